	.target	sm_80

	.elftype	@"ET_EXEC"


//--------------------- .note.nv.tkinfo           --------------------------
	.section	.note.nv.tkinfo,"",@"SHT_NOTE"
	.sectionflags	@"SHF_NOTE_NV_TKINFO"
	.tkinfo
        /*0018*/ 	.word	0x00000002
        /*0030*/ 	.string	""
        /*0030*/ 	.string	"ptxas"
        /*0030*/ 	.string	"Cuda compilation tools, release 13.0, V13.0.88"
        /*0030*/ 	.string	"Build cuda_13.0.r13.0/compiler.36424714_0"
        /*0030*/ 	.string	"-arch sm_80 -m 64 "



//--------------------- .note.nv.cuinfo           --------------------------
	.section	.note.nv.cuinfo,"",@"SHT_NOTE"
	.sectionflags	@"SHF_NOTE_NV_CUINFO"
        /*0018*/ 	.short	0x0002
        /*001a*/ 	.short	0x0050
        /*001c*/ 	.short	0x0082
	.zero		2


//--------------------- .nv.info                  --------------------------
	.section	.nv.info,"",@"SHT_CUDA_INFO"
	.align	4


	//----- nvinfo : EIATTR_REGCOUNT
	.align		4
        /*0000*/ 	.byte	0x04, 0x2f
        /*0002*/ 	.short	(.L_12 - .L_11)
	.align		4
.L_11:
        /*0004*/ 	.word	index@(_ZN5flash16flash_fwd_kernelI23Flash_fwd_kernel_traitsILi96ELi128ELi64ELi4ELb0ELb0EN7cutlass10bfloat16_tE19Flash_kernel_traitsILi96ELi128ELi64ELi4ES3_EELb0ELb0ELb1ELb1ELb0ELb0ELb1ELb0EEEvNS_16Flash_fwd_paramsE)
        /*0008*/ 	.word	0x000000ff


	//----- nvinfo : EIATTR_FRAME_SIZE
	.align		4
.L_12:
        /*000c*/ 	.byte	0x04, 0x11
        /*000e*/ 	.short	(.L_14 - .L_13)
	.align		4
.L_13:
        /*0010*/ 	.word	index@(_ZN5flash16flash_fwd_kernelI23Flash_fwd_kernel_traitsILi96ELi128ELi64ELi4ELb0ELb0EN7cutlass10bfloat16_tE19Flash_kernel_traitsILi96ELi128ELi64ELi4ES3_EELb0ELb0ELb1ELb1ELb0ELb0ELb1ELb0EEEvNS_16Flash_fwd_paramsE)
        /*0014*/ 	.word	0x00000080


	//----- nvinfo : EIATTR_REGCOUNT
	.align		4
.L_14:
        /*0018*/ 	.byte	0x04, 0x2f
        /*001a*/ 	.short	(.L_16 - .L_15)
	.align		4
.L_15:
        /*001c*/ 	.word	index@(_ZN5flash16flash_fwd_kernelI23Flash_fwd_kernel_traitsILi96ELi128ELi64ELi4ELb0ELb0EN7cutlass10bfloat16_tE19Flash_kernel_traitsILi96ELi128ELi64ELi4ES3_EELb1ELb0ELb1ELb1ELb0ELb0ELb0ELb1EEEvNS_16Flash_fwd_paramsE)
        /*0020*/ 	.word	0x000000ff


	//----- nvinfo : EIATTR_FRAME_SIZE
	.align		4
.L_16:
        /*0024*/ 	.byte	0x04, 0x11
        /*0026*/ 	.short	(.L_18 - .L_17)
	.align		4
.L_17:
        /*0028*/ 	.word	index@($__internal_1_$__cuda_sm70_shflsync_bfly_p)
        /*002c*/ 	.word	0x00000000


	//----- nvinfo : EIATTR_FRAME_SIZE
	.align		4
.L_18:
        /*0030*/ 	.byte	0x04, 0x11
        /*0032*/ 	.short	(.L_20 - .L_19)
	.align		4
.L_19:
        /*0034*/ 	.word	index@($_ZN5flash16flash_fwd_kernelI23Flash_fwd_kernel_traitsILi96ELi128ELi64ELi4ELb0ELb0EN7cutlass10bfloat16_tE19Flash_kernel_traitsILi96ELi128ELi64ELi4ES3_EELb1ELb0ELb1ELb1ELb0ELb0ELb0ELb1EEEvNS_16Flash_fwd_paramsE$_ZN5flash22compute_attn_1rowblockI23Flash_fwd_kernel_traitsILi96ELi128ELi64ELi4ELb0ELb0EN7cutlass10bfloat16_tE19Flash_kernel_traitsILi96ELi128ELi64ELi4ES3_EELb1ELb0ELb1ELb1ELb0ELb0ELb0ELb1ENS_16Flash_fwd_paramsEEEvRKT8_iii)
        /*0038*/ 	.word	0x00000000


	//----- nvinfo : EIATTR_FRAME_SIZE
	.align		4
.L_20:
        /*003c*/ 	.byte	0x04, 0x11
        /*003e*/ 	.short	(.L_22 - .L_21)
	.align		4
.L_21:
        /*0040*/ 	.word	index@(_ZN5flash16flash_fwd_kernelI23Flash_fwd_kernel_traitsILi96ELi128ELi64ELi4ELb0ELb0EN7cutlass10bfloat16_tE19Flash_kernel_traitsILi96ELi128ELi64ELi4ES3_EELb1ELb0ELb1ELb1ELb0ELb0ELb0ELb1EEEvNS_16Flash_fwd_paramsE)
        /*0044*/ 	.word	0x000002b8


	//----- nvinfo : EIATTR_REGCOUNT
	.align		4
.L_22:
        /*0048*/ 	.byte	0x04, 0x2f
        /*004a*/ 	.short	(.L_24 - .L_23)
	.align		4
.L_23:
        /*004c*/ 	.word	index@(_ZN5flash16flash_fwd_kernelI23Flash_fwd_kernel_traitsILi96ELi128ELi64ELi4ELb0ELb0EN7cutlass10bfloat16_tE19Flash_kernel_traitsILi96ELi128ELi64ELi4ES3_EELb0ELb0ELb1ELb0ELb0ELb0ELb1ELb0EEEvNS_16Flash_fwd_paramsE)
        /*0050*/ 	.word	0x000000ff


	//----- nvinfo : EIATTR_FRAME_SIZE
	.align		4
.L_24:
        /*0054*/ 	.byte	0x04, 0x11
        /*0056*/ 	.short	(.L_26 - .L_25)
	.align		4
.L_25:
        /*0058*/ 	.word	index@(_ZN5flash16flash_fwd_kernelI23Flash_fwd_kernel_traitsILi96ELi128ELi64ELi4ELb0ELb0EN7cutlass10bfloat16_tE19Flash_kernel_traitsILi96ELi128ELi64ELi4ES3_EELb0ELb0ELb1ELb0ELb0ELb0ELb1ELb0EEEvNS_16Flash_fwd_paramsE)
        /*005c*/ 	.word	0x00000068


	//----- nvinfo : EIATTR_REGCOUNT
	.align		4
.L_26:
        /*0060*/ 	.byte	0x04, 0x2f
        /*0062*/ 	.short	(.L_28 - .L_27)
	.align		4
.L_27:
        /*0064*/ 	.word	index@(_ZN5flash16flash_fwd_kernelI23Flash_fwd_kernel_traitsILi96ELi128ELi64ELi4ELb0ELb0EN7cutlass10bfloat16_tE19Flash_kernel_traitsILi96ELi128ELi64ELi4ES3_EELb1ELb0ELb1ELb0ELb0ELb0ELb0ELb1EEEvNS_16Flash_fwd_paramsE)
        /*0068*/ 	.word	0x000000ff


	//----- nvinfo : EIATTR_FRAME_SIZE
	.align		4
.L_28:
        /*006c*/ 	.byte	0x04, 0x11
        /*006e*/ 	.short	(.L_30 - .L_29)
	.align		4
.L_29:
        /*0070*/ 	.word	index@($__internal_0_$__cuda_sm70_shflsync_bfly_p)
        /*0074*/ 	.word	0x00000000


	//----- nvinfo : EIATTR_FRAME_SIZE
	.align		4
.L_30:
        /*0078*/ 	.byte	0x04, 0x11
        /*007a*/ 	.short	(.L_32 - .L_31)
	.align		4
.L_31:
        /*007c*/ 	.word	index@($_ZN5flash16flash_fwd_kernelI23Flash_fwd_kernel_traitsILi96ELi128ELi64ELi4ELb0ELb0EN7cutlass10bfloat16_tE19Flash_kernel_traitsILi96ELi128ELi64ELi4ES3_EELb1ELb0ELb1ELb0ELb0ELb0ELb0ELb1EEEvNS_16Flash_fwd_paramsE$_ZN5flash22compute_attn_1rowblockI23Flash_fwd_kernel_traitsILi96ELi128ELi64ELi4ELb0ELb0EN7cutlass10bfloat16_tE19Flash_kernel_traitsILi96ELi128ELi64ELi4ES3_EELb1ELb0ELb1ELb0ELb0ELb0ELb0ELb1ENS_16Flash_fwd_paramsEEEvRKT8_iii)
        /*0080*/ 	.word	0x00000000


	//----- nvinfo : EIATTR_FRAME_SIZE
	.align		4
.L_32:
        /*0084*/ 	.byte	0x04, 0x11
        /*0086*/ 	.short	(.L_34 - .L_33)
	.align		4
.L_33:
        /*0088*/ 	.word	index@(_ZN5flash16flash_fwd_kernelI23Flash_fwd_kernel_traitsILi96ELi128ELi64ELi4ELb0ELb0EN7cutlass10bfloat16_tE19Flash_kernel_traitsILi96ELi128ELi64ELi4ES3_EELb1ELb0ELb1ELb0ELb0ELb0ELb0ELb1EEEvNS_16Flash_fwd_paramsE)
        /*008c*/ 	.word	0x00000298


	//----- nvinfo : EIATTR_REGCOUNT
	.align		4
.L_34:
        /*0090*/ 	.byte	0x04, 0x2f
        /*0092*/ 	.short	(.L_36 - .L_35)
	.align		4
.L_35:
        /*0094*/ 	.word	index@(_ZN5flash16flash_fwd_kernelI23Flash_fwd_kernel_traitsILi96ELi128ELi64ELi4ELb0ELb0EN7cutlass10bfloat16_tE19Flash_kernel_traitsILi96ELi128ELi64ELi4ES3_EELb1ELb0ELb1ELb1ELb0ELb0ELb0ELb0EEEvNS_16Flash_fwd_paramsE)
        /*0098*/ 	.word	0x000000ff


	//----- nvinfo : EIATTR_FRAME_SIZE
	.align		4
.L_36:
        /*009c*/ 	.byte	0x04, 0x11
        /*009e*/ 	.short	(.L_38 - .L_37)
	.align		4
.L_37:
        /*00a0*/ 	.word	index@(_ZN5flash16flash_fwd_kernelI23Flash_fwd_kernel_traitsILi96ELi128ELi64ELi4ELb0ELb0EN7cutlass10bfloat16_tE19Flash_kernel_traitsILi96ELi128ELi64ELi4ES3_EELb1ELb0ELb1ELb1ELb0ELb0ELb0ELb0EEEvNS_16Flash_fwd_paramsE)
        /*00a4*/ 	.word	0x000000e8


	//----- nvinfo : EIATTR_REGCOUNT
	.align		4
.L_38:
        /*00a8*/ 	.byte	0x04, 0x2f
        /*00aa*/ 	.short	(.L_40 - .L_39)
	.align		4
.L_39:
        /*00ac*/ 	.word	index@(_ZN5flash16flash_fwd_kernelI23Flash_fwd_kernel_traitsILi96ELi128ELi64ELi4ELb0ELb0EN7cutlass10bfloat16_tE19Flash_kernel_traitsILi96ELi128ELi64ELi4ES3_EELb0ELb0ELb1ELb0ELb0ELb1ELb1ELb0EEEvNS_16Flash_fwd_paramsE)
        /*00b0*/ 	.word	0x000000ff


	//----- nvinfo : EIATTR_FRAME_SIZE
	.align		4
.L_40:
        /*00b4*/ 	.byte	0x04, 0x11
        /*00b6*/ 	.short	(.L_42 - .L_41)
	.align		4
.L_41:
        /*00b8*/ 	.word	index@(_ZN5flash16flash_fwd_kernelI23Flash_fwd_kernel_traitsILi96ELi128ELi64ELi4ELb0ELb0EN7cutlass10bfloat16_tE19Flash_kernel_traitsILi96ELi128ELi64ELi4ES3_EELb0ELb0ELb1ELb0ELb0ELb1ELb1ELb0EEEvNS_16Flash_fwd_paramsE)
        /*00bc*/ 	.word	0x00000058


	//----- nvinfo : EIATTR_REGCOUNT
	.align		4
.L_42:
        /*00c0*/ 	.byte	0x04, 0x2f
        /*00c2*/ 	.short	(.L_44 - .L_43)
	.align		4
.L_43:
        /*00c4*/ 	.word	index@(_ZN5flash16flash_fwd_kernelI23Flash_fwd_kernel_traitsILi96ELi128ELi64ELi4ELb0ELb0EN7cutlass10bfloat16_tE19Flash_kernel_traitsILi96ELi128ELi64ELi4ES3_EELb1ELb0ELb1ELb0ELb0ELb1ELb0ELb0EEEvNS_16Flash_fwd_paramsE)
        /*00c8*/ 	.word	0x000000ff


	//----- nvinfo : EIATTR_FRAME_SIZE
	.align		4
.L_44:
        /*00cc*/ 	.byte	0x04, 0x11
        /*00ce*/ 	.short	(.L_46 - .L_45)
	.align		4
.L_45:
        /*00d0*/ 	.word	index@(_ZN5flash16flash_fwd_kernelI23Flash_fwd_kernel_traitsILi96ELi128ELi64ELi4ELb0ELb0EN7cutlass10bfloat16_tE19Flash_kernel_traitsILi96ELi128ELi64ELi4ES3_EELb1ELb0ELb1ELb0ELb0ELb1ELb0ELb0EEEvNS_16Flash_fwd_paramsE)
        /*00d4*/ 	.word	0x000000a8


	//----- nvinfo : EIATTR_REGCOUNT
	.align		4
.L_46:
        /*00d8*/ 	.byte	0x04, 0x2f
        /*00da*/ 	.short	(.L_48 - .L_47)
	.align		4
.L_47:
        /*00dc*/ 	.word	index@(_ZN5flash16flash_fwd_kernelI23Flash_fwd_kernel_traitsILi96ELi128ELi64ELi4ELb0ELb0EN7cutlass10bfloat16_tE19Flash_kernel_traitsILi96ELi128ELi64ELi4ES3_EELb0ELb0ELb0ELb1ELb0ELb0ELb1ELb0EEEvNS_16Flash_fwd_paramsE)
        /*00e0*/ 	.word	0x000000ff


	//----- nvinfo : EIATTR_FRAME_SIZE
	.align		4
.L_48:
        /*00e4*/ 	.byte	0x04, 0x11
        /*00e6*/ 	.short	(.L_50 - .L_49)
	.align		4
.L_49:
        /*00e8*/ 	.word	index@(_ZN5flash16flash_fwd_kernelI23Flash_fwd_kernel_traitsILi96ELi128ELi64ELi4ELb0ELb0EN7cutlass10bfloat16_tE19Flash_kernel_traitsILi96ELi128ELi64ELi4ES3_EELb0ELb0ELb0ELb1ELb0ELb0ELb1ELb0EEEvNS_16Flash_fwd_paramsE)
        /*00ec*/ 	.word	0x00000070


	//----- nvinfo : EIATTR_REGCOUNT
	.align		4
.L_50:
        /*00f0*/ 	.byte	0x04, 0x2f
        /*00f2*/ 	.short	(.L_52 - .L_51)
	.align		4
.L_51:
        /*00f4*/ 	.word	index@(_ZN5flash16flash_fwd_kernelI23Flash_fwd_kernel_traitsILi96ELi128ELi64ELi4ELb0ELb0EN7cutlass10bfloat16_tE19Flash_kernel_traitsILi96ELi128ELi64ELi4ES3_EELb1ELb0ELb0ELb1ELb0ELb0ELb0ELb1EEEvNS_16Flash_fwd_paramsE)
        /*00f8*/ 	.word	0x000000ff


	//----- nvinfo : EIATTR_FRAME_SIZE
	.align		4
.L_52:
        /*00fc*/ 	.byte	0x04, 0x11
        /*00fe*/ 	.short	(.L_54 - .L_53)
	.align		4
.L_53:
        /*0100*/ 	.word	index@(_ZN5flash16flash_fwd_kernelI23Flash_fwd_kernel_traitsILi96ELi128ELi64ELi4ELb0ELb0EN7cutlass10bfloat16_tE19Flash_kernel_traitsILi96ELi128ELi64ELi4ES3_EELb1ELb0ELb0ELb1ELb0ELb0ELb0ELb1EEEvNS_16Flash_fwd_paramsE)
        /*0104*/ 	.word	0x00000130


	//----- nvinfo : EIATTR_REGCOUNT
	.align		4
.L_54:
        /*0108*/ 	.byte	0x04, 0x2f
        /*010a*/ 	.short	(.L_56 - .L_55)
	.align		4
.L_55:
        /*010c*/ 	.word	index@(_ZN5flash16flash_fwd_kernelI23Flash_fwd_kernel_traitsILi96ELi128ELi64ELi4ELb0ELb0EN7cutlass10bfloat16_tE19Flash_kernel_traitsILi96ELi128ELi64ELi4ES3_EELb0ELb0ELb0ELb0ELb0ELb0ELb1ELb0EEEvNS_16Flash_fwd_paramsE)
        /*0110*/ 	.word	0x000000ff


	//----- nvinfo : EIATTR_FRAME_SIZE
	.align		4
.L_56:
        /*0114*/ 	.byte	0x04, 0x11
        /*0116*/ 	.short	(.L_58 - .L_57)
	.align		4
.L_57:
        /*0118*/ 	.word	index@(_ZN5flash16flash_fwd_kernelI23Flash_fwd_kernel_traitsILi96ELi128ELi64ELi4ELb0ELb0EN7cutlass10bfloat16_tE19Flash_kernel_traitsILi96ELi128ELi64ELi4ES3_EELb0ELb0ELb0ELb0ELb0ELb0ELb1ELb0EEEvNS_16Flash_fwd_paramsE)
        /*011c*/ 	.word	0x00000068


	//----- nvinfo : EIATTR_REGCOUNT
	.align		4
.L_58:
        /*0120*/ 	.byte	0x04, 0x2f
        /*0122*/ 	.short	(.L_60 - .L_59)
	.align		4
.L_59:
        /*0124*/ 	.word	index@(_ZN5flash16flash_fwd_kernelI23Flash_fwd_kernel_traitsILi96ELi128ELi64ELi4ELb0ELb0EN7cutlass10bfloat16_tE19Flash_kernel_traitsILi96ELi128ELi64ELi4ES3_EELb1ELb0ELb0ELb0ELb0ELb0ELb0ELb1EEEvNS_16Flash_fwd_paramsE)
        /*0128*/ 	.word	0x000000ff


	//----- nvinfo : EIATTR_FRAME_SIZE
	.align		4
.L_60:
        /*012c*/ 	.byte	0x04, 0x11
        /*012e*/ 	.short	(.L_62 - .L_61)
	.align		4
.L_61:
        /*0130*/ 	.word	index@(_ZN5flash16flash_fwd_kernelI23Flash_fwd_kernel_traitsILi96ELi128ELi64ELi4ELb0ELb0EN7cutlass10bfloat16_tE19Flash_kernel_traitsILi96ELi128ELi64ELi4ES3_EELb1ELb0ELb0ELb0ELb0ELb0ELb0ELb1EEEvNS_16Flash_fwd_paramsE)
        /*0134*/ 	.word	0x00000110


	//----- nvinfo : EIATTR_REGCOUNT
	.align		4
.L_62:
        /*0138*/ 	.byte	0x04, 0x2f
        /*013a*/ 	.short	(.L_64 - .L_63)
	.align		4
.L_63:
        /*013c*/ 	.word	index@(_ZN5flash16flash_fwd_kernelI23Flash_fwd_kernel_traitsILi96ELi128ELi64ELi4ELb0ELb0EN7cutlass10bfloat16_tE19Flash_kernel_traitsILi96ELi128ELi64ELi4ES3_EELb1ELb0ELb0ELb1ELb0ELb0ELb0ELb0EEEvNS_16Flash_fwd_paramsE)
        /*0140*/ 	.word	0x000000ff


	//----- nvinfo : EIATTR_FRAME_SIZE
	.align		4
.L_64:
        /*0144*/ 	.byte	0x04, 0x11
        /*0146*/ 	.short	(.L_66 - .L_65)
	.align		4
.L_65:
        /*0148*/ 	.word	index@(_ZN5flash16flash_fwd_kernelI23Flash_fwd_kernel_traitsILi96ELi128ELi64ELi4ELb0ELb0EN7cutlass10bfloat16_tE19Flash_kernel_traitsILi96ELi128ELi64ELi4ES3_EELb1ELb0ELb0ELb1ELb0ELb0ELb0ELb0EEEvNS_16Flash_fwd_paramsE)
        /*014c*/ 	.word	0x00000068


	//----- nvinfo : EIATTR_REGCOUNT
	.align		4
.L_66:
        /*0150*/ 	.byte	0x04, 0x2f
        /*0152*/ 	.short	(.L_68 - .L_67)
	.align		4
.L_67:
        /*0154*/ 	.word	index@(_ZN5flash16flash_fwd_kernelI23Flash_fwd_kernel_traitsILi96ELi128ELi64ELi4ELb0ELb0EN7cutlass10bfloat16_tE19Flash_kernel_traitsILi96ELi128ELi64ELi4ES3_EELb0ELb0ELb0ELb0ELb1ELb1ELb1ELb0EEEvNS_16Flash_fwd_paramsE)
        /*0158*/ 	.word	0x000000ff


	//----- nvinfo : EIATTR_FRAME_SIZE
	.align		4
.L_68:
        /*015c*/ 	.byte	0x04, 0x11
        /*015e*/ 	.short	(.L_70 - .L_69)
	.align		4
.L_69:
        /*0160*/ 	.word	index@(_ZN5flash16flash_fwd_kernelI23Flash_fwd_kernel_traitsILi96ELi128ELi64ELi4ELb0ELb0EN7cutlass10bfloat16_tE19Flash_kernel_traitsILi96ELi128ELi64ELi4ES3_EELb0ELb0ELb0ELb0ELb1ELb1ELb1ELb0EEEvNS_16Flash_fwd_paramsE)
        /*0164*/ 	.word	0x00000038


	//----- nvinfo : EIATTR_REGCOUNT
	.align		4
.L_70:
        /*0168*/ 	.byte	0x04, 0x2f
        /*016a*/ 	.short	(.L_72 - .L_71)
	.align		4
.L_71:
        /*016c*/ 	.word	index@(_ZN5flash16flash_fwd_kernelI23Flash_fwd_kernel_traitsILi96ELi128ELi64ELi4ELb0ELb0EN7cutlass10bfloat16_tE19Flash_kernel_traitsILi96ELi128ELi64ELi4ES3_EELb1ELb0ELb0ELb0ELb1ELb1ELb0ELb0EEEvNS_16Flash_fwd_paramsE)
        /*0170*/ 	.word	0x000000ff


	//----- nvinfo : EIATTR_FRAME_SIZE
	.align		4
.L_72:
        /*0174*/ 	.byte	0x04, 0x11
        /*0176*/ 	.short	(.L_74 - .L_73)
	.align		4
.L_73:
        /*0178*/ 	.word	index@(_ZN5flash16flash_fwd_kernelI23Flash_fwd_kernel_traitsILi96ELi128ELi64ELi4ELb0ELb0EN7cutlass10bfloat16_tE19Flash_kernel_traitsILi96ELi128ELi64ELi4ES3_EELb1ELb0ELb0ELb0ELb1ELb1ELb0ELb0EEEvNS_16Flash_fwd_paramsE)
        /*017c*/ 	.word	0x00000000


	//----- nvinfo : EIATTR_REGCOUNT
	.align		4
.L_74:
        /*0180*/ 	.byte	0x04, 0x2f
        /*0182*/ 	.short	(.L_76 - .L_75)
	.align		4
.L_75:
        /*0184*/ 	.word	index@(_ZN5flash16flash_fwd_kernelI23Flash_fwd_kernel_traitsILi96ELi128ELi64ELi4ELb0ELb0EN7cutlass10bfloat16_tE19Flash_kernel_traitsILi96ELi128ELi64ELi4ES3_EELb1ELb0ELb1ELb0ELb0ELb0ELb0ELb0EEEvNS_16Flash_fwd_paramsE)
        /*0188*/ 	.word	0x000000ff


	//----- nvinfo : EIATTR_FRAME_SIZE
	.align		4
.L_76:
        /*018c*/ 	.byte	0x04, 0x11
        /*018e*/ 	.short	(.L_78 - .L_77)
	.align		4
.L_77:
        /*0190*/ 	.word	index@(_ZN5flash16flash_fwd_kernelI23Flash_fwd_kernel_traitsILi96ELi128ELi64ELi4ELb0ELb0EN7cutlass10bfloat16_tE19Flash_kernel_traitsILi96ELi128ELi64ELi4ES3_EELb1ELb0ELb1ELb0ELb0ELb0ELb0ELb0EEEvNS_16Flash_fwd_paramsE)
        /*0194*/ 	.word	0x000000a0


	//----- nvinfo : EIATTR_REGCOUNT
	.align		4
.L_78:
        /*0198*/ 	.byte	0x04, 0x2f
        /*019a*/ 	.short	(.L_80 - .L_79)
	.align		4
.L_79:
        /*019c*/ 	.word	index@(_ZN5flash16flash_fwd_kernelI23Flash_fwd_kernel_traitsILi96ELi128ELi64ELi4ELb0ELb0EN7cutlass10bfloat16_tE19Flash_kernel_traitsILi96ELi128ELi64ELi4ES3_EELb1ELb0ELb0ELb0ELb0ELb0ELb0ELb0EEEvNS_16Flash_fwd_paramsE)
        /*01a0*/ 	.word	0x000000ff


	//----- nvinfo : EIATTR_FRAME_SIZE
	.align		4
.L_80:
        /*01a4*/ 	.byte	0x04, 0x11
        /*01a6*/ 	.short	(.L_82 - .L_81)
	.align		4
.L_81:
        /*01a8*/ 	.word	index@(_ZN5flash16flash_fwd_kernelI23Flash_fwd_kernel_traitsILi96ELi128ELi64ELi4ELb0ELb0EN7cutlass10bfloat16_tE19Flash_kernel_traitsILi96ELi128ELi64ELi4ES3_EELb1ELb0ELb0ELb0ELb0ELb0ELb0ELb0EEEvNS_16Flash_fwd_paramsE)
        /*01ac*/ 	.word	0x00000068


	//----- nvinfo : EIATTR_REGCOUNT
	.align		4
.L_82:
        /*01b0*/ 	.byte	0x04, 0x2f
        /*01b2*/ 	.short	(.L_84 - .L_83)
	.align		4
.L_83:
        /*01b4*/ 	.word	index@(_ZN5flash16flash_fwd_kernelI23Flash_fwd_kernel_traitsILi96ELi128ELi64ELi4ELb0ELb0EN7cutlass10bfloat16_tE19Flash_kernel_traitsILi96ELi128ELi64ELi4ES3_EELb0ELb0ELb0ELb0ELb0ELb1ELb1ELb0EEEvNS_16Flash_fwd_paramsE)
        /*01b8*/ 	.word	0x000000ff


	//----- nvinfo : EIATTR_FRAME_SIZE
	.align		4
.L_84:
        /*01bc*/ 	.byte	0x04, 0x11
        /*01be*/ 	.short	(.L_86 - .L_85)
	.align		4
.L_85:
        /*01c0*/ 	.word	index@(_ZN5flash16flash_fwd_kernelI23Flash_fwd_kernel_traitsILi96ELi128ELi64ELi4ELb0ELb0EN7cutlass10bfloat16_tE19Flash_kernel_traitsILi96ELi128ELi64ELi4ES3_EELb0ELb0ELb0ELb0ELb0ELb1ELb1ELb0EEEvNS_16Flash_fwd_paramsE)
        /*01c4*/ 	.word	0x00000060


	//----- nvinfo : EIATTR_REGCOUNT
	.align		4
.L_86:
        /*01c8*/ 	.byte	0x04, 0x2f
        /*01ca*/ 	.short	(.L_88 - .L_87)
	.align		4
.L_87:
        /*01cc*/ 	.word	index@(_ZN5flash16flash_fwd_kernelI23Flash_fwd_kernel_traitsILi96ELi128ELi64ELi4ELb0ELb0EN7cutlass10bfloat16_tE19Flash_kernel_traitsILi96ELi128ELi64ELi4ES3_EELb1ELb0ELb0ELb0ELb0ELb1ELb0ELb0EEEvNS_16Flash_fwd_paramsE)
        /*01d0*/ 	.word	0x000000ff


	//----- nvinfo : EIATTR_FRAME_SIZE
	.align		4
.L_88:
        /*01d4*/ 	.byte	0x04, 0x11
        /*01d6*/ 	.short	(.L_90 - .L_89)
	.align		4
.L_89:
        /*01d8*/ 	.word	index@(_ZN5flash16flash_fwd_kernelI23Flash_fwd_kernel_traitsILi96ELi128ELi64ELi4ELb0ELb0EN7cutlass10bfloat16_tE19Flash_kernel_traitsILi96ELi128ELi64ELi4ES3_EELb1ELb0ELb0ELb0ELb0ELb1ELb0ELb0EEEvNS_16Flash_fwd_paramsE)
        /*01dc*/ 	.word	0x00000048


	//----- nvinfo : EIATTR_REGCOUNT
	.align		4
.L_90:
        /*01e0*/ 	.byte	0x04, 0x2f
        /*01e2*/ 	.short	(.L_92 - .L_91)
	.align		4
.L_91:
        /*01e4*/ 	.word	index@(_ZN5flash16flash_fwd_kernelI23Flash_fwd_kernel_traitsILi96ELi128ELi64ELi4ELb0ELb0EN7cutlass10bfloat16_tE19Flash_kernel_traitsILi96ELi128ELi64ELi4ES3_EELb0ELb0ELb1ELb1ELb0ELb0ELb0ELb0EEEvNS_16Flash_fwd_paramsE)
        /*01e8*/ 	.word	0x000000ff


	//----- nvinfo : EIATTR_FRAME_SIZE
	.align		4
.L_92:
        /*01ec*/ 	.byte	0x04, 0x11
        /*01ee*/ 	.short	(.L_94 - .L_93)
	.align		4
.L_93:
        /*01f0*/ 	.word	index@(_ZN5flash16flash_fwd_kernelI23Flash_fwd_kernel_traitsILi96ELi128ELi64ELi4ELb0ELb0EN7cutlass10bfloat16_tE19Flash_kernel_traitsILi96ELi128ELi64ELi4ES3_EELb0ELb0ELb1ELb1ELb0ELb0ELb0ELb0EEEvNS_16Flash_fwd_paramsE)
        /*01f4*/ 	.word	0x00000090


	//----- nvinfo : EIATTR_REGCOUNT
	.align		4
.L_94:
        /*01f8*/ 	.byte	0x04, 0x2f
        /*01fa*/ 	.short	(.L_96 - .L_95)
	.align		4
.L_95:
        /*01fc*/ 	.word	index@(_ZN5flash16flash_fwd_kernelI23Flash_fwd_kernel_traitsILi96ELi128ELi64ELi4ELb0ELb0EN7cutlass10bfloat16_tE19Flash_kernel_traitsILi96ELi128ELi64ELi4ES3_EELb0ELb0ELb1ELb0ELb0ELb0ELb0ELb0EEEvNS_16Flash_fwd_paramsE)
        /*0200*/ 	.word	0x000000ff


	//----- nvinfo : EIATTR_FRAME_SIZE
	.align		4
.L_96:
        /*0204*/ 	.byte	0x04, 0x11
        /*0206*/ 	.short	(.L_98 - .L_97)
	.align		4
.L_97:
        /*0208*/ 	.word	index@(_ZN5flash16flash_fwd_kernelI23Flash_fwd_kernel_traitsILi96ELi128ELi64ELi4ELb0ELb0EN7cutlass10bfloat16_tE19Flash_kernel_traitsILi96ELi128ELi64ELi4ES3_EELb0ELb0ELb1ELb0ELb0ELb0ELb0ELb0EEEvNS_16Flash_fwd_paramsE)
        /*020c*/ 	.word	0x00000070


	//----- nvinfo : EIATTR_REGCOUNT
	.align		4
.L_98:
        /*0210*/ 	.byte	0x04, 0x2f
        /*0212*/ 	.short	(.L_100 - .L_99)
	.align		4
.L_99:
        /*0214*/ 	.word	index@(_ZN5flash16flash_fwd_kernelI23Flash_fwd_kernel_traitsILi96ELi128ELi64ELi4ELb0ELb0EN7cutlass10bfloat16_tE19Flash_kernel_traitsILi96ELi128ELi64ELi4ES3_EELb0ELb0ELb1ELb0ELb0ELb1ELb0ELb0EEEvNS_16Flash_fwd_paramsE)
        /*0218*/ 	.word	0x000000ff


	//----- nvinfo : EIATTR_FRAME_SIZE
	.align		4
.L_100:
        /*021c*/ 	.byte	0x04, 0x11
        /*021e*/ 	.short	(.L_102 - .L_101)
	.align		4
.L_101:
        /*0220*/ 	.word	index@(_ZN5flash16flash_fwd_kernelI23Flash_fwd_kernel_traitsILi96ELi128ELi64ELi4ELb0ELb0EN7cutlass10bfloat16_tE19Flash_kernel_traitsILi96ELi128ELi64ELi4ES3_EELb0ELb0ELb1ELb0ELb0ELb1ELb0ELb0EEEvNS_16Flash_fwd_paramsE)
        /*0224*/ 	.word	0x00000070


	//----- nvinfo : EIATTR_REGCOUNT
	.align		4
.L_102:
        /*0228*/ 	.byte	0x04, 0x2f
        /*022a*/ 	.short	(.L_104 - .L_103)
	.align		4
.L_103:
        /*022c*/ 	.word	index@(_ZN5flash16flash_fwd_kernelI23Flash_fwd_kernel_traitsILi96ELi128ELi64ELi4ELb0ELb0EN7cutlass10bfloat16_tE19Flash_kernel_traitsILi96ELi128ELi64ELi4ES3_EELb0ELb0ELb0ELb1ELb0ELb0ELb0ELb0EEEvNS_16Flash_fwd_paramsE)
        /*0230*/ 	.word	0x000000ff


	//----- nvinfo : EIATTR_FRAME_SIZE
	.align		4
.L_104:
        /*0234*/ 	.byte	0x04, 0x11
        /*0236*/ 	.short	(.L_106 - .L_105)
	.align		4
.L_105:
        /*0238*/ 	.word	index@(_ZN5flash16flash_fwd_kernelI23Flash_fwd_kernel_traitsILi96ELi128ELi64ELi4ELb0ELb0EN7cutlass10bfloat16_tE19Flash_kernel_traitsILi96ELi128ELi64ELi4ES3_EELb0ELb0ELb0ELb1ELb0ELb0ELb0ELb0EEEvNS_16Flash_fwd_paramsE)
        /*023c*/ 	.word	0x00000020


	//----- nvinfo : EIATTR_REGCOUNT
	.align		4
.L_106:
        /*0240*/ 	.byte	0x04, 0x2f
        /*0242*/ 	.short	(.L_108 - .L_107)
	.align		4
.L_107:
        /*0244*/ 	.word	index@(_ZN5flash16flash_fwd_kernelI23Flash_fwd_kernel_traitsILi96ELi128ELi64ELi4ELb0ELb0EN7cutlass10bfloat16_tE19Flash_kernel_traitsILi96ELi128ELi64ELi4ES3_EELb0ELb0ELb0ELb0ELb0ELb0ELb0ELb0EEEvNS_16Flash_fwd_paramsE)
        /*0248*/ 	.word	0x000000ff


	//----- nvinfo : EIATTR_FRAME_SIZE
	.align		4
.L_108:
        /*024c*/ 	.byte	0x04, 0x11
        /*024e*/ 	.short	(.L_110 - .L_109)
	.align		4
.L_109:
        /*0250*/ 	.word	index@(_ZN5flash16flash_fwd_kernelI23Flash_fwd_kernel_traitsILi96ELi128ELi64ELi4ELb0ELb0EN7cutlass10bfloat16_tE19Flash_kernel_traitsILi96ELi128ELi64ELi4ES3_EELb0ELb0ELb0ELb0ELb0ELb0ELb0ELb0EEEvNS_16Flash_fwd_paramsE)
        /*0254*/ 	.word	0x00000010


	//----- nvinfo : EIATTR_REGCOUNT
	.align		4
.L_110:
        /*0258*/ 	.byte	0x04, 0x2f
        /*025a*/ 	.short	(.L_112 - .L_111)
	.align		4
.L_111:
        /*025c*/ 	.word	index@(_ZN5flash16flash_fwd_kernelI23Flash_fwd_kernel_traitsILi96ELi128ELi64ELi4ELb0ELb0EN7cutlass10bfloat16_tE19Flash_kernel_traitsILi96ELi128ELi64ELi4ES3_EELb0ELb0ELb0ELb0ELb1ELb1ELb0ELb0EEEvNS_16Flash_fwd_paramsE)
        /*0260*/ 	.word	0x000000fc


	//----- nvinfo : EIATTR_FRAME_SIZE
	.align		4
.L_112:
        /*0264*/ 	.byte	0x04, 0x11
        /*0266*/ 	.short	(.L_114 - .L_113)
	.align		4
.L_113:
        /*0268*/ 	.word	index@(_ZN5flash16flash_fwd_kernelI23Flash_fwd_kernel_traitsILi96ELi128ELi64ELi4ELb0ELb0EN7cutlass10bfloat16_tE19Flash_kernel_traitsILi96ELi128ELi64ELi4ES3_EELb0ELb0ELb0ELb0ELb1ELb1ELb0ELb0EEEvNS_16Flash_fwd_paramsE)
        /*026c*/ 	.word	0x00000000


	//----- nvinfo : EIATTR_REGCOUNT
	.align		4
.L_114:
        /*0270*/ 	.byte	0x04, 0x2f
        /*0272*/ 	.short	(.L_116 - .L_115)
	.align		4
.L_115:
        /*0274*/ 	.word	index@(_ZN5flash16flash_fwd_kernelI23Flash_fwd_kernel_traitsILi96ELi128ELi64ELi4ELb0ELb0EN7cutlass10bfloat16_tE19Flash_kernel_traitsILi96ELi128ELi64ELi4ES3_EELb0ELb0ELb0ELb0ELb0ELb1ELb0ELb0EEEvNS_16Flash_fwd_paramsE)
        /*0278*/ 	.word	0x000000ff


	//----- nvinfo : EIATTR_FRAME_SIZE
	.align		4
.L_116:
        /*027c*/ 	.byte	0x04, 0x11
        /*027e*/ 	.short	(.L_118 - .L_117)
	.align		4
.L_117:
        /*0280*/ 	.word	index@(_ZN5flash16flash_fwd_kernelI23Flash_fwd_kernel_traitsILi96ELi128ELi64ELi4ELb0ELb0EN7cutlass10bfloat16_tE19Flash_kernel_traitsILi96ELi128ELi64ELi4ES3_EELb0ELb0ELb0ELb0ELb0ELb1ELb0ELb0EEEvNS_16Flash_fwd_paramsE)
        /*0284*/ 	.word	0x00000010


	//----- nvinfo : EIATTR_MIN_STACK_SIZE
	.align		4
.L_118:
        /*0288*/ 	.byte	0x04, 0x12
        /*028a*/ 	.short	(.L_120 - .L_119)
	.align		4
.L_119:
        /*028c*/ 	.word	index@(_ZN5flash16flash_fwd_kernelI23Flash_fwd_kernel_traitsILi96ELi128ELi64ELi4ELb0ELb0EN7cutlass10bfloat16_tE19Flash_kernel_traitsILi96ELi128ELi64ELi4ES3_EELb0ELb0ELb0ELb0ELb0ELb1ELb0ELb0EEEvNS_16Flash_fwd_paramsE)
        /*0290*/ 	.word	0x00000010


	//----- nvinfo : EIATTR_MIN_STACK_SIZE
	.align		4
.L_120:
        /*0294*/ 	.byte	0x04, 0x12
        /*0296*/ 	.short	(.L_122 - .L_121)
	.align		4
.L_121:
        /*0298*/ 	.word	index@(_ZN5flash16flash_fwd_kernelI23Flash_fwd_kernel_traitsILi96ELi128ELi64ELi4ELb0ELb0EN7cutlass10bfloat16_tE19Flash_kernel_traitsILi96ELi128ELi64ELi4ES3_EELb0ELb0ELb0ELb0ELb1ELb1ELb0ELb0EEEvNS_16Flash_fwd_paramsE)
        /*029c*/ 	.word	0x00000000


	//----- nvinfo : EIATTR_MIN_STACK_SIZE
	.align		4
.L_122:
        /*02a0*/ 	.byte	0x04, 0x12
        /*02a2*/ 	.short	(.L_124 - .L_123)
	.align		4
.L_123:
        /*02a4*/ 	.word	index@(_ZN5flash16flash_fwd_kernelI23Flash_fwd_kernel_traitsILi96ELi128ELi64ELi4ELb0ELb0EN7cutlass10bfloat16_tE19Flash_kernel_traitsILi96ELi128ELi64ELi4ES3_EELb0ELb0ELb0ELb0ELb0ELb0ELb0ELb0EEEvNS_16Flash_fwd_paramsE)
        /*02a8*/ 	.word	0x00000010


	//----- nvinfo : EIATTR_MIN_STACK_SIZE
	.align		4
.L_124:
        /*02ac*/ 	.byte	0x04, 0x12
        /*02ae*/ 	.short	(.L_126 - .L_125)
	.align		4
.L_125:
        /*02b0*/ 	.word	index@(_ZN5flash16flash_fwd_kernelI23Flash_fwd_kernel_traitsILi96ELi128ELi64ELi4ELb0ELb0EN7cutlass10bfloat16_tE19Flash_kernel_traitsILi96ELi128ELi64ELi4ES3_EELb0ELb0ELb0ELb1ELb0ELb0ELb0ELb0EEEvNS_16Flash_fwd_paramsE)
        /*02b4*/ 	.word	0x00000020


	//----- nvinfo : EIATTR_MIN_STACK_SIZE
	.align		4
.L_126:
        /*02b8*/ 	.byte	0x04, 0x12
        /*02ba*/ 	.short	(.L_128 - .L_127)
	.align		4
.L_127:
        /*02bc*/ 	.word	index@(_ZN5flash16flash_fwd_kernelI23Flash_fwd_kernel_traitsILi96ELi128ELi64ELi4ELb0ELb0EN7cutlass10bfloat16_tE19Flash_kernel_traitsILi96ELi128ELi64ELi4ES3_EELb0ELb0ELb1ELb0ELb0ELb1ELb0ELb0EEEvNS_16Flash_fwd_paramsE)
        /*02c0*/ 	.word	0x00000070


	//----- nvinfo : EIATTR_MIN_STACK_SIZE
	.align		4
.L_128:
        /*02c4*/ 	.byte	0x04, 0x12
        /*02c6*/ 	.short	(.L_130 - .L_129)
	.align		4
.L_129:
        /*02c8*/ 	.word	index@(_ZN5flash16flash_fwd_kernelI23Flash_fwd_kernel_traitsILi96ELi128ELi64ELi4ELb0ELb0EN7cutlass10bfloat16_tE19Flash_kernel_traitsILi96ELi128ELi64ELi4ES3_EELb0ELb0ELb1ELb0ELb0ELb0ELb0ELb0EEEvNS_16Flash_fwd_paramsE)
        /*02cc*/ 	.word	0x00000070


	//----- nvinfo : EIATTR_MIN_STACK_SIZE
	.align		4
.L_130:
        /*02d0*/ 	.byte	0x04, 0x12
        /*02d2*/ 	.short	(.L_132 - .L_131)
	.align		4
.L_131:
        /*02d4*/ 	.word	index@(_ZN5flash16flash_fwd_kernelI23Flash_fwd_kernel_traitsILi96ELi128ELi64ELi4ELb0ELb0EN7cutlass10bfloat16_tE19Flash_kernel_traitsILi96ELi128ELi64ELi4ES3_EELb0ELb0ELb1ELb1ELb0ELb0ELb0ELb0EEEvNS_16Flash_fwd_paramsE)
        /*02d8*/ 	.word	0x00000090


	//----- nvinfo : EIATTR_MIN_STACK_SIZE
	.align		4
.L_132:
        /*02dc*/ 	.byte	0x04, 0x12
        /*02de*/ 	.short	(.L_134 - .L_133)
	.align		4
.L_133:
        /*02e0*/ 	.word	index@(_ZN5flash16flash_fwd_kernelI23Flash_fwd_kernel_traitsILi96ELi128ELi64ELi4ELb0ELb0EN7cutlass10bfloat16_tE19Flash_kernel_traitsILi96ELi128ELi64ELi4ES3_EELb1ELb0ELb0ELb0ELb0ELb1ELb0ELb0EEEvNS_16Flash_fwd_paramsE)
        /*02e4*/ 	.word	0x00000048


	//----- nvinfo : EIATTR_MIN_STACK_SIZE
	.align		4
.L_134:
        /*02e8*/ 	.byte	0x04, 0x12
        /*02ea*/ 	.short	(.L_136 - .L_135)
	.align		4
.L_135:
        /*02ec*/ 	.word	index@(_ZN5flash16flash_fwd_kernelI23Flash_fwd_kernel_traitsILi96ELi128ELi64ELi4ELb0ELb0EN7cutlass10bfloat16_tE19Flash_kernel_traitsILi96ELi128ELi64ELi4ES3_EELb0ELb0ELb0ELb0ELb0ELb1ELb1ELb0EEEvNS_16Flash_fwd_paramsE)
        /*02f0*/ 	.word	0x00000060


	//----- nvinfo : EIATTR_MIN_STACK_SIZE
	.align		4
.L_136:
        /*02f4*/ 	.byte	0x04, 0x12
        /*02f6*/ 	.short	(.L_138 - .L_137)
	.align		4
.L_137:
        /*02f8*/ 	.word	index@(_ZN5flash16flash_fwd_kernelI23Flash_fwd_kernel_traitsILi96ELi128ELi64ELi4ELb0ELb0EN7cutlass10bfloat16_tE19Flash_kernel_traitsILi96ELi128ELi64ELi4ES3_EELb1ELb0ELb0ELb0ELb0ELb0ELb0ELb0EEEvNS_16Flash_fwd_paramsE)
        /*02fc*/ 	.word	0x00000068


	//----- nvinfo : EIATTR_MIN_STACK_SIZE
	.align		4
.L_138:
        /*0300*/ 	.byte	0x04, 0x12
        /*0302*/ 	.short	(.L_140 - .L_139)
	.align		4
.L_139:
        /*0304*/ 	.word	index@(_ZN5flash16flash_fwd_kernelI23Flash_fwd_kernel_traitsILi96ELi128ELi64ELi4ELb0ELb0EN7cutlass10bfloat16_tE19Flash_kernel_traitsILi96ELi128ELi64ELi4ES3_EELb1ELb0ELb1ELb0ELb0ELb0ELb0ELb0EEEvNS_16Flash_fwd_paramsE)
        /*0308*/ 	.word	0x000000a0


	//----- nvinfo : EIATTR_MIN_STACK_SIZE
	.align		4
.L_140:
        /*030c*/ 	.byte	0x04, 0x12
        /*030e*/ 	.short	(.L_142 - .L_141)
	.align		4
.L_141:
        /*0310*/ 	.word	index@(_ZN5flash16flash_fwd_kernelI23Flash_fwd_kernel_traitsILi96ELi128ELi64ELi4ELb0ELb0EN7cutlass10bfloat16_tE19Flash_kernel_traitsILi96ELi128ELi64ELi4ES3_EELb1ELb0ELb0ELb0ELb1ELb1ELb0ELb0EEEvNS_16Flash_fwd_paramsE)
        /*0314*/ 	.word	0x00000000


	//----- nvinfo : EIATTR_MIN_STACK_SIZE
	.align		4
.L_142:
        /*0318*/ 	.byte	0x04, 0x12
        /*031a*/ 	.short	(.L_144 - .L_143)
	.align		4
.L_143:
        /*031c*/ 	.word	index@(_ZN5flash16flash_fwd_kernelI23Flash_fwd_kernel_traitsILi96ELi128ELi64ELi4ELb0ELb0EN7cutlass10bfloat16_tE19Flash_kernel_traitsILi96ELi128ELi64ELi4ES3_EELb0ELb0ELb0ELb0ELb1ELb1ELb1ELb0EEEvNS_16Flash_fwd_paramsE)
        /*0320*/ 	.word	0x00000038


	//----- nvinfo : EIATTR_MIN_STACK_SIZE
	.align		4
.L_144:
        /*0324*/ 	.byte	0x04, 0x12
        /*0326*/ 	.short	(.L_146 - .L_145)
	.align		4
.L_145:
        /*0328*/ 	.word	index@(_ZN5flash16flash_fwd_kernelI23Flash_fwd_kernel_traitsILi96ELi128ELi64ELi4ELb0ELb0EN7cutlass10bfloat16_tE19Flash_kernel_traitsILi96ELi128ELi64ELi4ES3_EELb1ELb0ELb0ELb1ELb0ELb0ELb0ELb0EEEvNS_16Flash_fwd_paramsE)
        /*032c*/ 	.word	0x00000068


	//----- nvinfo : EIATTR_MIN_STACK_SIZE
	.align		4
.L_146:
        /*0330*/ 	.byte	0x04, 0x12
        /*0332*/ 	.short	(.L_148 - .L_147)
	.align		4
.L_147:
        /*0334*/ 	.word	index@(_ZN5flash16flash_fwd_kernelI23Flash_fwd_kernel_traitsILi96ELi128ELi64ELi4ELb0ELb0EN7cutlass10bfloat16_tE19Flash_kernel_traitsILi96ELi128ELi64ELi4ES3_EELb1ELb0ELb0ELb0ELb0ELb0ELb0ELb1EEEvNS_16Flash_fwd_paramsE)
        /*0338*/ 	.word	0x00000110


	//----- nvinfo : EIATTR_MIN_STACK_SIZE
	.align		4
.L_148:
        /*033c*/ 	.byte	0x04, 0x12
        /*033e*/ 	.short	(.L_150 - .L_149)
	.align		4
.L_149:
        /*0340*/ 	.word	index@(_ZN5flash16flash_fwd_kernelI23Flash_fwd_kernel_traitsILi96ELi128ELi64ELi4ELb0ELb0EN7cutlass10bfloat16_tE19Flash_kernel_traitsILi96ELi128ELi64ELi4ES3_EELb0ELb0ELb0ELb0ELb0ELb0ELb1ELb0EEEvNS_16Flash_fwd_paramsE)
        /*0344*/ 	.word	0x00000068


	//----- nvinfo : EIATTR_MIN_STACK_SIZE
	.align		4
.L_150:
        /*0348*/ 	.byte	0x04, 0x12
        /*034a*/ 	.short	(.L_152 - .L_151)
	.align		4
.L_151:
        /*034c*/ 	.word	index@(_ZN5flash16flash_fwd_kernelI23Flash_fwd_kernel_traitsILi96ELi128ELi64ELi4ELb0ELb0EN7cutlass10bfloat16_tE19Flash_kernel_traitsILi96ELi128ELi64ELi4ES3_EELb1ELb0ELb0ELb1ELb0ELb0ELb0ELb1EEEvNS_16Flash_fwd_paramsE)
        /*0350*/ 	.word	0x00000130


	//----- nvinfo : EIATTR_MIN_STACK_SIZE
	.align		4
.L_152:
        /*0354*/ 	.byte	0x04, 0x12
        /*0356*/ 	.short	(.L_154 - .L_153)
	.align		4
.L_153:
        /*0358*/ 	.word	index@(_ZN5flash16flash_fwd_kernelI23Flash_fwd_kernel_traitsILi96ELi128ELi64ELi4ELb0ELb0EN7cutlass10bfloat16_tE19Flash_kernel_traitsILi96ELi128ELi64ELi4ES3_EELb0ELb0ELb0ELb1ELb0ELb0ELb1ELb0EEEvNS_16Flash_fwd_paramsE)
        /*035c*/ 	.word	0x00000070


	//----- nvinfo : EIATTR_MIN_STACK_SIZE
	.align		4
.L_154:
        /*0360*/ 	.byte	0x04, 0x12
        /*0362*/ 	.short	(.L_156 - .L_155)
	.align		4
.L_155:
        /*0364*/ 	.word	index@(_ZN5flash16flash_fwd_kernelI23Flash_fwd_kernel_traitsILi96ELi128ELi64ELi4ELb0ELb0EN7cutlass10bfloat16_tE19Flash_kernel_traitsILi96ELi128ELi64ELi4ES3_EELb1ELb0ELb1ELb0ELb0ELb1ELb0ELb0EEEvNS_16Flash_fwd_paramsE)
        /*0368*/ 	.word	0x000000a8


	//----- nvinfo : EIATTR_MIN_STACK_SIZE
	.align		4
.L_156:
        /*036c*/ 	.byte	0x04, 0x12
        /*036e*/ 	.short	(.L_158 - .L_157)
	.align		4
.L_157:
        /*0370*/ 	.word	index@(_ZN5flash16flash_fwd_kernelI23Flash_fwd_kernel_traitsILi96ELi128ELi64ELi4ELb0ELb0EN7cutlass10bfloat16_tE19Flash_kernel_traitsILi96ELi128ELi64ELi4ES3_EELb0ELb0ELb1ELb0ELb0ELb1ELb1ELb0EEEvNS_16Flash_fwd_paramsE)
        /*0374*/ 	.word	0x00000058


	//----- nvinfo : EIATTR_MIN_STACK_SIZE
	.align		4
.L_158:
        /*0378*/ 	.byte	0x04, 0x12
        /*037a*/ 	.short	(.L_160 - .L_159)
	.align		4
.L_159:
        /*037c*/ 	.word	index@(_ZN5flash16flash_fwd_kernelI23Flash_fwd_kernel_traitsILi96ELi128ELi64ELi4ELb0ELb0EN7cutlass10bfloat16_tE19Flash_kernel_traitsILi96ELi128ELi64ELi4ES3_EELb1ELb0ELb1ELb1ELb0ELb0ELb0ELb0EEEvNS_16Flash_fwd_paramsE)
        /*0380*/ 	.word	0x000000e8


	//----- nvinfo : EIATTR_MIN_STACK_SIZE
	.align		4
.L_160:
        /*0384*/ 	.byte	0x04, 0x12
        /*0386*/ 	.short	(.L_162 - .L_161)
	.align		4
.L_161:
        /*0388*/ 	.word	index@(_ZN5flash16flash_fwd_kernelI23Flash_fwd_kernel_traitsILi96ELi128ELi64ELi4ELb0ELb0EN7cutlass10bfloat16_tE19Flash_kernel_traitsILi96ELi128ELi64ELi4ES3_EELb1ELb0ELb1ELb0ELb0ELb0ELb0ELb1EEEvNS_16Flash_fwd_paramsE)
        /*038c*/ 	.word	0x00000298


	//----- nvinfo : EIATTR_MIN_STACK_SIZE
	.align		4
.L_162:
        /*0390*/ 	.byte	0x04, 0x12
        /*0392*/ 	.short	(.L_164 - .L_163)
	.align		4
.L_163:
        /*0394*/ 	.word	index@(_ZN5flash16flash_fwd_kernelI23Flash_fwd_kernel_traitsILi96ELi128ELi64ELi4ELb0ELb0EN7cutlass10bfloat16_tE19Flash_kernel_traitsILi96ELi128ELi64ELi4ES3_EELb0ELb0ELb1ELb0ELb0ELb0ELb1ELb0EEEvNS_16Flash_fwd_paramsE)
        /*0398*/ 	.word	0x00000068


	//----- nvinfo : EIATTR_MIN_STACK_SIZE
	.align		4
.L_164:
        /*039c*/ 	.byte	0x04, 0x12
        /*039e*/ 	.short	(.L_166 - .L_165)
	.align		4
.L_165:
        /*03a0*/ 	.word	index@(_ZN5flash16flash_fwd_kernelI23Flash_fwd_kernel_traitsILi96ELi128ELi64ELi4ELb0ELb0EN7cutlass10bfloat16_tE19Flash_kernel_traitsILi96ELi128ELi64ELi4ES3_EELb1ELb0ELb1ELb1ELb0ELb0ELb0ELb1EEEvNS_16Flash_fwd_paramsE)
        /*03a4*/ 	.word	0x000002b8


	//----- nvinfo : EIATTR_MIN_STACK_SIZE
	.align		4
.L_166:
        /*03a8*/ 	.byte	0x04, 0x12
        /*03aa*/ 	.short	(.L_168 - .L_167)
	.align		4
.L_167:
        /*03ac*/ 	.word	index@(_ZN5flash16flash_fwd_kernelI23Flash_fwd_kernel_traitsILi96ELi128ELi64ELi4ELb0ELb0EN7cutlass10bfloat16_tE19Flash_kernel_traitsILi96ELi128ELi64ELi4ES3_EELb0ELb0ELb1ELb1ELb0ELb0ELb1ELb0EEEvNS_16Flash_fwd_paramsE)
        /*03b0*/ 	.word	0x00000080
.L_168:


//--------------------- .nv.info._ZN5flash16flash_fwd_kernelI23Flash_fwd_kernel_traitsILi96ELi128ELi64ELi4ELb0ELb0EN7cutlass10bfloat16_tE19Flash_kernel_traitsILi96ELi128ELi64ELi4ES3_EELb0ELb0ELb0ELb0ELb0ELb1ELb0ELb0EEEvNS_16Flash_fwd_paramsE --------------------------
	.section	.nv.info._ZN5flash16flash_fwd_kernelI23Flash_fwd_kernel_traitsILi96ELi128ELi64ELi4ELb0ELb0EN7cutlass10bfloat16_tE19Flash_kernel_traitsILi96ELi128ELi64ELi4ES3_EELb0ELb0ELb0ELb0ELb0ELb1ELb0ELb0EEEvNS_16Flash_fwd_paramsE,"",@"SHT_CUDA_INFO"
	.sectionflags	@""
	.align	4


	//----- nvinfo : EIATTR_CUDA_API_VERSION
	.align		4
        /*0000*/ 	.byte	0x04, 0x37
        /*0002*/ 	.short	(.L_170 - .L_169)
.L_169:
        /*0004*/ 	.word	0x00000082


	//----- nvinfo : EIATTR_SW2861232_WAR
	.align		4
.L_170:
        /*0008*/ 	.byte	0x01, 0x35
	.zero		2


	//----- nvinfo : EIATTR_PARAM_CBANK
	.align		4
        /*000c*/ 	.byte	0x04, 0x0a
        /*000e*/ 	.short	(.L_172 - .L_171)
	.align		4
.L_171:
        /*0010*/ 	.word	index@(.nv.constant0._ZN5flash16flash_fwd_kernelI23Flash_fwd_kernel_traitsILi96ELi128ELi64ELi4ELb0ELb0EN7cutlass10bfloat16_tE19Flash_kernel_traitsILi96ELi128ELi64ELi4ES3_EELb0ELb0ELb0ELb0ELb0ELb1ELb0ELb0EEEvNS_16Flash_fwd_paramsE)
        /*0014*/ 	.short	0x0160
        /*0016*/ 	.short	0x01d0


	//----- nvinfo : EIATTR_CBANK_PARAM_SIZE
	.align		4
.L_172:
        /*0018*/ 	.byte	0x03, 0x19
        /*001a*/ 	.short	0x01d0


	//----- nvinfo : EIATTR_KPARAM_INFO
	.align		4
        /*001c*/ 	.byte	0x04, 0x17
        /*001e*/ 	.short	(.L_174 - .L_173)
.L_173:
        /*0020*/ 	.word	0x00000000
        /*0024*/ 	.short	0x0000
        /*0026*/ 	.short	0x0000
        /*0028*/ 	.byte	0x00, 0xf0, 0x41, 0x07


	//----- nvinfo : EIATTR_MAXREG_COUNT
	.align		4
.L_174:
        /*002c*/ 	.byte	0x03, 0x1b
        /*002e*/ 	.short	0x00ff


	//----- nvinfo : EIATTR_NUM_BARRIERS
	.align		4
        /*0030*/ 	.byte	0x02, 0x4c
        /*0032*/ 	.byte	0x01
	.zero		1


	//----- nvinfo : EIATTR_ANNOTATIONS
	.align		4
        /*0034*/ 	.byte	0x04, 0x55
        /*0036*/ 	.short	(.L_176 - .L_175)


	//   ....[0]....
.L_175:
        /*0038*/ 	.word	0x00000001
        /*003c*/ 	.byte	0xc0, 0x08, 0x00, 0x00, 0x01, 0x00, 0x00, 0x00, 0x90, 0x09, 0x00, 0x00, 0x01, 0x00, 0x00, 0x00
        /*004c*/ 	.byte	0x30, 0x0a, 0x00, 0x00, 0x01, 0x00, 0x00, 0x00, 0x00, 0x17, 0x00, 0x00, 0x01, 0x00, 0x00, 0x00
        /*005c*/ 	.byte	0x40, 0x72, 0x00, 0x00, 0x01, 0x00, 0x00, 0x00, 0x60, 0x8a, 0x00, 0x00, 0x01, 0x00, 0x00, 0x00
        /*006c*/ 	.byte	0x80, 0x8b, 0x00, 0x00, 0x01, 0x00, 0x00, 0x00, 0xa0, 0x8c, 0x00, 0x00


	//----- nvinfo : EIATTR_MERCURY_ISA_VERSION
	.align		4
.L_176:
        /*0078*/ 	.byte	0x03, 0x5f
        /*007a*/ 	.short	0x0000


	//----- nvinfo : EIATTR_COOP_GROUP_MASK_REGIDS
	.align		4
        /*007c*/ 	.byte	0x04, 0x29
        /*007e*/ 	.short	(.L_178 - .L_177)


	//   ....[0]....
.L_177:
        /*0080*/ 	.word	0xffffffff


	//   ....[1]....
        /*0084*/ 	.word	0xffffffff


	//   ....[2]....
        /*0088*/ 	.word	0xffffffff


	//   ....[3]....
        /*008c*/ 	.word	0xffffffff


	//   ....[4]....
        /*0090*/ 	.word	0xffffffff


	//   ....[5]....
        /*0094*/ 	.word	0xffffffff


	//   ....[6]....
        /*0098*/ 	.word	0xffffffff


	//   ....[7]....
        /*009c*/ 	.word	0xffffffff


	//   ....[8]....
        /*00a0*/ 	.word	0xffffffff


	//   ....[9]....
        /*00a4*/ 	.word	0xffffffff


	//   ....[10]....
        /*00a8*/ 	.word	0xffffffff


	//   ....[11]....
        /*00ac*/ 	.word	0xffffffff


	//   ....[12]....
        /*00b0*/ 	.word	0xffffffff


	//   ....[13]....
        /*00b4*/ 	.word	0xffffffff


	//   ....[14]....
        /*00b8*/ 	.word	0xffffffff


	//   ....[15]....
        /*00bc*/ 	.word	0xffffffff


	//   ....[16]....
        /*00c0*/ 	.word	0xffffffff


	//   ....[17]....
        /*00c4*/ 	.word	0xffffffff


	//   ....[18]....
        /*00c8*/ 	.word	0xffffffff


	//   ....[19]....
        /*00cc*/ 	.word	0xffffffff


	//   ....[20]....
        /*00d0*/ 	.word	0xffffffff


	//   ....[21]....
        /*00d4*/ 	.word	0xffffffff


	//   ....[22]....
        /*00d8*/ 	.word	0xffffffff


	//   ....[23]....
        /*00dc*/ 	.word	0xffffffff


	//----- nvinfo : EIATTR_COOP_GROUP_INSTR_OFFSETS
	.align		4
.L_178:
        /*00e0*/ 	.byte	0x04, 0x28
        /*00e2*/ 	.short	(.L_180 - .L_179)


	//   ....[0]....
.L_179:
        /*00e4*/ 	.word	0x00002820


	//   ....[1]....
        /*00e8*/ 	.word	0x00002910


	//   ....[2]....
        /*00ec*/ 	.word	0x00002940


	//   ....[3]....
        /*00f0*/ 	.word	0x00002a10


	//   ....[4]....
        /*00f4*/ 	.word	0x00002a40


	//   ....[5]....
        /*00f8*/ 	.word	0x00002b30


	//   ....[6]....
        /*00fc*/ 	.word	0x00002b60


	//   ....[7]....
        /*0100*/ 	.word	0x00002cd0


	//   ....[8]....
        /*0104*/ 	.word	0x00005250


	//   ....[9]....
        /*0108*/ 	.word	0x000053e0


	//   ....[10]....
        /*010c*/ 	.word	0x00005420


	//   ....[11]....
        /*0110*/ 	.word	0x00005440


	//   ....[12]....
        /*0114*/ 	.word	0x00005450


	//   ....[13]....
        /*0118*/ 	.word	0x00005490


	//   ....[14]....
        /*011c*/ 	.word	0x000054d0


	//   ....[15]....
        /*0120*/ 	.word	0x00005500


	//   ....[16]....
        /*0124*/ 	.word	0x00007270


	//   ....[17]....
        /*0128*/ 	.word	0x00007280


	//   ....[18]....
        /*012c*/ 	.word	0x00007290


	//   ....[19]....
        /*0130*/ 	.word	0x000072a0


	//   ....[20]....
        /*0134*/ 	.word	0x000072e0


	//   ....[21]....
        /*0138*/ 	.word	0x00007300


	//   ....[22]....
        /*013c*/ 	.word	0x00007320


	//   ....[23]....
        /*0140*/ 	.word	0x00007340


	//----- nvinfo : EIATTR_EXIT_INSTR_OFFSETS
	.align		4
.L_180:
        /*0144*/ 	.byte	0x04, 0x1c
        /*0146*/ 	.short	(.L_182 - .L_181)


	//   ....[0]....
.L_181:
        /*0148*/ 	.word	0x000002f0


	//   ....[1]....
        /*014c*/ 	.word	0x00008cc0


	//   ....[2]....
        /*0150*/ 	.word	0x00008da0


	//   ....[3]....
        /*0154*/ 	.word	0x000096c0


	//   ....[4]....
        /*0158*/ 	.word	0x00009740


	//----- nvinfo : EIATTR_CTAIDZ_USED
	.align		4
.L_182:
        /*015c*/ 	.byte	0x01, 0x04
	.zero		2


	//----- nvinfo : EIATTR_CRS_STACK_SIZE
	.align		4
        /*0160*/ 	.byte	0x04, 0x1e
        /*0162*/ 	.short	(.L_184 - .L_183)
.L_183:
        /*0164*/ 	.word	0x00000000
.L_184:


//--------------------- .nv.info._ZN5flash16flash_fwd_kernelI23Flash_fwd_kernel_traitsILi96ELi128ELi64ELi4ELb0ELb0EN7cutlass10bfloat16_tE19Flash_kernel_traitsILi96ELi128ELi64ELi4ES3_EELb0ELb0ELb0ELb0ELb1ELb1ELb0ELb0EEEvNS_16Flash_fwd_paramsE --------------------------
	.section	.nv.info._ZN5flash16flash_fwd_kernelI23Flash_fwd_kernel_traitsILi96ELi128ELi64ELi4ELb0ELb0EN7cutlass10bfloat16_tE19Flash_kernel_traitsILi96ELi128ELi64ELi4ES3_EELb0ELb0ELb0ELb0ELb1ELb1ELb0ELb0EEEvNS_16Flash_fwd_paramsE,"",@"SHT_CUDA_INFO"
	.sectionflags	@""
	.align	4


	//----- nvinfo : EIATTR_CUDA_API_VERSION
	.align		4
        /*0000*/ 	.byte	0x04, 0x37
        /*0002*/ 	.short	(.L_186 - .L_185)
.L_185:
        /*0004*/ 	.word	0x00000082


	//----- nvinfo : EIATTR_SW2861232_WAR
	.align		4
.L_186:
        /*0008*/ 	.byte	0x01, 0x35
	.zero		2


	//----- nvinfo : EIATTR_PARAM_CBANK
	.align		4
        /*000c*/ 	.byte	0x04, 0x0a
        /*000e*/ 	.short	(.L_188 - .L_187)
	.align		4
.L_187:
        /*0010*/ 	.word	index@(.nv.constant0._ZN5flash16flash_fwd_kernelI23Flash_fwd_kernel_traitsILi96ELi128ELi64ELi4ELb0ELb0EN7cutlass10bfloat16_tE19Flash_kernel_traitsILi96ELi128ELi64ELi4ES3_EELb0ELb0ELb0ELb0ELb1ELb1ELb0ELb0EEEvNS_16Flash_fwd_paramsE)
        /*0014*/ 	.short	0x0160
        /*0016*/ 	.short	0x01d0


	//----- nvinfo : EIATTR_CBANK_PARAM_SIZE
	.align		4
.L_188:
        /*0018*/ 	.byte	0x03, 0x19
        /*001a*/ 	.short	0x01d0


	//----- nvinfo : EIATTR_KPARAM_INFO
	.align		4
        /*001c*/ 	.byte	0x04, 0x17
        /*001e*/ 	.short	(.L_190 - .L_189)
.L_189:
        /*0020*/ 	.word	0x00000000
        /*0024*/ 	.short	0x0000
        /*0026*/ 	.short	0x0000
        /*0028*/ 	.byte	0x00, 0xf0, 0x41, 0x07


	//----- nvinfo : EIATTR_MAXREG_COUNT
	.align		4
.L_190:
        /*002c*/ 	.byte	0x03, 0x1b
        /*002e*/ 	.short	0x00ff


	//----- nvinfo : EIATTR_NUM_BARRIERS
	.align		4
        /*0030*/ 	.byte	0x02, 0x4c
        /*0032*/ 	.byte	0x01
	.zero		1


	//----- nvinfo : EIATTR_MERCURY_ISA_VERSION
	.align		4
        /*0034*/ 	.byte	0x03, 0x5f
        /*0036*/ 	.short	0x0000


	//----- nvinfo : EIATTR_COOP_GROUP_MASK_REGIDS
	.align		4
        /*0038*/ 	.byte	0x04, 0x29
        /*003a*/ 	.short	(.L_192 - .L_191)


	//   ....[0]....
.L_191:
        /*003c*/ 	.word	0xffffffff


	//   ....[1]....
        /*0040*/ 	.word	0xffffffff


	//   ....[2]....
        /*0044*/ 	.word	0xffffffff


	//   ....[3]....
        /*0048*/ 	.word	0xffffffff


	//   ....[4]....
        /*004c*/ 	.word	0xffffffff


	//   ....[5]....
        /*0050*/ 	.word	0xffffffff


	//   ....[6]....
        /*0054*/ 	.word	0xffffffff


	//   ....[7]....
        /*0058*/ 	.word	0xffffffff


	//   ....[8]....
        /*005c*/ 	.word	0xffffffff


	//   ....[9]....
        /*0060*/ 	.word	0xffffffff


	//   ....[10]....
        /*0064*/ 	.word	0xffffffff


	//   ....[11]....
        /*0068*/ 	.word	0xffffffff


	//   ....[12]....
        /*006c*/ 	.word	0xffffffff


	//   ....[13]....
        /*0070*/ 	.word	0xffffffff


	//   ....[14]....
        /*0074*/ 	.word	0xffffffff


	//   ....[15]....
        /*0078*/ 	.word	0xffffffff


	//   ....[16]....
        /*007c*/ 	.word	0xffffffff


	//   ....[17]....
        /*0080*/ 	.word	0xffffffff


	//   ....[18]....
        /*0084*/ 	.word	0xffffffff


	//   ....[19]....
        /*0088*/ 	.word	0xffffffff


	//   ....[20]....
        /*008c*/ 	.word	0xffffffff


	//   ....[21]....
        /*0090*/ 	.word	0xffffffff


	//   ....[22]....
        /*0094*/ 	.word	0xffffffff


	//   ....[23]....
        /*0098*/ 	.word	0xffffffff


	//----- nvinfo : EIATTR_COOP_GROUP_INSTR_OFFSETS
	.align		4
.L_192:
        /*009c*/ 	.byte	0x04, 0x28
        /*009e*/ 	.short	(.L_194 - .L_193)


	//   ....[0]....
.L_193:
        /*00a0*/ 	.word	0x00001b50


	//   ....[1]....
        /*00a4*/ 	.word	0x00001c30


	//   ....[2]....
        /*00a8*/ 	.word	0x00001c60


	//   ....[3]....
        /*00ac*/ 	.word	0x00001d40


	//   ....[4]....
        /*00b0*/ 	.word	0x00001de0


	//   ....[5]....
        /*00b4*/ 	.word	0x00001e80


	//   ....[6]....
        /*00b8*/ 	.word	0x00001f50


	//   ....[7]....
        /*00bc*/ 	.word	0x00001ff0


	//   ....[8]....
        /*00c0*/ 	.word	0x00004380


	//   ....[9]....
        /*00c4*/ 	.word	0x000043e0


	//   ....[10]....
        /*00c8*/ 	.word	0x00004430


	//   ....[11]....
        /*00cc*/ 	.word	0x00004440


	//   ....[12]....
        /*00d0*/ 	.word	0x00004460


	//   ....[13]....
        /*00d4*/ 	.word	0x00004490


	//   ....[14]....
        /*00d8*/ 	.word	0x000044b0


	//   ....[15]....
        /*00dc*/ 	.word	0x000044d0


	//   ....[16]....
        /*00e0*/ 	.word	0x00006250


	//   ....[17]....
        /*00e4*/ 	.word	0x00006290


	//   ....[18]....
        /*00e8*/ 	.word	0x000062d0


	//   ....[19]....
        /*00ec*/ 	.word	0x000062e0


	//   ....[20]....
        /*00f0*/ 	.word	0x00006340


	//   ....[21]....
        /*00f4*/ 	.word	0x00006360


	//   ....[22]....
        /*00f8*/ 	.word	0x00006380


	//   ....[23]....
        /*00fc*/ 	.word	0x000063a0


	//----- nvinfo : EIATTR_EXIT_INSTR_OFFSETS
	.align		4
.L_194:
        /*0100*/ 	.byte	0x04, 0x1c
        /*0102*/ 	.short	(.L_196 - .L_195)


	//   ....[0]....
.L_195:
        /*0104*/ 	.word	0x00000160


	//   ....[1]....
        /*0108*/ 	.word	0x00007b20


	//----- nvinfo : EIATTR_CTAIDZ_USED
	.align		4
.L_196:
        /*010c*/ 	.byte	0x01, 0x04
	.zero		2


	//----- nvinfo : EIATTR_CRS_STACK_SIZE
	.align		4
        /*0110*/ 	.byte	0x04, 0x1e
        /*0112*/ 	.short	(.L_198 - .L_197)
.L_197:
        /*0114*/ 	.word	0x00000000
.L_198:


//--------------------- .nv.info._ZN5flash16flash_fwd_kernelI23Flash_fwd_kernel_traitsILi96ELi128ELi64ELi4ELb0ELb0EN7cutlass10bfloat16_tE19Flash_kernel_traitsILi96ELi128ELi64ELi4ES3_EELb0ELb0ELb0ELb0ELb0ELb0ELb0ELb0EEEvNS_16Flash_fwd_paramsE --------------------------
	.section	.nv.info._ZN5flash16flash_fwd_kernelI23Flash_fwd_kernel_traitsILi96ELi128ELi64ELi4ELb0ELb0EN7cutlass10bfloat16_tE19Flash_kernel_traitsILi96ELi128ELi64ELi4ES3_EELb0ELb0ELb0ELb0ELb0ELb0ELb0ELb0EEEvNS_16Flash_fwd_paramsE,"",@"SHT_CUDA_INFO"
	.sectionflags	@""
	.align	4


	//----- nvinfo : EIATTR_CUDA_API_VERSION
	.align		4
        /*0000*/ 	.byte	0x04, 0x37
        /*0002*/ 	.short	(.L_200 - .L_199)
.L_199:
        /*0004*/ 	.word	0x00000082


	//----- nvinfo : EIATTR_SW2861232_WAR
	.align		4
.L_200:
        /*0008*/ 	.byte	0x01, 0x35
	.zero		2


	//----- nvinfo : EIATTR_PARAM_CBANK
	.align		4
        /*000c*/ 	.byte	0x04, 0x0a
        /*000e*/ 	.short	(.L_202 - .L_201)
	.align		4
.L_201:
        /*0010*/ 	.word	index@(.nv.constant0._ZN5flash16flash_fwd_kernelI23Flash_fwd_kernel_traitsILi96ELi128ELi64ELi4ELb0ELb0EN7cutlass10bfloat16_tE19Flash_kernel_traitsILi96ELi128ELi64ELi4ES3_EELb0ELb0ELb0ELb0ELb0ELb0ELb0ELb0EEEvNS_16Flash_fwd_paramsE)
        /*0014*/ 	.short	0x0160
        /*0016*/ 	.short	0x01d0


	//----- nvinfo : EIATTR_CBANK_PARAM_SIZE
	.align		4
.L_202:
        /*0018*/ 	.byte	0x03, 0x19
        /*001a*/ 	.short	0x01d0


	//----- nvinfo : EIATTR_KPARAM_INFO
	.align		4
        /*001c*/ 	.byte	0x04, 0x17
        /*001e*/ 	.short	(.L_204 - .L_203)
.L_203:
        /*0020*/ 	.word	0x00000000
        /*0024*/ 	.short	0x0000
        /*0026*/ 	.short	0x0000
        /*0028*/ 	.byte	0x00, 0xf0, 0x41, 0x07


	//----- nvinfo : EIATTR_MAXREG_COUNT
	.align		4
.L_204:
        /*002c*/ 	.byte	0x03, 0x1b
        /*002e*/ 	.short	0x00ff


	//----- nvinfo : EIATTR_NUM_BARRIERS
	.align		4
        /*0030*/ 	.byte	0x02, 0x4c
        /*0032*/ 	.byte	0x01
	.zero		1


	//----- nvinfo : EIATTR_ANNOTATIONS
	.align		4
        /*0034*/ 	.byte	0x04, 0x55
        /*0036*/ 	.short	(.L_206 - .L_205)


	//   ....[0]....
.L_205:
        /*0038*/ 	.word	0x00000001
        /*003c*/ 	.byte	0x60, 0x0b, 0x00, 0x00, 0x01, 0x00, 0x00, 0x00, 0x40, 0x0e, 0x00, 0x00, 0x01, 0x00, 0x00, 0x00
        /*004c*/ 	.byte	0xb0, 0x10, 0x00, 0x00, 0x01, 0x00, 0x00, 0x00, 0x40, 0x13, 0x00, 0x00, 0x01, 0x00, 0x00, 0x00
        /*005c*/ 	.byte	0xf0, 0x84, 0x00, 0x00, 0x01, 0x00, 0x00, 0x00, 0x40, 0x9d, 0x00, 0x00, 0x01, 0x00, 0x00, 0x00
        /*006c*/ 	.byte	0x90, 0x9e, 0x00, 0x00, 0x01, 0x00, 0x00, 0x00, 0xe0, 0x9f, 0x00, 0x00


	//----- nvinfo : EIATTR_MERCURY_ISA_VERSION
	.align		4
.L_206:
        /*0078*/ 	.byte	0x03, 0x5f
        /*007a*/ 	.short	0x0000


	//----- nvinfo : EIATTR_COOP_GROUP_MASK_REGIDS
	.align		4
        /*007c*/ 	.byte	0x04, 0x29
        /*007e*/ 	.short	(.L_208 - .L_207)


	//   ....[0]....
.L_207:
        /*0080*/ 	.word	0xffffffff


	//   ....[1]....
        /*0084*/ 	.word	0xffffffff


	//   ....[2]....
        /*0088*/ 	.word	0xffffffff


	//   ....[3]....
        /*008c*/ 	.word	0xffffffff


	//   ....[4]....
        /*0090*/ 	.word	0xffffffff


	//   ....[5]....
        /*0094*/ 	.word	0xffffffff


	//   ....[6]....
        /*0098*/ 	.word	0xffffffff


	//   ....[7]....
        /*009c*/ 	.word	0xffffffff


	//   ....[8]....
        /*00a0*/ 	.word	0xffffffff


	//   ....[9]....
        /*00a4*/ 	.word	0xffffffff


	//   ....[10]....
        /*00a8*/ 	.word	0xffffffff


	//   ....[11]....
        /*00ac*/ 	.word	0xffffffff


	//   ....[12]....
        /*00b0*/ 	.word	0xffffffff


	//   ....[13]....
        /*00b4*/ 	.word	0xffffffff


	//   ....[14]....
        /*00b8*/ 	.word	0xffffffff


	//   ....[15]....
        /*00bc*/ 	.word	0xffffffff


	//   ....[16]....
        /*00c0*/ 	.word	0xffffffff


	//   ....[17]....
        /*00c4*/ 	.word	0xffffffff


	//   ....[18]....
        /*00c8*/ 	.word	0xffffffff


	//   ....[19]....
        /*00cc*/ 	.word	0xffffffff


	//   ....[20]....
        /*00d0*/ 	.word	0xffffffff


	//   ....[21]....
        /*00d4*/ 	.word	0xffffffff


	//   ....[22]....
        /*00d8*/ 	.word	0xffffffff


	//   ....[23]....
        /*00dc*/ 	.word	0xffffffff


	//----- nvinfo : EIATTR_COOP_GROUP_INSTR_OFFSETS
	.align		4
.L_208:
        /*00e0*/ 	.byte	0x04, 0x28
        /*00e2*/ 	.short	(.L_210 - .L_209)


	//   ....[0]....
.L_209:
        /*00e4*/ 	.word	0x00003680


	//   ....[1]....
        /*00e8*/ 	.word	0x00003770


	//   ....[2]....
        /*00ec*/ 	.word	0x000037a0


	//   ....[3]....
        /*00f0*/ 	.word	0x00003870


	//   ....[4]....
        /*00f4*/ 	.word	0x000038a0


	//   ....[5]....
        /*00f8*/ 	.word	0x00003980


	//   ....[6]....
        /*00fc*/ 	.word	0x000039b0


	//   ....[7]....
        /*0100*/ 	.word	0x00003ad0


	//   ....[8]....
        /*0104*/ 	.word	0x00006500


	//   ....[9]....
        /*0108*/ 	.word	0x00006690


	//   ....[10]....
        /*010c*/ 	.word	0x000066d0


	//   ....[11]....
        /*0110*/ 	.word	0x000066f0


	//   ....[12]....
        /*0114*/ 	.word	0x00006700


	//   ....[13]....
        /*0118*/ 	.word	0x00006740


	//   ....[14]....
        /*011c*/ 	.word	0x00006780


	//   ....[15]....
        /*0120*/ 	.word	0x000067b0


	//   ....[16]....
        /*0124*/ 	.word	0x00008520


	//   ....[17]....
        /*0128*/ 	.word	0x00008530


	//   ....[18]....
        /*012c*/ 	.word	0x00008540


	//   ....[19]....
        /*0130*/ 	.word	0x00008550


	//   ....[20]....
        /*0134*/ 	.word	0x00008590


	//   ....[21]....
        /*0138*/ 	.word	0x000085b0


	//   ....[22]....
        /*013c*/ 	.word	0x000085d0


	//   ....[23]....
        /*0140*/ 	.word	0x000085f0


	//----- nvinfo : EIATTR_EXIT_INSTR_OFFSETS
	.align		4
.L_210:
        /*0144*/ 	.byte	0x04, 0x1c
        /*0146*/ 	.short	(.L_212 - .L_211)


	//   ....[0]....
.L_211:
        /*0148*/ 	.word	0x000002f0


	//   ....[1]....
        /*014c*/ 	.word	0x0000a000


	//   ....[2]....
        /*0150*/ 	.word	0x0000a100


	//   ....[3]....
        /*0154*/ 	.word	0x0000a120


	//   ....[4]....
        /*0158*/ 	.word	0x0000ab20


	//   ....[5]....
        /*015c*/ 	.word	0x0000aba0


	//----- nvinfo : EIATTR_CTAIDZ_USED
	.align		4
.L_212:
        /*0160*/ 	.byte	0x01, 0x04
	.zero		2


	//----- nvinfo : EIATTR_CRS_STACK_SIZE
	.align		4
        /*0164*/ 	.byte	0x04, 0x1e
        /*0166*/ 	.short	(.L_214 - .L_213)
.L_213:
        /*0168*/ 	.word	0x00000000
.L_214:


//--------------------- .nv.info._ZN5flash16flash_fwd_kernelI23Flash_fwd_kernel_traitsILi96ELi128ELi64ELi4ELb0ELb0EN7cutlass10bfloat16_tE19Flash_kernel_traitsILi96ELi128ELi64ELi4ES3_EELb0ELb0ELb0ELb1ELb0ELb0ELb0ELb0EEEvNS_16Flash_fwd_paramsE --------------------------
	.section	.nv.info._ZN5flash16flash_fwd_kernelI23Flash_fwd_kernel_traitsILi96ELi128ELi64ELi4ELb0ELb0EN7cutlass10bfloat16_tE19Flash_kernel_traitsILi96ELi128ELi64ELi4ES3_EELb0ELb0ELb0ELb1ELb0ELb0ELb0ELb0EEEvNS_16Flash_fwd_paramsE,"",@"SHT_CUDA_INFO"
	.sectionflags	@""
	.align	4


	//----- nvinfo : EIATTR_CUDA_API_VERSION
	.align		4
        /*0000*/ 	.byte	0x04, 0x37
        /*0002*/ 	.short	(.L_216 - .L_215)
.L_215:
        /*0004*/ 	.word	0x00000082


	//----- nvinfo : EIATTR_SW2861232_WAR
	.align		4
.L_216:
        /*0008*/ 	.byte	0x01, 0x35
	.zero		2


	//----- nvinfo : EIATTR_PARAM_CBANK
	.align		4
        /*000c*/ 	.byte	0x04, 0x0a
        /*000e*/ 	.short	(.L_218 - .L_217)
	.align		4
.L_217:
        /*0010*/ 	.word	index@(.nv.constant0._ZN5flash16flash_fwd_kernelI23Flash_fwd_kernel_traitsILi96ELi128ELi64ELi4ELb0ELb0EN7cutlass10bfloat16_tE19Flash_kernel_traitsILi96ELi128ELi64ELi4ES3_EELb0ELb0ELb0ELb1ELb0ELb0ELb0ELb0EEEvNS_16Flash_fwd_paramsE)
        /*0014*/ 	.short	0x0160
        /*0016*/ 	.short	0x01d0


	//----- nvinfo : EIATTR_CBANK_PARAM_SIZE
	.align		4
.L_218:
        /*0018*/ 	.byte	0x03, 0x19
        /*001a*/ 	.short	0x01d0


	//----- nvinfo : EIATTR_KPARAM_INFO
	.align		4
        /*001c*/ 	.byte	0x04, 0x17
        /*001e*/ 	.short	(.L_220 - .L_219)
.L_219:
        /*0020*/ 	.word	0x00000000
        /*0024*/ 	.short	0x0000
        /*0026*/ 	.short	0x0000
        /*0028*/ 	.byte	0x00, 0xf0, 0x41, 0x07


	//----- nvinfo : EIATTR_MAXREG_COUNT
	.align		4
.L_220:
        /*002c*/ 	.byte	0x03, 0x1b
        /*002e*/ 	.short	0x00ff


	//----- nvinfo : EIATTR_NUM_BARRIERS
	.align		4
        /*0030*/ 	.byte	0x02, 0x4c
        /*0032*/ 	.byte	0x01
	.zero		1


	//----- nvinfo : EIATTR_ANNOTATIONS
	.align		4
        /*0034*/ 	.byte	0x04, 0x55
        /*0036*/ 	.short	(.L_222 - .L_221)


	//   ....[0]....
.L_221:
        /*0038*/ 	.word	0x00000001
        /*003c*/ 	.byte	0xc0, 0x07, 0x00, 0x00, 0x01, 0x00, 0x00, 0x00, 0x80, 0x09, 0x00, 0x00, 0x01, 0x00, 0x00, 0x00
        /*004c*/ 	.byte	0x00, 0x0a, 0x00, 0x00, 0x01, 0x00, 0x00, 0x00, 0x30, 0x0e, 0x00, 0x00, 0x01, 0x00, 0x00, 0x00
        /*005c*/ 	.byte	0xa0, 0x10, 0x00, 0x00, 0x01, 0x00, 0x00, 0x00, 0x30, 0x13, 0x00, 0x00, 0x01, 0x00, 0x00, 0x00
        /*006c*/ 	.byte	0x40, 0x25, 0x00, 0x00, 0x01, 0x00, 0x00, 0x00, 0x00, 0x38, 0x00, 0x00, 0x01, 0x00, 0x00, 0x00
        /*007c*/ 	.byte	0xa0, 0x66, 0x00, 0x00, 0x01, 0x00, 0x00, 0x00, 0xf0, 0x66, 0x00, 0x00, 0x01, 0x00, 0x00, 0x00
        /*008c*/ 	.byte	0x50, 0xa6, 0x00, 0x00, 0x01, 0x00, 0x00, 0x00, 0xc0, 0xba, 0x00, 0x00, 0x01, 0x00, 0x00, 0x00
        /*009c*/ 	.byte	0xd0, 0xba, 0x00, 0x00, 0x01, 0x00, 0x00, 0x00, 0xf0, 0xbc, 0x00, 0x00, 0x01, 0x00, 0x00, 0x00
        /*00ac*/ 	.byte	0x00, 0xbd, 0x00, 0x00, 0x01, 0x00, 0x00, 0x00, 0x90, 0xbe, 0x00, 0x00, 0x01, 0x00, 0x00, 0x00
        /*00bc*/ 	.byte	0xe0, 0xbf, 0x00, 0x00, 0x01, 0x00, 0x00, 0x00, 0x30, 0xc1, 0x00, 0x00


	//----- nvinfo : EIATTR_MERCURY_ISA_VERSION
	.align		4
.L_222:
        /*00c8*/ 	.byte	0x03, 0x5f
        /*00ca*/ 	.short	0x0000


	//----- nvinfo : EIATTR_COOP_GROUP_MASK_REGIDS
	.align		4
        /*00cc*/ 	.byte	0x04, 0x29
        /*00ce*/ 	.short	(.L_224 - .L_223)


	//   ....[0]....
.L_223:
        /*00d0*/ 	.word	0xffffffff


	//   ....[1]....
        /*00d4*/ 	.word	0xffffffff


	//   ....[2]....
        /*00d8*/ 	.word	0xffffffff


	//   ....[3]....
        /*00dc*/ 	.word	0xffffffff


	//   ....[4]....
        /*00e0*/ 	.word	0xffffffff


	//   ....[5]....
        /*00e4*/ 	.word	0xffffffff


	//   ....[6]....
        /*00e8*/ 	.word	0xffffffff


	//   ....[7]....
        /*00ec*/ 	.word	0xffffffff


	//   ....[8]....
        /*00f0*/ 	.word	0xffffffff


	//   ....[9]....
        /*00f4*/ 	.word	0xffffffff


	//   ....[10]....
        /*00f8*/ 	.word	0xffffffff


	//   ....[11]....
        /*00fc*/ 	.word	0xffffffff


	//   ....[12]....
        /*0100*/ 	.word	0xffffffff


	//   ....[13]....
        /*0104*/ 	.word	0xffffffff


	//   ....[14]....
        /*0108*/ 	.word	0xffffffff


	//   ....[15]....
        /*010c*/ 	.word	0xffffffff


	//   ....[16]....
        /*0110*/ 	.word	0xffffffff


	//   ....[17]....
        /*0114*/ 	.word	0xffffffff


	//   ....[18]....
        /*0118*/ 	.word	0xffffffff


	//   ....[19]....
        /*011c*/ 	.word	0xffffffff


	//   ....[20]....
        /*0120*/ 	.word	0xffffffff


	//   ....[21]....
        /*0124*/ 	.word	0xffffffff


	//   ....[22]....
        /*0128*/ 	.word	0xffffffff


	//   ....[23]....
        /*012c*/ 	.word	0xffffffff


	//----- nvinfo : EIATTR_COOP_GROUP_INSTR_OFFSETS
	.align		4
.L_224:
        /*0130*/ 	.byte	0x04, 0x28
        /*0132*/ 	.short	(.L_226 - .L_225)


	//   ....[0]....
.L_225:
        /*0134*/ 	.word	0x00004b10


	//   ....[1]....
        /*0138*/ 	.word	0x00004c00


	//   ....[2]....
        /*013c*/ 	.word	0x00004c30


	//   ....[3]....
        /*0140*/ 	.word	0x00004d00


	//   ....[4]....
        /*0144*/ 	.word	0x00004d30


	//   ....[5]....
        /*0148*/ 	.word	0x00004e10


	//   ....[6]....
        /*014c*/ 	.word	0x00004e40


	//   ....[7]....
        /*0150*/ 	.word	0x00004f50


	//   ....[8]....
        /*0154*/ 	.word	0x000085d0


	//   ....[9]....
        /*0158*/ 	.word	0x000086d0


	//   ....[10]....
        /*015c*/ 	.word	0x00008780


	//   ....[11]....
        /*0160*/ 	.word	0x00008810


	//   ....[12]....
        /*0164*/ 	.word	0x00008840


	//   ....[13]....
        /*0168*/ 	.word	0x00008890


	//   ....[14]....
        /*016c*/ 	.word	0x000088e0


	//   ....[15]....
        /*0170*/ 	.word	0x00008990


	//   ....[16]....
        /*0174*/ 	.word	0x0000a680


	//   ....[17]....
        /*0178*/ 	.word	0x0000a690


	//   ....[18]....
        /*017c*/ 	.word	0x0000a6a0


	//   ....[19]....
        /*0180*/ 	.word	0x0000a6b0


	//   ....[20]....
        /*0184*/ 	.word	0x0000a6f0


	//   ....[21]....
        /*0188*/ 	.word	0x0000a700


	//   ....[22]....
        /*018c*/ 	.word	0x0000a730


	//   ....[23]....
        /*0190*/ 	.word	0x0000a7c0


	//----- nvinfo : EIATTR_EXIT_INSTR_OFFSETS
	.align		4
.L_226:
        /*0194*/ 	.byte	0x04, 0x1c
        /*0196*/ 	.short	(.L_228 - .L_227)


	//   ....[0]....
.L_227:
        /*0198*/ 	.word	0x000002f0


	//   ....[1]....
        /*019c*/ 	.word	0x0000c150


	//   ....[2]....
        /*01a0*/ 	.word	0x0000c250


	//   ....[3]....
        /*01a4*/ 	.word	0x0000c270


	//   ....[4]....
        /*01a8*/ 	.word	0x0000cc70


	//   ....[5]....
        /*01ac*/ 	.word	0x0000ccf0


	//----- nvinfo : EIATTR_CTAIDZ_USED
	.align		4
.L_228:
        /*01b0*/ 	.byte	0x01, 0x04
	.zero		2


	//----- nvinfo : EIATTR_CRS_STACK_SIZE
	.align		4
        /*01b4*/ 	.byte	0x04, 0x1e
        /*01b6*/ 	.short	(.L_230 - .L_229)
.L_229:
        /*01b8*/ 	.word	0x00000000
.L_230:


//--------------------- .nv.info._ZN5flash16flash_fwd_kernelI23Flash_fwd_kernel_traitsILi96ELi128ELi64ELi4ELb0ELb0EN7cutlass10bfloat16_tE19Flash_kernel_traitsILi96ELi128ELi64ELi4ES3_EELb0ELb0ELb1ELb0ELb0ELb1ELb0ELb0EEEvNS_16Flash_fwd_paramsE --------------------------
	.section	.nv.info._ZN5flash16flash_fwd_kernelI23Flash_fwd_kernel_traitsILi96ELi128ELi64ELi4ELb0ELb0EN7cutlass10bfloat16_tE19Flash_kernel_traitsILi96ELi128ELi64ELi4ES3_EELb0ELb0ELb1ELb0ELb0ELb1ELb0ELb0EEEvNS_16Flash_fwd_paramsE,"",@"SHT_CUDA_INFO"
	.sectionflags	@""
	.align	4


	//----- nvinfo : EIATTR_CUDA_API_VERSION
	.align		4
        /*0000*/ 	.byte	0x04, 0x37
        /*0002*/ 	.short	(.L_232 - .L_231)
.L_231:
        /*0004*/ 	.word	0x00000082


	//----- nvinfo : EIATTR_SW2861232_WAR
	.align		4
.L_232:
        /*0008*/ 	.byte	0x01, 0x35
	.zero		2


	//----- nvinfo : EIATTR_PARAM_CBANK
	.align		4
        /*000c*/ 	.byte	0x04, 0x0a
        /*000e*/ 	.short	(.L_234 - .L_233)
	.align		4
.L_233:
        /*0010*/ 	.word	index@(.nv.constant0._ZN5flash16flash_fwd_kernelI23Flash_fwd_kernel_traitsILi96ELi128ELi64ELi4ELb0ELb0EN7cutlass10bfloat16_tE19Flash_kernel_traitsILi96ELi128ELi64ELi4ES3_EELb0ELb0ELb1ELb0ELb0ELb1ELb0ELb0EEEvNS_16Flash_fwd_paramsE)
        /*0014*/ 	.short	0x0160
        /*0016*/ 	.short	0x01d0


	//----- nvinfo : EIATTR_CBANK_PARAM_SIZE
	.align		4
.L_234:
        /*0018*/ 	.byte	0x03, 0x19
        /*001a*/ 	.short	0x01d0


	//----- nvinfo : EIATTR_KPARAM_INFO
	.align		4
        /*001c*/ 	.byte	0x04, 0x17
        /*001e*/ 	.short	(.L_236 - .L_235)
.L_235:
        /*0020*/ 	.word	0x00000000
        /*0024*/ 	.short	0x0000
        /*0026*/ 	.short	0x0000
        /*0028*/ 	.byte	0x00, 0xf0, 0x41, 0x07


	//----- nvinfo : EIATTR_MAXREG_COUNT
	.align		4
.L_236:
        /*002c*/ 	.byte	0x03, 0x1b
        /*002e*/ 	.short	0x00ff


	//----- nvinfo : EIATTR_NUM_BARRIERS
	.align		4
        /*0030*/ 	.byte	0x02, 0x4c
        /*0032*/ 	.byte	0x01
	.zero		1


	//----- nvinfo : EIATTR_ANNOTATIONS
	.align		4
        /*0034*/ 	.byte	0x04, 0x55
        /*0036*/ 	.short	(.L_238 - .L_237)


	//   ....[0]....
.L_237:
        /* <DEDUP_REMOVED lines=36> */


	//----- nvinfo : EIATTR_MERCURY_ISA_VERSION
	.align		4
.L_238:
        /*0268*/ 	.byte	0x03, 0x5f
        /*026a*/ 	.short	0x0000


	//----- nvinfo : EIATTR_COOP_GROUP_MASK_REGIDS
	.align		4
        /*026c*/ 	.byte	0x04, 0x29
        /*026e*/ 	.short	(.L_240 - .L_239)


	//   ....[0]....
.L_239:
        /*0270*/ 	.word	0xffffffff


	//   ....[1]....
        /*0274*/ 	.word	0xffffffff


	//   ....[2]....
        /*0278*/ 	.word	0xffffffff


	//   ....[3]....
        /*027c*/ 	.word	0xffffffff


	//   ....[4]....
        /*0280*/ 	.word	0xffffffff


	//   ....[5]....
        /*0284*/ 	.word	0xffffffff


	//   ....[6]....
        /*0288*/ 	.word	0xffffffff


	//   ....[7]....
        /*028c*/ 	.word	0xffffffff


	//   ....[8]....
        /*0290*/ 	.word	0xffffffff


	//   ....[9]....
        /*0294*/ 	.word	0xffffffff


	//   ....[10]....
        /*0298*/ 	.word	0xffffffff


	//   ....[11]....
        /*029c*/ 	.word	0xffffffff


	//   ....[12]....
        /*02a0*/ 	.word	0xffffffff


	//   ....[13]....
        /*02a4*/ 	.word	0xffffffff


	//   ....[14]....
        /*02a8*/ 	.word	0xffffffff


	//   ....[15]....
        /*02ac*/ 	.word	0xffffffff


	//   ....[16]....
        /*02b0*/ 	.word	0xffffffff


	//   ....[17]....
        /*02b4*/ 	.word	0xffffffff


	//   ....[18]....
        /*02b8*/ 	.word	0xffffffff


	//   ....[19]....
        /*02bc*/ 	.word	0xffffffff


	//   ....[20]....
        /*02c0*/ 	.word	0xffffffff


	//   ....[21]....
        /*02c4*/ 	.word	0xffffffff


	//   ....[22]....
        /*02c8*/ 	.word	0xffffffff


	//   ....[23]....
        /*02cc*/ 	.word	0xffffffff


	//   ....[24]....
        /*02d0*/ 	.word	0xffffffff


	//   ....[25]....
        /*02d4*/ 	.word	0xffffffff


	//   ....[26]....
        /*02d8*/ 	.word	0xffffffff


	//   ....[27]....
        /*02dc*/ 	.word	0xffffffff


	//   ....[28]....
        /*02e0*/ 	.word	0xffffffff


	//   ....[29]....
        /*02e4*/ 	.word	0xffffffff


	//   ....[30]....
        /*02e8*/ 	.word	0xffffffff


	//   ....[31]....
        /*02ec*/ 	.word	0xffffffff


	//   ....[32]....
        /*02f0*/ 	.word	0xffffffff


	//   ....[33]....
        /*02f4*/ 	.word	0xffffffff


	//   ....[34]....
        /*02f8*/ 	.word	0xffffffff


	//   ....[35]....
        /*02fc*/ 	.word	0xffffffff


	//   ....[36]....
        /*0300*/ 	.word	0xffffffff


	//   ....[37]....
        /*0304*/ 	.word	0xffffffff


	//   ....[38]....
        /*0308*/ 	.word	0xffffffff


	//   ....[39]....
        /*030c*/ 	.word	0xffffffff


	//----- nvinfo : EIATTR_COOP_GROUP_INSTR_OFFSETS
	.align		4
.L_240:
        /*0310*/ 	.byte	0x04, 0x28
        /*0312*/ 	.short	(.L_242 - .L_241)


	//   ....[0]....
.L_241:
        /*0314*/ 	.word	0x00003c60


	//   ....[1]....
        /*0318*/ 	.word	0x00003d50


	//   ....[2]....
        /*031c*/ 	.word	0x00003d80


	//   ....[3]....
        /*0320*/ 	.word	0x00003e50


	//   ....[4]....
        /*0324*/ 	.word	0x00003e80


	//   ....[5]....
        /*0328*/ 	.word	0x00003f40


	//   ....[6]....
        /*032c*/ 	.word	0x00003f90


	//   ....[7]....
        /*0330*/ 	.word	0x00004010


	//   ....[8]....
        /*0334*/ 	.word	0x000070c0


	//   ....[9]....
        /*0338*/ 	.word	0x000071b0


	//   ....[10]....
        /*033c*/ 	.word	0x000071e0


	//   ....[11]....
        /*0340*/ 	.word	0x000072d0


	//   ....[12]....
        /*0344*/ 	.word	0x00007390


	//   ....[13]....
        /*0348*/ 	.word	0x00007410


	//   ....[14]....
        /*034c*/ 	.word	0x000074d0


	//   ....[15]....
        /*0350*/ 	.word	0x00007560


	//   ....[16]....
        /*0354*/ 	.word	0x0000b150


	//   ....[17]....
        /*0358*/ 	.word	0x0000b3a0


	//   ....[18]....
        /*035c*/ 	.word	0x0000b440


	//   ....[19]....
        /*0360*/ 	.word	0x0000b620


	//   ....[20]....
        /*0364*/ 	.word	0x0000b6c0


	//   ....[21]....
        /*0368*/ 	.word	0x0000b7a0


	//   ....[22]....
        /*036c*/ 	.word	0x0000b7f0


	//   ....[23]....
        /*0370*/ 	.word	0x0000b880


	//   ....[24]....
        /*0374*/ 	.word	0x0000f510


	//   ....[25]....
        /*0378*/ 	.word	0x0000f7d0


	//   ....[26]....
        /*037c*/ 	.word	0x0000fbf0


	//   ....[27]....
        /*0380*/ 	.word	0x0000fd20


	//   ....[28]....
        /*0384*/ 	.word	0x0000fe10


	//   ....[29]....
        /*0388*/ 	.word	0x0000fe70


	//   ....[30]....
        /*038c*/ 	.word	0x0000fee0


	//   ....[31]....
        /*0390*/ 	.word	0x0000ff00


	//   ....[32]....
        /*0394*/ 	.word	0x000120f0


	//   ....[33]....
        /*0398*/ 	.word	0x00012100


	//   ....[34]....
        /*039c*/ 	.word	0x00012110


	//   ....[35]....
        /*03a0*/ 	.word	0x00012130


	//   ....[36]....
        /*03a4*/ 	.word	0x00012150


	//   ....[37]....
        /*03a8*/ 	.word	0x00012170


	//   ....[38]....
        /*03ac*/ 	.word	0x000121a0


	//   ....[39]....
        /*03b0*/ 	.word	0x00012220


	//----- nvinfo : EIATTR_EXIT_INSTR_OFFSETS
	.align		4
.L_242:
        /*03b4*/ 	.byte	0x04, 0x1c
        /*03b6*/ 	.short	(.L_244 - .L_243)


	//   ....[0]....
.L_243:
        /*03b8*/ 	.word	0x000002f0


	//   ....[1]....
        /*03bc*/ 	.word	0x00000d70


	//   ....[2]....
        /*03c0*/ 	.word	0x00000df0


	//   ....[3]....
        /*03c4*/ 	.word	0x00013bc0


	//   ....[4]....
        /*03c8*/ 	.word	0x00013ca0


	//----- nvinfo : EIATTR_CTAIDZ_USED
	.align		4
.L_244:
        /*03cc*/ 	.byte	0x01, 0x04
	.zero		2


	//----- nvinfo : EIATTR_CRS_STACK_SIZE
	.align		4
        /*03d0*/ 	.byte	0x04, 0x1e
        /*03d2*/ 	.short	(.L_246 - .L_245)
.L_245:
        /*03d4*/ 	.word	0x00000000
.L_246:


//--------------------- .nv.info._ZN5flash16flash_fwd_kernelI23Flash_fwd_kernel_traitsILi96ELi128ELi64ELi4ELb0ELb0EN7cutlass10bfloat16_tE19Flash_kernel_traitsILi96ELi128ELi64ELi4ES3_EELb0ELb0ELb1ELb0ELb0ELb0ELb0ELb0EEEvNS_16Flash_fwd_paramsE --------------------------
	.section	.nv.info._ZN5flash16flash_fwd_kernelI23Flash_fwd_kernel_traitsILi96ELi128ELi64ELi4ELb0ELb0EN7cutlass10bfloat16_tE19Flash_kernel_traitsILi96ELi128ELi64ELi4ES3_EELb0ELb0ELb1ELb0ELb0ELb0ELb0ELb0EEEvNS_16Flash_fwd_paramsE,"",@"SHT_CUDA_INFO"
	.sectionflags	@""
	.align	4


	//----- nvinfo : EIATTR_CUDA_API_VERSION
	.align		4
        /*0000*/ 	.byte	0x04, 0x37
        /*0002*/ 	.short	(.L_248 - .L_247)
.L_247:
        /*0004*/ 	.word	0x00000082


	//----- nvinfo : EIATTR_SW2861232_WAR
	.align		4
.L_248:
        /*0008*/ 	.byte	0x01, 0x35
	.zero		2


	//----- nvinfo : EIATTR_PARAM_CBANK
	.align		4
        /*000c*/ 	.byte	0x04, 0x0a
        /*000e*/ 	.short	(.L_250 - .L_249)
	.align		4
.L_249:
        /*0010*/ 	.word	index@(.nv.constant0._ZN5flash16flash_fwd_kernelI23Flash_fwd_kernel_traitsILi96ELi128ELi64ELi4ELb0ELb0EN7cutlass10bfloat16_tE19Flash_kernel_traitsILi96ELi128ELi64ELi4ES3_EELb0ELb0ELb1ELb0ELb0ELb0ELb0ELb0EEEvNS_16Flash_fwd_paramsE)
        /*0014*/ 	.short	0x0160
        /*0016*/ 	.short	0x01d0


	//----- nvinfo : EIATTR_CBANK_PARAM_SIZE
	.align		4
.L_250:
        /*0018*/ 	.byte	0x03, 0x19
        /*001a*/ 	.short	0x01d0


	//----- nvinfo : EIATTR_KPARAM_INFO
	.align		4
        /*001c*/ 	.byte	0x04, 0x17
        /*001e*/ 	.short	(.L_252 - .L_251)
.L_251:
        /*0020*/ 	.word	0x00000000
        /*0024*/ 	.short	0x0000
        /*0026*/ 	.short	0x0000
        /*0028*/ 	.byte	0x00, 0xf0, 0x41, 0x07


	//----- nvinfo : EIATTR_MAXREG_COUNT
	.align		4
.L_252:
        /*002c*/ 	.byte	0x03, 0x1b
        /*002e*/ 	.short	0x00ff


	//----- nvinfo : EIATTR_NUM_BARRIERS
	.align		4
        /*0030*/ 	.byte	0x02, 0x4c
        /*0032*/ 	.byte	0x01
	.zero		1


	//----- nvinfo : EIATTR_ANNOTATIONS
	.align		4
        /*0034*/ 	.byte	0x04, 0x55
        /*0036*/ 	.short	(.L_254 - .L_253)


	//   ....[0]....
.L_253:
        /* <DEDUP_REMOVED lines=45> */
        /*02fc*/ 	.byte	0xd0, 0x54, 0x01, 0x00


	//----- nvinfo : EIATTR_MERCURY_ISA_VERSION
	.align		4
.L_254:
        /*0300*/ 	.byte	0x03, 0x5f
        /*0302*/ 	.short	0x0000


	//----- nvinfo : EIATTR_COOP_GROUP_MASK_REGIDS
	.align		4
        /*0304*/ 	.byte	0x04, 0x29
        /*0306*/ 	.short	(.L_256 - .L_255)


	//   ....[0]....
.L_255:
        /*0308*/ 	.word	0xffffffff


	//   ....[1]....
        /*030c*/ 	.word	0xffffffff


	//   ....[2]....
        /*0310*/ 	.word	0xffffffff


	//   ....[3]....
        /*0314*/ 	.word	0xffffffff


	//   ....[4]....
        /*0318*/ 	.word	0xffffffff


	//   ....[5]....
        /*031c*/ 	.word	0xffffffff


	//   ....[6]....
        /*0320*/ 	.word	0xffffffff


	//   ....[7]....
        /*0324*/ 	.word	0xffffffff


	//   ....[8]....
        /*0328*/ 	.word	0xffffffff


	//   ....[9]....
        /*032c*/ 	.word	0xffffffff


	//   ....[10]....
        /*0330*/ 	.word	0xffffffff


	//   ....[11]....
        /*0334*/ 	.word	0xffffffff


	//   ....[12]....
        /*0338*/ 	.word	0xffffffff


	//   ....[13]....
        /*033c*/ 	.word	0xffffffff


	//   ....[14]....
        /*0340*/ 	.word	0xffffffff


	//   ....[15]....
        /*0344*/ 	.word	0xffffffff


	//   ....[16]....
        /*0348*/ 	.word	0xffffffff


	//   ....[17]....
        /*034c*/ 	.word	0xffffffff


	//   ....[18]....
        /*0350*/ 	.word	0xffffffff


	//   ....[19]....
        /*0354*/ 	.word	0xffffffff


	//   ....[20]....
        /*0358*/ 	.word	0xffffffff


	//   ....[21]....
        /*035c*/ 	.word	0xffffffff


	//   ....[22]....
        /*0360*/ 	.word	0xffffffff


	//   ....[23]....
        /*0364*/ 	.word	0xffffffff


	//   ....[24]....
        /*0368*/ 	.word	0xffffffff


	//   ....[25]....
        /*036c*/ 	.word	0xffffffff


	//   ....[26]....
        /*0370*/ 	.word	0xffffffff


	//   ....[27]....
        /*0374*/ 	.word	0xffffffff


	//   ....[28]....
        /*0378*/ 	.word	0xffffffff


	//   ....[29]....
        /*037c*/ 	.word	0xffffffff


	//   ....[30]....
        /*0380*/ 	.word	0xffffffff


	//   ....[31]....
        /*0384*/ 	.word	0xffffffff


	//   ....[32]....
        /*0388*/ 	.word	0xffffffff


	//   ....[33]....
        /*038c*/ 	.word	0xffffffff


	//   ....[34]....
        /*0390*/ 	.word	0xffffffff


	//   ....[35]....
        /*0394*/ 	.word	0xffffffff


	//   ....[36]....
        /*0398*/ 	.word	0xffffffff


	//   ....[37]....
        /*039c*/ 	.word	0xffffffff


	//   ....[38]....
        /*03a0*/ 	.word	0xffffffff


	//   ....[39]....
        /*03a4*/ 	.word	0xffffffff


	//----- nvinfo : EIATTR_COOP_GROUP_INSTR_OFFSETS
	.align		4
.L_256:
        /*03a8*/ 	.byte	0x04, 0x28
        /*03aa*/ 	.short	(.L_258 - .L_257)


	//   ....[0]....
.L_257:
        /*03ac*/ 	.word	0x00004b90


	//   ....[1]....
        /*03b0*/ 	.word	0x00004c80


	//   ....[2]....
        /*03b4*/ 	.word	0x00004cb0


	//   ....[3]....
        /*03b8*/ 	.word	0x00004d80


	//   ....[4]....
        /*03bc*/ 	.word	0x00004db0


	//   ....[5]....
        /*03c0*/ 	.word	0x00004e70


	//   ....[6]....
        /*03c4*/ 	.word	0x00004ec0


	//   ....[7]....
        /*03c8*/ 	.word	0x00004f40


	//   ....[8]....
        /*03cc*/ 	.word	0x00008600


	//   ....[9]....
        /*03d0*/ 	.word	0x00008700


	//   ....[10]....
        /*03d4*/ 	.word	0x00008730


	//   ....[11]....
        /*03d8*/ 	.word	0x00008860


	//   ....[12]....
        /*03dc*/ 	.word	0x000088c0


	//   ....[13]....
        /*03e0*/ 	.word	0x00008950


	//   ....[14]....
        /*03e4*/ 	.word	0x000089b0


	//   ....[15]....
        /*03e8*/ 	.word	0x00008ab0


	//   ....[16]....
        /*03ec*/ 	.word	0x0000c9f0


	//   ....[17]....
        /*03f0*/ 	.word	0x0000cc30


	//   ....[18]....
        /*03f4*/ 	.word	0x0000ccd0


	//   ....[19]....
        /*03f8*/ 	.word	0x0000ced0


	//   ....[20]....
        /*03fc*/ 	.word	0x0000cf30


	//   ....[21]....
        /*0400*/ 	.word	0x0000cff0


	//   ....[22]....
        /*0404*/ 	.word	0x0000d000


	//   ....[23]....
        /*0408*/ 	.word	0x0000d0a0


	//   ....[24]....
        /*040c*/ 	.word	0x000110d0


	//   ....[25]....
        /*0410*/ 	.word	0x000111d0


	//   ....[26]....
        /*0414*/ 	.word	0x00011580


	//   ....[27]....
        /*0418*/ 	.word	0x000117e0


	//   ....[28]....
        /*041c*/ 	.word	0x000118d0


	//   ....[29]....
        /*0420*/ 	.word	0x00011920


	//   ....[30]....
        /*0424*/ 	.word	0x000119a0


	//   ....[31]....
        /*0428*/ 	.word	0x000119d0


	//   ....[32]....
        /*042c*/ 	.word	0x00013d60


	//   ....[33]....
        /*0430*/ 	.word	0x00013d70


	//   ....[34]....
        /*0434*/ 	.word	0x00013d80


	//   ....[35]....
        /*0438*/ 	.word	0x00013db0


	//   ....[36]....
        /*043c*/ 	.word	0x00013de0


	//   ....[37]....
        /*0440*/ 	.word	0x00013e00


	//   ....[38]....
        /*0444*/ 	.word	0x00013e30


	//   ....[39]....
        /*0448*/ 	.word	0x00013e60


	//----- nvinfo : EIATTR_EXIT_INSTR_OFFSETS
	.align		4
.L_258:
        /*044c*/ 	.byte	0x04, 0x1c
        /*044e*/ 	.short	(.L_260 - .L_259)


	//   ....[0]....
.L_259:
        /*0450*/ 	.word	0x00000300


	//   ....[1]....
        /*0454*/ 	.word	0x00000e50


	//   ....[2]....
        /*0458*/ 	.word	0x00000ed0


	//   ....[3]....
        /*045c*/ 	.word	0x000159b0


	//   ....[4]....
        /*0460*/ 	.word	0x00015ab0


	//   ....[5]....
        /*0464*/ 	.word	0x00015ad0


	//----- nvinfo : EIATTR_CTAIDZ_USED
	.align		4
.L_260:
        /*0468*/ 	.byte	0x01, 0x04
	.zero		2


	//----- nvinfo : EIATTR_CRS_STACK_SIZE
	.align		4
        /*046c*/ 	.byte	0x04, 0x1e
        /*046e*/ 	.short	(.L_262 - .L_261)
.L_261:
        /*0470*/ 	.word	0x00000000
.L_262:


//--------------------- .nv.info._ZN5flash16flash_fwd_kernelI23Flash_fwd_kernel_traitsILi96ELi128ELi64ELi4ELb0ELb0EN7cutlass10bfloat16_tE19Flash_kernel_traitsILi96ELi128ELi64ELi4ES3_EELb0ELb0ELb1ELb1ELb0ELb0ELb0ELb0EEEvNS_16Flash_fwd_paramsE --------------------------
	.section	.nv.info._ZN5flash16flash_fwd_kernelI23Flash_fwd_kernel_traitsILi96ELi128ELi64ELi4ELb0ELb0EN7cutlass10bfloat16_tE19Flash_kernel_traitsILi96ELi128ELi64ELi4ES3_EELb0ELb0ELb1ELb1ELb0ELb0ELb0ELb0EEEvNS_16Flash_fwd_paramsE,"",@"SHT_CUDA_INFO"
	.sectionflags	@""
	.align	4


	//----- nvinfo : EIATTR_CUDA_API_VERSION
	.align		4
        /*0000*/ 	.byte	0x04, 0x37
        /*0002*/ 	.short	(.L_264 - .L_263)
.L_263:
        /*0004*/ 	.word	0x00000082


	//----- nvinfo : EIATTR_SW2861232_WAR
	.align		4
.L_264:
        /*0008*/ 	.byte	0x01, 0x35
	.zero		2


	//----- nvinfo : EIATTR_PARAM_CBANK
	.align		4
        /*000c*/ 	.byte	0x04, 0x0a
        /*000e*/ 	.short	(.L_266 - .L_265)
	.align		4
.L_265:
        /*0010*/ 	.word	index@(.nv.constant0._ZN5flash16flash_fwd_kernelI23Flash_fwd_kernel_traitsILi96ELi128ELi64ELi4ELb0ELb0EN7cutlass10bfloat16_tE19Flash_kernel_traitsILi96ELi128ELi64ELi4ES3_EELb0ELb0ELb1ELb1ELb0ELb0ELb0ELb0EEEvNS_16Flash_fwd_paramsE)
        /*0014*/ 	.short	0x0160
        /*0016*/ 	.short	0x01d0


	//----- nvinfo : EIATTR_CBANK_PARAM_SIZE
	.align		4
.L_266:
        /*0018*/ 	.byte	0x03, 0x19
        /*001a*/ 	.short	0x01d0


	//----- nvinfo : EIATTR_KPARAM_INFO
	.align		4
        /*001c*/ 	.byte	0x04, 0x17
        /*001e*/ 	.short	(.L_268 - .L_267)
.L_267:
        /*0020*/ 	.word	0x00000000
        /*0024*/ 	.short	0x0000
        /*0026*/ 	.short	0x0000
        /*0028*/ 	.byte	0x00, 0xf0, 0x41, 0x07


	//----- nvinfo : EIATTR_MAXREG_COUNT
	.align		4
.L_268:
        /*002c*/ 	.byte	0x03, 0x1b
        /*002e*/ 	.short	0x00ff


	//----- nvinfo : EIATTR_NUM_BARRIERS
	.align		4
        /*0030*/ 	.byte	0x02, 0x4c
        /*0032*/ 	.byte	0x01
	.zero		1


	//----- nvinfo : EIATTR_ANNOTATIONS
	.align		4
        /*0034*/ 	.byte	0x04, 0x55
        /*0036*/ 	.short	(.L_270 - .L_269)


	//   ....[0]....
.L_269:
        /* <DEDUP_REMOVED lines=57> */


	//----- nvinfo : EIATTR_MERCURY_ISA_VERSION
	.align		4
.L_270:
        /*03b8*/ 	.byte	0x03, 0x5f
        /*03ba*/ 	.short	0x0000


	//----- nvinfo : EIATTR_COOP_GROUP_MASK_REGIDS
	.align		4
        /*03bc*/ 	.byte	0x04, 0x29
        /*03be*/ 	.short	(.L_272 - .L_271)


	//   ....[0]....
.L_271:
        /*03c0*/ 	.word	0xffffffff


	//   ....[1]....
        /*03c4*/ 	.word	0xffffffff


	//   ....[2]....
        /*03c8*/ 	.word	0xffffffff


	//   ....[3]....
        /*03cc*/ 	.word	0xffffffff


	//   ....[4]....
        /*03d0*/ 	.word	0xffffffff


	//   ....[5]....
        /*03d4*/ 	.word	0xffffffff


	//   ....[6]....
        /*03d8*/ 	.word	0xffffffff


	//   ....[7]....
        /*03dc*/ 	.word	0xffffffff


	//   ....[8]....
        /*03e0*/ 	.word	0xffffffff


	//   ....[9]....
        /*03e4*/ 	.word	0xffffffff


	//   ....[10]....
        /*03e8*/ 	.word	0xffffffff


	//   ....[11]....
        /*03ec*/ 	.word	0xffffffff


	//   ....[12]....
        /*03f0*/ 	.word	0xffffffff


	//   ....[13]....
        /*03f4*/ 	.word	0xffffffff


	//   ....[14]....
        /*03f8*/ 	.word	0xffffffff


	//   ....[15]....
        /*03fc*/ 	.word	0xffffffff


	//   ....[16]....
        /*0400*/ 	.word	0xffffffff


	//   ....[17]....
        /*0404*/ 	.word	0xffffffff


	//   ....[18]....
        /*0408*/ 	.word	0xffffffff


	//   ....[19]....
        /*040c*/ 	.word	0xffffffff


	//   ....[20]....
        /*0410*/ 	.word	0xffffffff


	//   ....[21]....
        /*0414*/ 	.word	0xffffffff


	//   ....[22]....
        /*0418*/ 	.word	0xffffffff


	//   ....[23]....
        /*041c*/ 	.word	0xffffffff


	//   ....[24]....
        /*0420*/ 	.word	0xffffffff


	//   ....[25]....
        /*0424*/ 	.word	0xffffffff


	//   ....[26]....
        /*0428*/ 	.word	0xffffffff


	//   ....[27]....
        /*042c*/ 	.word	0xffffffff


	//   ....[28]....
        /*0430*/ 	.word	0xffffffff


	//   ....[29]....
        /*0434*/ 	.word	0xffffffff


	//   ....[30]....
        /*0438*/ 	.word	0xffffffff


	//   ....[31]....
        /*043c*/ 	.word	0xffffffff


	//   ....[32]....
        /*0440*/ 	.word	0xffffffff


	//   ....[33]....
        /*0444*/ 	.word	0xffffffff


	//   ....[34]....
        /*0448*/ 	.word	0xffffffff


	//   ....[35]....
        /*044c*/ 	.word	0xffffffff


	//   ....[36]....
        /*0450*/ 	.word	0xffffffff


	//   ....[37]....
        /*0454*/ 	.word	0xffffffff


	//   ....[38]....
        /*0458*/ 	.word	0xffffffff


	//   ....[39]....
        /*045c*/ 	.word	0xffffffff


	//----- nvinfo : EIATTR_COOP_GROUP_INSTR_OFFSETS
	.align		4
.L_272:
        /*0460*/ 	.byte	0x04, 0x28
        /*0462*/ 	.short	(.L_274 - .L_273)


	//   ....[0]....
.L_273:
        /*0464*/ 	.word	0x00005f20


	//   ....[1]....
        /*0468*/ 	.word	0x00005fb0


	//   ....[2]....
        /*046c*/ 	.word	0x00006000


	//   ....[3]....
        /*0470*/ 	.word	0x00006050


	//   ....[4]....
        /*0474*/ 	.word	0x00006340


	//   ....[5]....
        /*0478*/ 	.word	0x00006410


	//   ....[6]....
        /*047c*/ 	.word	0x00006420


	//   ....[7]....
        /*0480*/ 	.word	0x000064a0


	//   ....[8]....
        /*0484*/ 	.word	0x0000acf0


	//   ....[9]....
        /*0488*/ 	.word	0x0000ad40


	//   ....[10]....
        /*048c*/ 	.word	0x0000ad60


	//   ....[11]....
        /*0490*/ 	.word	0x0000ad80


	//   ....[12]....
        /*0494*/ 	.word	0x0000b1b0


	//   ....[13]....
        /*0498*/ 	.word	0x0000b240


	//   ....[14]....
        /*049c*/ 	.word	0x0000b260


	//   ....[15]....
        /*04a0*/ 	.word	0x0000b690


	//   ....[16]....
        /*04a4*/ 	.word	0x00011040


	//   ....[17]....
        /*04a8*/ 	.word	0x00011080


	//   ....[18]....
        /*04ac*/ 	.word	0x000110a0


	//   ....[19]....
        /*04b0*/ 	.word	0x000110c0


	//   ....[20]....
        /*04b4*/ 	.word	0x00011550


	//   ....[21]....
        /*04b8*/ 	.word	0x000115d0


	//   ....[22]....
        /*04bc*/ 	.word	0x000115f0


	//   ....[23]....
        /*04c0*/ 	.word	0x00011a20


	//   ....[24]....
        /*04c4*/ 	.word	0x00016e00


	//   ....[25]....
        /*04c8*/ 	.word	0x00016e50


	//   ....[26]....
        /*04cc*/ 	.word	0x00016f70


	//   ....[27]....
        /*04d0*/ 	.word	0x00017120


	//   ....[28]....
        /*04d4*/ 	.word	0x00017280


	//   ....[29]....
        /*04d8*/ 	.word	0x00017320


	//   ....[30]....
        /*04dc*/ 	.word	0x00017350


	//   ....[31]....
        /*04e0*/ 	.word	0x00017440


	//   ....[32]....
        /*04e4*/ 	.word	0x00019a60


	//   ....[33]....
        /*04e8*/ 	.word	0x00019a70


	//   ....[34]....
        /*04ec*/ 	.word	0x00019a80


	//   ....[35]....
        /*04f0*/ 	.word	0x00019a90


	//   ....[36]....
        /*04f4*/ 	.word	0x00019ad0


	//   ....[37]....
        /*04f8*/ 	.word	0x00019af0


	//   ....[38]....
        /*04fc*/ 	.word	0x00019b10


	//   ....[39]....
        /*0500*/ 	.word	0x00019b20


	//----- nvinfo : EIATTR_EXIT_INSTR_OFFSETS
	.align		4
.L_274:
        /*0504*/ 	.byte	0x04, 0x1c
        /*0506*/ 	.short	(.L_276 - .L_275)


	//   ....[0]....
.L_275:
        /*0508*/ 	.word	0x00000310


	//   ....[1]....
        /*050c*/ 	.word	0x00000e50


	//   ....[2]....
        /*0510*/ 	.word	0x00000ed0


	//   ....[3]....
        /*0514*/ 	.word	0x0001b670


	//   ....[4]....
        /*0518*/ 	.word	0x0001b770


	//   ....[5]....
        /*051c*/ 	.word	0x0001b790


	//----- nvinfo : EIATTR_CTAIDZ_USED
	.align		4
.L_276:
        /*0520*/ 	.byte	0x01, 0x04
	.zero		2


	//----- nvinfo : EIATTR_CRS_STACK_SIZE
	.align		4
        /*0524*/ 	.byte	0x04, 0x1e
        /*0526*/ 	.short	(.L_278 - .L_277)
.L_277:
        /*0528*/ 	.word	0x00000000
.L_278:


//--------------------- .nv.info._ZN5flash16flash_fwd_kernelI23Flash_fwd_kernel_traitsILi96ELi128ELi64ELi4ELb0ELb0EN7cutlass10bfloat16_tE19Flash_kernel_traitsILi96ELi128ELi64ELi4ES3_EELb1ELb0ELb0ELb0ELb0ELb1ELb0ELb0EEEvNS_16Flash_fwd_paramsE --------------------------
	.section	.nv.info._ZN5flash16flash_fwd_kernelI23Flash_fwd_kernel_traitsILi96ELi128ELi64ELi4ELb0ELb0EN7cutlass10bfloat16_tE19Flash_kernel_traitsILi96ELi128ELi64ELi4ES3_EELb1ELb0ELb0ELb0ELb0ELb1ELb0ELb0EEEvNS_16Flash_fwd_paramsE,"",@"SHT_CUDA_INFO"
	.sectionflags	@""
	.align	4


	//----- nvinfo : EIATTR_CUDA_API_VERSION
	.align		4
        /*0000*/ 	.byte	0x04, 0x37
        /*0002*/ 	.short	(.L_280 - .L_279)
.L_279:
        /*0004*/ 	.word	0x00000082


	//----- nvinfo : EIATTR_SW2861232_WAR
	.align		4
.L_280:
        /*0008*/ 	.byte	0x01, 0x35
	.zero		2


	//----- nvinfo : EIATTR_PARAM_CBANK
	.align		4
        /*000c*/ 	.byte	0x04, 0x0a
        /*000e*/ 	.short	(.L_282 - .L_281)
	.align		4
.L_281:
        /*0010*/ 	.word	index@(.nv.constant0._ZN5flash16flash_fwd_kernelI23Flash_fwd_kernel_traitsILi96ELi128ELi64ELi4ELb0ELb0EN7cutlass10bfloat16_tE19Flash_kernel_traitsILi96ELi128ELi64ELi4ES3_EELb1ELb0ELb0ELb0ELb0ELb1ELb0ELb0EEEvNS_16Flash_fwd_paramsE)
        /*0014*/ 	.short	0x0160
        /*0016*/ 	.short	0x01d0


	//----- nvinfo : EIATTR_CBANK_PARAM_SIZE
	.align		4
.L_282:
        /*0018*/ 	.byte	0x03, 0x19
        /*001a*/ 	.short	0x01d0


	//----- nvinfo : EIATTR_KPARAM_INFO
	.align		4
        /*001c*/ 	.byte	0x04, 0x17
        /*001e*/ 	.short	(.L_284 - .L_283)
.L_283:
        /*0020*/ 	.word	0x00000000
        /*0024*/ 	.short	0x0000
        /*0026*/ 	.short	0x0000
        /*0028*/ 	.byte	0x00, 0xf0, 0x41, 0x07


	//----- nvinfo : EIATTR_MAXREG_COUNT
	.align		4
.L_284:
        /*002c*/ 	.byte	0x03, 0x1b
        /*002e*/ 	.short	0x00ff


	//----- nvinfo : EIATTR_NUM_BARRIERS
	.align		4
        /*0030*/ 	.byte	0x02, 0x4c
        /*0032*/ 	.byte	0x01
	.zero		1


	//----- nvinfo : EIATTR_ANNOTATIONS
	.align		4
        /*0034*/ 	.byte	0x04, 0x55
        /*0036*/ 	.short	(.L_286 - .L_285)


	//   ....[0]....
.L_285:
        /* <DEDUP_REMOVED lines=13> */


	//----- nvinfo : EIATTR_MERCURY_ISA_VERSION
	.align		4
.L_286:
        /*00f8*/ 	.byte	0x03, 0x5f
        /*00fa*/ 	.short	0x0000


	//----- nvinfo : EIATTR_COOP_GROUP_MASK_REGIDS
	.align		4
        /*00fc*/ 	.byte	0x04, 0x29
        /*00fe*/ 	.short	(.L_288 - .L_287)


	//   ....[0]....
.L_287:
        /*0100*/ 	.word	0xffffffff


	//   ....[1]....
        /*0104*/ 	.word	0xffffffff


	//   ....[2]....
        /*0108*/ 	.word	0xffffffff


	//   ....[3]....
        /*010c*/ 	.word	0xffffffff


	//   ....[4]....
        /*0110*/ 	.word	0xffffffff


	//   ....[5]....
        /*0114*/ 	.word	0xffffffff


	//   ....[6]....
        /*0118*/ 	.word	0xffffffff


	//   ....[7]....
        /*011c*/ 	.word	0xffffffff


	//   ....[8]....
        /*0120*/ 	.word	0xffffffff


	//   ....[9]....
        /*0124*/ 	.word	0xffffffff


	//   ....[10]....
        /*0128*/ 	.word	0xffffffff


	//   ....[11]....
        /*012c*/ 	.word	0xffffffff


	//   ....[12]....
        /*0130*/ 	.word	0xffffffff


	//   ....[13]....
        /*0134*/ 	.word	0xffffffff


	//   ....[14]....
        /*0138*/ 	.word	0xffffffff


	//   ....[15]....
        /*013c*/ 	.word	0xffffffff


	//   ....[16]....
        /*0140*/ 	.word	0xffffffff


	//   ....[17]....
        /*0144*/ 	.word	0xffffffff


	//   ....[18]....
        /*0148*/ 	.word	0xffffffff


	//   ....[19]....
        /*014c*/ 	.word	0xffffffff


	//   ....[20]....
        /*0150*/ 	.word	0xffffffff


	//   ....[21]....
        /*0154*/ 	.word	0xffffffff


	//   ....[22]....
        /*0158*/ 	.word	0xffffffff


	//   ....[23]....
        /*015c*/ 	.word	0xffffffff


	//----- nvinfo : EIATTR_COOP_GROUP_INSTR_OFFSETS
	.align		4
.L_288:
        /*0160*/ 	.byte	0x04, 0x28
        /*0162*/ 	.short	(.L_290 - .L_289)


	//   ....[0]....
.L_289:
        /*0164*/ 	.word	0x00002c30


	//   ....[1]....
        /*0168*/ 	.word	0x00002d10


	//   ....[2]....
        /*016c*/ 	.word	0x00002d40


	//   ....[3]....
        /*0170*/ 	.word	0x00002df0


	//   ....[4]....
        /*0174*/ 	.word	0x00003480


	//   ....[5]....
        /*0178*/ 	.word	0x000034a0


	//   ....[6]....
        /*017c*/ 	.word	0x000035f0


	//   ....[7]....
        /*0180*/ 	.word	0x000037f0


	//   ....[8]....
        /*0184*/ 	.word	0x00006e70


	//   ....[9]....
        /*0188*/ 	.word	0x00006ed0


	//   ....[10]....
        /*018c*/ 	.word	0x00006ef0


	//   ....[11]....
        /*0190*/ 	.word	0x00006f40


	//   ....[12]....
        /*0194*/ 	.word	0x00006f70


	//   ....[13]....
        /*0198*/ 	.word	0x00006fa0


	//   ....[14]....
        /*019c*/ 	.word	0x00007540


	//   ....[15]....
        /*01a0*/ 	.word	0x00007670


	//   ....[16]....
        /*01a4*/ 	.word	0x0000a080


	//   ....[17]....
        /*01a8*/ 	.word	0x0000a090


	//   ....[18]....
        /*01ac*/ 	.word	0x0000a0a0


	//   ....[19]....
        /*01b0*/ 	.word	0x0000a0b0


	//   ....[20]....
        /*01b4*/ 	.word	0x0000a100


	//   ....[21]....
        /*01b8*/ 	.word	0x0000a120


	//   ....[22]....
        /*01bc*/ 	.word	0x0000a140


	//   ....[23]....
        /*01c0*/ 	.word	0x0000a150


	//----- nvinfo : EIATTR_EXIT_INSTR_OFFSETS
	.align		4
.L_290:
        /*01c4*/ 	.byte	0x04, 0x1c
        /*01c6*/ 	.short	(.L_292 - .L_291)


	//   ....[0]....
.L_291:
        /*01c8*/ 	.word	0x00000540


	//   ....[1]....
        /*01cc*/ 	.word	0x0000bbe0


	//   ....[2]....
        /*01d0*/ 	.word	0x0000bcc0


	//   ....[3]....
        /*01d4*/ 	.word	0x0000c600


	//   ....[4]....
        /*01d8*/ 	.word	0x0000c680


	//----- nvinfo : EIATTR_CTAIDZ_USED
	.align		4
.L_292:
        /*01dc*/ 	.byte	0x01, 0x04
	.zero		2


	//----- nvinfo : EIATTR_CRS_STACK_SIZE
	.align		4
        /*01e0*/ 	.byte	0x04, 0x1e
        /*01e2*/ 	.short	(.L_294 - .L_293)
.L_293:
        /*01e4*/ 	.word	0x00000000
.L_294:


//--------------------- .nv.info._ZN5flash16flash_fwd_kernelI23Flash_fwd_kernel_traitsILi96ELi128ELi64ELi4ELb0ELb0EN7cutlass10bfloat16_tE19Flash_kernel_traitsILi96ELi128ELi64ELi4ES3_EELb0ELb0ELb0ELb0ELb0ELb1ELb1ELb0EEEvNS_16Flash_fwd_paramsE --------------------------
	.section	.nv.info._ZN5flash16flash_fwd_kernelI23Flash_fwd_kernel_traitsILi96ELi128ELi64ELi4ELb0ELb0EN7cutlass10bfloat16_tE19Flash_kernel_traitsILi96ELi128ELi64ELi4ES3_EELb0ELb0ELb0ELb0ELb0ELb1ELb1ELb0EEEvNS_16Flash_fwd_paramsE,"",@"SHT_CUDA_INFO"
	.sectionflags	@""
	.align	4


	//----- nvinfo : EIATTR_CUDA_API_VERSION
	.align		4
        /*0000*/ 	.byte	0x04, 0x37
        /*0002*/ 	.short	(.L_296 - .L_295)
.L_295:
        /*0004*/ 	.word	0x00000082


	//----- nvinfo : EIATTR_SW2861232_WAR
	.align		4
.L_296:
        /*0008*/ 	.byte	0x01, 0x35
	.zero		2


	//----- nvinfo : EIATTR_PARAM_CBANK
	.align		4
        /*000c*/ 	.byte	0x04, 0x0a
        /*000e*/ 	.short	(.L_298 - .L_297)
	.align		4
.L_297:
        /*0010*/ 	.word	index@(.nv.constant0._ZN5flash16flash_fwd_kernelI23Flash_fwd_kernel_traitsILi96ELi128ELi64ELi4ELb0ELb0EN7cutlass10bfloat16_tE19Flash_kernel_traitsILi96ELi128ELi64ELi4ES3_EELb0ELb0ELb0ELb0ELb0ELb1ELb1ELb0EEEvNS_16Flash_fwd_paramsE)
        /*0014*/ 	.short	0x0160
        /*0016*/ 	.short	0x01d0


	//----- nvinfo : EIATTR_CBANK_PARAM_SIZE
	.align		4
.L_298:
        /*0018*/ 	.byte	0x03, 0x19
        /*001a*/ 	.short	0x01d0


	//----- nvinfo : EIATTR_KPARAM_INFO
	.align		4
        /*001c*/ 	.byte	0x04, 0x17
        /*001e*/ 	.short	(.L_300 - .L_299)
.L_299:
        /*0020*/ 	.word	0x00000000
        /*0024*/ 	.short	0x0000
        /*0026*/ 	.short	0x0000
        /*0028*/ 	.byte	0x00, 0xf0, 0x41, 0x07


	//----- nvinfo : EIATTR_MAXREG_COUNT
	.align		4
.L_300:
        /*002c*/ 	.byte	0x03, 0x1b
        /*002e*/ 	.short	0x00ff


	//----- nvinfo : EIATTR_NUM_BARRIERS
	.align		4
        /*0030*/ 	.byte	0x02, 0x4c
        /*0032*/ 	.byte	0x01
	.zero		1


	//----- nvinfo : EIATTR_ANNOTATIONS
	.align		4
        /*0034*/ 	.byte	0x04, 0x55
        /*0036*/ 	.short	(.L_302 - .L_301)


	//   ....[0]....
.L_301:
        /* <DEDUP_REMOVED lines=23> */


	//----- nvinfo : EIATTR_MERCURY_ISA_VERSION
	.align		4
.L_302:
        /*0198*/ 	.byte	0x03, 0x5f
        /*019a*/ 	.short	0x0000


	//----- nvinfo : EIATTR_COOP_GROUP_MASK_REGIDS
	.align		4
        /*019c*/ 	.byte	0x04, 0x29
        /*019e*/ 	.short	(.L_304 - .L_303)


	//   ....[0]....
.L_303:
        /*01a0*/ 	.word	0xffffffff


	//   ....[1]....
        /*01a4*/ 	.word	0xffffffff


	//   ....[2]....
        /*01a8*/ 	.word	0xffffffff


	//   ....[3]....
        /*01ac*/ 	.word	0xffffffff


	//   ....[4]....
        /*01b0*/ 	.word	0xffffffff


	//   ....[5]....
        /*01b4*/ 	.word	0xffffffff


	//   ....[6]....
        /*01b8*/ 	.word	0xffffffff


	//   ....[7]....
        /*01bc*/ 	.word	0xffffffff


	//   ....[8]....
        /*01c0*/ 	.word	0xffffffff


	//   ....[9]....
        /*01c4*/ 	.word	0xffffffff


	//   ....[10]....
        /*01c8*/ 	.word	0xffffffff


	//   ....[11]....
        /*01cc*/ 	.word	0xffffffff


	//   ....[12]....
        /*01d0*/ 	.word	0xffffffff


	//   ....[13]....
        /*01d4*/ 	.word	0xffffffff


	//   ....[14]....
        /*01d8*/ 	.word	0xffffffff


	//   ....[15]....
        /*01dc*/ 	.word	0xffffffff


	//   ....[16]....
        /*01e0*/ 	.word	0xffffffff


	//   ....[17]....
        /*01e4*/ 	.word	0xffffffff


	//   ....[18]....
        /*01e8*/ 	.word	0xffffffff


	//   ....[19]....
        /*01ec*/ 	.word	0xffffffff


	//   ....[20]....
        /*01f0*/ 	.word	0xffffffff


	//   ....[21]....
        /*01f4*/ 	.word	0xffffffff


	//   ....[22]....
        /*01f8*/ 	.word	0xffffffff


	//   ....[23]....
        /*01fc*/ 	.word	0xffffffff


	//----- nvinfo : EIATTR_COOP_GROUP_INSTR_OFFSETS
	.align		4
.L_304:
        /*0200*/ 	.byte	0x04, 0x28
        /*0202*/ 	.short	(.L_306 - .L_305)


	//   ....[0]....
.L_305:
        /*0204*/ 	.word	0x000030b0


	//   ....[1]....
        /*0208*/ 	.word	0x000031a0


	//   ....[2]....
        /*020c*/ 	.word	0x000031d0


	//   ....[3]....
        /*0210*/ 	.word	0x000032a0


	//   ....[4]....
        /*0214*/ 	.word	0x000032d0


	//   ....[5]....
        /*0218*/ 	.word	0x000033c0


	//   ....[6]....
        /*021c*/ 	.word	0x000033f0


	//   ....[7]....
        /*0220*/ 	.word	0x00003580


	//   ....[8]....
        /*0224*/ 	.word	0x00006190


	//   ....[9]....
        /*0228*/ 	.word	0x00006310


	//   ....[10]....
        /*022c*/ 	.word	0x00006350


	//   ....[11]....
        /*0230*/ 	.word	0x00006370


	//   ....[12]....
        /*0234*/ 	.word	0x00006390


	//   ....[13]....
        /*0238*/ 	.word	0x000063c0


	//   ....[14]....
        /*023c*/ 	.word	0x00006400


	//   ....[15]....
        /*0240*/ 	.word	0x00006430


	//   ....[16]....
        /*0244*/ 	.word	0x000084d0


	//   ....[17]....
        /*0248*/ 	.word	0x000084e0


	//   ....[18]....
        /*024c*/ 	.word	0x000084f0


	//   ....[19]....
        /*0250*/ 	.word	0x00008500


	//   ....[20]....
        /*0254*/ 	.word	0x00008540


	//   ....[21]....
        /*0258*/ 	.word	0x00008560


	//   ....[22]....
        /*025c*/ 	.word	0x00008580


	//   ....[23]....
        /*0260*/ 	.word	0x00008590


	//----- nvinfo : EIATTR_EXIT_INSTR_OFFSETS
	.align		4
.L_306:
        /*0264*/ 	.byte	0x04, 0x1c
        /*0266*/ 	.short	(.L_308 - .L_307)


	//   ....[0]....
.L_307:
        /*0268*/ 	.word	0x00000300


	//   ....[1]....
        /*026c*/ 	.word	0x00009f40


	//   ....[2]....
        /*0270*/ 	.word	0x0000a020


	//   ....[3]....
        /*0274*/ 	.word	0x0000a960


	//   ....[4]....
        /*0278*/ 	.word	0x0000a9e0


	//----- nvinfo : EIATTR_CTAIDZ_USED
	.align		4
.L_308:
        /*027c*/ 	.byte	0x01, 0x04
	.zero		2


	//----- nvinfo : EIATTR_CRS_STACK_SIZE
	.align		4
        /*0280*/ 	.byte	0x04, 0x1e
        /*0282*/ 	.short	(.L_310 - .L_309)
.L_309:
        /*0284*/ 	.word	0x00000000
.L_310:


//--------------------- .nv.info._ZN5flash16flash_fwd_kernelI23Flash_fwd_kernel_traitsILi96ELi128ELi64ELi4ELb0ELb0EN7cutlass10bfloat16_tE19Flash_kernel_traitsILi96ELi128ELi64ELi4ES3_EELb1ELb0ELb0ELb0ELb0ELb0ELb0ELb0EEEvNS_16Flash_fwd_paramsE --------------------------
	.section	.nv.info._ZN5flash16flash_fwd_kernelI23Flash_fwd_kernel_traitsILi96ELi128ELi64ELi4ELb0ELb0EN7cutlass10bfloat16_tE19Flash_kernel_traitsILi96ELi128ELi64ELi4ES3_EELb1ELb0ELb0ELb0ELb0ELb0ELb0ELb0EEEvNS_16Flash_fwd_paramsE,"",@"SHT_CUDA_INFO"
	.sectionflags	@""
	.align	4


	//----- nvinfo : EIATTR_CUDA_API_VERSION
	.align		4
        /*0000*/ 	.byte	0x04, 0x37
        /*0002*/ 	.short	(.L_312 - .L_311)
.L_311:
        /*0004*/ 	.word	0x00000082


	//----- nvinfo : EIATTR_SW2861232_WAR
	.align		4
.L_312:
        /*0008*/ 	.byte	0x01, 0x35
	.zero		2


	//----- nvinfo : EIATTR_PARAM_CBANK
	.align		4
        /*000c*/ 	.byte	0x04, 0x0a
        /*000e*/ 	.short	(.L_314 - .L_313)
	.align		4
.L_313:
        /*0010*/ 	.word	index@(.nv.constant0._ZN5flash16flash_fwd_kernelI23Flash_fwd_kernel_traitsILi96ELi128ELi64ELi4ELb0ELb0EN7cutlass10bfloat16_tE19Flash_kernel_traitsILi96ELi128ELi64ELi4ES3_EELb1ELb0ELb0ELb0ELb0ELb0ELb0ELb0EEEvNS_16Flash_fwd_paramsE)
        /*0014*/ 	.short	0x0160
        /*0016*/ 	.short	0x01d0


	//----- nvinfo : EIATTR_CBANK_PARAM_SIZE
	.align		4
.L_314:
        /*0018*/ 	.byte	0x03, 0x19
        /*001a*/ 	.short	0x01d0


	//----- nvinfo : EIATTR_KPARAM_INFO
	.align		4
        /*001c*/ 	.byte	0x04, 0x17
        /*001e*/ 	.short	(.L_316 - .L_315)
.L_315:
        /*0020*/ 	.word	0x00000000
        /*0024*/ 	.short	0x0000
        /*0026*/ 	.short	0x0000
        /*0028*/ 	.byte	0x00, 0xf0, 0x41, 0x07


	//----- nvinfo : EIATTR_MAXREG_COUNT
	.align		4
.L_316:
        /*002c*/ 	.byte	0x03, 0x1b
        /*002e*/ 	.short	0x00ff


	//----- nvinfo : EIATTR_NUM_BARRIERS
	.align		4
        /*0030*/ 	.byte	0x02, 0x4c
        /*0032*/ 	.byte	0x01
	.zero		1


	//----- nvinfo : EIATTR_ANNOTATIONS
	.align		4
        /*0034*/ 	.byte	0x04, 0x55
        /*0036*/ 	.short	(.L_318 - .L_317)


	//   ....[0]....
.L_317:
        /* <DEDUP_REMOVED lines=26> */


	//----- nvinfo : EIATTR_MERCURY_ISA_VERSION
	.align		4
.L_318:
        /*01c8*/ 	.byte	0x03, 0x5f
        /*01ca*/ 	.short	0x0000


	//----- nvinfo : EIATTR_COOP_GROUP_MASK_REGIDS
	.align		4
        /*01cc*/ 	.byte	0x04, 0x29
        /*01ce*/ 	.short	(.L_320 - .L_319)


	//   ....[0]....
.L_319:
        /*01d0*/ 	.word	0xffffffff


	//   ....[1]....
        /*01d4*/ 	.word	0xffffffff


	//   ....[2]....
        /*01d8*/ 	.word	0xffffffff


	//   ....[3]....
        /*01dc*/ 	.word	0xffffffff


	//   ....[4]....
        /*01e0*/ 	.word	0xffffffff


	//   ....[5]....
        /*01e4*/ 	.word	0xffffffff


	//   ....[6]....
        /*01e8*/ 	.word	0xffffffff


	//   ....[7]....
        /*01ec*/ 	.word	0xffffffff


	//   ....[8]....
        /*01f0*/ 	.word	0xffffffff


	//   ....[9]....
        /*01f4*/ 	.word	0xffffffff


	//   ....[10]....
        /*01f8*/ 	.word	0xffffffff


	//   ....[11]....
        /*01fc*/ 	.word	0xffffffff


	//   ....[12]....
        /*0200*/ 	.word	0xffffffff


	//   ....[13]....
        /*0204*/ 	.word	0xffffffff


	//   ....[14]....
        /*0208*/ 	.word	0xffffffff


	//   ....[15]....
        /*020c*/ 	.word	0xffffffff


	//   ....[16]....
        /*0210*/ 	.word	0xffffffff


	//   ....[17]....
        /*0214*/ 	.word	0xffffffff


	//   ....[18]....
        /*0218*/ 	.word	0xffffffff


	//   ....[19]....
        /*021c*/ 	.word	0xffffffff


	//   ....[20]....
        /*0220*/ 	.word	0xffffffff


	//   ....[21]....
        /*0224*/ 	.word	0xffffffff


	//   ....[22]....
        /*0228*/ 	.word	0xffffffff


	//   ....[23]....
        /*022c*/ 	.word	0xffffffff


	//----- nvinfo : EIATTR_COOP_GROUP_INSTR_OFFSETS
	.align		4
.L_320:
        /*0230*/ 	.byte	0x04, 0x28
        /*0232*/ 	.short	(.L_322 - .L_321)


	//   ....[0]....
.L_321:
        /*0234*/ 	.word	0x00003980


	//   ....[1]....
        /*0238*/ 	.word	0x00003a10


	//   ....[2]....
        /*023c*/ 	.word	0x00003a30


	//   ....[3]....
        /*0240*/ 	.word	0x00003b20


	//   ....[4]....
        /*0244*/ 	.word	0x000042e0


	//   ....[5]....
        /*0248*/ 	.word	0x000042f0


	//   ....[6]....
        /*024c*/ 	.word	0x00004440


	//   ....[7]....
        /*0250*/ 	.word	0x00004610


	//   ....[8]....
        /*0254*/ 	.word	0x00007ec0


	//   ....[9]....
        /*0258*/ 	.word	0x00007f20


	//   ....[10]....
        /*025c*/ 	.word	0x00007f40


	//   ....[11]....
        /*0260*/ 	.word	0x00007f90


	//   ....[12]....
        /*0264*/ 	.word	0x00007fc0


	//   ....[13]....
        /*0268*/ 	.word	0x00007ff0


	//   ....[14]....
        /*026c*/ 	.word	0x00008590


	//   ....[15]....
        /*0270*/ 	.word	0x000086c0


	//   ....[16]....
        /*0274*/ 	.word	0x0000b0d0


	//   ....[17]....
        /*0278*/ 	.word	0x0000b0e0


	//   ....[18]....
        /*027c*/ 	.word	0x0000b0f0


	//   ....[19]....
        /*0280*/ 	.word	0x0000b110


	//   ....[20]....
        /*0284*/ 	.word	0x0000b150


	//   ....[21]....
        /*0288*/ 	.word	0x0000b170


	//   ....[22]....
        /*028c*/ 	.word	0x0000b180


	//   ....[23]....
        /*0290*/ 	.word	0x0000b1b0


	//----- nvinfo : EIATTR_EXIT_INSTR_OFFSETS
	.align		4
.L_322:
        /*0294*/ 	.byte	0x04, 0x1c
        /*0296*/ 	.short	(.L_324 - .L_323)


	//   ....[0]....
.L_323:
        /*0298*/ 	.word	0x00000540


	//   ....[1]....
        /*029c*/ 	.word	0x0000cd10


	//   ....[2]....
        /*02a0*/ 	.word	0x0000ce10


	//   ....[3]....
        /*02a4*/ 	.word	0x0000ce30


	//   ....[4]....
        /*02a8*/ 	.word	0x0000d860


	//   ....[5]....
        /*02ac*/ 	.word	0x0000d8e0


	//----- nvinfo : EIATTR_CTAIDZ_USED
	.align		4
.L_324:
        /*02b0*/ 	.byte	0x01, 0x04
	.zero		2


	//----- nvinfo : EIATTR_CRS_STACK_SIZE
	.align		4
        /*02b4*/ 	.byte	0x04, 0x1e
        /*02b6*/ 	.short	(.L_326 - .L_325)
.L_325:
        /*02b8*/ 	.word	0x00000000
.L_326:


//--------------------- .nv.info._ZN5flash16flash_fwd_kernelI23Flash_fwd_kernel_traitsILi96ELi128ELi64ELi4ELb0ELb0EN7cutlass10bfloat16_tE19Flash_kernel_traitsILi96ELi128ELi64ELi4ES3_EELb1ELb0ELb1ELb0ELb0ELb0ELb0ELb0EEEvNS_16Flash_fwd_paramsE --------------------------
	.section	.nv.info._ZN5flash16flash_fwd_kernelI23Flash_fwd_kernel_traitsILi96ELi128ELi64ELi4ELb0ELb0EN7cutlass10bfloat16_tE19Flash_kernel_traitsILi96ELi128ELi64ELi4ES3_EELb1ELb0ELb1ELb0ELb0ELb0ELb0ELb0EEEvNS_16Flash_fwd_paramsE,"",@"SHT_CUDA_INFO"
	.sectionflags	@""
	.align	4


	//----- nvinfo : EIATTR_CUDA_API_VERSION
	.align		4
        /*0000*/ 	.byte	0x04, 0x37
        /*0002*/ 	.short	(.L_328 - .L_327)
.L_327:
        /*0004*/ 	.word	0x00000082


	//----- nvinfo : EIATTR_SW2861232_WAR
	.align		4
.L_328:
        /*0008*/ 	.byte	0x01, 0x35
	.zero		2


	//----- nvinfo : EIATTR_PARAM_CBANK
	.align		4
        /*000c*/ 	.byte	0x04, 0x0a
        /*000e*/ 	.short	(.L_330 - .L_329)
	.align		4
.L_329:
        /*0010*/ 	.word	index@(.nv.constant0._ZN5flash16flash_fwd_kernelI23Flash_fwd_kernel_traitsILi96ELi128ELi64ELi4ELb0ELb0EN7cutlass10bfloat16_tE19Flash_kernel_traitsILi96ELi128ELi64ELi4ES3_EELb1ELb0ELb1ELb0ELb0ELb0ELb0ELb0EEEvNS_16Flash_fwd_paramsE)
        /*0014*/ 	.short	0x0160
        /*0016*/ 	.short	0x01d0


	//----- nvinfo : EIATTR_CBANK_PARAM_SIZE
	.align		4
.L_330:
        /*0018*/ 	.byte	0x03, 0x19
        /*001a*/ 	.short	0x01d0


	//----- nvinfo : EIATTR_KPARAM_INFO
	.align		4
        /*001c*/ 	.byte	0x04, 0x17
        /*001e*/ 	.short	(.L_332 - .L_331)
.L_331:
        /*0020*/ 	.word	0x00000000
        /*0024*/ 	.short	0x0000
        /*0026*/ 	.short	0x0000
        /*0028*/ 	.byte	0x00, 0xf0, 0x41, 0x07


	//----- nvinfo : EIATTR_MAXREG_COUNT
	.align		4
.L_332:
        /*002c*/ 	.byte	0x03, 0x1b
        /*002e*/ 	.short	0x00ff


	//----- nvinfo : EIATTR_NUM_BARRIERS
	.align		4
        /*0030*/ 	.byte	0x02, 0x4c
        /*0032*/ 	.byte	0x01
	.zero		1


	//----- nvinfo : EIATTR_ANNOTATIONS
	.align		4
        /*0034*/ 	.byte	0x04, 0x55
        /*0036*/ 	.short	(.L_334 - .L_333)


	//   ....[0]....
.L_333:
        /* <DEDUP_REMOVED lines=61> */


	//----- nvinfo : EIATTR_MERCURY_ISA_VERSION
	.align		4
.L_334:
        /*03f8*/ 	.byte	0x03, 0x5f
        /*03fa*/ 	.short	0x0000


	//----- nvinfo : EIATTR_COOP_GROUP_MASK_REGIDS
	.align		4
        /*03fc*/ 	.byte	0x04, 0x29
        /*03fe*/ 	.short	(.L_336 - .L_335)


	//   ....[0]....
.L_335:
        /*0400*/ 	.word	0xffffffff


	//   ....[1]....
        /*0404*/ 	.word	0xffffffff


	//   ....[2]....
        /*0408*/ 	.word	0xffffffff


	//   ....[3]....
        /*040c*/ 	.word	0xffffffff


	//   ....[4]....
        /*0410*/ 	.word	0xffffffff


	//   ....[5]....
        /*0414*/ 	.word	0xffffffff


	//   ....[6]....
        /*0418*/ 	.word	0xffffffff


	//   ....[7]....
        /*041c*/ 	.word	0xffffffff


	//   ....[8]....
        /*0420*/ 	.word	0xffffffff


	//   ....[9]....
        /*0424*/ 	.word	0xffffffff


	//   ....[10]....
        /*0428*/ 	.word	0xffffffff


	//   ....[11]....
        /*042c*/ 	.word	0xffffffff


	//   ....[12]....
        /*0430*/ 	.word	0xffffffff


	//   ....[13]....
        /*0434*/ 	.word	0xffffffff


	//   ....[14]....
        /*0438*/ 	.word	0xffffffff


	//   ....[15]....
        /*043c*/ 	.word	0xffffffff


	//   ....[16]....
        /*0440*/ 	.word	0xffffffff


	//   ....[17]....
        /*0444*/ 	.word	0xffffffff


	//   ....[18]....
        /*0448*/ 	.word	0xffffffff


	//   ....[19]....
        /*044c*/ 	.word	0xffffffff


	//   ....[20]....
        /*0450*/ 	.word	0xffffffff


	//   ....[21]....
        /*0454*/ 	.word	0xffffffff


	//   ....[22]....
        /*0458*/ 	.word	0xffffffff


	//   ....[23]....
        /*045c*/ 	.word	0xffffffff


	//   ....[24]....
        /*0460*/ 	.word	0xffffffff


	//   ....[25]....
        /*0464*/ 	.word	0xffffffff


	//   ....[26]....
        /*0468*/ 	.word	0xffffffff


	//   ....[27]....
        /*046c*/ 	.word	0xffffffff


	//   ....[28]....
        /*0470*/ 	.word	0xffffffff


	//   ....[29]....
        /*0474*/ 	.word	0xffffffff


	//   ....[30]....
        /*0478*/ 	.word	0xffffffff


	//   ....[31]....
        /*047c*/ 	.word	0xffffffff


	//   ....[32]....
        /*0480*/ 	.word	0xffffffff


	//   ....[33]....
        /*0484*/ 	.word	0xffffffff


	//   ....[34]....
        /*0488*/ 	.word	0xffffffff


	//   ....[35]....
        /*048c*/ 	.word	0xffffffff


	//   ....[36]....
        /*0490*/ 	.word	0xffffffff


	//   ....[37]....
        /*0494*/ 	.word	0xffffffff


	//   ....[38]....
        /*0498*/ 	.word	0xffffffff


	//   ....[39]....
        /*049c*/ 	.word	0xffffffff


	//----- nvinfo : EIATTR_COOP_GROUP_INSTR_OFFSETS
	.align		4
.L_336:
        /*04a0*/ 	.byte	0x04, 0x28
        /*04a2*/ 	.short	(.L_338 - .L_337)


	//   ....[0]....
.L_337:
        /*04a4*/ 	.word	0x000052a0


	//   ....[1]....
        /*04a8*/ 	.word	0x000053b0


	//   ....[2]....
        /*04ac*/ 	.word	0x00005400


	//   ....[3]....
        /*04b0*/ 	.word	0x000054e0


	//   ....[4]....
        /*04b4*/ 	.word	0x00005ac0


	//   ....[5]....
        /*04b8*/ 	.word	0x00005ad0


	//   ....[6]....
        /*04bc*/ 	.word	0x00005b80


	//   ....[7]....
        /*04c0*/ 	.word	0x00005d80


	//   ....[8]....
        /*04c4*/ 	.word	0x0000a8a0


	//   ....[9]....
        /*04c8*/ 	.word	0x0000aa00


	//   ....[10]....
        /*04cc*/ 	.word	0x0000aa30


	//   ....[11]....
        /*04d0*/ 	.word	0x0000ab90


	//   ....[12]....
        /*04d4*/ 	.word	0x0000ac00


	//   ....[13]....
        /*04d8*/ 	.word	0x0000ac30


	//   ....[14]....
        /*04dc*/ 	.word	0x0000adc0


	//   ....[15]....
        /*04e0*/ 	.word	0x0000af00


	//   ....[16]....
        /*04e4*/ 	.word	0x00010890


	//   ....[17]....
        /*04e8*/ 	.word	0x000109f0


	//   ....[18]....
        /*04ec*/ 	.word	0x00010b20


	//   ....[19]....
        /*04f0*/ 	.word	0x00010bb0


	//   ....[20]....
        /*04f4*/ 	.word	0x00010c10


	//   ....[21]....
        /*04f8*/ 	.word	0x00010c60


	//   ....[22]....
        /*04fc*/ 	.word	0x00010cb0


	//   ....[23]....
        /*0500*/ 	.word	0x00010db0


	//   ....[24]....
        /*0504*/ 	.word	0x00016a60


	//   ....[25]....
        /*0508*/ 	.word	0x00016bf0


	//   ....[26]....
        /*050c*/ 	.word	0x00016c40


	//   ....[27]....
        /*0510*/ 	.word	0x00016d00


	//   ....[28]....
        /*0514*/ 	.word	0x00016f30


	//   ....[29]....
        /*0518*/ 	.word	0x00016f40


	//   ....[30]....
        /*051c*/ 	.word	0x00016fb0


	//   ....[31]....
        /*0520*/ 	.word	0x00016fe0


	//   ....[32]....
        /*0524*/ 	.word	0x0001af50


	//   ....[33]....
        /*0528*/ 	.word	0x0001af60


	//   ....[34]....
        /*052c*/ 	.word	0x0001af80


	//   ....[35]....
        /*0530*/ 	.word	0x0001afa0


	//   ....[36]....
        /*0534*/ 	.word	0x0001afb0


	//   ....[37]....
        /*0538*/ 	.word	0x0001afc0


	//   ....[38]....
        /*053c*/ 	.word	0x0001b040


	//   ....[39]....
        /*0540*/ 	.word	0x0001b060


	//----- nvinfo : EIATTR_EXIT_INSTR_OFFSETS
	.align		4
.L_338:
        /*0544*/ 	.byte	0x04, 0x1c
        /*0546*/ 	.short	(.L_340 - .L_339)


	//   ....[0]....
.L_339:
        /*0548*/ 	.word	0x00000730


	//   ....[1]....
        /*054c*/ 	.word	0x00001310


	//   ....[2]....
        /*0550*/ 	.word	0x00001390


	//   ....[3]....
        /*0554*/ 	.word	0x0001c950


	//   ....[4]....
        /*0558*/ 	.word	0x0001ca50


	//   ....[5]....
        /*055c*/ 	.word	0x0001ca70


	//----- nvinfo : EIATTR_CTAIDZ_USED
	.align		4
.L_340:
        /*0560*/ 	.byte	0x01, 0x04
	.zero		2


	//----- nvinfo : EIATTR_CRS_STACK_SIZE
	.align		4
        /*0564*/ 	.byte	0x04, 0x1e
        /*0566*/ 	.short	(.L_342 - .L_341)
.L_341:
        /*0568*/ 	.word	0x00000000
.L_342:


//--------------------- .nv.info._ZN5flash16flash_fwd_kernelI23Flash_fwd_kernel_traitsILi96ELi128ELi64ELi4ELb0ELb0EN7cutlass10bfloat16_tE19Flash_kernel_traitsILi96ELi128ELi64ELi4ES3_EELb1ELb0ELb0ELb0ELb1ELb1ELb0ELb0EEEvNS_16Flash_fwd_paramsE --------------------------
	.section	.nv.info._ZN5flash16flash_fwd_kernelI23Flash_fwd_kernel_traitsILi96ELi128ELi64ELi4ELb0ELb0EN7cutlass10bfloat16_tE19Flash_kernel_traitsILi96ELi128ELi64ELi4ES3_EELb1ELb0ELb0ELb0ELb1ELb1ELb0ELb0EEEvNS_16Flash_fwd_paramsE,"",@"SHT_CUDA_INFO"
	.sectionflags	@""
	.align	4


	//----- nvinfo : EIATTR_CUDA_API_VERSION
	.align		4
        /*0000*/ 	.byte	0x04, 0x37
        /*0002*/ 	.short	(.L_344 - .L_343)
.L_343:
        /*0004*/ 	.word	0x00000082


	//----- nvinfo : EIATTR_SW2861232_WAR
	.align		4
.L_344:
        /*0008*/ 	.byte	0x01, 0x35
	.zero		2


	//----- nvinfo : EIATTR_PARAM_CBANK
	.align		4
        /*000c*/ 	.byte	0x04, 0x0a
        /*000e*/ 	.short	(.L_346 - .L_345)
	.align		4
.L_345:
        /*0010*/ 	.word	index@(.nv.constant0._ZN5flash16flash_fwd_kernelI23Flash_fwd_kernel_traitsILi96ELi128ELi64ELi4ELb0ELb0EN7cutlass10bfloat16_tE19Flash_kernel_traitsILi96ELi128ELi64ELi4ES3_EELb1ELb0ELb0ELb0ELb1ELb1ELb0ELb0EEEvNS_16Flash_fwd_paramsE)
        /*0014*/ 	.short	0x0160
        /*0016*/ 	.short	0x01d0


	//----- nvinfo : EIATTR_CBANK_PARAM_SIZE
	.align		4
.L_346:
        /*0018*/ 	.byte	0x03, 0x19
        /*001a*/ 	.short	0x01d0


	//----- nvinfo : EIATTR_KPARAM_INFO
	.align		4
        /*001c*/ 	.byte	0x04, 0x17
        /*001e*/ 	.short	(.L_348 - .L_347)
.L_347:
        /*0020*/ 	.word	0x00000000
        /*0024*/ 	.short	0x0000
        /*0026*/ 	.short	0x0000
        /*0028*/ 	.byte	0x00, 0xf0, 0x41, 0x07


	//----- nvinfo : EIATTR_MAXREG_COUNT
	.align		4
.L_348:
        /*002c*/ 	.byte	0x03, 0x1b
        /*002e*/ 	.short	0x00ff


	//----- nvinfo : EIATTR_NUM_BARRIERS
	.align		4
        /*0030*/ 	.byte	0x02, 0x4c
        /*0032*/ 	.byte	0x01
	.zero		1


	//----- nvinfo : EIATTR_MERCURY_ISA_VERSION
	.align		4
        /*0034*/ 	.byte	0x03, 0x5f
        /*0036*/ 	.short	0x0000


	//----- nvinfo : EIATTR_COOP_GROUP_MASK_REGIDS
	.align		4
        /*0038*/ 	.byte	0x04, 0x29
        /*003a*/ 	.short	(.L_350 - .L_349)


	//   ....[0]....
.L_349:
        /*003c*/ 	.word	0xffffffff


	//   ....[1]....
        /*0040*/ 	.word	0xffffffff


	//   ....[2]....
        /*0044*/ 	.word	0xffffffff


	//   ....[3]....
        /*0048*/ 	.word	0xffffffff


	//   ....[4]....
        /*004c*/ 	.word	0xffffffff


	//   ....[5]....
        /*0050*/ 	.word	0xffffffff


	//   ....[6]....
        /*0054*/ 	.word	0xffffffff


	//   ....[7]....
        /*0058*/ 	.word	0xffffffff


	//   ....[8]....
        /*005c*/ 	.word	0xffffffff


	//   ....[9]....
        /*0060*/ 	.word	0xffffffff


	//   ....[10]....
        /*0064*/ 	.word	0xffffffff


	//   ....[11]....
        /*0068*/ 	.word	0xffffffff


	//   ....[12]....
        /*006c*/ 	.word	0xffffffff


	//   ....[13]....
        /*0070*/ 	.word	0xffffffff


	//   ....[14]....
        /*0074*/ 	.word	0xffffffff


	//   ....[15]....
        /*0078*/ 	.word	0xffffffff


	//   ....[16]....
        /*007c*/ 	.word	0xffffffff


	//   ....[17]....
        /*0080*/ 	.word	0xffffffff


	//   ....[18]....
        /*0084*/ 	.word	0xffffffff


	//   ....[19]....
        /*0088*/ 	.word	0xffffffff


	//   ....[20]....
        /*008c*/ 	.word	0xffffffff


	//   ....[21]....
        /*0090*/ 	.word	0xffffffff


	//   ....[22]....
        /*0094*/ 	.word	0xffffffff


	//   ....[23]....
        /*0098*/ 	.word	0xffffffff


	//----- nvinfo : EIATTR_COOP_GROUP_INSTR_OFFSETS
	.align		4
.L_350:
        /*009c*/ 	.byte	0x04, 0x28
        /*009e*/ 	.short	(.L_352 - .L_351)


	//   ....[0]....
.L_351:
        /*00a0*/ 	.word	0x00001ec0


	//   ....[1]....
        /*00a4*/ 	.word	0x00001ef0


	//   ....[2]....
        /*00a8*/ 	.word	0x00002000


	//   ....[3]....
        /*00ac*/ 	.word	0x00002040


	//   ....[4]....
        /*00b0*/ 	.word	0x00002350


	//   ....[5]....
        /*00b4*/ 	.word	0x00002760


	//   ....[6]....
        /*00b8*/ 	.word	0x000027a0


	//   ....[7]....
        /*00bc*/ 	.word	0x00002940


	//   ....[8]....
        /*00c0*/ 	.word	0x000057d0


	//   ....[9]....
        /*00c4*/ 	.word	0x00005840


	//   ....[10]....
        /*00c8*/ 	.word	0x00005940


	//   ....[11]....
        /*00cc*/ 	.word	0x00005990


	//   ....[12]....
        /*00d0*/ 	.word	0x000059f0


	//   ....[13]....
        /*00d4*/ 	.word	0x00005b20


	//   ....[14]....
        /*00d8*/ 	.word	0x00005b90


	//   ....[15]....
        /*00dc*/ 	.word	0x00005ce0


	//   ....[16]....
        /*00e0*/ 	.word	0x00008a00


	//   ....[17]....
        /*00e4*/ 	.word	0x00008a40


	//   ....[18]....
        /*00e8*/ 	.word	0x00008a80


	//   ....[19]....
        /*00ec*/ 	.word	0x00008aa0


	//   ....[20]....
        /*00f0*/ 	.word	0x00008b30


	//   ....[21]....
        /*00f4*/ 	.word	0x00008b70


	//   ....[22]....
        /*00f8*/ 	.word	0x00008b80


	//   ....[23]....
        /*00fc*/ 	.word	0x00008ba0


	//----- nvinfo : EIATTR_EXIT_INSTR_OFFSETS
	.align		4
.L_352:
        /*0100*/ 	.byte	0x04, 0x1c
        /*0102*/ 	.short	(.L_354 - .L_353)


	//   ....[0]....
.L_353:
        /*0104*/ 	.word	0x000003b0


	//   ....[1]....
        /*0108*/ 	.word	0x0000a370


	//----- nvinfo : EIATTR_CTAIDZ_USED
	.align		4
.L_354:
        /*010c*/ 	.byte	0x01, 0x04
	.zero		2


	//----- nvinfo : EIATTR_CRS_STACK_SIZE
	.align		4
        /*0110*/ 	.byte	0x04, 0x1e
        /*0112*/ 	.short	(.L_356 - .L_355)
.L_355:
        /*0114*/ 	.word	0x00000000
.L_356:


//--------------------- .nv.info._ZN5flash16flash_fwd_kernelI23Flash_fwd_kernel_traitsILi96ELi128ELi64ELi4ELb0ELb0EN7cutlass10bfloat16_tE19Flash_kernel_traitsILi96ELi128ELi64ELi4ES3_EELb0ELb0ELb0ELb0ELb1ELb1ELb1ELb0EEEvNS_16Flash_fwd_paramsE --------------------------
	.section	.nv.info._ZN5flash16flash_fwd_kernelI23Flash_fwd_kernel_traitsILi96ELi128ELi64ELi4ELb0ELb0EN7cutlass10bfloat16_tE19Flash_kernel_traitsILi96ELi128ELi64ELi4ES3_EELb0ELb0ELb0ELb0ELb1ELb1ELb1ELb0EEEvNS_16Flash_fwd_paramsE,"",@"SHT_CUDA_INFO"
	.sectionflags	@""
	.align	4


	//----- nvinfo : EIATTR_CUDA_API_VERSION
	.align		4
        /*0000*/ 	.byte	0x04, 0x37
        /*0002*/ 	.short	(.L_358 - .L_357)
.L_357:
        /*0004*/ 	.word	0x00000082


	//----- nvinfo : EIATTR_SW2861232_WAR
	.align		4
.L_358:
        /*0008*/ 	.byte	0x01, 0x35
	.zero		2


	//----- nvinfo : EIATTR_PARAM_CBANK
	.align		4
        /*000c*/ 	.byte	0x04, 0x0a
        /*000e*/ 	.short	(.L_360 - .L_359)
	.align		4
.L_359:
        /*0010*/ 	.word	index@(.nv.constant0._ZN5flash16flash_fwd_kernelI23Flash_fwd_kernel_traitsILi96ELi128ELi64ELi4ELb0ELb0EN7cutlass10bfloat16_tE19Flash_kernel_traitsILi96ELi128ELi64ELi4ES3_EELb0ELb0ELb0ELb0ELb1ELb1ELb1ELb0EEEvNS_16Flash_fwd_paramsE)
        /*0014*/ 	.short	0x0160
        /*0016*/ 	.short	0x01d0


	//----- nvinfo : EIATTR_CBANK_PARAM_SIZE
	.align		4
.L_360:
        /*0018*/ 	.byte	0x03, 0x19
        /*001a*/ 	.short	0x01d0


	//----- nvinfo : EIATTR_KPARAM_INFO
	.align		4
        /*001c*/ 	.byte	0x04, 0x17
        /*001e*/ 	.short	(.L_362 - .L_361)
.L_361:
        /*0020*/ 	.word	0x00000000
        /*0024*/ 	.short	0x0000
        /*0026*/ 	.short	0x0000
        /*0028*/ 	.byte	0x00, 0xf0, 0x41, 0x07


	//----- nvinfo : EIATTR_MAXREG_COUNT
	.align		4
.L_362:
        /*002c*/ 	.byte	0x03, 0x1b
        /*002e*/ 	.short	0x00ff


	//----- nvinfo : EIATTR_NUM_BARRIERS
	.align		4
        /*0030*/ 	.byte	0x02, 0x4c
        /*0032*/ 	.byte	0x01
	.zero		1


	//----- nvinfo : EIATTR_ANNOTATIONS
	.align		4
        /*0034*/ 	.byte	0x04, 0x55
        /*0036*/ 	.short	(.L_364 - .L_363)


	//   ....[0]....
.L_363:
        /* <DEDUP_REMOVED lines=14> */


	//----- nvinfo : EIATTR_MERCURY_ISA_VERSION
	.align		4
.L_364:
        /*0108*/ 	.byte	0x03, 0x5f
        /*010a*/ 	.short	0x0000


	//----- nvinfo : EIATTR_COOP_GROUP_MASK_REGIDS
	.align		4
        /*010c*/ 	.byte	0x04, 0x29
        /*010e*/ 	.short	(.L_366 - .L_365)


	//   ....[0]....
.L_365:
        /*0110*/ 	.word	0xffffffff


	//   ....[1]....
        /*0114*/ 	.word	0xffffffff


	//   ....[2]....
        /*0118*/ 	.word	0xffffffff


	//   ....[3]....
        /*011c*/ 	.word	0xffffffff


	//   ....[4]....
        /*0120*/ 	.word	0xffffffff


	//   ....[5]....
        /*0124*/ 	.word	0xffffffff


	//   ....[6]....
        /*0128*/ 	.word	0xffffffff


	//   ....[7]....
        /*012c*/ 	.word	0xffffffff


	//   ....[8]....
        /*0130*/ 	.word	0xffffffff


	//   ....[9]....
        /*0134*/ 	.word	0xffffffff


	//   ....[10]....
        /*0138*/ 	.word	0xffffffff


	//   ....[11]....
        /*013c*/ 	.word	0xffffffff


	//   ....[12]....
        /*0140*/ 	.word	0xffffffff


	//   ....[13]....
        /*0144*/ 	.word	0xffffffff


	//   ....[14]....
        /*0148*/ 	.word	0xffffffff


	//   ....[15]....
        /*014c*/ 	.word	0xffffffff


	//   ....[16]....
        /*0150*/ 	.word	0xffffffff


	//   ....[17]....
        /*0154*/ 	.word	0xffffffff


	//   ....[18]....
        /*0158*/ 	.word	0xffffffff


	//   ....[19]....
        /*015c*/ 	.word	0xffffffff


	//   ....[20]....
        /*0160*/ 	.word	0xffffffff


	//   ....[21]....
        /*0164*/ 	.word	0xffffffff


	//   ....[22]....
        /*0168*/ 	.word	0xffffffff


	//   ....[23]....
        /*016c*/ 	.word	0xffffffff


	//----- nvinfo : EIATTR_COOP_GROUP_INSTR_OFFSETS
	.align		4
.L_366:
        /*0170*/ 	.byte	0x04, 0x28
        /*0172*/ 	.short	(.L_368 - .L_367)


	//   ....[0]....
.L_367:
        /*0174*/ 	.word	0x00002420


	//   ....[1]....
        /*0178*/ 	.word	0x00002510


	//   ....[2]....
        /*017c*/ 	.word	0x00002540


	//   ....[3]....
        /*0180*/ 	.word	0x00002610


	//   ....[4]....
        /*0184*/ 	.word	0x00002640


	//   ....[5]....
        /*0188*/ 	.word	0x00002720


	//   ....[6]....
        /*018c*/ 	.word	0x00002750


	//   ....[7]....
        /*0190*/ 	.word	0x00002860


	//   ....[8]....
        /*0194*/ 	.word	0x00005440


	//   ....[9]....
        /*0198*/ 	.word	0x000055c0


	//   ....[10]....
        /*019c*/ 	.word	0x00005600


	//   ....[11]....
        /*01a0*/ 	.word	0x00005620


	//   ....[12]....
        /*01a4*/ 	.word	0x00005640


	//   ....[13]....
        /*01a8*/ 	.word	0x00005670


	//   ....[14]....
        /*01ac*/ 	.word	0x000056b0


	//   ....[15]....
        /*01b0*/ 	.word	0x000056e0


	//   ....[16]....
        /*01b4*/ 	.word	0x000077e0


	//   ....[17]....
        /*01b8*/ 	.word	0x000077f0


	//   ....[18]....
        /*01bc*/ 	.word	0x00007800


	//   ....[19]....
        /*01c0*/ 	.word	0x00007820


	//   ....[20]....
        /*01c4*/ 	.word	0x00007840


	//   ....[21]....
        /*01c8*/ 	.word	0x00007860


	//   ....[22]....
        /*01cc*/ 	.word	0x00007870


	//   ....[23]....
        /*01d0*/ 	.word	0x00007890


	//----- nvinfo : EIATTR_EXIT_INSTR_OFFSETS
	.align		4
.L_368:
        /*01d4*/ 	.byte	0x04, 0x1c
        /*01d6*/ 	.short	(.L_370 - .L_369)


	//   ....[0]....
.L_369:
        /*01d8*/ 	.word	0x00000170


	//   ....[1]....
        /*01dc*/ 	.word	0x00009000


	//----- nvinfo : EIATTR_CTAIDZ_USED
	.align		4
.L_370:
        /*01e0*/ 	.byte	0x01, 0x04
	.zero		2


	//----- nvinfo : EIATTR_CRS_STACK_SIZE
	.align		4
        /*01e4*/ 	.byte	0x04, 0x1e
        /*01e6*/ 	.short	(.L_372 - .L_371)
.L_371:
        /*01e8*/ 	.word	0x00000000
.L_372:


//--------------------- .nv.info._ZN5flash16flash_fwd_kernelI23Flash_fwd_kernel_traitsILi96ELi128ELi64ELi4ELb0ELb0EN7cutlass10bfloat16_tE19Flash_kernel_traitsILi96ELi128ELi64ELi4ES3_EELb1ELb0ELb0ELb1ELb0ELb0ELb0ELb0EEEvNS_16Flash_fwd_paramsE --------------------------
	.section	.nv.info._ZN5flash16flash_fwd_kernelI23Flash_fwd_kernel_traitsILi96ELi128ELi64ELi4ELb0ELb0EN7cutlass10bfloat16_tE19Flash_kernel_traitsILi96ELi128ELi64ELi4ES3_EELb1ELb0ELb0ELb1ELb0ELb0ELb0ELb0EEEvNS_16Flash_fwd_paramsE,"",@"SHT_CUDA_INFO"
	.sectionflags	@""
	.align	4


	//----- nvinfo : EIATTR_CUDA_API_VERSION
	.align		4
        /*0000*/ 	.byte	0x04, 0x37
        /*0002*/ 	.short	(.L_374 - .L_373)
.L_373:
        /*0004*/ 	.word	0x00000082


	//----- nvinfo : EIATTR_SW2861232_WAR
	.align		4
.L_374:
        /*0008*/ 	.byte	0x01, 0x35
	.zero		2


	//----- nvinfo : EIATTR_PARAM_CBANK
	.align		4
        /*000c*/ 	.byte	0x04, 0x0a
        /*000e*/ 	.short	(.L_376 - .L_375)
	.align		4
.L_375:
        /*0010*/ 	.word	index@(.nv.constant0._ZN5flash16flash_fwd_kernelI23Flash_fwd_kernel_traitsILi96ELi128ELi64ELi4ELb0ELb0EN7cutlass10bfloat16_tE19Flash_kernel_traitsILi96ELi128ELi64ELi4ES3_EELb1ELb0ELb0ELb1ELb0ELb0ELb0ELb0EEEvNS_16Flash_fwd_paramsE)
        /*0014*/ 	.short	0x0160
        /*0016*/ 	.short	0x01d0


	//----- nvinfo : EIATTR_CBANK_PARAM_SIZE
	.align		4
.L_376:
        /*0018*/ 	.byte	0x03, 0x19
        /*001a*/ 	.short	0x01d0


	//----- nvinfo : EIATTR_KPARAM_INFO
	.align		4
        /*001c*/ 	.byte	0x04, 0x17
        /*001e*/ 	.short	(.L_378 - .L_377)
.L_377:
        /*0020*/ 	.word	0x00000000
        /*0024*/ 	.short	0x0000
        /*0026*/ 	.short	0x0000
        /*0028*/ 	.byte	0x00, 0xf0, 0x41, 0x07


	//----- nvinfo : EIATTR_MAXREG_COUNT
	.align		4
.L_378:
        /*002c*/ 	.byte	0x03, 0x1b
        /*002e*/ 	.short	0x00ff


	//----- nvinfo : EIATTR_NUM_BARRIERS
	.align		4
        /*0030*/ 	.byte	0x02, 0x4c
        /*0032*/ 	.byte	0x01
	.zero		1


	//----- nvinfo : EIATTR_ANNOTATIONS
	.align		4
        /*0034*/ 	.byte	0x04, 0x55
        /*0036*/ 	.short	(.L_380 - .L_379)


	//   ....[0]....
.L_379:
        /* <DEDUP_REMOVED lines=25> */


	//----- nvinfo : EIATTR_MERCURY_ISA_VERSION
	.align		4
.L_380:
        /*01b8*/ 	.byte	0x03, 0x5f
        /*01ba*/ 	.short	0x0000


	//----- nvinfo : EIATTR_COOP_GROUP_MASK_REGIDS
	.align		4
        /*01bc*/ 	.byte	0x04, 0x29
        /*01be*/ 	.short	(.L_382 - .L_381)


	//   ....[0]....
.L_381:
        /*01c0*/ 	.word	0xffffffff


	//   ....[1]....
        /*01c4*/ 	.word	0xffffffff


	//   ....[2]....
        /*01c8*/ 	.word	0xffffffff


	//   ....[3]....
        /*01cc*/ 	.word	0xffffffff


	//   ....[4]....
        /*01d0*/ 	.word	0xffffffff


	//   ....[5]....
        /*01d4*/ 	.word	0xffffffff


	//   ....[6]....
        /*01d8*/ 	.word	0xffffffff


	//   ....[7]....
        /*01dc*/ 	.word	0xffffffff


	//   ....[8]....
        /*01e0*/ 	.word	0xffffffff


	//   ....[9]....
        /*01e4*/ 	.word	0xffffffff


	//   ....[10]....
        /*01e8*/ 	.word	0xffffffff


	//   ....[11]....
        /*01ec*/ 	.word	0xffffffff


	//   ....[12]....
        /*01f0*/ 	.word	0xffffffff


	//   ....[13]....
        /*01f4*/ 	.word	0xffffffff


	//   ....[14]....
        /*01f8*/ 	.word	0xffffffff


	//   ....[15]....
        /*01fc*/ 	.word	0xffffffff


	//   ....[16]....
        /*0200*/ 	.word	0xffffffff


	//   ....[17]....
        /*0204*/ 	.word	0xffffffff


	//   ....[18]....
        /*0208*/ 	.word	0xffffffff


	//   ....[19]....
        /*020c*/ 	.word	0xffffffff


	//   ....[20]....
        /*0210*/ 	.word	0xffffffff


	//   ....[21]....
        /*0214*/ 	.word	0xffffffff


	//   ....[22]....
        /*0218*/ 	.word	0xffffffff


	//   ....[23]....
        /*021c*/ 	.word	0xffffffff


	//----- nvinfo : EIATTR_COOP_GROUP_INSTR_OFFSETS
	.align		4
.L_382:
        /*0220*/ 	.byte	0x04, 0x28
        /*0222*/ 	.short	(.L_384 - .L_383)


	//   ....[0]....
.L_383:
        /*0224*/ 	.word	0x00004ea0


	//   ....[1]....
        /*0228*/ 	.word	0x00005010


	//   ....[2]....
        /*022c*/ 	.word	0x00005050


	//   ....[3]....
        /*0230*/ 	.word	0x00005140


	//   ....[4]....
        /*0234*/ 	.word	0x000056f0


	//   ....[5]....
        /*0238*/ 	.word	0x00005700


	//   ....[6]....
        /*023c*/ 	.word	0x000059f0


	//   ....[7]....
        /*0240*/ 	.word	0x00005a80


	//   ....[8]....
        /*0244*/ 	.word	0x00009e40


	//   ....[9]....
        /*0248*/ 	.word	0x0000a010


	//   ....[10]....
        /*024c*/ 	.word	0x0000a150


	//   ....[11]....
        /*0250*/ 	.word	0x0000a260


	//   ....[12]....
        /*0254*/ 	.word	0x0000a370


	//   ....[13]....
        /*0258*/ 	.word	0x0000a3e0


	//   ....[14]....
        /*025c*/ 	.word	0x0000a570


	//   ....[15]....
        /*0260*/ 	.word	0x0000a870


	//   ....[16]....
        /*0264*/ 	.word	0x0000d2c0


	//   ....[17]....
        /*0268*/ 	.word	0x0000d2d0


	//   ....[18]....
        /*026c*/ 	.word	0x0000d2e0


	//   ....[19]....
        /*0270*/ 	.word	0x0000d320


	//   ....[20]....
        /*0274*/ 	.word	0x0000d340


	//   ....[21]....
        /*0278*/ 	.word	0x0000d650


	//   ....[22]....
        /*027c*/ 	.word	0x0000d6e0


	//   ....[23]....
        /*0280*/ 	.word	0x0000d710


	//----- nvinfo : EIATTR_EXIT_INSTR_OFFSETS
	.align		4
.L_384:
        /*0284*/ 	.byte	0x04, 0x1c
        /*0286*/ 	.short	(.L_386 - .L_385)


	//   ....[0]....
.L_385:
        /*0288*/ 	.word	0x00000540


	//   ....[1]....
        /*028c*/ 	.word	0x0000ef50


	//   ....[2]....
        /*0290*/ 	.word	0x0000f050


	//   ....[3]....
        /*0294*/ 	.word	0x0000f070


	//   ....[4]....
        /*0298*/ 	.word	0x0000faa0


	//   ....[5]....
        /*029c*/ 	.word	0x0000fb20


	//----- nvinfo : EIATTR_CTAIDZ_USED
	.align		4
.L_386:
        /*02a0*/ 	.byte	0x01, 0x04
	.zero		2


	//----- nvinfo : EIATTR_CRS_STACK_SIZE
	.align		4
        /*02a4*/ 	.byte	0x04, 0x1e
        /*02a6*/ 	.short	(.L_388 - .L_387)
.L_387:
        /*02a8*/ 	.word	0x00000000
.L_388:


//--------------------- .nv.info._ZN5flash16flash_fwd_kernelI23Flash_fwd_kernel_traitsILi96ELi128ELi64ELi4ELb0ELb0EN7cutlass10bfloat16_tE19Flash_kernel_traitsILi96ELi128ELi64ELi4ES3_EELb1ELb0ELb0ELb0ELb0ELb0ELb0ELb1EEEvNS_16Flash_fwd_paramsE --------------------------
	.section	.nv.info._ZN5flash16flash_fwd_kernelI23Flash_fwd_kernel_traitsILi96ELi128ELi64ELi4ELb0ELb0EN7cutlass10bfloat16_tE19Flash_kernel_traitsILi96ELi128ELi64ELi4ES3_EELb1ELb0ELb0ELb0ELb0ELb0ELb0ELb1EEEvNS_16Flash_fwd_paramsE,"",@"SHT_CUDA_INFO"
	.sectionflags	@""
	.align	4


	//----- nvinfo : EIATTR_CUDA_API_VERSION
	.align		4
        /*0000*/ 	.byte	0x04, 0x37
        /*0002*/ 	.short	(.L_390 - .L_389)
.L_389:
        /*0004*/ 	.word	0x00000082


	//----- nvinfo : EIATTR_SW2861232_WAR
	.align		4
.L_390:
        /*0008*/ 	.byte	0x01, 0x35
	.zero		2


	//----- nvinfo : EIATTR_PARAM_CBANK
	.align		4
        /*000c*/ 	.byte	0x04, 0x0a
        /*000e*/ 	.short	(.L_392 - .L_391)
	.align		4
.L_391:
        /*0010*/ 	.word	index@(.nv.constant0._ZN5flash16flash_fwd_kernelI23Flash_fwd_kernel_traitsILi96ELi128ELi64ELi4ELb0ELb0EN7cutlass10bfloat16_tE19Flash_kernel_traitsILi96ELi128ELi64ELi4ES3_EELb1ELb0ELb0ELb0ELb0ELb0ELb0ELb1EEEvNS_16Flash_fwd_paramsE)
        /*0014*/ 	.short	0x0160
        /*0016*/ 	.short	0x01d0


	//----- nvinfo : EIATTR_CBANK_PARAM_SIZE
	.align		4
.L_392:
        /*0018*/ 	.byte	0x03, 0x19
        /*001a*/ 	.short	0x01d0


	//----- nvinfo : EIATTR_KPARAM_INFO
	.align		4
        /*001c*/ 	.byte	0x04, 0x17
        /*001e*/ 	.short	(.L_394 - .L_393)
.L_393:
        /*0020*/ 	.word	0x00000000
        /*0024*/ 	.short	0x0000
        /*0026*/ 	.short	0x0000
        /*0028*/ 	.byte	0x00, 0xf0, 0x41, 0x07


	//----- nvinfo : EIATTR_MAXREG_COUNT
	.align		4
.L_394:
        /*002c*/ 	.byte	0x03, 0x1b
        /*002e*/ 	.short	0x00ff


	//----- nvinfo : EIATTR_NUM_BARRIERS
	.align		4
        /*0030*/ 	.byte	0x02, 0x4c
        /*0032*/ 	.byte	0x01
	.zero		1


	//----- nvinfo : EIATTR_ANNOTATIONS
	.align		4
        /*0034*/ 	.byte	0x04, 0x55
        /*0036*/ 	.short	(.L_396 - .L_395)


	//   ....[0]....
.L_395:
        /* <DEDUP_REMOVED lines=60> */


	//----- nvinfo : EIATTR_MERCURY_ISA_VERSION
	.align		4
.L_396:
        /*03e8*/ 	.byte	0x03, 0x5f
        /*03ea*/ 	.short	0x0000


	//----- nvinfo : EIATTR_COOP_GROUP_MASK_REGIDS
	.align		4
        /*03ec*/ 	.byte	0x04, 0x29
        /*03ee*/ 	.short	(.L_398 - .L_397)


	//   ....[0]....
.L_397:
        /*03f0*/ 	.word	0xffffffff


	//   ....[1]....
        /*03f4*/ 	.word	0xffffffff


	//   ....[2]....
        /*03f8*/ 	.word	0xffffffff


	//   ....[3]....
        /*03fc*/ 	.word	0xffffffff


	//   ....[4]....
        /*0400*/ 	.word	0xffffffff


	//   ....[5]....
        /*0404*/ 	.word	0xffffffff


	//   ....[6]....
        /*0408*/ 	.word	0xffffffff


	//   ....[7]....
        /*040c*/ 	.word	0xffffffff


	//   ....[8]....
        /*0410*/ 	.word	0xffffffff


	//   ....[9]....
        /*0414*/ 	.word	0xffffffff


	//   ....[10]....
        /*0418*/ 	.word	0xffffffff


	//   ....[11]....
        /*041c*/ 	.word	0xffffffff


	//   ....[12]....
        /*0420*/ 	.word	0xffffffff


	//   ....[13]....
        /*0424*/ 	.word	0xffffffff


	//   ....[14]....
        /*0428*/ 	.word	0xffffffff


	//   ....[15]....
        /*042c*/ 	.word	0xffffffff


	//   ....[16]....
        /*0430*/ 	.word	0xffffffff


	//   ....[17]....
        /*0434*/ 	.word	0xffffffff


	//   ....[18]....
        /*0438*/ 	.word	0xffffffff


	//   ....[19]....
        /*043c*/ 	.word	0xffffffff


	//   ....[20]....
        /*0440*/ 	.word	0xffffffff


	//   ....[21]....
        /*0444*/ 	.word	0xffffffff


	//   ....[22]....
        /*0448*/ 	.word	0xffffffff


	//   ....[23]....
        /*044c*/ 	.word	0xffffffff


	//----- nvinfo : EIATTR_COOP_GROUP_INSTR_OFFSETS
	.align		4
.L_398:
        /*0450*/ 	.byte	0x04, 0x28
        /*0452*/ 	.short	(.L_400 - .L_399)


	//   ....[0]....
.L_399:
        /*0454*/ 	.word	0x000043d0


	//   ....[1]....
        /*0458*/ 	.word	0x00004650


	//   ....[2]....
        /*045c*/ 	.word	0x00004810


	//   ....[3]....
        /*0460*/ 	.word	0x000048b0


	//   ....[4]....
        /*0464*/ 	.word	0x000048e0


	//   ....[5]....
        /*0468*/ 	.word	0x00004910


	//   ....[6]....
        /*046c*/ 	.word	0x00004a30


	//   ....[7]....
        /*0470*/ 	.word	0x00004a70


	//   ....[8]....
        /*0474*/ 	.word	0x0000a1f0


	//   ....[9]....
        /*0478*/ 	.word	0x0000a300


	//   ....[10]....
        /*047c*/ 	.word	0x0000a310


	//   ....[11]....
        /*0480*/ 	.word	0x0000a320


	//   ....[12]....
        /*0484*/ 	.word	0x0000a370


	//   ....[13]....
        /*0488*/ 	.word	0x0000a3c0


	//   ....[14]....
        /*048c*/ 	.word	0x0000a5d0


	//   ....[15]....
        /*0490*/ 	.word	0x0000a610


	//   ....[16]....
        /*0494*/ 	.word	0x00010060


	//   ....[17]....
        /*0498*/ 	.word	0x00010070


	//   ....[18]....
        /*049c*/ 	.word	0x00010080


	//   ....[19]....
        /*04a0*/ 	.word	0x00010090


	//   ....[20]....
        /*04a4*/ 	.word	0x000100d0


	//   ....[21]....
        /*04a8*/ 	.word	0x000100f0


	//   ....[22]....
        /*04ac*/ 	.word	0x00010110


	//   ....[23]....
        /*04b0*/ 	.word	0x00010120


	//----- nvinfo : EIATTR_EXIT_INSTR_OFFSETS
	.align		4
.L_400:
        /*04b4*/ 	.byte	0x04, 0x1c
        /*04b6*/ 	.short	(.L_402 - .L_401)


	//   ....[0]....
.L_401:
        /*04b8*/ 	.word	0x000006a0


	//   ....[1]....
        /*04bc*/ 	.word	0x00011a70


	//   ....[2]....
        /*04c0*/ 	.word	0x00011b60


	//   ....[3]....
        /*04c4*/ 	.word	0x00011b80


	//   ....[4]....
        /*04c8*/ 	.word	0x00012600


	//   ....[5]....
        /*04cc*/ 	.word	0x00012680


	//----- nvinfo : EIATTR_CTAIDZ_USED
	.align		4
.L_402:
        /*04d0*/ 	.byte	0x01, 0x04
	.zero		2


	//----- nvinfo : EIATTR_CRS_STACK_SIZE
	.align		4
        /*04d4*/ 	.byte	0x04, 0x1e
        /*04d6*/ 	.short	(.L_404 - .L_403)
.L_403:
        /*04d8*/ 	.word	0x00000000
.L_404:


//--------------------- .nv.info._ZN5flash16flash_fwd_kernelI23Flash_fwd_kernel_traitsILi96ELi128ELi64ELi4ELb0ELb0EN7cutlass10bfloat16_tE19Flash_kernel_traitsILi96ELi128ELi64ELi4ES3_EELb0ELb0ELb0ELb0ELb0ELb0ELb1ELb0EEEvNS_16Flash_fwd_paramsE --------------------------
	.section	.nv.info._ZN5flash16flash_fwd_kernelI23Flash_fwd_kernel_traitsILi96ELi128ELi64ELi4ELb0ELb0EN7cutlass10bfloat16_tE19Flash_kernel_traitsILi96ELi128ELi64ELi4ES3_EELb0ELb0ELb0ELb0ELb0ELb0ELb1ELb0EEEvNS_16Flash_fwd_paramsE,"",@"SHT_CUDA_INFO"
	.sectionflags	@""
	.align	4


	//----- nvinfo : EIATTR_CUDA_API_VERSION
	.align		4
        /*0000*/ 	.byte	0x04, 0x37
        /*0002*/ 	.short	(.L_406 - .L_405)
.L_405:
        /*0004*/ 	.word	0x00000082


	//----- nvinfo : EIATTR_SW2861232_WAR
	.align		4
.L_406:
        /*0008*/ 	.byte	0x01, 0x35
	.zero		2


	//----- nvinfo : EIATTR_PARAM_CBANK
	.align		4
        /*000c*/ 	.byte	0x04, 0x0a
        /*000e*/ 	.short	(.L_408 - .L_407)
	.align		4
.L_407:
        /*0010*/ 	.word	index@(.nv.constant0._ZN5flash16flash_fwd_kernelI23Flash_fwd_kernel_traitsILi96ELi128ELi64ELi4ELb0ELb0EN7cutlass10bfloat16_tE19Flash_kernel_traitsILi96ELi128ELi64ELi4ES3_EELb0ELb0ELb0ELb0ELb0ELb0ELb1ELb0EEEvNS_16Flash_fwd_paramsE)
        /*0014*/ 	.short	0x0160
        /*0016*/ 	.short	0x01d0


	//----- nvinfo : EIATTR_CBANK_PARAM_SIZE
	.align		4
.L_408:
        /*0018*/ 	.byte	0x03, 0x19
        /*001a*/ 	.short	0x01d0


	//----- nvinfo : EIATTR_KPARAM_INFO
	.align		4
        /*001c*/ 	.byte	0x04, 0x17
        /*001e*/ 	.short	(.L_410 - .L_409)
.L_409:
        /*0020*/ 	.word	0x00000000
        /*0024*/ 	.short	0x0000
        /*0026*/ 	.short	0x0000
        /*0028*/ 	.byte	0x00, 0xf0, 0x41, 0x07


	//----- nvinfo : EIATTR_MAXREG_COUNT
	.align		4
.L_410:
        /*002c*/ 	.byte	0x03, 0x1b
        /*002e*/ 	.short	0x00ff


	//----- nvinfo : EIATTR_NUM_BARRIERS
	.align		4
        /*0030*/ 	.byte	0x02, 0x4c
        /*0032*/ 	.byte	0x01
	.zero		1


	//----- nvinfo : EIATTR_ANNOTATIONS
	.align		4
        /*0034*/ 	.byte	0x04, 0x55
        /*0036*/ 	.short	(.L_412 - .L_411)


	//   ....[0]....
.L_411:
        /* <DEDUP_REMOVED lines=27> */


	//----- nvinfo : EIATTR_MERCURY_ISA_VERSION
	.align		4
.L_412:
        /*01d8*/ 	.byte	0x03, 0x5f
        /*01da*/ 	.short	0x0000


	//----- nvinfo : EIATTR_COOP_GROUP_MASK_REGIDS
	.align		4
        /*01dc*/ 	.byte	0x04, 0x29
        /*01de*/ 	.short	(.L_414 - .L_413)


	//   ....[0]....
.L_413:
        /*01e0*/ 	.word	0xffffffff


	//   ....[1]....
        /*01e4*/ 	.word	0xffffffff


	//   ....[2]....
        /*01e8*/ 	.word	0xffffffff


	//   ....[3]....
        /*01ec*/ 	.word	0xffffffff


	//   ....[4]....
        /*01f0*/ 	.word	0xffffffff


	//   ....[5]....
        /*01f4*/ 	.word	0xffffffff


	//   ....[6]....
        /*01f8*/ 	.word	0xffffffff


	//   ....[7]....
        /*01fc*/ 	.word	0xffffffff


	//   ....[8]....
        /*0200*/ 	.word	0xffffffff


	//   ....[9]....
        /*0204*/ 	.word	0xffffffff


	//   ....[10]....
        /*0208*/ 	.word	0xffffffff


	//   ....[11]....
        /*020c*/ 	.word	0xffffffff


	//   ....[12]....
        /*0210*/ 	.word	0xffffffff


	//   ....[13]....
        /*0214*/ 	.word	0xffffffff


	//   ....[14]....
        /*0218*/ 	.word	0xffffffff


	//   ....[15]....
        /*021c*/ 	.word	0xffffffff


	//   ....[16]....
        /*0220*/ 	.word	0xffffffff


	//   ....[17]....
        /*0224*/ 	.word	0xffffffff


	//   ....[18]....
        /*0228*/ 	.word	0xffffffff


	//   ....[19]....
        /*022c*/ 	.word	0xffffffff


	//   ....[20]....
        /*0230*/ 	.word	0xffffffff


	//   ....[21]....
        /*0234*/ 	.word	0xffffffff


	//   ....[22]....
        /*0238*/ 	.word	0xffffffff


	//   ....[23]....
        /*023c*/ 	.word	0xffffffff


	//----- nvinfo : EIATTR_COOP_GROUP_INSTR_OFFSETS
	.align		4
.L_414:
        /*0240*/ 	.byte	0x04, 0x28
        /*0242*/ 	.short	(.L_416 - .L_415)


	//   ....[0]....
.L_415:
        /*0244*/ 	.word	0x00003f50


	//   ....[1]....
        /*0248*/ 	.word	0x00004040


	//   ....[2]....
        /*024c*/ 	.word	0x00004070


	//   ....[3]....
        /*0250*/ 	.word	0x00004130


	//   ....[4]....
        /*0254*/ 	.word	0x00004160


	//   ....[5]....
        /*0258*/ 	.word	0x00004240


	//   ....[6]....
        /*025c*/ 	.word	0x00004270


	//   ....[7]....
        /*0260*/ 	.word	0x000043c0


	//   ....[8]....
        /*0264*/ 	.word	0x00007450


	//   ....[9]....
        /*0268*/ 	.word	0x000075e0


	//   ....[10]....
        /*026c*/ 	.word	0x00007620


	//   ....[11]....
        /*0270*/ 	.word	0x00007640


	//   ....[12]....
        /*0274*/ 	.word	0x00007650


	//   ....[13]....
        /*0278*/ 	.word	0x00007690


	//   ....[14]....
        /*027c*/ 	.word	0x000076d0


	//   ....[15]....
        /*0280*/ 	.word	0x00007700


	//   ....[16]....
        /*0284*/ 	.word	0x000097b0


	//   ....[17]....
        /*0288*/ 	.word	0x000097c0


	//   ....[18]....
        /*028c*/ 	.word	0x000097d0


	//   ....[19]....
        /*0290*/ 	.word	0x000097e0


	//   ....[20]....
        /*0294*/ 	.word	0x00009820


	//   ....[21]....
        /*0298*/ 	.word	0x00009840


	//   ....[22]....
        /*029c*/ 	.word	0x00009860


	//   ....[23]....
        /*02a0*/ 	.word	0x00009870


	//----- nvinfo : EIATTR_EXIT_INSTR_OFFSETS
	.align		4
.L_416:
        /*02a4*/ 	.byte	0x04, 0x1c
        /*02a6*/ 	.short	(.L_418 - .L_417)


	//   ....[0]....
.L_417:
        /*02a8*/ 	.word	0x00000300


	//   ....[1]....
        /*02ac*/ 	.word	0x0000b2d0


	//   ....[2]....
        /*02b0*/ 	.word	0x0000b3d0


	//   ....[3]....
        /*02b4*/ 	.word	0x0000b3f0


	//   ....[4]....
        /*02b8*/ 	.word	0x0000be10


	//   ....[5]....
        /*02bc*/ 	.word	0x0000be90


	//----- nvinfo : EIATTR_CTAIDZ_USED
	.align		4
.L_418:
        /*02c0*/ 	.byte	0x01, 0x04
	.zero		2


	//----- nvinfo : EIATTR_CRS_STACK_SIZE
	.align		4
        /*02c4*/ 	.byte	0x04, 0x1e
        /*02c6*/ 	.short	(.L_420 - .L_419)
.L_419:
        /*02c8*/ 	.word	0x00000000
.L_420:


//--------------------- .nv.info._ZN5flash16flash_fwd_kernelI23Flash_fwd_kernel_traitsILi96ELi128ELi64ELi4ELb0ELb0EN7cutlass10bfloat16_tE19Flash_kernel_traitsILi96ELi128ELi64ELi4ES3_EELb1ELb0ELb0ELb1ELb0ELb0ELb0ELb1EEEvNS_16Flash_fwd_paramsE --------------------------
	.section	.nv.info._ZN5flash16flash_fwd_kernelI23Flash_fwd_kernel_traitsILi96ELi128ELi64ELi4ELb0ELb0EN7cutlass10bfloat16_tE19Flash_kernel_traitsILi96ELi128ELi64ELi4ES3_EELb1ELb0ELb0ELb1ELb0ELb0ELb0ELb1EEEvNS_16Flash_fwd_paramsE,"",@"SHT_CUDA_INFO"
	.sectionflags	@""
	.align	4


	//----- nvinfo : EIATTR_CUDA_API_VERSION
	.align		4
        /*0000*/ 	.byte	0x04, 0x37
        /*0002*/ 	.short	(.L_422 - .L_421)
.L_421:
        /*0004*/ 	.word	0x00000082


	//----- nvinfo : EIATTR_SW2861232_WAR
	.align		4
.L_422:
        /*0008*/ 	.byte	0x01, 0x35
	.zero		2


	//----- nvinfo : EIATTR_PARAM_CBANK
	.align		4
        /*000c*/ 	.byte	0x04, 0x0a
        /*000e*/ 	.short	(.L_424 - .L_423)
	.align		4
.L_423:
        /*0010*/ 	.word	index@(.nv.constant0._ZN5flash16flash_fwd_kernelI23Flash_fwd_kernel_traitsILi96ELi128ELi64ELi4ELb0ELb0EN7cutlass10bfloat16_tE19Flash_kernel_traitsILi96ELi128ELi64ELi4ES3_EELb1ELb0ELb0ELb1ELb0ELb0ELb0ELb1EEEvNS_16Flash_fwd_paramsE)
        /*0014*/ 	.short	0x0160
        /*0016*/ 	.short	0x01d0


	//----- nvinfo : EIATTR_CBANK_PARAM_SIZE
	.align		4
.L_424:
        /*0018*/ 	.byte	0x03, 0x19
        /*001a*/ 	.short	0x01d0


	//----- nvinfo : EIATTR_KPARAM_INFO
	.align		4
        /*001c*/ 	.byte	0x04, 0x17
        /*001e*/ 	.short	(.L_426 - .L_425)
.L_425:
        /*0020*/ 	.word	0x00000000
        /*0024*/ 	.short	0x0000
        /*0026*/ 	.short	0x0000
        /*0028*/ 	.byte	0x00, 0xf0, 0x41, 0x07


	//----- nvinfo : EIATTR_MAXREG_COUNT
	.align		4
.L_426:
        /*002c*/ 	.byte	0x03, 0x1b
        /*002e*/ 	.short	0x00ff


	//----- nvinfo : EIATTR_NUM_BARRIERS
	.align		4
        /*0030*/ 	.byte	0x02, 0x4c
        /*0032*/ 	.byte	0x01
	.zero		1


	//----- nvinfo : EIATTR_ANNOTATIONS
	.align		4
        /*0034*/ 	.byte	0x04, 0x55
        /*0036*/ 	.short	(.L_428 - .L_427)


	//   ....[0]....
.L_427:
        /* <DEDUP_REMOVED lines=68> */


	//----- nvinfo : EIATTR_MERCURY_ISA_VERSION
	.align		4
.L_428:
        /*0468*/ 	.byte	0x03, 0x5f
        /*046a*/ 	.short	0x0000


	//----- nvinfo : EIATTR_COOP_GROUP_MASK_REGIDS
	.align		4
        /*046c*/ 	.byte	0x04, 0x29
        /*046e*/ 	.short	(.L_430 - .L_429)


	//   ....[0]....
.L_429:
        /*0470*/ 	.word	0xffffffff


	//   ....[1]....
        /*0474*/ 	.word	0xffffffff


	//   ....[2]....
        /*0478*/ 	.word	0xffffffff


	//   ....[3]....
        /*047c*/ 	.word	0xffffffff


	//   ....[4]....
        /*0480*/ 	.word	0xffffffff


	//   ....[5]....
        /*0484*/ 	.word	0xffffffff


	//   ....[6]....
        /*0488*/ 	.word	0xffffffff


	//   ....[7]....
        /*048c*/ 	.word	0xffffffff


	//   ....[8]....
        /*0490*/ 	.word	0xffffffff


	//   ....[9]....
        /*0494*/ 	.word	0xffffffff


	//   ....[10]....
        /*0498*/ 	.word	0xffffffff


	//   ....[11]....
        /*049c*/ 	.word	0xffffffff


	//   ....[12]....
        /*04a0*/ 	.word	0xffffffff


	//   ....[13]....
        /*04a4*/ 	.word	0xffffffff


	//   ....[14]....
        /*04a8*/ 	.word	0xffffffff


	//   ....[15]....
        /*04ac*/ 	.word	0xffffffff


	//   ....[16]....
        /*04b0*/ 	.word	0xffffffff


	//   ....[17]....
        /*04b4*/ 	.word	0xffffffff


	//   ....[18]....
        /*04b8*/ 	.word	0xffffffff


	//   ....[19]....
        /*04bc*/ 	.word	0xffffffff


	//   ....[20]....
        /*04c0*/ 	.word	0xffffffff


	//   ....[21]....
        /*04c4*/ 	.word	0xffffffff


	//   ....[22]....
        /*04c8*/ 	.word	0xffffffff


	//   ....[23]....
        /*04cc*/ 	.word	0xffffffff


	//----- nvinfo : EIATTR_COOP_GROUP_INSTR_OFFSETS
	.align		4
.L_430:
        /*04d0*/ 	.byte	0x04, 0x28
        /*04d2*/ 	.short	(.L_432 - .L_431)


	//   ....[0]....
.L_431:
        /*04d4*/ 	.word	0x000054c0


	//   ....[1]....
        /*04d8*/ 	.word	0x00005910


	//   ....[2]....
        /*04dc*/ 	.word	0x00005a00


	//   ....[3]....
        /*04e0*/ 	.word	0x00005a40


	//   ....[4]....
        /*04e4*/ 	.word	0x00005ad0


	//   ....[5]....
        /*04e8*/ 	.word	0x00005b10


	//   ....[6]....
        /*04ec*/ 	.word	0x00005bd0


	//   ....[7]....
        /*04f0*/ 	.word	0x00005c70


	//   ....[8]....
        /*04f4*/ 	.word	0x0000c380


	//   ....[9]....
        /*04f8*/ 	.word	0x0000c460


	//   ....[10]....
        /*04fc*/ 	.word	0x0000c4c0


	//   ....[11]....
        /*0500*/ 	.word	0x0000c500


	//   ....[12]....
        /*0504*/ 	.word	0x0000c550


	//   ....[13]....
        /*0508*/ 	.word	0x0000c5c0


	//   ....[14]....
        /*050c*/ 	.word	0x0000c5f0


	//   ....[15]....
        /*0510*/ 	.word	0x0000c640


	//   ....[16]....
        /*0514*/ 	.word	0x00012150


	//   ....[17]....
        /*0518*/ 	.word	0x00012160


	//   ....[18]....
        /*051c*/ 	.word	0x00012170


	//   ....[19]....
        /*0520*/ 	.word	0x00012180


	//   ....[20]....
        /*0524*/ 	.word	0x000121c0


	//   ....[21]....
        /*0528*/ 	.word	0x000121e0


	//   ....[22]....
        /*052c*/ 	.word	0x00012200


	//   ....[23]....
        /*0530*/ 	.word	0x00012210


	//----- nvinfo : EIATTR_EXIT_INSTR_OFFSETS
	.align		4
.L_432:
        /*0534*/ 	.byte	0x04, 0x1c
        /*0536*/ 	.short	(.L_434 - .L_433)


	//   ....[0]....
.L_433:
        /*0538*/ 	.word	0x000006a0


	//   ....[1]....
        /*053c*/ 	.word	0x00013b60


	//   ....[2]....
        /*0540*/ 	.word	0x00013c50


	//   ....[3]....
        /*0544*/ 	.word	0x00013c70


	//   ....[4]....
        /*0548*/ 	.word	0x000146f0


	//   ....[5]....
        /*054c*/ 	.word	0x00014770


	//----- nvinfo : EIATTR_CTAIDZ_USED
	.align		4
.L_434:
        /*0550*/ 	.byte	0x01, 0x04
	.zero		2


	//----- nvinfo : EIATTR_CRS_STACK_SIZE
	.align		4
        /*0554*/ 	.byte	0x04, 0x1e
        /*0556*/ 	.short	(.L_436 - .L_435)
.L_435:
        /*0558*/ 	.word	0x00000000
.L_436:


//--------------------- .nv.info._ZN5flash16flash_fwd_kernelI23Flash_fwd_kernel_traitsILi96ELi128ELi64ELi4ELb0ELb0EN7cutlass10bfloat16_tE19Flash_kernel_traitsILi96ELi128ELi64ELi4ES3_EELb0ELb0ELb0ELb1ELb0ELb0ELb1ELb0EEEvNS_16Flash_fwd_paramsE --------------------------
	.section	.nv.info._ZN5flash16flash_fwd_kernelI23Flash_fwd_kernel_traitsILi96ELi128ELi64ELi4ELb0ELb0EN7cutlass10bfloat16_tE19Flash_kernel_traitsILi96ELi128ELi64ELi4ES3_EELb0ELb0ELb0ELb1ELb0ELb0ELb1ELb0EEEvNS_16Flash_fwd_paramsE,"",@"SHT_CUDA_INFO"
	.sectionflags	@""
	.align	4


	//----- nvinfo : EIATTR_CUDA_API_VERSION
	.align		4
        /*0000*/ 	.byte	0x04, 0x37
        /*0002*/ 	.short	(.L_438 - .L_437)
.L_437:
        /*0004*/ 	.word	0x00000082


	//----- nvinfo : EIATTR_SW2861232_WAR
	.align		4
.L_438:
        /*0008*/ 	.byte	0x01, 0x35
	.zero		2


	//----- nvinfo : EIATTR_PARAM_CBANK
	.align		4
        /*000c*/ 	.byte	0x04, 0x0a
        /*000e*/ 	.short	(.L_440 - .L_439)
	.align		4
.L_439:
        /*0010*/ 	.word	index@(.nv.constant0._ZN5flash16flash_fwd_kernelI23Flash_fwd_kernel_traitsILi96ELi128ELi64ELi4ELb0ELb0EN7cutlass10bfloat16_tE19Flash_kernel_traitsILi96ELi128ELi64ELi4ES3_EELb0ELb0ELb0ELb1ELb0ELb0ELb1ELb0EEEvNS_16Flash_fwd_paramsE)
        /*0014*/ 	.short	0x0160
        /*0016*/ 	.short	0x01d0


	//----- nvinfo : EIATTR_CBANK_PARAM_SIZE
	.align		4
.L_440:
        /*0018*/ 	.byte	0x03, 0x19
        /*001a*/ 	.short	0x01d0


	//----- nvinfo : EIATTR_KPARAM_INFO
	.align		4
        /*001c*/ 	.byte	0x04, 0x17
        /*001e*/ 	.short	(.L_442 - .L_441)
.L_441:
        /*0020*/ 	.word	0x00000000
        /*0024*/ 	.short	0x0000
        /*0026*/ 	.short	0x0000
        /*0028*/ 	.byte	0x00, 0xf0, 0x41, 0x07


	//----- nvinfo : EIATTR_MAXREG_COUNT
	.align		4
.L_442:
        /*002c*/ 	.byte	0x03, 0x1b
        /*002e*/ 	.short	0x00ff


	//----- nvinfo : EIATTR_NUM_BARRIERS
	.align		4
        /*0030*/ 	.byte	0x02, 0x4c
        /*0032*/ 	.byte	0x01
	.zero		1


	//----- nvinfo : EIATTR_ANNOTATIONS
	.align		4
        /*0034*/ 	.byte	0x04, 0x55
        /*0036*/ 	.short	(.L_444 - .L_443)


	//   ....[0]....
.L_443:
        /* <DEDUP_REMOVED lines=30> */


	//----- nvinfo : EIATTR_MERCURY_ISA_VERSION
	.align		4
.L_444:
        /*0208*/ 	.byte	0x03, 0x5f
        /*020a*/ 	.short	0x0000


	//----- nvinfo : EIATTR_COOP_GROUP_MASK_REGIDS
	.align		4
        /*020c*/ 	.byte	0x04, 0x29
        /*020e*/ 	.short	(.L_446 - .L_445)


	//   ....[0]....
.L_445:
        /*0210*/ 	.word	0xffffffff


	//   ....[1]....
        /*0214*/ 	.word	0xffffffff


	//   ....[2]....
        /*0218*/ 	.word	0xffffffff


	//   ....[3]....
        /*021c*/ 	.word	0xffffffff


	//   ....[4]....
        /*0220*/ 	.word	0xffffffff


	//   ....[5]....
        /*0224*/ 	.word	0xffffffff


	//   ....[6]....
        /*0228*/ 	.word	0xffffffff


	//   ....[7]....
        /*022c*/ 	.word	0xffffffff


	//   ....[8]....
        /*0230*/ 	.word	0xffffffff


	//   ....[9]....
        /*0234*/ 	.word	0xffffffff


	//   ....[10]....
        /*0238*/ 	.word	0xffffffff


	//   ....[11]....
        /*023c*/ 	.word	0xffffffff


	//   ....[12]....
        /*0240*/ 	.word	0xffffffff


	//   ....[13]....
        /*0244*/ 	.word	0xffffffff


	//   ....[14]....
        /*0248*/ 	.word	0xffffffff


	//   ....[15]....
        /*024c*/ 	.word	0xffffffff


	//   ....[16]....
        /*0250*/ 	.word	0xffffffff


	//   ....[17]....
        /*0254*/ 	.word	0xffffffff


	//   ....[18]....
        /*0258*/ 	.word	0xffffffff


	//   ....[19]....
        /*025c*/ 	.word	0xffffffff


	//   ....[20]....
        /*0260*/ 	.word	0xffffffff


	//   ....[21]....
        /*0264*/ 	.word	0xffffffff


	//   ....[22]....
        /*0268*/ 	.word	0xffffffff


	//   ....[23]....
        /*026c*/ 	.word	0xffffffff


	//----- nvinfo : EIATTR_COOP_GROUP_INSTR_OFFSETS
	.align		4
.L_446:
        /*0270*/ 	.byte	0x04, 0x28
        /*0272*/ 	.short	(.L_448 - .L_447)


	//   ....[0]....
.L_447:
        /*0274*/ 	.word	0x00005390


	//   ....[1]....
        /*0278*/ 	.word	0x00005480


	//   ....[2]....
        /*027c*/ 	.word	0x000054b0


	//   ....[3]....
        /*0280*/ 	.word	0x00005580


	//   ....[4]....
        /*0284*/ 	.word	0x000055b0


	//   ....[5]....
        /*0288*/ 	.word	0x00005690


	//   ....[6]....
        /*028c*/ 	.word	0x000056c0


	//   ....[7]....
        /*0290*/ 	.word	0x000057f0


	//   ....[8]....
        /*0294*/ 	.word	0x00009630


	//   ....[9]....
        /*0298*/ 	.word	0x00009690


	//   ....[10]....
        /*029c*/ 	.word	0x00009700


	//   ....[11]....
        /*02a0*/ 	.word	0x00009750


	//   ....[12]....
        /*02a4*/ 	.word	0x00009780


	//   ....[13]....
        /*02a8*/ 	.word	0x000097d0


	//   ....[14]....
        /*02ac*/ 	.word	0x00009810


	//   ....[15]....
        /*02b0*/ 	.word	0x000098f0


	//   ....[16]....
        /*02b4*/ 	.word	0x0000b7f0


	//   ....[17]....
        /*02b8*/ 	.word	0x0000b800


	//   ....[18]....
        /*02bc*/ 	.word	0x0000b810


	//   ....[19]....
        /*02c0*/ 	.word	0x0000b820


	//   ....[20]....
        /*02c4*/ 	.word	0x0000b860


	//   ....[21]....
        /*02c8*/ 	.word	0x0000b880


	//   ....[22]....
        /*02cc*/ 	.word	0x0000b890


	//   ....[23]....
        /*02d0*/ 	.word	0x0000b8f0


	//----- nvinfo : EIATTR_EXIT_INSTR_OFFSETS
	.align		4
.L_448:
        /*02d4*/ 	.byte	0x04, 0x1c
        /*02d6*/ 	.short	(.L_450 - .L_449)


	//   ....[0]....
.L_449:
        /*02d8*/ 	.word	0x00000300


	//   ....[1]....
        /*02dc*/ 	.word	0x0000d2d0


	//   ....[2]....
        /*02e0*/ 	.word	0x0000d3d0


	//   ....[3]....
        /*02e4*/ 	.word	0x0000d3f0


	//   ....[4]....
        /*02e8*/ 	.word	0x0000de10


	//   ....[5]....
        /*02ec*/ 	.word	0x0000de90


	//----- nvinfo : EIATTR_CTAIDZ_USED
	.align		4
.L_450:
        /*02f0*/ 	.byte	0x01, 0x04
	.zero		2


	//----- nvinfo : EIATTR_CRS_STACK_SIZE
	.align		4
        /*02f4*/ 	.byte	0x04, 0x1e
        /*02f6*/ 	.short	(.L_452 - .L_451)
.L_451:
        /*02f8*/ 	.word	0x00000000
.L_452:


//--------------------- .nv.info._ZN5flash16flash_fwd_kernelI23Flash_fwd_kernel_traitsILi96ELi128ELi64ELi4ELb0ELb0EN7cutlass10bfloat16_tE19Flash_kernel_traitsILi96ELi128ELi64ELi4ES3_EELb1ELb0ELb1ELb0ELb0ELb1ELb0ELb0EEEvNS_16Flash_fwd_paramsE --------------------------
	.section	.nv.info._ZN5flash16flash_fwd_kernelI23Flash_fwd_kernel_traitsILi96ELi128ELi64ELi4ELb0ELb0EN7cutlass10bfloat16_tE19Flash_kernel_traitsILi96ELi128ELi64ELi4ES3_EELb1ELb0ELb1ELb0ELb0ELb1ELb0ELb0EEEvNS_16Flash_fwd_paramsE,"",@"SHT_CUDA_INFO"
	.sectionflags	@""
	.align	4


	//----- nvinfo : EIATTR_CUDA_API_VERSION
	.align		4
        /*0000*/ 	.byte	0x04, 0x37
        /*0002*/ 	.short	(.L_454 - .L_453)
.L_453:
        /*0004*/ 	.word	0x00000082


	//----- nvinfo : EIATTR_SW2861232_WAR
	.align		4
.L_454:
        /*0008*/ 	.byte	0x01, 0x35
	.zero		2


	//----- nvinfo : EIATTR_PARAM_CBANK
	.align		4
        /*000c*/ 	.byte	0x04, 0x0a
        /*000e*/ 	.short	(.L_456 - .L_455)
	.align		4
.L_455:
        /*0010*/ 	.word	index@(.nv.constant0._ZN5flash16flash_fwd_kernelI23Flash_fwd_kernel_traitsILi96ELi128ELi64ELi4ELb0ELb0EN7cutlass10bfloat16_tE19Flash_kernel_traitsILi96ELi128ELi64ELi4ES3_EELb1ELb0ELb1ELb0ELb0ELb1ELb0ELb0EEEvNS_16Flash_fwd_paramsE)
        /*0014*/ 	.short	0x0160
        /*0016*/ 	.short	0x01d0


	//----- nvinfo : EIATTR_CBANK_PARAM_SIZE
	.align		4
.L_456:
        /*0018*/ 	.byte	0x03, 0x19
        /*001a*/ 	.short	0x01d0


	//----- nvinfo : EIATTR_KPARAM_INFO
	.align		4
        /*001c*/ 	.byte	0x04, 0x17
        /*001e*/ 	.short	(.L_458 - .L_457)
.L_457:
        /*0020*/ 	.word	0x00000000
        /*0024*/ 	.short	0x0000
        /*0026*/ 	.short	0x0000
        /*0028*/ 	.byte	0x00, 0xf0, 0x41, 0x07


	//----- nvinfo : EIATTR_MAXREG_COUNT
	.align		4
.L_458:
        /*002c*/ 	.byte	0x03, 0x1b
        /*002e*/ 	.short	0x00ff


	//----- nvinfo : EIATTR_NUM_BARRIERS
	.align		4
        /*0030*/ 	.byte	0x02, 0x4c
        /*0032*/ 	.byte	0x01
	.zero		1


	//----- nvinfo : EIATTR_ANNOTATIONS
	.align		4
        /*0034*/ 	.byte	0x04, 0x55
        /*0036*/ 	.short	(.L_460 - .L_459)


	//   ....[0]....
.L_459:
        /* <DEDUP_REMOVED lines=49> */


	//----- nvinfo : EIATTR_MERCURY_ISA_VERSION
	.align		4
.L_460:
        /*0338*/ 	.byte	0x03, 0x5f
        /*033a*/ 	.short	0x0000


	//----- nvinfo : EIATTR_COOP_GROUP_MASK_REGIDS
	.align		4
        /*033c*/ 	.byte	0x04, 0x29
        /*033e*/ 	.short	(.L_462 - .L_461)


	//   ....[0]....
.L_461:
        /*0340*/ 	.word	0xffffffff


	//   ....[1]....
        /*0344*/ 	.word	0xffffffff


	//   ....[2]....
        /*0348*/ 	.word	0xffffffff


	//   ....[3]....
        /*034c*/ 	.word	0xffffffff


	//   ....[4]....
        /*0350*/ 	.word	0xffffffff


	//   ....[5]....
        /*0354*/ 	.word	0xffffffff


	//   ....[6]....
        /*0358*/ 	.word	0xffffffff


	//   ....[7]....
        /*035c*/ 	.word	0xffffffff


	//   ....[8]....
        /*0360*/ 	.word	0xffffffff


	//   ....[9]....
        /*0364*/ 	.word	0xffffffff


	//   ....[10]....
        /*0368*/ 	.word	0xffffffff


	//   ....[11]....
        /*036c*/ 	.word	0xffffffff


	//   ....[12]....
        /*0370*/ 	.word	0xffffffff


	//   ....[13]....
        /*0374*/ 	.word	0xffffffff


	//   ....[14]....
        /*0378*/ 	.word	0xffffffff


	//   ....[15]....
        /*037c*/ 	.word	0xffffffff


	//   ....[16]....
        /*0380*/ 	.word	0xffffffff


	//   ....[17]....
        /*0384*/ 	.word	0xffffffff


	//   ....[18]....
        /*0388*/ 	.word	0xffffffff


	//   ....[19]....
        /*038c*/ 	.word	0xffffffff


	//   ....[20]....
        /*0390*/ 	.word	0xffffffff


	//   ....[21]....
        /*0394*/ 	.word	0xffffffff


	//   ....[22]....
        /*0398*/ 	.word	0xffffffff


	//   ....[23]....
        /*039c*/ 	.word	0xffffffff


	//   ....[24]....
        /*03a0*/ 	.word	0xffffffff


	//   ....[25]....
        /*03a4*/ 	.word	0xffffffff


	//   ....[26]....
        /*03a8*/ 	.word	0xffffffff


	//   ....[27]....
        /*03ac*/ 	.word	0xffffffff


	//   ....[28]....
        /*03b0*/ 	.word	0xffffffff


	//   ....[29]....
        /*03b4*/ 	.word	0xffffffff


	//   ....[30]....
        /*03b8*/ 	.word	0xffffffff


	//   ....[31]....
        /*03bc*/ 	.word	0xffffffff


	//   ....[32]....
        /*03c0*/ 	.word	0xffffffff


	//   ....[33]....
        /*03c4*/ 	.word	0xffffffff


	//   ....[34]....
        /*03c8*/ 	.word	0xffffffff


	//   ....[35]....
        /*03cc*/ 	.word	0xffffffff


	//   ....[36]....
        /*03d0*/ 	.word	0xffffffff


	//   ....[37]....
        /*03d4*/ 	.word	0xffffffff


	//   ....[38]....
        /*03d8*/ 	.word	0xffffffff


	//   ....[39]....
        /*03dc*/ 	.word	0xffffffff


	//----- nvinfo : EIATTR_COOP_GROUP_INSTR_OFFSETS
	.align		4
.L_462:
        /*03e0*/ 	.byte	0x04, 0x28
        /*03e2*/ 	.short	(.L_464 - .L_463)


	//   ....[0]....
.L_463:
        /*03e4*/ 	.word	0x000043c0


	//   ....[1]....
        /*03e8*/ 	.word	0x00004490


	//   ....[2]....
        /*03ec*/ 	.word	0x000044b0


	//   ....[3]....
        /*03f0*/ 	.word	0x00004570


	//   ....[4]....
        /*03f4*/ 	.word	0x00004b20


	//   ....[5]....
        /*03f8*/ 	.word	0x00004e20


	//   ....[6]....
        /*03fc*/ 	.word	0x00004e50


	//   ....[7]....
        /*0400*/ 	.word	0x00004fe0


	//   ....[8]....
        /*0404*/ 	.word	0x000098c0


	//   ....[9]....
        /*0408*/ 	.word	0x000098f0


	//   ....[10]....
        /*040c*/ 	.word	0x00009a70


	//   ....[11]....
        /*0410*/ 	.word	0x00009b40


	//   ....[12]....
        /*0414*/ 	.word	0x00009b80


	//   ....[13]....
        /*0418*/ 	.word	0x00009c60


	//   ....[14]....
        /*041c*/ 	.word	0x00009cd0


	//   ....[15]....
        /*0420*/ 	.word	0x00009e20


	//   ....[16]....
        /*0424*/ 	.word	0x0000ebd0


	//   ....[17]....
        /*0428*/ 	.word	0x0000ec00


	//   ....[18]....
        /*042c*/ 	.word	0x0000ece0


	//   ....[19]....
        /*0430*/ 	.word	0x0000ed50


	//   ....[20]....
        /*0434*/ 	.word	0x0000ee80


	//   ....[21]....
        /*0438*/ 	.word	0x0000f010


	//   ....[22]....
        /*043c*/ 	.word	0x0000f0b0


	//   ....[23]....
        /*0440*/ 	.word	0x0000f160


	//   ....[24]....
        /*0444*/ 	.word	0x00014000


	//   ....[25]....
        /*0448*/ 	.word	0x000140b0


	//   ....[26]....
        /*044c*/ 	.word	0x00014170


	//   ....[27]....
        /*0450*/ 	.word	0x00014230


	//   ....[28]....
        /*0454*/ 	.word	0x000144c0


	//   ....[29]....
        /*0458*/ 	.word	0x00014500


	//   ....[30]....
        /*045c*/ 	.word	0x00014570


	//   ....[31]....
        /*0460*/ 	.word	0x000145a0


	//   ....[32]....
        /*0464*/ 	.word	0x00018380


	//   ....[33]....
        /*0468*/ 	.word	0x00018390


	//   ....[34]....
        /*046c*/ 	.word	0x000183b0


	//   ....[35]....
        /*0470*/ 	.word	0x000183d0


	//   ....[36]....
        /*0474*/ 	.word	0x000183e0


	//   ....[37]....
        /*0478*/ 	.word	0x000183f0


	//   ....[38]....
        /*047c*/ 	.word	0x00018460


	//   ....[39]....
        /*0480*/ 	.word	0x00018480


	//----- nvinfo : EIATTR_EXIT_INSTR_OFFSETS
	.align		4
.L_464:
        /*0484*/ 	.byte	0x04, 0x1c
        /*0486*/ 	.short	(.L_466 - .L_465)


	//   ....[0]....
.L_465:
        /*0488*/ 	.word	0x00000730


	//   ....[1]....
        /*048c*/ 	.word	0x00001240


	//   ....[2]....
        /*0490*/ 	.word	0x000012c0


	//   ....[3]....
        /*0494*/ 	.word	0x00019c20


	//   ....[4]....
        /*0498*/ 	.word	0x00019d00


	//----- nvinfo : EIATTR_CTAIDZ_USED
	.align		4
.L_466:
        /*049c*/ 	.byte	0x01, 0x04
	.zero		2


	//----- nvinfo : EIATTR_CRS_STACK_SIZE
	.align		4
        /*04a0*/ 	.byte	0x04, 0x1e
        /*04a2*/ 	.short	(.L_468 - .L_467)
.L_467:
        /*04a4*/ 	.word	0x00000000
.L_468:


//--------------------- .nv.info._ZN5flash16flash_fwd_kernelI23Flash_fwd_kernel_traitsILi96ELi128ELi64ELi4ELb0ELb0EN7cutlass10bfloat16_tE19Flash_kernel_traitsILi96ELi128ELi64ELi4ES3_EELb0ELb0ELb1ELb0ELb0ELb1ELb1ELb0EEEvNS_16Flash_fwd_paramsE --------------------------
	.section	.nv.info._ZN5flash16flash_fwd_kernelI23Flash_fwd_kernel_traitsILi96ELi128ELi64ELi4ELb0ELb0EN7cutlass10bfloat16_tE19Flash_kernel_traitsILi96ELi128ELi64ELi4ES3_EELb0ELb0ELb1ELb0ELb0ELb1ELb1ELb0EEEvNS_16Flash_fwd_paramsE,"",@"SHT_CUDA_INFO"
	.sectionflags	@""
	.align	4


	//----- nvinfo : EIATTR_CUDA_API_VERSION
	.align		4
        /*0000*/ 	.byte	0x04, 0x37
        /*0002*/ 	.short	(.L_470 - .L_469)
.L_469:
        /*0004*/ 	.word	0x00000082


	//----- nvinfo : EIATTR_SW2861232_WAR
	.align		4
.L_470:
        /*0008*/ 	.byte	0x01, 0x35
	.zero		2


	//----- nvinfo : EIATTR_PARAM_CBANK
	.align		4
        /*000c*/ 	.byte	0x04, 0x0a
        /*000e*/ 	.short	(.L_472 - .L_471)
	.align		4
.L_471:
        /*0010*/ 	.word	index@(.nv.constant0._ZN5flash16flash_fwd_kernelI23Flash_fwd_kernel_traitsILi96ELi128ELi64ELi4ELb0ELb0EN7cutlass10bfloat16_tE19Flash_kernel_traitsILi96ELi128ELi64ELi4ES3_EELb0ELb0ELb1ELb0ELb0ELb1ELb1ELb0EEEvNS_16Flash_fwd_paramsE)
        /*0014*/ 	.short	0x0160
        /*0016*/ 	.short	0x01d0


	//----- nvinfo : EIATTR_CBANK_PARAM_SIZE
	.align		4
.L_472:
        /*0018*/ 	.byte	0x03, 0x19
        /*001a*/ 	.short	0x01d0


	//----- nvinfo : EIATTR_KPARAM_INFO
	.align		4
        /*001c*/ 	.byte	0x04, 0x17
        /*001e*/ 	.short	(.L_474 - .L_473)
.L_473:
        /*0020*/ 	.word	0x00000000
        /*0024*/ 	.short	0x0000
        /*0026*/ 	.short	0x0000
        /*0028*/ 	.byte	0x00, 0xf0, 0x41, 0x07


	//----- nvinfo : EIATTR_MAXREG_COUNT
	.align		4
.L_474:
        /*002c*/ 	.byte	0x03, 0x1b
        /*002e*/ 	.short	0x00ff


	//----- nvinfo : EIATTR_NUM_BARRIERS
	.align		4
        /*0030*/ 	.byte	0x02, 0x4c
        /*0032*/ 	.byte	0x01
	.zero		1


	//----- nvinfo : EIATTR_ANNOTATIONS
	.align		4
        /*0034*/ 	.byte	0x04, 0x55
        /*0036*/ 	.short	(.L_476 - .L_475)


	//   ....[0]....
.L_475:
        /* <DEDUP_REMOVED lines=32> */


	//----- nvinfo : EIATTR_MERCURY_ISA_VERSION
	.align		4
.L_476:
        /*0220*/ 	.byte	0x03, 0x5f
        /*0222*/ 	.short	0x0000


	//----- nvinfo : EIATTR_COOP_GROUP_MASK_REGIDS
	.align		4
        /*0224*/ 	.byte	0x04, 0x29
        /*0226*/ 	.short	(.L_478 - .L_477)


	//   ....[0]....
.L_477:
        /*0228*/ 	.word	0xffffffff


	//   ....[1]....
        /*022c*/ 	.word	0xffffffff


	//   ....[2]....
        /*0230*/ 	.word	0xffffffff


	//   ....[3]....
        /*0234*/ 	.word	0xffffffff


	//   ....[4]....
        /*0238*/ 	.word	0xffffffff


	//   ....[5]....
        /*023c*/ 	.word	0xffffffff


	//   ....[6]....
        /*0240*/ 	.word	0xffffffff


	//   ....[7]....
        /*0244*/ 	.word	0xffffffff


	//   ....[8]....
        /*0248*/ 	.word	0xffffffff


	//   ....[9]....
        /*024c*/ 	.word	0xffffffff


	//   ....[10]....
        /*0250*/ 	.word	0xffffffff


	//   ....[11]....
        /*0254*/ 	.word	0xffffffff


	//   ....[12]....
        /*0258*/ 	.word	0xffffffff


	//   ....[13]....
        /*025c*/ 	.word	0xffffffff


	//   ....[14]....
        /*0260*/ 	.word	0xffffffff


	//   ....[15]....
        /*0264*/ 	.word	0xffffffff


	//   ....[16]....
        /*0268*/ 	.word	0xffffffff


	//   ....[17]....
        /*026c*/ 	.word	0xffffffff


	//   ....[18]....
        /*0270*/ 	.word	0xffffffff


	//   ....[19]....
        /*0274*/ 	.word	0xffffffff


	//   ....[20]....
        /*0278*/ 	.word	0xffffffff


	//   ....[21]....
        /*027c*/ 	.word	0xffffffff


	//   ....[22]....
        /*0280*/ 	.word	0xffffffff


	//   ....[23]....
        /*0284*/ 	.word	0xffffffff


	//   ....[24]....
        /*0288*/ 	.word	0xffffffff


	//   ....[25]....
        /*028c*/ 	.word	0xffffffff


	//   ....[26]....
        /*0290*/ 	.word	0xffffffff


	//   ....[27]....
        /*0294*/ 	.word	0xffffffff


	//   ....[28]....
        /*0298*/ 	.word	0xffffffff


	//   ....[29]....
        /*029c*/ 	.word	0xffffffff


	//   ....[30]....
        /*02a0*/ 	.word	0xffffffff


	//   ....[31]....
        /*02a4*/ 	.word	0xffffffff


	//   ....[32]....
        /*02a8*/ 	.word	0xffffffff


	//   ....[33]....
        /*02ac*/ 	.word	0xffffffff


	//   ....[34]....
        /*02b0*/ 	.word	0xffffffff


	//   ....[35]....
        /*02b4*/ 	.word	0xffffffff


	//   ....[36]....
        /*02b8*/ 	.word	0xffffffff


	//   ....[37]....
        /*02bc*/ 	.word	0xffffffff


	//   ....[38]....
        /*02c0*/ 	.word	0xffffffff


	//   ....[39]....
        /*02c4*/ 	.word	0xffffffff


	//----- nvinfo : EIATTR_COOP_GROUP_INSTR_OFFSETS
	.align		4
.L_478:
        /*02c8*/ 	.byte	0x04, 0x28
        /*02ca*/ 	.short	(.L_480 - .L_479)


	//   ....[0]....
.L_479:
        /*02cc*/ 	.word	0x00004450


	//   ....[1]....
        /*02d0*/ 	.word	0x00004540


	//   ....[2]....
        /*02d4*/ 	.word	0x00004570


	//   ....[3]....
        /*02d8*/ 	.word	0x00004640


	//   ....[4]....
        /*02dc*/ 	.word	0x00004670


	//   ....[5]....
        /*02e0*/ 	.word	0x00004730


	//   ....[6]....
        /*02e4*/ 	.word	0x00004780


	//   ....[7]....
        /*02e8*/ 	.word	0x00004800


	//   ....[8]....
        /*02ec*/ 	.word	0x000082b0


	//   ....[9]....
        /*02f0*/ 	.word	0x000083b0


	//   ....[10]....
        /*02f4*/ 	.word	0x000083e0


	//   ....[11]....
        /*02f8*/ 	.word	0x00008500


	//   ....[12]....
        /*02fc*/ 	.word	0x00008560


	//   ....[13]....
        /*0300*/ 	.word	0x000085f0


	//   ....[14]....
        /*0304*/ 	.word	0x00008640


	//   ....[15]....
        /*0308*/ 	.word	0x00008730


	//   ....[16]....
        /*030c*/ 	.word	0x0000ca70


	//   ....[17]....
        /*0310*/ 	.word	0x0000cc20


	//   ....[18]....
        /*0314*/ 	.word	0x0000cd70


	//   ....[19]....
        /*0318*/ 	.word	0x0000cf90


	//   ....[20]....
        /*031c*/ 	.word	0x0000cfc0


	//   ....[21]....
        /*0320*/ 	.word	0x0000cfd0


	//   ....[22]....
        /*0324*/ 	.word	0x0000d030


	//   ....[23]....
        /*0328*/ 	.word	0x0000d0a0


	//   ....[24]....
        /*032c*/ 	.word	0x000113f0


	//   ....[25]....
        /*0330*/ 	.word	0x00011620


	//   ....[26]....
        /*0334*/ 	.word	0x00011940


	//   ....[27]....
        /*0338*/ 	.word	0x00011a80


	//   ....[28]....
        /*033c*/ 	.word	0x00011b40


	//   ....[29]....
        /*0340*/ 	.word	0x00011b80


	//   ....[30]....
        /*0344*/ 	.word	0x00011c10


	//   ....[31]....
        /*0348*/ 	.word	0x00011c40


	//   ....[32]....
        /*034c*/ 	.word	0x00013dd0


	//   ....[33]....
        /*0350*/ 	.word	0x00013de0


	//   ....[34]....
        /*0354*/ 	.word	0x00013df0


	//   ....[35]....
        /*0358*/ 	.word	0x00013e10


	//   ....[36]....
        /*035c*/ 	.word	0x00013e30


	//   ....[37]....
        /*0360*/ 	.word	0x00013e50


	//   ....[38]....
        /*0364*/ 	.word	0x00013e80


	//   ....[39]....
        /*0368*/ 	.word	0x00013f00


	//----- nvinfo : EIATTR_EXIT_INSTR_OFFSETS
	.align		4
.L_480:
        /*036c*/ 	.byte	0x04, 0x1c
        /*036e*/ 	.short	(.L_482 - .L_481)


	//   ....[0]....
.L_481:
        /*0370*/ 	.word	0x000002f0


	//   ....[1]....
        /*0374*/ 	.word	0x00000d70


	//   ....[2]....
        /*0378*/ 	.word	0x00000df0


	//   ....[3]....
        /*037c*/ 	.word	0x000158a0


	//   ....[4]....
        /*0380*/ 	.word	0x00015980


	//----- nvinfo : EIATTR_CTAIDZ_USED
	.align		4
.L_482:
        /*0384*/ 	.byte	0x01, 0x04
	.zero		2


	//----- nvinfo : EIATTR_CRS_STACK_SIZE
	.align		4
        /*0388*/ 	.byte	0x04, 0x1e
        /*038a*/ 	.short	(.L_484 - .L_483)
.L_483:
        /*038c*/ 	.word	0x00000000
.L_484:


//--------------------- .nv.info._ZN5flash16flash_fwd_kernelI23Flash_fwd_kernel_traitsILi96ELi128ELi64ELi4ELb0ELb0EN7cutlass10bfloat16_tE19Flash_kernel_traitsILi96ELi128ELi64ELi4ES3_EELb1ELb0ELb1ELb1ELb0ELb0ELb0ELb0EEEvNS_16Flash_fwd_paramsE --------------------------
	.section	.nv.info._ZN5flash16flash_fwd_kernelI23Flash_fwd_kernel_traitsILi96ELi128ELi64ELi4ELb0ELb0EN7cutlass10bfloat16_tE19Flash_kernel_traitsILi96ELi128ELi64ELi4ES3_EELb1ELb0ELb1ELb1ELb0ELb0ELb0ELb0EEEvNS_16Flash_fwd_paramsE,"",@"SHT_CUDA_INFO"
	.sectionflags	@""
	.align	4


	//----- nvinfo : EIATTR_CUDA_API_VERSION
	.align		4
        /*0000*/ 	.byte	0x04, 0x37
        /*0002*/ 	.short	(.L_486 - .L_485)
.L_485:
        /*0004*/ 	.word	0x00000082


	//----- nvinfo : EIATTR_SW2861232_WAR
	.align		4
.L_486:
        /*0008*/ 	.byte	0x01, 0x35
	.zero		2


	//----- nvinfo : EIATTR_PARAM_CBANK
	.align		4
        /*000c*/ 	.byte	0x04, 0x0a
        /*000e*/ 	.short	(.L_488 - .L_487)
	.align		4
.L_487:
        /*0010*/ 	.word	index@(.nv.constant0._ZN5flash16flash_fwd_kernelI23Flash_fwd_kernel_traitsILi96ELi128ELi64ELi4ELb0ELb0EN7cutlass10bfloat16_tE19Flash_kernel_traitsILi96ELi128ELi64ELi4ES3_EELb1ELb0ELb1ELb1ELb0ELb0ELb0ELb0EEEvNS_16Flash_fwd_paramsE)
        /*0014*/ 	.short	0x0160
        /*0016*/ 	.short	0x01d0


	//----- nvinfo : EIATTR_CBANK_PARAM_SIZE
	.align		4
.L_488:
        /*0018*/ 	.byte	0x03, 0x19
        /*001a*/ 	.short	0x01d0


	//----- nvinfo : EIATTR_KPARAM_INFO
	.align		4
        /*001c*/ 	.byte	0x04, 0x17
        /*001e*/ 	.short	(.L_490 - .L_489)
.L_489:
        /*0020*/ 	.word	0x00000000
        /*0024*/ 	.short	0x0000
        /*0026*/ 	.short	0x0000
        /*0028*/ 	.byte	0x00, 0xf0, 0x41, 0x07


	//----- nvinfo : EIATTR_MAXREG_COUNT
	.align		4
.L_490:
        /*002c*/ 	.byte	0x03, 0x1b
        /*002e*/ 	.short	0x00ff


	//----- nvinfo : EIATTR_NUM_BARRIERS
	.align		4
        /*0030*/ 	.byte	0x02, 0x4c
        /*0032*/ 	.byte	0x01
	.zero		1


	//----- nvinfo : EIATTR_ANNOTATIONS
	.align		4
        /*0034*/ 	.byte	0x04, 0x55
        /*0036*/ 	.short	(.L_492 - .L_491)


	//   ....[0]....
.L_491:
        /* <DEDUP_REMOVED lines=63> */


	//----- nvinfo : EIATTR_MERCURY_ISA_VERSION
	.align		4
.L_492:
        /*0418*/ 	.byte	0x03, 0x5f
        /*041a*/ 	.short	0x0000


	//----- nvinfo : EIATTR_COOP_GROUP_MASK_REGIDS
	.align		4
        /*041c*/ 	.byte	0x04, 0x29
        /*041e*/ 	.short	(.L_494 - .L_493)


	//   ....[0]....
.L_493:
        /*0420*/ 	.word	0xffffffff


	//   ....[1]....
        /*0424*/ 	.word	0xffffffff


	//   ....[2]....
        /*0428*/ 	.word	0xffffffff


	//   ....[3]....
        /*042c*/ 	.word	0xffffffff


	//   ....[4]....
        /*0430*/ 	.word	0xffffffff


	//   ....[5]....
        /*0434*/ 	.word	0xffffffff


	//   ....[6]....
        /*0438*/ 	.word	0xffffffff


	//   ....[7]....
        /*043c*/ 	.word	0xffffffff


	//   ....[8]....
        /*0440*/ 	.word	0xffffffff


	//   ....[9]....
        /*0444*/ 	.word	0xffffffff


	//   ....[10]....
        /*0448*/ 	.word	0xffffffff


	//   ....[11]....
        /*044c*/ 	.word	0xffffffff


	//   ....[12]....
        /*0450*/ 	.word	0xffffffff


	//   ....[13]....
        /*0454*/ 	.word	0xffffffff


	//   ....[14]....
        /*0458*/ 	.word	0xffffffff


	//   ....[15]....
        /*045c*/ 	.word	0xffffffff


	//   ....[16]....
        /*0460*/ 	.word	0xffffffff


	//   ....[17]....
        /*0464*/ 	.word	0xffffffff


	//   ....[18]....
        /*0468*/ 	.word	0xffffffff


	//   ....[19]....
        /*046c*/ 	.word	0xffffffff


	//   ....[20]....
        /*0470*/ 	.word	0xffffffff


	//   ....[21]....
        /*0474*/ 	.word	0xffffffff


	//   ....[22]....
        /*0478*/ 	.word	0xffffffff


	//   ....[23]....
        /*047c*/ 	.word	0xffffffff


	//   ....[24]....
        /*0480*/ 	.word	0xffffffff


	//   ....[25]....
        /*0484*/ 	.word	0xffffffff


	//   ....[26]....
        /*0488*/ 	.word	0xffffffff


	//   ....[27]....
        /*048c*/ 	.word	0xffffffff


	//   ....[28]....
        /*0490*/ 	.word	0xffffffff


	//   ....[29]....
        /*0494*/ 	.word	0xffffffff


	//   ....[30]....
        /*0498*/ 	.word	0xffffffff


	//   ....[31]....
        /*049c*/ 	.word	0xffffffff


	//   ....[32]....
        /*04a0*/ 	.word	0xffffffff


	//   ....[33]....
        /*04a4*/ 	.word	0xffffffff


	//   ....[34]....
        /*04a8*/ 	.word	0xffffffff


	//   ....[35]....
        /*04ac*/ 	.word	0xffffffff


	//   ....[36]....
        /*04b0*/ 	.word	0xffffffff


	//   ....[37]....
        /*04b4*/ 	.word	0xffffffff


	//   ....[38]....
        /*04b8*/ 	.word	0xffffffff


	//   ....[39]....
        /*04bc*/ 	.word	0xffffffff


	//----- nvinfo : EIATTR_COOP_GROUP_INSTR_OFFSETS
	.align		4
.L_494:
        /*04c0*/ 	.byte	0x04, 0x28
        /*04c2*/ 	.short	(.L_496 - .L_495)


	//   ....[0]....
.L_495:
        /*04c4*/ 	.word	0x00006710


	//   ....[1]....
        /*04c8*/ 	.word	0x000067d0


	//   ....[2]....
        /*04cc*/ 	.word	0x000067e0


	//   ....[3]....
        /*04d0*/ 	.word	0x000068b0


	//   ....[4]....
        /*04d4*/ 	.word	0x00006e20


	//   ....[5]....
        /*04d8*/ 	.word	0x000071a0


	//   ....[6]....
        /*04dc*/ 	.word	0x00007290


	//   ....[7]....
        /*04e0*/ 	.word	0x00007350


	//   ....[8]....
        /*04e4*/ 	.word	0x0000d070


	//   ....[9]....
        /*04e8*/ 	.word	0x0000d1f0


	//   ....[10]....
        /*04ec*/ 	.word	0x0000d220


	//   ....[11]....
        /*04f0*/ 	.word	0x0000d340


	//   ....[12]....
        /*04f4*/ 	.word	0x0000d370


	//   ....[13]....
        /*04f8*/ 	.word	0x0000d3a0


	//   ....[14]....
        /*04fc*/ 	.word	0x0000d440


	//   ....[15]....
        /*0500*/ 	.word	0x0000d460


	//   ....[16]....
        /*0504*/ 	.word	0x00013b40


	//   ....[17]....
        /*0508*/ 	.word	0x00013ca0


	//   ....[18]....
        /*050c*/ 	.word	0x00013cd0


	//   ....[19]....
        /*0510*/ 	.word	0x00013e10


	//   ....[20]....
        /*0514*/ 	.word	0x00013e30


	//   ....[21]....
        /*0518*/ 	.word	0x00013e40


	//   ....[22]....
        /*051c*/ 	.word	0x00013eb0


	//   ....[23]....
        /*0520*/ 	.word	0x00013ed0


	//   ....[24]....
        /*0524*/ 	.word	0x0001a3a0


	//   ....[25]....
        /*0528*/ 	.word	0x0001a4f0


	//   ....[26]....
        /*052c*/ 	.word	0x0001a720


	//   ....[27]....
        /*0530*/ 	.word	0x0001a760


	//   ....[28]....
        /*0534*/ 	.word	0x0001a7c0


	//   ....[29]....
        /*0538*/ 	.word	0x0001a7f0


	//   ....[30]....
        /*053c*/ 	.word	0x0001ab10


	//   ....[31]....
        /*0540*/ 	.word	0x0001ad00


	//   ....[32]....
        /*0544*/ 	.word	0x0001e9c0


	//   ....[33]....
        /*0548*/ 	.word	0x0001e9d0


	//   ....[34]....
        /*054c*/ 	.word	0x0001e9f0


	//   ....[35]....
        /*0550*/ 	.word	0x0001ea00


	//   ....[36]....
        /*0554*/ 	.word	0x0001ea20


	//   ....[37]....
        /*0558*/ 	.word	0x0001ea30


	//   ....[38]....
        /*055c*/ 	.word	0x0001eac0


	//   ....[39]....
        /*0560*/ 	.word	0x0001eae0


	//----- nvinfo : EIATTR_EXIT_INSTR_OFFSETS
	.align		4
.L_496:
        /*0564*/ 	.byte	0x04, 0x1c
        /*0566*/ 	.short	(.L_498 - .L_497)


	//   ....[0]....
.L_497:
        /*0568*/ 	.word	0x00000730


	//   ....[1]....
        /*056c*/ 	.word	0x00001310


	//   ....[2]....
        /*0570*/ 	.word	0x00001390


	//   ....[3]....
        /*0574*/ 	.word	0x00020350


	//   ....[4]....
        /*0578*/ 	.word	0x00020450


	//   ....[5]....
        /*057c*/ 	.word	0x00020470


	//----- nvinfo : EIATTR_CTAIDZ_USED
	.align		4
.L_498:
        /*0580*/ 	.byte	0x01, 0x04
	.zero		2


	//----- nvinfo : EIATTR_CRS_STACK_SIZE
	.align		4
        /*0584*/ 	.byte	0x04, 0x1e
        /*0586*/ 	.short	(.L_500 - .L_499)
.L_499:
        /*0588*/ 	.word	0x00000000
.L_500:


//--------------------- .nv.info._ZN5flash16flash_fwd_kernelI23Flash_fwd_kernel_traitsILi96ELi128ELi64ELi4ELb0ELb0EN7cutlass10bfloat16_tE19Flash_kernel_traitsILi96ELi128ELi64ELi4ES3_EELb1ELb0ELb1ELb0ELb0ELb0ELb0ELb1EEEvNS_16Flash_fwd_paramsE --------------------------
	.section	.nv.info._ZN5flash16flash_fwd_kernelI23Flash_fwd_kernel_traitsILi96ELi128ELi64ELi4ELb0ELb0EN7cutlass10bfloat16_tE19Flash_kernel_traitsILi96ELi128ELi64ELi4ES3_EELb1ELb0ELb1ELb0ELb0ELb0ELb0ELb1EEEvNS_16Flash_fwd_paramsE,"",@"SHT_CUDA_INFO"
	.sectionflags	@""
	.align	4


	//----- nvinfo : EIATTR_CUDA_API_VERSION
	.align		4
        /*0000*/ 	.byte	0x04, 0x37
        /*0002*/ 	.short	(.L_502 - .L_501)
.L_501:
        /*0004*/ 	.word	0x00000082


	//----- nvinfo : EIATTR_SW2861232_WAR
	.align		4
.L_502:
        /*0008*/ 	.byte	0x01, 0x35
	.zero		2


	//----- nvinfo : EIATTR_PARAM_CBANK
	.align		4
        /*000c*/ 	.byte	0x04, 0x0a
        /*000e*/ 	.short	(.L_504 - .L_503)
	.align		4
.L_503:
        /*0010*/ 	.word	index@(.nv.constant0._ZN5flash16flash_fwd_kernelI23Flash_fwd_kernel_traitsILi96ELi128ELi64ELi4ELb0ELb0EN7cutlass10bfloat16_tE19Flash_kernel_traitsILi96ELi128ELi64ELi4ES3_EELb1ELb0ELb1ELb0ELb0ELb0ELb0ELb1EEEvNS_16Flash_fwd_paramsE)
        /*0014*/ 	.short	0x0160
        /*0016*/ 	.short	0x01d0


	//----- nvinfo : EIATTR_CBANK_PARAM_SIZE
	.align		4
.L_504:
        /*0018*/ 	.byte	0x03, 0x19
        /*001a*/ 	.short	0x01d0


	//----- nvinfo : EIATTR_KPARAM_INFO
	.align		4
        /*001c*/ 	.byte	0x04, 0x17
        /*001e*/ 	.short	(.L_506 - .L_505)
.L_505:
        /*0020*/ 	.word	0x00000000
        /*0024*/ 	.short	0x0000
        /*0026*/ 	.short	0x0000
        /*0028*/ 	.byte	0x00, 0xf0, 0x41, 0x07


	//----- nvinfo : EIATTR_MAXREG_COUNT
	.align		4
.L_506:
        /*002c*/ 	.byte	0x03, 0x1b
        /*002e*/ 	.short	0x00ff


	//----- nvinfo : EIATTR_NUM_BARRIERS
	.align		4
        /*0030*/ 	.byte	0x02, 0x4c
        /*0032*/ 	.byte	0x01
	.zero		1


	//----- nvinfo : EIATTR_ANNOTATIONS
	.align		4
        /*0034*/ 	.byte	0x04, 0x55
        /*0036*/ 	.short	(.L_508 - .L_507)


	//   ....[0]....
.L_507:
        /* <DEDUP_REMOVED lines=253> */


	//----- nvinfo : EIATTR_MERCURY_ISA_VERSION
	.align		4
.L_508:
        /*0ff0*/ 	.byte	0x03, 0x5f
        /*0ff2*/ 	.short	0x0000


	//----- nvinfo : EIATTR_COOP_GROUP_MASK_REGIDS
	.align		4
        /*0ff4*/ 	.byte	0x04, 0x29
        /*0ff6*/ 	.short	(.L_510 - .L_509)


	//   ....[0]....
.L_509:
        /*0ff8*/ 	.word	0xffffffff


	//   ....[1]....
        /*0ffc*/ 	.word	0xffffffff


	//   ....[2]....
        /*1000*/ 	.word	0xffffffff


	//   ....[3]....
        /*1004*/ 	.word	0xffffffff


	//   ....[4]....
        /*1008*/ 	.word	0xffffffff


	//   ....[5]....
        /*100c*/ 	.word	0xffffffff


	//   ....[6]....
        /*1010*/ 	.word	0xffffffff


	//   ....[7]....
        /*1014*/ 	.word	0xffffffff


	//   ....[8]....
        /*1018*/ 	.word	0xffffffff


	//   ....[9]....
        /*101c*/ 	.word	0xffffffff


	//   ....[10]....
        /*1020*/ 	.word	0xffffffff


	//   ....[11]....
        /*1024*/ 	.word	0xffffffff


	//   ....[12]....
        /*1028*/ 	.word	0xffffffff


	//   ....[13]....
        /*102c*/ 	.word	0xffffffff


	//   ....[14]....
        /*1030*/ 	.word	0xffffffff


	//   ....[15]....
        /*1034*/ 	.word	0xffffffff


	//   ....[16]....
        /*1038*/ 	.word	0xffffffff


	//   ....[17]....
        /*103c*/ 	.word	0xffffffff


	//   ....[18]....
        /*1040*/ 	.word	0xffffffff


	//   ....[19]....
        /*1044*/ 	.word	0xffffffff


	//   ....[20]....
        /*1048*/ 	.word	0xffffffff


	//   ....[21]....
        /*104c*/ 	.word	0xffffffff


	//   ....[22]....
        /*1050*/ 	.word	0xffffffff


	//   ....[23]....
        /*1054*/ 	.word	0xffffffff


	//   ....[24]....
        /*1058*/ 	.word	0xffffffff


	//   ....[25]....
        /*105c*/ 	.word	0xffffffff


	//   ....[26]....
        /*1060*/ 	.word	0xffffffff


	//   ....[27]....
        /*1064*/ 	.word	0xffffffff


	//   ....[28]....
        /*1068*/ 	.word	0xffffffff


	//   ....[29]....
        /*106c*/ 	.word	0xffffffff


	//   ....[30]....
        /*1070*/ 	.word	0xffffffff


	//   ....[31]....
        /*1074*/ 	.word	0xffffffff


	//   ....[32]....
        /*1078*/ 	.word	0xffffffff


	//   ....[33]....
        /*107c*/ 	.word	0xffffffff


	//   ....[34]....
        /*1080*/ 	.word	0xffffffff


	//   ....[35]....
        /*1084*/ 	.word	0xffffffff


	//   ....[36]....
        /*1088*/ 	.word	0xffffffff


	//   ....[37]....
        /*108c*/ 	.word	0xffffffff


	//   ....[38]....
        /*1090*/ 	.word	0xffffffff


	//   ....[39]....
        /*1094*/ 	.word	0xffffffff


	//   ....[40]....
        /*1098*/ 	.word	0xffffffff


	//   ....[41]....
        /*109c*/ 	.word	0xffffffff


	//   ....[42]....
        /*10a0*/ 	.word	0xffffffff


	//   ....[43]....
        /*10a4*/ 	.word	0xffffffff


	//   ....[44]....
        /*10a8*/ 	.word	0xffffffff


	//   ....[45]....
        /*10ac*/ 	.word	0xffffffff


	//   ....[46]....
        /*10b0*/ 	.word	0xffffffff


	//   ....[47]....
        /*10b4*/ 	.word	0xffffffff


	//----- nvinfo : EIATTR_COOP_GROUP_INSTR_OFFSETS
	.align		4
.L_510:
        /*10b8*/ 	.byte	0x04, 0x28
        /*10ba*/ 	.short	(.L_512 - .L_511)


	//   ....[0]....
.L_511:
        /*10bc*/ 	.word	0x00005460


	//   ....[1]....
        /*10c0*/ 	.word	0x000054f0


	//   ....[2]....
        /*10c4*/ 	.word	0x000055b0


	//   ....[3]....
        /*10c8*/ 	.word	0x00005750


	//   ....[4]....
        /*10cc*/ 	.word	0x00006910


	//   ....[5]....
        /*10d0*/ 	.word	0x00006990


	//   ....[6]....
        /*10d4*/ 	.word	0x00006ba0


	//   ....[7]....
        /*10d8*/ 	.word	0x00006c00


	//   ....[8]....
        /*10dc*/ 	.word	0x0000c4f0


	//   ....[9]....
        /*10e0*/ 	.word	0x0000c560


	//   ....[10]....
        /*10e4*/ 	.word	0x0000c810


	//   ....[11]....
        /*10e8*/ 	.word	0x0000c830


	//   ....[12]....
        /*10ec*/ 	.word	0x0000cb50


	//   ....[13]....
        /*10f0*/ 	.word	0x0000cb70


	//   ....[14]....
        /*10f4*/ 	.word	0x0000ceb0


	//   ....[15]....
        /*10f8*/ 	.word	0x0000ced0


	//   ....[16]....
        /*10fc*/ 	.word	0x00014710


	//   ....[17]....
        /*1100*/ 	.word	0x00014870


	//   ....[18]....
        /*1104*/ 	.word	0x00014c60


	//   ....[19]....
        /*1108*/ 	.word	0x00014c80


	//   ....[20]....
        /*110c*/ 	.word	0x00015270


	//   ....[21]....
        /*1110*/ 	.word	0x00015290


	//   ....[22]....
        /*1114*/ 	.word	0x000156f0


	//   ....[23]....
        /*1118*/ 	.word	0x00015710


	//   ....[24]....
        /*111c*/ 	.word	0x0001d020


	//   ....[25]....
        /*1120*/ 	.word	0x0001d070


	//   ....[26]....
        /*1124*/ 	.word	0x0001d100


	//   ....[27]....
        /*1128*/ 	.word	0x0001d140


	//   ....[28]....
        /*112c*/ 	.word	0x0001d170


	//   ....[29]....
        /*1130*/ 	.word	0x0001d1c0


	//   ....[30]....
        /*1134*/ 	.word	0x0001d240


	//   ....[31]....
        /*1138*/ 	.word	0x0001d370


	//   ....[32]....
        /*113c*/ 	.word	0x00023190


	//   ....[33]....
        /*1140*/ 	.word	0x00023200


	//   ....[34]....
        /*1144*/ 	.word	0x00023220


	//   ....[35]....
        /*1148*/ 	.word	0x00023230


	//   ....[36]....
        /*114c*/ 	.word	0x00023240


	//   ....[37]....
        /*1150*/ 	.word	0x00023270


	//   ....[38]....
        /*1154*/ 	.word	0x00023290


	//   ....[39]....
        /*1158*/ 	.word	0x000232a0


	//   ....[40]....
        /*115c*/ 	.word	0x00025160


	//   ....[41]....
        /*1160*/ 	.word	0x000251c0


	//   ....[42]....
        /*1164*/ 	.word	0x00025210


	//   ....[43]....
        /*1168*/ 	.word	0x00025260


	//   ....[44]....
        /*116c*/ 	.word	0x000252b0


	//   ....[45]....
        /*1170*/ 	.word	0x00025310


	//   ....[46]....
        /*1174*/ 	.word	0x00025360


	//   ....[47]....
        /*1178*/ 	.word	0x000253c0


	//----- nvinfo : EIATTR_EXIT_INSTR_OFFSETS
	.align		4
.L_512:
        /*117c*/ 	.byte	0x04, 0x1c
        /*117e*/ 	.short	(.L_514 - .L_513)


	//   ....[0]....
.L_513:
        /*1180*/ 	.word	0x00000080


	//----- nvinfo : EIATTR_CTAIDZ_USED
	.align		4
.L_514:
        /*1184*/ 	.byte	0x01, 0x04
	.zero		2


	//----- nvinfo : EIATTR_CRS_STACK_SIZE
	.align		4
        /*1188*/ 	.byte	0x04, 0x1e
        /*118a*/ 	.short	(.L_516 - .L_515)
.L_515:
        /*118c*/ 	.word	0x00000000
.L_516:


//--------------------- .nv.info._ZN5flash16flash_fwd_kernelI23Flash_fwd_kernel_traitsILi96ELi128ELi64ELi4ELb0ELb0EN7cutlass10bfloat16_tE19Flash_kernel_traitsILi96ELi128ELi64ELi4ES3_EELb0ELb0ELb1ELb0ELb0ELb0ELb1ELb0EEEvNS_16Flash_fwd_paramsE --------------------------
	.section	.nv.info._ZN5flash16flash_fwd_kernelI23Flash_fwd_kernel_traitsILi96ELi128ELi64ELi4ELb0ELb0EN7cutlass10bfloat16_tE19Flash_kernel_traitsILi96ELi128ELi64ELi4ES3_EELb0ELb0ELb1ELb0ELb0ELb0ELb1ELb0EEEvNS_16Flash_fwd_paramsE,"",@"SHT_CUDA_INFO"
	.sectionflags	@""
	.align	4


	//----- nvinfo : EIATTR_CUDA_API_VERSION
	.align		4
        /*0000*/ 	.byte	0x04, 0x37
        /*0002*/ 	.short	(.L_518 - .L_517)
.L_517:
        /*0004*/ 	.word	0x00000082


	//----- nvinfo : EIATTR_SW2861232_WAR
	.align		4
.L_518:
        /*0008*/ 	.byte	0x01, 0x35
	.zero		2


	//----- nvinfo : EIATTR_PARAM_CBANK
	.align		4
        /*000c*/ 	.byte	0x04, 0x0a
        /*000e*/ 	.short	(.L_520 - .L_519)
	.align		4
.L_519:
        /*0010*/ 	.word	index@(.nv.constant0._ZN5flash16flash_fwd_kernelI23Flash_fwd_kernel_traitsILi96ELi128ELi64ELi4ELb0ELb0EN7cutlass10bfloat16_tE19Flash_kernel_traitsILi96ELi128ELi64ELi4ES3_EELb0ELb0ELb1ELb0ELb0ELb0ELb1ELb0EEEvNS_16Flash_fwd_paramsE)
        /*0014*/ 	.short	0x0160
        /*0016*/ 	.short	0x01d0


	//----- nvinfo : EIATTR_CBANK_PARAM_SIZE
	.align		4
.L_520:
        /*0018*/ 	.byte	0x03, 0x19
        /*001a*/ 	.short	0x01d0


	//----- nvinfo : EIATTR_KPARAM_INFO
	.align		4
        /*001c*/ 	.byte	0x04, 0x17
        /*001e*/ 	.short	(.L_522 - .L_521)
.L_521:
        /*0020*/ 	.word	0x00000000
        /*0024*/ 	.short	0x0000
        /*0026*/ 	.short	0x0000
        /*0028*/ 	.byte	0x00, 0xf0, 0x41, 0x07


	//----- nvinfo : EIATTR_MAXREG_COUNT
	.align		4
.L_522:
        /*002c*/ 	.byte	0x03, 0x1b
        /*002e*/ 	.short	0x00ff


	//----- nvinfo : EIATTR_NUM_BARRIERS
	.align		4
        /*0030*/ 	.byte	0x02, 0x4c
        /*0032*/ 	.byte	0x01
	.zero		1


	//----- nvinfo : EIATTR_ANNOTATIONS
	.align		4
        /*0034*/ 	.byte	0x04, 0x55
        /*0036*/ 	.short	(.L_524 - .L_523)


	//   ....[0]....
.L_523:
        /* <DEDUP_REMOVED lines=40> */


	//----- nvinfo : EIATTR_MERCURY_ISA_VERSION
	.align		4
.L_524:
        /*02a8*/ 	.byte	0x03, 0x5f
        /*02aa*/ 	.short	0x0000


	//----- nvinfo : EIATTR_COOP_GROUP_MASK_REGIDS
	.align		4
        /*02ac*/ 	.byte	0x04, 0x29
        /*02ae*/ 	.short	(.L_526 - .L_525)


	//   ....[0]....
.L_525:
        /*02b0*/ 	.word	0xffffffff


	//   ....[1]....
        /*02b4*/ 	.word	0xffffffff


	//   ....[2]....
        /*02b8*/ 	.word	0xffffffff


	//   ....[3]....
        /*02bc*/ 	.word	0xffffffff


	//   ....[4]....
        /*02c0*/ 	.word	0xffffffff


	//   ....[5]....
        /*02c4*/ 	.word	0xffffffff


	//   ....[6]....
        /*02c8*/ 	.word	0xffffffff


	//   ....[7]....
        /*02cc*/ 	.word	0xffffffff


	//   ....[8]....
        /*02d0*/ 	.word	0xffffffff


	//   ....[9]....
        /*02d4*/ 	.word	0xffffffff


	//   ....[10]....
        /*02d8*/ 	.word	0xffffffff


	//   ....[11]....
        /*02dc*/ 	.word	0xffffffff


	//   ....[12]....
        /*02e0*/ 	.word	0xffffffff


	//   ....[13]....
        /*02e4*/ 	.word	0xffffffff


	//   ....[14]....
        /*02e8*/ 	.word	0xffffffff


	//   ....[15]....
        /*02ec*/ 	.word	0xffffffff


	//   ....[16]....
        /*02f0*/ 	.word	0xffffffff


	//   ....[17]....
        /*02f4*/ 	.word	0xffffffff


	//   ....[18]....
        /*02f8*/ 	.word	0xffffffff


	//   ....[19]....
        /*02fc*/ 	.word	0xffffffff


	//   ....[20]....
        /*0300*/ 	.word	0xffffffff


	//   ....[21]....
        /*0304*/ 	.word	0xffffffff


	//   ....[22]....
        /*0308*/ 	.word	0xffffffff


	//   ....[23]....
        /*030c*/ 	.word	0xffffffff


	//   ....[24]....
        /*0310*/ 	.word	0xffffffff


	//   ....[25]....
        /*0314*/ 	.word	0xffffffff


	//   ....[26]....
        /*0318*/ 	.word	0xffffffff


	//   ....[27]....
        /*031c*/ 	.word	0xffffffff


	//   ....[28]....
        /*0320*/ 	.word	0xffffffff


	//   ....[29]....
        /*0324*/ 	.word	0xffffffff


	//   ....[30]....
        /*0328*/ 	.word	0xffffffff


	//   ....[31]....
        /*032c*/ 	.word	0xffffffff


	//   ....[32]....
        /*0330*/ 	.word	0xffffffff


	//   ....[33]....
        /*0334*/ 	.word	0xffffffff


	//   ....[34]....
        /*0338*/ 	.word	0xffffffff


	//   ....[35]....
        /*033c*/ 	.word	0xffffffff


	//   ....[36]....
        /*0340*/ 	.word	0xffffffff


	//   ....[37]....
        /*0344*/ 	.word	0xffffffff


	//   ....[38]....
        /*0348*/ 	.word	0xffffffff


	//   ....[39]....
        /*034c*/ 	.word	0xffffffff


	//----- nvinfo : EIATTR_COOP_GROUP_INSTR_OFFSETS
	.align		4
.L_526:
        /*0350*/ 	.byte	0x04, 0x28
        /*0352*/ 	.short	(.L_528 - .L_527)


	//   ....[0]....
.L_527:
        /*0354*/ 	.word	0x000053a0


	//   ....[1]....
        /*0358*/ 	.word	0x00005490


	//   ....[2]....
        /*035c*/ 	.word	0x000054c0


	//   ....[3]....
        /*0360*/ 	.word	0x00005590


	//   ....[4]....
        /*0364*/ 	.word	0x000055c0


	//   ....[5]....
        /*0368*/ 	.word	0x00005680


	//   ....[6]....
        /*036c*/ 	.word	0x000056d0


	//   ....[7]....
        /*0370*/ 	.word	0x00005750


	//   ....[8]....
        /*0374*/ 	.word	0x00009640


	//   ....[9]....
        /*0378*/ 	.word	0x00009720


	//   ....[10]....
        /*037c*/ 	.word	0x00009750


	//   ....[11]....
        /*0380*/ 	.word	0x00009840


	//   ....[12]....
        /*0384*/ 	.word	0x00009910


	//   ....[13]....
        /*0388*/ 	.word	0x000099a0


	//   ....[14]....
        /*038c*/ 	.word	0x000099f0


	//   ....[15]....
        /*0390*/ 	.word	0x00009ae0


	//   ....[16]....
        /*0394*/ 	.word	0x0000e300


	//   ....[17]....
        /*0398*/ 	.word	0x0000e4c0


	//   ....[18]....
        /*039c*/ 	.word	0x0000e5c0


	//   ....[19]....
        /*03a0*/ 	.word	0x0000e800


	//   ....[20]....
        /*03a4*/ 	.word	0x0000e830


	//   ....[21]....
        /*03a8*/ 	.word	0x0000e840


	//   ....[22]....
        /*03ac*/ 	.word	0x0000e890


	//   ....[23]....
        /*03b0*/ 	.word	0x0000e900


	//   ....[24]....
        /*03b4*/ 	.word	0x00013150


	//   ....[25]....
        /*03b8*/ 	.word	0x00013310


	//   ....[26]....
        /*03bc*/ 	.word	0x00013520


	//   ....[27]....
        /*03c0*/ 	.word	0x00013770


	//   ....[28]....
        /*03c4*/ 	.word	0x00013810


	//   ....[29]....
        /*03c8*/ 	.word	0x00013840


	//   ....[30]....
        /*03cc*/ 	.word	0x000138e0


	//   ....[31]....
        /*03d0*/ 	.word	0x00013910


	//   ....[32]....
        /*03d4*/ 	.word	0x00015a60


	//   ....[33]....
        /*03d8*/ 	.word	0x00015a70


	//   ....[34]....
        /*03dc*/ 	.word	0x00015a80


	//   ....[35]....
        /*03e0*/ 	.word	0x00015ab0


	//   ....[36]....
        /*03e4*/ 	.word	0x00015ae0


	//   ....[37]....
        /*03e8*/ 	.word	0x00015b00


	//   ....[38]....
        /*03ec*/ 	.word	0x00015b30


	//   ....[39]....
        /*03f0*/ 	.word	0x00015b60


	//----- nvinfo : EIATTR_EXIT_INSTR_OFFSETS
	.align		4
.L_528:
        /*03f4*/ 	.byte	0x04, 0x1c
        /*03f6*/ 	.short	(.L_530 - .L_529)


	//   ....[0]....
.L_529:
        /*03f8*/ 	.word	0x00000300


	//   ....[1]....
        /*03fc*/ 	.word	0x00000e50


	//   ....[2]....
        /*0400*/ 	.word	0x00000ed0


	//   ....[3]....
        /*0404*/ 	.word	0x000176b0


	//   ....[4]....
        /*0408*/ 	.word	0x000177b0


	//   ....[5]....
        /*040c*/ 	.word	0x000177d0


	//----- nvinfo : EIATTR_CTAIDZ_USED
	.align		4
.L_530:
        /*0410*/ 	.byte	0x01, 0x04
	.zero		2


	//----- nvinfo : EIATTR_CRS_STACK_SIZE
	.align		4
        /*0414*/ 	.byte	0x04, 0x1e
        /*0416*/ 	.short	(.L_532 - .L_531)
.L_531:
        /*0418*/ 	.word	0x00000000
.L_532:


//--------------------- .nv.info._ZN5flash16flash_fwd_kernelI23Flash_fwd_kernel_traitsILi96ELi128ELi64ELi4ELb0ELb0EN7cutlass10bfloat16_tE19Flash_kernel_traitsILi96ELi128ELi64ELi4ES3_EELb1ELb0ELb1ELb1ELb0ELb0ELb0ELb1EEEvNS_16Flash_fwd_paramsE --------------------------
	.section	.nv.info._ZN5flash16flash_fwd_kernelI23Flash_fwd_kernel_traitsILi96ELi128ELi64ELi4ELb0ELb0EN7cutlass10bfloat16_tE19Flash_kernel_traitsILi96ELi128ELi64ELi4ES3_EELb1ELb0ELb1ELb1ELb0ELb0ELb0ELb1EEEvNS_16Flash_fwd_paramsE,"",@"SHT_CUDA_INFO"
	.sectionflags	@""
	.align	4


	//----- nvinfo : EIATTR_CUDA_API_VERSION
	.align		4
        /*0000*/ 	.byte	0x04, 0x37
        /*0002*/ 	.short	(.L_534 - .L_533)
.L_533:
        /*0004*/ 	.word	0x00000082


	//----- nvinfo : EIATTR_SW2861232_WAR
	.align		4
.L_534:
        /*0008*/ 	.byte	0x01, 0x35
	.zero		2


	//----- nvinfo : EIATTR_PARAM_CBANK
	.align		4
        /*000c*/ 	.byte	0x04, 0x0a
        /*000e*/ 	.short	(.L_536 - .L_535)
	.align		4
.L_535:
        /*0010*/ 	.word	index@(.nv.constant0._ZN5flash16flash_fwd_kernelI23Flash_fwd_kernel_traitsILi96ELi128ELi64ELi4ELb0ELb0EN7cutlass10bfloat16_tE19Flash_kernel_traitsILi96ELi128ELi64ELi4ES3_EELb1ELb0ELb1ELb1ELb0ELb0ELb0ELb1EEEvNS_16Flash_fwd_paramsE)
        /*0014*/ 	.short	0x0160
        /*0016*/ 	.short	0x01d0


	//----- nvinfo : EIATTR_CBANK_PARAM_SIZE
	.align		4
.L_536:
        /*0018*/ 	.byte	0x03, 0x19
        /*001a*/ 	.short	0x01d0


	//----- nvinfo : EIATTR_KPARAM_INFO
	.align		4
        /*001c*/ 	.byte	0x04, 0x17
        /*001e*/ 	.short	(.L_538 - .L_537)
.L_537:
        /*0020*/ 	.word	0x00000000
        /*0024*/ 	.short	0x0000
        /*0026*/ 	.short	0x0000
        /*0028*/ 	.byte	0x00, 0xf0, 0x41, 0x07


	//----- nvinfo : EIATTR_MAXREG_COUNT
	.align		4
.L_538:
        /*002c*/ 	.byte	0x03, 0x1b
        /*002e*/ 	.short	0x00ff


	//----- nvinfo : EIATTR_NUM_BARRIERS
	.align		4
        /*0030*/ 	.byte	0x02, 0x4c
        /*0032*/ 	.byte	0x01
	.zero		1


	//----- nvinfo : EIATTR_ANNOTATIONS
	.align		4
        /*0034*/ 	.byte	0x04, 0x55
        /*0036*/ 	.short	(.L_540 - .L_539)


	//   ....[0]....
.L_539:
        /* <DEDUP_REMOVED lines=283> */


	//----- nvinfo : EIATTR_MERCURY_ISA_VERSION
	.align		4
.L_540:
        /*11d0*/ 	.byte	0x03, 0x5f
        /*11d2*/ 	.short	0x0000


	//----- nvinfo : EIATTR_COOP_GROUP_MASK_REGIDS
	.align		4
        /*11d4*/ 	.byte	0x04, 0x29
        /*11d6*/ 	.short	(.L_542 - .L_541)


	//   ....[0]....
.L_541:
        /*11d8*/ 	.word	0xffffffff


	//   ....[1]....
        /*11dc*/ 	.word	0xffffffff


	//   ....[2]....
        /*11e0*/ 	.word	0xffffffff


	//   ....[3]....
        /*11e4*/ 	.word	0xffffffff


	//   ....[4]....
        /*11e8*/ 	.word	0xffffffff


	//   ....[5]....
        /*11ec*/ 	.word	0xffffffff


	//   ....[6]....
        /*11f0*/ 	.word	0xffffffff


	//   ....[7]....
        /*11f4*/ 	.word	0xffffffff


	//   ....[8]....
        /*11f8*/ 	.word	0xffffffff


	//   ....[9]....
        /*11fc*/ 	.word	0xffffffff


	//   ....[10]....
        /*1200*/ 	.word	0xffffffff


	//   ....[11]....
        /*1204*/ 	.word	0xffffffff


	//   ....[12]....
        /*1208*/ 	.word	0xffffffff


	//   ....[13]....
        /*120c*/ 	.word	0xffffffff


	//   ....[14]....
        /*1210*/ 	.word	0xffffffff


	//   ....[15]....
        /*1214*/ 	.word	0xffffffff


	//   ....[16]....
        /*1218*/ 	.word	0xffffffff


	//   ....[17]....
        /*121c*/ 	.word	0xffffffff


	//   ....[18]....
        /*1220*/ 	.word	0xffffffff


	//   ....[19]....
        /*1224*/ 	.word	0xffffffff


	//   ....[20]....
        /*1228*/ 	.word	0xffffffff


	//   ....[21]....
        /*122c*/ 	.word	0xffffffff


	//   ....[22]....
        /*1230*/ 	.word	0xffffffff


	//   ....[23]....
        /*1234*/ 	.word	0xffffffff


	//   ....[24]....
        /*1238*/ 	.word	0xffffffff


	//   ....[25]....
        /*123c*/ 	.word	0xffffffff


	//   ....[26]....
        /*1240*/ 	.word	0xffffffff


	//   ....[27]....
        /*1244*/ 	.word	0xffffffff


	//   ....[28]....
        /*1248*/ 	.word	0xffffffff


	//   ....[29]....
        /*124c*/ 	.word	0xffffffff


	//   ....[30]....
        /*1250*/ 	.word	0xffffffff


	//   ....[31]....
        /*1254*/ 	.word	0xffffffff


	//   ....[32]....
        /*1258*/ 	.word	0xffffffff


	//   ....[33]....
        /*125c*/ 	.word	0xffffffff


	//   ....[34]....
        /*1260*/ 	.word	0xffffffff


	//   ....[35]....
        /*1264*/ 	.word	0xffffffff


	//   ....[36]....
        /*1268*/ 	.word	0xffffffff


	//   ....[37]....
        /*126c*/ 	.word	0xffffffff


	//   ....[38]....
        /*1270*/ 	.word	0xffffffff


	//   ....[39]....
        /*1274*/ 	.word	0xffffffff


	//   ....[40]....
        /*1278*/ 	.word	0xffffffff


	//   ....[41]....
        /*127c*/ 	.word	0xffffffff


	//   ....[42]....
        /*1280*/ 	.word	0xffffffff


	//   ....[43]....
        /*1284*/ 	.word	0xffffffff


	//   ....[44]....
        /*1288*/ 	.word	0xffffffff


	//   ....[45]....
        /*128c*/ 	.word	0xffffffff


	//   ....[46]....
        /*1290*/ 	.word	0xffffffff


	//   ....[47]....
        /*1294*/ 	.word	0xffffffff


	//----- nvinfo : EIATTR_COOP_GROUP_INSTR_OFFSETS
	.align		4
.L_542:
        /*1298*/ 	.byte	0x04, 0x28
        /*129a*/ 	.short	(.L_544 - .L_543)


	//   ....[0]....
.L_543:
        /*129c*/ 	.word	0x00006870


	//   ....[1]....
        /*12a0*/ 	.word	0x00006940


	//   ....[2]....
        /*12a4*/ 	.word	0x00006a00


	//   ....[3]....
        /*12a8*/ 	.word	0x00006b00


	//   ....[4]....
        /*12ac*/ 	.word	0x000079b0


	//   ....[5]....
        /*12b0*/ 	.word	0x00007a50


	//   ....[6]....
        /*12b4*/ 	.word	0x00007be0


	//   ....[7]....
        /*12b8*/ 	.word	0x00007c40


	//   ....[8]....
        /*12bc*/ 	.word	0x0000eef0


	//   ....[9]....
        /*12c0*/ 	.word	0x0000ef50


	//   ....[10]....
        /*12c4*/ 	.word	0x0000f220


	//   ....[11]....
        /*12c8*/ 	.word	0x0000f250


	//   ....[12]....
        /*12cc*/ 	.word	0x0000f5a0


	//   ....[13]....
        /*12d0*/ 	.word	0x0000f5c0


	//   ....[14]....
        /*12d4*/ 	.word	0x0000f910


	//   ....[15]....
        /*12d8*/ 	.word	0x0000f930


	//   ....[16]....
        /*12dc*/ 	.word	0x000186f0


	//   ....[17]....
        /*12e0*/ 	.word	0x00018720


	//   ....[18]....
        /*12e4*/ 	.word	0x00018ba0


	//   ....[19]....
        /*12e8*/ 	.word	0x00018bc0


	//   ....[20]....
        /*12ec*/ 	.word	0x00019150


	//   ....[21]....
        /*12f0*/ 	.word	0x00019170


	//   ....[22]....
        /*12f4*/ 	.word	0x00019690


	//   ....[23]....
        /*12f8*/ 	.word	0x000196b0


	//   ....[24]....
        /*12fc*/ 	.word	0x00021f10


	//   ....[25]....
        /*1300*/ 	.word	0x00021fb0


	//   ....[26]....
        /*1304*/ 	.word	0x00022030


	//   ....[27]....
        /*1308*/ 	.word	0x00022070


	//   ....[28]....
        /*130c*/ 	.word	0x000220b0


	//   ....[29]....
        /*1310*/ 	.word	0x00022140


	//   ....[30]....
        /*1314*/ 	.word	0x00022180


	//   ....[31]....
        /*1318*/ 	.word	0x00022270


	//   ....[32]....
        /*131c*/ 	.word	0x00028090


	//   ....[33]....
        /*1320*/ 	.word	0x00028100


	//   ....[34]....
        /*1324*/ 	.word	0x00028120


	//   ....[35]....
        /*1328*/ 	.word	0x00028130


	//   ....[36]....
        /*132c*/ 	.word	0x00028140


	//   ....[37]....
        /*1330*/ 	.word	0x00028170


	//   ....[38]....
        /*1334*/ 	.word	0x00028190


	//   ....[39]....
        /*1338*/ 	.word	0x000281a0


	//   ....[40]....
        /*133c*/ 	.word	0x0002a060


	//   ....[41]....
        /*1340*/ 	.word	0x0002a0c0


	//   ....[42]....
        /*1344*/ 	.word	0x0002a110


	//   ....[43]....
        /*1348*/ 	.word	0x0002a160


	//   ....[44]....
        /*134c*/ 	.word	0x0002a1b0


	//   ....[45]....
        /*1350*/ 	.word	0x0002a210


	//   ....[46]....
        /*1354*/ 	.word	0x0002a260


	//   ....[47]....
        /*1358*/ 	.word	0x0002a2c0


	//----- nvinfo : EIATTR_EXIT_INSTR_OFFSETS
	.align		4
.L_544:
        /*135c*/ 	.byte	0x04, 0x1c
        /*135e*/ 	.short	(.L_546 - .L_545)


	//   ....[0]....
.L_545:
        /*1360*/ 	.word	0x00000080


	//----- nvinfo : EIATTR_CTAIDZ_USED
	.align		4
.L_546:
        /*1364*/ 	.byte	0x01, 0x04
	.zero		2


	//----- nvinfo : EIATTR_CRS_STACK_SIZE
	.align		4
        /*1368*/ 	.byte	0x04, 0x1e
        /*136a*/ 	.short	(.L_548 - .L_547)
.L_547:
        /*136c*/ 	.word	0x00000000
.L_548:


//--------------------- .nv.info._ZN5flash16flash_fwd_kernelI23Flash_fwd_kernel_traitsILi96ELi128ELi64ELi4ELb0ELb0EN7cutlass10bfloat16_tE19Flash_kernel_traitsILi96ELi128ELi64ELi4ES3_EELb0ELb0ELb1ELb1ELb0ELb0ELb1ELb0EEEvNS_16Flash_fwd_paramsE --------------------------
	.section	.nv.info._ZN5flash16flash_fwd_kernelI23Flash_fwd_kernel_traitsILi96ELi128ELi64ELi4ELb0ELb0EN7cutlass10bfloat16_tE19Flash_kernel_traitsILi96ELi128ELi64ELi4ES3_EELb0ELb0ELb1ELb1ELb0ELb0ELb1ELb0EEEvNS_16Flash_fwd_paramsE,"",@"SHT_CUDA_INFO"
	.sectionflags	@""
	.align	4


	//----- nvinfo : EIATTR_CUDA_API_VERSION
	.align		4
        /*0000*/ 	.byte	0x04, 0x37
        /*0002*/ 	.short	(.L_550 - .L_549)
.L_549:
        /*0004*/ 	.word	0x00000082


	//----- nvinfo : EIATTR_SW2861232_WAR
	.align		4
.L_550:
        /*0008*/ 	.byte	0x01, 0x35
	.zero		2


	//----- nvinfo : EIATTR_PARAM_CBANK
	.align		4
        /*000c*/ 	.byte	0x04, 0x0a
        /*000e*/ 	.short	(.L_552 - .L_551)
	.align		4
.L_551:
        /*0010*/ 	.word	index@(.nv.constant0._ZN5flash16flash_fwd_kernelI23Flash_fwd_kernel_traitsILi96ELi128ELi64ELi4ELb0ELb0EN7cutlass10bfloat16_tE19Flash_kernel_traitsILi96ELi128ELi64ELi4ES3_EELb0ELb0ELb1ELb1ELb0ELb0ELb1ELb0EEEvNS_16Flash_fwd_paramsE)
        /*0014*/ 	.short	0x0160
        /*0016*/ 	.short	0x01d0


	//----- nvinfo : EIATTR_CBANK_PARAM_SIZE
	.align		4
.L_552:
        /*0018*/ 	.byte	0x03, 0x19
        /*001a*/ 	.short	0x01d0


	//----- nvinfo : EIATTR_KPARAM_INFO
	.align		4
        /*001c*/ 	.byte	0x04, 0x17
        /*001e*/ 	.short	(.L_554 - .L_553)
.L_553:
        /*0020*/ 	.word	0x00000000
        /*0024*/ 	.short	0x0000
        /*0026*/ 	.short	0x0000
        /*0028*/ 	.byte	0x00, 0xf0, 0x41, 0x07


	//----- nvinfo : EIATTR_MAXREG_COUNT
	.align		4
.L_554:
        /*002c*/ 	.byte	0x03, 0x1b
        /*002e*/ 	.short	0x00ff


	//----- nvinfo : EIATTR_NUM_BARRIERS
	.align		4
        /*0030*/ 	.byte	0x02, 0x4c
        /*0032*/ 	.byte	0x01
	.zero		1


	//----- nvinfo : EIATTR_ANNOTATIONS
	.align		4
        /*0034*/ 	.byte	0x04, 0x55
        /*0036*/ 	.short	(.L_556 - .L_555)


	//   ....[0]....
.L_555:
        /* <DEDUP_REMOVED lines=58> */


	//----- nvinfo : EIATTR_MERCURY_ISA_VERSION
	.align		4
.L_556:
        /*03c0*/ 	.byte	0x03, 0x5f
        /*03c2*/ 	.short	0x0000


	//----- nvinfo : EIATTR_COOP_GROUP_MASK_REGIDS
	.align		4
        /*03c4*/ 	.byte	0x04, 0x29
        /*03c6*/ 	.short	(.L_558 - .L_557)


	//   ....[0]....
.L_557:
        /*03c8*/ 	.word	0xffffffff


	//   ....[1]....
        /*03cc*/ 	.word	0xffffffff


	//   ....[2]....
        /*03d0*/ 	.word	0xffffffff


	//   ....[3]....
        /*03d4*/ 	.word	0xffffffff


	//   ....[4]....
        /*03d8*/ 	.word	0xffffffff


	//   ....[5]....
        /*03dc*/ 	.word	0xffffffff


	//   ....[6]....
        /*03e0*/ 	.word	0xffffffff


	//   ....[7]....
        /*03e4*/ 	.word	0xffffffff


	//   ....[8]....
        /*03e8*/ 	.word	0xffffffff


	//   ....[9]....
        /*03ec*/ 	.word	0xffffffff


	//   ....[10]....
        /*03f0*/ 	.word	0xffffffff


	//   ....[11]....
        /*03f4*/ 	.word	0xffffffff


	//   ....[12]....
        /*03f8*/ 	.word	0xffffffff


	//   ....[13]....
        /*03fc*/ 	.word	0xffffffff


	//   ....[14]....
        /*0400*/ 	.word	0xffffffff


	//   ....[15]....
        /*0404*/ 	.word	0xffffffff


	//   ....[16]....
        /*0408*/ 	.word	0xffffffff


	//   ....[17]....
        /*040c*/ 	.word	0xffffffff


	//   ....[18]....
        /*0410*/ 	.word	0xffffffff


	//   ....[19]....
        /*0414*/ 	.word	0xffffffff


	//   ....[20]....
        /*0418*/ 	.word	0xffffffff


	//   ....[21]....
        /*041c*/ 	.word	0xffffffff


	//   ....[22]....
        /*0420*/ 	.word	0xffffffff


	//   ....[23]....
        /*0424*/ 	.word	0xffffffff


	//   ....[24]....
        /*0428*/ 	.word	0xffffffff


	//   ....[25]....
        /*042c*/ 	.word	0xffffffff


	//   ....[26]....
        /*0430*/ 	.word	0xffffffff


	//   ....[27]....
        /*0434*/ 	.word	0xffffffff


	//   ....[28]....
        /*0438*/ 	.word	0xffffffff


	//   ....[29]....
        /*043c*/ 	.word	0xffffffff


	//   ....[30]....
        /*0440*/ 	.word	0xffffffff


	//   ....[31]....
        /*0444*/ 	.word	0xffffffff


	//   ....[32]....
        /*0448*/ 	.word	0xffffffff


	//   ....[33]....
        /*044c*/ 	.word	0xffffffff


	//   ....[34]....
        /*0450*/ 	.word	0xffffffff


	//   ....[35]....
        /*0454*/ 	.word	0xffffffff


	//   ....[36]....
        /*0458*/ 	.word	0xffffffff


	//   ....[37]....
        /*045c*/ 	.word	0xffffffff


	//   ....[38]....
        /*0460*/ 	.word	0xffffffff


	//   ....[39]....
        /*0464*/ 	.word	0xffffffff


	//----- nvinfo : EIATTR_COOP_GROUP_INSTR_OFFSETS
	.align		4
.L_558:
        /*0468*/ 	.byte	0x04, 0x28
        /*046a*/ 	.short	(.L_560 - .L_559)


	//   ....[0]....
.L_559:
        /*046c*/ 	.word	0x00006830


	//   ....[1]....
        /*0470*/ 	.word	0x000068c0


	//   ....[2]....
        /*0474*/ 	.word	0x00006910


	//   ....[3]....
        /*0478*/ 	.word	0x00006960


	//   ....[4]....
        /*047c*/ 	.word	0x00006c50


	//   ....[5]....
        /*0480*/ 	.word	0x00006d10


	//   ....[6]....
        /*0484*/ 	.word	0x00006d30


	//   ....[7]....
        /*0488*/ 	.word	0x00006db0


	//   ....[8]....
        /*048c*/ 	.word	0x0000c0b0


	//   ....[9]....
        /*0490*/ 	.word	0x0000c100


	//   ....[10]....
        /*0494*/ 	.word	0x0000c120


	//   ....[11]....
        /*0498*/ 	.word	0x0000c140


	//   ....[12]....
        /*049c*/ 	.word	0x0000c7d0


	//   ....[13]....
        /*04a0*/ 	.word	0x0000c920


	//   ....[14]....
        /*04a4*/ 	.word	0x0000c980


	//   ....[15]....
        /*04a8*/ 	.word	0x0000cae0


	//   ....[16]....
        /*04ac*/ 	.word	0x00012910


	//   ....[17]....
        /*04b0*/ 	.word	0x00012950


	//   ....[18]....
        /*04b4*/ 	.word	0x00012970


	//   ....[19]....
        /*04b8*/ 	.word	0x00012990


	//   ....[20]....
        /*04bc*/ 	.word	0x00012f40


	//   ....[21]....
        /*04c0*/ 	.word	0x00012fa0


	//   ....[22]....
        /*04c4*/ 	.word	0x00012fb0


	//   ....[23]....
        /*04c8*/ 	.word	0x00013240


	//   ....[24]....
        /*04cc*/ 	.word	0x00018e90


	//   ....[25]....
        /*04d0*/ 	.word	0x00018f20


	//   ....[26]....
        /*04d4*/ 	.word	0x00018fa0


	//   ....[27]....
        /*04d8*/ 	.word	0x00019010


	//   ....[28]....
        /*04dc*/ 	.word	0x00019390


	//   ....[29]....
        /*04e0*/ 	.word	0x00019420


	//   ....[30]....
        /*04e4*/ 	.word	0x00019450


	//   ....[31]....
        /*04e8*/ 	.word	0x00019530


	//   ....[32]....
        /*04ec*/ 	.word	0x0001b7c0


	//   ....[33]....
        /*04f0*/ 	.word	0x0001b7d0


	//   ....[34]....
        /*04f4*/ 	.word	0x0001b7e0


	//   ....[35]....
        /*04f8*/ 	.word	0x0001b7f0


	//   ....[36]....
        /*04fc*/ 	.word	0x0001b830


	//   ....[37]....
        /*0500*/ 	.word	0x0001b850


	//   ....[38]....
        /*0504*/ 	.word	0x0001b870


	//   ....[39]....
        /*0508*/ 	.word	0x0001b880


	//----- nvinfo : EIATTR_EXIT_INSTR_OFFSETS
	.align		4
.L_560:
        /*050c*/ 	.byte	0x04, 0x1c
        /*050e*/ 	.short	(.L_562 - .L_561)


	//   ....[0]....
.L_561:
        /*0510*/ 	.word	0x00000310


	//   ....[1]....
        /*0514*/ 	.word	0x00000e50


	//   ....[2]....
        /*0518*/ 	.word	0x00000ed0


	//   ....[3]....
        /*051c*/ 	.word	0x0001d3d0


	//   ....[4]....
        /*0520*/ 	.word	0x0001d4d0


	//   ....[5]....
        /*0524*/ 	.word	0x0001d4f0


	//----- nvinfo : EIATTR_CTAIDZ_USED
	.align		4
.L_562:
        /*0528*/ 	.byte	0x01, 0x04
	.zero		2


	//----- nvinfo : EIATTR_CRS_STACK_SIZE
	.align		4
        /*052c*/ 	.byte	0x04, 0x1e
        /*052e*/ 	.short	(.L_564 - .L_563)
.L_563:
        /*0530*/ 	.word	0x00000000
.L_564:


//--------------------- .nv.callgraph             --------------------------
	.section	.nv.callgraph,"",@"SHT_CUDA_CALLGRAPH"
	.align	4
	.sectionentsize	8
	.align		4
        /*0000*/ 	.word	0x00000000
	.align		4
        /*0004*/ 	.word	0xffffffff
	.align		4
        /*0008*/ 	.word	0x00000000
	.align		4
        /*000c*/ 	.word	0xfffffffe
	.align		4
        /*0010*/ 	.word	0x00000000
	.align		4
        /*0014*/ 	.word	0xfffffffd
	.align		4
        /*0018*/ 	.word	0x00000000
	.align		4
        /*001c*/ 	.word	0xfffffffc


//--------------------- .nv.rel.action            --------------------------
	.section	.nv.rel.action,"",@"SHT_CUDA_RELOCINFO"
	.align	8
	.sectionentsize	8
        /*0000*/ 	.byte	0x73, 0x00, 0x00, 0x00, 0x00, 0x00, 0x00, 0x00, 0x00, 0x00, 0x00, 0x11, 0x25, 0x00, 0x05, 0x36


//--------------------- .nv.constant4             --------------------------
	.section	.nv.constant4,"a",@progbits
	.align	8
	.align		8
.nv.constant4:
        /*0000*/ 	.dword	_ZN65_INTERNAL_965ec378_29_flash_fwd_hdim96_bf16_sm80_cu_348dd9ca_28414cuda3std3__45__cpo5beginE
	.align		8
        /*0008*/ 	.dword	_ZN65_INTERNAL_965ec378_29_flash_fwd_hdim96_bf16_sm80_cu_348dd9ca_28414cuda3std3__45__cpo3endE
	.align		8
        /*0010*/ 	.dword	_ZN65_INTERNAL_965ec378_29_flash_fwd_hdim96_bf16_sm80_cu_348dd9ca_28414cuda3std3__45__cpo6cbeginE
	.align		8
        /*0018*/ 	.dword	_ZN65_INTERNAL_965ec378_29_flash_fwd_hdim96_bf16_sm80_cu_348dd9ca_28414cuda3std3__45__cpo4cendE
	.align		8
        /*0020*/ 	.dword	_ZN65_INTERNAL_965ec378_29_flash_fwd_hdim96_bf16_sm80_cu_348dd9ca_28414cuda3std3__467_GLOBAL__N__965ec378_29_flash_fwd_hdim96_bf16_sm80_cu_348dd9ca_28416ignoreE
	.align		8
        /*0028*/ 	.dword	_ZN65_INTERNAL_965ec378_29_flash_fwd_hdim96_bf16_sm80_cu_348dd9ca_28414cuda3std3__419piecewise_constructE
	.align		8
        /*0030*/ 	.dword	_ZN65_INTERNAL_965ec378_29_flash_fwd_hdim96_bf16_sm80_cu_348dd9ca_28414cuda3std3__48in_placeE
	.align		8
        /*0038*/ 	.dword	_ZN65_INTERNAL_965ec378_29_flash_fwd_hdim96_bf16_sm80_cu_348dd9ca_28414cuda3std6ranges3__45__cpo4swapE
	.align		8
        /*0040*/ 	.dword	_ZN65_INTERNAL_965ec378_29_flash_fwd_hdim96_bf16_sm80_cu_348dd9ca_28414cuda3std6ranges3__45__cpo9iter_moveE
	.align		8
        /*0048*/ 	.dword	_ZN65_INTERNAL_965ec378_29_flash_fwd_hdim96_bf16_sm80_cu_348dd9ca_28414cute7productE
	.align		8
        /*0050*/ 	.dword	_ZN65_INTERNAL_965ec378_29_flash_fwd_hdim96_bf16_sm80_cu_348dd9ca_28414cute1_E


//--------------------- .nv.constant0._ZN5flash16flash_fwd_kernelI23Flash_fwd_kernel_traitsILi96ELi128ELi64ELi4ELb0ELb0EN7cutlass10bfloat16_tE19Flash_kernel_traitsILi96ELi128ELi64ELi4ES3_EELb0ELb0ELb0ELb0ELb0ELb1ELb0ELb0EEEvNS_16Flash_fwd_paramsE --------------------------
	.section	.nv.constant0._ZN5flash16flash_fwd_kernelI23Flash_fwd_kernel_traitsILi96ELi128ELi64ELi4ELb0ELb0EN7cutlass10bfloat16_tE19Flash_kernel_traitsILi96ELi128ELi64ELi4ES3_EELb0ELb0ELb0ELb0ELb0ELb1ELb0ELb0EEEvNS_16Flash_fwd_paramsE,"a",@progbits
	.sectionflags	@""
	.align	4
.nv.constant0._ZN5flash16flash_fwd_kernelI23Flash_fwd_kernel_traitsILi96ELi128ELi64ELi4ELb0ELb0EN7cutlass10bfloat16_tE19Flash_kernel_traitsILi96ELi128ELi64ELi4ES3_EELb0ELb0ELb0ELb0ELb0ELb1ELb0ELb0EEEvNS_16Flash_fwd_paramsE:
	.zero		816


//--------------------- .nv.constant0._ZN5flash16flash_fwd_kernelI23Flash_fwd_kernel_traitsILi96ELi128ELi64ELi4ELb0ELb0EN7cutlass10bfloat16_tE19Flash_kernel_traitsILi96ELi128ELi64ELi4ES3_EELb0ELb0ELb0ELb0ELb1ELb1ELb0ELb0EEEvNS_16Flash_fwd_paramsE --------------------------
	.section	.nv.constant0._ZN5flash16flash_fwd_kernelI23Flash_fwd_kernel_traitsILi96ELi128ELi64ELi4ELb0ELb0EN7cutlass10bfloat16_tE19Flash_kernel_traitsILi96ELi128ELi64ELi4ES3_EELb0ELb0ELb0ELb0ELb1ELb1ELb0ELb0EEEvNS_16Flash_fwd_paramsE,"a",@progbits
	.sectionflags	@""
	.align	4
.nv.constant0._ZN5flash16flash_fwd_kernelI23Flash_fwd_kernel_traitsILi96ELi128ELi64ELi4ELb0ELb0EN7cutlass10bfloat16_tE19Flash_kernel_traitsILi96ELi128ELi64ELi4ES3_EELb0ELb0ELb0ELb0ELb1ELb1ELb0ELb0EEEvNS_16Flash_fwd_paramsE:
	.zero		816


//--------------------- .nv.constant0._ZN5flash16flash_fwd_kernelI23Flash_fwd_kernel_traitsILi96ELi128ELi64ELi4ELb0ELb0EN7cutlass10bfloat16_tE19Flash_kernel_traitsILi96ELi128ELi64ELi4ES3_EELb0ELb0ELb0ELb0ELb0ELb0ELb0ELb0EEEvNS_16Flash_fwd_paramsE --------------------------
	.section	.nv.constant0._ZN5flash16flash_fwd_kernelI23Flash_fwd_kernel_traitsILi96ELi128ELi64ELi4ELb0ELb0EN7cutlass10bfloat16_tE19Flash_kernel_traitsILi96ELi128ELi64ELi4ES3_EELb0ELb0ELb0ELb0ELb0ELb0ELb0ELb0EEEvNS_16Flash_fwd_paramsE,"a",@progbits
	.sectionflags	@""
	.align	4
.nv.constant0._ZN5flash16flash_fwd_kernelI23Flash_fwd_kernel_traitsILi96ELi128ELi64ELi4ELb0ELb0EN7cutlass10bfloat16_tE19Flash_kernel_traitsILi96ELi128ELi64ELi4ES3_EELb0ELb0ELb0ELb0ELb0ELb0ELb0ELb0EEEvNS_16Flash_fwd_paramsE:
	.zero		816


//--------------------- .nv.constant0._ZN5flash16flash_fwd_kernelI23Flash_fwd_kernel_traitsILi96ELi128ELi64ELi4ELb0ELb0EN7cutlass10bfloat16_tE19Flash_kernel_traitsILi96ELi128ELi64ELi4ES3_EELb0ELb0ELb0ELb1ELb0ELb0ELb0ELb0EEEvNS_16Flash_fwd_paramsE --------------------------
	.section	.nv.constant0._ZN5flash16flash_fwd_kernelI23Flash_fwd_kernel_traitsILi96ELi128ELi64ELi4ELb0ELb0EN7cutlass10bfloat16_tE19Flash_kernel_traitsILi96ELi128ELi64ELi4ES3_EELb0ELb0ELb0ELb1ELb0ELb0ELb0ELb0EEEvNS_16Flash_fwd_paramsE,"a",@progbits
	.sectionflags	@""
	.align	4
.nv.constant0._ZN5flash16flash_fwd_kernelI23Flash_fwd_kernel_traitsILi96ELi128ELi64ELi4ELb0ELb0EN7cutlass10bfloat16_tE19Flash_kernel_traitsILi96ELi128ELi64ELi4ES3_EELb0ELb0ELb0ELb1ELb0ELb0ELb0ELb0EEEvNS_16Flash_fwd_paramsE:
	.zero		816


//--------------------- .nv.constant0._ZN5flash16flash_fwd_kernelI23Flash_fwd_kernel_traitsILi96ELi128ELi64ELi4ELb0ELb0EN7cutlass10bfloat16_tE19Flash_kernel_traitsILi96ELi128ELi64ELi4ES3_EELb0ELb0ELb1ELb0ELb0ELb1ELb0ELb0EEEvNS_16Flash_fwd_paramsE --------------------------
	.section	.nv.constant0._ZN5flash16flash_fwd_kernelI23Flash_fwd_kernel_traitsILi96ELi128ELi64ELi4ELb0ELb0EN7cutlass10bfloat16_tE19Flash_kernel_traitsILi96ELi128ELi64ELi4ES3_EELb0ELb0ELb1ELb0ELb0ELb1ELb0ELb0EEEvNS_16Flash_fwd_paramsE,"a",@progbits
	.sectionflags	@""
	.align	4
.nv.constant0._ZN5flash16flash_fwd_kernelI23Flash_fwd_kernel_traitsILi96ELi128ELi64ELi4ELb0ELb0EN7cutlass10bfloat16_tE19Flash_kernel_traitsILi96ELi128ELi64ELi4ES3_EELb0ELb0ELb1ELb0ELb0ELb1ELb0ELb0EEEvNS_16Flash_fwd_paramsE:
	.zero		816


//--------------------- .nv.constant0._ZN5flash16flash_fwd_kernelI23Flash_fwd_kernel_traitsILi96ELi128ELi64ELi4ELb0ELb0EN7cutlass10bfloat16_tE19Flash_kernel_traitsILi96ELi128ELi64ELi4ES3_EELb0ELb0ELb1ELb0ELb0ELb0ELb0ELb0EEEvNS_16Flash_fwd_paramsE --------------------------
	.section	.nv.constant0._ZN5flash16flash_fwd_kernelI23Flash_fwd_kernel_traitsILi96ELi128ELi64ELi4ELb0ELb0EN7cutlass10bfloat16_tE19Flash_kernel_traitsILi96ELi128ELi64ELi4ES3_EELb0ELb0ELb1ELb0ELb0ELb0ELb0ELb0EEEvNS_16Flash_fwd_paramsE,"a",@progbits
	.sectionflags	@""
	.align	4
.nv.constant0._ZN5flash16flash_fwd_kernelI23Flash_fwd_kernel_traitsILi96ELi128ELi64ELi4ELb0ELb0EN7cutlass10bfloat16_tE19Flash_kernel_traitsILi96ELi128ELi64ELi4ES3_EELb0ELb0ELb1ELb0ELb0ELb0ELb0ELb0EEEvNS_16Flash_fwd_paramsE:
	.zero		816


//--------------------- .nv.constant0._ZN5flash16flash_fwd_kernelI23Flash_fwd_kernel_traitsILi96ELi128ELi64ELi4ELb0ELb0EN7cutlass10bfloat16_tE19Flash_kernel_traitsILi96ELi128ELi64ELi4ES3_EELb0ELb0ELb1ELb1ELb0ELb0ELb0ELb0EEEvNS_16Flash_fwd_paramsE --------------------------
	.section	.nv.constant0._ZN5flash16flash_fwd_kernelI23Flash_fwd_kernel_traitsILi96ELi128ELi64ELi4ELb0ELb0EN7cutlass10bfloat16_tE19Flash_kernel_traitsILi96ELi128ELi64ELi4ES3_EELb0ELb0ELb1ELb1ELb0ELb0ELb0ELb0EEEvNS_16Flash_fwd_paramsE,"a",@progbits
	.sectionflags	@""
	.align	4
.nv.constant0._ZN5flash16flash_fwd_kernelI23Flash_fwd_kernel_traitsILi96ELi128ELi64ELi4ELb0ELb0EN7cutlass10bfloat16_tE19Flash_kernel_traitsILi96ELi128ELi64ELi4ES3_EELb0ELb0ELb1ELb1ELb0ELb0ELb0ELb0EEEvNS_16Flash_fwd_paramsE:
	.zero		816


//--------------------- .nv.constant0._ZN5flash16flash_fwd_kernelI23Flash_fwd_kernel_traitsILi96ELi128ELi64ELi4ELb0ELb0EN7cutlass10bfloat16_tE19Flash_kernel_traitsILi96ELi128ELi64ELi4ES3_EELb1ELb0ELb0ELb0ELb0ELb1ELb0ELb0EEEvNS_16Flash_fwd_paramsE --------------------------
	.section	.nv.constant0._ZN5flash16flash_fwd_kernelI23Flash_fwd_kernel_traitsILi96ELi128ELi64ELi4ELb0ELb0EN7cutlass10bfloat16_tE19Flash_kernel_traitsILi96ELi128ELi64ELi4ES3_EELb1ELb0ELb0ELb0ELb0ELb1ELb0ELb0EEEvNS_16Flash_fwd_paramsE,"a",@progbits
	.sectionflags	@""
	.align	4
.nv.constant0._ZN5flash16flash_fwd_kernelI23Flash_fwd_kernel_traitsILi96ELi128ELi64ELi4ELb0ELb0EN7cutlass10bfloat16_tE19Flash_kernel_traitsILi96ELi128ELi64ELi4ES3_EELb1ELb0ELb0ELb0ELb0ELb1ELb0ELb0EEEvNS_16Flash_fwd_paramsE:
	.zero		816


//--------------------- .nv.constant0._ZN5flash16flash_fwd_kernelI23Flash_fwd_kernel_traitsILi96ELi128ELi64ELi4ELb0ELb0EN7cutlass10bfloat16_tE19Flash_kernel_traitsILi96ELi128ELi64ELi4ES3_EELb0ELb0ELb0ELb0ELb0ELb1ELb1ELb0EEEvNS_16Flash_fwd_paramsE --------------------------
	.section	.nv.constant0._ZN5flash16flash_fwd_kernelI23Flash_fwd_kernel_traitsILi96ELi128ELi64ELi4ELb0ELb0EN7cutlass10bfloat16_tE19Flash_kernel_traitsILi96ELi128ELi64ELi4ES3_EELb0ELb0ELb0ELb0ELb0ELb1ELb1ELb0EEEvNS_16Flash_fwd_paramsE,"a",@progbits
	.sectionflags	@""
	.align	4
.nv.constant0._ZN5flash16flash_fwd_kernelI23Flash_fwd_kernel_traitsILi96ELi128ELi64ELi4ELb0ELb0EN7cutlass10bfloat16_tE19Flash_kernel_traitsILi96ELi128ELi64ELi4ES3_EELb0ELb0ELb0ELb0ELb0ELb1ELb1ELb0EEEvNS_16Flash_fwd_paramsE:
	.zero		816


//--------------------- .nv.constant0._ZN5flash16flash_fwd_kernelI23Flash_fwd_kernel_traitsILi96ELi128ELi64ELi4ELb0ELb0EN7cutlass10bfloat16_tE19Flash_kernel_traitsILi96ELi128ELi64ELi4ES3_EELb1ELb0ELb0ELb0ELb0ELb0ELb0ELb0EEEvNS_16Flash_fwd_paramsE --------------------------
	.section	.nv.constant0._ZN5flash16flash_fwd_kernelI23Flash_fwd_kernel_traitsILi96ELi128ELi64ELi4ELb0ELb0EN7cutlass10bfloat16_tE19Flash_kernel_traitsILi96ELi128ELi64ELi4ES3_EELb1ELb0ELb0ELb0ELb0ELb0ELb0ELb0EEEvNS_16Flash_fwd_paramsE,"a",@progbits
	.sectionflags	@""
	.align	4
.nv.constant0._ZN5flash16flash_fwd_kernelI23Flash_fwd_kernel_traitsILi96ELi128ELi64ELi4ELb0ELb0EN7cutlass10bfloat16_tE19Flash_kernel_traitsILi96ELi128ELi64ELi4ES3_EELb1ELb0ELb0ELb0ELb0ELb0ELb0ELb0EEEvNS_16Flash_fwd_paramsE:
	.zero		816


//--------------------- .nv.constant0._ZN5flash16flash_fwd_kernelI23Flash_fwd_kernel_traitsILi96ELi128ELi64ELi4ELb0ELb0EN7cutlass10bfloat16_tE19Flash_kernel_traitsILi96ELi128ELi64ELi4ES3_EELb1ELb0ELb1ELb0ELb0ELb0ELb0ELb0EEEvNS_16Flash_fwd_paramsE --------------------------
	.section	.nv.constant0._ZN5flash16flash_fwd_kernelI23Flash_fwd_kernel_traitsILi96ELi128ELi64ELi4ELb0ELb0EN7cutlass10bfloat16_tE19Flash_kernel_traitsILi96ELi128ELi64ELi4ES3_EELb1ELb0ELb1ELb0ELb0ELb0ELb0ELb0EEEvNS_16Flash_fwd_paramsE,"a",@progbits
	.sectionflags	@""
	.align	4
.nv.constant0._ZN5flash16flash_fwd_kernelI23Flash_fwd_kernel_traitsILi96ELi128ELi64ELi4ELb0ELb0EN7cutlass10bfloat16_tE19Flash_kernel_traitsILi96ELi128ELi64ELi4ES3_EELb1ELb0ELb1ELb0ELb0ELb0ELb0ELb0EEEvNS_16Flash_fwd_paramsE:
	.zero		816


//--------------------- .nv.constant0._ZN5flash16flash_fwd_kernelI23Flash_fwd_kernel_traitsILi96ELi128ELi64ELi4ELb0ELb0EN7cutlass10bfloat16_tE19Flash_kernel_traitsILi96ELi128ELi64ELi4ES3_EELb1ELb0ELb0ELb0ELb1ELb1ELb0ELb0EEEvNS_16Flash_fwd_paramsE --------------------------
	.section	.nv.constant0._ZN5flash16flash_fwd_kernelI23Flash_fwd_kernel_traitsILi96ELi128ELi64ELi4ELb0ELb0EN7cutlass10bfloat16_tE19Flash_kernel_traitsILi96ELi128ELi64ELi4ES3_EELb1ELb0ELb0ELb0ELb1ELb1ELb0ELb0EEEvNS_16Flash_fwd_paramsE,"a",@progbits
	.sectionflags	@""
	.align	4
.nv.constant0._ZN5flash16flash_fwd_kernelI23Flash_fwd_kernel_traitsILi96ELi128ELi64ELi4ELb0ELb0EN7cutlass10bfloat16_tE19Flash_kernel_traitsILi96ELi128ELi64ELi4ES3_EELb1ELb0ELb0ELb0ELb1ELb1ELb0ELb0EEEvNS_16Flash_fwd_paramsE:
	.zero		816


//--------------------- .nv.constant0._ZN5flash16flash_fwd_kernelI23Flash_fwd_kernel_traitsILi96ELi128ELi64ELi4ELb0ELb0EN7cutlass10bfloat16_tE19Flash_kernel_traitsILi96ELi128ELi64ELi4ES3_EELb0ELb0ELb0ELb0ELb1ELb1ELb1ELb0EEEvNS_16Flash_fwd_paramsE --------------------------
	.section	.nv.constant0._ZN5flash16flash_fwd_kernelI23Flash_fwd_kernel_traitsILi96ELi128ELi64ELi4ELb0ELb0EN7cutlass10bfloat16_tE19Flash_kernel_traitsILi96ELi128ELi64ELi4ES3_EELb0ELb0ELb0ELb0ELb1ELb1ELb1ELb0EEEvNS_16Flash_fwd_paramsE,"a",@progbits
	.sectionflags	@""
	.align	4
.nv.constant0._ZN5flash16flash_fwd_kernelI23Flash_fwd_kernel_traitsILi96ELi128ELi64ELi4ELb0ELb0EN7cutlass10bfloat16_tE19Flash_kernel_traitsILi96ELi128ELi64ELi4ES3_EELb0ELb0ELb0ELb0ELb1ELb1ELb1ELb0EEEvNS_16Flash_fwd_paramsE:
	.zero		816


//--------------------- .nv.constant0._ZN5flash16flash_fwd_kernelI23Flash_fwd_kernel_traitsILi96ELi128ELi64ELi4ELb0ELb0EN7cutlass10bfloat16_tE19Flash_kernel_traitsILi96ELi128ELi64ELi4ES3_EELb1ELb0ELb0ELb1ELb0ELb0ELb0ELb0EEEvNS_16Flash_fwd_paramsE --------------------------
	.section	.nv.constant0._ZN5flash16flash_fwd_kernelI23Flash_fwd_kernel_traitsILi96ELi128ELi64ELi4ELb0ELb0EN7cutlass10bfloat16_tE19Flash_kernel_traitsILi96ELi128ELi64ELi4ES3_EELb1ELb0ELb0ELb1ELb0ELb0ELb0ELb0EEEvNS_16Flash_fwd_paramsE,"a",@progbits
	.sectionflags	@""
	.align	4
.nv.constant0._ZN5flash16flash_fwd_kernelI23Flash_fwd_kernel_traitsILi96ELi128ELi64ELi4ELb0ELb0EN7cutlass10bfloat16_tE19Flash_kernel_traitsILi96ELi128ELi64ELi4ES3_EELb1ELb0ELb0ELb1ELb0ELb0ELb0ELb0EEEvNS_16Flash_fwd_paramsE:
	.zero		816


//--------------------- .nv.constant0._ZN5flash16flash_fwd_kernelI23Flash_fwd_kernel_traitsILi96ELi128ELi64ELi4ELb0ELb0EN7cutlass10bfloat16_tE19Flash_kernel_traitsILi96ELi128ELi64ELi4ES3_EELb1ELb0ELb0ELb0ELb0ELb0ELb0ELb1EEEvNS_16Flash_fwd_paramsE --------------------------
	.section	.nv.constant0._ZN5flash16flash_fwd_kernelI23Flash_fwd_kernel_traitsILi96ELi128ELi64ELi4ELb0ELb0EN7cutlass10bfloat16_tE19Flash_kernel_traitsILi96ELi128ELi64ELi4ES3_EELb1ELb0ELb0ELb0ELb0ELb0ELb0ELb1EEEvNS_16Flash_fwd_paramsE,"a",@progbits
	.sectionflags	@""
	.align	4
.nv.constant0._ZN5flash16flash_fwd_kernelI23Flash_fwd_kernel_traitsILi96ELi128ELi64ELi4ELb0ELb0EN7cutlass10bfloat16_tE19Flash_kernel_traitsILi96ELi128ELi64ELi4ES3_EELb1ELb0ELb0ELb0ELb0ELb0ELb0ELb1EEEvNS_16Flash_fwd_paramsE:
	.zero		816


//--------------------- .nv.constant0._ZN5flash16flash_fwd_kernelI23Flash_fwd_kernel_traitsILi96ELi128ELi64ELi4ELb0ELb0EN7cutlass10bfloat16_tE19Flash_kernel_traitsILi96ELi128ELi64ELi4ES3_EELb0ELb0ELb0ELb0ELb0ELb0ELb1ELb0EEEvNS_16Flash_fwd_paramsE --------------------------
	.section	.nv.constant0._ZN5flash16flash_fwd_kernelI23Flash_fwd_kernel_traitsILi96ELi128ELi64ELi4ELb0ELb0EN7cutlass10bfloat16_tE19Flash_kernel_traitsILi96ELi128ELi64ELi4ES3_EELb0ELb0ELb0ELb0ELb0ELb0ELb1ELb0EEEvNS_16Flash_fwd_paramsE,"a",@progbits
	.sectionflags	@""
	.align	4
.nv.constant0._ZN5flash16flash_fwd_kernelI23Flash_fwd_kernel_traitsILi96ELi128ELi64ELi4ELb0ELb0EN7cutlass10bfloat16_tE19Flash_kernel_traitsILi96ELi128ELi64ELi4ES3_EELb0ELb0ELb0ELb0ELb0ELb0ELb1ELb0EEEvNS_16Flash_fwd_paramsE:
	.zero		816


//--------------------- .nv.constant0._ZN5flash16flash_fwd_kernelI23Flash_fwd_kernel_traitsILi96ELi128ELi64ELi4ELb0ELb0EN7cutlass10bfloat16_tE19Flash_kernel_traitsILi96ELi128ELi64ELi4ES3_EELb1ELb0ELb0ELb1ELb0ELb0ELb0ELb1EEEvNS_16Flash_fwd_paramsE --------------------------
	.section	.nv.constant0._ZN5flash16flash_fwd_kernelI23Flash_fwd_kernel_traitsILi96ELi128ELi64ELi4ELb0ELb0EN7cutlass10bfloat16_tE19Flash_kernel_traitsILi96ELi128ELi64ELi4ES3_EELb1ELb0ELb0ELb1ELb0ELb0ELb0ELb1EEEvNS_16Flash_fwd_paramsE,"a",@progbits
	.sectionflags	@""
	.align	4
.nv.constant0._ZN5flash16flash_fwd_kernelI23Flash_fwd_kernel_traitsILi96ELi128ELi64ELi4ELb0ELb0EN7cutlass10bfloat16_tE19Flash_kernel_traitsILi96ELi128ELi64ELi4ES3_EELb1ELb0ELb0ELb1ELb0ELb0ELb0ELb1EEEvNS_16Flash_fwd_paramsE:
	.zero		816


//--------------------- .nv.constant0._ZN5flash16flash_fwd_kernelI23Flash_fwd_kernel_traitsILi96ELi128ELi64ELi4ELb0ELb0EN7cutlass10bfloat16_tE19Flash_kernel_traitsILi96ELi128ELi64ELi4ES3_EELb0ELb0ELb0ELb1ELb0ELb0ELb1ELb0EEEvNS_16Flash_fwd_paramsE --------------------------
	.section	.nv.constant0._ZN5flash16flash_fwd_kernelI23Flash_fwd_kernel_traitsILi96ELi128ELi64ELi4ELb0ELb0EN7cutlass10bfloat16_tE19Flash_kernel_traitsILi96ELi128ELi64ELi4ES3_EELb0ELb0ELb0ELb1ELb0ELb0ELb1ELb0EEEvNS_16Flash_fwd_paramsE,"a",@progbits
	.sectionflags	@""
	.align	4
.nv.constant0._ZN5flash16flash_fwd_kernelI23Flash_fwd_kernel_traitsILi96ELi128ELi64ELi4ELb0ELb0EN7cutlass10bfloat16_tE19Flash_kernel_traitsILi96ELi128ELi64ELi4ES3_EELb0ELb0ELb0ELb1ELb0ELb0ELb1ELb0EEEvNS_16Flash_fwd_paramsE:
	.zero		816


//--------------------- .nv.constant0._ZN5flash16flash_fwd_kernelI23Flash_fwd_kernel_traitsILi96ELi128ELi64ELi4ELb0ELb0EN7cutlass10bfloat16_tE19Flash_kernel_traitsILi96ELi128ELi64ELi4ES3_EELb1ELb0ELb1ELb0ELb0ELb1ELb0ELb0EEEvNS_16Flash_fwd_paramsE --------------------------
	.section	.nv.constant0._ZN5flash16flash_fwd_kernelI23Flash_fwd_kernel_traitsILi96ELi128ELi64ELi4ELb0ELb0EN7cutlass10bfloat16_tE19Flash_kernel_traitsILi96ELi128ELi64ELi4ES3_EELb1ELb0ELb1ELb0ELb0ELb1ELb0ELb0EEEvNS_16Flash_fwd_paramsE,"a",@progbits
	.sectionflags	@""
	.align	4
.nv.constant0._ZN5flash16flash_fwd_kernelI23Flash_fwd_kernel_traitsILi96ELi128ELi64ELi4ELb0ELb0EN7cutlass10bfloat16_tE19Flash_kernel_traitsILi96ELi128ELi64ELi4ES3_EELb1ELb0ELb1ELb0ELb0ELb1ELb0ELb0EEEvNS_16Flash_fwd_paramsE:
	.zero		816


//--------------------- .nv.constant0._ZN5flash16flash_fwd_kernelI23Flash_fwd_kernel_traitsILi96ELi128ELi64ELi4ELb0ELb0EN7cutlass10bfloat16_tE19Flash_kernel_traitsILi96ELi128ELi64ELi4ES3_EELb0ELb0ELb1ELb0ELb0ELb1ELb1ELb0EEEvNS_16Flash_fwd_paramsE --------------------------
	.section	.nv.constant0._ZN5flash16flash_fwd_kernelI23Flash_fwd_kernel_traitsILi96ELi128ELi64ELi4ELb0ELb0EN7cutlass10bfloat16_tE19Flash_kernel_traitsILi96ELi128ELi64ELi4ES3_EELb0ELb0ELb1ELb0ELb0ELb1ELb1ELb0EEEvNS_16Flash_fwd_paramsE,"a",@progbits
	.sectionflags	@""
	.align	4
.nv.constant0._ZN5flash16flash_fwd_kernelI23Flash_fwd_kernel_traitsILi96ELi128ELi64ELi4ELb0ELb0EN7cutlass10bfloat16_tE19Flash_kernel_traitsILi96ELi128ELi64ELi4ES3_EELb0ELb0ELb1ELb0ELb0ELb1ELb1ELb0EEEvNS_16Flash_fwd_paramsE:
	.zero		816


//--------------------- .nv.constant0._ZN5flash16flash_fwd_kernelI23Flash_fwd_kernel_traitsILi96ELi128ELi64ELi4ELb0ELb0EN7cutlass10bfloat16_tE19Flash_kernel_traitsILi96ELi128ELi64ELi4ES3_EELb1ELb0ELb1ELb1ELb0ELb0ELb0ELb0EEEvNS_16Flash_fwd_paramsE --------------------------
	.section	.nv.constant0._ZN5flash16flash_fwd_kernelI23Flash_fwd_kernel_traitsILi96ELi128ELi64ELi4ELb0ELb0EN7cutlass10bfloat16_tE19Flash_kernel_traitsILi96ELi128ELi64ELi4ES3_EELb1ELb0ELb1ELb1ELb0ELb0ELb0ELb0EEEvNS_16Flash_fwd_paramsE,"a",@progbits
	.sectionflags	@""
	.align	4
.nv.constant0._ZN5flash16flash_fwd_kernelI23Flash_fwd_kernel_traitsILi96ELi128ELi64ELi4ELb0ELb0EN7cutlass10bfloat16_tE19Flash_kernel_traitsILi96ELi128ELi64ELi4ES3_EELb1ELb0ELb1ELb1ELb0ELb0ELb0ELb0EEEvNS_16Flash_fwd_paramsE:
	.zero		816


//--------------------- .nv.constant0._ZN5flash16flash_fwd_kernelI23Flash_fwd_kernel_traitsILi96ELi128ELi64ELi4ELb0ELb0EN7cutlass10bfloat16_tE19Flash_kernel_traitsILi96ELi128ELi64ELi4ES3_EELb1ELb0ELb1ELb0ELb0ELb0ELb0ELb1EEEvNS_16Flash_fwd_paramsE --------------------------
	.section	.nv.constant0._ZN5flash16flash_fwd_kernelI23Flash_fwd_kernel_traitsILi96ELi128ELi64ELi4ELb0ELb0EN7cutlass10bfloat16_tE19Flash_kernel_traitsILi96ELi128ELi64ELi4ES3_EELb1ELb0ELb1ELb0ELb0ELb0ELb0ELb1EEEvNS_16Flash_fwd_paramsE,"a",@progbits
	.sectionflags	@""
	.align	4
.nv.constant0._ZN5flash16flash_fwd_kernelI23Flash_fwd_kernel_traitsILi96ELi128ELi64ELi4ELb0ELb0EN7cutlass10bfloat16_tE19Flash_kernel_traitsILi96ELi128ELi64ELi4ES3_EELb1ELb0ELb1ELb0ELb0ELb0ELb0ELb1EEEvNS_16Flash_fwd_paramsE:
	.zero		816


//--------------------- .nv.constant0._ZN5flash16flash_fwd_kernelI23Flash_fwd_kernel_traitsILi96ELi128ELi64ELi4ELb0ELb0EN7cutlass10bfloat16_tE19Flash_kernel_traitsILi96ELi128ELi64ELi4ES3_EELb0ELb0ELb1ELb0ELb0ELb0ELb1ELb0EEEvNS_16Flash_fwd_paramsE --------------------------
	.section	.nv.constant0._ZN5flash16flash_fwd_kernelI23Flash_fwd_kernel_traitsILi96ELi128ELi64ELi4ELb0ELb0EN7cutlass10bfloat16_tE19Flash_kernel_traitsILi96ELi128ELi64ELi4ES3_EELb0ELb0ELb1ELb0ELb0ELb0ELb1ELb0EEEvNS_16Flash_fwd_paramsE,"a",@progbits
	.sectionflags	@""
	.align	4
.nv.constant0._ZN5flash16flash_fwd_kernelI23Flash_fwd_kernel_traitsILi96ELi128ELi64ELi4ELb0ELb0EN7cutlass10bfloat16_tE19Flash_kernel_traitsILi96ELi128ELi64ELi4ES3_EELb0ELb0ELb1ELb0ELb0ELb0ELb1ELb0EEEvNS_16Flash_fwd_paramsE:
	.zero		816


//--------------------- .nv.constant0._ZN5flash16flash_fwd_kernelI23Flash_fwd_kernel_traitsILi96ELi128ELi64ELi4ELb0ELb0EN7cutlass10bfloat16_tE19Flash_kernel_traitsILi96ELi128ELi64ELi4ES3_EELb1ELb0ELb1ELb1ELb0ELb0ELb0ELb1EEEvNS_16Flash_fwd_paramsE --------------------------
	.section	.nv.constant0._ZN5flash16flash_fwd_kernelI23Flash_fwd_kernel_traitsILi96ELi128ELi64ELi4ELb0ELb0EN7cutlass10bfloat16_tE19Flash_kernel_traitsILi96ELi128ELi64ELi4ES3_EELb1ELb0ELb1ELb1ELb0ELb0ELb0ELb1EEEvNS_16Flash_fwd_paramsE,"a",@progbits
	.sectionflags	@""
	.align	4
.nv.constant0._ZN5flash16flash_fwd_kernelI23Flash_fwd_kernel_traitsILi96ELi128ELi64ELi4ELb0ELb0EN7cutlass10bfloat16_tE19Flash_kernel_traitsILi96ELi128ELi64ELi4ES3_EELb1ELb0ELb1ELb1ELb0ELb0ELb0ELb1EEEvNS_16Flash_fwd_paramsE:
	.zero		816


//--------------------- .nv.constant0._ZN5flash16flash_fwd_kernelI23Flash_fwd_kernel_traitsILi96ELi128ELi64ELi4ELb0ELb0EN7cutlass10bfloat16_tE19Flash_kernel_traitsILi96ELi128ELi64ELi4ES3_EELb0ELb0ELb1ELb1ELb0ELb0ELb1ELb0EEEvNS_16Flash_fwd_paramsE --------------------------
	.section	.nv.constant0._ZN5flash16flash_fwd_kernelI23Flash_fwd_kernel_traitsILi96ELi128ELi64ELi4ELb0ELb0EN7cutlass10bfloat16_tE19Flash_kernel_traitsILi96ELi128ELi64ELi4ES3_EELb0ELb0ELb1ELb1ELb0ELb0ELb1ELb0EEEvNS_16Flash_fwd_paramsE,"a",@progbits
	.sectionflags	@""
	.align	4
.nv.constant0._ZN5flash16flash_fwd_kernelI23Flash_fwd_kernel_traitsILi96ELi128ELi64ELi4ELb0ELb0EN7cutlass10bfloat16_tE19Flash_kernel_traitsILi96ELi128ELi64ELi4ES3_EELb0ELb0ELb1ELb1ELb0ELb0ELb1ELb0EEEvNS_16Flash_fwd_paramsE:
	.zero		816


//--------------------- .text._ZN5flash16flash_fwd_kernelI23Flash_fwd_kernel_traitsILi96ELi128ELi64ELi4ELb0ELb0EN7cutlass10bfloat16_tE19Flash_kernel_traitsILi96ELi128ELi64ELi4ES3_EELb0ELb0ELb0ELb0ELb0ELb1ELb0ELb0EEEvNS_16Flash_fwd_paramsE --------------------------
	.section	.text._ZN5flash16flash_fwd_kernelI23Flash_fwd_kernel_traitsILi96ELi128ELi64ELi4ELb0ELb0EN7cutlass10bfloat16_tE19Flash_kernel_traitsILi96ELi128ELi64ELi4ES3_EELb0ELb0ELb0ELb0ELb0ELb1ELb0ELb0EEEvNS_16Flash_fwd_paramsE,"ax",@progbits
	.sectioninfo	@"SHI_REGISTERS=255"
	.align	128
        .global         _ZN5flash16flash_fwd_kernelI23Flash_fwd_kernel_traitsILi96ELi128ELi64ELi4ELb0ELb0EN7cutlass10bfloat16_tE19Flash_kernel_traitsILi96ELi128ELi64ELi4ES3_EELb0ELb0ELb0ELb0ELb0ELb1ELb0ELb0EEEvNS_16Flash_fwd_paramsE
        .type           _ZN5flash16flash_fwd_kernelI23Flash_fwd_kernel_traitsILi96ELi128ELi64ELi4ELb0ELb0EN7cutlass10bfloat16_tE19Flash_kernel_traitsILi96ELi128ELi64ELi4ES3_EELb0ELb0ELb0ELb0ELb0ELb1ELb0ELb0EEEvNS_16Flash_fwd_paramsE,@function
        .size           _ZN5flash16flash_fwd_kernelI23Flash_fwd_kernel_traitsILi96ELi128ELi64ELi4ELb0ELb0EN7cutlass10bfloat16_tE19Flash_kernel_traitsILi96ELi128ELi64ELi4ES3_EELb0ELb0ELb0ELb0ELb0ELb1ELb0ELb0EEEvNS_16Flash_fwd_paramsE,(.L_x_1025 - _ZN5flash16flash_fwd_kernelI23Flash_fwd_kernel_traitsILi96ELi128ELi64ELi4ELb0ELb0EN7cutlass10bfloat16_tE19Flash_kernel_traitsILi96ELi128ELi64ELi4ES3_EELb0ELb0ELb0ELb0ELb0ELb1ELb0ELb0EEEvNS_16Flash_fwd_paramsE)
        .other          _ZN5flash16flash_fwd_kernelI23Flash_fwd_kernel_traitsILi96ELi128ELi64ELi4ELb0ELb0EN7cutlass10bfloat16_tE19Flash_kernel_traitsILi96ELi128ELi64ELi4ES3_EELb0ELb0ELb0ELb0ELb0ELb1ELb0ELb0EEEvNS_16Flash_fwd_paramsE,@"STO_CUDA_ENTRY STV_DEFAULT"
_ZN5flash16flash_fwd_kernelI23Flash_fwd_kernel_traitsILi96ELi128ELi64ELi4ELb0ELb0EN7cutlass10bfloat16_tE19Flash_kernel_traitsILi96ELi128ELi64ELi4ES3_EELb0ELb0ELb0ELb0ELb0ELb1ELb0ELb0EEEvNS_16Flash_fwd_paramsE:
.text._ZN5flash16flash_fwd_kernelI23Flash_fwd_kernel_traitsILi96ELi128ELi64ELi4ELb0ELb0EN7cutlass10bfloat16_tE19Flash_kernel_traitsILi96ELi128ELi64ELi4ES3_EELb0ELb0ELb0ELb0ELb0ELb1ELb0ELb0EEEvNS_16Flash_fwd_paramsE:
[----:B------:R-:W-:Y:S02]  /*0000*/  MOV R1, c[0x0][0x28] ;  /* 0x00000a0000017a02 */ /* 0x000fe40000000f00 */
[----:B------:R-:W1:Y:S01]  /*0010*/  LDC.U8 R0, c[0x0][0x312] ;  /* 0x0000c480ff007b82 */ /* 0x000e620000000000 */
[----:B------:R-:W2:Y:S01]  /*0020*/  S2R R11, SR_CTAID.Y ;  /* 0x00000000000b7919 */ /* 0x000ea20000002600 */
[----:B------:R-:W-:Y:S01]  /*0030*/  ISETP.NE.U32.AND P2, PT, RZ, c[0x0][0x240], PT ;  /* 0x00009000ff007a0c */ /* 0x000fe20003f45070 */
[----:B------:R-:W-:Y:S01]  /*0040*/  IMAD.MOV.U32 R7, RZ, RZ, 0x4 ;  /* 0x00000004ff077424 */ /* 0x000fe200078e00ff */
[----:B------:R-:W-:Y:S01]  /*0050*/  ISETP.EQ.U32.AND P1, PT, RZ, c[0x0][0x248], PT ;  /* 0x00009200ff007a0c */ /* 0x000fe20003f22070 */
[----:B------:R-:W-:Y:S01]  /*0060*/  IMAD.MOV.U32 R246, RZ, RZ, -0x1 ;  /* 0xfffffffffff67424 */ /* 0x000fe200078e00ff */
[----:B------:R-:W-:Y:S01]  /*0070*/  ISETP.NE.AND.EX P2, PT, RZ, c[0x0][0x244], PT, P2 ;  /* 0x00009100ff007a0c */ /* 0x000fe20003f45320 */
[----:B------:R-:W-:Y:S01]  /*0080*/  ULDC.64 UR6, c[0x0][0x118] ;  /* 0x0000460000067ab9 */ /* 0x000fe20000000a00 */
[----:B------:R-:W-:Y:S01]  /*0090*/  IMAD.MOV.U32 R8, RZ, RZ, -0x1 ;  /* 0xffffffffff087424 */ /* 0x000fe200078e00ff */
[----:B------:R-:W-:Y:S02]  /*00a0*/  ISETP.NE.U32.AND P0, PT, RZ, c[0x0][0x250], PT ;  /* 0x00009400ff007a0c */ /* 0x000fe40003f05070 */
[----:B------:R-:W-:-:S02]  /*00b0*/  IADD3 R1, R1, -0x10, RZ ;  /* 0xfffffff001017810 */ /* 0x000fc40007ffe0ff */
[----:B------:R-:W-:Y:S02]  /*00c0*/  ISETP.NE.AND.EX P0, PT, RZ, c[0x0][0x254], PT, P0 ;  /* 0x00009500ff007a0c */ /* 0x000fe40003f05300 */
[----:B-1----:R-:W-:Y:S01]  /*00d0*/  ISETP.NE.AND P3, PT, R0, RZ, PT ;  /* 0x000000ff0000720c */ /* 0x002fe20003f65270 */
[----:B--2---:R-:W-:-:S03]  /*00e0*/  IMAD.WIDE R2, R11, R7, c[0x0][0x240] ;  /* 0x000090000b027625 */ /* 0x004fc600078e0207 */
[----:B------:R-:W-:Y:S01]  /*00f0*/  ISETP.EQ.OR.EX P1, PT, RZ, c[0x0][0x24c], !P3, P1 ;  /* 0x00009300ff007a0c */ /* 0x000fe20005f22710 */
[----:B------:R-:W-:Y:S01]  /*0100*/  IMAD.WIDE R4, R11, R7, c[0x0][0x248] ;  /* 0x000092000b047625 */ /* 0x000fe200078e0207 */
[----:B------:R1:W2:Y:S04]  /*0110*/  @P2 LDG.E R246, [R2.64] ;  /* 0x0000000602f62981 */ /* 0x0002a8000c1e1900 */
[----:B------:R1:W2:Y:S01]  /*0120*/  @P2 LDG.E R0, [R2.64+0x4] ;  /* 0x0000040602002981 */ /* 0x0002a2000c1e1900 */
[----:B------:R-:W-:-:S06]  /*0130*/  IMAD.MOV.U32 R6, RZ, RZ, RZ ;  /* 0x000000ffff067224 */ /* 0x000fcc00078e00ff */
[----:B------:R3:W5:Y:S04]  /*0140*/  @!P1 LDG.E R8, [R4.64] ;  /* 0x0000000604089981 */ /* 0x000768000c1e1900 */
[----:B------:R-:W4:Y:S04]  /*0150*/  S2R R244, SR_CTAID.X ;  /* 0x0000000000f47919 */ /* 0x000f280000002500 */
[----:B------:R-:W2:Y:S04]  /*0160*/  S2R R17, SR_CTAID.Z ;  /* 0x0000000000117919 */ /* 0x000ea80000002700 */
[----:B------:R-:W2:Y:S01]  /*0170*/  S2R R31, SR_TID.X ;  /* 0x00000000001f7919 */ /* 0x000ea20000002100 */
[----:B-1----:R-:W-:-:S05]  /*0180*/  @P0 IMAD.WIDE R2, R11, R7, c[0x0][0x250] ;  /* 0x000094000b020625 */ /* 0x002fca00078e0207 */
[----:B------:R3:W5:Y:S01]  /*0190*/  @P0 LDG.E R6, [R2.64] ;  /* 0x0000000602060981 */ /* 0x000762000c1e1900 */
[----:B------:R-:W-:-:S04]  /*01a0*/  ISETP.NE.U32.AND P0, PT, RZ, c[0x0][0x248], PT ;  /* 0x00009200ff007a0c */ /* 0x000fc80003f05070 */
[----:B------:R-:W-:Y:S01]  /*01b0*/  ISETP.NE.AND.EX P0, PT, RZ, c[0x0][0x24c], PT, P0 ;  /* 0x00009300ff007a0c */ /* 0x000fe20003f05300 */
[----:B--2---:R-:W-:Y:S02]  /*01c0*/  @P2 IMAD.IADD R15, R0, 0x1, -R246 ;  /* 0x00000001000f2824 */ /* 0x004fe400078e0af6 */
[----:B------:R-:W-:-:S10]  /*01d0*/  @!P2 IMAD.MOV.U32 R15, RZ, RZ, c[0x0][0x214] ;  /* 0x00008500ff0fa624 */ /* 0x000fd400078e00ff */
[----:B------:R-:W-:Y:S05]  /*01e0*/  @!P0 BRA `(.L_x_0) ;  /* 0x0000004000008947 */ /* 0x000fea0003800000 */
[----:B---34-:R-:W2:Y:S02]  /*01f0*/  @P3 LDG.E R0, [R4.64+0x4] ;  /* 0x0000040604003981 */ /* 0x018ea4000c1e1900 */
[----:B--2--5:R-:W-:-:S06]  /*0200*/  @P3 IADD3 R0, R0, -R8, RZ ;  /* 0x8000000800003210 */ /* 0x024fcc0007ffe0ff */
[----:B------:R1:W5:Y:S01]  /*0210*/  @!P3 LDG.E R0, [R4.64] ;  /* 0x000000060400b981 */ /* 0x000362000c1e1900 */
[----:B------:R-:W-:Y:S05]  /*0220*/  BRA `(.L_x_1) ;  /* 0x0000001000007947 */ /* 0x000fea0003800000 */
.L_x_0:
[----:B---34-:R-:W-:Y:S02]  /*0230*/  MOV R0, c[0x0][0x218] ;  /* 0x0000860000007a02 */ /* 0x018fe40000000f00 */
.L_x_1:
[----:B------:R-:W-:-:S04]  /*0240*/  ISETP.NE.U32.AND P2, PT, RZ, c[0x0][0x258], PT ;  /* 0x00009600ff007a0c */ /* 0x000fc80003f45070 */
[----:B------:R-:W-:-:S13]  /*0250*/  ISETP.NE.AND.EX P2, PT, RZ, c[0x0][0x25c], PT, P2 ;  /* 0x00009700ff007a0c */ /* 0x000fda0003f45320 */
[----:B------:R-:W-:-:S06]  /*0260*/  @P2 IMAD.WIDE R2, R11, R7, c[0x0][0x258] ;  /* 0x000096000b022625 */ /* 0x000fcc00078e0207 */
[----:B------:R-:W2:Y:S01]  /*0270*/  @P2 LDG.E R3, [R2.64] ;  /* 0x0000000602032981 */ /* 0x000ea2000c1e1900 */
[----:B------:R-:W-:Y:S01]  /*0280*/  IMAD.SHL.U32 R247, R244, 0x80, RZ ;  /* 0x00000080f4f77824 */ /* 0x000fe200078e00ff */
[----:B------:R-:W-:-:S04]  /*0290*/  @!P2 ISETP.NE.U32.AND P1, PT, RZ, c[0x0][0x268], PT ;  /* 0x00009a00ff00aa0c */ /* 0x000fc80003f25070 */
[----:B------:R-:W-:Y:S02]  /*02a0*/  ISETP.GT.AND P0, PT, R15, R247, PT ;  /* 0x000000f70f00720c */ /* 0x000fe40003f04270 */
[----:B------:R-:W-:-:S04]  /*02b0*/  @!P2 ISETP.NE.AND.EX P1, PT, RZ, c[0x0][0x26c], PT, P1 ;  /* 0x00009b00ff00aa0c */ /* 0x000fc80003f25310 */
[----:B------:R-:W-:Y:S01]  /*02c0*/  @!P2 SEL R2, RZ, c[0x0][0x21c], !P1 ;  /* 0x00008700ff02aa07 */ /* 0x000fe20004800000 */
[----:B--2--5:R-:W-:-:S03]  /*02d0*/  @P2 IMAD.IADD R28, R3, 0x1, -R6 ;  /* 0x00000001031c2824 */ /* 0x024fc600078e0a06 */
[----:B------:R-:W-:-:S03]  /*02e0*/  @!P2 IADD3 R28, R2, R0, -R6 ;  /* 0x00000000021ca210 */ /* 0x000fc60007ffe806 */
[----:B------:R-:W-:Y:S05]  /*02f0*/  @!P0 EXIT ;  /* 0x000000000000894d */ /* 0x000fea0003800000 */
[C---:B------:R-:W-:Y:S02]  /*0300*/  ISETP.GE.AND P0, PT, R28.reuse, 0x1, PT ;  /* 0x000000011c00780c */ /* 0x040fe40003f06270 */
[----:B------:R-:W-:-:S04]  /*0310*/  IADD3 R0, R28, 0x3f, RZ ;  /* 0x0000003f1c007810 */ /* 0x000fc80007ffe0ff */
[----:B------:R-:W-:-:S04]  /*0320*/  SHF.R.S32.HI R2, RZ, 0x1f, R0 ;  /* 0x0000001fff027819 */ /* 0x000fc80000011400 */
[----:B------:R-:W-:-:S03]  /*0330*/  LEA.HI R223, R2, R0, RZ, 0x6 ;  /* 0x0000000002df7211 */ /* 0x000fc600078f30ff */
[----:B------:R-:W-:Y:S05]  /*0340*/  @!P0 BRA `(.L_x_2) ;  /* 0x00008a6000008947 */ /* 0x000fea0003800000 */
[----:B------:R-:W-:Y:S02]  /*0350*/  ISETP.NE.AND P1, PT, R246, -0x1, PT ;  /* 0xfffffffff600780c */ /* 0x000fe40003f25270 */
[----:B------:R-:W-:-:S11]  /*0360*/  ISETP.NE.AND P0, PT, R8, -0x1, PT ;  /* 0xffffffff0800780c */ /* 0x000fd60003f05270 */
[----:B-1----:R-:W-:Y:S01]  /*0370*/  @!P1 SHF.R.S32.HI R4, RZ, 0x1f, R11 ;  /* 0x0000001fff049819 */ /* 0x002fe2000001140b */
[----:B------:R-:W-:Y:S01]  /*0380*/  @P1 IMAD.WIDE.U32 R2, R246, c[0x0][0x190], RZ ;  /* 0x00006400f6021a25 */ /* 0x000fe200078e00ff */
[----:B------:R-:W-:-:S03]  /*0390*/  @P0 IADD3 R0, R6, R8, RZ ;  /* 0x0000000806000210 */ /* 0x000fc60007ffe0ff */
[----:B------:R-:W-:Y:S01]  /*03a0*/  @!P1 IMAD R7, R4, c[0x0][0x178], RZ ;  /* 0x00005e0004079a24 */ /* 0x000fe200078e02ff */
[----:B------:R-:W-:Y:S01]  /*03b0*/  @P1 MOV R9, R2 ;  /* 0x0000000200091202 */ /* 0x000fe20000000f00 */
[----:B------:R-:W-:Y:S02]  /*03c0*/  @P1 IMAD R10, R246, c[0x0][0x194], R3 ;  /* 0x00006500f60a1a24 */ /* 0x000fe400078e0203 */
[----:B------:R-:W-:-:S04]  /*03d0*/  @P0 IMAD.WIDE.U32 R2, R0, c[0x0][0x198], RZ ;  /* 0x0000660000020a25 */ /* 0x000fc800078e00ff */
[----:B------:R-:W-:Y:S01]  /*03e0*/  @!P1 IMAD.WIDE.U32 R4, R11, c[0x0][0x178], RZ ;  /* 0x00005e000b049a25 */ /* 0x000fe200078e00ff */
[----:B------:R-:W-:-:S03]  /*03f0*/  @P0 MOV R14, R2 ;  /* 0x00000002000e0202 */ /* 0x000fc60000000f00 */
[----:B------:R-:W-:Y:S01]  /*0400*/  @!P1 IMAD R7, R11, c[0x0][0x17c], R7 ;  /* 0x00005f000b079a24 */ /* 0x000fe200078e0207 */
[----:B------:R-:W-:Y:S01]  /*0410*/  @!P1 MOV R9, R4 ;  /* 0x0000000400099202 */ /* 0x000fe20000000f00 */
[----:B------:R-:W-:-:S03]  /*0420*/  @P0 IMAD R20, R0, c[0x0][0x19c], R3 ;  /* 0x0000670000140a24 */ /* 0x000fc600078e0203 */
[----:B------:R-:W-:Y:S01]  /*0430*/  @!P1 IADD3 R10, R5, R7, RZ ;  /* 0x00000007050a9210 */ /* 0x000fe20007ffe0ff */
[----:B------:R-:W-:Y:S05]  /*0440*/  @P0 BRA `(.L_x_3) ;  /* 0x000000b000000947 */ /* 0x000fea0003800000 */
[----:B------:R-:W-:Y:S01]  /*0450*/  SHF.R.S32.HI R0, RZ, 0x1f, R6 ;  /* 0x0000001fff007819 */ /* 0x000fe20000011406 */
[----:B------:R-:W-:Y:S01]  /*0460*/  IMAD.WIDE.U32 R2, R6, c[0x0][0x198], RZ ;  /* 0x0000660006027a25 */ /* 0x000fe200078e00ff */
[----:B------:R-:W-:-:S03]  /*0470*/  SHF.R.S32.HI R4, RZ, 0x1f, R11 ;  /* 0x0000001fff047819 */ /* 0x000fc6000001140b */
[----:B------:R-:W-:Y:S02]  /*0480*/  IMAD R0, R0, c[0x0][0x198], RZ ;  /* 0x0000660000007a24 */ /* 0x000fe400078e02ff */
[----:B------:R-:W-:Y:S02]  /*0490*/  IMAD R4, R4, c[0x0][0x180], RZ ;  /* 0x0000600004047a24 */ /* 0x000fe400078e02ff */
[----:B------:R-:W-:-:S05]  /*04a0*/  IMAD R0, R6, c[0x0][0x19c], R0 ;  /* 0x0000670006007a24 */ /* 0x000fca00078e0200 */
[----:B------:R-:W-:Y:S01]  /*04b0*/  IADD3 R3, R3, R0, RZ ;  /* 0x0000000003037210 */ /* 0x000fe20007ffe0ff */
[----:B------:R-:W-:-:S04]  /*04c0*/  IMAD R0, R11, c[0x0][0x184], R4 ;  /* 0x000061000b007a24 */ /* 0x000fc800078e0204 */
[----:B------:R-:W-:-:S05]  /*04d0*/  IMAD.WIDE.U32 R2, R11, c[0x0][0x180], R2 ;  /* 0x000060000b027a25 */ /* 0x000fca00078e0002 */
[----:B------:R-:W-:Y:S02]  /*04e0*/  IADD3 R20, R3, R0, RZ ;  /* 0x0000000003147210 */ /* 0x000fe40007ffe0ff */
[----:B------:R-:W-:Y:S02]  /*04f0*/  MOV R14, R2 ;  /* 0x00000002000e7202 */ /* 0x000fe40000000f00 */
.L_x_3:
[----:B------:R-:W-:Y:S02]  /*0500*/  IABS R4, c[0x0][0x1c8] ;  /* 0x0000720000047a13 */ /* 0x000fe40000000000 */
[----:B------:R-:W-:Y:S02]  /*0510*/  IABS R5, R17 ;  /* 0x0000001100057213 */ /* 0x000fe40000000000 */
[----:B------:R-:W1:Y:S08]  /*0520*/  I2F.RP R2, R4 ;  /* 0x0000000400027306 */ /* 0x000e700000209400 */
[----:B-1----:R-:W1:Y:S02]  /*0530*/  MUFU.RCP R2, R2 ;  /* 0x0000000200027308 */ /* 0x002e640000001000 */
[----:B-1----:R-:W-:-:S06]  /*0540*/  IADD3 R2, R2, 0xffffffe, RZ ;  /* 0x0ffffffe02027810 */ /* 0x002fcc0007ffe0ff */
[----:B------:R-:W1:Y:S02]  /*0550*/  F2I.FTZ.U32.TRUNC.NTZ R3, R2 ;  /* 0x0000000200037305 */ /* 0x000e64000021f000 */
[----:B-1----:R-:W-:Y:S02]  /*0560*/  IMAD.MOV R0, RZ, RZ, -R3 ;  /* 0x000000ffff007224 */ /* 0x002fe400078e0a03 */
[----:B------:R-:W-:Y:S02]  /*0570*/  IMAD.MOV.U32 R2, RZ, RZ, RZ ;  /* 0x000000ffff027224 */ /* 0x000fe400078e00ff */
[----:B------:R-:W-:-:S04]  /*0580*/  IMAD R0, R0, R4, RZ ;  /* 0x0000000400007224 */ /* 0x000fc800078e02ff */
[----:B------:R-:W-:-:S04]  /*0590*/  IMAD.HI.U32 R0, R3, R0, R2 ;  /* 0x0000000003007227 */ /* 0x000fc800078e0002 */
[----:B------:R-:W-:Y:S01]  /*05a0*/  IMAD.MOV.U32 R3, RZ, RZ, R5 ;  /* 0x000000ffff037224 */ /* 0x000fe200078e0005 */
[----:B------:R-:W-:-:S03]  /*05b0*/  SHF.R.S32.HI R5, RZ, 0x1f, R17 ;  /* 0x0000001fff057819 */ /* 0x000fc60000011411 */
[----:B------:R-:W-:-:S05]  /*05c0*/  IMAD.HI.U32 R0, R0, R3, RZ ;  /* 0x0000000300007227 */ /* 0x000fca00078e00ff */
[----:B------:R-:W-:-:S05]  /*05d0*/  IADD3 R2, -R0, RZ, RZ ;  /* 0x000000ff00027210 */ /* 0x000fca0007ffe1ff */
[----:B------:R-:W-:-:S05]  /*05e0*/  IMAD R2, R4, R2, R3 ;  /* 0x0000000204027224 */ /* 0x000fca00078e0203 */
[----:B------:R-:W-:-:S13]  /*05f0*/  ISETP.GT.U32.AND P2, PT, R4, R2, PT ;  /* 0x000000020400720c */ /* 0x000fda0003f44070 */
[----:B------:R-:W-:Y:S01]  /*0600*/  @!P2 IMAD.IADD R2, R2, 0x1, -R4 ;  /* 0x000000010202a824 */ /* 0x000fe200078e0a04 */
[----:B------:R-:W-:Y:S02]  /*0610*/  @!P2 IADD3 R0, R0, 0x1, RZ ;  /* 0x000000010000a810 */ /* 0x000fe40007ffe0ff */
[----:B------:R-:W-:Y:S02]  /*0620*/  ISETP.NE.AND P2, PT, RZ, c[0x0][0x1c8], PT ;  /* 0x00007200ff007a0c */ /* 0x000fe40003f45270 */
[----:B------:R-:W-:Y:S01]  /*0630*/  ISETP.GE.U32.AND P3, PT, R2, R4, PT ;  /* 0x000000040200720c */ /* 0x000fe20003f66070 */
[----:B------:R-:W-:Y:S01]  /*0640*/  @P0 IMAD.IADD R4, R6, 0x1, R8 ;  /* 0x0000000106040824 */ /* 0x000fe200078e0208 */
[----:B------:R-:W-:-:S04]  /*0650*/  LOP3.LUT R2, R17, c[0x0][0x1c8], RZ, 0x3c, !PT ;  /* 0x0000720011027a12 */ /* 0x000fc800078e3cff */
[----:B------:R-:W-:Y:S01]  /*0660*/  ISETP.GE.AND P1, PT, R2, RZ, PT ;  /* 0x000000ff0200720c */ /* 0x000fe20003f26270 */
[----:B------:R-:W-:-:S04]  /*0670*/  @P0 IMAD.WIDE.U32 R2, R4, c[0x0][0x1a0], RZ ;  /* 0x0000680004020a25 */ /* 0x000fc800078e00ff */
[----:B------:R-:W-:Y:S01]  /*0680*/  @P0 IMAD R19, R4, c[0x0][0x1a4], R3 ;  /* 0x0000690004130a24 */ /* 0x000fe200078e0203 */
[----:B------:R-:W-:Y:S02]  /*0690*/  @P0 MOV R18, R2 ;  /* 0x0000000200120202 */ /* 0x000fe40000000f00 */
[----:B------:R-:W-:-:S04]  /*06a0*/  @P3 IADD3 R0, R0, 0x1, RZ ;  /* 0x0000000100003810 */ /* 0x000fc80007ffe0ff */
[----:B------:R-:W-:-:S05]  /*06b0*/  MOV R13, R0 ;  /* 0x00000000000d7202 */ /* 0x000fca0000000f00 */
[----:B------:R-:W-:Y:S01]  /*06c0*/  @!P1 IMAD.MOV R13, RZ, RZ, -R13 ;  /* 0x000000ffff0d9224 */ /* 0x000fe200078e0a0d */
[----:B------:R-:W-:Y:S01]  /*06d0*/  @!P2 LOP3.LUT R13, RZ, c[0x0][0x1c8], RZ, 0x33, !PT ;  /* 0x00007200ff0daa12 */ /* 0x000fe200078e33ff */
        /* <DEDUP_REMOVED lines=12> */
.L_x_4:
[----:B------:R-:W-:Y:S01]  /*07a0*/  SHF.R.S32.HI R16, RZ, 0x1f, R31 ;  /* 0x0000001fff107819 */ /* 0x000fe2000001141f */
[----:B------:R-:W-:Y:S01]  /*07b0*/  IMAD.IADD R247, R15, 0x1, -R247 ;  /* 0x000000010ff77824 */ /* 0x000fe200078e0af7 */
[----:B------:R-:W-:Y:S01]  /*07c0*/  LEA.HI.SX32 R30, R223, 0xffffffff, 0x1a ;  /* 0xffffffffdf1e7811 */ /* 0x000fe200078fd2ff */
[----:B------:R-:W-:Y:S01]  /*07d0*/  IMAD R6, R5, c[0x0][0x1a8], RZ ;  /* 0x00006a0005067a24 */ /* 0x000fe200078e02ff */
[CC--:B------:R-:W-:Y:S01]  /*07e0*/  LEA.HI R3, R16.reuse, R31.reuse, RZ, 0x2 ;  /* 0x0000001f10037211 */ /* 0x0c0fe200078f10ff */
[----:B------:R-:W-:Y:S01]  /*07f0*/  IMAD.MOV.U32 R149, RZ, RZ, 0x5 ;  /* 0x00000005ff957424 */ /* 0x000fe200078e00ff */
[----:B------:R-:W-:Y:S01]  /*0800*/  LEA.HI R24, R16, R31, RZ, 0x3 ;  /* 0x0000001f10187211 */ /* 0x000fe200078f18ff */
[----:B------:R-:W-:Y:S01]  /*0810*/  IMAD R6, R17, c[0x0][0x1ac], R6 ;  /* 0x00006b0011067a24 */ /* 0x000fe200078e0206 */
[----:B------:R-:W-:-:S02]  /*0820*/  LOP3.LUT R0, R3, 0xfffffffc, RZ, 0xc0, !PT ;  /* 0xfffffffc03007812 */ /* 0x000fc400078ec0ff */
[----:B------:R-:W-:Y:S02]  /*0830*/  SHF.R.S32.HI R23, RZ, 0x3, R24 ;  /* 0x00000003ff177819 */ /* 0x000fe40000011418 */
[----:B------:R-:W-:Y:S01]  /*0840*/  SHF.R.S32.HI R242, RZ, 0x2, R3 ;  /* 0x00000002fff27819 */ /* 0x000fe20000011403 */
[----:B------:R-:W-:Y:S01]  /*0850*/  IMAD.IADD R0, R31, 0x1, -R0 ;  /* 0x000000011f007824 */ /* 0x000fe200078e0a00 */
[----:B------:R-:W-:Y:S01]  /*0860*/  LEA.HI R147, R16, R31, RZ, 0x5 ;  /* 0x0000001f10937211 */ /* 0x000fe200078f28ff */
[----:B------:R-:W-:Y:S01]  /*0870*/  IMAD.SHL.U32 R2, R23, 0x40, RZ ;  /* 0x0000004017027824 */ /* 0x000fe200078e00ff */
[----:B------:R-:W-:Y:S01]  /*0880*/  IADD3 R21, R242, 0x20, RZ ;  /* 0x00000020f2157810 */ /* 0x000fe20007ffe0ff */
[----:B------:R-:W-:Y:S01]  /*0890*/  IMAD.SHL.U32 R248, R0, 0x8, RZ ;  /* 0x0000000800f87824 */ /* 0x000fe200078e00ff */
[--C-:B------:R-:W-:Y:S02]  /*08a0*/  SHF.R.S32.HI R243, RZ, 0x1f, R242.reuse ;  /* 0x0000001ffff37819 */ /* 0x100fe400000114f2 */
[----:B------:R-:W-:Y:S01]  /*08b0*/  LOP3.LUT R0, R2, 0xc0, RZ, 0xc0, !PT ;  /* 0x000000c002007812 */ /* 0x000fe200078ec0ff */
[----:B------:R-:W-:Y:S01]  /*08c0*/  STL [R1+0x4], R21 ;  /* 0x0000041501007387 */ /* 0x000fe20000100800 */
[----:B------:R-:W-:Y:S01]  /*08d0*/  ISETP.GE.AND P0, PT, R21, R247, PT ;  /* 0x000000f71500720c */ /* 0x000fe20003f06270 */
[----:B------:R-:W-:Y:S01]  /*08e0*/  IMAD.WIDE R244, R244, 0x80, R242 ;  /* 0x00000080f4f47825 */ /* 0x000fe200078e02f2 */
[----:B------:R-:W-:-:S02]  /*08f0*/  LOP3.LUT R2, R0, 0x18, R248, 0xf8, !PT ;  /* 0x0000001800027812 */ /* 0x000fc400078ef8f8 */
[----:B------:R-:W-:Y:S02]  /*0900*/  SHF.R.U32.HI R0, RZ, 0x3, R0 ;  /* 0x00000003ff007819 */ /* 0x000fe40000011600 */
[----:B------:R-:W-:Y:S02]  /*0910*/  SHF.R.S32.HI R249, RZ, 0x1f, R248 ;  /* 0x0000001ffff97819 */ /* 0x000fe400000114f8 */
[----:B------:R-:W-:Y:S02]  /*0920*/  LOP3.LUT R222, R2, R0, RZ, 0x3c, !PT ;  /* 0x0000000002de7212 */ /* 0x000fe400078e3cff */
[----:B------:R-:W-:Y:S02]  /*0930*/  IADD3 R2, P1, R248, R9, RZ ;  /* 0x00000009f8027210 */ /* 0x000fe40007f3e0ff */
[C---:B------:R-:W-:Y:S02]  /*0940*/  IADD3 R4, R242.reuse, 0x40, RZ ;  /* 0x00000040f2047810 */ /* 0x040fe40007ffe0ff */
[----:B------:R-:W-:-:S02]  /*0950*/  ISETP.GE.AND P2, PT, R242, R247, PT ;  /* 0x000000f7f200720c */ /* 0x000fc40003f46270 */
[----:B------:R-:W-:Y:S01]  /*0960*/  LEA.HI R0, R3, R242, RZ, 0x1 ;  /* 0x000000f203007211 */ /* 0x000fe200078f08ff */
[----:B------:R-:W-:Y:S01]  /*0970*/  IMAD.X R3, R249, 0x1, R10, P1 ;  /* 0x00000001f9037824 */ /* 0x000fe200008e060a */
[----:B------:R-:W-:Y:S01]  /*0980*/  ISETP.GE.AND P1, PT, R4, R247, PT ;  /* 0x000000f70400720c */ /* 0x000fe20003f26270 */
[----:B------:R1:W-:Y:S01]  /*0990*/  STL [R1+0xc], R4 ;  /* 0x00000c0401007387 */ /* 0x0003e20000100800 */
[----:B------:R-:W-:Y:S01]  /*09a0*/  LOP3.LUT R0, R0, 0x7fffffe, RZ, 0xc0, !PT ;  /* 0x07fffffe00007812 */ /* 0x000fe200078ec0ff */
[----:B------:R-:W-:Y:S01]  /*09b0*/  IMAD.WIDE.U32 R2, R17, c[0x0][0x1a8], R2 ;  /* 0x00006a0011027a25 */ /* 0x000fe200078e0002 */
[----:B------:R-:W-:Y:S02]  /*09c0*/  @!P0 IADD3 R10, P3, R244, 0x20, RZ ;  /* 0x00000020f40a8810 */ /* 0x000fe40007f7e0ff */
[----:B------:R-:W-:Y:S01]  /*09d0*/  SHF.R.S32.HI R25, RZ, 0x5, R147 ;  /* 0x00000005ff197819 */ /* 0x000fe20000011493 */
[----:B------:R-:W-:Y:S01]  /*09e0*/  IMAD.IADD R3, R3, 0x1, R6 ;  /* 0x0000000103037824 */ /* 0x000fe200078e0206 */
[----:B------:R-:W-:Y:S01]  /*09f0*/  IADD3 R15, R242, 0x60, RZ ;  /* 0x00000060f20f7810 */ /* 0x000fe20007ffe0ff */
[----:B------:R-:W-:-:S04]  /*0a00*/  @!P0 IMAD.X R5, RZ, RZ, R245, P3 ;  /* 0x000000ffff058224 */ /* 0x000fc800018e06f5 */
[----:B------:R-:W-:Y:S01]  /*0a10*/  @!P1 IADD3 R7, P3, R244, 0x40, RZ ;  /* 0x00000040f4079810 */ /* 0x000fe20007f7e0ff */
[----:B------:R-:W-:Y:S01]  /*0a20*/  @!P0 IMAD R8, R5, c[0x0][0x190], RZ ;  /* 0x0000640005088a24 */ /* 0x000fe200078e02ff */
[----:B------:R2:W-:Y:S03]  /*0a30*/  STL [R1+0x8], R15 ;  /* 0x0000080f01007387 */ /* 0x0005e60000100800 */
[C---:B------:R-:W-:Y:S02]  /*0a40*/  @!P0 IMAD R12, R10.reuse, c[0x0][0x194], R8 ;  /* 0x000065000a0c8a24 */ /* 0x040fe400078e0208 */
[----:B------:R-:W-:-:S04]  /*0a50*/  @!P0 IMAD.WIDE.U32 R10, R10, c[0x0][0x190], R2 ;  /* 0x000064000a0a8a25 */ /* 0x000fc800078e0002 */
[----:B-1----:R-:W-:Y:S02]  /*0a60*/  IMAD.IADD R4, R242, 0x1, -R0 ;  /* 0x00000001f2047824 */ /* 0x002fe400078e0a00 */
[----:B------:R-:W-:Y:S02]  /*0a70*/  @!P2 IMAD R0, R245, c[0x0][0x190], RZ ;  /* 0x00006400f500aa24 */ /* 0x000fe400078e02ff */
[----:B------:R-:W-:Y:S02]  /*0a80*/  IMAD R6, R25, 0x8, R4 ;  /* 0x0000000819067824 */ /* 0x000fe400078e0204 */
[C---:B------:R-:W-:Y:S02]  /*0a90*/  @!P2 IMAD R0, R244.reuse, c[0x0][0x194], R0 ;  /* 0x00006500f400aa24 */ /* 0x040fe400078e0200 */
[----:B------:R-:W-:-:S04]  /*0aa0*/  @!P2 IMAD.WIDE.U32 R4, R244, c[0x0][0x190], R2 ;  /* 0x00006400f404aa25 */ /* 0x000fc800078e0002 */
[----:B------:R-:W-:Y:S02]  /*0ab0*/  IMAD.U32 R222, R6, 0x20, R222 ;  /* 0x0000002006de7824 */ /* 0x000fe400078e00de */
[----:B------:R-:W-:Y:S01]  /*0ac0*/  @!P1 IMAD.X R6, RZ, RZ, R245, P3 ;  /* 0x000000ffff069224 */ /* 0x000fe200018e06f5 */
[----:B------:R-:W-:Y:S01]  /*0ad0*/  @!P2 LEA R8, P3, R4, c[0x0][0x160], 0x1 ;  /* 0x000058000408aa11 */ /* 0x000fe200078608ff */
[----:B------:R-:W-:Y:S02]  /*0ae0*/  @!P2 IMAD.IADD R0, R5, 0x1, R0 ;  /* 0x000000010500a824 */ /* 0x000fe400078e0200 */
[----:B------:R-:W-:-:S03]  /*0af0*/  IMAD.SHL.U32 R222, R222, 0x2, RZ ;  /* 0x00000002dede7824 */ /* 0x000fc600078e00ff */
[----:B------:R-:W-:Y:S01]  /*0b00*/  @!P2 LEA.HI.X R9, R4, c[0x0][0x164], R0, 0x1, P3 ;  /* 0x000059000409aa11 */ /* 0x000fe200018f0c00 */
[----:B------:R-:W-:Y:S01]  /*0b10*/  @!P1 IMAD R4, R6, c[0x0][0x190], RZ ;  /* 0x0000640006049a24 */ /* 0x000fe200078e02ff */
[C---:B------:R-:W-:Y:S01]  /*0b20*/  @!P0 LEA R6, P3, R10.reuse, c[0x0][0x160], 0x1 ;  /* 0x000058000a068a11 */ /* 0x040fe200078608ff */
[----:B------:R-:W-:Y:S02]  /*0b30*/  @!P0 IMAD.IADD R0, R11, 0x1, R12 ;  /* 0x000000010b008824 */ /* 0x000fe400078e020c */
[C---:B------:R-:W-:Y:S01]  /*0b40*/  @!P1 IMAD R11, R7.reuse, c[0x0][0x194], R4 ;  /* 0x00006500070b9a24 */ /* 0x040fe200078e0204 */
[----:B------:R-:W-:Y:S01]  /*0b50*/  @!PT LDS RZ, [RZ] ;  /* 0x00000000fffff984 */ /* 0x000fe20000000800 */
[----:B------:R-:W-:Y:S01]  /*0b60*/  @!PT LDS RZ, [RZ] ;  /* 0x00000000fffff984 */ /* 0x000fe20000000800 */
[----:B------:R-:W-:Y:S01]  /*0b70*/  @!PT LDS RZ, [RZ] ;  /* 0x00000000fffff984 */ /* 0x000fe20000000800 */
[----:B------:R1:W-:Y:S01]  /*0b80*/  @!P2 LDGSTS.E.BYPASS.LTC128B.128 [R222], [R8.64] ;  /* 0x0000000008deafae */ /* 0x0003e2000b901d46 */
[----:B------:R-:W-:Y:S01]  /*0b90*/  @!P1 IMAD.WIDE.U32 R4, R7, c[0x0][0x190], R2 ;  /* 0x0000640007049a25 */ /* 0x000fe200078e0002 */
[----:B------:R-:W-:Y:S02]  /*0ba0*/  @!P0 LEA.HI.X R7, R10, c[0x0][0x164], R0, 0x1, P3 ;  /* 0x000059000a078a11 */ /* 0x000fe400018f0c00 */
[----:B------:R1:W-:Y:S01]  /*0bb0*/  @!P2 LDGSTS.E.BYPASS.LTC128B.128 [R222+0x2000], [R8.64+0x40] ;  /* 0x0200004008deafae */ /* 0x0003e2000b901d46 */
[----:B------:R-:W-:-:S02]  /*0bc0*/  IMAD R0, R30, -0x40, R28 ;  /* 0xffffffc01e007824 */ /* 0x000fc400078e021c */
[----:B------:R-:W-:Y:S01]  /*0bd0*/  @!P1 IMAD.IADD R5, R5, 0x1, R11 ;  /* 0x0000000105059824 */ /* 0x000fe200078e020b */
[----:B------:R1:W-:Y:S02]  /*0be0*/  @!P2 LDGSTS.E.BYPASS.LTC128B.128 [R222+0x4000], [R8.64+0x80] ;  /* 0x0400008008deafae */ /* 0x0003e4000b901d46 */
[CC--:B------:R-:W-:Y:S02]  /*0bf0*/  ISETP.GE.AND P6, PT, R242.reuse, R0.reuse, PT ;  /* 0x00000000f200720c */ /* 0x0c0fe40003fc6270 */
[----:B------:R3:W-:Y:S01]  /*0c00*/  @!P0 LDGSTS.E.BYPASS.LTC128B.128 [R222+0x800], [R6.64] ;  /* 0x0080000006de8fae */ /* 0x0007e2000b901d46 */
[-C--:B------:R-:W-:Y:S02]  /*0c10*/  ISETP.GE.AND P4, PT, R242, R0.reuse, PT ;  /* 0x00000000f200720c */ /* 0x080fe40003f86270 */
[CC--:B------:R-:W-:Y:S01]  /*0c20*/  ISETP.GE.AND P5, PT, R21.reuse, R0.reuse, PT ;  /* 0x000000001500720c */ /* 0x0c0fe20003fa6270 */
[----:B------:R3:W-:Y:S01]  /*0c30*/  @!P0 LDGSTS.E.BYPASS.LTC128B.128 [R222+0x2800], [R6.64+0x40] ;  /* 0x0280004006de8fae */ /* 0x0007e2000b901d46 */
[----:B------:R-:W-:-:S03]  /*0c40*/  ISETP.GE.AND P3, PT, R21, R0, PT ;  /* 0x000000001500720c */ /* 0x000fc60003f66270 */
[----:B------:R3:W-:Y:S01]  /*0c50*/  @!P0 LDGSTS.E.BYPASS.LTC128B.128 [R222+0x4800], [R6.64+0x80] ;  /* 0x0480008006de8fae */ /* 0x0007e2000b901d46 */
[----:B------:R-:W-:Y:S02]  /*0c60*/  ISETP.GE.AND P0, PT, R15, R247, PT ;  /* 0x000000f70f00720c */ /* 0x000fe40003f06270 */
[----:B-1----:R-:W-:Y:S02]  /*0c70*/  LEA.HI R9, R16, R31, RZ, 0x4 ;  /* 0x0000001f10097211 */ /* 0x002fe400078f20ff */
[C---:B------:R-:W-:Y:S02]  /*0c80*/  @!P1 LEA R16, P2, R4.reuse, c[0x0][0x160], 0x1 ;  /* 0x0000580004109a11 */ /* 0x040fe400078408ff */
[----:B------:R-:W-:Y:S02]  /*0c90*/  SHF.R.S32.HI R8, RZ, 0x4, R9 ;  /* 0x00000004ff087819 */ /* 0x000fe40000011409 */
[----:B------:R-:W-:Y:S01]  /*0ca0*/  @!P1 LEA.HI.X R17, R4, c[0x0][0x164], R5, 0x1, P2 ;  /* 0x0000590004119a11 */ /* 0x000fe200010f0c05 */
[----:B------:R-:W-:Y:S01]  /*0cb0*/  IMAD R4, R243, c[0x0][0x198], RZ ;  /* 0x00006600f3047a24 */ /* 0x000fe200078e02ff */
[----:B------:R-:W-:-:S03]  /*0cc0*/  LOP3.LUT R5, R9, 0xfffffff0, RZ, 0xc0, !PT ;  /* 0xfffffff009057812 */ /* 0x000fc600078ec0ff */
[----:B------:R-:W-:Y:S01]  /*0cd0*/  @!P0 IADD3 R12, P2, R244, 0x60, RZ ;  /* 0x00000060f40c8810 */ /* 0x000fe20007f5e0ff */
[----:B------:R1:W-:Y:S01]  /*0ce0*/  @!P1 LDGSTS.E.BYPASS.LTC128B.128 [R222+0x1000], [R16.64] ;  /* 0x0100000010de9fae */ /* 0x0003e2000b901d46 */
[----:B---3--:R-:W-:Y:S01]  /*0cf0*/  LEA.HI R6, R9, R8, RZ, 0x1 ;  /* 0x0000000809067211 */ /* 0x008fe200078f08ff */
[----:B------:R-:W-:Y:S02]  /*0d00*/  IMAD R9, R242, c[0x0][0x19c], R4 ;  /* 0x00006700f2097a24 */ /* 0x000fe400078e0204 */
[----:B------:R-:W-:Y:S01]  /*0d10*/  @!P0 IMAD.X R11, RZ, RZ, R245, P2 ;  /* 0x000000ffff0b8224 */ /* 0x000fe200010e06f5 */
[----:B------:R-:W-:Y:S01]  /*0d20*/  LOP3.LUT R0, R6, 0xfffffffe, RZ, 0xc0, !PT ;  /* 0xfffffffe06007812 */ /* 0x000fe200078ec0ff */
[----:B------:R-:W-:Y:S01]  /*0d30*/  IMAD.WIDE.U32 R6, R242, c[0x0][0x198], R248 ;  /* 0x00006600f2067a25 */ /* 0x000fe200078e00f8 */
[----:B------:R1:W-:Y:S03]  /*0d40*/  @!P1 LDGSTS.E.BYPASS.LTC128B.128 [R222+0x3000], [R16.64+0x40] ;  /* 0x0300004010de9fae */ /* 0x0003e6000b901d46 */
[----:B------:R-:W-:Y:S01]  /*0d50*/  IMAD.IADD R21, R8, 0x1, -R0 ;  /* 0x0000000108157824 */ /* 0x000fe200078e0a00 */
[----:B------:R-:W-:Y:S01]  /*0d60*/  IADD3 R6, P2, R14, R6, RZ ;  /* 0x000000060e067210 */ /* 0x000fe20007f5e0ff */
[----:B------:R-:W-:Y:S01]  /*0d70*/  IMAD.IADD R0, R31, 0x1, -R5 ;  /* 0x000000011f007824 */ /* 0x000fe200078e0a05 */
[----:B------:R1:W-:Y:S01]  /*0d80*/  @!P1 LDGSTS.E.BYPASS.LTC128B.128 [R222+0x5000], [R16.64+0x80] ;  /* 0x0500008010de9fae */ /* 0x0003e2000b901d46 */
[----:B------:R-:W-:Y:S01]  /*0d90*/  IMAD R8, R243, c[0x0][0x1a0], RZ ;  /* 0x00006800f3087a24 */ /* 0x000fe200078e02ff */
[----:B------:R-:W-:Y:S01]  /*0da0*/  IADD3.X R7, R20, R7, R9, P2, !PT ;  /* 0x0000000714077210 */ /* 0x000fe200017fe409 */
[----:B------:R-:W-:Y:S01]  /*0db0*/  IMAD.WIDE.U32 R4, R242, c[0x0][0x1a0], R248 ;  /* 0x00006800f2047a25 */ /* 0x000fe200078e00f8 */
[----:B--2---:R-:W-:-:S02]  /*0dc0*/  LEA.HI R15, R0, R0, RZ, 0x1 ;  /* 0x00000000000f7211 */ /* 0x004fc400078f08ff */
[----:B------:R-:W-:Y:S01]  /*0dd0*/  SHF.R.S32.HI R14, RZ, 0x1f, R0 ;  /* 0x0000001fff0e7819 */ /* 0x000fe20000011400 */
[----:B------:R-:W-:Y:S01]  /*0de0*/  IMAD R8, R242, c[0x0][0x1a4], R8 ;  /* 0x00006900f2087a24 */ /* 0x000fe200078e0208 */
[----:B------:R-:W-:Y:S01]  /*0df0*/  LOP3.LUT R9, R15, 0x7fffffe, RZ, 0xc0, !PT ;  /* 0x07fffffe0f097812 */ /* 0x000fe200078ec0ff */
[----:B------:R-:W-:Y:S01]  /*0e00*/  IMAD.WIDE.U32 R240, R13, c[0x0][0x1b0], R6 ;  /* 0x00006c000df07a25 */ /* 0x000fe200078e0006 */
[----:B------:R-:W-:Y:S02]  /*0e10*/  IADD3 R10, P2, R18, R4, RZ ;  /* 0x00000004120a7210 */ /* 0x000fe40007f5e0ff */
[----:B------:R-:W-:Y:S01]  /*0e20*/  LEA.HI R22, R14, R0, RZ, 0x3 ;  /* 0x000000000e167211 */ /* 0x000fe200078f18ff */
[----:B------:R-:W-:Y:S01]  /*0e30*/  IMAD.IADD R146, R0, 0x1, -R9 ;  /* 0x0000000100927824 */ /* 0x000fe200078e0a09 */
[----:B------:R-:W-:Y:S01]  /*0e40*/  SHF.R.S32.HI R0, RZ, 0x1f, R13 ;  /* 0x0000001fff007819 */ /* 0x000fe2000001140d */
[----:B------:R-:W-:Y:S01]  /*0e50*/  @!P0 IMAD R14, R11, c[0x0][0x190], RZ ;  /* 0x000064000b0e8a24 */ /* 0x000fe200078e02ff */
[----:B------:R-:W-:Y:S01]  /*0e60*/  IADD3.X R11, R19, R5, R8, P2, !PT ;  /* 0x00000005130b7210 */ /* 0x000fe200017fe408 */
[----:B------:R-:W-:Y:S01]  /*0e70*/  @!P0 IMAD.WIDE.U32 R8, R12, c[0x0][0x190], R2 ;  /* 0x000064000c088a25 */ /* 0x000fe200078e0002 */
[----:B------:R-:W-:-:S03]  /*0e80*/  LOP3.LUT R5, R24, 0xfffffff8, RZ, 0xc0, !PT ;  /* 0xfffffff818057812 */ /* 0x000fc600078ec0ff */
[----:B------:R-:W-:Y:S01]  /*0e90*/  IMAD.MOV.U32 R18, RZ, RZ, c[0x0][0x198] ;  /* 0x00006600ff127624 */ /* 0x000fe200078e00ff */
[----:B------:R-:W-:Y:S01]  /*0ea0*/  @!P0 LEA R6, P2, R8, c[0x0][0x160], 0x1 ;  /* 0x0000580008068a11 */ /* 0x000fe200078408ff */
[----:B------:R-:W-:Y:S02]  /*0eb0*/  IMAD.MOV.U32 R3, RZ, RZ, 0x6 ;  /* 0x00000006ff037424 */ /* 0x000fe400078e00ff */
[----:B------:R-:W-:Y:S01]  /*0ec0*/  IMAD R2, R0, c[0x0][0x1b0], RZ ;  /* 0x00006c0000027a24 */ /* 0x000fe200078e02ff */
[----:B------:R-:W-:Y:S01]  /*0ed0*/  SHF.L.U64.HI R149, R18, R149, c[0x0][0x19c] ;  /* 0x0000670012957619 */ /* 0x000fe20000010295 */
[----:B------:R-:W-:Y:S01]  /*0ee0*/  @!P0 IMAD R14, R12, c[0x0][0x194], R14 ;  /* 0x000065000c0e8a24 */ /* 0x000fe200078e020e */
[----:B------:R-:W-:Y:S01]  /*0ef0*/  SHF.L.U64.HI R152, R18, R3, c[0x0][0x19c] ;  /* 0x0000670012987619 */ /* 0x000fe20000010203 */
[----:B------:R-:W-:Y:S01]  /*0f00*/  IMAD R2, R13, c[0x0][0x1b4], R2 ;  /* 0x00006d000d027a24 */ /* 0x000fe200078e0202 */
[----:B------:R-:W-:Y:S01]  /*0f10*/  SHF.R.S32.HI R12, RZ, 0x1f, R30 ;  /* 0x0000001fff0c7819 */ /* 0x000fe2000001141e */
[----:B------:R-:W-:-:S02]  /*0f20*/  IMAD R0, R0, c[0x0][0x1b8], RZ ;  /* 0x00006e0000007a24 */ /* 0x000fc400078e02ff */
[----:B------:R-:W-:Y:S02]  /*0f30*/  IMAD.SHL.U32 R150, R18, 0x40, RZ ;  /* 0x0000004012967824 */ /* 0x000fe400078e00ff */
[----:B------:R-:W-:Y:S02]  /*0f40*/  IMAD R3, R152, R30, RZ ;  /* 0x0000001e98037224 */ /* 0x000fe400078e02ff */
[----:B------:R-:W-:Y:S02]  /*0f50*/  IMAD.IADD R237, R241, 0x1, R2 ;  /* 0x00000001f1ed7824 */ /* 0x000fe400078e0202 */
[----:B------:R-:W-:Y:S02]  /*0f60*/  IMAD.MOV.U32 R236, RZ, RZ, R240 ;  /* 0x000000ffffec7224 */ /* 0x000fe400078e00f0 */
[----:B------:R-:W-:Y:S02]  /*0f70*/  IMAD R20, R13, c[0x0][0x1bc], R0 ;  /* 0x00006f000d147a24 */ /* 0x000fe400078e0200 */
[----:B------:R-:W-:-:S02]  /*0f80*/  @!P0 IMAD.IADD R0, R9, 0x1, R14 ;  /* 0x0000000109008824 */ /* 0x000fc400078e020e */
[-C--:B------:R-:W-:Y:S02]  /*0f90*/  IMAD R4, R12, R150.reuse, R3 ;  /* 0x000000960c047224 */ /* 0x080fe400078e0203 */
[----:B------:R-:W-:Y:S01]  /*0fa0*/  IMAD.WIDE.U32 R2, R30, R150, R236 ;  /* 0x000000961e027225 */ /* 0x000fe200078e00ec */
[----:B------:R-:W-:-:S03]  /*0fb0*/  @!P0 LEA.HI.X R7, R8, c[0x0][0x164], R0, 0x1, P2 ;  /* 0x0000590008078a11 */ /* 0x000fc600010f0c00 */
[----:B------:R-:W-:Y:S01]  /*0fc0*/  IMAD.IADD R0, R3, 0x1, R4 ;  /* 0x0000000103007824 */ /* 0x000fe200078e0204 */
[----:B------:R-:W-:Y:S01]  /*0fd0*/  @!P6 LEA R4, P2, R2, c[0x0][0x168], 0x1 ;  /* 0x00005a000204ea11 */ /* 0x000fe200078408ff */
[----:B------:R-:W-:Y:S01]  /*0fe0*/  IMAD.SHL.U32 R151, R18, 0x20, RZ ;  /* 0x0000002012977824 */ /* 0x000fe200078e00ff */
[----:B------:R2:W-:Y:S01]  /*0ff0*/  @!P0 LDGSTS.E.BYPASS.LTC128B.128 [R222+0x1800], [R6.64] ;  /* 0x0180000006de8fae */ /* 0x0005e2000b901d46 */
[----:B------:R-:W-:Y:S01]  /*1000*/  IMAD.IADD R14, R31, 0x1, -R5 ;  /* 0x000000011f0e7824 */ /* 0x000fe200078e0a05 */
[----:B------:R-:W-:Y:S01]  /*1010*/  @!P6 LEA.HI.X R5, R2, c[0x0][0x16c], R0, 0x1, P2 ;  /* 0x00005b000205ea11 */ /* 0x000fe200010f0c00 */
[----:B------:R-:W-:Y:S01]  /*1020*/  IMAD.WIDE.U32 R238, R13, c[0x0][0x1b8], R10 ;  /* 0x00006e000dee7a25 */ /* 0x000fe200078e000a */
[----:B------:R-:W-:Y:S01]  /*1030*/  @!P5 IADD3 R3, P2, R151, R2, RZ ;  /* 0x000000029703d210 */ /* 0x000fe20007f5e0ff */
[----:B------:R2:W-:Y:S01]  /*1040*/  @!P0 LDGSTS.E.BYPASS.LTC128B.128 [R222+0x3800], [R6.64+0x40] ;  /* 0x0380004006de8fae */ /* 0x0005e2000b901d46 */
[----:B------:R-:W-:Y:S01]  /*1050*/  LEA.HI R9, R14, R14, RZ, 0x1 ;  /* 0x0000000e0e097211 */ /* 0x000fe200078f08ff */
[----:B------:R-:W-:Y:S01]  /*1060*/  IMAD R8, R12, c[0x0][0x1a0], RZ ;  /* 0x000068000c087a24 */ /* 0x000fe200078e02ff */
[----:B------:R-:W-:Y:S01]  /*1070*/  SHF.R.S32.HI R11, RZ, 0x1, R15 ;  /* 0x00000001ff0b7819 */ /* 0x000fe2000001140f */
[----:B------:R-:W-:Y:S01]  /*1080*/  @!P5 IMAD.X R0, R149, 0x1, R0, P2 ;  /* 0x000000019500d824 */ /* 0x000fe200010e0600 */
[C---:B------:R-:W-:Y:S01]  /*1090*/  @!P5 LEA R2, P2, R3.reuse, c[0x0][0x168], 0x1 ;  /* 0x00005a000302da11 */ /* 0x040fe200078408ff */
[----:B------:R2:W-:Y:S01]  /*10a0*/  @!P0 LDGSTS.E.BYPASS.LTC128B.128 [R222+0x5800], [R6.64+0x80] ;  /* 0x0580008006de8fae */ /* 0x0005e2000b901d46 */
[----:B------:R-:W-:Y:S01]  /*10b0*/  SHF.R.S32.HI R29, RZ, 0x1, R9 ;  /* 0x00000001ff1d7819 */ /* 0x000fe20000011409 */
[----:B------:R-:W-:Y:S01]  /*10c0*/  IMAD.WIDE.U32 R18, R30, c[0x0][0x1a0], RZ ;  /* 0x000068001e127a25 */ /* 0x000fe200078e00ff */
[----:B------:R-:W-:Y:S01]  /*10d0*/  @!P5 LEA.HI.X R3, R3, c[0x0][0x16c], R0, 0x1, P2 ;  /* 0x00005b000303da11 */ /* 0x000fe200010f0c00 */
[----:B------:R3:W-:Y:S01]  /*10e0*/  @!P6 LDGSTS.E.BYPASS.LTC128B.128 [R222+0x6000], [R4.64] ;  /* 0x0600000004deefae */ /* 0x0007e2000b901d46 */
[----:B------:R-:W-:Y:S01]  /*10f0*/  SHF.R.S32.HI R10, RZ, 0x1f, R15 ;  /* 0x0000001fff0a7819 */ /* 0x000fe2000001140f */
[----:B------:R-:W-:-:S02]  /*1100*/  IMAD.SHL.U32 R12, R29, 0x40, RZ ;  /* 0x000000401d0c7824 */ /* 0x000fc400078e00ff */
[----:B------:R3:W-:Y:S01]  /*1110*/  @!P6 LDGSTS.E.BYPASS.LTC128B.128 [R222+0x7000], [R4.64+0x40] ;  /* 0x0700004004deefae */ /* 0x0007e2000b901d46 */
[----:B------:R-:W-:Y:S01]  /*1120*/  IMAD R13, R30, c[0x0][0x1a4], R8 ;  /* 0x000069001e0d7a24 */ /* 0x000fe200078e0208 */
[----:B------:R-:W-:Y:S01]  /*1130*/  LEA.HI R10, R10, R11, RZ, 0x2 ;  /* 0x0000000b0a0a7211 */ /* 0x000fe200078f10ff */
[----:B------:R-:W-:Y:S01]  /*1140*/  IMAD.SHL.U32 R8, R23, 0x8, RZ ;  /* 0x0000000817087824 */ /* 0x000fe200078e00ff */
[----:B------:R3:W-:Y:S01]  /*1150*/  @!P6 LDGSTS.E.BYPASS.LTC128B.128 [R222+0x8000], [R4.64+0x80] ;  /* 0x0800008004deefae */ /* 0x0007e2000b901d46 */
[----:B------:R-:W-:Y:S01]  /*1160*/  LOP3.LUT R0, R12, 0xc0, RZ, 0xc0, !PT ;  /* 0x000000c00c007812 */ /* 0x000fe200078ec0ff */
[----:B------:R-:W-:Y:S01]  /*1170*/  IMAD.IADD R15, R19, 0x1, R13 ;  /* 0x00000001130f7824 */ /* 0x000fe200078e020d */
[----:B------:R-:W-:Y:S01]  /*1180*/  LOP3.LUT R13, R10, 0xfffffffc, RZ, 0xc0, !PT ;  /* 0xfffffffc0a0d7812 */ /* 0x000fe200078ec0ff */
[----:B------:R4:W-:Y:S01]  /*1190*/  @!P5 LDGSTS.E.BYPASS.LTC128B.128 [R222+0x6800], [R2.64] ;  /* 0x0680000002dedfae */ /* 0x0009e2000b901d46 */
[----:B------:R-:W-:Y:S01]  /*11a0*/  LOP3.LUT R8, R0, 0x8, R8, 0xf8, !PT ;  /* 0x0000000800087812 */ /* 0x000fe200078ef808 */
[----:B------:R-:W-:Y:S01]  /*11b0*/  IMAD.IADD R235, R239, 0x1, R20 ;  /* 0x00000001efeb7824 */ /* 0x000fe200078e0214 */
[----:B------:R-:W-:Y:S01]  /*11c0*/  SHF.R.U32.HI R0, RZ, 0x3, R0 ;  /* 0x00000003ff007819 */ /* 0x000fe20000011600 */
[----:B------:R4:W-:Y:S01]  /*11d0*/  @!P5 LDGSTS.E.BYPASS.LTC128B.128 [R222+0x7800], [R2.64+0x40] ;  /* 0x0780004002dedfae */ /* 0x0009e2000b901d46 */
[----:B------:R-:W-:Y:S01]  /*11e0*/  IMAD.IADD R13, R11, 0x1, -R13 ;  /* 0x000000010b0d7824 */ /* 0x000fe200078e0a0d */
[----:B------:R-:W-:-:S02]  /*11f0*/  LOP3.LUT R12, R9, 0x3fffffe, RZ, 0xc0, !PT ;  /* 0x03fffffe090c7812 */ /* 0x000fc400078ec0ff */
[----:B------:R4:W-:Y:S01]  /*1200*/  @!P5 LDGSTS.E.BYPASS.LTC128B.128 [R222+0x8800], [R2.64+0x80] ;  /* 0x0880008002dedfae */ /* 0x0009e2000b901d46 */
[----:B------:R-:W-:Y:S01]  /*1210*/  LOP3.LUT R11, R8, R0, RZ, 0x3c, !PT ;  /* 0x00000000080b7212 */ /* 0x000fe200078e3cff */
[----:B------:R-:W-:Y:S01]  /*1220*/  IMAD.SHL.U32 R0, R13, 0x40, RZ ;  /* 0x000000400d007824 */ /* 0x000fe200078e00ff */
[----:B------:R-:W-:Y:S01]  /*1230*/  LEA R9, P2, R18, R238, 0x6 ;  /* 0x000000ee12097211 */ /* 0x000fe200078430ff */
[----:B------:R-:W0:Y:S01]  /*1240*/  LDGDEPBAR ;  /* 0x00000000000079af */ /* 0x000e220000000000 */
[----:B--2---:R-:W-:Y:S02]  /*1250*/  @!P3 IMAD.MOV.U32 R7, RZ, RZ, c[0x0][0x1a4] ;  /* 0x00006900ff07b624 */ /* 0x004fe400078e00ff */
[----:B------:R-:W-:Y:S01]  /*1260*/  LOP3.LUT R0, R0, 0xc0, RZ, 0xc0, !PT ;  /* 0x000000c000007812 */ /* 0x000fe200078ec0ff */
[----:B------:R-:W-:Y:S01]  /*1270*/  IMAD.IADD R10, R14, 0x1, -R12 ;  /* 0x000000010e0a7824 */ /* 0x000fe200078e0a0c */
[----:B------:R-:W-:-:S03]  /*1280*/  LEA.HI.X R8, R18, R235, R15, 0x6, P2 ;  /* 0x000000eb12087211 */ /* 0x000fc600010f340f */
[----:B------:R-:W-:Y:S02]  /*1290*/  IMAD R10, R21, 0x8, R10 ;  /* 0x00000008150a7824 */ /* 0x000fe400078e020a */
[----:B---3--:R-:W-:Y:S01]  /*12a0*/  @!P3 IMAD.MOV.U32 R5, RZ, RZ, c[0x0][0x1a0] ;  /* 0x00006800ff05b624 */ /* 0x008fe200078e00ff */
[----:B------:R-:W-:Y:S01]  /*12b0*/  @!P4 LEA R4, P1, R9, c[0x0][0x170], 0x1 ;  /* 0x00005c000904ca11 */ /* 0x000fe200078208ff */
[----:B----4-:R-:W-:Y:S01]  /*12c0*/  IMAD.SHL.U32 R3, R21, 0x8, RZ ;  /* 0x0000000815037824 */ /* 0x010fe200078e00ff */
[----:B------:R-:W-:-:S04]  /*12d0*/  DEPBAR.LE SB0, 0x0 ;  /* 0x000080000000791a */ /* 0x000fc80000000000 */
[----:B------:R-:W-:Y:S01]  /*12e0*/  BAR.SYNC.DEFER_BLOCKING 0x0 ;  /* 0x0000000000007b1d */ /* 0x000fe20000010000 */
[----:B------:R-:W-:Y:S01]  /*12f0*/  IMAD.SHL.U32 R2, R22, 0x20, RZ ;  /* 0x0000002016027824 */ /* 0x000fe200078e00ff */
[----:B------:R-:W-:Y:S02]  /*1300*/  LOP3.LUT R3, R0, 0x8, R3, 0xf8, !PT ;  /* 0x0000000800037812 */ /* 0x000fe400078ef803 */
[----:B------:R-:W-:Y:S02]  /*1310*/  SHF.R.U32.HI R0, RZ, 0x3, R0 ;  /* 0x00000003ff007819 */ /* 0x000fe40000011600 */
[----:B------:R-:W-:Y:S02]  /*1320*/  LOP3.LUT R144, R2, 0xffffff00, RZ, 0xc0, !PT ;  /* 0xffffff0002907812 */ /* 0x000fe400078ec0ff */
[----:B------:R-:W-:Y:S02]  /*1330*/  @!P3 LEA R2, P0, R5, R9, 0x5 ;  /* 0x000000090502b211 */ /* 0x000fe400078028ff */
[----:B------:R-:W-:Y:S01]  /*1340*/  LOP3.LUT R145, R3, R0, RZ, 0x3c, !PT ;  /* 0x0000000003917212 */ /* 0x000fe200078e3cff */
[----:B------:R-:W-:Y:S01]  /*1350*/  IMAD R3, R25, 0x200, R144 ;  /* 0x0000020019037824 */ /* 0x000fe200078e0290 */
[----:B------:R-:W-:Y:S01]  /*1360*/  @!P3 LEA.HI.X R7, R5, R8, R7, 0x5, P0 ;  /* 0x000000080507b211 */ /* 0x000fe200000f2c07 */
[----:B------:R-:W-:Y:S01]  /*1370*/  IMAD.U32 R0, R10, 0x20, R11 ;  /* 0x000000200a007824 */ /* 0x000fe200078e000b */
[----:B------:R-:W-:Y:S01]  /*1380*/  @!P3 LEA R6, P0, R2, c[0x0][0x170], 0x1 ;  /* 0x00005c000206ba11 */ /* 0x000fe200078008ff */
[----:B------:R-:W-:Y:S01]  /*1390*/  IMAD R3, R146, 0x20, R3 ;  /* 0x0000002092037824 */ /* 0x000fe200078e0203 */
[----:B------:R-:W-:Y:S01]  /*13a0*/  @!P4 LEA.HI.X R5, R9, c[0x0][0x174], R8, 0x1, P1 ;  /* 0x00005d000905ca11 */ /* 0x000fe200008f0c08 */
[----:B------:R-:W-:Y:S01]  /*13b0*/  IMAD.SHL.U32 R217, R0, 0x2, RZ ;  /* 0x0000000200d97824 */ /* 0x000fe200078e00ff */
[----:B------:R-:W-:Y:S01]  /*13c0*/  @!P3 LEA.HI.X R7, R2, c[0x0][0x174], R7, 0x1, P0 ;  /* 0x00005d000207ba11 */ /* 0x000fe200000f0c07 */
[----:B------:R-:W-:Y:S01]  /*13d0*/  IMAD.IADD R2, R145, 0x1, R3 ;  /* 0x0000000191027824 */ /* 0x000fe200078e0203 */
[----:B------:R-:W-:Y:S01]  /*13e0*/  LOP3.LUT P0, RZ, R29, 0x2, RZ, 0xc0, !PT ;  /* 0x000000021dff7812 */ /* 0x000fe2000780c0ff */
[----:B------:R-:W-:Y:S01]  /*13f0*/  IMAD.MOV.U32 R0, RZ, RZ, 0x20 ;  /* 0x00000020ff007424 */ /* 0x000fe200078e00ff */
[----:B------:R-:W-:Y:S01]  /*1400*/  LOP3.LUT P1, RZ, R13, 0x2, RZ, 0xc0, !PT ;  /* 0x000000020dff7812 */ /* 0x000fe2000782c0ff */
[----:B------:R-:W-:Y:S01]  /*1410*/  IMAD.SHL.U32 R220, R2, 0x2, RZ ;  /* 0x0000000202dc7824 */ /* 0x000fe200078e00ff */
[----:B------:R-:W-:Y:S01]  /*1420*/  @P4 STS [R222+0x9000], RZ ;  /* 0x009000ffde004388 */ /* 0x000fe20000000800 */
[----:B------:R-:W-:Y:S01]  /*1430*/  IMAD.MOV.U32 R2, RZ, RZ, 0x10 ;  /* 0x00000010ff027424 */ /* 0x000fe200078e00ff */
[----:B------:R-:W-:-:S02]  /*1440*/  SEL R0, R0, 0xffffffe0, !P0 ;  /* 0xffffffe000007807 */ /* 0x000fc40004000000 */
[----:B------:R-:W-:Y:S01]  /*1450*/  @P4 STS [R222+0x9004], RZ ;  /* 0x009004ffde004388 */ /* 0x000fe20000000800 */
[----:B------:R-:W-:Y:S02]  /*1460*/  LOP3.LUT R3, R147, 0xffffffe0, RZ, 0xc0, !PT ;  /* 0xffffffe093037812 */ /* 0x000fe400078ec0ff */
[----:B------:R-:W-:Y:S01]  /*1470*/  SEL R2, R2, 0xfffffff0, !P1 ;  /* 0xfffffff002027807 */ /* 0x000fe20004800000 */
[----:B------:R-:W-:Y:S01]  /*1480*/  @P4 STS.64 [R222+0x9008], RZ ;  /* 0x009008ffde004388 */ /* 0x000fe20000000a00 */
[----:B------:R-:W-:Y:S02]  /*1490*/  IMAD.IADD R219, R217, 0x1, R0 ;  /* 0x00000001d9db7824 */ /* 0x000fe400078e0200 */
[C---:B------:R-:W-:Y:S01]  /*14a0*/  IMAD.SHL.U32 R0, R31.reuse, 0x2, RZ ;  /* 0x000000021f007824 */ /* 0x040fe200078e00ff */
[----:B------:R-:W-:Y:S01]  /*14b0*/  @P4 STS.128 [R222+0xa000], RZ ;  /* 0x00a000ffde004388 */ /* 0x000fe20000000c00 */
[----:B------:R-:W-:Y:S02]  /*14c0*/  IMAD R221, R2, 0x2, R220 ;  /* 0x0000000202dd7824 */ /* 0x000fe400078e02dc */
[----:B------:R-:W-:Y:S01]  /*14d0*/  IMAD.IADD R3, R31, 0x1, -R3 ;  /* 0x000000011f037824 */ /* 0x000fe200078e0a03 */
[----:B------:R-:W-:Y:S01]  /*14e0*/  @P4 STS.128 [R222+0xb000], RZ ;  /* 0x00b000ffde004388 */ /* 0x000fe20000000c00 */
[----:B------:R-:W-:-:S03]  /*14f0*/  LOP3.LUT R0, R0, 0x6, RZ, 0xc0, !PT ;  /* 0x0000000600007812 */ /* 0x000fc600078ec0ff */
[----:B------:R-:W-:Y:S01]  /*1500*/  @!PT LDS RZ, [RZ] ;  /* 0x00000000fffff984 */ /* 0x000fe20000000800 */
[----:B------:R-:W-:Y:S01]  /*1510*/  @!PT LDS RZ, [RZ] ;  /* 0x00000000fffff984 */ /* 0x000fe20000000800 */
[----:B------:R-:W-:Y:S01]  /*1520*/  @!PT LDS RZ, [RZ] ;  /* 0x00000000fffff984 */ /* 0x000fe20000000800 */
[----:B------:R2:W-:Y:S02]  /*1530*/  @!P4 LDGSTS.E.BYPASS.LTC128B.128 [R222+0x9000], [R4.64] ;  /* 0x0900000004decfae */ /* 0x0005e4000b901d46 */
[----:B------:R-:W-:Y:S02]  /*1540*/  IMAD R0, R30, 0x40, R0 ;  /* 0x000000401e007824 */ /* 0x000fe400078e0200 */
[----:B------:R2:W-:Y:S03]  /*1550*/  @!P4 LDGSTS.E.BYPASS.LTC128B.128 [R222+0xa000], [R4.64+0x40] ;  /* 0x0a00004004decfae */ /* 0x0005e6000b901d46 */
[C---:B------:R-:W-:Y:S01]  /*1560*/  ISETP.GE.AND P2, PT, R0.reuse, R28, PT ;  /* 0x0000001c0000720c */ /* 0x040fe20003f46270 */
[----:B------:R2:W-:Y:S04]  /*1570*/  @!P4 LDGSTS.E.BYPASS.LTC128B.128 [R222+0xb000], [R4.64+0x80] ;  /* 0x0b00008004decfae */ /* 0x0005e8000b901d46 */
[----:B------:R-:W-:Y:S04]  /*1580*/  @P3 STS.128 [R222+0x9800], RZ ;  /* 0x009800ffde003388 */ /* 0x000fe80000000c00 */
[----:B------:R-:W-:Y:S04]  /*1590*/  @P3 STS.128 [R222+0xa800], RZ ;  /* 0x00a800ffde003388 */ /* 0x000fe80000000c00 */
[----:B------:R-:W-:Y:S04]  /*15a0*/  @P3 STS.128 [R222+0xb800], RZ ;  /* 0x00b800ffde003388 */ /* 0x000fe80000000c00 */
[----:B------:R-:W-:Y:S01]  /*15b0*/  @!PT LDS RZ, [RZ] ;  /* 0x00000000fffff984 */ /* 0x000fe20000000800 */
[----:B------:R-:W-:Y:S01]  /*15c0*/  @!PT LDS RZ, [RZ] ;  /* 0x00000000fffff984 */ /* 0x000fe20000000800 */
[----:B------:R-:W-:Y:S01]  /*15d0*/  @!PT LDS RZ, [RZ] ;  /* 0x00000000fffff984 */ /* 0x000fe20000000800 */
[----:B------:R2:W-:Y:S04]  /*15e0*/  @!P3 LDGSTS.E.BYPASS.LTC128B.128 [R222+0x9800], [R6.64] ;  /* 0x0980000006debfae */ /* 0x0005e8000b901d46 */
[----:B------:R2:W-:Y:S04]  /*15f0*/  @!P3 LDGSTS.E.BYPASS.LTC128B.128 [R222+0xa800], [R6.64+0x40] ;  /* 0x0a80004006debfae */ /* 0x0005e8000b901d46 */
[----:B------:R2:W-:Y:S04]  /*1600*/  @!P3 LDGSTS.E.BYPASS.LTC128B.128 [R222+0xb800], [R6.64+0x80] ;  /* 0x0b80008006debfae */ /* 0x0005e8000b901d46 */
[----:B------:R-:W-:Y:S04]  /*1610*/  LDSM.16.M88.4 R8, [R217+0x6000] ;  /* 0x00600000d908783b */ /* 0x000fe80000000200 */
[----:B------:R-:W-:Y:S04]  /*1620*/  LDSM.16.M88.4 R20, [R217+0x6400] ;  /* 0x00640000d914783b */ /* 0x000fe80000000200 */
[----:B------:R-:W-:Y:S04]  /*1630*/  LDSM.16.M88.4 R24, [R217+0x6800] ;  /* 0x00680000d918783b */ /* 0x000fe80000000200 */
[----:B------:R-:W-:Y:S04]  /*1640*/  LDSM.16.M88.4 R40, [R217+0x6c00] ;  /* 0x006c0000d928783b */ /* 0x000fe80000000200 */
[----:B-1----:R-:W1:Y:S04]  /*1650*/  LDSM.16.M88.4 R16, [R220] ;  /* 0x00000000dc10783b */ /* 0x002e680000000200 */
[----:B------:R-:W-:Y:S04]  /*1660*/  LDSM.16.M88.4 R44, [R219+0x6000] ;  /* 0x00600000db2c783b */ /* 0x000fe80000000200 */
[----:B--2---:R-:W2:Y:S04]  /*1670*/  LDSM.16.M88.4 R4, [R220+0x1000] ;  /* 0x00100000dc04783b */ /* 0x004ea80000000200 */
[----:B------:R-:W3:Y:S04]  /*1680*/  LDSM.16.M88.4 R12, [R221+0x1000] ;  /* 0x00100000dd0c783b */ /* 0x000ee80000000200 */
[----:B------:R-:W4:Y:S04]  /*1690*/  LDSM.16.M88.4 R36, [R219+0x6800] ;  /* 0x00680000db24783b */ /* 0x000f280000000200 */
[----:B------:R-:W5:Y:S04]  /*16a0*/  LDSM.16.M88.4 R48, [R219+0x6400] ;  /* 0x00640000db30783b */ /* 0x000f680000000200 */
[----:B------:R-:W3:Y:S04]  /*16b0*/  LDSM.16.M88.4 R32, [R219+0x6c00] ;  /* 0x006c0000db20783b */ /* 0x000ee80000000200 */
[----:B------:R-:W-:Y:S04]  /*16c0*/  LDSM.16.M88.4 R52, [R217+0x7400] ;  /* 0x00740000d934783b */ /* 0x000fe80000000200 */
[----:B------:R-:W-:Y:S04]  /*16d0*/  LDSM.16.M88.4 R84, [R217+0x7800] ;  /* 0x00780000d954783b */ /* 0x000fe80000000200 */
[----:B------:R-:W-:Y:S01]  /*16e0*/  LDSM.16.M88.4 R92, [R217+0x7c00] ;  /* 0x007c0000d95c783b */ /* 0x000fe20000000200 */
[-C--:B-1----:R-:W-:Y:S03]  /*16f0*/  HMMA.16816.F32.BF16 R124, R16, R8.reuse, RZ ;  /* 0x00000008107c723c */ /* 0x082fe600000418ff */
[----:B------:R1:W-:Y:S04]  /*1700*/  STL [R1], R3 ;  /* 0x0000000301007387 */ /* 0x0003e80000100800 */
[----:B------:R-:W0:Y:S01]  /*1710*/  LDGDEPBAR ;  /* 0x00000000000079af */ /* 0x000e220000000000 */
[C---:B--2---:R-:W-:Y:S08]  /*1720*/  HMMA.16816.F32.BF16 R60, R4.reuse, R8, RZ ;  /* 0x00000008043c723c */ /* 0x044ff000000418ff */
[C---:B------:R-:W-:Y:S08]  /*1730*/  HMMA.16816.F32.BF16 R76, R4.reuse, R10, RZ ;  /* 0x0000000a044c723c */ /* 0x040ff000000418ff */
[----:B------:R-:W-:Y:S01]  /*1740*/  HMMA.16816.F32.BF16 R56, R4, R20, RZ ;  /* 0x000000140438723c */ /* 0x000fe200000418ff */
[----:B-1----:R-:W-:-:S04]  /*1750*/  IADD3 R3, R0, 0x10, RZ ;  /* 0x0000001000037810 */ /* 0x002fc80007ffe0ff */
[----:B------:R-:W-:-:S03]  /*1760*/  ISETP.GE.AND P5, PT, R3, R28, PT ;  /* 0x0000001c0300720c */ /* 0x000fc60003fa6270 */
[----:B------:R-:W-:Y:S01]  /*1770*/  HMMA.16816.F32.BF16 R64, R4, R24, RZ ;  /* 0x000000180440723c */ /* 0x000fe200000418ff */
[----:B------:R-:W-:-:S04]  /*1780*/  IADD3 R3, R0, 0x18, RZ ;  /* 0x0000001800037810 */ /* 0x000fc80007ffe0ff */
[----:B------:R-:W-:Y:S02]  /*1790*/  ISETP.GE.AND P3, PT, R3, R28, PT ;  /* 0x0000001c0300720c */ /* 0x000fe40003f66270 */
[----:B------:R-:W-:Y:S01]  /*17a0*/  IADD3 R3, R0, 0x19, RZ ;  /* 0x0000001900037810 */ /* 0x000fe20007ffe0ff */
[C---:B------:R-:W-:Y:S08]  /*17b0*/  HMMA.16816.F32.BF16 R68, R4.reuse, R40, RZ ;  /* 0x000000280444723c */ /* 0x040ff000000418ff */
[C---:B------:R-:W-:Y:S08]  /*17c0*/  HMMA.16816.F32.BF16 R72, R4.reuse, R22, RZ ;  /* 0x000000160448723c */ /* 0x040ff000000418ff */
[C---:B------:R-:W-:Y:S08]  /*17d0*/  HMMA.16816.F32.BF16 R96, R4.reuse, R26, RZ ;  /* 0x0000001a0460723c */ /* 0x040ff000000418ff */
[----:B------:R-:W-:Y:S01]  /*17e0*/  HMMA.16816.F32.BF16 R88, R4, R42, RZ ;  /* 0x0000002a0458723c */ /* 0x000fe200000418ff */
[----:B------:R-:W1:Y:S07]  /*17f0*/  LDSM.16.M88.4 R4, [R221] ;  /* 0x00000000dd04783b */ /* 0x000e6e0000000200 */
[C---:B------:R-:W-:Y:S01]  /*1800*/  HMMA.16816.F32.BF16 R128, R16.reuse, R10, RZ ;  /* 0x0000000a1080723c */ /* 0x040fe200000418ff */
[----:B------:R-:W-:Y:S07]  /*1810*/  LDSM.16.M88.4 R8, [R220+0x3000] ;  /* 0x00300000dc08783b */ /* 0x000fee0000000200 */
[C---:B------:R-:W-:Y:S08]  /*1820*/  HMMA.16816.F32.BF16 R112, R16.reuse, R20, RZ ;  /* 0x000000141070723c */ /* 0x040ff000000418ff */
[C---:B------:R-:W-:Y:S01]  /*1830*/  HMMA.16816.F32.BF16 R120, R16.reuse, R22, RZ ;  /* 0x000000161078723c */ /* 0x040fe200000418ff */
[----:B------:R-:W2:Y:S07]  /*1840*/  LDSM.16.M88.4 R20, [R217+0x7000] ;  /* 0x00700000d914783b */ /* 0x000eae0000000200 */
[C---:B------:R-:W-:Y:S08]  /*1850*/  HMMA.16816.F32.BF16 R108, R16.reuse, R24, RZ ;  /* 0x00000018106c723c */ /* 0x040ff000000418ff */
[C---:B------:R-:W-:Y:S08]  /*1860*/  HMMA.16816.F32.BF16 R116, R16.reuse, R26, RZ ;  /* 0x0000001a1074723c */ /* 0x040ff000000418ff */
[C---:B------:R-:W-:Y:S08]  /*1870*/  HMMA.16816.F32.BF16 R100, R16.reuse, R40, RZ ;  /* 0x000000281064723c */ /* 0x040ff000000418ff */
[----:B------:R-:W-:Y:S01]  /*1880*/  HMMA.16816.F32.BF16 R104, R16, R42, RZ ;  /* 0x0000002a1068723c */ /* 0x000fe200000418ff */
[----:B------:R-:W1:Y:S07]  /*1890*/  LDSM.16.M88.4 R16, [R220+0x2000] ;  /* 0x00200000dc10783b */ /* 0x000e6e0000000200 */
[C---:B---3--:R-:W-:Y:S08]  /*18a0*/  HMMA.16816.F32.BF16 R80, R12.reuse, R44, R60 ;  /* 0x0000002c0c50723c */ /* 0x048ff0000004183c */
[C---:B----4-:R-:W-:Y:S08]  /*18b0*/  HMMA.16816.F32.BF16 R60, R12.reuse, R36, R64 ;  /* 0x000000240c3c723c */ /* 0x050ff00000041840 */
[C---:B-----5:R-:W-:Y:S08]  /*18c0*/  HMMA.16816.F32.BF16 R24, R12.reuse, R48, R56 ;  /* 0x000000300c18723c */ /* 0x060ff00000041838 */
[C---:B------:R-:W-:Y:S08]  /*18d0*/  HMMA.16816.F32.BF16 R64, R12.reuse, R32, R68 ;  /* 0x000000200c40723c */ /* 0x040ff00000041844 */
[C---:B------:R-:W-:Y:S08]  /*18e0*/  HMMA.16816.F32.BF16 R76, R12.reuse, R46, R76 ;  /* 0x0000002e0c4c723c */ /* 0x040ff0000004184c */
[C---:B------:R-:W-:Y:S08]  /*18f0*/  HMMA.16816.F32.BF16 R72, R12.reuse, R50, R72 ;  /* 0x000000320c48723c */ /* 0x040ff00000041848 */
[C---:B------:R-:W-:Y:S08]  /*1900*/  HMMA.16816.F32.BF16 R68, R12.reuse, R38, R96 ;  /* 0x000000260c44723c */ /* 0x040ff00000041860 */
[----:B------:R-:W-:Y:S08]  /*1910*/  HMMA.16816.F32.BF16 R56, R12, R34, R88 ;  /* 0x000000220c38723c */ /* 0x000ff00000041858 */
[C---:B-1----:R-:W-:Y:S08]  /*1920*/  HMMA.16816.F32.BF16 R40, R4.reuse, R44, R124 ;  /* 0x0000002c0428723c */ /* 0x042ff0000004187c */
[C---:B------:R-:W-:Y:S08]  /*1930*/  HMMA.16816.F32.BF16 R12, R4.reuse, R46, R128 ;  /* 0x0000002e040c723c */ /* 0x040ff00000041880 */
[C---:B------:R-:W-:Y:S08]  /*1940*/  HMMA.16816.F32.BF16 R88, R4.reuse, R48, R112 ;  /* 0x000000300458723c */ /* 0x040ff00000041870 */
[C---:B------:R-:W-:Y:S08]  /*1950*/  HMMA.16816.F32.BF16 R132, R4.reuse, R36, R108 ;  /* 0x000000240484723c */ /* 0x040ff0000004186c */
[C---:B------:R-:W-:Y:S08]  /*1960*/  HMMA.16816.F32.BF16 R136, R4.reuse, R32, R100 ;  /* 0x000000200488723c */ /* 0x040ff00000041864 */
[C---:B------:R-:W-:Y:S08]  /*1970*/  HMMA.16816.F32.BF16 R48, R4.reuse, R50, R120 ;  /* 0x000000320430723c */ /* 0x040ff00000041878 */
[C---:B------:R-:W-:Y:S01]  /*1980*/  HMMA.16816.F32.BF16 R116, R4.reuse, R38, R116 ;  /* 0x000000260474723c */ /* 0x040fe20000041874 */
[----:B------:R-:W-:Y:S07]  /*1990*/  LDSM.16.M88.4 R36, [R219+0x7000] ;  /* 0x00700000db24783b */ /* 0x000fee0000000200 */
[----:B------:R-:W-:Y:S01]  /*19a0*/  HMMA.16816.F32.BF16 R112, R4, R34, R104 ;  /* 0x000000220470723c */ /* 0x000fe20000041868 */
[----:B------:R-:W1:Y:S04]  /*19b0*/  LDSM.16.M88.4 R4, [R221+0x3000] ;  /* 0x00300000dd04783b */ /* 0x000e680000000200 */
[----:B------:R-:W-:Y:S03]  /*19c0*/  LDSM.16.M88.4 R32, [R219+0x7400] ;  /* 0x00740000db20783b */ /* 0x000fe60000000200 */
[C---:B--2---:R-:W-:Y:S08]  /*19d0*/  HMMA.16816.F32.BF16 R44, R8.reuse, R20, R80 ;  /* 0x00000014082c723c */ /* 0x044ff00000041850 */
[C---:B------:R-:W-:Y:S01]  /*19e0*/  HMMA.16816.F32.BF16 R124, R8.reuse, R52, R24 ;  /* 0x00000034087c723c */ /* 0x040fe20000041818 */
[----:B------:R-:W2:Y:S07]  /*19f0*/  LDSM.16.M88.4 R24, [R219+0x7800] ;  /* 0x00780000db18783b */ /* 0x000eae0000000200 */
[----:B------:R-:W-:Y:S08]  /*1a00*/  HMMA.16816.F32.BF16 R108, R8, R22, R76 ;  /* 0x00000016086c723c */ /* 0x000ff0000004184c */
[C---:B------:R-:W-:Y:S01]  /*1a10*/  HMMA.16816.F32.BF16 R96, R16.reuse, R20, R40 ;  /* 0x000000141060723c */ /* 0x040fe20000041828 */
[----:B------:R-:W-:Y:S07]  /*1a20*/  LDSM.16.M88.4 R40, [R217+0x8c00] ;  /* 0x008c0000d928783b */ /* 0x000fee0000000200 */
[----:B------:R-:W-:Y:S01]  /*1a30*/  HMMA.16816.F32.BF16 R80, R16, R22, R12 ;  /* 0x000000161050723c */ /* 0x000fe2000004180c */
[----:B------:R-:W3:Y:S04]  /*1a40*/  LDSM.16.M88.4 R20, [R219+0x7c00] ;  /* 0x007c0000db14783b */ /* 0x000ee80000000200 */
[----:B------:R-:W-:Y:S03]  /*1a50*/  LDSM.16.M88.4 R12, [R220+0x5000] ;  /* 0x00500000dc0c783b */ /* 0x000fe60000000200 */
[C---:B------:R-:W-:Y:S08]  /*1a60*/  HMMA.16816.F32.BF16 R128, R8.reuse, R84, R60 ;  /* 0x000000540880723c */ /* 0x040ff0000004183c */
[C---:B------:R-:W-:Y:S08]  /*1a70*/  HMMA.16816.F32.BF16 R140, R8.reuse, R92, R64 ;  /* 0x0000005c088c723c */ /* 0x040ff00000041840 */
[C---:B------:R-:W-:Y:S08]  /*1a80*/  HMMA.16816.F32.BF16 R120, R8.reuse, R54, R72 ;  /* 0x000000360878723c */ /* 0x040ff00000041848 */
[C---:B------:R-:W-:Y:S08]  /*1a90*/  HMMA.16816.F32.BF16 R104, R8.reuse, R86, R68 ;  /* 0x000000560868723c */ /* 0x040ff00000041844 */
[----:B------:R-:W-:Y:S01]  /*1aa0*/  HMMA.16816.F32.BF16 R100, R8, R94, R56 ;  /* 0x0000005e0864723c */ /* 0x000fe20000041838 */
[----:B------:R-:W4:Y:S07]  /*1ab0*/  LDSM.16.M88.4 R8, [R221+0x2000] ;  /* 0x00200000dd08783b */ /* 0x000f2e0000000200 */
[C---:B------:R-:W-:Y:S01]  /*1ac0*/  HMMA.16816.F32.BF16 R72, R16.reuse, R54, R48 ;  /* 0x000000361048723c */ /* 0x040fe20000041830 */
[----:B------:R-:W-:Y:S07]  /*1ad0*/  LDSM.16.M88.4 R48, [R217+0x8400] ;  /* 0x00840000d930783b */ /* 0x000fee0000000200 */
[C---:B------:R-:W-:Y:S08]  /*1ae0*/  HMMA.16816.F32.BF16 R68, R16.reuse, R84, R132 ;  /* 0x000000541044723c */ /* 0x040ff00000041884 */
[C---:B------:R-:W-:Y:S01]  /*1af0*/  HMMA.16816.F32.BF16 R76, R16.reuse, R52, R88 ;  /* 0x00000034104c723c */ /* 0x040fe20000041858 */
[----:B------:R-:W5:Y:S07]  /*1b00*/  LDSM.16.M88.4 R52, [R217+0x8000] ;  /* 0x00800000d934783b */ /* 0x000f6e0000000200 */
[C---:B------:R-:W-:Y:S08]  /*1b10*/  HMMA.16816.F32.BF16 R64, R16.reuse, R86, R116 ;  /* 0x000000561040723c */ /* 0x040ff00000041874 */
[C---:B------:R-:W-:Y:S08]  /*1b20*/  HMMA.16816.F32.BF16 R60, R16.reuse, R92, R136 ;  /* 0x0000005c103c723c */ /* 0x040ff00000041888 */
[----:B------:R-:W-:Y:S01]  /*1b30*/  HMMA.16816.F32.BF16 R56, R16, R94, R112 ;  /* 0x0000005e1038723c */ /* 0x000fe20000041870 */
[----:B------:R-:W5:Y:S07]  /*1b40*/  LDSM.16.M88.4 R16, [R220+0x4000] ;  /* 0x00400000dc10783b */ /* 0x000f6e0000000200 */
[C---:B-1----:R-:W-:Y:S01]  /*1b50*/  HMMA.16816.F32.BF16 R84, R4.reuse, R36, R44 ;  /* 0x000000240454723c */ /* 0x042fe2000004182c */
[----:B------:R-:W1:Y:S07]  /*1b60*/  LDSM.16.M88.4 R44, [R217+0x8800] ;  /* 0x00880000d92c783b */ /* 0x000e6e0000000200 */
[C---:B--2---:R-:W-:Y:S08]  /*1b70*/  HMMA.16816.F32.BF16 R116, R4.reuse, R26, R104 ;  /* 0x0000001a0474723c */ /* 0x044ff00000041868 */
[----:B---3--:R-:W-:Y:S08]  /*1b80*/  HMMA.16816.F32.BF16 R104, R4, R22, R100 ;  /* 0x000000160468723c */ /* 0x008ff00000041864 */
[C---:B----4-:R-:W-:Y:S08]  /*1b90*/  HMMA.16816.F32.BF16 R100, R8.reuse, R36, R96 ;  /* 0x000000240864723c */ /* 0x050ff00000041860 */
[-C--:B------:R-:W-:Y:S08]  /*1ba0*/  HMMA.16816.F32.BF16 R96, R8, R38.reuse, R80 ;  /* 0x000000260860723c */ /* 0x080ff00000041850 */
[----:B------:R-:W-:Y:S08]  /*1bb0*/  HMMA.16816.F32.BF16 R108, R4, R38, R108 ;  /* 0x00000026046c723c */ /* 0x000ff0000004186c */
[C---:B------:R-:W-:Y:S08]  /*1bc0*/  HMMA.16816.F32.BF16 R88, R8.reuse, R34, R72 ;  /* 0x000000220858723c */ /* 0x040ff00000041848 */
[----:B------:R-:W-:Y:S08]  /*1bd0*/  HMMA.16816.F32.BF16 R80, R8, R24, R68 ;  /* 0x000000180850723c */ /* 0x000ff00000041844 */
[C---:B------:R-:W-:Y:S08]  /*1be0*/  HMMA.16816.F32.BF16 R124, R4.reuse, R32, R124 ;  /* 0x00000020047c723c */ /* 0x040ff0000004187c */
[C---:B------:R-:W-:Y:S08]  /*1bf0*/  HMMA.16816.F32.BF16 R120, R4.reuse, R34, R120 ;  /* 0x000000220478723c */ /* 0x040ff00000041878 */
[C---:B------:R-:W-:Y:S08]  /*1c00*/  HMMA.16816.F32.BF16 R128, R4.reuse, R24, R128 ;  /* 0x000000180480723c */ /* 0x040ff00000041880 */
[----:B------:R-:W-:Y:S01]  /*1c10*/  HMMA.16816.F32.BF16 R112, R4, R20, R140 ;  /* 0x000000140470723c */ /* 0x000fe2000004188c */
[----:B------:R-:W-:Y:S07]  /*1c20*/  LDSM.16.M88.4 R4, [R221+0x5000] ;  /* 0x00500000dd04783b */ /* 0x000fee0000000200 */
[C---:B------:R-:W-:Y:S08]  /*1c30*/  HMMA.16816.F32.BF16 R92, R8.reuse, R32, R76 ;  /* 0x00000020085c723c */ /* 0x040ff0000004184c */
[C---:B------:R-:W-:Y:S01]  /*1c40*/  HMMA.16816.F32.BF16 R72, R8.reuse, R26, R64 ;  /* 0x0000001a0848723c */ /* 0x040fe20000041840 */
[----:B------:R-:W-:Y:S07]  /*1c50*/  LDSM.16.M88.4 R24, [R219+0x8400] ;  /* 0x00840000db18783b */ /* 0x000fee0000000200 */
[C---:B------:R-:W-:Y:S08]  /*1c60*/  HMMA.16816.F32.BF16 R68, R8.reuse, R20, R60 ;  /* 0x000000140844723c */ /* 0x040ff0000004183c */
[----:B------:R-:W-:Y:S01]  /*1c70*/  HMMA.16816.F32.BF16 R36, R8, R22, R56 ;  /* 0x000000160824723c */ /* 0x000fe20000041838 */
[----:B------:R-:W2:Y:S04]  /*1c80*/  LDSM.16.M88.4 R20, [R219+0x8000] ;  /* 0x00800000db14783b */ /* 0x000ea80000000200 */
[----:B------:R-:W3:Y:S03]  /*1c90*/  LDSM.16.M88.4 R8, [R221+0x4000] ;  /* 0x00400000dd08783b */ /* 0x000ee60000000200 */
[-C--:B-----5:R-:W-:Y:S08]  /*1ca0*/  HMMA.16816.F32.BF16 R60, R12, R52.reuse, R84 ;  /* 0x000000340c3c723c */ /* 0x0a0ff00000041854 */
[----:B------:R-:W-:Y:S08]  /*1cb0*/  HMMA.16816.F32.BF16 R32, R16, R52, R100 ;  /* 0x000000341020723c */ /* 0x000ff00000041864 */
[C---:B------:R-:W-:Y:S08]  /*1cc0*/  HMMA.16816.F32.BF16 R64, R12.reuse, R54, R108 ;  /* 0x000000360c40723c */ /* 0x040ff0000004186c */
[C---:B------:R-:W-:Y:S08]  /*1cd0*/  HMMA.16816.F32.BF16 R76, R12.reuse, R48, R124 ;  /* 0x000000300c4c723c */ /* 0x040ff0000004187c */
[C---:B------:R-:W-:Y:S08]  /*1ce0*/  HMMA.16816.F32.BF16 R84, R12.reuse, R50, R120 ;  /* 0x000000320c54723c */ /* 0x040ff00000041878 */
[C---:B-1----:R-:W-:Y:S08]  /*1cf0*/  HMMA.16816.F32.BF16 R128, R12.reuse, R44, R128 ;  /* 0x0000002c0c80723c */ /* 0x042ff00000041880 */
[C---:B------:R-:W-:Y:S08]  /*1d00*/  HMMA.16816.F32.BF16 R116, R12.reuse, R46, R116 ;  /* 0x0000002e0c74723c */ /* 0x040ff00000041874 */
[C---:B------:R-:W-:Y:S08]  /*1d10*/  HMMA.16816.F32.BF16 R112, R12.reuse, R40, R112 ;  /* 0x000000280c70723c */ /* 0x040ff00000041870 */
[----:B------:R-:W-:Y:S01]  /*1d20*/  HMMA.16816.F32.BF16 R104, R12, R42, R104 ;  /* 0x0000002a0c68723c */ /* 0x000fe20000041868 */
[----:B------:R-:W1:Y:S07]  /*1d30*/  LDSM.16.M88.4 R12, [R219+0x8800] ;  /* 0x00880000db0c783b */ /* 0x000e6e0000000200 */
[C---:B------:R-:W-:Y:S08]  /*1d40*/  HMMA.16816.F32.BF16 R52, R16.reuse, R54, R96 ;  /* 0x000000361034723c */ /* 0x040ff00000041860 */
[C---:B------:R-:W-:Y:S08]  /*1d50*/  HMMA.16816.F32.BF16 R56, R16.reuse, R48, R92 ;  /* 0x000000301038723c */ /* 0x040ff0000004185c */
[C---:B------:R-:W-:Y:S08]  /*1d60*/  HMMA.16816.F32.BF16 R48, R16.reuse, R50, R88 ;  /* 0x000000321030723c */ /* 0x040ff00000041858 */
[C---:B------:R-:W-:Y:S08]  /*1d70*/  HMMA.16816.F32.BF16 R92, R16.reuse, R46, R72 ;  /* 0x0000002e105c723c */ /* 0x040ff00000041848 */
[C---:B------:R-:W-:Y:S08]  /*1d80*/  HMMA.16816.F32.BF16 R80, R16.reuse, R44, R80 ;  /* 0x0000002c1050723c */ /* 0x040ff00000041850 */
[C---:B------:R-:W-:Y:S08]  /*1d90*/  HMMA.16816.F32.BF16 R88, R16.reuse, R40, R68 ;  /* 0x000000281058723c */ /* 0x040ff00000041844 */
[----:B------:R-:W-:Y:S01]  /*1da0*/  HMMA.16816.F32.BF16 R72, R16, R42, R36 ;  /* 0x0000002a1048723c */ /* 0x000fe20000041824 */
[----:B------:R-:W4:Y:S01]  /*1db0*/  LDSM.16.M88.4 R16, [R219+0x8c00] ;  /* 0x008c0000db10783b */ /* 0x000f220000000200 */
[----:B------:R-:W-:-:S06]  /*1dc0*/  DEPBAR.LE SB0, 0x0 ;  /* 0x000080000000791a */ /* 0x000fcc0000000000 */
[-C--:B--2---:R-:W-:Y:S08]  /*1dd0*/  HMMA.16816.F32.BF16 R60, R4, R20.reuse, R60 ;  /* 0x00000014043c723c */ /* 0x084ff0000004183c */
[----:B---3--:R-:W-:Y:S08]  /*1de0*/  HMMA.16816.F32.BF16 R32, R8, R20, R32 ;  /* 0x000000140820723c */ /* 0x008ff00000041820 */
[-C--:B------:R-:W-:Y:S08]  /*1df0*/  HMMA.16816.F32.BF16 R64, R4, R22.reuse, R64 ;  /* 0x000000160440723c */ /* 0x080ff00000041840 */
[----:B------:R-:W-:Y:S01]  /*1e00*/  HMMA.16816.F32.BF16 R20, R8, R22, R52 ;  /* 0x000000160814723c */ /* 0x000fe20000041834 */
[----:B------:R-:W-:-:S02]  /*1e10*/  FSEL R62, R62, -INF , !P2 ;  /* 0xff8000003e3e7808 */ /* 0x000fc40005000000 */
[----:B------:R-:W-:-:S05]  /*1e20*/  FSEL R31, R60, -INF , !P2 ;  /* 0xff8000003c1f7808 */ /* 0x000fca0005000000 */
[-C--:B------:R-:W-:Y:S01]  /*1e30*/  HMMA.16816.F32.BF16 R56, R8, R24.reuse, R56 ;  /* 0x000000180838723c */ /* 0x080fe20000041838 */
[----:B------:R-:W-:Y:S02]  /*1e40*/  FSEL R71, R34, -INF , !P2 ;  /* 0xff80000022477808 */ /* 0x000fe40005000000 */
[----:B------:R-:W-:Y:S01]  /*1e50*/  FSEL R69, R32, -INF , !P2 ;  /* 0xff80000020457808 */ /* 0x000fe20005000000 */
[----:B------:R-:W-:Y:S01]  /*1e60*/  BAR.SYNC.DEFER_BLOCKING 0x0 ;  /* 0x0000000000007b1d */ /* 0x000fe20000010000 */
[----:B------:R-:W-:Y:S02]  /*1e70*/  ISETP.GE.AND P2, PT, R3, R28, PT ;  /* 0x0000001c0300720c */ /* 0x000fe40003f46270 */
[C---:B------:R-:W-:Y:S01]  /*1e80*/  IADD3 R3, R0.reuse, 0x20, RZ ;  /* 0x0000002000037810 */ /* 0x040fe20007ffe0ff */
[----:B------:R-:W-:Y:S07]  /*1e90*/  HMMA.16816.F32.BF16 R40, R4, R24, R76 ;  /* 0x000000180428723c */ /* 0x000fee000004184c */
[C---:B------:R-:W-:Y:S01]  /*1ea0*/  IADD3 R24, R0.reuse, 0x1, RZ ;  /* 0x0000000100187810 */ /* 0x040fe20007ffe0ff */
[----:B------:R-:W-:Y:S01]  /*1eb0*/  HMMA.16816.F32.BF16 R44, R8, R26, R48 ;  /* 0x0000001a082c723c */ /* 0x000fe20000041830 */
[----:B------:R-:W-:-:S02]  /*1ec0*/  IADD3 R25, R0, 0x8, RZ ;  /* 0x0000000800197810 */ /* 0x000fc40007ffe0ff */
[-C--:B------:R-:W-:Y:S02]  /*1ed0*/  ISETP.GE.AND P1, PT, R24, R28.reuse, PT ;  /* 0x0000001c1800720c */ /* 0x080fe40003f26270 */
[----:B------:R-:W-:Y:S02]  /*1ee0*/  IADD3 R24, R0, 0x9, RZ ;  /* 0x0000000900187810 */ /* 0x000fe40007ffe0ff */
[----:B------:R-:W-:Y:S01]  /*1ef0*/  ISETP.GE.AND P0, PT, R25, R28, PT ;  /* 0x0000001c1900720c */ /* 0x000fe20003f06270 */
[----:B-1----:R-:W-:Y:S01]  /*1f00*/  HMMA.16816.F32.BF16 R48, R8, R12, R80 ;  /* 0x0000000c0830723c */ /* 0x002fe20000041850 */
[----:B------:R-:W-:Y:S02]  /*1f10*/  FSEL R63, R63, -INF , !P1 ;  /* 0xff8000003f3f7808 */ /* 0x000fe40004800000 */
[----:B------:R-:W-:Y:S02]  /*1f20*/  FSEL R29, R61, -INF , !P1 ;  /* 0xff8000003d1d7808 */ /* 0x000fe40004800000 */
[----:B------:R-:W-:-:S02]  /*1f30*/  FSEL R70, R35, -INF , !P1 ;  /* 0xff80000023467808 */ /* 0x000fc40004800000 */
[----:B------:R-:W-:Y:S01]  /*1f40*/  FSEL R68, R33, -INF , !P1 ;  /* 0xff80000021447808 */ /* 0x000fe20004800000 */
[C---:B------:R-:W-:Y:S01]  /*1f50*/  HMMA.16816.F32.BF16 R36, R4.reuse, R12, R128 ;  /* 0x0000000c0424723c */ /* 0x040fe20000041880 */
[-C--:B------:R-:W-:Y:S02]  /*1f60*/  ISETP.GE.AND P1, PT, R3, R28.reuse, PT ;  /* 0x0000001c0300720c */ /* 0x080fe40003f26270 */
[----:B------:R-:W-:Y:S02]  /*1f70*/  IADD3 R3, R0, 0x21, RZ ;  /* 0x0000002100037810 */ /* 0x000fe40007ffe0ff */
[----:B------:R-:W-:Y:S02]  /*1f80*/  ISETP.GE.AND P6, PT, R24, R28, PT ;  /* 0x0000001c1800720c */ /* 0x000fe40003fc6270 */
[----:B------:R-:W-:Y:S01]  /*1f90*/  FSEL R61, R66, -INF , !P0 ;  /* 0xff800000423d7808 */ /* 0x000fe20004000000 */
[----:B------:R-:W-:Y:S01]  /*1fa0*/  HMMA.16816.F32.BF16 R52, R4, R26, R84 ;  /* 0x0000001a0434723c */ /* 0x000fe20000041854 */
[----:B------:R-:W-:-:S02]  /*1fb0*/  IADD3 R25, R0, 0x11, RZ ;  /* 0x0000001100197810 */ /* 0x000fc40007ffe0ff */
[----:B------:R-:W-:Y:S02]  /*1fc0*/  FSEL R60, R64, -INF , !P0 ;  /* 0xff800000403c7808 */ /* 0x000fe40004000000 */
[----:B------:R-:W-:Y:S02]  /*1fd0*/  FSEL R76, R22, -INF , !P0 ;  /* 0xff800000164c7808 */ /* 0x000fe40004000000 */
[----:B------:R-:W-:Y:S01]  /*1fe0*/  FSEL R66, R20, -INF , !P0 ;  /* 0xff80000014427808 */ /* 0x000fe20004000000 */
[----:B------:R-:W-:Y:S01]  /*1ff0*/  HMMA.16816.F32.BF16 R32, R4, R14, R116 ;  /* 0x0000000e0420723c */ /* 0x000fe20000041874 */
[----:B------:R-:W-:Y:S02]  /*2000*/  ISETP.GE.AND P0, PT, R3, R28, PT ;  /* 0x0000001c0300720c */ /* 0x000fe40003f06270 */
[----:B------:R-:W-:Y:S02]  /*2010*/  IADD3 R3, R0, 0x28, RZ ;  /* 0x0000002800037810 */ /* 0x000fe40007ffe0ff */
[----:B------:R-:W-:-:S02]  /*2020*/  FSEL R30, R65, -INF , !P6 ;  /* 0xff800000411e7808 */ /* 0x000fc40007000000 */
[-C--:B------:R-:W-:Y:S01]  /*2030*/  ISETP.GE.AND P4, PT, R25, R28.reuse, PT ;  /* 0x0000001c1900720c */ /* 0x080fe20003f86270 */
[----:B------:R-:W-:Y:S01]  /*2040*/  HMMA.16816.F32.BF16 R12, R8, R14, R92 ;  /* 0x0000000e080c723c */ /* 0x000fe2000004185c */
[----:B------:R-:W-:Y:S02]  /*2050*/  FSEL R65, R23, -INF , !P6 ;  /* 0xff80000017417808 */ /* 0x000fe40007000000 */
[----:B------:R-:W-:Y:S02]  /*2060*/  FSEL R64, R21, -INF , !P6 ;  /* 0xff80000015407808 */ /* 0x000fe40007000000 */
[----:B------:R-:W-:Y:S02]  /*2070*/  FSEL R67, R67, -INF , !P6 ;  /* 0xff80000043437808 */ /* 0x000fe40007000000 */
[----:B------:R-:W-:Y:S01]  /*2080*/  ISETP.GE.AND P6, PT, R3, R28, PT ;  /* 0x0000001c0300720c */ /* 0x000fe20003fc6270 */
[----:B----4-:R-:W-:Y:S01]  /*2090*/  HMMA.16816.F32.BF16 R24, R4, R16, R112 ;  /* 0x000000100418723c */ /* 0x010fe20000041870 */
[----:B------:R-:W-:-:S02]  /*20a0*/  IADD3 R3, R0, 0x29, RZ ;  /* 0x0000002900037810 */ /* 0x000fc40007ffe0ff */
[----:B------:R-:W-:Y:S02]  /*20b0*/  FSEL R148, R58, -INF , !P5 ;  /* 0xff8000003a947808 */ /* 0x000fe40006800000 */
[----:B------:R-:W-:Y:S02]  /*20c0*/  FSEL R120, R42, -INF , !P5 ;  /* 0xff8000002a787808 */ /* 0x000fe40006800000 */
[----:B------:R-:W-:Y:S01]  /*20d0*/  FSEL R58, R40, -INF , !P5 ;  /* 0xff800000283a7808 */ /* 0x000fe20006800000 */
[----:B------:R-:W-:Y:S01]  /*20e0*/  HMMA.16816.F32.BF16 R20, R4, R18, R104 ;  /* 0x000000120414723c */ /* 0x000fe20000041868 */
[----:B------:R-:W-:Y:S02]  /*20f0*/  FSEL R133, R56, -INF , !P5 ;  /* 0xff80000038857808 */ /* 0x000fe40006800000 */
[----:B------:R-:W-:Y:S02]  /*2100*/  ISETP.GE.AND P5, PT, R3, R28, PT ;  /* 0x0000001c0300720c */ /* 0x000fe40003fa6270 */
[----:B------:R-:W-:-:S02]  /*2110*/  IADD3 R3, R0, 0x30, RZ ;  /* 0x0000003000037810 */ /* 0x000fc40007ffe0ff */
[----:B------:R-:W-:Y:S01]  /*2120*/  FSEL R43, R43, -INF , !P4 ;  /* 0xff8000002b2b7808 */ /* 0x000fe20006000000 */
[C---:B------:R-:W-:Y:S01]  /*2130*/  HMMA.16816.F32.BF16 R4, R8.reuse, R16, R88 ;  /* 0x000000100804723c */ /* 0x040fe20000041858 */
[----:B------:R-:W-:Y:S02]  /*2140*/  FSEL R42, R41, -INF , !P4 ;  /* 0xff800000292a7808 */ /* 0x000fe40006000000 */
[----:B------:R-:W-:Y:S02]  /*2150*/  FSEL R139, R59, -INF , !P4 ;  /* 0xff8000003b8b7808 */ /* 0x000fe40006000000 */
[----:B------:R-:W-:Y:S02]  /*2160*/  FSEL R132, R57, -INF , !P4 ;  /* 0xff80000039847808 */ /* 0x000fe40006000000 */
[----:B------:R-:W-:Y:S01]  /*2170*/  FSEL R185, R51, -INF , !P0 ;  /* 0xff80000033b97808 */ /* 0x000fe20004000000 */
[----:B------:R-:W-:Y:S01]  /*2180*/  HMMA.16816.F32.BF16 R8, R8, R18, R72 ;  /* 0x000000120808723c */ /* 0x000fe20000041848 */
[----:B------:R-:W-:-:S02]  /*2190*/  FSEL R177, R49, -INF , !P0 ;  /* 0xff80000031b17808 */ /* 0x000fc40004000000 */
[----:B------:R-:W-:Y:S02]  /*21a0*/  FSEL R173, R39, -INF , !P0 ;  /* 0xff80000027ad7808 */ /* 0x000fe40004000000 */
[----:B------:R-:W-:Y:S02]  /*21b0*/  FSEL R166, R37, -INF , !P0 ;  /* 0xff80000025a67808 */ /* 0x000fe40004000000 */
[----:B------:R-:W-:Y:S02]  /*21c0*/  ISETP.GE.AND P4, PT, R3, R28, PT ;  /* 0x0000001c0300720c */ /* 0x000fe40003f86270 */
[----:B------:R-:W-:Y:S02]  /*21d0*/  ISETP.GE.AND P0, PT, R28, 0x41, PT ;  /* 0x000000411c00780c */ /* 0x000fe40003f06270 */
[----:B------:R-:W-:Y:S02]  /*21e0*/  IADD3 R3, R0, 0x31, RZ ;  /* 0x0000003100037810 */ /* 0x000fe40007ffe0ff */
[----:B------:R-:W-:-:S02]  /*21f0*/  FSEL R121, R54, -INF , !P3 ;  /* 0xff80000036797808 */ /* 0x000fc40005800000 */
[----:B------:R-:W-:Y:S02]  /*2200*/  FSEL R41, R52, -INF , !P3 ;  /* 0xff80000034297808 */ /* 0x000fe40005800000 */
[----:B------:R-:W-:Y:S02]  /*2210*/  FSEL R138, R46, -INF , !P3 ;  /* 0xff8000002e8a7808 */ /* 0x000fe40005800000 */
[----:B------:R-:W-:Y:S02]  /*2220*/  FSEL R123, R44, -INF , !P3 ;  /* 0xff8000002c7b7808 */ /* 0x000fe40005800000 */
[----:B------:R-:W-:Y:S02]  /*2230*/  ISETP.GE.AND P3, PT, R3, R28, PT ;  /* 0x0000001c0300720c */ /* 0x000fe40003f66270 */
[C---:B------:R-:W-:Y:S02]  /*2240*/  IADD3 R3, R0.reuse, 0x38, RZ ;  /* 0x0000003800037810 */ /* 0x040fe40007ffe0ff */
[----:B------:R-:W-:-:S02]  /*2250*/  IADD3 R0, R0, 0x39, RZ ;  /* 0x0000003900007810 */ /* 0x000fc40007ffe0ff */
[----:B------:R-:W-:Y:S02]  /*2260*/  FSEL R44, R55, -INF , !P2 ;  /* 0xff800000372c7808 */ /* 0x000fe40005000000 */
[----:B------:R-:W-:Y:S02]  /*2270*/  FSEL R40, R53, -INF , !P2 ;  /* 0xff80000035287808 */ /* 0x000fe40005000000 */
[----:B------:R-:W-:Y:S02]  /*2280*/  FSEL R137, R47, -INF , !P2 ;  /* 0xff8000002f897808 */ /* 0x000fe40005000000 */
[----:B------:R-:W-:Y:S02]  /*2290*/  FSEL R122, R45, -INF , !P2 ;  /* 0xff8000002d7a7808 */ /* 0x000fe40005000000 */
[----:B------:R-:W-:Y:S01]  /*22a0*/  ISETP.GE.AND P2, PT, R3, R28, PT ;  /* 0x0000001c0300720c */ /* 0x000fe20003f46270 */
[----:B------:R-:W-:Y:S01]  /*22b0*/  IMAD R3, R146, 0x20, R144 ;  /* 0x0000002092037824 */ /* 0x000fe200078e0290 */
[----:B------:R-:W-:-:S02]  /*22c0*/  FSEL R184, R50, -INF , !P1 ;  /* 0xff80000032b87808 */ /* 0x000fc40004800000 */
[----:B------:R-:W-:Y:S02]  /*22d0*/  FSEL R175, R38, -INF , !P1 ;  /* 0xff80000026af7808 */ /* 0x000fe40004800000 */
[----:B------:R-:W-:Y:S02]  /*22e0*/  FSEL R167, R36, -INF , !P1 ;  /* 0xff80000024a77808 */ /* 0x000fe40004800000 */
[----:B------:R-:W-:Y:S02]  /*22f0*/  FSEL R176, R48, -INF , !P1 ;  /* 0xff80000030b07808 */ /* 0x000fe40004800000 */
[----:B------:R-:W-:Y:S01]  /*2300*/  ISETP.GE.AND P1, PT, R0, R28, PT ;  /* 0x0000001c0000720c */ /* 0x000fe20003f26270 */
[----:B------:R-:W-:Y:S01]  /*2310*/  IMAD.IADD R0, R145, 0x1, R3 ;  /* 0x0000000191007824 */ /* 0x000fe200078e0203 */
[----:B------:R-:W-:Y:S02]  /*2320*/  FSEL R178, R14, -INF , !P6 ;  /* 0xff8000000eb27808 */ /* 0x000fe40007000000 */
[----:B------:R-:W-:-:S02]  /*2330*/  FSEL R179, R15, -INF , !P5 ;  /* 0xff8000000fb37808 */ /* 0x000fc40006800000 */
[----:B------:R-:W-:Y:S02]  /*2340*/  FSEL R172, R34, -INF , !P6 ;  /* 0xff80000022ac7808 */ /* 0x000fe40007000000 */
[----:B------:R-:W-:Y:S02]  /*2350*/  FSEL R164, R32, -INF , !P6 ;  /* 0xff80000020a47808 */ /* 0x000fe40007000000 */
[----:B------:R-:W-:Y:S02]  /*2360*/  FSEL R174, R35, -INF , !P5 ;  /* 0xff80000023ae7808 */ /* 0x000fe40006800000 */
[----:B------:R-:W-:Y:S02]  /*2370*/  FSEL R165, R33, -INF , !P5 ;  /* 0xff80000021a57808 */ /* 0x000fe40006800000 */
        /* <DEDUP_REMOVED lines=17> */
[----:B------:R-:W-:Y:S01]  /*2490*/  FSEL R197, R9, -INF , !P1 ;  /* 0xff80000009c57808 */ /* 0x000fe20004800000 */
[----:B------:R-:W-:Y:S05]  /*24a0*/  @!P0 BRA `(.L_x_5) ;  /* 0x0000014000008947 */ /* 0x000fea0003800000 */
[----:B------:R-:W-:-:S04]  /*24b0*/  LEA.HI.SX32 R8, R223, 0xfffffffe, 0x1a ;  /* 0xfffffffedf087811 */ /* 0x000fc800078fd2ff */
[----:B------:R-:W-:Y:S01]  /*24c0*/  SHF.R.S32.HI R4, RZ, 0x1f, R8 ;  /* 0x0000001fff047819 */ /* 0x000fe20000011408 */
[----:B------:R-:W-:Y:S02]  /*24d0*/  IMAD R3, R152, R8, RZ ;  /* 0x0000000898037224 */ /* 0x000fe400078e02ff */
[----:B------:R-:W-:-:S04]  /*24e0*/  IMAD.WIDE.U32 R8, R8, R150, R236 ;  /* 0x0000009608087225 */ /* 0x000fc800078e00ec */
[----:B------:R-:W-:Y:S01]  /*24f0*/  IMAD R3, R4, R150, R3 ;  /* 0x0000009604037224 */ /* 0x000fe200078e0203 */
[----:B------:R-:W-:-:S03]  /*2500*/  LEA R4, P2, R8, c[0x0][0x168], 0x1 ;  /* 0x00005a0008047a11 */ /* 0x000fc600078408ff */
[----:B------:R-:W-:Y:S01]  /*2510*/  IMAD.IADD R3, R9, 0x1, R3 ;  /* 0x0000000109037824 */ /* 0x000fe200078e0203 */
[----:B------:R-:W-:-:S04]  /*2520*/  LEA R6, P1, R151, R4, 0x1 ;  /* 0x0000000497067211 */ /* 0x000fc800078208ff */
[----:B------:R-:W-:-:S04]  /*2530*/  LEA.HI.X R5, R8, c[0x0][0x16c], R3, 0x1, P2 ;  /* 0x00005b0008057a11 */ /* 0x000fc800010f0c03 */
[----:B------:R-:W-:Y:S01]  /*2540*/  LEA.HI.X R7, R151, R5, R149, 0x1, P1 ;  /* 0x0000000597077211 */ /* 0x000fe200008f0c95 */
[----:B------:R-:W-:Y:S01]  /*2550*/  @!PT LDS RZ, [RZ] ;  /* 0x00000000fffff984 */ /* 0x000fe20000000800 */
[----:B------:R-:W-:Y:S01]  /*2560*/  @!PT LDS RZ, [RZ] ;  /* 0x00000000fffff984 */ /* 0x000fe20000000800 */
[----:B------:R-:W-:Y:S01]  /*2570*/  @!PT LDS RZ, [RZ] ;  /* 0x00000000fffff984 */ /* 0x000fe20000000800 */
[----:B------:R1:W-:Y:S04]  /*2580*/  LDGSTS.E.BYPASS.LTC128B.128 [R222+0x6000], [R4.64] ;  /* 0x0600000004de7fae */ /* 0x0003e8000b901d46 */
[----:B------:R1:W-:Y:S04]  /*2590*/  LDGSTS.E.BYPASS.LTC128B.128 [R222+0x7000], [R4.64+0x40] ;  /* 0x0700004004de7fae */ /* 0x0003e8000b901d46 */
[----:B------:R1:W-:Y:S04]  /*25a0*/  LDGSTS.E.BYPASS.LTC128B.128 [R222+0x8000], [R4.64+0x80] ;  /* 0x0800008004de7fae */ /* 0x0003e8000b901d46 */
[----:B------:R1:W-:Y:S04]  /*25b0*/  LDGSTS.E.BYPASS.LTC128B.128 [R222+0x6800], [R6.64] ;  /* 0x0680000006de7fae */ /* 0x0003e8000b901d46 */
[----:B------:R1:W-:Y:S04]  /*25c0*/  LDGSTS.E.BYPASS.LTC128B.128 [R222+0x7800], [R6.64+0x40] ;  /* 0x0780004006de7fae */ /* 0x0003e8000b901d46 */
[----:B------:R1:W-:Y:S04]  /*25d0*/  LDGSTS.E.BYPASS.LTC128B.128 [R222+0x8800], [R6.64+0x80] ;  /* 0x0880008006de7fae */ /* 0x0003e8000b901d46 */
[----:B------:R-:W0:Y:S02]  /*25e0*/  LDGDEPBAR ;  /* 0x00000000000079af */ /* 0x000e240000000000 */
.L_x_5:
[----:B------:R-:W-:Y:S02]  /*25f0*/  FMNMX.FTZ R3, R31, R29, !PT ;  /* 0x0000001d1f037209 */ /* 0x000fe40007810000 */
[----:B-1----:R-:W-:-:S02]  /*2600*/  FMNMX.FTZ R5, R69, R68, !PT ;  /* 0x0000004445057209 */ /* 0x002fc40007810000 */
[----:B------:R-:W-:Y:S02]  /*2610*/  FMNMX.FTZ R3, R60, R3, !PT ;  /* 0x000000033c037209 */ /* 0x000fe40007810000 */
[----:B------:R-:W-:Y:S02]  /*2620*/  FMNMX.FTZ R5, R66, R5, !PT ;  /* 0x0000000542057209 */ /* 0x000fe40007810000 */
[----:B------:R-:W-:Y:S02]  /*2630*/  FMNMX.FTZ R3, R30, R3, !PT ;  /* 0x000000031e037209 */ /* 0x000fe40007810000 */
[----:B------:R-:W-:Y:S02]  /*2640*/  SHF.L.U32 R216, R0, 0x1, RZ ;  /* 0x0000000100d87819 */ /* 0x000fe400000006ff */
[----:B------:R-:W-:Y:S02]  /*2650*/  FMNMX.FTZ R3, R58, R3, !PT ;  /* 0x000000033a037209 */ /* 0x000fe40007810000 */
[----:B------:R-:W-:Y:S01]  /*2660*/  LEA R218, R2, R216, 0x1 ;  /* 0x000000d802da7211 */ /* 0x000fe200078e08ff */
[----:B------:R-:W-:Y:S01]  /*2670*/  LDSM.16.MT88.4 R24, [R216+0x9000] ;  /* 0x00900000d818783b */ /* 0x000fe20000004200 */
[----:B------:R-:W-:-:S03]  /*2680*/  FMNMX.FTZ R3, R42, R3, !PT ;  /* 0x000000032a037209 */ /* 0x000fc60007810000 */
[----:B------:R-:W-:Y:S01]  /*2690*/  LDSM.16.MT88.4 R16, [R218+0x9000] ;  /* 0x00900000da10783b */ /* 0x000fe20000004200 */
[----:B------:R-:W-:Y:S02]  /*26a0*/  FMNMX.FTZ R4, R41, R3, !PT ;  /* 0x0000000329047209 */ /* 0x000fe40007810000 */
[----:B------:R-:W-:Y:S01]  /*26b0*/  FMNMX.FTZ R3, R62, R63, !PT ;  /* 0x0000003f3e037209 */ /* 0x000fe20007810000 */
[----:B------:R-:W-:Y:S01]  /*26c0*/  LDSM.16.MT88.4 R20, [R216+0xa000] ;  /* 0x00a00000d814783b */ /* 0x000fe20000004200 */
[----:B------:R-:W-:Y:S02]  /*26d0*/  FMNMX.FTZ R4, R40, R4, !PT ;  /* 0x0000000428047209 */ /* 0x000fe40007810000 */
[----:B------:R-:W-:Y:S01]  /*26e0*/  FMNMX.FTZ R3, R61, R3, !PT ;  /* 0x000000033d037209 */ /* 0x000fe20007810000 */
[----:B------:R-:W-:Y:S01]  /*26f0*/  LDSM.16.MT88.4 R32, [R216+0xb000] ;  /* 0x00b00000d820783b */ /* 0x000fe20000004200 */
[----:B------:R-:W-:Y:S02]  /*2700*/  FMNMX.FTZ R4, R167, R4, !PT ;  /* 0x00000004a7047209 */ /* 0x000fe40007810000 */
[----:B------:R-:W-:Y:S01]  /*2710*/  FMNMX.FTZ R3, R67, R3, !PT ;  /* 0x0000000343037209 */ /* 0x000fe20007810000 */
[----:B------:R-:W-:Y:S01]  /*2720*/  LDSM.16.MT88.4 R36, [R218+0xb000] ;  /* 0x00b00000da24783b */ /* 0x000fe20000004200 */
[----:B------:R-:W-:-:S02]  /*2730*/  FMNMX.FTZ R4, R166, R4, !PT ;  /* 0x00000004a6047209 */ /* 0x000fc40007810000 */
[----:B------:R-:W-:Y:S02]  /*2740*/  FMNMX.FTZ R3, R120, R3, !PT ;  /* 0x0000000378037209 */ /* 0x000fe40007810000 */
[----:B------:R-:W-:Y:S02]  /*2750*/  FMNMX.FTZ R4, R164, R4, !PT ;  /* 0x00000004a4047209 */ /* 0x000fe40007810000 */
[----:B------:R-:W-:Y:S02]  /*2760*/  FMNMX.FTZ R3, R43, R3, !PT ;  /* 0x000000032b037209 */ /* 0x000fe40007810000 */
[----:B------:R-:W-:Y:S02]  /*2770*/  FMNMX.FTZ R4, R165, R4, !PT ;  /* 0x00000004a5047209 */ /* 0x000fe40007810000 */
[----:B------:R-:W-:Y:S02]  /*2780*/  FMNMX.FTZ R3, R121, R3, !PT ;  /* 0x0000000379037209 */ /* 0x000fe40007810000 */
        /* <DEDUP_REMOVED lines=8> */
[----:B------:R-:W-:Y:S01]  /*2810*/  FMNMX.FTZ R3, R172, R3, !PT ;  /* 0x00000003ac037209 */ /* 0x000fe20007810000 */
[----:B------:R-:W1:Y:S01]  /*2820*/  SHFL.BFLY PT, R6, R134, 0x2, 0x1f ;  /* 0x0c401f0086067f89 */ /* 0x000e6200000e0000 */
        /* <DEDUP_REMOVED lines=13> */
[----:B-1----:R-:W-:Y:S01]  /*2900*/  FMNMX.FTZ R134, R134, R6, !PT ;  /* 0x0000000686867209 */ /* 0x002fe20007810000 */
[----:B------:R-:W1:Y:S01]  /*2910*/  SHFL.BFLY PT, R5, R7, 0x2, 0x1f ;  /* 0x0c401f0007057f89 */ /* 0x000e6200000e0000 */
[----:B------:R-:W-:Y:S02]  /*2920*/  FMNMX.FTZ R3, R65, R3, !PT ;  /* 0x0000000341037209 */ /* 0x000fe40007810000 */
[----:B------:R-:W-:Y:S01]  /*2930*/  FMNMX.FTZ R4, R14, R4, !PT ;  /* 0x000000040e047209 */ /* 0x000fe20007810000 */
[----:B------:R-:W2:Y:S01]  /*2940*/  SHFL.BFLY PT, R8, R134, 0x1, 0x1f ;  /* 0x0c201f0086087f89 */ /* 0x000ea200000e0000 */
        /* <DEDUP_REMOVED lines=10> */
[----:B-1----:R-:W-:Y:S02]  /*29f0*/  FMNMX.FTZ R7, R7, R5, !PT ;  /* 0x0000000507077209 */ /* 0x002fe40007810000 */
[----:B------:R-:W-:Y:S01]  /*2a00*/  FMNMX.FTZ R3, R185, R3, !PT ;  /* 0x00000003b9037209 */ /* 0x000fe20007810000 */
[----:B------:R-:W1:Y:S01]  /*2a10*/  SHFL.BFLY PT, R5, R6, 0x2, 0x1f ;  /* 0x0c401f0006057f89 */ /* 0x000e6200000e0000 */
[----:B--2---:R-:W-:-:S02]  /*2a20*/  FMNMX.FTZ R134, R134, R8, !PT ;  /* 0x0000000886867209 */ /* 0x004fc40007810000 */
[----:B------:R-:W-:Y:S01]  /*2a30*/  FMNMX.FTZ R3, R178, R3, !PT ;  /* 0x00000003b2037209 */ /* 0x000fe20007810000 */
[----:B------:R-:W2:Y:S01]  /*2a40*/  SHFL.BFLY PT, R8, R7, 0x1, 0x1f ;  /* 0x0c201f0007087f89 */ /* 0x000ea200000e0000 */
[C---:B------:R-:W-:Y:S01]  /*2a50*/  FSETP.NEU.FTZ.AND P1, PT, R134.reuse, -INF , PT ;  /* 0xff8000008600780b */ /* 0x040fe20003f3d000 */
[----:B------:R-:W-:Y:S01]  /*2a60*/  FMUL.FTZ R13, R134, c[0x0][0x23c] ;  /* 0x00008f00860d7a20 */ /* 0x000fe20000410000 */
[----:B------:R-:W-:-:S04]  /*2a70*/  FMNMX.FTZ R3, R179, R3, !PT ;  /* 0x00000003b3037209 */ /* 0x000fc80007810000 */
[----:B------:R-:W-:Y:S02]  /*2a80*/  FMNMX.FTZ R3, R199, R3, !PT ;  /* 0x00000003c7037209 */ /* 0x000fe40007810000 */
[----:B------:R-:W-:Y:S02]  /*2a90*/  FSEL R13, R13, RZ, P1 ;  /* 0x000000ff0d0d7208 */ /* 0x000fe40000800000 */
[----:B------:R-:W-:-:S03]  /*2aa0*/  FMNMX.FTZ R4, R201, R3, !PT ;  /* 0x00000003c9047209 */ /* 0x000fc60007810000 */
[----:B------:R-:W-:Y:S01]  /*2ab0*/  FFMA.FTZ R3, R31, c[0x0][0x23c], -R13 ;  /* 0x00008f001f037a23 */ /* 0x000fe2000001080d */
[----:B------:R-:W-:-:S03]  /*2ac0*/  FMNMX.FTZ R4, R198, R4, !PT ;  /* 0x00000004c6047209 */ /* 0x000fc60007810000 */
[----:B------:R2:W-:Y:S01]  /*2ad0*/  MUFU.EX2 R183, R3 ;  /* 0x0000000300b77308 */ /* 0x0005e20000000800 */
[----:B------:R-:W-:Y:S02]  /*2ae0*/  FMNMX.FTZ R4, R200, R4, !PT ;  /* 0x00000004c8047209 */ /* 0x000fe40007810000 */
[----:B-1----:R-:W-:Y:S01]  /*2af0*/  FMNMX.FTZ R6, R6, R5, !PT ;  /* 0x0000000506067209 */ /* 0x002fe20007810000 */
[----:B------:R-:W-:-:S04]  /*2b00*/  FFMA.FTZ R5, R29, c[0x0][0x23c], -R13 ;  /* 0x00008f001d057a23 */ /* 0x000fc8000001080d */
[----:B------:R1:W-:Y:S01]  /*2b10*/  MUFU.EX2 R207, R5 ;  /* 0x0000000500cf7308 */ /* 0x0003e20000000800 */
[----:B--2---:R-:W-:Y:S02]  /*2b20*/  FMNMX.FTZ R3, R7, R8, !PT ;  /* 0x0000000807037209 */ /* 0x004fe40007810000 */
[----:B------:R-:W2:Y:S02]  /*2b30*/  SHFL.BFLY PT, R7, R4, 0x2, 0x1f ;  /* 0x0c401f0004077f89 */ /* 0x000ea400000e0000 */
[C---:B------:R-:W-:Y:S01]  /*2b40*/  FSETP.NEU.FTZ.AND P1, PT, R3.reuse, -INF , PT ;  /* 0xff8000000300780b */ /* 0x040fe20003f3d000 */
[----:B------:R-:W-:Y:S01]  /*2b50*/  FMUL.FTZ R12, R3, c[0x0][0x23c] ;  /* 0x00008f00030c7a20 */ /* 0x000fe20000410000 */
[----:B------:R-:W3:Y:S01]  /*2b60*/  SHFL.BFLY PT, R8, R6, 0x1, 0x1f ;  /* 0x0c201f0006087f89 */ /* 0x000ee200000e0000 */
[----:B-1----:R-:W-:-:S03]  /*2b70*/  FFMA.FTZ R5, R60, c[0x0][0x23c], -R13 ;  /* 0x00008f003c057a23 */ /* 0x002fc6000001080d */
[----:B------:R-:W-:Y:S01]  /*2b80*/  FSEL R12, R12, RZ, P1 ;  /* 0x000000ff0c0c7208 */ /* 0x000fe20000800000 */
[----:B------:R1:W-:Y:S04]  /*2b90*/  MUFU.EX2 R181, R5 ;  /* 0x0000000500b57308 */ /* 0x0003e80000000800 */
[--C-:B------:R-:W-:Y:S02]  /*2ba0*/  FFMA.FTZ R0, R63, c[0x0][0x23c], -R12.reuse ;  /* 0x00008f003f007a23 */ /* 0x100fe4000001080c */
[----:B------:R-:W-:Y:S02]  /*2bb0*/  FFMA.FTZ R2, R67, c[0x0][0x23c], -R12 ;  /* 0x00008f0043027a23 */ /* 0x000fe4000001080c */
[----:B------:R4:W-:Y:S01]  /*2bc0*/  MUFU.EX2 R203, R0 ;  /* 0x0000000000cb7308 */ /* 0x0009e20000000800 */
[----:B--2---:R-:W-:Y:S01]  /*2bd0*/  FMNMX.FTZ R4, R4, R7, !PT ;  /* 0x0000000704047209 */ /* 0x004fe20007810000 */
[----:B-1----:R-:W-:-:S06]  /*2be0*/  FFMA.FTZ R5, R30, c[0x0][0x23c], -R13 ;  /* 0x00008f001e057a23 */ /* 0x002fcc000001080d */
[----:B------:R-:W-:Y:S01]  /*2bf0*/  MUFU.EX2 R150, R2 ;  /* 0x0000000200967308 */ /* 0x000fe20000000800 */
[----:B---3--:R-:W-:Y:S01]  /*2c00*/  FMNMX.FTZ R136, R6, R8, !PT ;  /* 0x0000000806887209 */ /* 0x008fe20007810000 */
[----:B------:R-:W-:Y:S03]  /*2c10*/  LDSM.16.MT88.4 R28, [R218+0xa000] ;  /* 0x00a00000da1c783b */ /* 0x000fe60000004200 */
[----:B------:R-:W-:Y:S01]  /*2c20*/  FSETP.NEU.FTZ.AND P1, PT, R136, -INF , PT ;  /* 0xff8000008800780b */ /* 0x000fe20003f3d000 */
[--C-:B----4-:R-:W-:Y:S02]  /*2c30*/  FFMA.FTZ R0, R61, c[0x0][0x23c], -R12.reuse ;  /* 0x00008f003d007a23 */ /* 0x110fe4000001080c */
[----:B------:R1:W2:Y:S08]  /*2c40*/  MUFU.EX2 R149, R5 ;  /* 0x0000000500957308 */ /* 0x0002b00000000800 */
[----:B------:R3:W4:Y:S01]  /*2c50*/  MUFU.EX2 R226, R0 ;  /* 0x0000000000e27308 */ /* 0x0007220000000800 */
[----:B-1----:R-:W-:Y:S01]  /*2c60*/  FFMA.FTZ R5, R62, c[0x0][0x23c], -R12 ;  /* 0x00008f003e057a23 */ /* 0x002fe2000001080c */
[----:B--2---:R-:W-:-:S06]  /*2c70*/  F2FP.BF16.PACK_AB R6, R149, R181 ;  /* 0x000000b59506723e */ /* 0x004fcc00000010ff */
[----:B------:R1:W2:Y:S01]  /*2c80*/  MUFU.EX2 R204, R5 ;  /* 0x0000000500cc7308 */ /* 0x0002a20000000800 */
[----:B---3--:R-:W-:Y:S01]  /*2c90*/  FMUL.FTZ R0, R136, c[0x0][0x23c] ;  /* 0x00008f0088007a20 */ /* 0x008fe20000410000 */
[----:B----4-:R-:W-:-:S04]  /*2ca0*/  F2FP.BF16.PACK_AB R7, R150, R226 ;  /* 0x000000e29607723e */ /* 0x010fc800000010ff */
[----:B------:R-:W-:-:S05]  /*2cb0*/  FSEL R0, R0, RZ, P1 ;  /* 0x000000ff00007208 */ /* 0x000fca0000800000 */
[--C-:B------:R-:W-:Y:S01]  /*2cc0*/  FFMA.FTZ R2, R69, c[0x0][0x23c], -R0.reuse ;  /* 0x00008f0045027a23 */ /* 0x100fe20000010800 */
[----:B-1----:R-:W1:Y:S01]  /*2cd0*/  SHFL.BFLY PT, R5, R4, 0x1, 0x1f ;  /* 0x0c201f0004057f89 */ /* 0x002e6200000e0000 */
[--C-:B------:R-:W-:Y:S02]  /*2ce0*/  FFMA.FTZ R8, R66, c[0x0][0x23c], -R0.reuse ;  /* 0x00008f0042087a23 */ /* 0x100fe40000010800 */
[----:B------:R3:W-:Y:S08]  /*2cf0*/  MUFU.EX2 R227, R2 ;  /* 0x0000000200e37308 */ /* 0x0007f00000000800 */
[----:B------:R4:W-:Y:S01]  /*2d00*/  MUFU.EX2 R205, R8 ;  /* 0x0000000800cd7308 */ /* 0x0009e20000000800 */
[----:B---3--:R-:W-:-:S07]  /*2d10*/  FFMA.FTZ R2, R68, c[0x0][0x23c], -R0 ;  /* 0x00008f0044027a23 */ /* 0x008fce0000010800 */
[----:B------:R3:W-:Y:S01]  /*2d20*/  MUFU.EX2 R225, R2 ;  /* 0x0000000200e17308 */ /* 0x0007e20000000800 */
[----:B-1----:R-:W-:Y:S01]  /*2d30*/  FMNMX.FTZ R135, R4, R5, !PT ;  /* 0x0000000504877209 */ /* 0x002fe20007810000 */
[----:B----4-:R-:W-:Y:S01]  /*2d40*/  FFMA.FTZ R8, R64, c[0x0][0x23c], -R0 ;  /* 0x00008f0040087a23 */ /* 0x010fe20000010800 */
[----:B------:R-:W-:Y:S02]  /*2d50*/  F2FP.BF16.PACK_AB R4, R207, R183 ;  /* 0x000000b7cf04723e */ /* 0x000fe400000010ff */
[----:B------:R-:W-:-:S03]  /*2d60*/  FSETP.NEU.FTZ.AND P1, PT, R135, -INF , PT ;  /* 0xff8000008700780b */ /* 0x000fc60003f3d000 */
[----:B------:R-:W1:Y:S01]  /*2d70*/  MUFU.EX2 R182, R8 ;  /* 0x0000000800b67308 */ /* 0x000e620000000800 */
[----:B--2---:R-:W-:Y:S01]  /*2d80*/  F2FP.BF16.PACK_AB R5, R203, R204 ;  /* 0x000000cccb05723e */ /* 0x004fe200000010ff */
[----:B---3--:R-:W-:-:S06]  /*2d90*/  FMUL.FTZ R2, R135, c[0x0][0x23c] ;  /* 0x00008f0087027a20 */ /* 0x008fcc0000410000 */
[----:B------:R-:W-:Y:S01]  /*2da0*/  HMMA.16816.F32.BF16 R112, R4, R24, RZ ;  /* 0x000000180470723c */ /* 0x000fe200000418ff */
[----:B------:R-:W-:Y:S02]  /*2db0*/  FSEL R2, R2, RZ, P1 ;  /* 0x000000ff02027208 */ /* 0x000fe40000800000 */
[----:B-1----:R-:W-:-:S05]  /*2dc0*/  F2FP.BF16.PACK_AB R10, R182, R205 ;  /* 0x000000cdb60a723e */ /* 0x002fca00000010ff */
[----:B------:R-:W-:Y:S01]  /*2dd0*/  HMMA.16816.F32.BF16 R108, R4, R16, RZ ;  /* 0x00000010046c723c */ /* 0x000fe200000418ff */
[----:B------:R-:W-:-:S04]  /*2de0*/  FFMA.FTZ R8, R71, c[0x0][0x23c], -R2 ;  /* 0x00008f0047087a23 */ /* 0x000fc80000010802 */
[----:B------:R1:W-:Y:S03]  /*2df0*/  MUFU.EX2 R206, R8 ;  /* 0x0000000800ce7308 */ /* 0x0003e60000000800 */
[C---:B------:R-:W-:Y:S08]  /*2e00*/  HMMA.16816.F32.BF16 R104, R4.reuse, R20, RZ ;  /* 0x000000140468723c */ /* 0x040ff000000418ff */
[----:B------:R-:W-:Y:S01]  /*2e10*/  HMMA.16816.F32.BF16 R100, R4, R28, RZ ;  /* 0x0000001c0464723c */ /* 0x000fe200000418ff */
[----:B-1----:R-:W-:-:S07]  /*2e20*/  FFMA.FTZ R8, R70, c[0x0][0x23c], -R2 ;  /* 0x00008f0046087a23 */ /* 0x002fce0000010802 */
[C---:B------:R-:W-:Y:S01]  /*2e30*/  HMMA.16816.F32.BF16 R96, R4.reuse, R32, RZ ;  /* 0x000000200460723c */ /* 0x040fe200000418ff */
[----:B------:R1:W2:Y:S07]  /*2e40*/  MUFU.EX2 R252, R8 ;  /* 0x0000000800fc7308 */ /* 0x0002ae0000000800 */
[C---:B------:R-:W-:Y:S08]  /*2e50*/  HMMA.16816.F32.BF16 R92, R4.reuse, R36, RZ ;  /* 0x00000024045c723c */ /* 0x040ff000000418ff */
[----:B------:R-:W-:Y:S01]  /*2e60*/  HMMA.16816.F32.BF16 R88, R4, R26, RZ ;  /* 0x0000001a0458723c */ /* 0x000fe200000418ff */
[----:B-1----:R-:W-:Y:S01]  /*2e70*/  FFMA.FTZ R8, R76, c[0x0][0x23c], -R2 ;  /* 0x00008f004c087a23 */ /* 0x002fe20000010802 */
[----:B--2---:R-:W-:-:S03]  /*2e80*/  F2FP.BF16.PACK_AB R9, R252, R206 ;  /* 0x000000cefc09723e */ /* 0x004fc600000010ff */
        /* <DEDUP_REMOVED lines=8> */
[----:B-1----:R-:W-:-:S02]  /*2f10*/  F2FP.BF16.PACK_AB R8, R225, R227 ;  /* 0x000000e3e108723e */ /* 0x002fc400000010ff */
[----:B--2---:R-:W-:-:S04]  /*2f20*/  F2FP.BF16.PACK_AB R11, R208, R180 ;  /* 0x000000b4d00b723e */ /* 0x004fc800000010ff */
[----:B------:R-:W-:-:S03]  /*2f30*/  FFMA.FTZ R4, R58, c[0x0][0x23c], -R13 ;  /* 0x00008f003a047a23 */ /* 0x000fc6000001080d */
[C---:B------:R-:W-:Y:S01]  /*2f40*/  HMMA.16816.F32.BF16 R68, R8.reuse, R24, RZ ;  /* 0x000000180844723c */ /* 0x040fe200000418ff */
[----:B------:R1:W-:Y:S07]  /*2f50*/  MUFU.EX2 R151, R4 ;  /* 0x0000000400977308 */ /* 0x0003ee0000000800 */
[C---:B------:R-:W-:Y:S01]  /*2f60*/  HMMA.16816.F32.BF16 R128, R8.reuse, R26, RZ ;  /* 0x0000001a0880723c */ /* 0x040fe200000418ff */
[----:B------:R-:W2:Y:S07]  /*2f70*/  LDSM.16.MT88.4 R24, [R216+0x9400] ;  /* 0x00940000d818783b */ /* 0x000eae0000004200 */
[----:B------:R-:W-:Y:S01]  /*2f80*/  HMMA.16816.F32.BF16 R60, R8, R16, RZ ;  /* 0x00000010083c723c */ /* 0x000fe200000418ff */
[----:B-1----:R-:W-:-:S04]  /*2f90*/  FFMA.FTZ R4, R42, c[0x0][0x23c], -R13 ;  /* 0x00008f002a047a23 */ /* 0x002fc8000001080d */
[----:B------:R1:W-:Y:S03]  /*2fa0*/  MUFU.EX2 R152, R4 ;  /* 0x0000000400987308 */ /* 0x0003e60000000800 */
[C---:B------:R-:W-:Y:S01]  /*2fb0*/  HMMA.16816.F32.BF16 R124, R8.reuse, R18, RZ ;  /* 0x00000012087c723c */ /* 0x040fe200000418ff */
[----:B------:R-:W-:Y:S07]  /*2fc0*/  LDSM.16.MT88.4 R16, [R216+0xa400] ;  /* 0x00a40000d810783b */ /* 0x000fee0000004200 */
[----:B------:R-:W-:Y:S01]  /*2fd0*/  HMMA.16816.F32.BF16 R56, R8, R20, RZ ;  /* 0x000000140838723c */ /* 0x000fe200000418ff */
[----:B-1----:R-:W-:-:S07]  /*2fe0*/  FFMA.FTZ R4, R41, c[0x0][0x23c], -R13 ;  /* 0x00008f0029047a23 */ /* 0x002fce000001080d */
[C---:B------:R-:W-:Y:S01]  /*2ff0*/  HMMA.16816.F32.BF16 R116, R8.reuse, R22, RZ ;  /* 0x000000160874723c */ /* 0x040fe200000418ff */
[----:B------:R1:W-:Y:S01]  /*3000*/  MUFU.EX2 R156, R4 ;  /* 0x00000004009c7308 */ /* 0x0003e20000000800 */
[----:B------:R-:W-:Y:S06]  /*3010*/  LDSM.16.MT88.4 R20, [R218+0x9400] ;  /* 0x00940000da14783b */ /* 0x000fec0000004200 */
[C---:B------:R-:W-:Y:S08]  /*3020*/  HMMA.16816.F32.BF16 R52, R8.reuse, R28, RZ ;  /* 0x0000001c0834723c */ /* 0x040ff000000418ff */
[C---:B------:R-:W-:Y:S01]  /*3030*/  HMMA.16816.F32.BF16 R140, R8.reuse, R30, RZ ;  /* 0x0000001e088c723c */ /* 0x040fe200000418ff */
[----:B-1----:R-:W-:Y:S01]  /*3040*/  FFMA.FTZ R4, R40, c[0x0][0x23c], -R13 ;  /* 0x00008f0028047a23 */ /* 0x002fe2000001080d */
[----:B------:R-:W-:Y:S03]  /*3050*/  LDSM.16.MT88.4 R28, [R218+0xa400] ;  /* 0x00a40000da1c783b */ /* 0x000fe60000004200 */
[----:B------:R1:W-:Y:S03]  /*3060*/  MUFU.EX2 R202, R4 ;  /* 0x0000000400ca7308 */ /* 0x0003e60000000800 */
[C---:B------:R-:W-:Y:S08]  /*3070*/  HMMA.16816.F32.BF16 R48, R8.reuse, R32, RZ ;  /* 0x000000200830723c */ /* 0x040ff000000418ff */
[----:B------:R-:W-:Y:S01]  /*3080*/  HMMA.16816.F32.BF16 R144, R8, R34, RZ ;  /* 0x000000220890723c */ /* 0x000fe200000418ff */
[----:B------:R-:W3:Y:S01]  /*3090*/  LDSM.16.MT88.4 R32, [R216+0xb400] ;  /* 0x00b40000d820783b */ /* 0x000ee20000004200 */
[----:B-1----:R-:W-:-:S04]  /*30a0*/  FFMA.FTZ R4, R120, c[0x0][0x23c], -R12 ;  /* 0x00008f0078047a23 */ /* 0x002fc8000001080c */
[----:B------:R1:W-:Y:S02]  /*30b0*/  MUFU.EX2 R233, R4 ;  /* 0x0000000400e97308 */ /* 0x0003e40000000800 */
[--C-:B-1----:R-:W-:Y:S02]  /*30c0*/  FFMA.FTZ R4, R43, c[0x0][0x23c], -R12.reuse ;  /* 0x00008f002b047a23 */ /* 0x102fe4000001080c */
[----:B------:R-:W1:Y:S04]  /*30d0*/  LDSM.16.MT88.4 R40, [R218+0xb400] ;  /* 0x00b40000da28783b */ /* 0x000e680000004200 */
[----:B------:R4:W5:Y:S02]  /*30e0*/  MUFU.EX2 R251, R4 ;  /* 0x0000000400fb7308 */ /* 0x0009640000000800 */
[----:B----4-:R-:W-:Y:S01]  /*30f0*/  FFMA.FTZ R4, R121, c[0x0][0x23c], -R12 ;  /* 0x00008f0079047a23 */ /* 0x010fe2000001080c */
[----:B-----5:R-:W-:-:S05]  /*3100*/  F2FP.BF16.PACK_AB R5, R251, R233 ;  /* 0x000000e9fb05723e */ /* 0x020fca00000010ff */
[----:B------:R4:W-:Y:S02]  /*3110*/  MUFU.EX2 R250, R4 ;  /* 0x0000000400fa7308 */ /* 0x0009e40000000800 */
[----:B----4-:R-:W-:Y:S02]  /*3120*/  FFMA.FTZ R4, R44, c[0x0][0x23c], -R12 ;  /* 0x00008f002c047a23 */ /* 0x010fe4000001080c */
[----:B------:R-:W-:Y:S04]  /*3130*/  HMMA.16816.F32.BF16 R44, R8, R36, RZ ;  /* 0x00000024082c723c */ /* 0x000fe800000418ff */
[----:B------:R4:W5:Y:S02]  /*3140*/  MUFU.EX2 R234, R4 ;  /* 0x0000000400ea7308 */ /* 0x0009640000000800 */
[----:B----4-:R-:W-:Y:S01]  /*3150*/  FFMA.FTZ R4, R133, c[0x0][0x23c], -R0 ;  /* 0x00008f0085047a23 */ /* 0x010fe20000010800 */
[----:B-----5:R-:W-:Y:S01]  /*3160*/  F2FP.BF16.PACK_AB R7, R234, R250 ;  /* 0x000000faea07723e */ /* 0x020fe200000010ff */
[----:B------:R-:W-:-:S04]  /*3170*/  IMAD.MOV.U32 R133, RZ, RZ, R207 ;  /* 0x000000ffff857224 */ /* 0x000fc800078e00cf */
[----:B------:R4:W-:Y:S02]  /*3180*/  MUFU.EX2 R232, R4 ;  /* 0x0000000400e87308 */ /* 0x0009e40000000800 */
[----:B----4-:R-:W-:Y:S02]  /*3190*/  FFMA.FTZ R4, R132, c[0x0][0x23c], -R0 ;  /* 0x00008f0084047a23 */ /* 0x010fe40000010800 */
[----:B------:R-:W-:Y:S02]  /*31a0*/  IMAD.MOV.U32 R132, RZ, RZ, R152 ;  /* 0x000000ffff847224 */ /* 0x000fe400078e0098 */
[----:B------:R-:W-:Y:S02]  /*31b0*/  HMMA.16816.F32.BF16 R152, R8, R38, RZ ;  /* 0x000000260898723c */ /* 0x000fe400000418ff */
[----:B------:R4:W5:Y:S01]  /*31c0*/  MUFU.EX2 R231, R4 ;  /* 0x0000000400e77308 */ /* 0x0009620000000800 */
[----:B------:R-:W-:Y:S04]  /*31d0*/  LDSM.16.MT88.4 R36, [R218+0xb800] ;  /* 0x00b80000da24783b */ /* 0x000fe80000004200 */
[----:B------:R-:W-:Y:S01]  /*31e0*/  FFMA.FTZ R8, R123, c[0x0][0x23c], -R0 ;  /* 0x00008f007b087a23 */ /* 0x000fe20000010800 */
[----:B------:R-:W-:-:S02]  /*31f0*/  MOV R9, R156 ;  /* 0x0000009c00097202 */ /* 0x000fc40000000f00 */
[----:B------:R-:W-:Y:S01]  /*3200*/  MOV R11, R206 ;  /* 0x000000ce000b7202 */ /* 0x000fe20000000f00 */
[----:B------:R1:W-:Y:S01]  /*3210*/  MUFU.EX2 R230, R8 ;  /* 0x0000000800e67308 */ /* 0x0003e20000000800 */
[----:B------:R-:W-:Y:S02]  /*3220*/  F2FP.BF16.PACK_AB R6, R202, R9 ;  /* 0x00000009ca06723e */ /* 0x000fe400000010ff */
[----:B------:R-:W-:Y:S02]  /*3230*/  MOV R10, R183 ;  /* 0x000000b7000a7202 */ /* 0x000fe40000000f00 */
[----:B----4-:R-:W-:-:S07]  /*3240*/  F2FP.BF16.PACK_AB R4, R132, R151 ;  /* 0x000000978404723e */ /* 0x010fce00000010ff */
[----:B--2---:R-:W-:Y:S01]  /*3250*/  HMMA.16816.F32.BF16 R168, R4, R24, R112 ;  /* 0x0000001804a8723c */ /* 0x004fe20000041870 */
[----:B-1----:R-:W-:-:S04]  /*3260*/  FFMA.FTZ R8, R122, c[0x0][0x23c], -R0 ;  /* 0x00008f007a087a23 */ /* 0x002fc80000010800 */
[----:B------:R1:W-:Y:S03]  /*3270*/  MUFU.EX2 R229, R8 ;  /* 0x0000000800e57308 */ /* 0x0003e60000000800 */
[C---:B---3--:R-:W-:Y:S08]  /*3280*/  HMMA.16816.F32.BF16 R112, R4.reuse, R32, R96 ;  /* 0x000000200470723c */ /* 0x048ff00000041860 */
[----:B------:R-:W-:Y:S01]  /*3290*/  HMMA.16816.F32.BF16 R96, R4, R30, R76 ;  /* 0x0000001e0460723c */ /* 0x000fe2000004184c */
[----:B-1----:R-:W-:-:S06]  /*32a0*/  FFMA.FTZ R8, R148, c[0x0][0x23c], -R2 ;  /* 0x00008f0094087a23 */ /* 0x002fcc0000010802 */
[----:B------:R-:W-:Y:S01]  /*32b0*/  MOV R79, R208 ;  /* 0x000000d0004f7202 */ /* 0x000fe20000000f00 */
[----:B------:R-:W-:Y:S01]  /*32c0*/  HMMA.16816.F32.BF16 R160, R4, R20, R108 ;  /* 0x0000001404a0723c */ /* 0x000fe2000004186c */
[----:B------:R-:W-:Y:S01]  /*32d0*/  IMAD.MOV.U32 R78, RZ, RZ, R182 ;  /* 0x000000ffff4e7224 */ /* 0x000fe200078e00b6 */
[----:B------:R1:W-:Y:S01]  /*32e0*/  MUFU.EX2 R224, R8 ;  /* 0x0000000800e07308 */ /* 0x0003e20000000800 */
[----:B------:R-:W-:Y:S02]  /*32f0*/  MOV R77, R181 ;  /* 0x000000b5004d7202 */ /* 0x000fe40000000f00 */
[----:B------:R-:W-:-:S03]  /*3300*/  MOV R76, R180 ;  /* 0x000000b4004c7202 */ /* 0x000fc60000000f00 */
[C---:B------:R-:W-:Y:S08]  /*3310*/  HMMA.16816.F32.BF16 R156, R4.reuse, R16, R104 ;  /* 0x00000010049c723c */ /* 0x040ff00000041868 */
[----:B------:R-:W-:Y:S01]  /*3320*/  HMMA.16816.F32.BF16 R120, R4, R28, R100 ;  /* 0x0000001c0478723c */ /* 0x000fe20000041864 */
[----:B-1----:R-:W-:Y:S01]  /*3330*/  FFMA.FTZ R8, R139, c[0x0][0x23c], -R2 ;  /* 0x00008f008b087a23 */ /* 0x002fe20000010802 */
[----:B------:R-:W-:-:S03]  /*3340*/  MOV R139, R151 ;  /* 0x00000097008b7202 */ /* 0x000fc60000000f00 */
[----:B------:R1:W2:Y:S03]  /*3350*/  MUFU.EX2 R228, R8 ;  /* 0x0000000800e47308 */ /* 0x0002a60000000800 */
[C---:B------:R-:W-:Y:S08]  /*3360*/  HMMA.16816.F32.BF16 R108, R4.reuse, R40, R92 ;  /* 0x00000028046c723c */ /* 0x040ff0000004185c */
[----:B------:R-:W-:Y:S01]  /*3370*/  HMMA.16816.F32.BF16 R104, R4, R22, R84 ;  /* 0x000000160468723c */ /* 0x000fe20000041854 */
[----:B-1----:R-:W-:-:S02]  /*3380*/  FFMA.FTZ R8, R138, c[0x0][0x23c], -R2 ;  /* 0x00008f008a087a23 */ /* 0x002fc40000010802 */
[----:B------:R-:W-:-:S05]  /*3390*/  IMAD.MOV.U32 R138, RZ, RZ, R150 ;  /* 0x000000ffff8a7224 */ /* 0x000fca00078e0096 */
[C---:B------:R-:W-:Y:S01]  /*33a0*/  HMMA.16816.F32.BF16 R100, R4.reuse, R18, R80 ;  /* 0x000000120464723c */ /* 0x040fe20000041850 */
[----:B------:R1:W-:Y:S07]  /*33b0*/  MUFU.EX2 R215, R8 ;  /* 0x0000000800d77308 */ /* 0x0003ee0000000800 */
[----:B------:R-:W-:Y:S01]  /*33c0*/  HMMA.16816.F32.BF16 R92, R4, R34, R72 ;  /* 0x00000022045c723c */ /* 0x000fe20000041848 */
[----:B-1----:R-:W-:Y:S01]  /*33d0*/  FFMA.FTZ R8, R137, c[0x0][0x23c], -R2 ;  /* 0x00008f0089087a23 */ /* 0x002fe20000010802 */
[----:B------:R-:W-:-:S06]  /*33e0*/  MOV R137, R149 ;  /* 0x0000009500897202 */ /* 0x000fcc0000000f00 */
[C---:B------:R-:W-:Y:S01]  /*33f0*/  HMMA.16816.F32.BF16 R148, R4.reuse, R26, R88 ;  /* 0x0000001a0494723c */ /* 0x040fe20000041858 */
[----:B------:R1:W3:Y:S07]  /*3400*/  MUFU.EX2 R214, R8 ;  /* 0x0000000800d67308 */ /* 0x0002ee0000000800 */
[----:B------:R-:W-:Y:S07]  /*3410*/  HMMA.16816.F32.BF16 R88, R4, R42, R64 ;  /* 0x0000002a0458723c */ /* 0x000fee0000041840 */
[----:B-----5:R-:W-:Y:S01]  /*3420*/  F2FP.BF16.PACK_AB R4, R231, R232 ;  /* 0x000000e8e704723e */ /* 0x020fe200000010ff */
[----:B-1----:R-:W-:Y:S01]  /*3430*/  FFMA.FTZ R8, R167, c[0x0][0x23c], -R13 ;  /* 0x00008f00a7087a23 */ /* 0x002fe2000001080d */
[----:B--2---:R-:W-:-:S02]  /*3440*/  F2FP.BF16.PACK_AB R5, R228, R224 ;  /* 0x000000e0e405723e */ /* 0x004fc400000010ff */
[----:B------:R-:W-:Y:S01]  /*3450*/  F2FP.BF16.PACK_AB R6, R229, R230 ;  /* 0x000000e6e506723e */ /* 0x000fe200000010ff */
[----:B------:R1:W-:Y:S01]  /*3460*/  MUFU.EX2 R213, R8 ;  /* 0x0000000800d57308 */ /* 0x0003e20000000800 */
[----:B---3--:R-:W-:Y:S02]  /*3470*/  F2FP.BF16.PACK_AB R7, R214, R215 ;  /* 0x000000d7d607723e */ /* 0x008fe400000010ff */
[----:B------:R-:W-:-:S05]  /*3480*/  MOV R167, R203 ;  /* 0x000000cb00a77202 */ /* 0x000fca0000000f00 */
[----:B------:R-:W-:Y:S01]  /*3490*/  HMMA.16816.F32.BF16 R84, R4, R24, R68 ;  /* 0x000000180454723c */ /* 0x000fe20000041844 */
[----:B-1----:R-:W-:Y:S01]  /*34a0*/  FFMA.FTZ R8, R166, c[0x0][0x23c], -R13 ;  /* 0x00008f00a6087a23 */ /* 0x002fe2000001080d */
[----:B------:R-:W-:-:S06]  /*34b0*/  MOV R166, R204 ;  /* 0x000000cc00a67202 */ /* 0x000fcc0000000f00 */
[C---:B------:R-:W-:Y:S01]  /*34c0*/  HMMA.16816.F32.BF16 R80, R4.reuse, R20, R60 ;  /* 0x000000140450723c */ /* 0x040fe2000004183c */
[----:B------:R1:W2:Y:S07]  /*34d0*/  MUFU.EX2 R212, R8 ;  /* 0x0000000800d47308 */ /* 0x0002ae0000000800 */
[C---:B------:R-:W-:Y:S08]  /*34e0*/  HMMA.16816.F32.BF16 R64, R4.reuse, R32, R48 ;  /* 0x000000200440723c */ /* 0x040ff00000041830 */
[----:B------:R-:W-:Y:S01]  /*34f0*/  HMMA.16816.F32.BF16 R72, R4, R16, R56 ;  /* 0x000000100448723c */ /* 0x000fe20000041838 */
[----:B-1----:R-:W-:-:S02]  /*3500*/  FFMA.FTZ R8, R164, c[0x0][0x23c], -R13 ;  /* 0x00008f00a4087a23 */ /* 0x002fc4000001080d */
[----:B------:R-:W-:Y:S02]  /*3510*/  IMAD.MOV.U32 R164, RZ, RZ, R205 ;  /* 0x000000ffffa47224 */ /* 0x000fe400078e00cd */
[----:B------:R1:W-:Y:S03]  /*3520*/  MUFU.EX2 R211, R8 ;  /* 0x0000000800d37308 */ /* 0x0003e60000000800 */
[C---:B------:R-:W-:Y:S08]  /*3530*/  HMMA.16816.F32.BF16 R68, R4.reuse, R28, R52 ;  /* 0x0000001c0444723c */ /* 0x040ff00000041834 */
[----:B------:R-:W-:Y:S01]  /*3540*/  HMMA.16816.F32.BF16 R180, R4, R40, R44 ;  /* 0x0000002804b4723c */ /* 0x000fe2000004182c */
[----:B-1----:R-:W-:-:S07]  /*3550*/  FFMA.FTZ R8, R165, c[0x0][0x23c], -R13 ;  /* 0x00008f00a5087a23 */ /* 0x002fce000001080d */
[----:B------:R-:W-:Y:S01]  /*3560*/  HMMA.16816.F32.BF16 R60, R4, R26, R128 ;  /* 0x0000001a043c723c */ /* 0x000fe20000041880 */
[----:B------:R-:W1:Y:S01]  /*3570*/  LDSM.16.MT88.4 R24, [R216+0x9800] ;  /* 0x00980000d818783b */ /* 0x000e620000004200 */
[----:B------:R3:W4:Y:S01]  /*3580*/  MUFU.EX2 R210, R8 ;  /* 0x0000000800d27308 */ /* 0x0007220000000800 */
[----:B------:R-:W-:-:S04]  /*3590*/  IMAD.MOV.U32 R165, RZ, RZ, R137 ;  /* 0x000000ffffa57224 */ /* 0x000fc800078e0089 */
[----:B------:R-:W-:Y:S01]  /*35a0*/  IMAD.MOV.U32 R131, RZ, RZ, R202 ;  /* 0x000000ffff837224 */ /* 0x000fe200078e00ca */
[----:B------:R-:W-:Y:S01]  /*35b0*/  HMMA.16816.F32.BF16 R48, R4, R18, R116 ;  /* 0x000000120430723c */ /* 0x000fe20000041874 */
[----:B------:R-:W5:Y:S01]  /*35c0*/  LDSM.16.MT88.4 R16, [R218+0x9800] ;  /* 0x00980000da10783b */ /* 0x000f620000004200 */
[----:B------:R-:W-:Y:S01]  /*35d0*/  IMAD.MOV.U32 R130, RZ, RZ, R77 ;  /* 0x000000ffff827224 */ /* 0x000fe200078e004d */
[----:B------:R-:W-:Y:S02]  /*35e0*/  MOV R129, R78 ;  /* 0x0000004e00817202 */ /* 0x000fe40000000f00 */
[----:B------:R-:W-:-:S03]  /*35f0*/  MOV R128, R79 ;  /* 0x0000004f00807202 */ /* 0x000fc60000000f00 */
[----:B------:R-:W-:Y:S01]  /*3600*/  HMMA.16816.F32.BF16 R52, R4, R22, R124 ;  /* 0x000000160434723c */ /* 0x000fe2000004187c */
[----:B------:R-:W1:Y:S01]  /*3610*/  LDSM.16.MT88.4 R20, [R216+0xa800] ;  /* 0x00a80000d814783b */ /* 0x000e620000004200 */
[----:B---3--:R-:W-:-:S04]  /*3620*/  FFMA.FTZ R8, R175, c[0x0][0x23c], -R12 ;  /* 0x00008f00af087a23 */ /* 0x008fc8000001080c */
[----:B------:R3:W-:Y:S02]  /*3630*/  MUFU.EX2 R209, R8 ;  /* 0x0000000800d17308 */ /* 0x0007e40000000800 */
[C---:B------:R-:W-:Y:S01]  /*3640*/  HMMA.16816.F32.BF16 R44, R4.reuse, R30, R140 ;  /* 0x0000001e042c723c */ /* 0x040fe2000004188c */
[----:B------:R-:W1:Y:S07]  /*3650*/  LDSM.16.MT88.4 R28, [R218+0xa800] ;  /* 0x00a80000da1c783b */ /* 0x000e6e0000004200 */
[----:B------:R-:W-:Y:S01]  /*3660*/  HMMA.16816.F32.BF16 R56, R4, R34, R144 ;  /* 0x000000220438723c */ /* 0x000fe20000041890 */
[----:B------:R-:W1:Y:S01]  /*3670*/  LDSM.16.MT88.4 R32, [R216+0xb800] ;  /* 0x00b80000d820783b */ /* 0x000e620000004200 */
[----:B---3--:R-:W-:-:S06]  /*3680*/  FFMA.FTZ R8, R173, c[0x0][0x23c], -R12 ;  /* 0x00008f00ad087a23 */ /* 0x008fcc000001080c */
[----:B------:R-:W-:Y:S01]  /*3690*/  HMMA.16816.F32.BF16 R40, R4, R42, R152 ;  /* 0x0000002a0428723c */ /* 0x000fe20000041898 */
[----:B------:R3:W3:Y:S06]  /*36a0*/  MUFU.EX2 R208, R8 ;  /* 0x0000000800d07308 */ /* 0x0006ec0000000800 */
[----:B------:R-:W-:Y:S02]  /*36b0*/  MOV R154, R139 ;  /* 0x0000008b009a7202 */ /* 0x000fe40000000f00 */
[----:B------:R-:W-:Y:S02]  /*36c0*/  MOV R155, R138 ;  /* 0x0000008a009b7202 */ /* 0x000fe40000000f00 */
[----:B--2---:R-:W-:-:S02]  /*36d0*/  F2FP.BF16.PACK_AB R4, R212, R213 ;  /* 0x000000d5d404723e */ /* 0x004fc400000010ff */
[----:B----4-:R-:W-:Y:S01]  /*36e0*/  F2FP.BF16.PACK_AB R6, R210, R211 ;  /* 0x000000d3d206723e */ /* 0x010fe200000010ff */
[----:B---3--:R-:W-:Y:S01]  /*36f0*/  FFMA.FTZ R8, R172, c[0x0][0x23c], -R12 ;  /* 0x00008f00ac087a23 */ /* 0x008fe2000001080c */
[----:B------:R-:W-:-:S03]  /*3700*/  F2FP.BF16.PACK_AB R5, R208, R209 ;  /* 0x000000d1d005723e */ /* 0x000fc600000010ff */
[----:B------:R2:W-:Y:S02]  /*3710*/  MUFU.EX2 R206, R8 ;  /* 0x0000000800ce7308 */ /* 0x0005e40000000800 */
[----:B--2---:R-:W-:-:S06]  /*3720*/  FFMA.FTZ R8, R174, c[0x0][0x23c], -R12 ;  /* 0x00008f00ae087a23 */ /* 0x004fcc000001080c */
[----:B------:R2:W3:Y:S02]  /*3730*/  MUFU.EX2 R207, R8 ;  /* 0x0000000800cf7308 */ /* 0x0004e40000000800 */
[----:B--2---:R-:W-:Y:S01]  /*3740*/  FFMA.FTZ R8, R176, c[0x0][0x23c], -R0 ;  /* 0x00008f00b0087a23 */ /* 0x004fe20000010800 */
[----:B---3--:R-:W-:-:S05]  /*3750*/  F2FP.BF16.PACK_AB R7, R207, R206 ;  /* 0x000000cecf07723e */ /* 0x008fca00000010ff */
[----:B------:R2:W-:Y:S02]  /*3760*/  MUFU.EX2 R205, R8 ;  /* 0x0000000800cd7308 */ /* 0x0005e40000000800 */
[C---:B-1----:R-:W-:Y:S08]  /*3770*/  HMMA.16816.F32.BF16 R140, R4.reuse, R24, R168 ;  /* 0x00000018048c723c */ /* 0x042ff000000418a8 */
[----:B-----5:R-:W-:Y:S01]  /*3780*/  HMMA.16816.F32.BF16 R124, R4, R16, R160 ;  /* 0x00000010047c723c */ /* 0x020fe200000418a0 */
[----:B--2---:R-:W-:-:S04]  /*3790*/  FFMA.FTZ R8, R177, c[0x0][0x23c], -R0 ;  /* 0x00008f00b1087a23 */ /* 0x004fc80000010800 */
[----:B------:R1:W2:Y:S03]  /*37a0*/  MUFU.EX2 R204, R8 ;  /* 0x0000000800cc7308 */ /* 0x0002a60000000800 */
[C---:B------:R-:W-:Y:S08]  /*37b0*/  HMMA.16816.F32.BF16 R168, R4.reuse, R20, R156 ;  /* 0x0000001404a8723c */ /* 0x040ff0000004189c */
[----:B------:R-:W-:Y:S01]  /*37c0*/  HMMA.16816.F32.BF16 R172, R4, R28, R120 ;  /* 0x0000001c04ac723c */ /* 0x000fe20000041878 */
[----:B------:R-:W-:Y:S01]  /*37d0*/  LDSM.16.MT88.4 R120, [R216+0xbc00] ;  /* 0x00bc0000d878783b */ /* 0x000fe20000004200 */
[----:B-1----:R-:W-:-:S06]  /*37e0*/  FFMA.FTZ R8, R14, c[0x0][0x23c], -R0 ;  /* 0x00008f000e087a23 */ /* 0x002fcc0000010800 */
[C---:B------:R-:W-:Y:S01]  /*37f0*/  HMMA.16816.F32.BF16 R112, R4.reuse, R32, R112 ;  /* 0x000000200470723c */ /* 0x040fe20000041870 */
[----:B------:R1:W-:Y:S07]  /*3800*/  MUFU.EX2 R203, R8 ;  /* 0x0000000800cb7308 */ /* 0x0003ee0000000800 */
[C---:B------:R-:W-:Y:S08]  /*3810*/  HMMA.16816.F32.BF16 R148, R4.reuse, R26, R148 ;  /* 0x0000001a0494723c */ /* 0x040ff00000041894 */
[----:B------:R-:W-:Y:S01]  /*3820*/  HMMA.16816.F32.BF16 R100, R4, R22, R100 ;  /* 0x000000160464723c */ /* 0x000fe20000041864 */
[----:B-1----:R-:W-:-:S04]  /*3830*/  FFMA.FTZ R8, R15, c[0x0][0x23c], -R0 ;  /* 0x00008f000f087a23 */ /* 0x002fc80000010800 */
[----:B------:R1:W-:Y:S03]  /*3840*/  MUFU.EX2 R202, R8 ;  /* 0x0000000800ca7308 */ /* 0x0003e60000000800 */
[C---:B------:R-:W-:Y:S08]  /*3850*/  HMMA.16816.F32.BF16 R116, R4.reuse, R34, R92 ;  /* 0x000000220474723c */ /* 0x040ff0000004185c */
[----:B------:R-:W-:Y:S01]  /*3860*/  HMMA.16816.F32.BF16 R144, R4, R38, R88 ;  /* 0x000000260490723c */ /* 0x000fe20000041858 */
[----:B-1----:R-:W-:-:S04]  /*3870*/  FFMA.FTZ R8, R184, c[0x0][0x23c], -R2 ;  /* 0x00008f00b8087a23 */ /* 0x002fc80000010802 */
[----:B------:R1:W-:Y:S02]  /*3880*/  MUFU.EX2 R184, R8 ;  /* 0x0000000800b87308 */ /* 0x0003e40000000800 */
[----:B-1----:R-:W-:Y:S01]  /*3890*/  FFMA.FTZ R8, R185, c[0x0][0x23c], -R2 ;  /* 0x00008f00b9087a23 */ /* 0x002fe20000010802 */
[----:B------:R-:W-:Y:S02]  /*38a0*/  MOV R185, R131 ;  /* 0x0000008300b97202 */ /* 0x000fe40000000f00 */
[----:B------:R-:W-:-:S03]  /*38b0*/  MOV R131, R76 ;  /* 0x0000004c00837202 */ /* 0x000fc60000000f00 */
[----:B------:R1:W3:Y:S01]  /*38c0*/  MUFU.EX2 R139, R8 ;  /* 0x00000008008b7308 */ /* 0x0002e20000000800 */
[C---:B------:R-:W-:Y:S08]  /*38d0*/  HMMA.16816.F32.BF16 R76, R4.reuse, R18, R104 ;  /* 0x00000012044c723c */ /* 0x040ff00000041868 */
[----:B------:R-:W-:Y:S01]  /*38e0*/  HMMA.16816.F32.BF16 R104, R4, R30, R96 ;  /* 0x0000001e0468723c */ /* 0x000fe20000041860 */
[----:B------:R-:W4:Y:S01]  /*38f0*/  LDSM.16.MT88.4 R96, [R216+0xac00] ;  /* 0x00ac0000d860783b */ /* 0x000f220000004200 */
[----:B-1----:R-:W-:-:S04]  /*3900*/  FFMA.FTZ R8, R178, c[0x0][0x23c], -R2 ;  /* 0x00008f00b2087a23 */ /* 0x002fc80000010802 */
[----:B------:R1:W-:Y:S02]  /*3910*/  MUFU.EX2 R138, R8 ;  /* 0x00000008008a7308 */ /* 0x0003e40000000800 */
[----:B-1----:R-:W-:Y:S02]  /*3920*/  FFMA.FTZ R8, R179, c[0x0][0x23c], -R2 ;  /* 0x00008f00b3087a23 */ /* 0x002fe40000010802 */
[----:B------:R-:W-:Y:S01]  /*3930*/  HMMA.16816.F32.BF16 R176, R4, R36, R108 ;  /* 0x0000002404b0723c */ /* 0x000fe2000004186c */
[----:B------:R-:W-:Y:S03]  /*3940*/  LDSM.16.MT88.4 R108, [R218+0xac00] ;  /* 0x00ac0000da6c783b */ /* 0x000fe60000004200 */
[----:B------:R1:W5:Y:S03]  /*3950*/  MUFU.EX2 R137, R8 ;  /* 0x0000000800897308 */ /* 0x0003660000000800 */
[----:B--2---:R-:W-:-:S02]  /*3960*/  F2FP.BF16.PACK_AB R4, R204, R205 ;  /* 0x000000cdcc04723e */ /* 0x004fc400000010ff */
[----:B---3--:R-:W-:Y:S02]  /*3970*/  F2FP.BF16.PACK_AB R5, R139, R184 ;  /* 0x000000b88b05723e */ /* 0x008fe400000010ff */
[----:B------:R-:W-:Y:S01]  /*3980*/  F2FP.BF16.PACK_AB R6, R202, R203 ;  /* 0x000000cbca06723e */ /* 0x000fe200000010ff */
[----:B-1----:R-:W-:Y:S01]  /*3990*/  FFMA.FTZ R8, R186, c[0x0][0x23c], -R13 ;  /* 0x00008f00ba087a23 */ /* 0x002fe2000001080d */
[----:B-----5:R-:W-:Y:S01]  /*39a0*/  F2FP.BF16.PACK_AB R7, R137, R138 ;  /* 0x0000008a8907723e */ /* 0x020fe200000010ff */
[----:B------:R-:W-:Y:S01]  /*39b0*/  IMAD.MOV.U32 R186, RZ, RZ, R9 ;  /* 0x000000ffffba7224 */ /* 0x000fe200078e0009 */
[----:B------:R-:W-:Y:S02]  /*39c0*/  MOV R9, R10 ;  /* 0x0000000a00097202 */ /* 0x000fe40000000f00 */
[----:B------:R-:W-:Y:S02]  /*39d0*/  MOV R10, R133 ;  /* 0x00000085000a7202 */ /* 0x000fe40000000f00 */
[----:B------:R1:W-:Y:S01]  /*39e0*/  MUFU.EX2 R133, R8 ;  /* 0x0000000800857308 */ /* 0x0003e20000000800 */
[C---:B------:R-:W-:Y:S08]  /*39f0*/  HMMA.16816.F32.BF16 R160, R4.reuse, R24, R84 ;  /* 0x0000001804a0723c */ /* 0x040ff00000041854 */
[----:B------:R-:W-:Y:S01]  /*3a00*/  HMMA.16816.F32.BF16 R84, R4, R20, R72 ;  /* 0x000000140454723c */ /* 0x000fe20000041848 */
[----:B-1----:R-:W-:Y:S01]  /*3a10*/  FFMA.FTZ R8, R187, c[0x0][0x23c], -R13 ;  /* 0x00008f00bb087a23 */ /* 0x002fe2000001080d */
[----:B------:R-:W-:-:S06]  /*3a20*/  MOV R187, R132 ;  /* 0x0000008400bb7202 */ /* 0x000fcc0000000f00 */
[C---:B------:R-:W-:Y:S01]  /*3a30*/  HMMA.16816.F32.BF16 R52, R4.reuse, R18, R52 ;  /* 0x000000120434723c */ /* 0x040fe20000041834 */
[----:B------:R1:W2:Y:S07]  /*3a40*/  MUFU.EX2 R132, R8 ;  /* 0x0000000800847308 */ /* 0x0002ae0000000800 */
[C---:B------:R-:W-:Y:S07]  /*3a50*/  HMMA.16816.F32.BF16 R56, R4.reuse, R34, R56 ;  /* 0x000000220438723c */ /* 0x040fee0000041838 */
[----:B------:R-:W-:Y:S01]  /*3a60*/  MOV R34, R227 ;  /* 0x000000e300227202 */ /* 0x000fe20000000f00 */
[----:B------:R-:W-:Y:S01]  /*3a70*/  HMMA.16816.F32.BF16 R60, R4, R26, R60 ;  /* 0x0000001a043c723c */ /* 0x000fe2000004183c */
[----:B------:R-:W-:Y:S01]  /*3a80*/  MOV R35, R11 ;  /* 0x0000000b00237202 */ /* 0x000fe20000000f00 */
[----:B-1----:R-:W-:Y:S01]  /*3a90*/  FFMA.FTZ R8, R188, c[0x0][0x23c], -R13 ;  /* 0x00008f00bc087a23 */ /* 0x002fe2000001080d */
[----:B------:R-:W-:-:S03]  /*3aa0*/  MOV R188, R165 ;  /* 0x000000a500bc7202 */ /* 0x000fc60000000f00 */
[----:B------:R1:W-:Y:S02]  /*3ab0*/  MUFU.EX2 R21, R8 ;  /* 0x0000000800157308 */ /* 0x0003e40000000800 */
[C---:B------:R-:W-:Y:S07]  /*3ac0*/  HMMA.16816.F32.BF16 R64, R4.reuse, R32, R64 ;  /* 0x000000200440723c */ /* 0x040fee0000041840 */
[----:B------:R-:W-:Y:S01]  /*3ad0*/  MOV R33, R166 ;  /* 0x000000a600217202 */ /* 0x000fe20000000f00 */
[----:B------:R-:W-:Y:S01]  /*3ae0*/  HMMA.16816.F32.BF16 R24, R4, R16, R80 ;  /* 0x000000100418723c */ /* 0x000fe20000041850 */
[----:B------:R-:W-:Y:S01]  /*3af0*/  MOV R32, R167 ;  /* 0x000000a700207202 */ /* 0x000fe20000000f00 */
[----:B------:R-:W3:Y:S01]  /*3b00*/  LDSM.16.MT88.4 R80, [R218+0x9c00] ;  /* 0x009c0000da50783b */ /* 0x000ee20000004200 */
[----:B-1----:R-:W-:Y:S01]  /*3b10*/  FFMA.FTZ R8, R189, c[0x0][0x23c], -R13 ;  /* 0x00008f00bd087a23 */ /* 0x002fe2000001080d */
[----:B------:R-:W-:-:S04]  /*3b20*/  MOV R189, R226 ;  /* 0x000000e200bd7202 */ /* 0x000fc80000000f00 */
[C---:B------:R-:W-:Y:S01]  /*3b30*/  HMMA.16816.F32.BF16 R48, R4.reuse, R22, R48 ;  /* 0x000000160430723c */ /* 0x040fe20000041830 */
[----:B------:R1:W5:Y:S06]  /*3b40*/  MUFU.EX2 R226, R8 ;  /* 0x0000000800e27308 */ /* 0x00036c0000000800 */
[----:B------:R-:W-:Y:S01]  /*3b50*/  MOV R22, R155 ;  /* 0x0000009b00167202 */ /* 0x000fe20000000f00 */
[C---:B------:R-:W-:Y:S01]  /*3b60*/  HMMA.16816.F32.BF16 R156, R4.reuse, R28, R68 ;  /* 0x0000001c049c723c */ /* 0x040fe20000041844 */
[----:B------:R-:W-:Y:S02]  /*3b70*/  IMAD.MOV.U32 R23, RZ, RZ, R154 ;  /* 0x000000ffff177224 */ /* 0x000fe400078e009a */
[----:B------:R-:W3:Y:S04]  /*3b80*/  LDSM.16.MT88.4 R152, [R216+0x9c00] ;  /* 0x009c0000d898783b */ /* 0x000ee80000004200 */
[----:B------:R-:W-:Y:S01]  /*3b90*/  MOV R29, R128 ;  /* 0x00000080001d7202 */ /* 0x000fe20000000f00 */
[----:B------:R-:W-:Y:S01]  /*3ba0*/  HMMA.16816.F32.BF16 R44, R4, R30, R44 ;  /* 0x0000001e042c723c */ /* 0x000fe2000004182c */
[----:B------:R-:W-:Y:S01]  /*3bb0*/  IMAD.MOV.U32 R28, RZ, RZ, R129 ;  /* 0x000000ffff1c7224 */ /* 0x000fe200078e0081 */
[----:B--2---:R-:W-:Y:S01]  /*3bc0*/  F2FP.BF16.PACK_AB R128, R132, R133 ;  /* 0x000000858480723e */ /* 0x004fe200000010ff */
[----:B-1----:R-:W-:-:S02]  /*3bd0*/  FFMA.FTZ R8, R190, c[0x0][0x23c], -R12 ;  /* 0x00008f00be087a23 */ /* 0x002fc4000001080c */
[----:B------:R-:W-:Y:S02]  /*3be0*/  IMAD.MOV.U32 R190, RZ, RZ, R164 ;  /* 0x000000ffffbe7224 */ /* 0x000fe400078e00a4 */
[----:B------:R1:W-:Y:S01]  /*3bf0*/  MUFU.EX2 R20, R8 ;  /* 0x0000000800147308 */ /* 0x0003e20000000800 */
[----:B------:R-:W-:Y:S01]  /*3c00*/  HMMA.16816.F32.BF16 R164, R4, R36, R180 ;  /* 0x0000002404a4723c */ /* 0x000fe200000418b4 */
[----:B------:R-:W-:Y:S02]  /*3c10*/  MOV R30, R131 ;  /* 0x00000083001e7202 */ /* 0x000fe40000000f00 */
[----:B------:R-:W-:Y:S02]  /*3c20*/  MOV R31, R130 ;  /* 0x00000082001f7202 */ /* 0x000fe40000000f00 */
[----:B-----5:R-:W-:-:S03]  /*3c30*/  F2FP.BF16.PACK_AB R130, R226, R21 ;  /* 0x00000015e282723e */ /* 0x020fc600000010ff */
[----:B------:R-:W-:Y:S01]  /*3c40*/  HMMA.16816.F32.BF16 R40, R4, R38, R40 ;  /* 0x000000260428723c */ /* 0x000fe20000041828 */
[----:B-1----:R-:W-:Y:S01]  /*3c50*/  FFMA.FTZ R8, R192, c[0x0][0x23c], -R12 ;  /* 0x00008f00c0087a23 */ /* 0x002fe2000001080c */
[----:B------:R-:W-:-:S05]  /*3c60*/  MOV R192, R9 ;  /* 0x0000000900c07202 */ /* 0x000fca0000000f00 */
[----:B------:R-:W-:Y:S01]  /*3c70*/  FFMA.FTZ R4, R196, c[0x0][0x23c], -R0 ;  /* 0x00008f00c4047a23 */ /* 0x000fe20000010800 */
[----:B------:R1:W2:Y:S01]  /*3c80*/  MUFU.EX2 R19, R8 ;  /* 0x0000000800137308 */ /* 0x0002a20000000800 */
[----:B------:R-:W-:-:S04]  /*3c90*/  FADD.FTZ R6, R33, R32 ;  /* 0x0000002021067221 */ /* 0x000fc80000010000 */
[----:B------:R-:W-:-:S03]  /*3ca0*/  FADD.FTZ R6, R189, R6 ;  /* 0x00000006bd067221 */ /* 0x000fc60000010000 */
[----:B------:R-:W-:Y:S01]  /*3cb0*/  MUFU.EX2 R15, R4 ;  /* 0x00000004000f7308 */ /* 0x000fe20000000800 */
[----:B------:R-:W-:-:S04]  /*3cc0*/  FADD.FTZ R6, R22, R6 ;  /* 0x0000000616067221 */ /* 0x000fc80000010000 */
[----:B------:R-:W-:Y:S02]  /*3cd0*/  FADD.FTZ R6, R233, R6 ;  /* 0x00000006e9067221 */ /* 0x000fe40000010000 */
[----:B-1----:R-:W-:Y:S01]  /*3ce0*/  FFMA.FTZ R8, R191, c[0x0][0x23c], -R12 ;  /* 0x00008f00bf087a23 */ /* 0x002fe2000001080c */
[----:B--2---:R-:W-:Y:S01]  /*3cf0*/  F2FP.BF16.PACK_AB R129, R19, R20 ;  /* 0x000000141381723e */ /* 0x004fe200000010ff */
[----:B------:R-:W-:Y:S02]  /*3d00*/  IMAD.MOV.U32 R191, RZ, RZ, R10 ;  /* 0x000000ffffbf7224 */ /* 0x000fe400078e000a */
[----:B------:R1:W-:Y:S02]  /*3d10*/  MUFU.EX2 R18, R8 ;  /* 0x0000000800127308 */ /* 0x0003e40000000800 */
[----:B------:R-:W-:-:S04]  /*3d20*/  FADD.FTZ R5, R192, R191 ;  /* 0x000000bfc0057221 */ /* 0x000fc80000010000 */
[----:B------:R-:W-:-:S04]  /*3d30*/  FADD.FTZ R5, R31, R5 ;  /* 0x000000051f057221 */ /* 0x000fc80000010000 */
[----:B------:R-:W-:-:S04]  /*3d40*/  FADD.FTZ R5, R188, R5 ;  /* 0x00000005bc057221 */ /* 0x000fc80000010000 */
[----:B------:R-:W-:Y:S02]  /*3d50*/  FADD.FTZ R5, R23, R5 ;  /* 0x0000000517057221 */ /* 0x000fe40000010000 */
[----:B-1----:R-:W-:Y:S01]  /*3d60*/  FFMA.FTZ R8, R193, c[0x0][0x23c], -R12 ;  /* 0x00008f00c1087a23 */ /* 0x002fe2000001080c */
[----:B------:R-:W-:-:S03]  /*3d70*/  MOV R193, R225 ;  /* 0x000000e100c17202 */ /* 0x000fc60000000f00 */
[----:B------:R1:W2:Y:S02]  /*3d80*/  MUFU.EX2 R227, R8 ;  /* 0x0000000800e37308 */ /* 0x0002a40000000800 */
[----:B-1----:R-:W-:Y:S01]  /*3d90*/  FFMA.FTZ R8, R195, c[0x0][0x23c], -R0 ;  /* 0x00008f00c3087a23 */ /* 0x002fe20000010800 */
[----:B--2---:R-:W-:-:S05]  /*3da0*/  F2FP.BF16.PACK_AB R131, R227, R18 ;  /* 0x00000012e383723e */ /* 0x004fca00000010ff */
[----:B------:R1:W-:Y:S02]  /*3db0*/  MUFU.EX2 R17, R8 ;  /* 0x0000000800117308 */ /* 0x0003e40000000800 */
[C---:B----4-:R-:W-:Y:S08]  /*3dc0*/  HMMA.16816.F32.BF16 R88, R128.reuse, R96, R168 ;  /* 0x000000608058723c */ /* 0x050ff000000418a8 */
[----:B---3--:R-:W-:Y:S01]  /*3dd0*/  HMMA.16816.F32.BF16 R72, R128, R80, R124 ;  /* 0x000000508048723c */ /* 0x008fe2000004187c */
[----:B-1----:R-:W-:-:S02]  /*3de0*/  FFMA.FTZ R8, R194, c[0x0][0x23c], -R0 ;  /* 0x00008f00c2087a23 */ /* 0x002fc40000010800 */
[----:B------:R-:W-:Y:S02]  /*3df0*/  FFMA.FTZ R0, R197, c[0x0][0x23c], -R0 ;  /* 0x00008f00c5007a23 */ /* 0x000fe40000010800 */
[----:B------:R1:W2:Y:S03]  /*3e00*/  MUFU.EX2 R16, R8 ;  /* 0x0000000800107308 */ /* 0x0002a60000000800 */
[C---:B------:R-:W-:Y:S05]  /*3e10*/  HMMA.16816.F32.BF16 R92, R128.reuse, R98, R100 ;  /* 0x00000062805c723c */ /* 0x040fea0000041864 */
[----:B------:R3:W4:Y:S03]  /*3e20*/  MUFU.EX2 R14, R0 ;  /* 0x00000000000e7308 */ /* 0x0007260000000800 */
[----:B------:R-:W-:Y:S01]  /*3e30*/  HMMA.16816.F32.BF16 R140, R128, R152, R140 ;  /* 0x00000098808c723c */ /* 0x000fe2000004188c */
[----:B-1----:R-:W1:Y:S01]  /*3e40*/  LDSM.16.MT88.4 R8, [R218+0xbc00] ;  /* 0x00bc0000da08783b */ /* 0x002e620000004200 */
[----:B--2---:R-:W-:-:S06]  /*3e50*/  F2FP.BF16.PACK_AB R168, R16, R17 ;  /* 0x0000001110a8723e */ /* 0x004fcc00000010ff */
[----:B------:R-:W-:Y:S01]  /*3e60*/  HMMA.16816.F32.BF16 R148, R128, R154, R148 ;  /* 0x0000009a8094723c */ /* 0x000fe20000041894 */
[----:B---3--:R-:W-:Y:S01]  /*3e70*/  FFMA.FTZ R0, R199, c[0x0][0x23c], -R2 ;  /* 0x00008f00c7007a23 */ /* 0x008fe20000010802 */
[----:B----4-:R-:W-:-:S06]  /*3e80*/  F2FP.BF16.PACK_AB R170, R14, R15 ;  /* 0x0000000f0eaa723e */ /* 0x010fcc00000010ff */
[C---:B------:R-:W-:Y:S01]  /*3e90*/  HMMA.16816.F32.BF16 R76, R128.reuse, R82, R76 ;  /* 0x00000052804c723c */ /* 0x040fe2000004184c */
[----:B------:R2:W-:Y:S07]  /*3ea0*/  MUFU.EX2 R13, R0 ;  /* 0x00000000000d7308 */ /* 0x0005ee0000000800 */
[C---:B------:R-:W-:Y:S08]  /*3eb0*/  HMMA.16816.F32.BF16 R100, R128.reuse, R108, R172 ;  /* 0x0000006c8064723c */ /* 0x040ff000000418ac */
[----:B------:R-:W-:Y:S01]  /*3ec0*/  HMMA.16816.F32.BF16 R104, R128, R110, R104 ;  /* 0x0000006e8068723c */ /* 0x000fe20000041868 */
[----:B--2---:R-:W-:-:S04]  /*3ed0*/  FFMA.FTZ R0, R201, c[0x0][0x23c], -R2 ;  /* 0x00008f00c9007a23 */ /* 0x004fc80000010802 */
[----:B------:R2:W3:Y:S03]  /*3ee0*/  MUFU.EX2 R12, R0 ;  /* 0x00000000000c7308 */ /* 0x0004e60000000800 */
[C---:B------:R-:W-:Y:S08]  /*3ef0*/  HMMA.16816.F32.BF16 R112, R128.reuse, R120, R112 ;  /* 0x000000788070723c */ /* 0x040ff00000041870 */
[----:B------:R-:W-:Y:S01]  /*3f00*/  HMMA.16816.F32.BF16 R116, R128, R122, R116 ;  /* 0x0000007a8074723c */ /* 0x000fe20000041874 */
[--C-:B--2---:R-:W-:Y:S01]  /*3f10*/  FFMA.FTZ R0, R198, c[0x0][0x23c], -R2.reuse ;  /* 0x00008f00c6007a23 */ /* 0x104fe20000010802 */
[----:B---3--:R-:W-:Y:S01]  /*3f20*/  F2FP.BF16.PACK_AB R169, R12, R13 ;  /* 0x0000000d0ca9723e */ /* 0x008fe200000010ff */
[----:B------:R-:W-:-:S05]  /*3f30*/  FFMA.FTZ R2, R200, c[0x0][0x23c], -R2 ;  /* 0x00008f00c8027a23 */ /* 0x000fca0000010802 */
[C---:B-1----:R-:W-:Y:S01]  /*3f40*/  HMMA.16816.F32.BF16 R124, R128.reuse, R8, R176 ;  /* 0x00000008807c723c */ /* 0x042fe200000418b0 */
[----:B------:R1:W-:Y:S07]  /*3f50*/  MUFU.EX2 R7, R0 ;  /* 0x0000000000077308 */ /* 0x0003ee0000000800 */
[----:B------:R-:W-:Y:S01]  /*3f60*/  HMMA.16816.F32.BF16 R128, R128, R10, R144 ;  /* 0x0000000a8080723c */ /* 0x000fe20000041890 */
[----:B------:R2:W3:Y:S01]  /*3f70*/  MUFU.EX2 R225, R2 ;  /* 0x0000000200e17308 */ /* 0x0004e20000000800 */
[----:B-1----:R-:W-:-:S04]  /*3f80*/  FADD.FTZ R0, R34, R193 ;  /* 0x000000c122007221 */ /* 0x002fc80000010000 */
[----:B------:R-:W-:Y:S02]  /*3f90*/  FADD.FTZ R0, R190, R0 ;  /* 0x00000000be007221 */ /* 0x000fe40000010000 */
[----:B--2---:R-:W-:Y:S01]  /*3fa0*/  FADD.FTZ R2, R35, R252 ;  /* 0x000000fc23027221 */ /* 0x004fe20000010000 */
[----:B---3--:R-:W-:Y:S01]  /*3fb0*/  F2FP.BF16.PACK_AB R171, R225, R7 ;  /* 0x00000007e1ab723e */ /* 0x008fe200000010ff */
[----:B------:R-:W-:Y:S02]  /*3fc0*/  FADD.FTZ R0, R28, R0 ;  /* 0x000000001c007221 */ /* 0x000fe40000010000 */
[----:B------:R-:W-:Y:S02]  /*3fd0*/  FADD.FTZ R2, R30, R2 ;  /* 0x000000021e027221 */ /* 0x000fe40000010000 */
[----:B------:R-:W-:Y:S02]  /*3fe0*/  FADD.FTZ R0, R232, R0 ;  /* 0x00000000e8007221 */ /* 0x000fe40000010000 */
[----:B------:R-:W-:Y:S01]  /*3ff0*/  FADD.FTZ R2, R29, R2 ;  /* 0x000000021d027221 */ /* 0x000fe20000010000 */
[----:B------:R-:W-:Y:S01]  /*4000*/  HMMA.16816.F32.BF16 R144, R168, R152, R160 ;  /* 0x00000098a890723c */ /* 0x000fe200000418a0 */
[----:B------:R-:W-:-:S02]  /*4010*/  FADD.FTZ R4, R231, R0 ;  /* 0x00000000e7047221 */ /* 0x000fc40000010000 */
[----:B------:R-:W-:Y:S02]  /*4020*/  FADD.FTZ R2, R224, R2 ;  /* 0x00000002e0027221 */ /* 0x000fe40000010000 */
[----:B------:R-:W-:Y:S02]  /*4030*/  FADD.FTZ R0, R187, R5 ;  /* 0x00000005bb007221 */ /* 0x000fe40000010000 */
[----:B------:R-:W-:Y:S01]  /*4040*/  FADD.FTZ R2, R228, R2 ;  /* 0x00000002e4027221 */ /* 0x000fe20000010000 */
[----:B------:R-:W-:Y:S01]  /*4050*/  HMMA.16816.F32.BF16 R68, R168, R80, R24 ;  /* 0x00000050a844723c */ /* 0x000fe20000041818 */
[----:B------:R-:W-:Y:S02]  /*4060*/  FADD.FTZ R5, R251, R6 ;  /* 0x00000006fb057221 */ /* 0x000fe40000010000 */
[----:B------:R-:W-:Y:S02]  /*4070*/  FADD.FTZ R224, R230, R4 ;  /* 0x00000004e6e07221 */ /* 0x000fe40000010000 */
[----:B------:R-:W-:-:S02]  /*4080*/  FADD.FTZ R4, R215, R2 ;  /* 0x00000002d7047221 */ /* 0x000fc40000010000 */
[----:B------:R-:W-:Y:S01]  /*4090*/  FADD.FTZ R2, R186, R0 ;  /* 0x00000000ba027221 */ /* 0x000fe20000010000 */
[C---:B------:R-:W-:Y:S01]  /*40a0*/  HMMA.16816.F32.BF16 R84, R168.reuse, R96, R84 ;  /* 0x00000060a854723c */ /* 0x040fe20000041854 */
        /* <DEDUP_REMOVED lines=44> */
[----:B------:R-:W-:Y:S01]  /*4370*/  HMMA.16816.F32.BF16 R168, R168, R10, R40 ;  /* 0x0000000aa8a8723c */ /* 0x000fe20000041828 */
[----:B------:R-:W-:Y:S01]  /*4380*/  FADD.FTZ R227, R227, R0 ;  /* 0x00000000e3e37221 */ /* 0x000fe20000010000 */
[----:B------:R-:W-:Y:S06]  /*4390*/  @!P0 BRA `(.L_x_6) ;  /* 0x00002ea000008947 */ /* 0x000fec0003800000 */
[----:B------:R-:W-:Y:S01]  /*43a0*/  ULDC.64 UR4, c[0x0][0x1a0] ;  /* 0x0000680000047ab9 */ /* 0x000fe20000000a00 */
[----:B------:R-:W-:Y:S01]  /*43b0*/  LEA.HI.SX32 R223, R223, 0xfffffffe, 0x1a ;  /* 0xfffffffedfdf7811 */ /* 0x000fe200078fd2ff */
[----:B------:R-:W-:Y:S01]  /*43c0*/  IMAD.MOV.U32 R137, RZ, RZ, R135 ;  /* 0x000000ffff897224 */ /* 0x000fe200078e0087 */
[----:B------:R-:W-:Y:S01]  /*43d0*/  MOV R139, R3 ;  /* 0x00000003008b7202 */ /* 0x000fe20000000f00 */
[----:B------:R-:W-:Y:S01]  /*43e0*/  IMAD.MOV.U32 R132, RZ, RZ, R136 ;  /* 0x000000ffff847224 */ /* 0x000fe200078e0088 */
[----:B------:R-:W-:Y:S01]  /*43f0*/  MOV R138, R134 ;  /* 0x00000086008a7202 */ /* 0x000fe20000000f00 */
[----:B------:R-:W-:Y:S02]  /*4400*/  USHF.L.U64.HI UR5, UR4, 0x6, UR5 ;  /* 0x0000000604057899 */ /* 0x000fe40008010205 */
[----:B------:R-:W-:Y:S01]  /*4410*/  USHF.L.U32 UR4, UR4, 0x6, URZ ;  /* 0x0000000604047899 */ /* 0x000fe2000800063f */
[----:B------:R-:W-:Y:S07]  /*4420*/  BRA `(.L_x_7) ;  /* 0x000001c000007947 */ /* 0x000fee0003800000 */
.L_x_9:
[----:B------:R-:W-:Y:S01]  /*4430*/  IADD3 R0, R223, -0x1, RZ ;  /* 0xffffffffdf007810 */ /* 0x000fe20007ffe0ff */
[----:B------:R-:W-:Y:S02]  /*4440*/  IMAD.MOV.U32 R228, RZ, RZ, c[0x0][0x198] ;  /* 0x00006600ffe47624 */ /* 0x000fe400078e00ff */
[----:B------:R-:W-:Y:S01]  /*4450*/  IMAD.MOV.U32 R136, RZ, RZ, 0x6 ;  /* 0x00000006ff887424 */ /* 0x000fe200078e00ff */
[----:B------:R-:W-:Y:S01]  /*4460*/  SHF.R.S32.HI R2, RZ, 0x1f, R0 ;  /* 0x0000001fff027819 */ /* 0x000fe20000011400 */
[----:B------:R-:W-:Y:S01]  /*4470*/  IMAD.WIDE.U32 R134, R0, c[0x0][0x198], RZ ;  /* 0x0000660000867a25 */ /* 0x000fe200078e00ff */
[----:B------:R-:W-:Y:S03]  /*4480*/  SHF.L.U32 R228, R228, 0x6, RZ ;  /* 0x00000006e4e47819 */ /* 0x000fe600000006ff */
[----:B------:R-:W-:Y:S02]  /*4490*/  IMAD R2, R2, c[0x0][0x198], RZ ;  /* 0x0000660002027a24 */ /* 0x000fe400078e02ff */
[----:B------:R-:W-:Y:S02]  /*44a0*/  IMAD.MOV.U32 R133, RZ, RZ, c[0x0][0x198] ;  /* 0x00006600ff857624 */ /* 0x000fe400078e00ff */
[----:B------:R-:W-:Y:S01]  /*44b0*/  IMAD R2, R0, c[0x0][0x19c], R2 ;  /* 0x0000670000027a24 */ /* 0x000fe200078e0202 */
[----:B------:R-:W-:Y:S02]  /*44c0*/  LEA R0, P1, R134, R240, 0x6 ;  /* 0x000000f086007211 */ /* 0x000fe400078230ff */
[----:B------:R-:W-:Y:S01]  /*44d0*/  SHF.L.U64.HI R133, R133, R136, c[0x0][0x19c] ;  /* 0x0000670085857619 */ /* 0x000fe20000010288 */
[----:B------:R-:W-:Y:S01]  /*44e0*/  IMAD.IADD R3, R135, 0x1, R2 ;  /* 0x0000000187037824 */ /* 0x000fe200078e0202 */
[----:B------:R-:W-:Y:S04]  /*44f0*/  LEA R2, P2, R0, c[0x0][0x168], 0x1 ;  /* 0x00005a0000027a11 */ /* 0x000fe800078408ff */
[----:B------:R-:W-:Y:S02]  /*4500*/  LEA.HI.X R3, R134, R237, R3, 0x6, P1 ;  /* 0x000000ed86037211 */ /* 0x000fe400008f3403 */
[----:B------:R-:W-:Y:S02]  /*4510*/  IADD3 R134, P1, R228, R2, RZ ;  /* 0x00000002e4867210 */ /* 0x000fe40007f3e0ff */
[----:B------:R-:W-:Y:S04]  /*4520*/  LEA.HI.X R3, R0, c[0x0][0x16c], R3, 0x1, P2 ;  /* 0x00005b0000037a11 */ /* 0x000fe800010f0c03 */
[----:B------:R-:W-:Y:S01]  /*4530*/  IADD3.X R135, R133, R3, RZ, P1, !PT ;  /* 0x0000000385877210 */ /* 0x000fe20000ffe4ff */
        /* <DEDUP_REMOVED lines=9> */
[----:B------:R-:W0:Y:S01]  /*45d0*/  LDGDEPBAR ;  /* 0x00000000000079af */ /* 0x000e220000000000 */
[----:B------:R-:W-:-:S05]  /*45e0*/  BRA `(.L_x_8) ;  /* 0x000009f000007947 */ /* 0x000fca0003800000 */
.L_x_7:
[----:B------:R-:W-:Y:S01]  /*45f0*/  SHF.R.S32.HI R0, RZ, 0x1f, R223 ;  /* 0x0000001fff007819 */ /* 0x000fe200000114df */
[----:B------:R-:W-:Y:S04]  /*4600*/  DEPBAR.LE SB0, 0x0 ;  /* 0x000080000000791a */ /* 0x000fe80000000000 */
[----:B------:R-:W-:Y:S01]  /*4610*/  BAR.SYNC.DEFER_BLOCKING 0x0 ;  /* 0x0000000000007b1d */ /* 0x000fe20000010000 */
[----:B------:R-:W-:Y:S02]  /*4620*/  IMAD R0, R0, c[0x0][0x1a0], RZ ;  /* 0x0000680000007a24 */ /* 0x000fe400078e02ff */
[C---:B------:R-:W-:Y:S04]  /*4630*/  IMAD.WIDE.U32 R4, R223.reuse, c[0x0][0x1a0], RZ ;  /* 0x00006800df047a25 */ /* 0x040fe800078e00ff */
[----:B------:R-:W-:Y:S01]  /*4640*/  IMAD R2, R223, c[0x0][0x1a4], R0 ;  /* 0x00006900df027a24 */ /* 0x000fe200078e0200 */
[----:B------:R-:W-:Y:S03]  /*4650*/  LEA R0, P0, R4, R238, 0x6 ;  /* 0x000000ee04007211 */ /* 0x000fe600078030ff */
[----:B------:R-:W-:Y:S01]  /*4660*/  IMAD.IADD R5, R5, 0x1, R2 ;  /* 0x0000000105057824 */ /* 0x000fe200078e0202 */
[----:B------:R-:W-:Y:S04]  /*4670*/  LEA R2, P1, R0, c[0x0][0x170], 0x1 ;  /* 0x00005c0000027a11 */ /* 0x000fe800078208ff */
[----:B------:R-:W-:Y:S02]  /*4680*/  LEA.HI.X R5, R4, R235, R5, 0x6, P0 ;  /* 0x000000eb04057211 */ /* 0x000fe400000f3405 */
[----:B------:R-:W-:Y:S02]  /*4690*/  IADD3 R4, P0, R2, UR4, RZ ;  /* 0x0000000402047c10 */ /* 0x000fe4000ff1e0ff */
[----:B------:R-:W-:Y:S04]  /*46a0*/  LEA.HI.X R3, R0, c[0x0][0x174], R5, 0x1, P1 ;  /* 0x00005d0000037a11 */ /* 0x000fe800008f0c05 */
[----:B------:R-:W-:Y:S01]  /*46b0*/  IADD3.X R5, R3, UR5, RZ, P0, !PT ;  /* 0x0000000503057c10 */ /* 0x000fe200087fe4ff */
[----:B------:R-:W-:Y:S01]  /*46c0*/  @!PT LDS RZ, [RZ] ;  /* 0x00000000fffff984 */ /* 0x000fe20000000800 */
[----:B------:R-:W-:Y:S01]  /*46d0*/  @!PT LDS RZ, [RZ] ;  /* 0x00000000fffff984 */ /* 0x000fe20000000800 */
[----:B------:R-:W-:Y:S01]  /*46e0*/  @!PT LDS RZ, [RZ] ;  /* 0x00000000fffff984 */ /* 0x000fe20000000800 */
[----:B------:R1:W-:Y:S01]  /*46f0*/  LDGSTS.E.BYPASS.LTC128B.128 [R222+0x9000], [R2.64] ;  /* 0x0900000002de7fae */ /* 0x0003e2000b901d46 */
[----:B------:R-:W-:Y:S06]  /*4700*/  ISETP.GT.AND P0, PT, R223, RZ, PT ;  /* 0x000000ffdf00720c */ /* 0x000fec0003f04270 */
[----:B------:R1:W-:Y:S07]  /*4710*/  LDGSTS.E.BYPASS.LTC128B.128 [R222+0xa000], [R2.64+0x40] ;  /* 0x0a00004002de7fae */ /* 0x0003ee000b901d46 */
[----:B------:R1:W-:Y:S07]  /*4720*/  LDGSTS.E.BYPASS.LTC128B.128 [R222+0xb000], [R2.64+0x80] ;  /* 0x0b00008002de7fae */ /* 0x0003ee000b901d46 */
[----:B------:R2:W-:Y:S07]  /*4730*/  LDGSTS.E.BYPASS.LTC128B.128 [R222+0x9800], [R4.64] ;  /* 0x0980000004de7fae */ /* 0x0005ee000b901d46 */
[----:B------:R2:W-:Y:S07]  /*4740*/  LDGSTS.E.BYPASS.LTC128B.128 [R222+0xa800], [R4.64+0x40] ;  /* 0x0a80004004de7fae */ /* 0x0005ee000b901d46 */
[----:B------:R2:W-:Y:S07]  /*4750*/  LDGSTS.E.BYPASS.LTC128B.128 [R222+0xb800], [R4.64+0x80] ;  /* 0x0b80008004de7fae */ /* 0x0005ee000b901d46 */
[----:B------:R-:W-:Y:S07]  /*4760*/  LDSM.16.M88.4 R64, [R220] ;  /* 0x00000000dc40783b */ /* 0x000fee0000000200 */
[----:B------:R-:W2:Y:S07]  /*4770*/  LDSM.16.M88.4 R16, [R217+0x6000] ;  /* 0x00600000d910783b */ /* 0x000eae0000000200 */
[----:B------:R-:W3:Y:S07]  /*4780*/  LDSM.16.M88.4 R60, [R220+0x1000] ;  /* 0x00100000dc3c783b */ /* 0x000eee0000000200 */
[----:B------:R-:W4:Y:S07]  /*4790*/  LDSM.16.M88.4 R32, [R217+0x6400] ;  /* 0x00640000d920783b */ /* 0x000f2e0000000200 */
[----:B------:R-:W0:Y:S07]  /*47a0*/  LDGDEPBAR ;  /* 0x00000000000079af */ /* 0x000e2e0000000000 */
[----:B------:R-:W5:Y:S07]  /*47b0*/  LDSM.16.M88.4 R48, [R217+0x6800] ;  /* 0x00680000d930783b */ /* 0x000f6e0000000200 */
[----:B------:R-:W1:Y:S01]  /*47c0*/  LDSM.16.M88.4 R172, [R217+0x6c00] ;  /* 0x006c0000d9ac783b */ /* 0x000e620000000200 */
[-C--:B--2---:R-:W-:Y:S06]  /*47d0*/  HMMA.16816.F32.BF16 R4, R64, R16.reuse, RZ ;  /* 0x000000104004723c */ /* 0x084fec00000418ff */
[----:B------:R-:W-:Y:S02]  /*47e0*/  LDSM.16.M88.4 R176, [R221] ;  /* 0x00000000ddb0783b */ /* 0x000fe40000000200 */
[C---:B---3--:R-:W-:Y:S05]  /*47f0*/  HMMA.16816.F32.BF16 R8, R60.reuse, R16, RZ ;  /* 0x000000103c08723c */ /* 0x048fea00000418ff */
[----:B------:R-:W2:Y:S03]  /*4800*/  LDSM.16.M88.4 R180, [R219+0x6000] ;  /* 0x00600000dbb4783b */ /* 0x000ea60000000200 */
[-C--:B------:R-:W-:Y:S04]  /*4810*/  HMMA.16816.F32.BF16 R12, R60, R18.reuse, RZ ;  /* 0x000000123c0c723c */ /* 0x080fe800000418ff */
[----:B------:R-:W3:Y:S04]  /*4820*/  LDSM.16.M88.4 R184, [R221+0x1000] ;  /* 0x00100000ddb8783b */ /* 0x000ee80000000200 */
[C---:B------:R-:W-:Y:S03]  /*4830*/  HMMA.16816.F32.BF16 R16, R64.reuse, R18, RZ ;  /* 0x000000124010723c */ /* 0x040fe600000418ff */
[----:B------:R-:W1:Y:S05]  /*4840*/  LDSM.16.M88.4 R188, [R219+0x6400] ;  /* 0x00640000dbbc783b */ /* 0x000e6a0000000200 */
[-C--:B----4-:R-:W-:Y:S02]  /*4850*/  HMMA.16816.F32.BF16 R20, R64, R32.reuse, RZ ;  /* 0x000000204014723c */ /* 0x090fe400000418ff */
[----:B------:R-:W4:Y:S06]  /*4860*/  LDSM.16.M88.4 R192, [R219+0x6800] ;  /* 0x00680000dbc0783b */ /* 0x000f2c0000000200 */
[C---:B------:R-:W-:Y:S01]  /*4870*/  HMMA.16816.F32.BF16 R24, R60.reuse, R32, RZ ;  /* 0x000000203c18723c */ /* 0x040fe200000418ff */
[----:B------:R-:W1:Y:S07]  /*4880*/  LDSM.16.M88.4 R196, [R219+0x6c00] ;  /* 0x006c0000dbc4783b */ /* 0x000e6e0000000200 */
[-C--:B------:R-:W-:Y:S01]  /*4890*/  HMMA.16816.F32.BF16 R28, R60, R34.reuse, RZ ;  /* 0x000000223c1c723c */ /* 0x080fe200000418ff */
[----:B------:R-:W-:Y:S07]  /*48a0*/  LDSM.16.M88.4 R200, [R217+0x7000] ;  /* 0x00700000d9c8783b */ /* 0x000fee0000000200 */
[C---:B------:R-:W-:Y:S01]  /*48b0*/  HMMA.16816.F32.BF16 R32, R64.reuse, R34, RZ ;  /* 0x000000224020723c */ /* 0x040fe200000418ff */
[----:B------:R-:W-:Y:S07]  /*48c0*/  LDSM.16.M88.4 R204, [R220+0x3000] ;  /* 0x00300000dccc783b */ /* 0x000fee0000000200 */
[-C--:B-----5:R-:W-:Y:S01]  /*48d0*/  HMMA.16816.F32.BF16 R36, R64, R48.reuse, RZ ;  /* 0x000000304024723c */ /* 0x0a0fe200000418ff */
[----:B------:R-:W-:Y:S07]  /*48e0*/  LDSM.16.M88.4 R208, [R219+0x7800] ;  /* 0x00780000dbd0783b */ /* 0x000fee0000000200 */
[C---:B------:R-:W-:Y:S01]  /*48f0*/  HMMA.16816.F32.BF16 R40, R60.reuse, R48, RZ ;  /* 0x000000303c28723c */ /* 0x040fe200000418ff */
[----:B------:R-:W-:Y:S07]  /*4900*/  LDSM.16.M88.4 R212, [R219+0x7c00] ;  /* 0x007c0000dbd4783b */ /* 0x000fee0000000200 */
[-C--:B------:R-:W-:Y:S08]  /*4910*/  HMMA.16816.F32.BF16 R44, R60, R50.reuse, RZ ;  /* 0x000000323c2c723c */ /* 0x080ff000000418ff */
[C---:B------:R-:W-:Y:S08]  /*4920*/  HMMA.16816.F32.BF16 R48, R64.reuse, R50, RZ ;  /* 0x000000324030723c */ /* 0x040ff000000418ff */
[-C--:B-1----:R-:W-:Y:S08]  /*4930*/  HMMA.16816.F32.BF16 R52, R64, R172.reuse, RZ ;  /* 0x000000ac4034723c */ /* 0x082ff000000418ff */
[C---:B------:R-:W-:Y:S08]  /*4940*/  HMMA.16816.F32.BF16 R56, R60.reuse, R172, RZ ;  /* 0x000000ac3c38723c */ /* 0x040ff000000418ff */
[-C--:B------:R-:W-:Y:S08]  /*4950*/  HMMA.16816.F32.BF16 R60, R60, R174.reuse, RZ ;  /* 0x000000ae3c3c723c */ /* 0x080ff000000418ff */
[----:B------:R-:W-:Y:S01]  /*4960*/  HMMA.16816.F32.BF16 R64, R64, R174, RZ ;  /* 0x000000ae4040723c */ /* 0x000fe200000418ff */
[----:B------:R-:W1:Y:S07]  /*4970*/  LDSM.16.M88.4 R172, [R220+0x2000] ;  /* 0x00200000dcac783b */ /* 0x000e6e0000000200 */
[-C--:B--2---:R-:W-:Y:S08]  /*4980*/  HMMA.16816.F32.BF16 R4, R176, R180.reuse, R4 ;  /* 0x000000b4b004723c */ /* 0x084ff00000041804 */
[C---:B---3--:R-:W-:Y:S08]  /*4990*/  HMMA.16816.F32.BF16 R8, R184.reuse, R180, R8 ;  /* 0x000000b4b808723c */ /* 0x048ff00000041808 */
[-C--:B------:R-:W-:Y:S08]  /*49a0*/  HMMA.16816.F32.BF16 R12, R184, R182.reuse, R12 ;  /* 0x000000b6b80c723c */ /* 0x080ff0000004180c */
[C---:B------:R-:W-:Y:S01]  /*49b0*/  HMMA.16816.F32.BF16 R16, R176.reuse, R182, R16 ;  /* 0x000000b6b010723c */ /* 0x040fe20000041810 */
[----:B------:R-:W2:Y:S07]  /*49c0*/  LDSM.16.M88.4 R180, [R217+0x7400] ;  /* 0x00740000d9b4783b */ /* 0x000eae0000000200 */
[-C--:B------:R-:W-:Y:S08]  /*49d0*/  HMMA.16816.F32.BF16 R20, R176, R188.reuse, R20 ;  /* 0x000000bcb014723c */ /* 0x080ff00000041814 */
[C---:B------:R-:W-:Y:S08]  /*49e0*/  HMMA.16816.F32.BF16 R24, R184.reuse, R188, R24 ;  /* 0x000000bcb818723c */ /* 0x040ff00000041818 */
[-C--:B------:R-:W-:Y:S08]  /*49f0*/  HMMA.16816.F32.BF16 R28, R184, R190.reuse, R28 ;  /* 0x000000beb81c723c */ /* 0x080ff0000004181c */
[C---:B------:R-:W-:Y:S01]  /*4a00*/  HMMA.16816.F32.BF16 R32, R176.reuse, R190, R32 ;  /* 0x000000beb020723c */ /* 0x040fe20000041820 */
[----:B------:R-:W-:Y:S07]  /*4a10*/  LDSM.16.M88.4 R188, [R217+0x7c00] ;  /* 0x007c0000d9bc783b */ /* 0x000fee0000000200 */
[-C--:B----4-:R-:W-:Y:S08]  /*4a20*/  HMMA.16816.F32.BF16 R36, R176, R192.reuse, R36 ;  /* 0x000000c0b024723c */ /* 0x090ff00000041824 */
[C---:B------:R-:W-:Y:S08]  /*4a30*/  HMMA.16816.F32.BF16 R40, R184.reuse, R192, R40 ;  /* 0x000000c0b828723c */ /* 0x040ff00000041828 */
[-C--:B------:R-:W-:Y:S08]  /*4a40*/  HMMA.16816.F32.BF16 R44, R184, R194.reuse, R44 ;  /* 0x000000c2b82c723c */ /* 0x080ff0000004182c */
[C---:B------:R-:W-:Y:S01]  /*4a50*/  HMMA.16816.F32.BF16 R48, R176.reuse, R194, R48 ;  /* 0x000000c2b030723c */ /* 0x040fe20000041830 */
[----:B------:R-:W-:Y:S07]  /*4a60*/  LDSM.16.M88.4 R192, [R219+0x7000] ;  /* 0x00700000dbc0783b */ /* 0x000fee0000000200 */
[-C--:B------:R-:W-:Y:S08]  /*4a70*/  HMMA.16816.F32.BF16 R52, R176, R196.reuse, R52 ;  /* 0x000000c4b034723c */ /* 0x080ff00000041834 */
[C---:B------:R-:W-:Y:S08]  /*4a80*/  HMMA.16816.F32.BF16 R56, R184.reuse, R196, R56 ;  /* 0x000000c4b838723c */ /* 0x040ff00000041838 */
[-C--:B------:R-:W-:Y:S01]  /*4a90*/  HMMA.16816.F32.BF16 R60, R184, R198.reuse, R60 ;  /* 0x000000c6b83c723c */ /* 0x080fe2000004183c */
[----:B------:R-:W3:Y:S07]  /*4aa0*/  LDSM.16.M88.4 R184, [R217+0x7800] ;  /* 0x00780000d9b8783b */ /* 0x000eee0000000200 */
[----:B------:R-:W-:Y:S01]  /*4ab0*/  HMMA.16816.F32.BF16 R64, R176, R198, R64 ;  /* 0x000000c6b040723c */ /* 0x000fe20000041840 */
[----:B------:R-:W4:Y:S07]  /*4ac0*/  LDSM.16.M88.4 R176, [R221+0x2000] ;  /* 0x00200000ddb0783b */ /* 0x000f2e0000000200 */
[-C--:B-1----:R-:W-:Y:S01]  /*4ad0*/  HMMA.16816.F32.BF16 R4, R172, R200.reuse, R4 ;  /* 0x000000c8ac04723c */ /* 0x082fe20000041804 */
[----:B------:R-:W1:Y:S07]  /*4ae0*/  LDSM.16.M88.4 R196, [R221+0x3000] ;  /* 0x00300000ddc4783b */ /* 0x000e6e0000000200 */
[C---:B------:R-:W-:Y:S08]  /*4af0*/  HMMA.16816.F32.BF16 R8, R204.reuse, R200, R8 ;  /* 0x000000c8cc08723c */ /* 0x040ff00000041808 */
[-C--:B------:R-:W-:Y:S08]  /*4b00*/  HMMA.16816.F32.BF16 R12, R204, R202.reuse, R12 ;  /* 0x000000cacc0c723c */ /* 0x080ff0000004180c */
[C---:B------:R-:W-:Y:S01]  /*4b10*/  HMMA.16816.F32.BF16 R16, R172.reuse, R202, R16 ;  /* 0x000000caac10723c */ /* 0x040fe20000041810 */
[----:B------:R-:W5:Y:S07]  /*4b20*/  LDSM.16.M88.4 R200, [R219+0x7400] ;  /* 0x00740000dbc8783b */ /* 0x000f6e0000000200 */
[-C--:B--2---:R-:W-:Y:S08]  /*4b30*/  HMMA.16816.F32.BF16 R20, R172, R180.reuse, R20 ;  /* 0x000000b4ac14723c */ /* 0x084ff00000041814 */
[C---:B------:R-:W-:Y:S08]  /*4b40*/  HMMA.16816.F32.BF16 R24, R204.reuse, R180, R24 ;  /* 0x000000b4cc18723c */ /* 0x040ff00000041818 */
[-C--:B------:R-:W-:Y:S08]  /*4b50*/  HMMA.16816.F32.BF16 R28, R204, R182.reuse, R28 ;  /* 0x000000b6cc1c723c */ /* 0x080ff0000004181c */
[C---:B------:R-:W-:Y:S01]  /*4b60*/  HMMA.16816.F32.BF16 R32, R172.reuse, R182, R32 ;  /* 0x000000b6ac20723c */ /* 0x040fe20000041820 */
[----:B------:R-:W-:Y:S07]  /*4b70*/  LDSM.16.M88.4 R180, [R217+0x8000] ;  /* 0x00800000d9b4783b */ /* 0x000fee0000000200 */
[-C--:B---3--:R-:W-:Y:S08]  /*4b80*/  HMMA.16816.F32.BF16 R36, R172, R184.reuse, R36 ;  /* 0x000000b8ac24723c */ /* 0x088ff00000041824 */
[C---:B------:R-:W-:Y:S08]  /*4b90*/  HMMA.16816.F32.BF16 R40, R204.reuse, R184, R40 ;  /* 0x000000b8cc28723c */ /* 0x040ff00000041828 */
[-C--:B------:R-:W-:Y:S08]  /*4ba0*/  HMMA.16816.F32.BF16 R44, R204, R186.reuse, R44 ;  /* 0x000000bacc2c723c */ /* 0x080ff0000004182c */
[C---:B------:R-:W-:Y:S01]  /*4bb0*/  HMMA.16816.F32.BF16 R48, R172.reuse, R186, R48 ;  /* 0x000000baac30723c */ /* 0x040fe20000041830 */
[----:B------:R-:W-:Y:S07]  /*4bc0*/  LDSM.16.M88.4 R184, [R220+0x5000] ;  /* 0x00500000dcb8783b */ /* 0x000fee0000000200 */
[-C--:B------:R-:W-:Y:S08]  /*4bd0*/  HMMA.16816.F32.BF16 R52, R172, R188.reuse, R52 ;  /* 0x000000bcac34723c */ /* 0x080ff00000041834 */
[C---:B------:R-:W-:Y:S08]  /*4be0*/  HMMA.16816.F32.BF16 R56, R204.reuse, R188, R56 ;  /* 0x000000bccc38723c */ /* 0x040ff00000041838 */
[-C--:B------:R-:W-:Y:S01]  /*4bf0*/  HMMA.16816.F32.BF16 R60, R204, R190.reuse, R60 ;  /* 0x000000becc3c723c */ /* 0x080fe2000004183c */
[----:B------:R-:W-:Y:S07]  /*4c00*/  LDSM.16.M88.4 R204, [R221+0x5000] ;  /* 0x00500000ddcc783b */ /* 0x000fee0000000200 */
[----:B------:R-:W-:Y:S01]  /*4c10*/  HMMA.16816.F32.BF16 R64, R172, R190, R64 ;  /* 0x000000beac40723c */ /* 0x000fe20000041840 */
[----:B------:R-:W2:Y:S07]  /*4c20*/  LDSM.16.M88.4 R172, [R220+0x4000] ;  /* 0x00400000dcac783b */ /* 0x000eae0000000200 */
[-C--:B----4-:R-:W-:Y:S01]  /*4c30*/  HMMA.16816.F32.BF16 R4, R176, R192.reuse, R4 ;  /* 0x000000c0b004723c */ /* 0x090fe20000041804 */
[----:B------:R-:W3:Y:S07]  /*4c40*/  LDSM.16.M88.4 R188, [R217+0x8400] ;  /* 0x00840000d9bc783b */ /* 0x000eee0000000200 */
[C---:B-1----:R-:W-:Y:S08]  /*4c50*/  HMMA.16816.F32.BF16 R8, R196.reuse, R192, R8 ;  /* 0x000000c0c408723c */ /* 0x042ff00000041808 */
[-C--:B------:R-:W-:Y:S08]  /*4c60*/  HMMA.16816.F32.BF16 R12, R196, R194.reuse, R12 ;  /* 0x000000c2c40c723c */ /* 0x080ff0000004180c */
[C---:B------:R-:W-:Y:S01]  /*4c70*/  HMMA.16816.F32.BF16 R16, R176.reuse, R194, R16 ;  /* 0x000000c2b010723c */ /* 0x040fe20000041810 */
[----:B------:R-:W1:Y:S07]  /*4c80*/  LDSM.16.M88.4 R192, [R217+0x8800] ;  /* 0x00880000d9c0783b */ /* 0x000e6e0000000200 */
[-C--:B-----5:R-:W-:Y:S08]  /*4c90*/  HMMA.16816.F32.BF16 R20, R176, R200.reuse, R20 ;  /* 0x000000c8b014723c */ /* 0x0a0ff00000041814 */
[C---:B------:R-:W-:Y:S08]  /*4ca0*/  HMMA.16816.F32.BF16 R24, R196.reuse, R200, R24 ;  /* 0x000000c8c418723c */ /* 0x040ff00000041818 */
[-C--:B------:R-:W-:Y:S08]  /*4cb0*/  HMMA.16816.F32.BF16 R28, R196, R202.reuse, R28 ;  /* 0x000000cac41c723c */ /* 0x080ff0000004181c */
[C---:B------:R-:W-:Y:S01]  /*4cc0*/  HMMA.16816.F32.BF16 R32, R176.reuse, R202, R32 ;  /* 0x000000cab020723c */ /* 0x040fe20000041820 */
[----:B------:R-:W-:Y:S07]  /*4cd0*/  LDSM.16.M88.4 R200, [R219+0x8000] ;  /* 0x00800000dbc8783b */ /* 0x000fee0000000200 */
[-C--:B------:R-:W-:Y:S08]  /*4ce0*/  HMMA.16816.F32.BF16 R36, R176, R208.reuse, R36 ;  /* 0x000000d0b024723c */ /* 0x080ff00000041824 */
[C---:B------:R-:W-:Y:S08]  /*4cf0*/  HMMA.16816.F32.BF16 R40, R196.reuse, R208, R40 ;  /* 0x000000d0c428723c */ /* 0x040ff00000041828 */
[-C--:B------:R-:W-:Y:S08]  /*4d00*/  HMMA.16816.F32.BF16 R44, R196, R210.reuse, R44 ;  /* 0x000000d2c42c723c */ /* 0x080ff0000004182c */
[C---:B------:R-:W-:Y:S01]  /*4d10*/  HMMA.16816.F32.BF16 R48, R176.reuse, R210, R48 ;  /* 0x000000d2b030723c */ /* 0x040fe20000041830 */
[----:B------:R-:W-:Y:S07]  /*4d20*/  LDSM.16.M88.4 R208, [R219+0x8400] ;  /* 0x00840000dbd0783b */ /* 0x000fee0000000200 */
[-C--:B------:R-:W-:Y:S08]  /*4d30*/  HMMA.16816.F32.BF16 R52, R176, R212.reuse, R52 ;  /* 0x000000d4b034723c */ /* 0x080ff00000041834 */
[C---:B------:R-:W-:Y:S08]  /*4d40*/  HMMA.16816.F32.BF16 R56, R196.reuse, R212, R56 ;  /* 0x000000d4c438723c */ /* 0x040ff00000041838 */
[-C--:B------:R-:W-:Y:S01]  /*4d50*/  HMMA.16816.F32.BF16 R60, R196, R214.reuse, R60 ;  /* 0x000000d6c43c723c */ /* 0x080fe2000004183c */
[----:B------:R-:W4:Y:S07]  /*4d60*/  LDSM.16.M88.4 R196, [R217+0x8c00] ;  /* 0x008c0000d9c4783b */ /* 0x000f2e0000000200 */
[----:B------:R-:W-:Y:S01]  /*4d70*/  HMMA.16816.F32.BF16 R64, R176, R214, R64 ;  /* 0x000000d6b040723c */ /* 0x000fe20000041840 */
[----:B------:R-:W5:Y:S07]  /*4d80*/  LDSM.16.M88.4 R176, [R221+0x4000] ;  /* 0x00400000ddb0783b */ /* 0x000f6e0000000200 */
[-C--:B--2---:R-:W-:Y:S01]  /*4d90*/  HMMA.16816.F32.BF16 R4, R172, R180.reuse, R4 ;  /* 0x000000b4ac04723c */ /* 0x084fe20000041804 */
[----:B------:R-:W2:Y:S07]  /*4da0*/  LDSM.16.M88.4 R212, [R219+0x8800] ;  /* 0x00880000dbd4783b */ /* 0x000eae0000000200 */
[C---:B------:R-:W-:Y:S08]  /*4db0*/  HMMA.16816.F32.BF16 R8, R184.reuse, R180, R8 ;  /* 0x000000b4b808723c */ /* 0x040ff00000041808 */
[-C--:B------:R-:W-:Y:S08]  /*4dc0*/  HMMA.16816.F32.BF16 R12, R184, R182.reuse, R12 ;  /* 0x000000b6b80c723c */ /* 0x080ff0000004180c */
[C---:B------:R-:W-:Y:S01]  /*4dd0*/  HMMA.16816.F32.BF16 R16, R172.reuse, R182, R16 ;  /* 0x000000b6ac10723c */ /* 0x040fe20000041810 */
[----:B------:R-:W2:Y:S01]  /*4de0*/  LDSM.16.M88.4 R180, [R219+0x8c00] ;  /* 0x008c0000dbb4783b */ /* 0x000ea20000000200 */
[----:B------:R-:W-:Y:S06]  /*4df0*/  DEPBAR.LE SB0, 0x0 ;  /* 0x000080000000791a */ /* 0x000fec0000000000 */
[-C--:B---3--:R-:W-:Y:S01]  /*4e00*/  HMMA.16816.F32.BF16 R20, R172, R188.reuse, R20 ;  /* 0x000000bcac14723c */ /* 0x088fe20000041814 */
[----:B------:R-:W-:Y:S07]  /*4e10*/  BAR.SYNC.DEFER_BLOCKING 0x0 ;  /* 0x0000000000007b1d */ /* 0x000fee0000010000 */
[C---:B------:R-:W-:Y:S08]  /*4e20*/  HMMA.16816.F32.BF16 R24, R184.reuse, R188, R24 ;  /* 0x000000bcb818723c */ /* 0x040ff00000041818 */
[-C--:B------:R-:W-:Y:S08]  /*4e30*/  HMMA.16816.F32.BF16 R28, R184, R190.reuse, R28 ;  /* 0x000000beb81c723c */ /* 0x080ff0000004181c */
[C---:B------:R-:W-:Y:S08]  /*4e40*/  HMMA.16816.F32.BF16 R32, R172.reuse, R190, R32 ;  /* 0x000000beac20723c */ /* 0x040ff00000041820 */
[-C--:B-1----:R-:W-:Y:S08]  /*4e50*/  HMMA.16816.F32.BF16 R36, R172, R192.reuse, R36 ;  /* 0x000000c0ac24723c */ /* 0x082ff00000041824 */
[C---:B------:R-:W-:Y:S08]  /*4e60*/  HMMA.16816.F32.BF16 R40, R184.reuse, R192, R40 ;  /* 0x000000c0b828723c */ /* 0x040ff00000041828 */
[-C--:B------:R-:W-:Y:S08]  /*4e70*/  HMMA.16816.F32.BF16 R44, R184, R194.reuse, R44 ;  /* 0x000000c2b82c723c */ /* 0x080ff0000004182c */
[C---:B------:R-:W-:Y:S08]  /*4e80*/  HMMA.16816.F32.BF16 R48, R172.reuse, R194, R48 ;  /* 0x000000c2ac30723c */ /* 0x040ff00000041830 */
[-C--:B----4-:R-:W-:Y:S08]  /*4e90*/  HMMA.16816.F32.BF16 R52, R172, R196.reuse, R52 ;  /* 0x000000c4ac34723c */ /* 0x090ff00000041834 */
[C---:B------:R-:W-:Y:S08]  /*4ea0*/  HMMA.16816.F32.BF16 R56, R184.reuse, R196, R56 ;  /* 0x000000c4b838723c */ /* 0x040ff00000041838 */
[-C--:B------:R-:W-:Y:S08]  /*4eb0*/  HMMA.16816.F32.BF16 R60, R184, R198.reuse, R60 ;  /* 0x000000c6b83c723c */ /* 0x080ff0000004183c */
[----:B------:R-:W-:Y:S08]  /*4ec0*/  HMMA.16816.F32.BF16 R64, R172, R198, R64 ;  /* 0x000000c6ac40723c */ /* 0x000ff00000041840 */
[-C--:B-----5:R-:W-:Y:S08]  /*4ed0*/  HMMA.16816.F32.BF16 R4, R176, R200.reuse, R4 ;  /* 0x000000c8b004723c */ /* 0x0a0ff00000041804 */
[C---:B------:R-:W-:Y:S08]  /*4ee0*/  HMMA.16816.F32.BF16 R8, R204.reuse, R200, R8 ;  /* 0x000000c8cc08723c */ /* 0x040ff00000041808 */
[-C--:B------:R-:W-:Y:S08]  /*4ef0*/  HMMA.16816.F32.BF16 R12, R204, R202.reuse, R12 ;  /* 0x000000cacc0c723c */ /* 0x080ff0000004180c */
[C---:B------:R-:W-:Y:S08]  /*4f00*/  HMMA.16816.F32.BF16 R16, R176.reuse, R202, R16 ;  /* 0x000000cab010723c */ /* 0x040ff00000041810 */
[-C--:B------:R-:W-:Y:S08]  /*4f10*/  HMMA.16816.F32.BF16 R20, R176, R208.reuse, R20 ;  /* 0x000000d0b014723c */ /* 0x080ff00000041814 */
[C---:B------:R-:W-:Y:S08]  /*4f20*/  HMMA.16816.F32.BF16 R24, R204.reuse, R208, R24 ;  /* 0x000000d0cc18723c */ /* 0x040ff00000041818 */
[-C--:B------:R-:W-:Y:S08]  /*4f30*/  HMMA.16816.F32.BF16 R28, R204, R210.reuse, R28 ;  /* 0x000000d2cc1c723c */ /* 0x080ff0000004181c */
[C---:B------:R-:W-:Y:S08]  /*4f40*/  HMMA.16816.F32.BF16 R32, R176.reuse, R210, R32 ;  /* 0x000000d2b020723c */ /* 0x040ff00000041820 */
[-C--:B--2---:R-:W-:Y:S08]  /*4f50*/  HMMA.16816.F32.BF16 R36, R176, R212.reuse, R36 ;  /* 0x000000d4b024723c */ /* 0x084ff00000041824 */
[C---:B------:R-:W-:Y:S08]  /*4f60*/  HMMA.16816.F32.BF16 R40, R204.reuse, R212, R40 ;  /* 0x000000d4cc28723c */ /* 0x040ff00000041828 */
[-C--:B------:R-:W-:Y:S08]  /*4f70*/  HMMA.16816.F32.BF16 R44, R204, R214.reuse, R44 ;  /* 0x000000d6cc2c723c */ /* 0x080ff0000004182c */
[C---:B------:R-:W-:Y:S08]  /*4f80*/  HMMA.16816.F32.BF16 R48, R176.reuse, R214, R48 ;  /* 0x000000d6b030723c */ /* 0x040ff00000041830 */
[-C--:B------:R-:W-:Y:S08]  /*4f90*/  HMMA.16816.F32.BF16 R52, R176, R180.reuse, R52 ;  /* 0x000000b4b034723c */ /* 0x080ff00000041834 */
[C---:B------:R-:W-:Y:S08]  /*4fa0*/  HMMA.16816.F32.BF16 R56, R204.reuse, R180, R56 ;  /* 0x000000b4cc38723c */ /* 0x040ff00000041838 */
[-C--:B------:R-:W-:Y:S08]  /*4fb0*/  HMMA.16816.F32.BF16 R60, R204, R182.reuse, R60 ;  /* 0x000000b6cc3c723c */ /* 0x080ff0000004183c */
[----:B------:R-:W-:Y:S01]  /*4fc0*/  HMMA.16816.F32.BF16 R64, R176, R182, R64 ;  /* 0x000000b6b040723c */ /* 0x000fe20000041840 */
[----:B------:R-:W-:-:S07]  /*4fd0*/  @P0 BRA `(.L_x_9) ;  /* 0xfffff45000000947 */ /* 0x000fce000383ffff */
.L_x_8:
[----:B------:R-:W-:Y:S01]  /*4fe0*/  FMNMX.FTZ R0, R4, R132, !PT ;  /* 0x0000008404007209 */ /* 0x000fe20007810000 */
[----:B------:R-:W-:Y:S01]  /*4ff0*/  LDSM.16.MT88.4 R176, [R218+0x9000] ;  /* 0x00900000dab0783b */ /* 0x000fe20000004200 */
[----:B------:R-:W-:Y:S02]  /*5000*/  IADD3 R223, R223, -0x1, RZ ;  /* 0xffffffffdfdf7810 */ /* 0x000fe40007ffe0ff */
[----:B-1----:R-:W-:Y:S02]  /*5010*/  FMNMX.FTZ R2, R5, R0, !PT ;  /* 0x0000000005027209 */ /* 0x002fe40007810000 */
[----:B------:R-:W-:Y:S02]  /*5020*/  FMNMX.FTZ R0, R6, R137, !PT ;  /* 0x0000008906007209 */ /* 0x000fe40007810000 */
        /* <DEDUP_REMOVED lines=33> */
[----:B------:R-:W-:Y:S01]  /*5240*/  FMNMX.FTZ R2, R25, R2, !PT ;  /* 0x0000000219027209 */ /* 0x000fe20007810000 */
[----:B------:R-:W1:Y:S01]  /*5250*/  SHFL.BFLY PT, R172, R136, 0x2, 0x1f ;  /* 0x0c401f0088ac7f89 */ /* 0x000e6200000e0000 */
        /* <DEDUP_REMOVED lines=21> */
[----:B-1----:R-:W-:Y:S02]  /*53b0*/  FMNMX.FTZ R136, R136, R172, !PT ;  /* 0x000000ac88887209 */ /* 0x002fe40007810000 */
[----:B------:R-:W-:Y:S02]  /*53c0*/  FMNMX.FTZ R0, R62, R0, !PT ;  /* 0x000000003e007209 */ /* 0x000fe40007810000 */
[----:B------:R-:W-:Y:S01]  /*53d0*/  FMNMX.FTZ R2, R57, R2, !PT ;  /* 0x0000000239027209 */ /* 0x000fe20007810000 */
[----:B------:R-:W1:Y:S01]  /*53e0*/  SHFL.BFLY PT, R172, R136, 0x1, 0x1f ;  /* 0x0c201f0088ac7f89 */ /* 0x000e6200000e0000 */
[----:B------:R-:W-:Y:S02]  /*53f0*/  FMNMX.FTZ R3, R67, R3, !PT ;  /* 0x0000000343037209 */ /* 0x000fe40007810000 */
[----:B------:R-:W-:Y:S02]  /*5400*/  FMNMX.FTZ R0, R63, R0, !PT ;  /* 0x000000003f007209 */ /* 0x000fe40007810000 */
[----:B------:R-:W-:Y:S03]  /*5410*/  FMNMX.FTZ R133, R60, R2, !PT ;  /* 0x000000023c857209 */ /* 0x000fe60007810000 */
[----:B------:R-:W2:Y:S01]  /*5420*/  SHFL.BFLY PT, R135, R3, 0x2, 0x1f ;  /* 0x0c401f0003877f89 */ /* 0x000ea200000e0000 */
[----:B------:R-:W-:Y:S07]  /*5430*/  FMNMX.FTZ R133, R61, R133, !PT ;  /* 0x000000853d857209 */ /* 0x000fee0007810000 */
[----:B------:R-:W3:Y:S08]  /*5440*/  SHFL.BFLY PT, R2, R0, 0x2, 0x1f ;  /* 0x0c401f0000027f89 */ /* 0x000ef000000e0000 */
[----:B------:R-:W4:Y:S01]  /*5450*/  SHFL.BFLY PT, R134, R133, 0x2, 0x1f ;  /* 0x0c401f0085867f89 */ /* 0x000f2200000e0000 */
[----:B-1----:R-:W-:Y:S04]  /*5460*/  FMNMX.FTZ R136, R136, R172, !PT ;  /* 0x000000ac88887209 */ /* 0x002fe80007810000 */
[----:B------:R-:W-:Y:S02]  /*5470*/  FSETP.NEU.FTZ.AND P1, PT, R136, -INF , PT ;  /* 0xff8000008800780b */ /* 0x000fe40003f3d000 */
[----:B--2---:R-:W-:Y:S05]  /*5480*/  FMNMX.FTZ R135, R3, R135, !PT ;  /* 0x0000008703877209 */ /* 0x004fea0007810000 */
[----:B------:R-:W1:Y:S01]  /*5490*/  SHFL.BFLY PT, R173, R135, 0x1, 0x1f ;  /* 0x0c201f0087ad7f89 */ /* 0x000e6200000e0000 */
[----:B---3--:R-:W-:Y:S01]  /*54a0*/  FMNMX.FTZ R2, R0, R2, !PT ;  /* 0x0000000200027209 */ /* 0x008fe20007810000 */
[----:B------:R-:W-:Y:S04]  /*54b0*/  FADD.FTZ R0, -R136, R132 ;  /* 0x0000008488007221 */ /* 0x000fe80000010100 */
[----:B------:R-:W-:Y:S02]  /*54c0*/  FMUL.FTZ R0, R0, c[0x0][0x23c] ;  /* 0x00008f0000007a20 */ /* 0x000fe40000410000 */
[----:B------:R-:W2:Y:S01]  /*54d0*/  SHFL.BFLY PT, R3, R2, 0x1, 0x1f ;  /* 0x0c201f0002037f89 */ /* 0x000ea200000e0000 */
[----:B----4-:R-:W-:Y:S02]  /*54e0*/  FMNMX.FTZ R134, R133, R134, !PT ;  /* 0x0000008685867209 */ /* 0x010fe40007810000 */
[----:B------:R3:W4:Y:S05]  /*54f0*/  MUFU.EX2 R133, R0 ;  /* 0x0000000000857308 */ /* 0x00072a0000000800 */
[----:B------:R-:W5:Y:S01]  /*5500*/  SHFL.BFLY PT, R174, R134, 0x1, 0x1f ;  /* 0x0c201f0086ae7f89 */ /* 0x000f6200000e0000 */
[----:B-1----:R-:W-:Y:S02]  /*5510*/  FMNMX.FTZ R135, R135, R173, !PT ;  /* 0x000000ad87877209 */ /* 0x002fe40007810000 */
[----:B--2---:R-:W-:Y:S03]  /*5520*/  FMNMX.FTZ R3, R2, R3, !PT ;  /* 0x0000000302037209 */ /* 0x004fe60007810000 */
[----:B---3--:R-:W-:Y:S02]  /*5530*/  FADD.FTZ R0, -R135, R137 ;  /* 0x0000008987007221 */ /* 0x008fe40000010100 */
[----:B------:R-:W-:Y:S02]  /*5540*/  FMUL.FTZ R137, R136, c[0x0][0x23c] ;  /* 0x00008f0088897a20 */ /* 0x000fe40000410000 */
[----:B------:R-:W-:Y:S01]  /*5550*/  FMUL.FTZ R0, R0, c[0x0][0x23c] ;  /* 0x00008f0000007a20 */ /* 0x000fe20000410000 */
[----:B-----5:R-:W-:Y:S01]  /*5560*/  FMNMX.FTZ R134, R134, R174, !PT ;  /* 0x000000ae86867209 */ /* 0x020fe20007810000 */
[----:B------:R-:W-:Y:S01]  /*5570*/  FMUL.FTZ R180, R3, c[0x0][0x23c] ;  /* 0x00008f0003b47a20 */ /* 0x000fe20000410000 */
[----:B------:R-:W-:Y:S01]  /*5580*/  FSEL R137, R137, RZ, P1 ;  /* 0x000000ff89897208 */ /* 0x000fe20000800000 */
[----:B------:R1:W2:Y:S01]  /*5590*/  MUFU.EX2 R132, R0 ;  /* 0x0000000000847308 */ /* 0x0002a20000000800 */
[----:B------:R-:W-:Y:S01]  /*55a0*/  FSETP.NEU.FTZ.AND P1, PT, R135, -INF , PT ;  /* 0xff8000008700780b */ /* 0x000fe20003f3d000 */
[----:B------:R-:W3:Y:S01]  /*55b0*/  LDSM.16.MT88.4 R172, [R216+0x9000] ;  /* 0x00900000d8ac783b */ /* 0x000ee20000004200 */
[----:B----4-:R-:W-:Y:S02]  /*55c0*/  FMUL.FTZ R84, R133, R84 ;  /* 0x0000005485547220 */ /* 0x010fe40000410000 */
[--C-:B------:R-:W-:Y:S02]  /*55d0*/  FFMA.FTZ R16, R16, c[0x0][0x23c], -R137.reuse ;  /* 0x00008f0010107a23 */ /* 0x100fe40000010889 */
[--C-:B------:R-:W-:Y:S02]  /*55e0*/  FFMA.FTZ R17, R17, c[0x0][0x23c], -R137.reuse ;  /* 0x00008f0011117a23 */ /* 0x100fe40000010889 */
[--C-:B------:R-:W-:Y:S01]  /*55f0*/  FFMA.FTZ R4, R4, c[0x0][0x23c], -R137.reuse ;  /* 0x00008f0004047a23 */ /* 0x100fe20000010889 */
[----:B------:R4:W-:Y:S01]  /*5600*/  MUFU.EX2 R231, R16 ;  /* 0x0000001000e77308 */ /* 0x0009e20000000800 */
[--C-:B------:R-:W-:Y:S02]  /*5610*/  FFMA.FTZ R5, R5, c[0x0][0x23c], -R137.reuse ;  /* 0x00008f0005057a23 */ /* 0x100fe40000010889 */
[--C-:B------:R-:W-:Y:S02]  /*5620*/  FFMA.FTZ R36, R36, c[0x0][0x23c], -R137.reuse ;  /* 0x00008f0024247a23 */ /* 0x100fe40000010889 */
[--C-:B------:R-:W-:Y:S02]  /*5630*/  FFMA.FTZ R37, R37, c[0x0][0x23c], -R137.reuse ;  /* 0x00008f0025257a23 */ /* 0x100fe40000010889 */
[--C-:B------:R-:W-:Y:S02]  /*5640*/  FFMA.FTZ R48, R48, c[0x0][0x23c], -R137.reuse ;  /* 0x00008f0030307a23 */ /* 0x100fe40000010889 */
[--C-:B------:R-:W-:Y:S01]  /*5650*/  FFMA.FTZ R49, R49, c[0x0][0x23c], -R137.reuse ;  /* 0x00008f0031317a23 */ /* 0x100fe20000010889 */
[----:B------:R5:W-:Y:S01]  /*5660*/  MUFU.EX2 R233, R17 ;  /* 0x0000001100e97308 */ /* 0x000be20000000800 */
[--C-:B------:R-:W-:Y:S02]  /*5670*/  FFMA.FTZ R52, R52, c[0x0][0x23c], -R137.reuse ;  /* 0x00008f0034347a23 */ /* 0x100fe40000010889 */
[--C-:B------:R-:W-:Y:S02]  /*5680*/  FFMA.FTZ R53, R53, c[0x0][0x23c], -R137.reuse ;  /* 0x00008f0035357a23 */ /* 0x100fe40000010889 */
[----:B-1----:R-:W-:Y:S02]  /*5690*/  FADD.FTZ R0, -R134, R138 ;  /* 0x0000008a86007221 */ /* 0x002fe40000010100 */
[----:B------:R-:W-:Y:S02]  /*56a0*/  FMUL.FTZ R138, R135, c[0x0][0x23c] ;  /* 0x00008f00878a7a20 */ /* 0x000fe40000410000 */
[----:B------:R-:W-:Y:S01]  /*56b0*/  FMUL.FTZ R0, R0, c[0x0][0x23c] ;  /* 0x00008f0000007a20 */ /* 0x000fe20000410000 */
[----:B------:R1:W-:Y:S01]  /*56c0*/  MUFU.EX2 R232, R4 ;  /* 0x0000000400e87308 */ /* 0x0003e20000000800 */
[C---:B------:R-:W-:Y:S01]  /*56d0*/  FMUL.FTZ R85, R133.reuse, R85 ;  /* 0x0000005585557220 */ /* 0x040fe20000410000 */
[----:B------:R-:W-:Y:S01]  /*56e0*/  FSEL R138, R138, RZ, P1 ;  /* 0x000000ff8a8a7208 */ /* 0x000fe20000800000 */
[----:B--2---:R-:W-:Y:S01]  /*56f0*/  FMUL.FTZ R86, R132, R86 ;  /* 0x0000005684567220 */ /* 0x004fe20000410000 */
[----:B------:R-:W-:Y:S01]  /*5700*/  FSETP.NEU.FTZ.AND P1, PT, R134, -INF , PT ;  /* 0xff8000008600780b */ /* 0x000fe20003f3d000 */
[----:B----4-:R-:W-:Y:S02]  /*5710*/  FMUL.FTZ R16, R133, R152 ;  /* 0x0000009885107220 */ /* 0x010fe40000410000 */
[--C-:B------:R-:W-:Y:S02]  /*5720*/  FFMA.FTZ R18, R18, c[0x0][0x23c], -R138.reuse ;  /* 0x00008f0012127a23 */ /* 0x100fe4000001088a */
[--C-:B------:R-:W-:Y:S01]  /*5730*/  FFMA.FTZ R19, R19, c[0x0][0x23c], -R138.reuse ;  /* 0x00008f0013137a23 */ /* 0x100fe2000001088a */
[----:B------:R2:W-:Y:S01]  /*5740*/  MUFU.EX2 R2, R0 ;  /* 0x0000000000027308 */ /* 0x0005e20000000800 */
[--C-:B------:R-:W-:Y:S02]  /*5750*/  FFMA.FTZ R6, R6, c[0x0][0x23c], -R138.reuse ;  /* 0x00008f0006067a23 */ /* 0x100fe4000001088a */
[--C-:B------:R-:W-:Y:S02]  /*5760*/  FFMA.FTZ R7, R7, c[0x0][0x23c], -R138.reuse ;  /* 0x00008f0007077a23 */ /* 0x100fe4000001088a */
[----:B-----5:R-:W-:Y:S02]  /*5770*/  FMUL.FTZ R17, R133, R153 ;  /* 0x0000009985117220 */ /* 0x020fe40000410000 */
[--C-:B------:R-:W-:Y:S02]  /*5780*/  FFMA.FTZ R38, R38, c[0x0][0x23c], -R138.reuse ;  /* 0x00008f0026267a23 */ /* 0x100fe4000001088a */
[--C-:B------:R-:W-:Y:S01]  /*5790*/  FFMA.FTZ R39, R39, c[0x0][0x23c], -R138.reuse ;  /* 0x00008f0027277a23 */ /* 0x100fe2000001088a */
[----:B------:R4:W-:Y:S01]  /*57a0*/  MUFU.EX2 R215, R18 ;  /* 0x0000001200d77308 */ /* 0x0009e20000000800 */
[--C-:B------:R-:W-:Y:S02]  /*57b0*/  FFMA.FTZ R50, R50, c[0x0][0x23c], -R138.reuse ;  /* 0x00008f0032327a23 */ /* 0x100fe4000001088a */
[--C-:B------:R-:W-:Y:S02]  /*57c0*/  FFMA.FTZ R51, R51, c[0x0][0x23c], -R138.reuse ;  /* 0x00008f0033337a23 */ /* 0x100fe4000001088a */
[----:B-1----:R-:W-:Y:S02]  /*57d0*/  FMUL.FTZ R4, R133, R144 ;  /* 0x0000009085047220 */ /* 0x002fe40000410000 */
[--C-:B------:R-:W-:Y:S02]  /*57e0*/  FFMA.FTZ R54, R54, c[0x0][0x23c], -R138.reuse ;  /* 0x00008f0036367a23 */ /* 0x100fe4000001088a */
[--C-:B------:R-:W-:Y:S01]  /*57f0*/  FFMA.FTZ R55, R55, c[0x0][0x23c], -R138.reuse ;  /* 0x00008f0037377a23 */ /* 0x100fe2000001088a */
[----:B------:R1:W-:Y:S01]  /*5800*/  MUFU.EX2 R229, R19 ;  /* 0x0000001300e57308 */ /* 0x0003e20000000800 */
[----:B------:R-:W-:Y:S02]  /*5810*/  FMUL.FTZ R87, R132, R87 ;  /* 0x0000005784577220 */ /* 0x000fe40000410000 */
[----:B------:R-:W-:Y:S02]  /*5820*/  FFMA.FTZ R20, R20, c[0x0][0x23c], -R137 ;  /* 0x00008f0014147a23 */ /* 0x000fe40000010889 */
[----:B--2---:R-:W-:Y:S02]  /*5830*/  FADD.FTZ R0, -R3, R139 ;  /* 0x0000008b03007221 */ /* 0x004fe40000010100 */
[----:B------:R-:W-:Y:S02]  /*5840*/  FMUL.FTZ R139, R134, c[0x0][0x23c] ;  /* 0x00008f00868b7a20 */ /* 0x000fe40000410000 */
[----:B------:R-:W-:Y:S01]  /*5850*/  FMUL.FTZ R0, R0, c[0x0][0x23c] ;  /* 0x00008f0000007a20 */ /* 0x000fe20000410000 */
[----:B------:R-:W2:Y:S01]  /*5860*/  MUFU.EX2 R234, R5 ;  /* 0x0000000500ea7308 */ /* 0x000ea20000000800 */
[----:B------:R-:W-:Y:S01]  /*5870*/  FFMA.FTZ R21, R21, c[0x0][0x23c], -R137 ;  /* 0x00008f0015157a23 */ /* 0x000fe20000010889 */
[----:B------:R-:W-:Y:S01]  /*5880*/  FSEL R139, R139, RZ, P1 ;  /* 0x000000ff8b8b7208 */ /* 0x000fe20000800000 */
[----:B------:R-:W-:Y:S01]  /*5890*/  FFMA.FTZ R22, R22, c[0x0][0x23c], -R138 ;  /* 0x00008f0016167a23 */ /* 0x000fe2000001088a */
[----:B------:R-:W-:Y:S01]  /*58a0*/  FSETP.NEU.FTZ.AND P1, PT, R3, -INF , PT ;  /* 0xff8000000300780b */ /* 0x000fe20003f3d000 */
[----:B----4-:R-:W-:Y:S02]  /*58b0*/  FMUL.FTZ R18, R132, R154 ;  /* 0x0000009a84127220 */ /* 0x010fe40000410000 */
[--C-:B------:R-:W-:Y:S01]  /*58c0*/  FFMA.FTZ R12, R12, c[0x0][0x23c], -R139.reuse ;  /* 0x00008f000c0c7a23 */ /* 0x100fe2000001088b */
[----:B------:R-:W-:Y:S01]  /*58d0*/  FSEL R180, R180, RZ, P1 ;  /* 0x000000ffb4b47208 */ /* 0x000fe20000800000 */
[--C-:B------:R-:W-:Y:S01]  /*58e0*/  FFMA.FTZ R13, R13, c[0x0][0x23c], -R139.reuse ;  /* 0x00008f000d0d7a23 */ /* 0x100fe2000001088b */
[----:B------:R4:W-:Y:S01]  /*58f0*/  MUFU.EX2 R228, R6 ;  /* 0x0000000600e47308 */ /* 0x0009e20000000800 */
[--C-:B------:R-:W-:Y:S02]  /*5900*/  FFMA.FTZ R8, R8, c[0x0][0x23c], -R139.reuse ;  /* 0x00008f0008087a23 */ /* 0x100fe4000001088b */
[--C-:B------:R-:W-:Y:S02]  /*5910*/  FFMA.FTZ R14, R14, c[0x0][0x23c], -R180.reuse ;  /* 0x00008f000e0e7a23 */ /* 0x100fe400000108b4 */
[--C-:B------:R-:W-:Y:S02]  /*5920*/  FFMA.FTZ R15, R15, c[0x0][0x23c], -R180.reuse ;  /* 0x00008f000f0f7a23 */ /* 0x100fe400000108b4 */
[--C-:B------:R-:W-:Y:S02]  /*5930*/  FFMA.FTZ R9, R9, c[0x0][0x23c], -R139.reuse ;  /* 0x00008f0009097a23 */ /* 0x100fe4000001088b */
[--C-:B------:R-:W-:Y:S01]  /*5940*/  FFMA.FTZ R10, R10, c[0x0][0x23c], -R180.reuse ;  /* 0x00008f000a0a7a23 */ /* 0x100fe200000108b4 */
[----:B------:R-:W5:Y:S01]  /*5950*/  MUFU.EX2 R230, R7 ;  /* 0x0000000700e67308 */ /* 0x000f620000000800 */
[--C-:B------:R-:W-:Y:S02]  /*5960*/  FFMA.FTZ R11, R11, c[0x0][0x23c], -R180.reuse ;  /* 0x00008f000b0b7a23 */ /* 0x100fe400000108b4 */
[----:B-1----:R-:W-:Y:S01]  /*5970*/  FMUL.FTZ R19, R132, R155 ;  /* 0x0000009b84137220 */ /* 0x002fe20000410000 */
[----:B--2---:R-:W-:Y:S01]  /*5980*/  F2FP.BF16.PACK_AB R144, R234, R232 ;  /* 0x000000e8ea90723e */ /* 0x004fe200000010ff */
[----:B------:R-:W-:Y:S01]  /*5990*/  FMUL.FTZ R5, R133, R145 ;  /* 0x0000009185057220 */ /* 0x000fe20000410000 */
[----:B------:R-:W-:Y:S01]  /*59a0*/  LDSM.16.MT88.4 R152, [R218+0xa000] ;  /* 0x00a00000da98783b */ /* 0x000fe20000004200 */
[--C-:B------:R-:W-:Y:S02]  /*59b0*/  FFMA.FTZ R40, R40, c[0x0][0x23c], -R139.reuse ;  /* 0x00008f0028287a23 */ /* 0x100fe4000001088b */
[--C-:B------:R-:W-:Y:S01]  /*59c0*/  FFMA.FTZ R41, R41, c[0x0][0x23c], -R139.reuse ;  /* 0x00008f0029297a23 */ /* 0x100fe2000001088b */
[----:B------:R-:W1:Y:S01]  /*59d0*/  MUFU.EX2 R0, R0 ;  /* 0x0000000000007308 */ /* 0x000e620000000800 */
[--C-:B------:R-:W-:Y:S02]  /*59e0*/  FFMA.FTZ R42, R42, c[0x0][0x23c], -R180.reuse ;  /* 0x00008f002a2a7a23 */ /* 0x100fe400000108b4 */
[--C-:B------:R-:W-:Y:S02]  /*59f0*/  FFMA.FTZ R43, R43, c[0x0][0x23c], -R180.reuse ;  /* 0x00008f002b2b7a23 */ /* 0x100fe400000108b4 */
[----:B----4-:R-:W-:Y:S01]  /*5a00*/  FMUL.FTZ R6, R132, R146 ;  /* 0x0000009284067220 */ /* 0x010fe20000410000 */
[----:B------:R-:W-:Y:S01]  /*5a10*/  F2FP.BF16.PACK_AB R146, R233, R231 ;  /* 0x000000e7e992723e */ /* 0x000fe200000010ff */
[--C-:B------:R-:W-:Y:S02]  /*5a20*/  FFMA.FTZ R56, R56, c[0x0][0x23c], -R139.reuse ;  /* 0x00008f0038387a23 */ /* 0x100fe4000001088b */
[--C-:B------:R-:W-:Y:S01]  /*5a30*/  FFMA.FTZ R57, R57, c[0x0][0x23c], -R139.reuse ;  /* 0x00008f0039397a23 */ /* 0x100fe2000001088b */
[----:B------:R2:W-:Y:S01]  /*5a40*/  MUFU.EX2 R211, R12 ;  /* 0x0000000c00d37308 */ /* 0x0005e20000000800 */
[--C-:B------:R-:W-:Y:S02]  /*5a50*/  FFMA.FTZ R58, R58, c[0x0][0x23c], -R180.reuse ;  /* 0x00008f003a3a7a23 */ /* 0x100fe400000108b4 */
[----:B------:R-:W-:Y:S01]  /*5a60*/  FFMA.FTZ R59, R59, c[0x0][0x23c], -R180 ;  /* 0x00008f003b3b7a23 */ /* 0x000fe200000108b4 */
[----:B-----5:R-:W-:Y:S01]  /*5a70*/  F2FP.BF16.PACK_AB R145, R230, R228 ;  /* 0x000000e4e691723e */ /* 0x020fe200000010ff */
[----:B------:R-:W-:Y:S01]  /*5a80*/  FMUL.FTZ R7, R132, R147 ;  /* 0x0000009384077220 */ /* 0x000fe20000410000 */
[----:B------:R-:W-:Y:S01]  /*5a90*/  F2FP.BF16.PACK_AB R147, R229, R215 ;  /* 0x000000d7e593723e */ /* 0x000fe200000010ff */
[----:B------:R-:W-:Y:S02]  /*5aa0*/  FFMA.FTZ R23, R23, c[0x0][0x23c], -R138 ;  /* 0x00008f0017177a23 */ /* 0x000fe4000001088a */
[C---:B------:R-:W-:Y:S01]  /*5ab0*/  FMUL.FTZ R88, R2.reuse, R88 ;  /* 0x0000005802587220 */ /* 0x040fe20000410000 */
[----:B------:R4:W-:Y:S01]  /*5ac0*/  MUFU.EX2 R213, R13 ;  /* 0x0000000d00d57308 */ /* 0x0009e20000000800 */
[----:B------:R-:W-:Y:S02]  /*5ad0*/  FMUL.FTZ R89, R2, R89 ;  /* 0x0000005902597220 */ /* 0x000fe40000410000 */
[-C--:B---3--:R-:W-:Y:S05]  /*5ae0*/  HMMA.16816.F32.BF16 R4, R144, R172.reuse, R4 ;  /* 0x000000ac9004723c */ /* 0x088fea0000041804 */
[C---:B-1----:R-:W-:Y:S02]  /*5af0*/  FMUL.FTZ R90, R0.reuse, R90 ;  /* 0x0000005a005a7220 */ /* 0x042fe40000410000 */
[----:B------:R1:W-:Y:S01]  /*5b00*/  MUFU.EX2 R207, R14 ;  /* 0x0000000e00cf7308 */ /* 0x0003e20000000800 */
[----:B------:R-:W-:Y:S04]  /*5b10*/  FMUL.FTZ R91, R0, R91 ;  /* 0x0000005b005b7220 */ /* 0x000fe80000410000 */
[C---:B--2---:R-:W-:Y:S02]  /*5b20*/  FMUL.FTZ R12, R2.reuse, R148 ;  /* 0x00000094020c7220 */ /* 0x044fe40000410000 */
[C---:B------:R-:W-:Y:S02]  /*5b30*/  FMUL.FTZ R92, R2.reuse, R92 ;  /* 0x0000005c025c7220 */ /* 0x040fe40000410000 */
[----:B------:R-:W-:Y:S01]  /*5b40*/  FMUL.FTZ R93, R2, R93 ;  /* 0x0000005d025d7220 */ /* 0x000fe20000410000 */
[----:B------:R2:W-:Y:S01]  /*5b50*/  MUFU.EX2 R209, R15 ;  /* 0x0000000f00d17308 */ /* 0x0005e20000000800 */
[C---:B------:R-:W-:Y:S02]  /*5b60*/  FMUL.FTZ R94, R0.reuse, R94 ;  /* 0x0000005e005e7220 */ /* 0x040fe40000410000 */
[----:B------:R-:W-:Y:S02]  /*5b70*/  FMUL.FTZ R95, R0, R95 ;  /* 0x0000005f005f7220 */ /* 0x000fe40000410000 */
[----:B----4-:R-:W-:Y:S02]  /*5b80*/  FMUL.FTZ R13, R2, R149 ;  /* 0x00000095020d7220 */ /* 0x010fe40000410000 */
[C---:B------:R-:W-:Y:S02]  /*5b90*/  FMUL.FTZ R96, R133.reuse, R96 ;  /* 0x0000006085607220 */ /* 0x040fe40000410000 */
[C---:B------:R-:W-:Y:S01]  /*5ba0*/  FMUL.FTZ R97, R133.reuse, R97 ;  /* 0x0000006185617220 */ /* 0x040fe20000410000 */
[----:B------:R3:W-:Y:S01]  /*5bb0*/  MUFU.EX2 R212, R8 ;  /* 0x0000000800d47308 */ /* 0x0007e20000000800 */
[C---:B------:R-:W-:Y:S02]  /*5bc0*/  FMUL.FTZ R98, R132.reuse, R98 ;  /* 0x0000006284627220 */ /* 0x040fe40000410000 */
[----:B------:R-:W-:Y:S02]  /*5bd0*/  FMUL.FTZ R99, R132, R99 ;  /* 0x0000006384637220 */ /* 0x000fe40000410000 */
[----:B-1----:R-:W-:Y:S02]  /*5be0*/  FMUL.FTZ R14, R0, R150 ;  /* 0x00000096000e7220 */ /* 0x002fe40000410000 */
[C---:B------:R-:W-:Y:S02]  /*5bf0*/  FMUL.FTZ R100, R2.reuse, R100 ;  /* 0x0000006402647220 */ /* 0x040fe40000410000 */
[----:B------:R-:W-:Y:S01]  /*5c00*/  FMUL.FTZ R101, R2, R101 ;  /* 0x0000006502657220 */ /* 0x000fe20000410000 */
[----:B------:R-:W1:Y:S01]  /*5c10*/  MUFU.EX2 R214, R9 ;  /* 0x0000000900d67308 */ /* 0x000e620000000800 */
[C---:B------:R-:W-:Y:S02]  /*5c20*/  FMUL.FTZ R102, R0.reuse, R102 ;  /* 0x0000006600667220 */ /* 0x040fe40000410000 */
[C---:B------:R-:W-:Y:S02]  /*5c30*/  FMUL.FTZ R103, R0.reuse, R103 ;  /* 0x0000006700677220 */ /* 0x040fe40000410000 */
[----:B--2---:R-:W-:Y:S02]  /*5c40*/  FMUL.FTZ R15, R0, R151 ;  /* 0x00000097000f7220 */ /* 0x004fe40000410000 */
[----:B------:R-:W2:Y:S01]  /*5c50*/  LDSM.16.MT88.4 R148, [R216+0xa000] ;  /* 0x00a00000d894783b */ /* 0x000ea20000004200 */
[C---:B------:R-:W-:Y:S02]  /*5c60*/  FMUL.FTZ R104, R2.reuse, R104 ;  /* 0x0000006802687220 */ /* 0x040fe40000410000 */
[----:B------:R4:W-:Y:S01]  /*5c70*/  MUFU.EX2 R208, R10 ;  /* 0x0000000a00d07308 */ /* 0x0009e20000000800 */
[----:B------:R-:W-:Y:S02]  /*5c80*/  FMUL.FTZ R105, R2, R105 ;  /* 0x0000006902697220 */ /* 0x000fe40000410000 */
[----:B------:R-:W-:Y:S02]  /*5c90*/  FMUL.FTZ R106, R0, R106 ;  /* 0x0000006a006a7220 */ /* 0x000fe40000410000 */
[----:B---3--:R-:W-:Y:S02]  /*5ca0*/  FMUL.FTZ R8, R2, R140 ;  /* 0x0000008c02087220 */ /* 0x008fe40000410000 */
[----:B------:R-:W-:Y:S02]  /*5cb0*/  FMUL.FTZ R107, R0, R107 ;  /* 0x0000006b006b7220 */ /* 0x000fe40000410000 */
[C---:B------:R-:W-:Y:S01]  /*5cc0*/  FMUL.FTZ R108, R133.reuse, R108 ;  /* 0x0000006c856c7220 */ /* 0x040fe20000410000 */
[----:B------:R-:W3:Y:S01]  /*5cd0*/  MUFU.EX2 R210, R11 ;  /* 0x0000000b00d27308 */ /* 0x000ee20000000800 */
[----:B------:R-:W-:Y:S02]  /*5ce0*/  FMUL.FTZ R109, R133, R109 ;  /* 0x0000006d856d7220 */ /* 0x000fe40000410000 */
[----:B------:R-:W-:Y:S01]  /*5cf0*/  FMUL.FTZ R110, R132, R110 ;  /* 0x0000006e846e7220 */ /* 0x000fe20000410000 */
[----:B-1----:R-:W-:Y:S01]  /*5d00*/  F2FP.BF16.PACK_AB R140, R214, R212 ;  /* 0x000000d4d68c723e */ /* 0x002fe200000010ff */
[----:B------:R-:W-:Y:S02]  /*5d10*/  FMUL.FTZ R9, R2, R141 ;  /* 0x0000008d02097220 */ /* 0x000fe40000410000 */
[----:B------:R-:W-:Y:S02]  /*5d20*/  FMUL.FTZ R111, R132, R111 ;  /* 0x0000006f846f7220 */ /* 0x000fe40000410000 */
[C---:B------:R-:W-:Y:S01]  /*5d30*/  FMUL.FTZ R112, R2.reuse, R112 ;  /* 0x0000007002707220 */ /* 0x040fe20000410000 */
[----:B------:R-:W-:Y:S01]  /*5d40*/  MUFU.EX2 R194, R36 ;  /* 0x0000002400c27308 */ /* 0x000fe20000000800 */
[----:B------:R-:W-:Y:S02]  /*5d50*/  FMUL.FTZ R113, R2, R113 ;  /* 0x0000007102717220 */ /* 0x000fe40000410000 */
[C---:B------:R-:W-:Y:S02]  /*5d60*/  FMUL.FTZ R114, R0.reuse, R114 ;  /* 0x0000007200727220 */ /* 0x040fe40000410000 */
[C---:B----4-:R-:W-:Y:S01]  /*5d70*/  FMUL.FTZ R10, R0.reuse, R142 ;  /* 0x0000008e000a7220 */ /* 0x050fe20000410000 */
[----:B------:R-:W-:Y:S01]  /*5d80*/  F2FP.BF16.PACK_AB R142, R213, R211 ;  /* 0x000000d3d58e723e */ /* 0x000fe200000010ff */
[----:B------:R-:W-:Y:S02]  /*5d90*/  FMUL.FTZ R115, R0, R115 ;  /* 0x0000007300737220 */ /* 0x000fe40000410000 */
[C---:B------:R-:W-:Y:S01]  /*5da0*/  FMUL.FTZ R116, R2.reuse, R116 ;  /* 0x0000007402747220 */ /* 0x040fe20000410000 */
[----:B------:R-:W-:Y:S01]  /*5db0*/  MUFU.EX2 R193, R37 ;  /* 0x0000002500c17308 */ /* 0x000fe20000000800 */
[----:B------:R-:W-:Y:S02]  /*5dc0*/  FMUL.FTZ R117, R2, R117 ;  /* 0x0000007502757220 */ /* 0x000fe40000410000 */
[----:B------:R-:W-:Y:S01]  /*5dd0*/  FMUL.FTZ R118, R0, R118 ;  /* 0x0000007600767220 */ /* 0x000fe20000410000 */
[----:B---3--:R-:W-:Y:S01]  /*5de0*/  F2FP.BF16.PACK_AB R141, R210, R208 ;  /* 0x000000d0d28d723e */ /* 0x008fe200000010ff */
[C---:B------:R-:W-:Y:S01]  /*5df0*/  FMUL.FTZ R11, R0.reuse, R143 ;  /* 0x0000008f000b7220 */ /* 0x040fe20000410000 */
[----:B------:R-:W-:Y:S01]  /*5e00*/  F2FP.BF16.PACK_AB R143, R209, R207 ;  /* 0x000000cfd18f723e */ /* 0x000fe200000010ff */
[----:B------:R-:W-:Y:S02]  /*5e10*/  FMUL.FTZ R119, R0, R119 ;  /* 0x0000007700777220 */ /* 0x000fe40000410000 */
[C---:B------:R-:W-:Y:S01]  /*5e20*/  FMUL.FTZ R120, R133.reuse, R120 ;  /* 0x0000007885787220 */ /* 0x040fe20000410000 */
[----:B------:R-:W-:Y:S01]  /*5e30*/  MUFU.EX2 R192, R38 ;  /* 0x0000002600c07308 */ /* 0x000fe20000000800 */
[C---:B------:R-:W-:Y:S02]  /*5e40*/  FMUL.FTZ R121, R133.reuse, R121 ;  /* 0x0000007985797220 */ /* 0x040fe40000410000 */
[C---:B------:R-:W-:Y:S04]  /*5e50*/  HMMA.16816.F32.BF16 R8, R140.reuse, R172, R8 ;  /* 0x000000ac8c08723c */ /* 0x040fe80000041808 */
[C---:B------:R-:W-:Y:S02]  /*5e60*/  FMUL.FTZ R122, R132.reuse, R122 ;  /* 0x0000007a847a7220 */ /* 0x040fe40000410000 */
[----:B------:R-:W-:Y:S01]  /*5e70*/  FMUL.FTZ R123, R132, R123 ;  /* 0x0000007b847b7220 */ /* 0x000fe20000410000 */
[----:B------:R1:W-:Y:S01]  /*5e80*/  MUFU.EX2 R191, R39 ;  /* 0x0000002700bf7308 */ /* 0x0003e20000000800 */
[-C--:B------:R-:W-:Y:S04]  /*5e90*/  HMMA.16816.F32.BF16 R12, R140, R174.reuse, R12 ;  /* 0x000000ae8c0c723c */ /* 0x080fe8000004180c */
[C---:B------:R-:W-:Y:S02]  /*5ea0*/  FMUL.FTZ R124, R2.reuse, R124 ;  /* 0x0000007c027c7220 */ /* 0x040fe40000410000 */
[----:B------:R-:W-:Y:S02]  /*5eb0*/  FMUL.FTZ R125, R2, R125 ;  /* 0x0000007d027d7220 */ /* 0x000fe40000410000 */
[C---:B------:R-:W-:Y:S01]  /*5ec0*/  HMMA.16816.F32.BF16 R16, R144.reuse, R174, R16 ;  /* 0x000000ae9010723c */ /* 0x040fe20000041810 */
[----:B------:R-:W-:Y:S03]  /*5ed0*/  MUFU.EX2 R190, R48 ;  /* 0x0000003000be7308 */ /* 0x000fe60000000800 */
[C---:B------:R-:W-:Y:S02]  /*5ee0*/  FMUL.FTZ R68, R133.reuse, R68 ;  /* 0x0000004485447220 */ /* 0x040fe40000410000 */
[----:B------:R-:W-:Y:S02]  /*5ef0*/  FMUL.FTZ R69, R133, R69 ;  /* 0x0000004585457220 */ /* 0x000fe40000410000 */
[C---:B------:R-:W-:Y:S03]  /*5f00*/  FMUL.FTZ R70, R132.reuse, R70 ;  /* 0x0000004684467220 */ /* 0x040fe60000410000 */
[----:B------:R-:W-:Y:S01]  /*5f10*/  MUFU.EX2 R189, R49 ;  /* 0x0000003100bd7308 */ /* 0x000fe20000000800 */
[----:B------:R-:W-:Y:S02]  /*5f20*/  FMUL.FTZ R71, R132, R71 ;  /* 0x0000004784477220 */ /* 0x000fe40000410000 */
[C---:B------:R-:W-:Y:S01]  /*5f30*/  FMUL.FTZ R126, R0.reuse, R126 ;  /* 0x0000007e007e7220 */ /* 0x040fe20000410000 */
[----:B-1----:R-:W-:Y:S01]  /*5f40*/  LDSM.16.MT88.4 R36, [R216+0xb400] ;  /* 0x00b40000d824783b */ /* 0x002fe20000004200 */
[----:B------:R-:W-:Y:S02]  /*5f50*/  FMUL.FTZ R127, R0, R127 ;  /* 0x0000007f007f7220 */ /* 0x000fe40000410000 */
[C---:B------:R-:W-:Y:S01]  /*5f60*/  FMUL.FTZ R128, R2.reuse, R128 ;  /* 0x0000008002807220 */ /* 0x040fe20000410000 */
[-C--:B------:R-:W-:Y:S02]  /*5f70*/  HMMA.16816.F32.BF16 R68, R144, R176.reuse, R68 ;  /* 0x000000b09044723c */ /* 0x080fe40000041844 */
[----:B------:R-:W-:Y:S01]  /*5f80*/  MUFU.EX2 R188, R50 ;  /* 0x0000003200bc7308 */ /* 0x000fe20000000800 */
[C---:B------:R-:W-:Y:S02]  /*5f90*/  FMUL.FTZ R72, R2.reuse, R72 ;  /* 0x0000004802487220 */ /* 0x040fe40000410000 */
[----:B------:R-:W-:Y:S02]  /*5fa0*/  FMUL.FTZ R73, R2, R73 ;  /* 0x0000004902497220 */ /* 0x000fe40000410000 */
[C---:B------:R-:W-:Y:S02]  /*5fb0*/  FMUL.FTZ R74, R0.reuse, R74 ;  /* 0x0000004a004a7220 */ /* 0x040fe40000410000 */
[----:B------:R-:W-:Y:S03]  /*5fc0*/  FMUL.FTZ R75, R0, R75 ;  /* 0x0000004b004b7220 */ /* 0x000fe60000410000 */
[----:B------:R1:W-:Y:S01]  /*5fd0*/  MUFU.EX2 R187, R51 ;  /* 0x0000003300bb7308 */ /* 0x0003e20000000800 */
[----:B------:R-:W-:Y:S02]  /*5fe0*/  FMUL.FTZ R129, R2, R129 ;  /* 0x0000008102817220 */ /* 0x000fe40000410000 */
[----:B------:R-:W-:Y:S01]  /*5ff0*/  FMUL.FTZ R130, R0, R130 ;  /* 0x0000008200827220 */ /* 0x000fe20000410000 */
[C---:B------:R-:W-:Y:S04]  /*6000*/  HMMA.16816.F32.BF16 R72, R140.reuse, R176, R72 ;  /* 0x000000b08c48723c */ /* 0x040fe80000041848 */
[C---:B------:R-:W-:Y:S02]  /*6010*/  FMUL.FTZ R76, R2.reuse, R76 ;  /* 0x0000004c024c7220 */ /* 0x040fe40000410000 */
[----:B------:R-:W-:Y:S01]  /*6020*/  FMUL.FTZ R77, R2, R77 ;  /* 0x0000004d024d7220 */ /* 0x000fe20000410000 */
[----:B------:R-:W-:Y:S01]  /*6030*/  MUFU.EX2 R186, R40 ;  /* 0x0000002800ba7308 */ /* 0x000fe20000000800 */
[C---:B------:R-:W-:Y:S04]  /*6040*/  FMUL.FTZ R78, R0.reuse, R78 ;  /* 0x0000004e004e7220 */ /* 0x040fe80000410000 */
[C---:B------:R-:W-:Y:S02]  /*6050*/  FMUL.FTZ R79, R0.reuse, R79 ;  /* 0x0000004f004f7220 */ /* 0x040fe40000410000 */
[----:B------:R-:W-:Y:S02]  /*6060*/  FMUL.FTZ R131, R0, R131 ;  /* 0x0000008300837220 */ /* 0x000fe40000410000 */
[--C-:B------:R-:W-:Y:S01]  /*6070*/  FFMA.FTZ R44, R44, c[0x0][0x23c], -R139.reuse ;  /* 0x00008f002c2c7a23 */ /* 0x100fe2000001088b */
[----:B------:R-:W-:Y:S01]  /*6080*/  MUFU.EX2 R185, R41 ;  /* 0x0000002900b97308 */ /* 0x000fe20000000800 */
[----:B------:R-:W-:Y:S01]  /*6090*/  FFMA.FTZ R45, R45, c[0x0][0x23c], -R139 ;  /* 0x00008f002d2d7a23 */ /* 0x000fe2000001088b */
[-C--:B------:R-:W-:Y:S01]  /*60a0*/  HMMA.16816.F32.BF16 R76, R140, R178.reuse, R76 ;  /* 0x000000b28c4c723c */ /* 0x080fe2000004184c */
[----:B-1----:R-:W-:Y:S02]  /*60b0*/  LDSM.16.MT88.4 R48, [R218+0xb400] ;  /* 0x00b40000da30783b */ /* 0x002fe40000004200 */
[C---:B------:R-:W-:Y:S02]  /*60c0*/  FMUL.FTZ R80, R133.reuse, R80 ;  /* 0x0000005085507220 */ /* 0x040fe40000410000 */
[----:B------:R-:W-:Y:S02]  /*60d0*/  FMUL.FTZ R81, R133, R81 ;  /* 0x0000005185517220 */ /* 0x000fe40000410000 */
[C---:B------:R-:W-:Y:S01]  /*60e0*/  FMUL.FTZ R82, R132.reuse, R82 ;  /* 0x0000005284527220 */ /* 0x040fe20000410000 */
[----:B------:R1:W-:Y:S01]  /*60f0*/  MUFU.EX2 R206, R20 ;  /* 0x0000001400ce7308 */ /* 0x0003e20000000800 */
[----:B------:R-:W-:Y:S03]  /*6100*/  FMUL.FTZ R83, R132, R83 ;  /* 0x0000005384537220 */ /* 0x000fe60000410000 */
[--C-:B------:R-:W-:Y:S02]  /*6110*/  FFMA.FTZ R46, R46, c[0x0][0x23c], -R180.reuse ;  /* 0x00008f002e2e7a23 */ /* 0x100fe400000108b4 */
[----:B------:R-:W-:Y:S02]  /*6120*/  FFMA.FTZ R47, R47, c[0x0][0x23c], -R180 ;  /* 0x00008f002f2f7a23 */ /* 0x000fe400000108b4 */
[C---:B------:R-:W-:Y:S02]  /*6130*/  HMMA.16816.F32.BF16 R80, R144.reuse, R178, R80 ;  /* 0x000000b29050723c */ /* 0x040fe40000041850 */
[----:B------:R-:W-:Y:S02]  /*6140*/  MUFU.EX2 R183, R42 ;  /* 0x0000002a00b77308 */ /* 0x000fe40000000800 */
[--C-:B------:R-:W-:Y:S02]  /*6150*/  FFMA.FTZ R64, R64, c[0x0][0x23c], -R137.reuse ;  /* 0x00008f0040407a23 */ /* 0x100fe40000010889 */
[--C-:B------:R-:W-:Y:S02]  /*6160*/  FFMA.FTZ R66, R66, c[0x0][0x23c], -R138.reuse ;  /* 0x00008f0042427a23 */ /* 0x100fe4000001088a */
[-C--:B--2---:R-:W-:Y:S04]  /*6170*/  HMMA.16816.F32.BF16 R84, R144, R148.reuse, R84 ;  /* 0x000000949054723c */ /* 0x084fe80000041854 */
[----:B------:R2:W-:Y:S01]  /*6180*/  MUFU.EX2 R205, R21 ;  /* 0x0000001500cd7308 */ /* 0x0005e20000000800 */
[--C-:B------:R-:W-:Y:S02]  /*6190*/  FFMA.FTZ R32, R32, c[0x0][0x23c], -R137.reuse ;  /* 0x00008f0020207a23 */ /* 0x100fe40000010889 */
[--C-:B------:R-:W-:Y:S01]  /*61a0*/  FFMA.FTZ R33, R33, c[0x0][0x23c], -R137.reuse ;  /* 0x00008f0021217a23 */ /* 0x100fe20000010889 */
[C---:B------:R-:W-:Y:S04]  /*61b0*/  HMMA.16816.F32.BF16 R88, R140.reuse, R148, R88 ;  /* 0x000000948c58723c */ /* 0x040fe80000041858 */
[----:B-1----:R-:W-:Y:S02]  /*61c0*/  FMUL.FTZ R20, R133, R156 ;  /* 0x0000009c85147220 */ /* 0x002fe40000410000 */
[----:B------:R1:W-:Y:S01]  /*61d0*/  MUFU.EX2 R204, R22 ;  /* 0x0000001600cc7308 */ /* 0x0003e20000000800 */
[----:B------:R-:W-:Y:S01]  /*61e0*/  FFMA.FTZ R137, R65, c[0x0][0x23c], -R137 ;  /* 0x00008f0041897a23 */ /* 0x000fe20000010889 */
[-C--:B------:R-:W-:Y:S04]  /*61f0*/  HMMA.16816.F32.BF16 R92, R140, R150.reuse, R92 ;  /* 0x000000968c5c723c */ /* 0x080fe8000004185c */
[--C-:B------:R-:W-:Y:S02]  /*6200*/  FFMA.FTZ R34, R34, c[0x0][0x23c], -R138.reuse ;  /* 0x00008f0022227a23 */ /* 0x100fe4000001088a */
[--C-:B------:R-:W-:Y:S02]  /*6210*/  FFMA.FTZ R35, R35, c[0x0][0x23c], -R138.reuse ;  /* 0x00008f0023237a23 */ /* 0x100fe4000001088a */
[C---:B------:R-:W-:Y:S01]  /*6220*/  HMMA.16816.F32.BF16 R96, R144.reuse, R150, R96 ;  /* 0x000000969060723c */ /* 0x040fe20000041860 */
[----:B------:R3:W-:Y:S01]  /*6230*/  MUFU.EX2 R203, R23 ;  /* 0x0000001700cb7308 */ /* 0x0007e20000000800 */
[----:B------:R-:W4:Y:S02]  /*6240*/  LDSM.16.MT88.4 R148, [R216+0xb000] ;  /* 0x00b00000d894783b */ /* 0x000f240000004200 */
[----:B--2---:R-:W-:Y:S02]  /*6250*/  FMUL.FTZ R21, R133, R157 ;  /* 0x0000009d85157220 */ /* 0x004fe40000410000 */
[----:B------:R-:W-:Y:S02]  /*6260*/  FFMA.FTZ R138, R67, c[0x0][0x23c], -R138 ;  /* 0x00008f00438a7a23 */ /* 0x000fe4000001088a */
[--C-:B------:R-:W-:Y:S03]  /*6270*/  FFMA.FTZ R24, R24, c[0x0][0x23c], -R139.reuse ;  /* 0x00008f0018187a23 */ /* 0x100fe6000001088b */
[----:B------:R2:W-:Y:S01]  /*6280*/  MUFU.EX2 R202, R32 ;  /* 0x0000002000ca7308 */ /* 0x0005e20000000800 */
[--C-:B------:R-:W-:Y:S02]  /*6290*/  FFMA.FTZ R25, R25, c[0x0][0x23c], -R139.reuse ;  /* 0x00008f0019197a23 */ /* 0x100fe4000001088b */
[----:B-1----:R-:W-:Y:S02]  /*62a0*/  FMUL.FTZ R22, R132, R158 ;  /* 0x0000009e84167220 */ /* 0x002fe40000410000 */
[--C-:B------:R-:W-:Y:S02]  /*62b0*/  FFMA.FTZ R26, R26, c[0x0][0x23c], -R180.reuse ;  /* 0x00008f001a1a7a23 */ /* 0x100fe400000108b4 */
[--C-:B------:R-:W-:Y:S02]  /*62c0*/  FFMA.FTZ R27, R27, c[0x0][0x23c], -R180.reuse ;  /* 0x00008f001b1b7a23 */ /* 0x100fe400000108b4 */
[--C-:B------:R-:W-:Y:S01]  /*62d0*/  FFMA.FTZ R28, R28, c[0x0][0x23c], -R139.reuse ;  /* 0x00008f001c1c7a23 */ /* 0x100fe2000001088b */
[----:B------:R1:W-:Y:S01]  /*62e0*/  MUFU.EX2 R201, R33 ;  /* 0x0000002100c97308 */ /* 0x0003e20000000800 */
[--C-:B------:R-:W-:Y:S02]  /*62f0*/  FFMA.FTZ R29, R29, c[0x0][0x23c], -R139.reuse ;  /* 0x00008f001d1d7a23 */ /* 0x100fe4000001088b */
[--C-:B------:R-:W-:Y:S02]  /*6300*/  FFMA.FTZ R30, R30, c[0x0][0x23c], -R180.reuse ;  /* 0x00008f001e1e7a23 */ /* 0x100fe400000108b4 */
[----:B---3--:R-:W-:Y:S02]  /*6310*/  FMUL.FTZ R23, R132, R159 ;  /* 0x0000009f84177220 */ /* 0x008fe40000410000 */
[----:B------:R-:W-:Y:S01]  /*6320*/  LDSM.16.MT88.4 R156, [R218+0x9400] ;  /* 0x00940000da9c783b */ /* 0x000fe20000004200 */
[--C-:B------:R-:W-:Y:S02]  /*6330*/  FFMA.FTZ R31, R31, c[0x0][0x23c], -R180.reuse ;  /* 0x00008f001f1f7a23 */ /* 0x100fe400000108b4 */
[----:B------:R3:W-:Y:S01]  /*6340*/  MUFU.EX2 R184, R43 ;  /* 0x0000002b00b87308 */ /* 0x0007e20000000800 */
[--C-:B------:R-:W-:Y:S01]  /*6350*/  FFMA.FTZ R60, R60, c[0x0][0x23c], -R139.reuse ;  /* 0x00008f003c3c7a23 */ /* 0x100fe2000001088b */
[-C--:B------:R-:W-:Y:S03]  /*6360*/  HMMA.16816.F32.BF16 R20, R144, R152.reuse, R20 ;  /* 0x000000989014723c */ /* 0x080fe60000041814 */
[----:B--2---:R-:W-:Y:S02]  /*6370*/  FMUL.FTZ R32, R133, R160 ;  /* 0x000000a085207220 */ /* 0x004fe40000410000 */
[----:B------:R-:W-:Y:S02]  /*6380*/  FFMA.FTZ R139, R61, c[0x0][0x23c], -R139 ;  /* 0x00008f003d8b7a23 */ /* 0x000fe4000001088b */
[--C-:B------:R-:W-:Y:S01]  /*6390*/  FFMA.FTZ R62, R62, c[0x0][0x23c], -R180.reuse ;  /* 0x00008f003e3e7a23 */ /* 0x100fe200000108b4 */
[C---:B------:R-:W-:Y:S01]  /*63a0*/  HMMA.16816.F32.BF16 R100, R140.reuse, R152, R100 ;  /* 0x000000988c64723c */ /* 0x040fe20000041864 */
[----:B------:R2:W-:Y:S03]  /*63b0*/  MUFU.EX2 R200, R34 ;  /* 0x0000002200c87308 */ /* 0x0005e60000000800 */
[----:B-1----:R-:W-:Y:S02]  /*63c0*/  FMUL.FTZ R33, R133, R161 ;  /* 0x000000a185217220 */ /* 0x002fe40000410000 */
[----:B------:R-:W-:Y:S02]  /*63d0*/  FFMA.FTZ R180, R63, c[0x0][0x23c], -R180 ;  /* 0x00008f003fb47a23 */ /* 0x000fe400000108b4 */
[-C--:B------:R-:W-:Y:S03]  /*63e0*/  HMMA.16816.F32.BF16 R104, R140, R154.reuse, R104 ;  /* 0x0000009a8c68723c */ /* 0x080fe60000041868 */
[----:B------:R1:W-:Y:S01]  /*63f0*/  MUFU.EX2 R199, R35 ;  /* 0x0000002300c77308 */ /* 0x0003e20000000800 */
[----:B------:R-:W-:Y:S01]  /*6400*/  FFMA.FTZ R2, R2, R226, R212 ;  /* 0x000000e202027223 */ /* 0x000fe200000100d4 */
[----:B---3--:R-:W-:Y:S01]  /*6410*/  LDSM.16.MT88.4 R40, [R216+0x9800] ;  /* 0x00980000d828783b */ /* 0x008fe20000004200 */
[----:B------:R-:W-:Y:S02]  /*6420*/  FFMA.FTZ R0, R0, R227, R208 ;  /* 0x000000e300007223 */ /* 0x000fe400000100d0 */
[C---:B------:R-:W-:Y:S04]  /*6430*/  HMMA.16816.F32.BF16 R108, R144.reuse, R154, R108 ;  /* 0x0000009a906c723c */ /* 0x040fe8000004186c */
[----:B------:R-:W-:Y:S01]  /*6440*/  FADD.FTZ R2, R214, R2 ;  /* 0x00000002d6027221 */ /* 0x000fe20000010000 */
[----:B------:R3:W5:Y:S01]  /*6450*/  MUFU.EX2 R198, R24 ;  /* 0x0000001800c67308 */ /* 0x0007620000000800 */
[----:B------:R-:W5:Y:S01]  /*6460*/  LDSM.16.MT88.4 R152, [R218+0xb000] ;  /* 0x00b00000da98783b */ /* 0x000f620000004200 */
[----:B------:R-:W-:Y:S02]  /*6470*/  FADD.FTZ R0, R210, R0 ;  /* 0x00000000d2007221 */ /* 0x000fe40000010000 */
[C---:B--2---:R-:W-:Y:S03]  /*6480*/  FMUL.FTZ R34, R132.reuse, R162 ;  /* 0x000000a284227220 */ /* 0x044fe60000410000 */
[----:B------:R-:W-:Y:S02]  /*6490*/  FADD.FTZ R2, R211, R2 ;  /* 0x00000002d3027221 */ /* 0x000fe40000010000 */
[----:B------:R-:W-:Y:S01]  /*64a0*/  FADD.FTZ R0, R207, R0 ;  /* 0x00000000cf007221 */ /* 0x000fe20000010000 */
[----:B------:R2:W2:Y:S01]  /*64b0*/  MUFU.EX2 R197, R25 ;  /* 0x0000001900c57308 */ /* 0x0004a20000000800 */
[----:B------:R-:W-:Y:S02]  /*64c0*/  FADD.FTZ R2, R213, R2 ;  /* 0x00000002d5027221 */ /* 0x000fe40000010000 */
[----:B------:R-:W-:Y:S02]  /*64d0*/  FADD.FTZ R0, R209, R0 ;  /* 0x00000000d1007221 */ /* 0x000fe40000010000 */
[----:B-1----:R-:W-:Y:S05]  /*64e0*/  FMUL.FTZ R35, R132, R163 ;  /* 0x000000a384237220 */ /* 0x002fea0000410000 */
[----:B------:R1:W1:Y:S02]  /*64f0*/  MUFU.EX2 R196, R26 ;  /* 0x0000001a00c47308 */ /* 0x0002640000000800 */
[-C--:B----4-:R-:W-:Y:S03]  /*6500*/  HMMA.16816.F32.BF16 R32, R144, R148.reuse, R32 ;  /* 0x000000949020723c */ /* 0x090fe60000041820 */
[C---:B---3--:R-:W-:Y:S02]  /*6510*/  FMUL.FTZ R24, R133.reuse, R164 ;  /* 0x000000a485187220 */ /* 0x048fe40000410000 */
[----:B-----5:R-:W-:Y:S03]  /*6520*/  FADD.FTZ R2, R198, R2 ;  /* 0x00000002c6027221 */ /* 0x020fe60000010000 */
[C---:B------:R-:W-:Y:S01]  /*6530*/  HMMA.16816.F32.BF16 R112, R140.reuse, R148, R112 ;  /* 0x000000948c70723c */ /* 0x040fe20000041870 */
[----:B------:R3:W4:Y:S03]  /*6540*/  MUFU.EX2 R195, R27 ;  /* 0x0000001b00c37308 */ /* 0x0007260000000800 */
[----:B--2---:R-:W-:Y:S02]  /*6550*/  FMUL.FTZ R25, R133, R165 ;  /* 0x000000a585197220 */ /* 0x004fe40000410000 */
[----:B------:R-:W-:Y:S02]  /*6560*/  FADD.FTZ R2, R197, R2 ;  /* 0x00000002c5027221 */ /* 0x000fe40000010000 */
[-C--:B------:R-:W-:Y:S03]  /*6570*/  HMMA.16816.F32.BF16 R116, R140, R150.reuse, R116 ;  /* 0x000000968c74723c */ /* 0x080fe60000041874 */
[----:B------:R-:W-:Y:S01]  /*6580*/  MUFU.EX2 R177, R52 ;  /* 0x0000003400b17308 */ /* 0x000fe20000000800 */
[----:B-1----:R-:W-:Y:S04]  /*6590*/  FMUL.FTZ R26, R132, R166 ;  /* 0x000000a6841a7220 */ /* 0x002fe80000410000 */
[C---:B------:R-:W-:Y:S01]  /*65a0*/  HMMA.16816.F32.BF16 R120, R144.reuse, R150, R120 ;  /* 0x000000969078723c */ /* 0x040fe20000041878 */
[----:B------:R-:W1:Y:S03]  /*65b0*/  LDSM.16.MT88.4 R148, [R216+0x9400] ;  /* 0x00940000d894783b */ /* 0x000e660000004200 */
[----:B------:R-:W-:Y:S01]  /*65c0*/  FADD.FTZ R0, R196, R0 ;  /* 0x00000000c4007221 */ /* 0x000fe20000010000 */
[----:B------:R2:W-:Y:S01]  /*65d0*/  MUFU.EX2 R166, R29 ;  /* 0x0000001d00a67308 */ /* 0x0005e20000000800 */
[C---:B---3--:R-:W-:Y:S02]  /*65e0*/  FMUL.FTZ R27, R132.reuse, R167 ;  /* 0x000000a7841b7220 */ /* 0x048fe40000410000 */
[----:B----4-:R-:W-:Y:S07]  /*65f0*/  FADD.FTZ R0, R195, R0 ;  /* 0x00000000c3007221 */ /* 0x010fee0000010000 */
[----:B------:R3:W4:Y:S01]  /*6600*/  MUFU.EX2 R167, R28 ;  /* 0x0000001c00a77308 */ /* 0x0007220000000800 */
[-C--:B------:R-:W-:Y:S08]  /*6610*/  HMMA.16816.F32.BF16 R24, R144, R152.reuse, R24 ;  /* 0x000000989018723c */ /* 0x080ff00000041818 */
[C---:B------:R-:W-:Y:S01]  /*6620*/  HMMA.16816.F32.BF16 R124, R140.reuse, R152, R124 ;  /* 0x000000988c7c723c */ /* 0x040fe2000004187c */
[----:B------:R5:W1:Y:S03]  /*6630*/  MUFU.EX2 R165, R30 ;  /* 0x0000001e00a57308 */ /* 0x000a660000000800 */
[C---:B--2---:R-:W-:Y:S04]  /*6640*/  FMUL.FTZ R29, R133.reuse, R169 ;  /* 0x000000a9851d7220 */ /* 0x044fe80000410000 */
[-C--:B------:R-:W-:Y:S03]  /*6650*/  HMMA.16816.F32.BF16 R128, R140, R154.reuse, R128 ;  /* 0x0000009a8c80723c */ /* 0x080fe60000041880 */
[----:B------:R2:W-:Y:S01]  /*6660*/  MUFU.EX2 R164, R31 ;  /* 0x0000001f00a47308 */ /* 0x0005e20000000800 */
[----:B---3--:R-:W-:Y:S03]  /*6670*/  FMUL.FTZ R28, R133, R168 ;  /* 0x000000a8851c7220 */ /* 0x008fe60000410000 */
[----:B------:R-:W-:Y:S01]  /*6680*/  F2FP.BF16.PACK_AB R140, R205, R206 ;  /* 0x000000cecd8c723e */ /* 0x000fe200000010ff */
[----:B------:R-:W-:Y:S01]  /*6690*/  FFMA.FTZ R133, R133, R224, R232 ;  /* 0x000000e085857223 */ /* 0x000fe200000100e8 */
[----:B------:R-:W-:Y:S04]  /*66a0*/  F2FP.BF16.PACK_AB R141, R203, R204 ;  /* 0x000000cccb8d723e */ /* 0x000fe800000010ff */
[----:B------:R-:W3:Y:S01]  /*66b0*/  MUFU.EX2 R176, R53 ;  /* 0x0000003500b07308 */ /* 0x000ee20000000800 */
[----:B------:R-:W-:Y:S01]  /*66c0*/  F2FP.BF16.PACK_AB R142, R201, R202 ;  /* 0x000000cac98e723e */ /* 0x000fe200000010ff */
[----:B----4-:R-:W-:Y:S01]  /*66d0*/  FADD.FTZ R2, R167, R2 ;  /* 0x00000002a7027221 */ /* 0x010fe20000010000 */
[----:B------:R-:W-:Y:S01]  /*66e0*/  F2FP.BF16.PACK_AB R143, R199, R200 ;  /* 0x000000c8c78f723e */ /* 0x000fe200000010ff */
[C---:B-----5:R-:W-:Y:S02]  /*66f0*/  FMUL.FTZ R30, R132.reuse, R170 ;  /* 0x000000aa841e7220 */ /* 0x060fe40000410000 */
[----:B-1----:R-:W-:Y:S04]  /*6700*/  FADD.FTZ R0, R165, R0 ;  /* 0x00000000a5007221 */ /* 0x002fe80000010000 */
[----:B------:R-:W-:Y:S01]  /*6710*/  MUFU.EX2 R174, R54 ;  /* 0x0000003600ae7308 */ /* 0x000fe20000000800 */
[C---:B--2---:R-:W-:Y:S02]  /*6720*/  FMUL.FTZ R31, R132.reuse, R171 ;  /* 0x000000ab841f7220 */ /* 0x044fe40000410000 */
[----:B------:R-:W-:Y:S07]  /*6730*/  FFMA.FTZ R132, R132, R225, R228 ;  /* 0x000000e184847223 */ /* 0x000fee00000100e4 */
[----:B------:R1:W2:Y:S01]  /*6740*/  MUFU.EX2 R175, R55 ;  /* 0x0000003700af7308 */ /* 0x0002a20000000800 */
[----:B------:R-:W-:Y:S01]  /*6750*/  HMMA.16816.F32.BF16 R28, R144, R154, R28 ;  /* 0x0000009a901c723c */ /* 0x000fe2000004181c */
[----:B------:R-:W4:Y:S03]  /*6760*/  LDSM.16.MT88.4 R152, [R216+0xa400] ;  /* 0x00a40000d898783b */ /* 0x000f260000004200 */
[----:B---3--:R-:W-:Y:S03]  /*6770*/  F2FP.BF16.PACK_AB R168, R176, R177 ;  /* 0x000000b1b0a8723e */ /* 0x008fe600000010ff */
[----:B------:R-:W-:Y:S01]  /*6780*/  F2FP.BF16.PACK_AB R144, R197, R198 ;  /* 0x000000c6c590723e */ /* 0x000fe200000010ff */
[-C--:B------:R-:W-:Y:S01]  /*6790*/  HMMA.16816.F32.BF16 R4, R140, R148.reuse, R4 ;  /* 0x000000948c04723c */ /* 0x080fe20000041804 */
[----:B------:R-:W-:Y:S04]  /*67a0*/  MUFU.EX2 R67, R56 ;  /* 0x0000003800437308 */ /* 0x000fe80000000800 */
[----:B------:R-:W-:Y:S02]  /*67b0*/  F2FP.BF16.PACK_AB R145, R195, R196 ;  /* 0x000000c4c391723e */ /* 0x000fe400000010ff */
[----:B------:R-:W-:Y:S02]  /*67c0*/  F2FP.BF16.PACK_AB R146, R166, R167 ;  /* 0x000000a7a692723e */ /* 0x000fe400000010ff */
[----:B------:R-:W-:Y:S02]  /*67d0*/  F2FP.BF16.PACK_AB R147, R164, R165 ;  /* 0x000000a5a493723e */ /* 0x000fe400000010ff */
[----:B------:R-:W-:Y:S01]  /*67e0*/  MUFU.EX2 R65, R58 ;  /* 0x0000003a00417308 */ /* 0x000fe20000000800 */
[----:B-1----:R-:W-:Y:S04]  /*67f0*/  LDSM.16.MT88.4 R52, [R216+0xb800] ;  /* 0x00b80000d834783b */ /* 0x002fe80000004200 */
[C---:B------:R-:W-:Y:S04]  /*6800*/  HMMA.16816.F32.BF16 R8, R144.reuse, R148, R8 ;  /* 0x000000949008723c */ /* 0x040fe80000041808 */
[----:B--2---:R-:W-:Y:S01]  /*6810*/  F2FP.BF16.PACK_AB R169, R175, R174 ;  /* 0x000000aeafa9723e */ /* 0x004fe200000010ff */
[----:B------:R1:W-:Y:S03]  /*6820*/  MUFU.EX2 R181, R44 ;  /* 0x0000002c00b57308 */ /* 0x0003e60000000800 */
[-C--:B------:R-:W-:Y:S07]  /*6830*/  HMMA.16816.F32.BF16 R12, R144, R150.reuse, R12 ;  /* 0x00000096900c723c */ /* 0x080fee000004180c */
[----:B------:R2:W3:Y:S01]  /*6840*/  MUFU.EX2 R182, R45 ;  /* 0x0000002d00b67308 */ /* 0x0004e20000000800 */
[C---:B------:R-:W-:Y:S01]  /*6850*/  HMMA.16816.F32.BF16 R16, R140.reuse, R150, R16 ;  /* 0x000000968c10723c */ /* 0x040fe20000041810 */
[----:B------:R-:W5:Y:S07]  /*6860*/  LDSM.16.MT88.4 R148, [R218+0xa400] ;  /* 0x00a40000da94783b */ /* 0x000f6e0000004200 */
[-C--:B------:R-:W-:Y:S01]  /*6870*/  HMMA.16816.F32.BF16 R68, R140, R156.reuse, R68 ;  /* 0x0000009c8c44723c */ /* 0x080fe20000041844 */
[----:B------:R3:W-:Y:S03]  /*6880*/  MUFU.EX2 R179, R46 ;  /* 0x0000002e00b37308 */ /* 0x0007e60000000800 */
[----:B-1----:R-:W-:Y:S04]  /*6890*/  F2FP.BF16.PACK_AB R44, R185, R186 ;  /* 0x000000bab92c723e */ /* 0x002fe800000010ff */
[C---:B------:R-:W-:Y:S03]  /*68a0*/  HMMA.16816.F32.BF16 R72, R144.reuse, R156, R72 ;  /* 0x0000009c9048723c */ /* 0x040fe60000041848 */
[----:B------:R-:W1:Y:S01]  /*68b0*/  MUFU.EX2 R178, R47 ;  /* 0x0000002f00b27308 */ /* 0x000e620000000800 */
[----:B--2---:R-:W-:Y:S04]  /*68c0*/  F2FP.BF16.PACK_AB R45, R184, R183 ;  /* 0x000000b7b82d723e */ /* 0x004fe800000010ff */
[-C--:B------:R-:W-:Y:S05]  /*68d0*/  HMMA.16816.F32.BF16 R76, R144, R158.reuse, R76 ;  /* 0x0000009e904c723c */ /* 0x080fea000004184c */
[----:B------:R-:W-:Y:S03]  /*68e0*/  MUFU.EX2 R173, R64 ;  /* 0x0000004000ad7308 */ /* 0x000fe60000000800 */
[C---:B------:R-:W-:Y:S04]  /*68f0*/  HMMA.16816.F32.BF16 R80, R140.reuse, R158, R80 ;  /* 0x0000009e8c50723c */ /* 0x040fe80000041850 */
[----:B---3--:R-:W-:Y:S03]  /*6900*/  F2FP.BF16.PACK_AB R46, R182, R181 ;  /* 0x000000b5b62e723e */ /* 0x008fe600000010ff */
[----:B------:R-:W-:Y:S01]  /*6910*/  MUFU.EX2 R64, R59 ;  /* 0x0000003b00407308 */ /* 0x000fe20000000800 */
[-C--:B----4-:R-:W-:Y:S04]  /*6920*/  HMMA.16816.F32.BF16 R84, R140, R152.reuse, R84 ;  /* 0x000000988c54723c */ /* 0x090fe80000041854 */
[----:B-1----:R-:W-:Y:S04]  /*6930*/  F2FP.BF16.PACK_AB R47, R178, R179 ;  /* 0x000000b3b22f723e */ /* 0x002fe800000010ff */
[C---:B------:R-:W-:Y:S01]  /*6940*/  HMMA.16816.F32.BF16 R88, R144.reuse, R152, R88 ;  /* 0x000000989058723c */ /* 0x040fe20000041858 */
[----:B------:R-:W1:Y:S07]  /*6950*/  MUFU.EX2 R172, R137 ;  /* 0x0000008900ac7308 */ /* 0x000e6e0000000800 */
[-C--:B------:R-:W-:Y:S03]  /*6960*/  HMMA.16816.F32.BF16 R92, R144, R154.reuse, R92 ;  /* 0x0000009a905c723c */ /* 0x080fe6000004185c */
[----:B------:R-:W-:Y:S05]  /*6970*/  MUFU.EX2 R137, R66 ;  /* 0x0000004200897308 */ /* 0x000fea0000000800 */
[C---:B------:R-:W-:Y:S01]  /*6980*/  HMMA.16816.F32.BF16 R96, R140.reuse, R154, R96 ;  /* 0x0000009a8c60723c */ /* 0x040fe20000041860 */
[----:B------:R-:W-:Y:S04]  /*6990*/  LDSM.16.MT88.4 R152, [R216+0x9c00] ;  /* 0x009c0000d898783b */ /* 0x000fe80000004200 */
[----:B------:R2:W-:Y:S03]  /*69a0*/  MUFU.EX2 R66, R57 ;  /* 0x0000003900427308 */ /* 0x0005e60000000800 */
[-C--:B-----5:R-:W-:Y:S04]  /*69b0*/  HMMA.16816.F32.BF16 R20, R140, R148.reuse, R20 ;  /* 0x000000948c14723c */ /* 0x0a0fe80000041814 */
[----:B-1----:R-:W-:Y:S03]  /*69c0*/  F2FP.BF16.PACK_AB R170, R172, R173 ;  /* 0x000000adacaa723e */ /* 0x002fe600000010ff */
[----:B------:R-:W1:Y:S01]  /*69d0*/  MUFU.EX2 R138, R138 ;  /* 0x0000008a008a7308 */ /* 0x000e620000000800 */
[C---:B------:R-:W-:Y:S08]  /*69e0*/  HMMA.16816.F32.BF16 R100, R144.reuse, R148, R100 ;  /* 0x000000949064723c */ /* 0x040ff00000041864 */
[-C--:B------:R-:W-:Y:S01]  /*69f0*/  HMMA.16816.F32.BF16 R104, R144, R150.reuse, R104 ;  /* 0x000000969068723c */ /* 0x080fe20000041868 */
[----:B------:R-:W-:Y:S01]  /*6a00*/  MUFU.EX2 R60, R60 ;  /* 0x0000003c003c7308 */ /* 0x000fe20000000800 */
[----:B--2---:R-:W-:Y:S06]  /*6a10*/  LDSM.16.MT88.4 R56, [R218+0xac00] ;  /* 0x00ac0000da38783b */ /* 0x004fec0000004200 */
[C---:B------:R-:W-:Y:S03]  /*6a20*/  HMMA.16816.F32.BF16 R108, R140.reuse, R150, R108 ;  /* 0x000000968c6c723c */ /* 0x040fe6000004186c */
[----:B------:R-:W2:Y:S01]  /*6a30*/  MUFU.EX2 R139, R139 ;  /* 0x0000008b008b7308 */ /* 0x000ea20000000800 */
[----:B-1----:R-:W-:Y:S04]  /*6a40*/  F2FP.BF16.PACK_AB R171, R138, R137 ;  /* 0x000000898aab723e */ /* 0x002fe800000010ff */
[-C--:B------:R-:W-:Y:S05]  /*6a50*/  HMMA.16816.F32.BF16 R32, R140, R36.reuse, R32 ;  /* 0x000000248c20723c */ /* 0x080fea0000041820 */
[----:B------:R-:W-:Y:S03]  /*6a60*/  MUFU.EX2 R62, R62 ;  /* 0x0000003e003e7308 */ /* 0x000fe60000000800 */
[C---:B------:R-:W-:Y:S07]  /*6a70*/  HMMA.16816.F32.BF16 R112, R144.reuse, R36, R112 ;  /* 0x000000249070723c */ /* 0x040fee0000041870 */
[----:B------:R-:W-:Y:S01]  /*6a80*/  F2FP.BF16.PACK_AB R36, R193, R194 ;  /* 0x000000c2c124723e */ /* 0x000fe200000010ff */
[-C--:B------:R-:W-:Y:S01]  /*6a90*/  HMMA.16816.F32.BF16 R116, R144, R38.reuse, R116 ;  /* 0x000000269074723c */ /* 0x080fe20000041874 */
[----:B------:R-:W1:Y:S03]  /*6aa0*/  MUFU.EX2 R180, R180 ;  /* 0x000000b400b47308 */ /* 0x000e660000000800 */
[----:B------:R-:W-:Y:S04]  /*6ab0*/  F2FP.BF16.PACK_AB R37, R191, R192 ;  /* 0x000000c0bf25723e */ /* 0x000fe800000010ff */
[C---:B------:R-:W-:Y:S07]  /*6ac0*/  HMMA.16816.F32.BF16 R120, R140.reuse, R38, R120 ;  /* 0x000000268c78723c */ /* 0x040fee0000041878 */
[----:B------:R-:W-:Y:S01]  /*6ad0*/  F2FP.BF16.PACK_AB R38, R189, R190 ;  /* 0x000000bebd26723e */ /* 0x000fe200000010ff */
[-C--:B------:R-:W-:Y:S04]  /*6ae0*/  HMMA.16816.F32.BF16 R24, R140, R48.reuse, R24 ;  /* 0x000000308c18723c */ /* 0x080fe80000041818 */
[----:B------:R-:W-:Y:S04]  /*6af0*/  F2FP.BF16.PACK_AB R39, R187, R188 ;  /* 0x000000bcbb27723e */ /* 0x000fe800000010ff */
[C---:B------:R-:W-:Y:S08]  /*6b00*/  HMMA.16816.F32.BF16 R124, R144.reuse, R48, R124 ;  /* 0x00000030907c723c */ /* 0x040ff0000004187c */
[-C--:B------:R-:W-:Y:S01]  /*6b10*/  HMMA.16816.F32.BF16 R128, R144, R50.reuse, R128 ;  /* 0x000000329080723c */ /* 0x080fe20000041880 */
[----:B------:R-:W3:Y:S07]  /*6b20*/  LDSM.16.MT88.4 R144, [R218+0x9800] ;  /* 0x00980000da90783b */ /* 0x000eee0000004200 */
[----:B------:R-:W-:Y:S01]  /*6b30*/  HMMA.16816.F32.BF16 R28, R140, R50, R28 ;  /* 0x000000328c1c723c */ /* 0x000fe2000004181c */
[----:B------:R-:W4:Y:S07]  /*6b40*/  LDSM.16.MT88.4 R48, [R216+0xa800] ;  /* 0x00a80000d830783b */ /* 0x000f2e0000004200 */
[-C--:B------:R-:W-:Y:S08]  /*6b50*/  HMMA.16816.F32.BF16 R4, R36, R40.reuse, R4 ;  /* 0x000000282404723c */ /* 0x080ff00000041804 */
[C---:B------:R-:W-:Y:S08]  /*6b60*/  HMMA.16816.F32.BF16 R8, R44.reuse, R40, R8 ;  /* 0x000000282c08723c */ /* 0x040ff00000041808 */
[-C--:B------:R-:W-:Y:S08]  /*6b70*/  HMMA.16816.F32.BF16 R12, R44, R42.reuse, R12 ;  /* 0x0000002a2c0c723c */ /* 0x080ff0000004180c */
[C---:B------:R-:W-:Y:S01]  /*6b80*/  HMMA.16816.F32.BF16 R16, R36.reuse, R42, R16 ;  /* 0x0000002a2410723c */ /* 0x040fe20000041810 */
[----:B------:R-:W5:Y:S07]  /*6b90*/  LDSM.16.MT88.4 R40, [R218+0xa800] ;  /* 0x00a80000da28783b */ /* 0x000f6e0000004200 */
[-C--:B---3--:R-:W-:Y:S08]  /*6ba0*/  HMMA.16816.F32.BF16 R68, R36, R144.reuse, R68 ;  /* 0x000000902444723c */ /* 0x088ff00000041844 */
[C---:B------:R-:W-:Y:S08]  /*6bb0*/  HMMA.16816.F32.BF16 R72, R44.reuse, R144, R72 ;  /* 0x000000902c48723c */ /* 0x040ff00000041848 */
[-C--:B------:R-:W-:Y:S08]  /*6bc0*/  HMMA.16816.F32.BF16 R76, R44, R146.reuse, R76 ;  /* 0x000000922c4c723c */ /* 0x080ff0000004184c */
[C---:B------:R-:W-:Y:S08]  /*6bd0*/  HMMA.16816.F32.BF16 R80, R36.reuse, R146, R80 ;  /* 0x000000922450723c */ /* 0x040ff00000041850 */
[-C--:B----4-:R-:W-:Y:S08]  /*6be0*/  HMMA.16816.F32.BF16 R84, R36, R48.reuse, R84 ;  /* 0x000000302454723c */ /* 0x090ff00000041854 */
[C---:B------:R-:W-:Y:S08]  /*6bf0*/  HMMA.16816.F32.BF16 R88, R44.reuse, R48, R88 ;  /* 0x000000302c58723c */ /* 0x040ff00000041858 */
[-C--:B------:R-:W-:Y:S08]  /*6c00*/  HMMA.16816.F32.BF16 R92, R44, R50.reuse, R92 ;  /* 0x000000322c5c723c */ /* 0x080ff0000004185c */
[C---:B------:R-:W-:Y:S01]  /*6c10*/  HMMA.16816.F32.BF16 R96, R36.reuse, R50, R96 ;  /* 0x000000322460723c */ /* 0x040fe20000041860 */
[----:B------:R-:W3:Y:S07]  /*6c20*/  LDSM.16.MT88.4 R48, [R218+0xb800] ;  /* 0x00b80000da30783b */ /* 0x000eee0000004200 */
[-C--:B-----5:R-:W-:Y:S08]  /*6c30*/  HMMA.16816.F32.BF16 R20, R36, R40.reuse, R20 ;  /* 0x000000282414723c */ /* 0x0a0ff00000041814 */
[C---:B------:R-:W-:Y:S08]  /*6c40*/  HMMA.16816.F32.BF16 R100, R44.reuse, R40, R100 ;  /* 0x000000282c64723c */ /* 0x040ff00000041864 */
[-C--:B------:R-:W-:Y:S08]  /*6c50*/  HMMA.16816.F32.BF16 R104, R44, R42.reuse, R104 ;  /* 0x0000002a2c68723c */ /* 0x080ff00000041868 */
[C---:B------:R-:W-:Y:S01]  /*6c60*/  HMMA.16816.F32.BF16 R108, R36.reuse, R42, R108 ;  /* 0x0000002a246c723c */ /* 0x040fe2000004186c */
        /* <DEDUP_REMOVED lines=8> */
[-C--:B------:R-:W-:Y:S01]  /*6cf0*/  HMMA.16816.F32.BF16 R128, R44, R50.reuse, R128 ;  /* 0x000000322c80723c */ /* 0x080fe20000041880 */
[----:B------:R-:W3:Y:S07]  /*6d00*/  LDSM.16.MT88.4 R44, [R216+0xbc00] ;  /* 0x00bc0000d82c783b */ /* 0x000eee0000004200 */
[----:B------:R-:W-:Y:S07]  /*6d10*/  HMMA.16816.F32.BF16 R28, R36, R50, R28 ;  /* 0x00000032241c723c */ /* 0x000fee000004181c */
[----:B------:R-:W-:Y:S01]  /*6d20*/  F2FP.BF16.PACK_AB R36, R66, R67 ;  /* 0x000000434224723e */ /* 0x000fe200000010ff */
[-C--:B------:R-:W-:Y:S01]  /*6d30*/  HMMA.16816.F32.BF16 R144, R168, R152.reuse, R4 ;  /* 0x00000098a890723c */ /* 0x080fe20000041804 */
[----:B------:R-:W3:Y:S04]  /*6d40*/  LDSM.16.MT88.4 R4, [R218+0xbc00] ;  /* 0x00bc0000da04783b */ /* 0x000ee80000004200 */
[----:B------:R-:W-:Y:S02]  /*6d50*/  F2FP.BF16.PACK_AB R37, R64, R65 ;  /* 0x000000414025723e */ /* 0x000fe400000010ff */
[----:B--2---:R-:W-:Y:S02]  /*6d60*/  F2FP.BF16.PACK_AB R38, R139, R60 ;  /* 0x0000003c8b26723e */ /* 0x004fe400000010ff */
[----:B-1----:R-:W-:Y:S07]  /*6d70*/  F2FP.BF16.PACK_AB R39, R180, R62 ;  /* 0x0000003eb427723e */ /* 0x002fee00000010ff */
[C---:B------:R-:W-:Y:S07]  /*6d80*/  HMMA.16816.F32.BF16 R140, R36.reuse, R152, R8 ;  /* 0x00000098248c723c */ /* 0x040fee0000041808 */
[----:B------:R-:W-:Y:S01]  /*6d90*/  FADD.FTZ R8, R234, R133 ;  /* 0x00000085ea087221 */ /* 0x000fe20000010000 */
[-C--:B------:R-:W-:Y:S04]  /*6da0*/  HMMA.16816.F32.BF16 R148, R36, R154.reuse, R12 ;  /* 0x0000009a2494723c */ /* 0x080fe8000004180c */
[----:B------:R-:W-:Y:S01]  /*6db0*/  FADD.FTZ R9, R230, R132 ;  /* 0x00000084e6097221 */ /* 0x000fe20000010000 */
[----:B------:R-:W-:Y:S01]  /*6dc0*/  MOV R132, R136 ;  /* 0x0000008800847202 */ /* 0x000fe20000000f00 */
[----:B------:R-:W-:Y:S02]  /*6dd0*/  FADD.FTZ R8, R231, R8 ;  /* 0x00000008e7087221 */ /* 0x000fe40000010000 */
[C---:B------:R-:W-:Y:S04]  /*6de0*/  HMMA.16816.F32.BF16 R152, R168.reuse, R154, R16 ;  /* 0x0000009aa898723c */ /* 0x040fe80000041810 */
[----:B------:R-:W-:Y:S02]  /*6df0*/  FADD.FTZ R9, R215, R9 ;  /* 0x00000009d7097221 */ /* 0x000fe40000010000 */
[----:B------:R-:W-:Y:S02]  /*6e00*/  FADD.FTZ R8, R233, R8 ;  /* 0x00000008e9087221 */ /* 0x000fe40000010000 */
[-C--:B----4-:R-:W-:Y:S04]  /*6e10*/  HMMA.16816.F32.BF16 R68, R168, R40.reuse, R68 ;  /* 0x00000028a844723c */ /* 0x090fe80000041844 */
[----:B------:R-:W-:Y:S02]  /*6e20*/  FADD.FTZ R9, R229, R9 ;  /* 0x00000009e5097221 */ /* 0x000fe40000010000 */
[----:B------:R-:W-:Y:S02]  /*6e30*/  FADD.FTZ R8, R206, R8 ;  /* 0x00000008ce087221 */ /* 0x000fe40000010000 */
[C---:B------:R-:W-:Y:S04]  /*6e40*/  HMMA.16816.F32.BF16 R72, R36.reuse, R40, R72 ;  /* 0x000000282448723c */ /* 0x040fe80000041848 */
[----:B------:R-:W-:Y:S02]  /*6e50*/  FADD.FTZ R9, R204, R9 ;  /* 0x00000009cc097221 */ /* 0x000fe40000010000 */
[----:B------:R-:W-:Y:S02]  /*6e60*/  FADD.FTZ R8, R205, R8 ;  /* 0x00000008cd087221 */ /* 0x000fe40000010000 */
[-C--:B------:R-:W-:Y:S04]  /*6e70*/  HMMA.16816.F32.BF16 R76, R36, R42.reuse, R76 ;  /* 0x0000002a244c723c */ /* 0x080fe8000004184c */
[----:B------:R-:W-:Y:S02]  /*6e80*/  FADD.FTZ R9, R203, R9 ;  /* 0x00000009cb097221 */ /* 0x000fe40000010000 */
[----:B------:R-:W-:Y:S02]  /*6e90*/  FADD.FTZ R12, R202, R8 ;  /* 0x00000008ca0c7221 */ /* 0x000fe40000010000 */
[C---:B------:R-:W-:Y:S04]  /*6ea0*/  HMMA.16816.F32.BF16 R80, R168.reuse, R42, R80 ;  /* 0x0000002aa850723c */ /* 0x040fe80000041850 */
[----:B------:R-:W-:Y:S02]  /*6eb0*/  FADD.FTZ R8, R200, R9 ;  /* 0x00000009c8087221 */ /* 0x000fe40000010000 */
[----:B------:R-:W-:Y:S02]  /*6ec0*/  FADD.FTZ R10, R166, R2 ;  /* 0x00000002a60a7221 */ /* 0x000fe40000010000 */
[-C--:B-----5:R-:W-:Y:S04]  /*6ed0*/  HMMA.16816.F32.BF16 R84, R168, R52.reuse, R84 ;  /* 0x00000034a854723c */ /* 0x0a0fe80000041854 */
        /* <DEDUP_REMOVED lines=23> */
[-C--:B---3--:R-:W-:Y:S08]  /*7050*/  HMMA.16816.F32.BF16 R160, R168, R44.reuse, R32 ;  /* 0x0000002ca8a0723c */ /* 0x088ff00000041820 */
[C---:B------:R-:W-:Y:S08]  /*7060*/  HMMA.16816.F32.BF16 R112, R36.reuse, R44, R112 ;  /* 0x0000002c2470723c */ /* 0x040ff00000041870 */
[-C--:B------:R-:W-:Y:S08]  /*7070*/  HMMA.16816.F32.BF16 R116, R36, R46.reuse, R116 ;  /* 0x0000002e2474723c */ /* 0x080ff00000041874 */
[C---:B------:R-:W-:Y:S08]  /*7080*/  HMMA.16816.F32.BF16 R120, R168.reuse, R46, R120 ;  /* 0x0000002ea878723c */ /* 0x040ff00000041878 */
[-C--:B------:R-:W-:Y:S08]  /*7090*/  HMMA.16816.F32.BF16 R164, R168, R4.reuse, R24 ;  /* 0x00000004a8a4723c */ /* 0x080ff00000041818 */
[C---:B------:R-:W-:Y:S07]  /*70a0*/  HMMA.16816.F32.BF16 R124, R36.reuse, R4, R124 ;  /* 0x00000004247c723c */ /* 0x040fee000004187c */
[----:B------:R-:W-:Y:S01]  /*70b0*/  FADD.FTZ R4, R190, R10 ;  /* 0x0000000abe047221 */ /* 0x000fe20000010000 */
[-C--:B------:R-:W-:Y:S04]  /*70c0*/  HMMA.16816.F32.BF16 R128, R36, R6.reuse, R128 ;  /* 0x000000062480723c */ /* 0x080fe80000041880 */
[----:B------:R-:W-:Y:S02]  /*70d0*/  FADD.FTZ R5, R181, R8 ;  /* 0x00000008b5057221 */ /* 0x000fe40000010000 */
[----:B------:R-:W-:Y:S02]  /*70e0*/  FADD.FTZ R4, R189, R4 ;  /* 0x00000004bd047221 */ /* 0x000fe40000010000 */
[----:B------:R-:W-:Y:S01]  /*70f0*/  FADD.FTZ R2, R182, R5 ;  /* 0x00000005b6027221 */ /* 0x000fe20000010000 */
[----:B------:R-:W-:Y:S04]  /*7100*/  HMMA.16816.F32.BF16 R168, R168, R6, R28 ;  /* 0x00000006a8a8723c */ /* 0x000fe8000004181c */
[----:B------:R-:W-:Y:S02]  /*7110*/  FADD.FTZ R4, R177, R4 ;  /* 0x00000004b1047221 */ /* 0x000fe40000010000 */
[----:B------:R-:W-:Y:S02]  /*7120*/  FADD.FTZ R8, R67, R2 ;  /* 0x0000000243087221 */ /* 0x000fe40000010000 */
[----:B------:R-:W-:Y:S04]  /*7130*/  FADD.FTZ R5, R65, R0 ;  /* 0x0000000041057221 */ /* 0x000fe80000010000 */
[----:B------:R-:W-:Y:S02]  /*7140*/  FADD.FTZ R10, R176, R4 ;  /* 0x00000004b00a7221 */ /* 0x000fe40000010000 */
[----:B------:R-:W-:Y:S02]  /*7150*/  FADD.FTZ R2, R175, R9 ;  /* 0x00000009af027221 */ /* 0x000fe40000010000 */
[----:B------:R-:W-:Y:S02]  /*7160*/  FADD.FTZ R0, R66, R8 ;  /* 0x0000000842007221 */ /* 0x000fe40000010000 */
[----:B------:R-:W-:Y:S02]  /*7170*/  FADD.FTZ R4, R64, R5 ;  /* 0x0000000540047221 */ /* 0x000fe40000010000 */
[----:B------:R-:W-:Y:S02]  /*7180*/  FADD.FTZ R6, R173, R10 ;  /* 0x0000000aad067221 */ /* 0x000fe40000010000 */
[----:B------:R-:W-:Y:S01]  /*7190*/  FADD.FTZ R5, R137, R2 ;  /* 0x0000000289057221 */ /* 0x000fe20000010000 */
[----:B------:R-:W-:Y:S01]  /*71a0*/  MOV R137, R135 ;  /* 0x0000008700897202 */ /* 0x000fe20000000f00 */
[----:B------:R-:W-:Y:S02]  /*71b0*/  FADD.FTZ R2, R60, R0 ;  /* 0x000000003c027221 */ /* 0x000fe40000010000 */
[----:B------:R-:W-:Y:S02]  /*71c0*/  FADD.FTZ R0, R62, R4 ;  /* 0x000000043e007221 */ /* 0x000fe40000010000 */
[----:B------:R-:W-:Y:S02]  /*71d0*/  FADD.FTZ R224, R172, R6 ;  /* 0x00000006ace07221 */ /* 0x000fe40000010000 */
[----:B------:R-:W-:Y:S01]  /*71e0*/  FADD.FTZ R225, R138, R5 ;  /* 0x000000058ae17221 */ /* 0x000fe20000010000 */
[----:B------:R-:W-:Y:S01]  /*71f0*/  MOV R138, R134 ;  /* 0x00000086008a7202 */ /* 0x000fe20000000f00 */
[----:B------:R-:W-:Y:S01]  /*7200*/  FADD.FTZ R226, R139, R2 ;  /* 0x000000028be27221 */ /* 0x000fe20000010000 */
[----:B------:R-:W-:Y:S01]  /*7210*/  MOV R139, R3 ;  /* 0x00000003008b7202 */ /* 0x000fe20000000f00 */
[----:B------:R-:W-:Y:S01]  /*7220*/  FADD.FTZ R227, R180, R0 ;  /* 0x00000000b4e37221 */ /* 0x000fe20000010000 */
[----:B------:R-:W-:-:S05]  /*7230*/  @P0 BRA `(.L_x_7) ;  /* 0xffffd3b000000947 */ /* 0x000fca000383ffff */
.L_x_6:
[----:B------:R-:W2:Y:S01]  /*7240*/  LDL R172, [R1] ;  /* 0x0000000001ac7983 */ /* 0x000ea20000100800 */
[----:B------:R-:W-:Y:S01]  /*7250*/  ISETP.NE.AND P0, PT, R246, -0x1, PT ;  /* 0xfffffffff600780c */ /* 0x000fe20003f05270 */
[----:B------:R-:W-:Y:S02]  /*7260*/  BSSY B0, `(.L_x_10) ;  /* 0x000016a000007945 */ /* 0x000fe40003800000 */
[----:B------:R-:W1:Y:S04]  /*7270*/  SHFL.BFLY PT, R0, R224, 0x2, 0x1f ;  /* 0x0c401f00e0007f89 */ /* 0x000e6800000e0000 */
[----:B------:R-:W3:Y:S04]  /*7280*/  SHFL.BFLY PT, R6, R227, 0x2, 0x1f ;  /* 0x0c401f00e3067f89 */ /* 0x000ee800000e0000 */
[----:B------:R-:W4:Y:S04]  /*7290*/  SHFL.BFLY PT, R7, R226, 0x2, 0x1f ;  /* 0x0c401f00e2077f89 */ /* 0x000f2800000e0000 */
[----:B------:R-:W5:Y:S04]  /*72a0*/  SHFL.BFLY PT, R2, R225, 0x2, 0x1f ;  /* 0x0c401f00e1027f89 */ /* 0x000f6800000e0000 */
[----:B------:R-:W5:Y:S01]  /*72b0*/  S2R R51, SR_TID.X ;  /* 0x0000000000337919 */ /* 0x000f620000002100 */
[----:B-1----:R-:W-:-:S02]  /*72c0*/  FADD.FTZ R0, R0, R224 ;  /* 0x000000e000007221 */ /* 0x002fc40000010000 */
[----:B---3--:R-:W-:-:S03]  /*72d0*/  FADD.FTZ R6, R6, R227 ;  /* 0x000000e306067221 */ /* 0x008fc60000010000 */
[----:B------:R-:W1:Y:S01]  /*72e0*/  SHFL.BFLY PT, R4, R0, 0x1, 0x1f ;  /* 0x0c201f0000047f89 */ /* 0x000e6200000e0000 */
[----:B----4-:R-:W-:-:S03]  /*72f0*/  FADD.FTZ R7, R7, R226 ;  /* 0x000000e207077221 */ /* 0x010fc60000010000 */
[----:B------:R-:W3:Y:S01]  /*7300*/  SHFL.BFLY PT, R9, R6, 0x1, 0x1f ;  /* 0x0c201f0006097f89 */ /* 0x000ee200000e0000 */
[----:B-----5:R-:W-:-:S03]  /*7310*/  FADD.FTZ R2, R2, R225 ;  /* 0x000000e102027221 */ /* 0x020fc60000010000 */
[----:B------:R-:W4:Y:S01]  /*7320*/  SHFL.BFLY PT, R8, R7, 0x1, 0x1f ;  /* 0x0c201f0007087f89 */ /* 0x000f2200000e0000 */
[----:B------:R-:W-:-:S03]  /*7330*/  SHF.R.S32.HI R24, RZ, 0x1f, R51 ;  /* 0x0000001fff187819 */ /* 0x000fc60000011433 */
[----:B------:R-:W5:Y:S01]  /*7340*/  SHFL.BFLY PT, R5, R2, 0x1, 0x1f ;  /* 0x0c201f0002057f89 */ /* 0x000f6200000e0000 */
[CC--:B------:R-:W-:Y:S02]  /*7350*/  LEA.HI R13, R24.reuse, R51.reuse, RZ, 0x2 ;  /* 0x00000033180d7211 */ /* 0x0c0fe400078f10ff */
[----:B------:R-:W-:-:S04]  /*7360*/  LEA.HI R24, R24, R51, RZ, 0x5 ;  /* 0x0000003318187211 */ /* 0x000fc800078f28ff */
[----:B------:R-:W-:Y:S01]  /*7370*/  SHF.R.S32.HI R24, RZ, 0x5, R24 ;  /* 0x00000005ff187819 */ /* 0x000fe20000011418 */
[----:B-1----:R-:W-:Y:S01]  /*7380*/  FADD.FTZ R49, R0, R4 ;  /* 0x0000000400317221 */ /* 0x002fe20000010000 */
[----:B------:R-:W-:Y:S01]  /*7390*/  MOV R0, 0x3f800000 ;  /* 0x3f80000000007802 */ /* 0x000fe20000000f00 */
[----:B---3--:R-:W-:-:S03]  /*73a0*/  FADD.FTZ R133, R6, R9 ;  /* 0x0000000906857221 */ /* 0x008fc60000010000 */
[----:B------:R-:W-:Y:S01]  /*73b0*/  FSETP.NE.FTZ.AND P6, PT, R49, RZ, PT ;  /* 0x000000ff3100720b */ /* 0x000fe20003fd5000 */
[----:B----4-:R-:W-:Y:S01]  /*73c0*/  FADD.FTZ R132, R7, R8 ;  /* 0x0000000807847221 */ /* 0x010fe20000010000 */
[----:B------:R-:W-:Y:S01]  /*73d0*/  FSETP.NE.FTZ.AND P3, PT, R133, RZ, PT ;  /* 0x000000ff8500720b */ /* 0x000fe20003f75000 */
[----:B-----5:R-:W-:-:S03]  /*73e0*/  FADD.FTZ R50, R2, R5 ;  /* 0x0000000502327221 */ /* 0x020fc60000010000 */
[----:B------:R-:W-:Y:S01]  /*73f0*/  FSETP.NE.FTZ.AND P4, PT, R132, RZ, PT ;  /* 0x000000ff8400720b */ /* 0x000fe20003f95000 */
[----:B------:R-:W-:Y:S01]  /*7400*/  @P0 IMAD.WIDE.U32 R4, R246, c[0x0][0x1e8], RZ ;  /* 0x00007a00f6040a25 */ /* 0x000fe200078e00ff */
[----:B------:R-:W-:Y:S02]  /*7410*/  LOP3.LUT R2, R13, 0xfffffffc, RZ, 0xc0, !PT ;  /* 0xfffffffc0d027812 */ /* 0x000fe400078ec0ff */
[----:B------:R-:W-:-:S03]  /*7420*/  FSETP.NE.FTZ.AND P5, PT, R50, RZ, PT ;  /* 0x000000ff3200720b */ /* 0x000fc60003fb5000 */
[----:B------:R-:W1:Y:S01]  /*7430*/  @P6 MUFU.RCP R0, R49 ;  /* 0x0000003100006308 */ /* 0x000e620000001000 */
[----:B------:R-:W-:Y:S01]  /*7440*/  IADD3 R51, -R2, R51, RZ ;  /* 0x0000003302337210 */ /* 0x000fe20007ffe1ff */
[----:B------:R-:W-:Y:S01]  /*7450*/  @P0 IMAD R138, R246, c[0x0][0x1ec], R5 ;  /* 0x00007b00f68a0a24 */ /* 0x000fe200078e0205 */
[----:B------:R-:W-:Y:S02]  /*7460*/  MOV R2, 0x3f800000 ;  /* 0x3f80000000027802 */ /* 0x000fe40000000f00 */
[----:B------:R-:W-:Y:S02]  /*7470*/  @P0 MOV R137, R4 ;  /* 0x0000000400890202 */ /* 0x000fe40000000f00 */
[----:B------:R-:W-:Y:S02]  /*7480*/  MOV R4, 0x3f800000 ;  /* 0x3f80000000047802 */ /* 0x000fe40000000f00 */
[----:B------:R-:W3:Y:S01]  /*7490*/  @P4 MUFU.RCP R2, R132 ;  /* 0x0000008400024308 */ /* 0x000ee20000001000 */
[----:B-1----:R-:W-:-:S07]  /*74a0*/  FMUL.FTZ R144, R0, R144 ;  /* 0x0000009000907220 */ /* 0x002fce0000410000 */
[----:B------:R-:W-:Y:S01]  /*74b0*/  @P5 MUFU.RCP R4, R50 ;  /* 0x0000003200045308 */ /* 0x000fe20000001000 */
[C---:B------:R-:W-:Y:S02]  /*74c0*/  FMUL.FTZ R46, R0.reuse, R145 ;  /* 0x00000091002e7220 */ /* 0x040fe40000410000 */
[C---:B------:R-:W-:Y:S02]  /*74d0*/  FMUL.FTZ R152, R0.reuse, R152 ;  /* 0x0000009800987220 */ /* 0x040fe40000410000 */
[----:B------:R-:W-:Y:S01]  /*74e0*/  FMUL.FTZ R44, R0, R153 ;  /* 0x00000099002c7220 */ /* 0x000fe20000410000 */
[----:B------:R-:W-:Y:S01]  /*74f0*/  F2FP.BF16.PACK_AB R46, R46, R144 ;  /* 0x000000902e2e723e */ /* 0x000fe200000010ff */
[C---:B------:R-:W-:Y:S02]  /*7500*/  FMUL.FTZ R68, R0.reuse, R68 ;  /* 0x0000004400447220 */ /* 0x040fe40000410000 */
[----:B------:R-:W-:Y:S01]  /*7510*/  FMUL.FTZ R42, R0, R69 ;  /* 0x00000045002a7220 */ /* 0x000fe20000410000 */
[----:B------:R-:W-:Y:S01]  /*7520*/  F2FP.BF16.PACK_AB R44, R44, R152 ;  /* 0x000000982c2c723e */ /* 0x000fe200000010ff */
[----:B------:R-:W-:-:S02]  /*7530*/  FMUL.FTZ R80, R0, R80 ;  /* 0x0000005000507220 */ /* 0x000fc40000410000 */
[----:B------:R-:W-:Y:S01]  /*7540*/  FMUL.FTZ R39, R0, R81 ;  /* 0x0000005100277220 */ /* 0x000fe20000410000 */
[----:B------:R-:W-:Y:S01]  /*7550*/  F2FP.BF16.PACK_AB R42, R42, R68 ;  /* 0x000000442a2a723e */ /* 0x000fe200000010ff */
[C---:B------:R-:W-:Y:S02]  /*7560*/  FMUL.FTZ R84, R0.reuse, R84 ;  /* 0x0000005400547220 */ /* 0x040fe40000410000 */
[C---:B------:R-:W-:Y:S01]  /*7570*/  FMUL.FTZ R36, R0.reuse, R85 ;  /* 0x0000005500247220 */ /* 0x040fe20000410000 */
[----:B------:R-:W-:Y:S01]  /*7580*/  F2FP.BF16.PACK_AB R39, R39, R80 ;  /* 0x000000502727723e */ /* 0x000fe200000010ff */
[C---:B------:R-:W-:Y:S02]  /*7590*/  FMUL.FTZ R96, R0.reuse, R96 ;  /* 0x0000006000607220 */ /* 0x040fe40000410000 */
[----:B------:R-:W-:Y:S01]  /*75a0*/  FMUL.FTZ R33, R0, R97 ;  /* 0x0000006100217220 */ /* 0x000fe20000410000 */
[----:B------:R-:W-:Y:S01]  /*75b0*/  F2FP.BF16.PACK_AB R36, R36, R84 ;  /* 0x000000542424723e */ /* 0x000fe200000010ff */
[----:B------:R-:W-:-:S02]  /*75c0*/  FMUL.FTZ R156, R0, R156 ;  /* 0x0000009c009c7220 */ /* 0x000fc40000410000 */
[C---:B------:R-:W-:Y:S01]  /*75d0*/  FMUL.FTZ R30, R0.reuse, R157 ;  /* 0x0000009d001e7220 */ /* 0x040fe20000410000 */
[----:B------:R-:W-:Y:S01]  /*75e0*/  F2FP.BF16.PACK_AB R33, R33, R96 ;  /* 0x000000602121723e */ /* 0x000fe200000010ff */
        /* <DEDUP_REMOVED lines=10> */
[----:B------:R-:W-:Y:S01]  /*7690*/  FMUL.FTZ R14, R0, R165 ;  /* 0x000000a5000e7220 */ /* 0x000fe20000410000 */
[----:B------:R-:W-:Y:S01]  /*76a0*/  F2FP.BF16.PACK_AB R18, R18, R120 ;  /* 0x000000781212723e */ /* 0x000fe200000010ff */
[C---:B------:R-:W-:Y:S02]  /*76b0*/  FMUL.FTZ R168, R0.reuse, R168 ;  /* 0x000000a800a87220 */ /* 0x040fe40000410000 */
[----:B------:R-:W-:Y:S01]  /*76c0*/  FMUL.FTZ R9, R0, R169 ;  /* 0x000000a900097220 */ /* 0x000fe20000410000 */
[----:B------:R-:W-:Y:S01]  /*76d0*/  MOV R0, 0x3f800000 ;  /* 0x3f80000000007802 */ /* 0x000fe20000000f00 */
[----:B---3--:R-:W-:Y:S01]  /*76e0*/  FMUL.FTZ R140, R2, R140 ;  /* 0x0000008c028c7220 */ /* 0x008fe20000410000 */
[----:B------:R-:W-:Y:S01]  /*76f0*/  F2FP.BF16.PACK_AB R14, R14, R164 ;  /* 0x000000a40e0e723e */ /* 0x000fe200000010ff */
[C---:B------:R-:W-:Y:S01]  /*7700*/  FMUL.FTZ R48, R2.reuse, R141 ;  /* 0x0000008d02307220 */ /* 0x040fe20000410000 */
[----:B------:R-:W-:Y:S01]  /*7710*/  F2FP.BF16.PACK_AB R9, R9, R168 ;  /* 0x000000a80909723e */ /* 0x000fe200000010ff */
[C---:B------:R-:W-:Y:S01]  /*7720*/  FMUL.FTZ R148, R2.reuse, R148 ;  /* 0x0000009402947220 */ /* 0x040fe20000410000 */
[----:B------:R-:W1:Y:S01]  /*7730*/  @P3 MUFU.RCP R0, R133 ;  /* 0x0000008500003308 */ /* 0x000e620000001000 */
        /* <DEDUP_REMOVED lines=9> */
[C---:B------:R-:W-:Y:S01]  /*77d0*/  FMUL.FTZ R34, R2.reuse, R89 ;  /* 0x0000005902227220 */ /* 0x040fe20000410000 */
[----:B------:R-:W-:Y:S01]  /*77e0*/  F2FP.BF16.PACK_AB R37, R37, R76 ;  /* 0x0000004c2525723e */ /* 0x000fe200000010ff */
[----:B------:R-:W-:-:S02]  /*77f0*/  FMUL.FTZ R92, R2, R92 ;  /* 0x0000005c025c7220 */ /* 0x000fc40000410000 */
[----:B-1----:R-:W-:Y:S01]  /*7800*/  FMUL.FTZ R143, R0, R143 ;  /* 0x0000008f008f7220 */ /* 0x002fe20000410000 */
[----:B------:R-:W-:Y:S01]  /*7810*/  F2FP.BF16.PACK_AB R34, R34, R88 ;  /* 0x000000582222723e */ /* 0x000fe200000010ff */
[C---:B------:R-:W-:Y:S02]  /*7820*/  FMUL.FTZ R142, R0.reuse, R142 ;  /* 0x0000008e008e7220 */ /* 0x040fe40000410000 */
[C---:B------:R-:W-:Y:S02]  /*7830*/  FMUL.FTZ R151, R0.reuse, R151 ;  /* 0x0000009700977220 */ /* 0x040fe40000410000 */
[C---:B------:R-:W-:Y:S01]  /*7840*/  FMUL.FTZ R150, R0.reuse, R150 ;  /* 0x0000009600967220 */ /* 0x040fe20000410000 */
[----:B------:R-:W-:Y:S01]  /*7850*/  F2FP.BF16.PACK_AB R142, R143, R142 ;  /* 0x0000008e8f8e723e */ /* 0x000fe200000010ff */
[C---:B------:R-:W-:Y:S02]  /*7860*/  FMUL.FTZ R75, R0.reuse, R75 ;  /* 0x0000004b004b7220 */ /* 0x040fe40000410000 */
[C---:B------:R-:W-:Y:S01]  /*7870*/  FMUL.FTZ R74, R0.reuse, R74 ;  /* 0x0000004a004a7220 */ /* 0x040fe20000410000 */
[----:B------:R-:W-:Y:S01]  /*7880*/  F2FP.BF16.PACK_AB R150, R151, R150 ;  /* 0x000000969796723e */ /* 0x000fe200000010ff */
[----:B------:R-:W-:-:S02]  /*7890*/  FMUL.FTZ R79, R0, R79 ;  /* 0x0000004f004f7220 */ /* 0x000fc40000410000 */
[C---:B------:R-:W-:Y:S01]  /*78a0*/  FMUL.FTZ R78, R0.reuse, R78 ;  /* 0x0000004e004e7220 */ /* 0x040fe20000410000 */
[----:B------:R-:W-:Y:S01]  /*78b0*/  F2FP.BF16.PACK_AB R74, R75, R74 ;  /* 0x0000004a4b4a723e */ /* 0x000fe200000010ff */
        /* <DEDUP_REMOVED lines=22> */
[----:B------:R-:W-:Y:S01]  /*7a20*/  FMUL.FTZ R130, R0, R130 ;  /* 0x0000008200827220 */ /* 0x000fe20000410000 */
[----:B------:R-:W-:Y:S01]  /*7a30*/  SHF.R.S32.HI R0, RZ, 0x2, R13 ;  /* 0x00000002ff007819 */ /* 0x000fe2000001140d */
[C---:B------:R-:W-:Y:S01]  /*7a40*/  FMUL.FTZ R31, R2.reuse, R93 ;  /* 0x0000005d021f7220 */ /* 0x040fe20000410000 */
        /* <DEDUP_REMOVED lines=18> */
[----:B------:R-:W-:Y:S01]  /*7b70*/  SHF.R.S32.HI R2, RZ, 0x1f, R0 ;  /* 0x0000001fff027819 */ /* 0x000fe20000011400 */
[C---:B------:R-:W-:Y:S01]  /*7b80*/  FMUL.FTZ R146, R4.reuse, R146 ;  /* 0x0000009204927220 */ /* 0x040fe20000410000 */
[----:B------:R-:W-:Y:S01]  /*7b90*/  F2FP.BF16.PACK_AB R11, R11, R124 ;  /* 0x0000007c0b0b723e */ /* 0x000fe200000010ff */
[----:B------:R-:W-:Y:S01]  /*7ba0*/  FMUL.FTZ R45, R4, R147 ;  /* 0x00000093042d7220 */ /* 0x000fe20000410000 */
[----:B------:R-:W-:Y:S01]  /*7bb0*/  LEA.HI R2, R2, R0, RZ, 0x3 ;  /* 0x0000000002027211 */ /* 0x000fe200078f18ff */
[C---:B------:R-:W-:Y:S01]  /*7bc0*/  FMUL.FTZ R154, R4.reuse, R154 ;  /* 0x0000009a049a7220 */ /* 0x040fe20000410000 */
[----:B------:R-:W-:Y:S01]  /*7bd0*/  F2FP.BF16.PACK_AB R7, R7, R128 ;  /* 0x000000800707723e */ /* 0x000fe200000010ff */
[----:B------:R-:W-:Y:S01]  /*7be0*/  FMUL.FTZ R43, R4, R155 ;  /* 0x0000009b042b7220 */ /* 0x000fe20000410000 */
[----:B------:R-:W-:Y:S01]  /*7bf0*/  LOP3.LUT R2, R2, 0xfffffff8, RZ, 0xc0, !PT ;  /* 0xfffffff802027812 */ /* 0x000fe200078ec0ff */
[C---:B------:R-:W-:Y:S01]  /*7c00*/  FMUL.FTZ R70, R4.reuse, R70 ;  /* 0x0000004604467220 */ /* 0x040fe20000410000 */
[----:B------:R-:W-:Y:S01]  /*7c10*/  F2FP.BF16.PACK_AB R45, R45, R146 ;  /* 0x000000922d2d723e */ /* 0x000fe200000010ff */
[----:B------:R-:W-:Y:S01]  /*7c20*/  FMUL.FTZ R41, R4, R71 ;  /* 0x0000004704297220 */ /* 0x000fe20000410000 */
[----:B------:R-:W-:Y:S01]  /*7c30*/  IADD3 R2, R0, -R2, RZ ;  /* 0x8000000200027210 */ /* 0x000fe20007ffe0ff */
[C---:B------:R-:W-:Y:S01]  /*7c40*/  FMUL.FTZ R82, R4.reuse, R82 ;  /* 0x0000005204527220 */ /* 0x040fe20000410000 */
[----:B------:R-:W-:Y:S01]  /*7c50*/  F2FP.BF16.PACK_AB R43, R43, R154 ;  /* 0x0000009a2b2b723e */ /* 0x000fe200000010ff */
[----:B------:R-:W-:Y:S01]  /*7c60*/  FMUL.FTZ R38, R4, R83 ;  /* 0x0000005304267220 */ /* 0x000fe20000410000 */
[----:B------:R-:W-:Y:S01]  /*7c70*/  LEA.HI R0, R2, R2, RZ, 0x1 ;  /* 0x0000000202007211 */ /* 0x000fe200078f08ff */
[C---:B------:R-:W-:Y:S01]  /*7c80*/  FMUL.FTZ R86, R4.reuse, R86 ;  /* 0x0000005604567220 */ /* 0x040fe20000410000 */
[----:B------:R-:W-:Y:S01]  /*7c90*/  F2FP.BF16.PACK_AB R41, R41, R70 ;  /* 0x000000462929723e */ /* 0x000fe200000010ff */
[C---:B------:R-:W-:Y:S01]  /*7ca0*/  FMUL.FTZ R35, R4.reuse, R87 ;  /* 0x0000005704237220 */ /* 0x040fe20000410000 */
[----:B------:R-:W-:Y:S01]  /*7cb0*/  SHF.R.S32.HI R6, RZ, 0x1, R0 ;  /* 0x00000001ff067819 */ /* 0x000fe20000011400 */
[----:B------:R-:W-:Y:S01]  /*7cc0*/  FMUL.FTZ R98, R4, R98 ;  /* 0x0000006204627220 */ /* 0x000fe20000410000 */
[----:B------:R-:W-:Y:S01]  /*7cd0*/  LOP3.LUT R0, R0, 0x3fffffe, RZ, 0xc0, !PT ;  /* 0x03fffffe00007812 */ /* 0x000fe200078ec0ff */
[----:B------:R-:W-:Y:S01]  /*7ce0*/  FMUL.FTZ R32, R4, R99 ;  /* 0x0000006304207220 */ /* 0x000fe20000410000 */
[----:B------:R-:W-:Y:S01]  /*7cf0*/  SHF.L.U32 R5, R6, 0x6, RZ ;  /* 0x0000000606057819 */ /* 0x000fe200000006ff */
[----:B------:R-:W-:Y:S01]  /*7d00*/  FMUL.FTZ R158, R4, R158 ;  /* 0x0000009e049e7220 */ /* 0x000fe20000410000 */
[----:B------:R-:W-:Y:S01]  /*7d10*/  IADD3 R2, R2, -R0, RZ ;  /* 0x8000000002027210 */ /* 0x000fe20007ffe0ff */
[----:B------:R-:W-:Y:S01]  /*7d20*/  FMUL.FTZ R29, R4, R159 ;  /* 0x0000009f041d7220 */ /* 0x000fe20000410000 */
[----:B------:R-:W-:Y:S01]  /*7d30*/  LEA R0, R24, R51, 0x8 ;  /* 0x0000003318007211 */ /* 0x000fe200078e40ff */
[C---:B------:R-:W-:Y:S01]  /*7d40*/  FMUL.FTZ R110, R4.reuse, R110 ;  /* 0x0000006e046e7220 */ /* 0x040fe20000410000 */
[----:B------:R-:W-:Y:S01]  /*7d50*/  LOP3.LUT R5, R5, 0xc0, RZ, 0xc0, !PT ;  /* 0x000000c005057812 */ /* 0x000fe200078ec0ff */
[----:B------:R-:W-:Y:S01]  /*7d60*/  FMUL.FTZ R25, R4, R111 ;  /* 0x0000006f04197220 */ /* 0x000fe20000410000 */
[----:B------:R-:W-:Y:S01]  /*7d70*/  LEA R0, R2, R0, 0x4 ;  /* 0x0000000002007211 */ /* 0x000fe200078e20ff */
[C---:B------:R-:W-:Y:S01]  /*7d80*/  FMUL.FTZ R162, R4.reuse, R162 ;  /* 0x000000a204a27220 */ /* 0x040fe20000410000 */
[----:B------:R-:W-:Y:S01]  /*7d90*/  LEA.HI R2, R5, R5, RZ, 0x1d ;  /* 0x0000000505027211 */ /* 0x000fe200078fe8ff */
[----:B------:R-:W-:Y:S01]  /*7da0*/  FMUL.FTZ R21, R4, R163 ;  /* 0x000000a304157220 */ /* 0x000fe20000410000 */
[----:B------:R-:W-:Y:S01]  /*7db0*/  LOP3.LUT P1, RZ, R6, 0x2, RZ, 0xc0, !PT ;  /* 0x0000000206ff7812 */ /* 0x000fe2000782c0ff */
[----:B------:R-:W-:Y:S01]  /*7dc0*/  FMUL.FTZ R122, R4, R122 ;  /* 0x0000007a047a7220 */ /* 0x000fe20000410000 */
[----:B------:R-:W-:Y:S01]  /*7dd0*/  LEA R0, R0, R2, 0x1 ;  /* 0x0000000200007211 */ /* 0x000fe200078e08ff */
[C---:B------:R-:W-:Y:S01]  /*7de0*/  FMUL.FTZ R17, R4.reuse, R123 ;  /* 0x0000007b04117220 */ /* 0x040fe20000410000 */
[----:B------:R-:W1:Y:S01]  /*7df0*/  LDC.U8 R51, c[0x0][0x329] ;  /* 0x0000ca40ff337b82 */ /* 0x000e620000000000 */
[----:B------:R-:W-:Y:S01]  /*7e00*/  FMUL.FTZ R166, R4, R166 ;  /* 0x000000a604a67220 */ /* 0x000fe20000410000 */
[----:B------:R-:W-:Y:S01]  /*7e10*/  SHF.L.U32 R0, R0, 0x1, RZ ;  /* 0x0000000100007819 */ /* 0x000fe200000006ff */
[----:B------:R-:W-:Y:S01]  /*7e20*/  FMUL.FTZ R167, R4, R167 ;  /* 0x000000a704a77220 */ /* 0x000fe20000410000 */
[----:B------:R-:W-:Y:S01]  /*7e30*/  F2FP.BF16.PACK_AB R38, R38, R82 ;  /* 0x000000522626723e */ /* 0x000fe200000010ff */
[----:B------:R-:W-:Y:S01]  /*7e40*/  FMUL.FTZ R170, R4, R170 ;  /* 0x000000aa04aa7220 */ /* 0x000fe20000410000 */
[----:B------:R-:W-:Y:S01]  /*7e50*/  IADD3 R2, R0, -0x10, RZ ;  /* 0xfffffff000027810 */ /* 0x000fe20007ffe0ff */
[----:B------:R-:W-:Y:S01]  /*7e60*/  FMUL.FTZ R8, R4, R171 ;  /* 0x000000ab04087220 */ /* 0x000fe20000410000 */
[----:B------:R-:W-:Y:S01]  /*7e70*/  LOP3.LUT R4, R6, 0x1, RZ, 0xc0, !PT ;  /* 0x0000000106047812 */ /* 0x000fe200078ec0ff */
[----:B------:R-:W-:Y:S01]  /*7e80*/  STS [R0], R46 ;  /* 0x0000002e00007388 */ /* 0x000fe20000000800 */
[----:B------:R-:W-:-:S02]  /*7e90*/  F2FP.BF16.PACK_AB R35, R35, R86 ;  /* 0x000000562323723e */ /* 0x000fc400000010ff */
[----:B------:R-:W-:Y:S01]  /*7ea0*/  ISETP.NE.U32.AND P2, PT, R4, 0x1, PT ;  /* 0x000000010400780c */ /* 0x000fe20003f45070 */
[----:B------:R-:W-:Y:S01]  /*7eb0*/  STS [R0+0x200], R45 ;  /* 0x0002002d00007388 */ /* 0x000fe20000000800 */
[----:B------:R-:W-:Y:S02]  /*7ec0*/  MOV R4, 0x20 ;  /* 0x0000002000047802 */ /* 0x000fe40000000f00 */
[----:B------:R-:W-:Y:S02]  /*7ed0*/  F2FP.BF16.PACK_AB R32, R32, R98 ;  /* 0x000000622020723e */ /* 0x000fe400000010ff */
[----:B------:R-:W-:Y:S02]  /*7ee0*/  SEL R4, R4, 0xffffffe0, !P1 ;  /* 0xffffffe004047807 */ /* 0x000fe40004800000 */
[----:B------:R-:W-:Y:S02]  /*7ef0*/  F2FP.BF16.PACK_AB R29, R29, R158 ;  /* 0x0000009e1d1d723e */ /* 0x000fe400000010ff */
[----:B------:R-:W-:-:S02]  /*7f00*/  IADD3 R5, R0, R4, RZ ;  /* 0x0000000400057210 */ /* 0x000fc40007ffe0ff */
[----:B------:R-:W-:Y:S02]  /*7f10*/  F2FP.BF16.PACK_AB R25, R25, R110 ;  /* 0x0000006e1919723e */ /* 0x000fe400000010ff */
[----:B------:R-:W-:Y:S02]  /*7f20*/  @P2 IADD3 R2, R0, 0x10, RZ ;  /* 0x0000001000022810 */ /* 0x000fe40007ffe0ff */
[----:B------:R-:W-:Y:S02]  /*7f30*/  F2FP.BF16.PACK_AB R21, R21, R162 ;  /* 0x000000a21515723e */ /* 0x000fe400000010ff */
[----:B------:R-:W-:Y:S01]  /*7f40*/  IADD3 R4, R4, R2, RZ ;  /* 0x0000000204047210 */ /* 0x000fe20007ffe0ff */
[----:B------:R-:W-:Y:S01]  /*7f50*/  STS [R2], R44 ;  /* 0x0000002c02007388 */ /* 0x000fe20000000800 */
[----:B------:R-:W-:Y:S02]  /*7f60*/  F2FP.BF16.PACK_AB R17, R17, R122 ;  /* 0x0000007a1111723e */ /* 0x000fe400000010ff */
[----:B------:R-:W-:Y:S01]  /*7f70*/  F2FP.BF16.PACK_AB R13, R167, R166 ;  /* 0x000000a6a70d723e */ /* 0x000fe200000010ff */
[----:B------:R-:W-:Y:S01]  /*7f80*/  STS [R2+0x200], R43 ;  /* 0x0002002b02007388 */ /* 0x000fe20000000800 */
[----:B------:R-:W-:-:S02]  /*7f90*/  F2FP.BF16.PACK_AB R8, R8, R170 ;  /* 0x000000aa0808723e */ /* 0x000fc400000010ff */
[----:B------:R-:W-:Y:S01]  /*7fa0*/  F2FP.BF16.PACK_AB R6, R131, R130 ;  /* 0x000000828306723e */ /* 0x000fe200000010ff */
[----:B------:R-:W-:Y:S01]  /*7fb0*/  STS [R0+0x1000], R48 ;  /* 0x0010003000007388 */ /* 0x000fe20000000800 */
[----:B-1----:R-:W-:-:S03]  /*7fc0*/  ISETP.NE.AND P1, PT, R51, RZ, PT ;  /* 0x000000ff3300720c */ /* 0x002fc60003f25270 */
[----:B------:R-:W-:Y:S04]  /*7fd0*/  STS [R0+0x1200], R142 ;  /* 0x0012008e00007388 */ /* 0x000fe80000000800 */
[----:B------:R-:W-:Y:S04]  /*7fe0*/  STS [R2+0x1000], R47 ;  /* 0x0010002f02007388 */ /* 0x000fe80000000800 */
[----:B------:R-:W-:Y:S04]  /*7ff0*/  STS [R2+0x1200], R150 ;  /* 0x0012009602007388 */ /* 0x000fe80000000800 */
[----:B------:R-:W-:Y:S04]  /*8000*/  STS [R5], R42 ;  /* 0x0000002a05007388 */ /* 0x000fe80000000800 */
[----:B------:R-:W-:Y:S04]  /*8010*/  STS [R5+0x200], R41 ;  /* 0x0002002905007388 */ /* 0x000fe80000000800 */
[----:B------:R1:W-:Y:S04]  /*8020*/  STS [R4], R39 ;  /* 0x0000002704007388 */ /* 0x0003e80000000800 */
[----:B------:R-:W-:Y:S04]  /*8030*/  STS [R4+0x200], R38 ;  /* 0x0002002604007388 */ /* 0x000fe80000000800 */
[----:B------:R-:W-:Y:S04]  /*8040*/  STS [R5+0x1000], R40 ;  /* 0x0010002805007388 */ /* 0x000fe80000000800 */
[----:B------:R-:W-:Y:S04]  /*8050*/  STS [R5+0x1200], R74 ;  /* 0x0012004a05007388 */ /* 0x000fe80000000800 */
[----:B------:R-:W-:Y:S04]  /*8060*/  STS [R4+0x1000], R37 ;  /* 0x0010002504007388 */ /* 0x000fe80000000800 */
[----:B------:R-:W-:Y:S04]  /*8070*/  STS [R4+0x1200], R78 ;  /* 0x0012004e04007388 */ /* 0x000fe80000000800 */
[----:B------:R-:W-:Y:S01]  /*8080*/  STS [R0+0x2000], R36 ;  /* 0x0020002400007388 */ /* 0x000fe20000000800 */
[----:B-1----:R-:W1:Y:S03]  /*8090*/  LDC.U8 R39, c[0x0][0x328] ;  /* 0x0000ca00ff277b82 */ /* 0x002e660000000000 */
[----:B------:R-:W-:Y:S04]  /*80a0*/  STS [R0+0x2200], R35 ;  /* 0x0022002300007388 */ /* 0x000fe80000000800 */
[----:B------:R-:W-:Y:S04]  /*80b0*/  STS [R2+0x2000], R33 ;  /* 0x0020002102007388 */ /* 0x000fe80000000800 */
[----:B------:R-:W-:Y:S04]  /*80c0*/  STS [R2+0x2200], R32 ;  /* 0x0022002002007388 */ /* 0x000fe80000000800 */
[----:B------:R-:W-:Y:S04]  /*80d0*/  STS [R0+0x3000], R34 ;  /* 0x0030002200007388 */ /* 0x000fe80000000800 */
[----:B------:R-:W-:Y:S04]  /*80e0*/  STS [R0+0x3200], R90 ;  /* 0x0032005a00007388 */ /* 0x000fe80000000800 */
[----:B------:R-:W-:Y:S01]  /*80f0*/  STS [R2+0x3000], R31 ;  /* 0x0030001f02007388 */ /* 0x000fe20000000800 */
[----:B-1----:R-:W-:-:S03]  /*8100*/  ISETP.NE.AND P2, PT, R39, RZ, PT ;  /* 0x000000ff2700720c */ /* 0x002fc60003f45270 */
[----:B------:R-:W-:Y:S04]  /*8110*/  STS [R2+0x3200], R94 ;  /* 0x0032005e02007388 */ /* 0x000fe80000000800 */
[----:B------:R-:W-:Y:S04]  /*8120*/  STS [R5+0x2000], R30 ;  /* 0x0020001e05007388 */ /* 0x000fe80000000800 */
[----:B------:R-:W-:Y:S04]  /*8130*/  STS [R5+0x2200], R29 ;  /* 0x0022001d05007388 */ /* 0x000fe80000000800 */
[----:B------:R-:W-:Y:S04]  /*8140*/  STS [R4+0x2000], R26 ;  /* 0x0020001a04007388 */ /* 0x000fe80000000800 */
[----:B------:R1:W-:Y:S04]  /*8150*/  STS [R4+0x2200], R25 ;  /* 0x0022001904007388 */ /* 0x0003e80000000800 */
[----:B------:R-:W-:Y:S04]  /*8160*/  STS [R5+0x3000], R28 ;  /* 0x0030001c05007388 */ /* 0x000fe80000000800 */
[----:B------:R-:W-:Y:S04]  /*8170*/  STS [R5+0x3200], R27 ;  /* 0x0032001b05007388 */ /* 0x000fe80000000800 */
[----:B------:R3:W-:Y:S04]  /*8180*/  STS [R4+0x3000], R12 ;  /* 0x0030000c04007388 */ /* 0x0007e80000000800 */
[----:B------:R-:W-:Y:S04]  /*8190*/  STS [R4+0x3200], R23 ;  /* 0x0032001704007388 */ /* 0x000fe80000000800 */
[----:B------:R-:W-:Y:S04]  /*81a0*/  STS [R0+0x4000], R22 ;  /* 0x0040001600007388 */ /* 0x000fe80000000800 */
[----:B------:R-:W-:Y:S01]  /*81b0*/  STS [R0+0x4200], R21 ;  /* 0x0042001500007388 */ /* 0x000fe20000000800 */
[----:B-1----:R-:W-:-:S03]  /*81c0*/  @P1 MOV R25, c[0x0][0x210] ;  /* 0x0000840000191a02 */ /* 0x002fc60000000f00 */
[----:B------:R1:W-:Y:S04]  /*81d0*/  STS [R2+0x4000], R18 ;  /* 0x0040001202007388 */ /* 0x0003e80000000800 */
[----:B------:R4:W-:Y:S04]  /*81e0*/  STS [R2+0x4200], R17 ;  /* 0x0042001102007388 */ /* 0x0009e80000000800 */
[----:B------:R-:W-:Y:S01]  /*81f0*/  STS [R0+0x5000], R20 ;  /* 0x0050001400007388 */ /* 0x000fe20000000800 */
[----:B---3--:R-:W-:Y:S01]  /*8200*/  @P1 IMAD R12, R25, c[0x0][0x214], RZ ;  /* 0x00008500190c1a24 */ /* 0x008fe200078e02ff */
[----:B------:R-:W-:-:S02]  /*8210*/  @!P1 MOV R25, c[0x0][0x214] ;  /* 0x0000850000199a02 */ /* 0x000fc40000000f00 */
[----:B------:R3:W-:Y:S02]  /*8220*/  STS [R0+0x5200], R19 ;  /* 0x0052001300007388 */ /* 0x0007e40000000800 */
[----:B------:R-:W-:Y:S02]  /*8230*/  @!P1 SEL R12, R25, c[0x0][0x234], !P2 ;  /* 0x00008d00190c9a07 */ /* 0x000fe40005000000 */
[----:B------:R5:W-:Y:S01]  /*8240*/  STS [R2+0x5000], R16 ;  /* 0x0050001002007388 */ /* 0x000be20000000800 */
[----:B------:R-:W-:-:S03]  /*8250*/  ISETP.NE.OR P2, PT, R51, RZ, !P2 ;  /* 0x000000ff3300720c */ /* 0x000fc60005745670 */
[----:B------:R2:W-:Y:S04]  /*8260*/  STS [R2+0x5200], R15 ;  /* 0x0052000f02007388 */ /* 0x0005e80000000800 */
[----:B------:R2:W-:Y:S01]  /*8270*/  STS [R5+0x4000], R14 ;  /* 0x0040000e05007388 */ /* 0x0005e20000000800 */
[----:B-1----:R-:W-:-:S03]  /*8280*/  MOV R18, 0x7f800000 ;  /* 0x7f80000000127802 */ /* 0x002fc60000000f00 */
[----:B------:R1:W-:Y:S01]  /*8290*/  STS [R5+0x4200], R13 ;  /* 0x0042000d05007388 */ /* 0x0003e20000000800 */
[----:B----4-:R-:W-:-:S03]  /*82a0*/  MOV R17, 0x7f800000 ;  /* 0x7f80000000117802 */ /* 0x010fc60000000f00 */
[----:B------:R4:W-:Y:S04]  /*82b0*/  STS [R4+0x4000], R9 ;  /* 0x0040000904007388 */ /* 0x0009e80000000800 */
[----:B------:R-:W-:Y:S01]  /*82c0*/  STS [R4+0x4200], R8 ;  /* 0x0042000804007388 */ /* 0x000fe20000000800 */
[----:B---3--:R-:W-:Y:S01]  /*82d0*/  @P1 MOV R0, 0x1 ;  /* 0x0000000100001802 */ /* 0x008fe20000000f00 */
[----:B------:R-:W-:Y:S02]  /*82e0*/  @!P1 IMAD R0, R12, c[0x0][0x1c0], RZ ;  /* 0x000070000c009a24 */ /* 0x000fe400078e02ff */
[----:B------:R-:W-:Y:S01]  /*82f0*/  STS [R5+0x5000], R11 ;  /* 0x0050000b05007388 */ /* 0x000fe20000000800 */
[----:B-----5:R-:W-:-:S03]  /*8300*/  MOV R16, 0x7f800000 ;  /* 0x7f80000000107802 */ /* 0x020fc60000000f00 */
[----:B------:R-:W-:Y:S01]  /*8310*/  STS [R5+0x5200], R10 ;  /* 0x0052000a05007388 */ /* 0x000fe20000000800 */
[----:B--2---:R-:W-:-:S03]  /*8320*/  MOV R15, 0x7f800000 ;  /* 0x7f800000000f7802 */ /* 0x004fc60000000f00 */
[----:B------:R2:W-:Y:S01]  /*8330*/  STS [R4+0x5000], R7 ;  /* 0x0050000704007388 */ /* 0x0005e20000000800 */
[----:B------:R-:W-:Y:S03]  /*8340*/  @P5 MUFU.LG2 R14, R50 ;  /* 0x00000032000e5308 */ /* 0x000fe60000000c00 */
[----:B------:R3:W-:Y:S04]  /*8350*/  STS [R4+0x5200], R6 ;  /* 0x0052000604007388 */ /* 0x0007e80000000800 */
[----:B------:R-:W-:Y:S06]  /*8360*/  BAR.SYNC.DEFER_BLOCKING 0x0 ;  /* 0x0000000000007b1d */ /* 0x000fec0000010000 */
[----:B------:R-:W5:Y:S01]  /*8370*/  S2R R26, SR_CTAID.Y ;  /* 0x00000000001a7919 */ /* 0x000f620000002600 */
[----:B-1----:R-:W-:Y:S03]  /*8380*/  @P4 MUFU.LG2 R13, R132 ;  /* 0x00000084000d4308 */ /* 0x002fe60000000c00 */
[----:B----4-:R-:W1:Y:S04]  /*8390*/  S2R R9, SR_CTAID.X ;  /* 0x0000000000097919 */ /* 0x010e680000002500 */
[----:B------:R-:W4:Y:S01]  /*83a0*/  S2R R19, SR_CTAID.Z ;  /* 0x0000000000137919 */ /* 0x000f220000002700 */
[----:B--2---:R-:W2:Y:S01]  /*83b0*/  @P6 MUFU.LG2 R7, R49 ;  /* 0x0000003100076308 */ /* 0x004ea20000000c00 */
[----:B---3--:R-:W-:-:S02]  /*83c0*/  @P1 MOV R6, c[0x0][0x210] ;  /* 0x0000840000061a02 */ /* 0x008fc40000000f00 */
[----:B------:R-:W-:Y:S01]  /*83d0*/  @!P1 MOV R6, 0x1 ;  /* 0x0000000100069802 */ /* 0x000fe20000000f00 */
[----:B------:R3:W3:Y:S04]  /*83e0*/  LDS.128 R32, [R222] ;  /* 0x00000000de207984 */ /* 0x0006e80000000c00 */
[----:B------:R1:W3:Y:S01]  /*83f0*/  LDS.128 R44, [R222+0x800] ;  /* 0x00080000de2c7984 */ /* 0x0002e20000000c00 */
[----:B-----5:R-:W-:Y:S01]  /*8400*/  @!P0 SHF.R.S32.HI R4, RZ, 0x1f, R26 ;  /* 0x0000001fff048819 */ /* 0x020fe2000001141a */
[C---:B------:R-:W-:Y:S02]  /*8410*/  @!P0 IMAD.WIDE.U32 R10, R26.reuse, c[0x0][0x1e0], RZ ;  /* 0x000078001a0a8a25 */ /* 0x040fe400078e00ff */
[----:B------:R3:W3:Y:S02]  /*8420*/  LDS.128 R56, [R222+0x1000] ;  /* 0x00100000de387984 */ /* 0x0006e40000000c00 */
[----:B------:R-:W-:-:S02]  /*8430*/  @!P2 IMAD R2, R26, c[0x0][0x214], RZ ;  /* 0x000085001a02aa24 */ /* 0x000fc400078e02ff */
[----:B------:R3:W3:Y:S01]  /*8440*/  LDS.128 R68, [R222+0x1800] ;  /* 0x00180000de447984 */ /* 0x0006e20000000c00 */
[----:B------:R-:W-:Y:S01]  /*8450*/  @!P0 IMAD R4, R4, c[0x0][0x1e0], RZ ;  /* 0x0000780004048a24 */ /* 0x000fe200078e02ff */
[----:B------:R-:W-:Y:S01]  /*8460*/  @!P0 MOV R137, R10 ;  /* 0x0000000a00898202 */ /* 0x000fe20000000f00 */
[----:B------:R-:W-:Y:S01]  /*8470*/  IMAD R0, R26, R0, RZ ;  /* 0x000000001a007224 */ /* 0x000fe200078e02ff */
[----:B------:R3:W3:Y:S01]  /*8480*/  LDS.128 R28, [R222+0x2000] ;  /* 0x00200000de1c7984 */ /* 0x0006e20000000c00 */
[----:B------:R-:W5:Y:S01]  /*8490*/  @P3 MUFU.LG2 R10, R133 ;  /* 0x00000085000a3308 */ /* 0x000f620000000c00 */
[----:B------:R-:W-:Y:S01]  /*84a0*/  @!P2 SEL R2, R2, R246, !P0 ;  /* 0x000000f60202a207 */ /* 0x000fe20004000000 */
[----:B------:R-:W-:Y:S01]  /*84b0*/  @!P0 IMAD R8, R26, c[0x0][0x1e4], R4 ;  /* 0x000079001a088a24 */ /* 0x000fe200078e0204 */
[----:B------:R3:W3:Y:S01]  /*84c0*/  LDS.128 R40, [R222+0x2800] ;  /* 0x00280000de287984 */ /* 0x0006e20000000c00 */
[----:B------:R-:W-:Y:S01]  /*84d0*/  CS2R R4, SRZ ;  /* 0x0000000000047805 */ /* 0x000fe2000001ff00 */
[----:B------:R-:W-:Y:S01]  /*84e0*/  SEL R0, R0, RZ, P2 ;  /* 0x000000ff00007207 */ /* 0x000fe20001000000 */
[----:B--2---:R-:W-:Y:S01]  /*84f0*/  @P6 FMUL.FTZ R7, R7, 0.69314718246459960938 ;  /* 0x3f31721807076820 */ /* 0x004fe20000410000 */
[----:B------:R2:W2:Y:S01]  /*8500*/  LDS.128 R52, [R222+0x3000] ;  /* 0x00300000de347984 */ /* 0x0004a20000000c00 */
[----:B------:R-:W-:-:S02]  /*8510*/  @!P2 SHF.R.S32.HI R5, RZ, 0x1f, R2 ;  /* 0x0000001fff05a819 */ /* 0x000fc40000011402 */
[----:B------:R-:W-:Y:S01]  /*8520*/  @!P2 MOV R4, R2 ;  /* 0x000000020004a202 */ /* 0x000fe20000000f00 */
[----:B------:R2:W2:Y:S01]  /*8530*/  LDS.128 R64, [R222+0x3800] ;  /* 0x00380000de407984 */ /* 0x0004a20000000c00 */
[----:B------:R-:W-:Y:S01]  /*8540*/  LOP3.LUT P2, RZ, R172, 0x3, RZ, 0xc0, !PT ;  /* 0x00000003acff7812 */ /* 0x000fe2000784c0ff */
[----:B-1----:R-:W-:Y:S01]  /*8550*/  IMAD R2, R9, R6, RZ ;  /* 0x0000000609027224 */ /* 0x002fe200078e02ff */
[----:B------:R-:W-:Y:S01]  /*8560*/  @!P0 IADD3 R138, R11, R8, RZ ;  /* 0x000000080b8a8210 */ /* 0x000fe20007ffe0ff */
[----:B------:R1:W1:Y:S01]  /*8570*/  LDS.128 R20, [R222+0x4000] ;  /* 0x00400000de147984 */ /* 0x0002620000000c00 */
[----:B----4-:R-:W-:Y:S02]  /*8580*/  IMAD R0, R19, R12, R0 ;  /* 0x0000000c13007224 */ /* 0x010fe400078e0200 */
[----:B------:R-:W-:Y:S01]  /*8590*/  SHF.L.U32 R9, R2, 0x7, RZ ;  /* 0x0000000702097819 */ /* 0x000fe200000006ff */
[----:B------:R4:W1:Y:S01]  /*85a0*/  LDS.128 R36, [R222+0x4800] ;  /* 0x00480000de247984 */ /* 0x0008620000000c00 */
[----:B-----5:R-:W-:-:S02]  /*85b0*/  @P3 FMUL.FTZ R2, R10, 0.69314718246459960938 ;  /* 0x3f3172180a023820 */ /* 0x020fc40000410000 */
[----:B------:R-:W-:Y:S01]  /*85c0*/  @P6 FFMA.FTZ R18, R136, c[0x0][0x238], R7 ;  /* 0x00008e0088126a23 */ /* 0x000fe20000010007 */
[----:B------:R4:W1:Y:S01]  /*85d0*/  LDS.128 R48, [R222+0x5000] ;  /* 0x00500000de307984 */ /* 0x0008620000000c00 */
[--C-:B------:R-:W-:Y:S01]  /*85e0*/  IADD3 R10, P1, P0, R9, R4, R0.reuse ;  /* 0x00000004090a7210 */ /* 0x100fe2000783e000 */
[----:B------:R-:W-:Y:S01]  /*85f0*/  @P5 FMUL.FTZ R8, R14, 0.69314718246459960938 ;  /* 0x3f3172180e085820 */ /* 0x000fe20000410000 */
[----:B------:R-:W-:Y:S01]  /*8600*/  SHF.R.S32.HI R4, RZ, 0x1f, R9 ;  /* 0x0000001fff047819 */ /* 0x000fe20000011409 */
[----:B------:R4:W1:Y:S01]  /*8610*/  LDS.128 R60, [R222+0x5800] ;  /* 0x00580000de3c7984 */ /* 0x0008620000000c00 */
[----:B------:R-:W-:Y:S01]  /*8620*/  @P4 FMUL.FTZ R7, R13, 0.69314718246459960938 ;  /* 0x3f3172180d074820 */ /* 0x000fe20000410000 */
[----:B------:R-:W-:Y:S01]  /*8630*/  SHF.R.S32.HI R0, RZ, 0x1f, R0 ;  /* 0x0000001fff007819 */ /* 0x000fe20000011400 */
[----:B------:R-:W-:Y:S02]  /*8640*/  @P5 FFMA.FTZ R17, R135, c[0x0][0x238], R8 ;  /* 0x00008e0087115a23 */ /* 0x000fe40000010008 */
[----:B------:R-:W-:Y:S01]  /*8650*/  @P4 FFMA.FTZ R15, R134, c[0x0][0x238], R7 ;  /* 0x00008e00860f4a23 */ /* 0x000fe20000010007 */
[----:B------:R-:W-:Y:S01]  /*8660*/  IADD3.X R11, R4, R5, R0, P1, P0 ;  /* 0x00000005040b7210 */ /* 0x000fe20000fe0400 */
[----:B------:R-:W-:Y:S01]  /*8670*/  @P3 FFMA.FTZ R16, R3, c[0x0][0x238], R2 ;  /* 0x00008e0003103a23 */ /* 0x000fe20000010002 */
[----:B------:R-:W-:Y:S05]  /*8680*/  @P2 BRA `(.L_x_11) ;  /* 0x0000027000002947 */ /* 0x000fea0003800000 */
[----:B------:R-:W-:Y:S02]  /*8690*/  SHF.R.S32.HI R0, RZ, 0x1f, R24 ;  /* 0x0000001fff007819 */ /* 0x000fe40000011418 */
[----:B------:R-:W-:-:S02]  /*86a0*/  SHF.R.S32.HI R3, RZ, 0x1f, R172 ;  /* 0x0000001fff037819 */ /* 0x000fc400000114ac */
[----:B------:R-:W-:Y:S02]  /*86b0*/  LEA.HI R2, R0, R24, RZ, 0x2 ;  /* 0x0000001800027211 */ /* 0x000fe400078f10ff */
[----:B------:R-:W-:Y:S02]  /*86c0*/  LEA.HI R0, R3, R172, RZ, 0x2 ;  /* 0x000000ac03007211 */ /* 0x000fe400078f10ff */
[----:B------:R-:W-:Y:S02]  /*86d0*/  LOP3.LUT R2, R2, 0xffffffc, RZ, 0xc0, !PT ;  /* 0x0ffffffc02027812 */ /* 0x000fe400078ec0ff */
[----:B------:R-:W-:-:S03]  /*86e0*/  SHF.R.S32.HI R0, RZ, 0x2, R0 ;  /* 0x00000002ff007819 */ /* 0x000fc60000011400 */
[----:B------:R-:W-:-:S04]  /*86f0*/  IMAD.IADD R2, R24, 0x1, -R2 ;  /* 0x0000000118027824 */ /* 0x000fc800078e0a02 */
[----:B------:R-:W-:-:S05]  /*8700*/  IMAD R0, R2, 0x10, R0 ;  /* 0x0000001002007824 */ /* 0x000fca00078e0200 */
[CC--:B------:R-:W-:Y:S02]  /*8710*/  ISETP.GE.AND P6, PT, R0.reuse, R247.reuse, PT ;  /* 0x000000f70000720c */ /* 0x0c0fe40003fc6270 */
[C---:B------:R-:W-:Y:S02]  /*8720*/  IADD3 R3, R0.reuse, 0x8, RZ ;  /* 0x0000000800037810 */ /* 0x040fe40007ffe0ff */
[C---:B------:R-:W-:Y:S02]  /*8730*/  IADD3 R2, R0.reuse, 0x40, RZ ;  /* 0x0000004000027810 */ /* 0x040fe40007ffe0ff */
[----:B------:R-:W-:Y:S02]  /*8740*/  IADD3 R4, R0, 0x48, RZ ;  /* 0x0000004800047810 */ /* 0x000fe40007ffe0ff */
[-C--:B------:R-:W-:Y:S02]  /*8750*/  ISETP.GE.AND P5, PT, R3, R247.reuse, PT ;  /* 0x000000f70300720c */ /* 0x080fe40003fa6270 */
[----:B------:R-:W-:-:S02]  /*8760*/  ISETP.GE.AND P4, PT, R2, R247, PT ;  /* 0x000000f70200720c */ /* 0x000fc40003f86270 */
[----:B------:R-:W-:Y:S01]  /*8770*/  ISETP.GE.AND P3, PT, R4, R247, PT ;  /* 0x000000f70400720c */ /* 0x000fe20003f66270 */
[----:B------:R-:W-:-:S05]  /*8780*/  @!P6 IMAD R0, R0, R6, RZ ;  /* 0x000000060000e224 */ /* 0x000fca00078e02ff */
[----:B------:R-:W-:-:S03]  /*8790*/  @!P6 IADD3 R5, P0, R0, R10, RZ ;  /* 0x0000000a0005e210 */ /* 0x000fc60007f1e0ff */
[-C--:B------:R-:W-:Y:S01]  /*87a0*/  @!P5 IMAD R3, R3, R6.reuse, RZ ;  /* 0x000000060303d224 */ /* 0x080fe200078e02ff */
[-C--:B------:R-:W-:Y:S01]  /*87b0*/  @!P6 LEA.HI.X.SX32 R7, R0, R11.reuse, 0x1, P0 ;  /* 0x0000000b0007e211 */ /* 0x080fe200000f0eff */
[-C--:B------:R-:W-:Y:S01]  /*87c0*/  @!P4 IMAD R12, R2, R6.reuse, RZ ;  /* 0x00000006020cc224 */ /* 0x080fe200078e02ff */
[----:B------:R-:W-:Y:S01]  /*87d0*/  @!P6 LEA R8, P0, R5, c[0x0][0x200], 0x2 ;  /* 0x000080000508ea11 */ /* 0x000fe200078010ff */
[----:B------:R-:W-:Y:S01]  /*87e0*/  @!P3 IMAD R2, R4, R6, RZ ;  /* 0x000000060402b224 */ /* 0x000fe200078e02ff */
[-C--:B------:R-:W-:Y:S02]  /*87f0*/  @!P5 IADD3 R0, P2, R3, R10.reuse, RZ ;  /* 0x0000000a0300d210 */ /* 0x080fe40007f5e0ff */
[----:B------:R-:W-:Y:S02]  /*8800*/  @!P6 LEA.HI.X R9, R5, c[0x0][0x204], R7, 0x2, P0 ;  /* 0x000081000509ea11 */ /* 0x000fe400000f1407 */
[-C--:B------:R-:W-:Y:S02]  /*8810*/  @!P4 IADD3 R5, P1, R12, R10.reuse, RZ ;  /* 0x0000000a0c05c210 */ /* 0x080fe40007f3e0ff */
[----:B------:R-:W-:Y:S01]  /*8820*/  @!P3 IADD3 R10, P0, R2, R10, RZ ;  /* 0x0000000a020ab210 */ /* 0x000fe20007f1e0ff */
[----:B------:R4:W-:Y:S01]  /*8830*/  @!P6 STG.E [R8.64], R18 ;  /* 0x000000120800e986 */ /* 0x0009e2000c101906 */
[----:B------:R-:W-:-:S02]  /*8840*/  @!P5 LEA.HI.X.SX32 R3, R3, R11, 0x1, P2 ;  /* 0x0000000b0303d211 */ /* 0x000fc400010f0eff */
[----:B------:R-:W-:Y:S02]  /*8850*/  @!P5 LEA R6, P2, R0, c[0x0][0x200], 0x2 ;  /* 0x000080000006da11 */ /* 0x000fe400078410ff */
[-C--:B------:R-:W-:Y:S02]  /*8860*/  @!P4 LEA.HI.X.SX32 R12, R12, R11.reuse, 0x1, P1 ;  /* 0x0000000b0c0cc211 */ /* 0x080fe400008f0eff */
[----:B------:R-:W-:Y:S02]  /*8870*/  @!P3 LEA.HI.X.SX32 R11, R2, R11, 0x1, P0 ;  /* 0x0000000b020bb211 */ /* 0x000fe400000f0eff */
[----:B------:R-:W-:Y:S02]  /*8880*/  @!P4 LEA R4, P1, R5, c[0x0][0x200], 0x2 ;  /* 0x000080000504ca11 */ /* 0x000fe400078210ff */
[----:B------:R-:W-:Y:S02]  /*8890*/  @!P3 LEA R2, P0, R10, c[0x0][0x200], 0x2 ;  /* 0x000080000a02ba11 */ /* 0x000fe400078010ff */
[----:B------:R-:W-:-:S02]  /*88a0*/  @!P5 LEA.HI.X R7, R0, c[0x0][0x204], R3, 0x2, P2 ;  /* 0x000081000007da11 */ /* 0x000fc400010f1403 */
[----:B------:R-:W-:Y:S02]  /*88b0*/  @!P4 LEA.HI.X R5, R5, c[0x0][0x204], R12, 0x2, P1 ;  /* 0x000081000505ca11 */ /* 0x000fe400008f140c */
[----:B------:R-:W-:Y:S01]  /*88c0*/  @!P3 LEA.HI.X R3, R10, c[0x0][0x204], R11, 0x2, P0 ;  /* 0x000081000a03ba11 */ /* 0x000fe200000f140b */
[----:B------:R4:W-:Y:S04]  /*88d0*/  @!P5 STG.E [R6.64], R17 ;  /* 0x000000110600d986 */ /* 0x0009e8000c101906 */
[----:B------:R4:W-:Y:S04]  /*88e0*/  @!P4 STG.E [R4.64], R15 ;  /* 0x0000000f0400c986 */ /* 0x0009e8000c101906 */
[----:B------:R4:W-:Y:S02]  /*88f0*/  @!P3 STG.E [R2.64], R16 ;  /* 0x000000100200b986 */ /* 0x0009e4000c101906 */
.L_x_11:
[----:B------:R-:W-:Y:S05]  /*8900*/  BSYNC B0 ;  /* 0x0000000000007941 */ /* 0x000fea0003800000 */
.L_x_10:
[----:B----4-:R-:W-:Y:S01]  /*8910*/  IADD3 R2, P0, R248, R137, RZ ;  /* 0x00000089f8027210 */ /* 0x010fe20007f1e0ff */
[----:B------:R-:W-:Y:S01]  /*8920*/  BSSY B0, `(.L_x_12) ;  /* 0x0000013000007945 */ /* 0x000fe20003800000 */
[----:B------:R-:W-:-:S02]  /*8930*/  SHF.R.S32.HI R0, RZ, 0x1f, R19 ;  /* 0x0000001fff007819 */ /* 0x000fc40000011413 */
[----:B------:R-:W-:Y:S02]  /*8940*/  IADD3.X R3, R249, R138, RZ, P0, !PT ;  /* 0x0000008af9037210 */ /* 0x000fe400007fe4ff */
[----:B------:R-:W-:Y:S01]  /*8950*/  ISETP.GE.AND P0, PT, R242, R247, PT ;  /* 0x000000f7f200720c */ /* 0x000fe20003f06270 */
[----:B------:R-:W-:Y:S02]  /*8960*/  IMAD R0, R0, c[0x0][0x1f0], RZ ;  /* 0x00007c0000007a24 */ /* 0x000fe400078e02ff */
[----:B------:R-:W-:-:S04]  /*8970*/  IMAD.WIDE.U32 R8, R19, c[0x0][0x1f0], R2 ;  /* 0x00007c0013087a25 */ /* 0x000fc800078e0002 */
[----:B------:R-:W-:-:S05]  /*8980*/  IMAD R0, R19, c[0x0][0x1f4], R0 ;  /* 0x00007d0013007a24 */ /* 0x000fca00078e0200 */
[----:B------:R-:W-:Y:S01]  /*8990*/  IADD3 R7, R9, R0, RZ ;  /* 0x0000000009077210 */ /* 0x000fe20007ffe0ff */
[----:B------:R-:W-:Y:S05]  /*89a0*/  @P0 BRA `(.L_x_13) ;  /* 0x000000a000000947 */ /* 0x000fea0003800000 */
[----:B------:R-:W-:Y:S01]  /*89b0*/  MOV R6, R8 ;  /* 0x0000000800067202 */ /* 0x000fe20000000f00 */
[----:B------:R-:W-:-:S04]  /*89c0*/  IMAD R0, R245, c[0x0][0x1e8], RZ ;  /* 0x00007a00f5007a24 */ /* 0x000fc800078e02ff */
[----:B------:R-:W-:-:S04]  /*89d0*/  IMAD.WIDE.U32 R4, R244, c[0x0][0x1e8], R6 ;  /* 0x00007a00f4047a25 */ /* 0x000fc800078e0006 */
[----:B------:R-:W-:Y:S01]  /*89e0*/  IMAD R0, R244, c[0x0][0x1ec], R0 ;  /* 0x00007b00f4007a24 */ /* 0x000fe200078e0200 */
[----:B------:R-:W-:-:S04]  /*89f0*/  LEA R2, P0, R4, c[0x0][0x1d0], 0x1 ;  /* 0x0000740004027a11 */ /* 0x000fc800078008ff */
[----:B------:R-:W-:-:S04]  /*8a00*/  IADD3 R0, R5, R0, RZ ;  /* 0x0000000005007210 */ /* 0x000fc80007ffe0ff */
[----:B------:R-:W-:-:S05]  /*8a10*/  LEA.HI.X R3, R4, c[0x0][0x1d4], R0, 0x1, P0 ;  /* 0x0000750004037a11 */ /* 0x000fca00000f0c00 */
[----:B---3--:R3:W-:Y:S04]  /*8a20*/  STG.E.128 [R2.64], R32 ;  /* 0x0000002002007986 */ /* 0x0087e8000c101d06 */
[----:B------:R3:W-:Y:S04]  /*8a30*/  STG.E.128 [R2.64+0x40], R28 ;  /* 0x0000401c02007986 */ /* 0x0007e8000c101d06 */
[----:B-1----:R3:W-:Y:S02]  /*8a40*/  STG.E.128 [R2.64+0x80], R20 ;  /* 0x0000801402007986 */ /* 0x0027e4000c101d06 */
.L_x_13:
[----:B------:R-:W-:Y:S05]  /*8a50*/  BSYNC B0 ;  /* 0x0000000000007941 */ /* 0x000fea0003800000 */
.L_x_12:
[----:B------:R-:W4:Y:S01]  /*8a60*/  LDL.LU R0, [R1+0x4] ;  /* 0x0000040001007983 */ /* 0x000f220000300800 */
[----:B------:R-:W-:Y:S01]  /*8a70*/  BSSY B0, `(.L_x_14) ;  /* 0x0000010000007945 */ /* 0x000fe20003800000 */
[----:B----4-:R-:W-:-:S13]  /*8a80*/  ISETP.GE.AND P0, PT, R0, R247, PT ;  /* 0x000000f70000720c */ /* 0x010fda0003f06270 */
[----:B------:R-:W-:Y:S05]  /*8a90*/  @P0 BRA `(.L_x_15) ;  /* 0x000000d000000947 */ /* 0x000fea0003800000 */
[----:B------:R-:W-:Y:S01]  /*8aa0*/  IADD3 R10, P0, R244, 0x20, RZ ;  /* 0x00000020f40a7810 */ /* 0x000fe20007f1e0ff */
[----:B---3--:R-:W-:Y:S01]  /*8ab0*/  IMAD.MOV.U32 R2, RZ, RZ, R8 ;  /* 0x000000ffff027224 */ /* 0x008fe200078e0008 */
[----:B------:R-:W-:-:S03]  /*8ac0*/  MOV R3, R7 ;  /* 0x0000000700037202 */ /* 0x000fc60000000f00 */
[----:B------:R-:W-:Y:S02]  /*8ad0*/  IMAD.X R0, RZ, RZ, R245, P0 ;  /* 0x000000ffff007224 */ /* 0x000fe400000e06f5 */
[----:B------:R-:W-:-:S04]  /*8ae0*/  IMAD.WIDE.U32 R4, R10, c[0x0][0x1e8], R2 ;  /* 0x00007a000a047a25 */ /* 0x000fc800078e0002 */
[----:B------:R-:W-:Y:S01]  /*8af0*/  IMAD R0, R0, c[0x0][0x1e8], RZ ;  /* 0x00007a0000007a24 */ /* 0x000fe200078e02ff */
[----:B------:R-:W-:-:S03]  /*8b00*/  LEA R2, P0, R4, c[0x0][0x1d0], 0x1 ;  /* 0x0000740004027a11 */ /* 0x000fc600078008ff */
[----:B------:R-:W-:-:S05]  /*8b10*/  IMAD R0, R10, c[0x0][0x1ec], R0 ;  /* 0x00007b000a007a24 */ /* 0x000fca00078e0200 */
[----:B------:R-:W-:-:S04]  /*8b20*/  IADD3 R0, R5, R0, RZ ;  /* 0x0000000005007210 */ /* 0x000fc80007ffe0ff */
[----:B------:R-:W-:-:S05]  /*8b30*/  LEA.HI.X R3, R4, c[0x0][0x1d4], R0, 0x1, P0 ;  /* 0x0000750004037a11 */ /* 0x000fca00000f0c00 */
[----:B------:R3:W-:Y:S04]  /*8b40*/  STG.E.128 [R2.64], R44 ;  /* 0x0000002c02007986 */ /* 0x0007e8000c101d06 */
[----:B------:R3:W-:Y:S04]  /*8b50*/  STG.E.128 [R2.64+0x40], R40 ;  /* 0x0000402802007986 */ /* 0x0007e8000c101d06 */
[----:B-1----:R3:W-:Y:S02]  /*8b60*/  STG.E.128 [R2.64+0x80], R36 ;  /* 0x0000802402007986 */ /* 0x0027e4000c101d06 */
.L_x_15:
[----:B------:R-:W-:Y:S05]  /*8b70*/  BSYNC B0 ;  /* 0x0000000000007941 */ /* 0x000fea0003800000 */
.L_x_14:
        /* <DEDUP_REMOVED lines=15> */
[----:B--2---:R3:W-:Y:S04]  /*8c70*/  STG.E.128 [R2.64+0x40], R52 ;  /* 0x0000403402007986 */ /* 0x0047e8000c101d06 */
[----:B-1----:R3:W-:Y:S02]  /*8c80*/  STG.E.128 [R2.64+0x80], R48 ;  /* 0x0000803002007986 */ /* 0x0027e4000c101d06 */
.L_x_17:
[----:B------:R-:W-:Y:S05]  /*8c90*/  BSYNC B0 ;  /* 0x0000000000007941 */ /* 0x000fea0003800000 */
.L_x_16:
[----:B------:R-:W4:Y:S02]  /*8ca0*/  LDL.LU R0, [R1+0x8] ;  /* 0x0000080001007983 */ /* 0x000f240000300800 */
[----:B----4-:R-:W-:-:S13]  /*8cb0*/  ISETP.GE.AND P0, PT, R0, R247, PT ;  /* 0x000000f70000720c */ /* 0x010fda0003f06270 */
[----:B------:R-:W-:Y:S05]  /*8cc0*/  @P0 EXIT ;  /* 0x000000000000094d */ /* 0x000fea0003800000 */
        /* <DEDUP_REMOVED lines=10> */
[----:B------:R-:W-:Y:S04]  /*8d70*/  STG.E.128 [R2.64], R68 ;  /* 0x0000004402007986 */ /* 0x000fe8000c101d06 */
[----:B--2---:R-:W-:Y:S04]  /*8d80*/  STG.E.128 [R2.64+0x40], R64 ;  /* 0x0000404002007986 */ /* 0x004fe8000c101d06 */
[----:B-1----:R-:W-:Y:S01]  /*8d90*/  STG.E.128 [R2.64+0x80], R60 ;  /* 0x0000803c02007986 */ /* 0x002fe2000c101d06 */
[----:B------:R-:W-:Y:S05]  /*8da0*/  EXIT ;  /* 0x000000000000794d */ /* 0x000fea0003800000 */
.L_x_2:
[----:B-1----:R-:W1:Y:S01]  /*8db0*/  LDC.U8 R4, c[0x0][0x329] ;  /* 0x0000ca40ff047b82 */ /* 0x002e620000000000 */
[----:B------:R-:W-:Y:S01]  /*8dc0*/  ISETP.NE.AND P4, PT, R246, -0x1, PT ;  /* 0xfffffffff600780c */ /* 0x000fe20003f85270 */
[----:B------:R-:W-:Y:S01]  /*8dd0*/  IMAD.IADD R15, R15, 0x1, -R247 ;  /* 0x000000010f0f7824 */ /* 0x000fe200078e0af7 */
[----:B------:R-:W-:Y:S01]  /*8de0*/  SHF.R.S32.HI R10, RZ, 0x1f, R31 ;  /* 0x0000001fff0a7819 */ /* 0x000fe2000001141f */
[----:B------:R-:W-:Y:S03]  /*8df0*/  BSSY B0, `(.L_x_18) ;  /* 0x000003c000007945 */ /* 0x000fe60003800000 */
[----:B------:R-:W-:Y:S01]  /*8e00*/  LEA.HI R10, R10, R31, RZ, 0x2 ;  /* 0x0000001f0a0a7211 */ /* 0x000fe200078f10ff */
[----:B------:R-:W2:Y:S06]  /*8e10*/  LDC.U8 R0, c[0x0][0x328] ;  /* 0x0000ca00ff007b82 */ /* 0x000eac0000000000 */
[----:B------:R-:W-:-:S04]  /*8e20*/  @P4 IMAD.WIDE.U32 R2, R246, c[0x0][0x1e8], RZ ;  /* 0x00007a00f6024a25 */ /* 0x000fc800078e00ff */
[----:B------:R-:W-:Y:S02]  /*8e30*/  @P4 IMAD R5, R246, c[0x0][0x1ec], R3 ;  /* 0x00007b00f6054a24 */ /* 0x000fe400078e0203 */
[----:B------:R-:W-:Y:S01]  /*8e40*/  @!P4 IMAD.WIDE.U32 R8, R11, c[0x0][0x1e0], RZ ;  /* 0x000078000b08ca25 */ /* 0x000fe200078e00ff */
[----:B-1----:R-:W-:-:S04]  /*8e50*/  ISETP.NE.AND P1, PT, R4, RZ, PT ;  /* 0x000000ff0400720c */ /* 0x002fc80003f25270 */
[----:B------:R-:W-:Y:S02]  /*8e60*/  @!P4 MOV R2, R8 ;  /* 0x000000080002c202 */ /* 0x000fe40000000f00 */
[----:B------:R-:W-:Y:S02]  /*8e70*/  SHF.R.S32.HI R8, RZ, 0x1f, R17 ;  /* 0x0000001fff087819 */ /* 0x000fe40000011411 */
[----:B--2---:R-:W-:-:S03]  /*8e80*/  ISETP.NE.AND P3, PT, R0, RZ, PT ;  /* 0x000000ff0000720c */ /* 0x004fc60003f65270 */
[----:B------:R-:W-:Y:S01]  /*8e90*/  IMAD R8, R8, c[0x0][0x1f0], RZ ;  /* 0x00007c0008087a24 */ /* 0x000fe200078e02ff */
[----:B------:R-:W-:Y:S02]  /*8ea0*/  @!P4 SHF.R.S32.HI R0, RZ, 0x1f, R11 ;  /* 0x0000001fff00c819 */ /* 0x000fe4000001140b */
[----:B------:R-:W-:Y:S01]  /*8eb0*/  ISETP.NE.OR P2, PT, R4, RZ, !P3 ;  /* 0x000000ff0400720c */ /* 0x000fe20005f45670 */
[----:B------:R-:W-:Y:S01]  /*8ec0*/  @P1 IMAD.MOV.U32 R7, RZ, RZ, c[0x0][0x210] ;  /* 0x00008400ff071624 */ /* 0x000fe200078e00ff */
[----:B------:R-:W-:Y:S01]  /*8ed0*/  LOP3.LUT R4, R10, 0x1ffffffc, RZ, 0xc0, !PT ;  /* 0x1ffffffc0a047812 */ /* 0x000fe200078ec0ff */
[----:B------:R-:W-:Y:S01]  /*8ee0*/  @!P4 IMAD R3, R0, c[0x0][0x1e0], RZ ;  /* 0x000078000003ca24 */ /* 0x000fe200078e02ff */
[----:B------:R-:W-:Y:S01]  /*8ef0*/  ISETP.NE.OR P0, PT, R246, -0x1, P2 ;  /* 0xfffffffff600780c */ /* 0x000fe20001705670 */
[----:B------:R-:W-:Y:S01]  /*8f00*/  @!P1 IMAD.MOV.U32 R6, RZ, RZ, c[0x0][0x214] ;  /* 0x00008500ff069624 */ /* 0x000fe200078e00ff */
[----:B------:R-:W-:Y:S01]  /*8f10*/  SHF.R.S32.HI R10, RZ, 0x2, R10 ;  /* 0x00000002ff0a7819 */ /* 0x000fe2000001140a */
[----:B------:R-:W-:-:S02]  /*8f20*/  IMAD.IADD R0, R31, 0x1, -R4 ;  /* 0x000000011f007824 */ /* 0x000fc400078e0a04 */
[----:B------:R-:W-:Y:S02]  /*8f30*/  @!P4 IMAD R4, R11, c[0x0][0x1e4], R3 ;  /* 0x000079000b04ca24 */ /* 0x000fe400078e0203 */
[----:B------:R-:W-:Y:S01]  /*8f40*/  @P1 IMAD R7, R7, c[0x0][0x214], RZ ;  /* 0x0000850007071a24 */ /* 0x000fe200078e02ff */
[----:B------:R-:W-:Y:S01]  /*8f50*/  @!P1 SEL R7, R6, c[0x0][0x234], !P3 ;  /* 0x00008d0006079a07 */ /* 0x000fe20005800000 */
[----:B------:R-:W-:Y:S01]  /*8f60*/  IMAD.SHL.U32 R0, R0, 0x8, RZ ;  /* 0x0000000800007824 */ /* 0x000fe200078e00ff */
[----:B------:R-:W-:Y:S01]  /*8f70*/  @!P4 IADD3 R5, R9, R4, RZ ;  /* 0x000000040905c210 */ /* 0x000fe20007ffe0ff */
[----:B------:R-:W-:Y:S02]  /*8f80*/  @P1 IMAD.MOV.U32 R3, RZ, RZ, 0x1 ;  /* 0x00000001ff031424 */ /* 0x000fe400078e00ff */
[----:B------:R-:W-:Y:S01]  /*8f90*/  @!P1 IMAD R3, R7, c[0x0][0x1c0], RZ ;  /* 0x0000700007039a24 */ /* 0x000fe200078e02ff */
[----:B------:R-:W-:Y:S01]  /*8fa0*/  IADD3 R4, P3, R0, R2, RZ ;  /* 0x0000000200047210 */ /* 0x000fe20007f7e0ff */
[----:B------:R-:W-:-:S02]  /*8fb0*/  @!P0 IMAD R246, R11, c[0x0][0x214], RZ ;  /* 0x000085000bf68a24 */ /* 0x000fc400078e02ff */
[----:B------:R-:W-:Y:S01]  /*8fc0*/  @P1 IMAD.MOV.U32 R18, RZ, RZ, c[0x0][0x210] ;  /* 0x00008400ff121624 */ /* 0x000fe200078e00ff */
[----:B------:R-:W-:Y:S01]  /*8fd0*/  LEA.HI.X.SX32 R5, R0, R5, 0x1, P3 ;  /* 0x0000000500057211 */ /* 0x000fe200018f0eff */
[----:B------:R-:W-:Y:S01]  /*8fe0*/  IMAD R0, R11, R3, RZ ;  /* 0x000000030b007224 */ /* 0x000fe200078e02ff */
[----:B------:R-:W-:Y:S01]  /*8ff0*/  @!P1 MOV R18, 0x1 ;  /* 0x0000000100129802 */ /* 0x000fe20000000f00 */
[----:B------:R-:W-:Y:S01]  /*9000*/  CS2R R2, SRZ ;  /* 0x0000000000027805 */ /* 0x000fe2000001ff00 */
[----:B------:R-:W-:Y:S01]  /*9010*/  IMAD R8, R17, c[0x0][0x1f4], R8 ;  /* 0x00007d0011087a24 */ /* 0x000fe200078e0208 */
[--C-:B------:R-:W-:Y:S01]  /*9020*/  @!P2 SHF.R.S32.HI R3, RZ, 0x1f, R246.reuse ;  /* 0x0000001fff03a819 */ /* 0x100fe200000114f6 */
[----:B------:R-:W-:Y:S01]  /*9030*/  @!P2 IMAD.MOV.U32 R2, RZ, RZ, R246 ;  /* 0x000000ffff02a224 */ /* 0x000fe200078e00f6 */
[----:B------:R-:W-:Y:S01]  /*9040*/  SEL R0, R0, RZ, P2 ;  /* 0x000000ff00007207 */ /* 0x000fe20001000000 */
[----:B------:R-:W-:Y:S01]  /*9050*/  IMAD R6, R247, R18, RZ ;  /* 0x00000012f7067224 */ /* 0x000fe200078e02ff */
[----:B------:R-:W-:Y:S01]  /*9060*/  ISETP.GE.AND P2, PT, R10, R15, PT ;  /* 0x0000000f0a00720c */ /* 0x000fe20003f46270 */
[----:B------:R-:W-:Y:S01]  /*9070*/  IMAD.WIDE.U32 R12, R17, c[0x0][0x1f0], R4 ;  /* 0x00007c00110c7a25 */ /* 0x000fe200078e0004 */
[----:B------:R-:W-:-:S02]  /*9080*/  SHF.R.S32.HI R11, RZ, 0x1f, R10 ;  /* 0x0000001fff0b7819 */ /* 0x000fc4000001140a */
[----:B------:R-:W-:Y:S01]  /*9090*/  SHF.R.S32.HI R4, RZ, 0x1f, R6 ;  /* 0x0000001fff047819 */ /* 0x000fe20000011406 */
[----:B------:R-:W-:Y:S01]  /*90a0*/  IMAD R0, R17, R7, R0 ;  /* 0x0000000711007224 */ /* 0x000fe200078e0200 */
[----:B------:R-:W-:-:S04]  /*90b0*/  IADD3 R9, R8, R13, RZ ;  /* 0x0000000d08097210 */ /* 0x000fc80007ffe0ff */
[----:B------:R-:W-:Y:S01]  /*90c0*/  IADD3 R20, P1, P0, R6, R2, R0 ;  /* 0x0000000206147210 */ /* 0x000fe2000783e000 */
[----:B------:R-:W-:Y:S01]  /*90d0*/  IMAD.WIDE R6, R244, 0x80, R10 ;  /* 0x00000080f4067825 */ /* 0x000fe200078e020a */
[----:B------:R-:W-:-:S04]  /*90e0*/  SHF.R.S32.HI R0, RZ, 0x1f, R0 ;  /* 0x0000001fff007819 */ /* 0x000fc80000011400 */
[----:B------:R-:W-:Y:S01]  /*90f0*/  IADD3.X R19, R4, R3, R0, P1, P0 ;  /* 0x0000000304137210 */ /* 0x000fe20000fe0400 */
        /* <DEDUP_REMOVED lines=8> */
[----:B------:R1:W-:Y:S04]  /*9180*/  STG.E.128 [R2.64], RZ ;  /* 0x000000ff02007986 */ /* 0x0003e8000c101d06 */
[----:B------:R1:W-:Y:S04]  /*9190*/  STG.E.128 [R2.64+0x40], RZ ;  /* 0x000040ff02007986 */ /* 0x0003e8000c101d06 */
[----:B------:R1:W-:Y:S02]  /*91a0*/  STG.E.128 [R2.64+0x80], RZ ;  /* 0x000080ff02007986 */ /* 0x0003e4000c101d06 */
.L_x_19:
[----:B------:R-:W-:Y:S05]  /*91b0*/  BSYNC B0 ;  /* 0x0000000000007941 */ /* 0x000fea0003800000 */
.L_x_18:
[----:B------:R-:W-:Y:S01]  /*91c0*/  IADD3 R17, R10, 0x20, RZ ;  /* 0x000000200a117810 */ /* 0x000fe20007ffe0ff */
[----:B------:R-:W-:Y:S03]  /*91d0*/  BSSY B0, `(.L_x_20) ;  /* 0x0000010000007945 */ /* 0x000fe60003800000 */
[----:B------:R-:W-:-:S13]  /*91e0*/  ISETP.GE.AND P0, PT, R17, R15, PT ;  /* 0x0000000f1100720c */ /* 0x000fda0003f06270 */
[----:B------:R-:W-:Y:S05]  /*91f0*/  @P0 BRA `(.L_x_21) ;  /* 0x000000d000000947 */ /* 0x000fea0003800000 */
[----:B------:R-:W-:Y:S01]  /*9200*/  IADD3 R0, P0, R6, 0x20, RZ ;  /* 0x0000002006007810 */ /* 0x000fe20007f1e0ff */
[----:B------:R-:W-:Y:S01]  /*9210*/  IMAD.MOV.U32 R4, RZ, RZ, R12 ;  /* 0x000000ffff047224 */ /* 0x000fe200078e000c */
[----:B------:R-:W-:-:S03]  /*9220*/  MOV R5, R9 ;  /* 0x0000000900057202 */ /* 0x000fc60000000f00 */
[----:B-1----:R-:W-:Y:S02]  /*9230*/  IMAD.X R2, RZ, RZ, R7, P0 ;  /* 0x000000ffff027224 */ /* 0x002fe400000e0607 */
[----:B------:R-:W-:-:S04]  /*9240*/  IMAD.WIDE.U32 R4, R0, c[0x0][0x1e8], R4 ;  /* 0x00007a0000047a25 */ /* 0x000fc800078e0004 */
[----:B------:R-:W-:-:S04]  /*9250*/  IMAD R2, R2, c[0x0][0x1e8], RZ ;  /* 0x00007a0002027a24 */ /* 0x000fc800078e02ff */
[----:B------:R-:W-:Y:S01]  /*9260*/  IMAD R0, R0, c[0x0][0x1ec], R2 ;  /* 0x00007b0000007a24 */ /* 0x000fe200078e0202 */
[----:B------:R-:W-:-:S04]  /*9270*/  LEA R2, P0, R4, c[0x0][0x1d0], 0x1 ;  /* 0x0000740004027a11 */ /* 0x000fc800078008ff */
[----:B------:R-:W-:-:S04]  /*9280*/  IADD3 R0, R0, R5, RZ ;  /* 0x0000000500007210 */ /* 0x000fc80007ffe0ff */
[----:B------:R-:W-:-:S05]  /*9290*/  LEA.HI.X R3, R4, c[0x0][0x1d4], R0, 0x1, P0 ;  /* 0x0000750004037a11 */ /* 0x000fca00000f0c00 */
[----:B------:R1:W-:Y:S04]  /*92a0*/  STG.E.128 [R2.64], RZ ;  /* 0x000000ff02007986 */ /* 0x0003e8000c101d06 */
[----:B------:R1:W-:Y:S04]  /*92b0*/  STG.E.128 [R2.64+0x40], RZ ;  /* 0x000040ff02007986 */ /* 0x0003e8000c101d06 */
[----:B------:R1:W-:Y:S02]  /*92c0*/  STG.E.128 [R2.64+0x80], RZ ;  /* 0x000080ff02007986 */ /* 0x0003e4000c101d06 */
.L_x_21:
[----:B------:R-:W-:Y:S05]  /*92d0*/  BSYNC B0 ;  /* 0x0000000000007941 */ /* 0x000fea0003800000 */
.L_x_20:
        /* <DEDUP_REMOVED lines=17> */
.L_x_23:
[----:B------:R-:W-:Y:S05]  /*93f0*/  BSYNC B0 ;  /* 0x0000000000007941 */ /* 0x000fea0003800000 */
.L_x_22:
[----:B------:R-:W-:Y:S01]  /*9400*/  IADD3 R16, R10, 0x60, RZ ;  /* 0x000000600a107810 */ /* 0x000fe20007ffe0ff */
[----:B------:R-:W-:Y:S03]  /*9410*/  BSSY B0, `(.L_x_24) ;  /* 0x0000010000007945 */ /* 0x000fe60003800000 */
[----:B------:R-:W-:-:S13]  /*9420*/  ISETP.GE.AND P0, PT, R16, R15, PT ;  /* 0x0000000f1000720c */ /* 0x000fda0003f06270 */
[----:B------:R-:W-:Y:S05]  /*9430*/  @P0 BRA `(.L_x_25) ;  /* 0x000000d000000947 */ /* 0x000fea0003800000 */
[----:B------:R-:W-:Y:S01]  /*9440*/  IADD3 R0, P0, R6, 0x60, RZ ;  /* 0x0000006006007810 */ /* 0x000fe20007f1e0ff */
[----:B-1----:R-:W-:Y:S01]  /*9450*/  IMAD.MOV.U32 R2, RZ, RZ, R12 ;  /* 0x000000ffff027224 */ /* 0x002fe200078e000c */
        /* <DEDUP_REMOVED lines=8> */
[----:B------:R1:W-:Y:S04]  /*94e0*/  STG.E.128 [R2.64], RZ ;  /* 0x000000ff02007986 */ /* 0x0003e8000c101d06 */
[----:B------:R1:W-:Y:S04]  /*94f0*/  STG.E.128 [R2.64+0x40], RZ ;  /* 0x000040ff02007986 */ /* 0x0003e8000c101d06 */
[----:B------:R1:W-:Y:S02]  /*9500*/  STG.E.128 [R2.64+0x80], RZ ;  /* 0x000080ff02007986 */ /* 0x0003e4000c101d06 */
.L_x_25:
[----:B------:R-:W-:Y:S05]  /*9510*/  BSYNC B0 ;  /* 0x0000000000007941 */ /* 0x000fea0003800000 */
.L_x_24:
[----:B------:R-:W-:-:S04]  /*9520*/  LOP3.LUT P6, RZ, R31, 0x3, RZ, 0xc0, !PT ;  /* 0x000000031fff7812 */ /* 0x000fc800078cc0ff */
[-C--:B------:R-:W-:Y:S02]  /*9530*/  ISETP.GE.OR P5, PT, R10, R15.reuse, P6 ;  /* 0x0000000f0a00720c */ /* 0x080fe400037a6670 */
[-C--:B------:R-:W-:Y:S02]  /*9540*/  ISETP.GE.OR P4, PT, R17, R15.reuse, P6 ;  /* 0x0000000f1100720c */ /* 0x080fe40003786670 */
[-C--:B------:R-:W-:Y:S02]  /*9550*/  ISETP.GE.OR P3, PT, R14, R15.reuse, P6 ;  /* 0x0000000f0e00720c */ /* 0x080fe40003766670 */
[----:B------:R-:W-:-:S07]  /*9560*/  ISETP.GE.OR P6, PT, R16, R15, P6 ;  /* 0x0000000f1000720c */ /* 0x000fce00037c6670 */
[-C--:B------:R-:W-:Y:S02]  /*9570*/  @!P5 IMAD R0, R10, R18.reuse, RZ ;  /* 0x000000120a00d224 */ /* 0x080fe400078e02ff */
[-C--:B-1----:R-:W-:Y:S02]  /*9580*/  @!P4 IMAD R3, R17, R18.reuse, RZ ;  /* 0x000000121103c224 */ /* 0x082fe400078e02ff */
[----:B------:R-:W-:Y:S01]  /*9590*/  @!P3 IMAD R5, R14, R18, RZ ;  /* 0x000000120e05b224 */ /* 0x000fe200078e02ff */
[CC--:B------:R-:W-:Y:S02]  /*95a0*/  @!P5 IADD3 R2, P0, R0.reuse, R20.reuse, RZ ;  /* 0x000000140002d210 */ /* 0x0c0fe40007f1e0ff */
[----:B------:R-:W-:Y:S02]  /*95b0*/  @!P4 IADD3 R9, P1, R3, R20, RZ ;  /* 0x000000140309c210 */ /* 0x000fe40007f3e0ff */
[----:B------:R-:W-:Y:S02]  /*95c0*/  @!P5 LEA.HI.X.SX32 R0, R0, R19, 0x1, P0 ;  /* 0x000000130000d211 */ /* 0x000fe400000f0eff */
[----:B------:R-:W-:-:S02]  /*95d0*/  @!P5 LEA R6, P2, R2, c[0x0][0x200], 0x2 ;  /* 0x000080000206da11 */ /* 0x000fc400078410ff */
[----:B------:R-:W-:Y:S02]  /*95e0*/  @!P3 IADD3 R8, P0, R5, R20, RZ ;  /* 0x000000140508b210 */ /* 0x000fe40007f1e0ff */
[-C--:B------:R-:W-:Y:S02]  /*95f0*/  @!P4 LEA.HI.X.SX32 R3, R3, R19.reuse, 0x1, P1 ;  /* 0x000000130303c211 */ /* 0x080fe400008f0eff */
[----:B------:R-:W-:Y:S02]  /*9600*/  @!P5 LEA.HI.X R7, R2, c[0x0][0x204], R0, 0x2, P2 ;  /* 0x000081000207da11 */ /* 0x000fe400010f1400 */
[----:B------:R-:W-:Y:S02]  /*9610*/  @!P4 LEA R4, P1, R9, c[0x0][0x200], 0x2 ;  /* 0x000080000904ca11 */ /* 0x000fe400078210ff */
[----:B------:R-:W-:Y:S02]  /*9620*/  @!P3 LEA.HI.X.SX32 R0, R5, R19, 0x1, P0 ;  /* 0x000000130500b211 */ /* 0x000fe400000f0eff */
[----:B------:R-:W-:-:S02]  /*9630*/  @!P3 LEA R2, P0, R8, c[0x0][0x200], 0x2 ;  /* 0x000080000802ba11 */ /* 0x000fc400078010ff */
[----:B------:R-:W-:Y:S01]  /*9640*/  @!P4 LEA.HI.X R5, R9, c[0x0][0x204], R3, 0x2, P1 ;  /* 0x000081000905ca11 */ /* 0x000fe200008f1403 */
[----:B------:R-:W-:Y:S01]  /*9650*/  @!P5 IMAD.MOV.U32 R9, RZ, RZ, 0x7f800000 ;  /* 0x7f800000ff09d424 */ /* 0x000fe200078e00ff */
[----:B------:R-:W-:Y:S01]  /*9660*/  @!P3 LEA.HI.X R3, R8, c[0x0][0x204], R0, 0x2, P0 ;  /* 0x000081000803ba11 */ /* 0x000fe200000f1400 */
[----:B------:R-:W-:Y:S02]  /*9670*/  @!P4 IMAD.MOV.U32 R8, RZ, RZ, 0x7f800000 ;  /* 0x7f800000ff08c424 */ /* 0x000fe400078e00ff */
[----:B------:R-:W-:Y:S01]  /*9680*/  @!P3 IMAD.MOV.U32 R0, RZ, RZ, 0x7f800000 ;  /* 0x7f800000ff00b424 */ /* 0x000fe200078e00ff */
[----:B------:R1:W-:Y:S04]  /*9690*/  @!P5 STG.E [R6.64], R9 ;  /* 0x000000090600d986 */ /* 0x0003e8000c101906 */
[----:B------:R1:W-:Y:S04]  /*96a0*/  @!P4 STG.E [R4.64], R8 ;  /* 0x000000080400c986 */ /* 0x0003e8000c101906 */
[----:B------:R1:W-:Y:S01]  /*96b0*/  @!P3 STG.E [R2.64], R0 ;  /* 0x000000000200b986 */ /* 0x0003e2000c101906 */
[----:B------:R-:W-:Y:S05]  /*96c0*/  @P6 EXIT ;  /* 0x000000000000694d */ /* 0x000fea0003800000 */
[----:B-1----:R-:W-:-:S05]  /*96d0*/  IMAD R0, R16, R18, RZ ;  /* 0x0000001210007224 */ /* 0x002fca00078e02ff */
[----:B------:R-:W-:-:S04]  /*96e0*/  IADD3 R3, P0, R0, R20, RZ ;  /* 0x0000001400037210 */ /* 0x000fc80007f1e0ff */
[----:B------:R-:W-:Y:S02]  /*96f0*/  LEA.HI.X.SX32 R0, R0, R19, 0x1, P0 ;  /* 0x0000001300007211 */ /* 0x000fe400000f0eff */
[----:B------:R-:W-:-:S04]  /*9700*/  LEA R2, P0, R3, c[0x0][0x200], 0x2 ;  /* 0x0000800003027a11 */ /* 0x000fc800078010ff */
[----:B------:R-:W-:Y:S01]  /*9710*/  LEA.HI.X R3, R3, c[0x0][0x204], R0, 0x2, P0 ;  /* 0x0000810003037a11 */ /* 0x000fe200000f1400 */
[----:B------:R-:W-:-:S05]  /*9720*/  IMAD.MOV.U32 R0, RZ, RZ, 0x7f800000 ;  /* 0x7f800000ff007424 */ /* 0x000fca00078e00ff */
[----:B------:R-:W-:Y:S01]  /*9730*/  STG.E [R2.64], R0 ;  /* 0x0000000002007986 */ /* 0x000fe2000c101906 */
[----:B------:R-:W-:Y:S05]  /*9740*/  EXIT ;  /* 0x000000000000794d */ /* 0x000fea0003800000 */
.L_x_26:
[----:B------:R-:W-:-:S00]  /*9750*/  BRA `(.L_x_26) ;  /* 0xfffffff000007947 */ /* 0x000fc0000383ffff */
[----:B------:R-:W-:-:S00]  /*9760*/  NOP ;  /* 0x0000000000007918 */ /* 0x000fc00000000000 */
        /* <DEDUP_REMOVED lines=9> */
.L_x_1025:


//--------------------- .text._ZN5flash16flash_fwd_kernelI23Flash_fwd_kernel_traitsILi96ELi128ELi64ELi4ELb0ELb0EN7cutlass10bfloat16_tE19Flash_kernel_traitsILi96ELi128ELi64ELi4ES3_EELb0ELb0ELb0ELb0ELb1ELb1ELb0ELb0EEEvNS_16Flash_fwd_paramsE --------------------------
	.section	.text._ZN5flash16flash_fwd_kernelI23Flash_fwd_kernel_traitsILi96ELi128ELi64ELi4ELb0ELb0EN7cutlass10bfloat16_tE19Flash_kernel_traitsILi96ELi128ELi64ELi4ES3_EELb0ELb0ELb0ELb0ELb1ELb1ELb0ELb0EEEvNS_16Flash_fwd_paramsE,"ax",@progbits
	.sectioninfo	@"SHI_REGISTERS=252"
	.align	128
        .global         _ZN5flash16flash_fwd_kernelI23Flash_fwd_kernel_traitsILi96ELi128ELi64ELi4ELb0ELb0EN7cutlass10bfloat16_tE19Flash_kernel_traitsILi96ELi128ELi64ELi4ES3_EELb0ELb0ELb0ELb0ELb1ELb1ELb0ELb0EEEvNS_16Flash_fwd_paramsE
        .type           _ZN5flash16flash_fwd_kernelI23Flash_fwd_kernel_traitsILi96ELi128ELi64ELi4ELb0ELb0EN7cutlass10bfloat16_tE19Flash_kernel_traitsILi96ELi128ELi64ELi4ES3_EELb0ELb0ELb0ELb0ELb1ELb1ELb0ELb0EEEvNS_16Flash_fwd_paramsE,@function
        .size           _ZN5flash16flash_fwd_kernelI23Flash_fwd_kernel_traitsILi96ELi128ELi64ELi4ELb0ELb0EN7cutlass10bfloat16_tE19Flash_kernel_traitsILi96ELi128ELi64ELi4ES3_EELb0ELb0ELb0ELb0ELb1ELb1ELb0ELb0EEEvNS_16Flash_fwd_paramsE,(.L_x_1026 - _ZN5flash16flash_fwd_kernelI23Flash_fwd_kernel_traitsILi96ELi128ELi64ELi4ELb0ELb0EN7cutlass10bfloat16_tE19Flash_kernel_traitsILi96ELi128ELi64ELi4ES3_EELb0ELb0ELb0ELb0ELb1ELb1ELb0ELb0EEEvNS_16Flash_fwd_paramsE)
        .other          _ZN5flash16flash_fwd_kernelI23Flash_fwd_kernel_traitsILi96ELi128ELi64ELi4ELb0ELb0EN7cutlass10bfloat16_tE19Flash_kernel_traitsILi96ELi128ELi64ELi4ES3_EELb0ELb0ELb0ELb0ELb1ELb1ELb0ELb0EEEvNS_16Flash_fwd_paramsE,@"STO_CUDA_ENTRY STV_DEFAULT"
_ZN5flash16flash_fwd_kernelI23Flash_fwd_kernel_traitsILi96ELi128ELi64ELi4ELb0ELb0EN7cutlass10bfloat16_tE19Flash_kernel_traitsILi96ELi128ELi64ELi4ES3_EELb0ELb0ELb0ELb0ELb1ELb1ELb0ELb0EEEvNS_16Flash_fwd_paramsE:
.text._ZN5flash16flash_fwd_kernelI23Flash_fwd_kernel_traitsILi96ELi128ELi64ELi4ELb0ELb0EN7cutlass10bfloat16_tE19Flash_kernel_traitsILi96ELi128ELi64ELi4ES3_EELb0ELb0ELb0ELb0ELb1ELb1ELb0ELb0EEEvNS_16Flash_fwd_paramsE:
[----:B------:R-:W-:Y:S02]  /*0000*/  MOV R1, c[0x0][0x28] ;  /* 0x00000a0000017a02 */ /* 0x000fe40000000f00 */
[----:B------:R-:W1:Y:S01]  /*0010*/  S2R R12, SR_CTAID.Y ;  /* 0x00000000000c7919 */ /* 0x000e620000002600 */
[----:B------:R-:W-:Y:S01]  /*0020*/  ISETP.NE.U32.AND P2, PT, RZ, c[0x0][0x258], PT ;  /* 0x00009600ff007a0c */ /* 0x000fe20003f45070 */
[----:B------:R-:W-:Y:S01]  /*0030*/  IMAD.MOV.U32 R19, RZ, RZ, RZ ;  /* 0x000000ffff137224 */ /* 0x000fe200078e00ff */
[----:B------:R-:W-:Y:S01]  /*0040*/  ISETP.NE.U32.AND P0, PT, RZ, c[0x0][0x250], PT ;  /* 0x00009400ff007a0c */ /* 0x000fe20003f05070 */
[----:B------:R-:W-:Y:S01]  /*0050*/  ULDC.64 UR8, c[0x0][0x118] ;  /* 0x0000460000087ab9 */ /* 0x000fe20000000a00 */
[----:B------:R-:W-:Y:S02]  /*0060*/  ISETP.NE.AND.EX P2, PT, RZ, c[0x0][0x25c], PT, P2 ;  /* 0x00009700ff007a0c */ /* 0x000fe40003f45320 */
[----:B------:R-:W-:-:S11]  /*0070*/  ISETP.NE.AND.EX P0, PT, RZ, c[0x0][0x254], PT, P0 ;  /* 0x00009500ff007a0c */ /* 0x000fd60003f05300 */
[----:B------:R-:W-:Y:S02]  /*0080*/  @P2 IMAD.MOV.U32 R3, RZ, RZ, 0x4 ;  /* 0x00000004ff032424 */ /* 0x000fe400078e00ff */
[----:B------:R-:W-:Y:S02]  /*0090*/  @P0 IMAD.MOV.U32 R5, RZ, RZ, 0x4 ;  /* 0x00000004ff050424 */ /* 0x000fe400078e00ff */
[----:B-1----:R-:W-:-:S04]  /*00a0*/  @P2 IMAD.WIDE R2, R12, R3, c[0x0][0x258] ;  /* 0x000096000c022625 */ /* 0x002fc800078e0203 */
[----:B------:R-:W-:Y:S02]  /*00b0*/  @P0 IMAD.WIDE R4, R12, R5, c[0x0][0x250] ;  /* 0x000094000c040625 */ /* 0x000fe400078e0205 */
[----:B------:R-:W2:Y:S04]  /*00c0*/  @P2 LDG.E R2, [R2.64] ;  /* 0x0000000802022981 */ /* 0x000ea8000c1e1900 */
[----:B------:R-:W2:Y:S04]  /*00d0*/  @P0 LDG.E R19, [R4.64] ;  /* 0x0000000804130981 */ /* 0x000ea8000c1e1900 */
[----:B------:R-:W1:Y:S01]  /*00e0*/  S2R R26, SR_CTAID.X ;  /* 0x00000000001a7919 */ /* 0x000e620000002500 */
[----:B------:R-:W-:-:S04]  /*00f0*/  @!P2 ISETP.NE.U32.AND P1, PT, RZ, c[0x0][0x268], PT ;  /* 0x00009a00ff00aa0c */ /* 0x000fc80003f25070 */
[----:B------:R-:W-:Y:S01]  /*0100*/  @!P2 ISETP.NE.AND.EX P1, PT, RZ, c[0x0][0x26c], PT, P1 ;  /* 0x00009b00ff00aa0c */ /* 0x000fe20003f25310 */
[----:B-1----:R-:W-:-:S05]  /*0110*/  IMAD.SHL.U32 R0, R26, 0x80, RZ ;  /* 0x000000801a007824 */ /* 0x002fca00078e00ff */
[----:B------:R-:W-:Y:S02]  /*0120*/  ISETP.GE.AND P0, PT, R0, c[0x0][0x214], PT ;  /* 0x0000850000007a0c */ /* 0x000fe40003f06270 */
[----:B------:R-:W-:Y:S01]  /*0130*/  @!P2 SEL R0, RZ, c[0x0][0x21c], !P1 ;  /* 0x00008700ff00aa07 */ /* 0x000fe20004800000 */
[----:B--2---:R-:W-:-:S03]  /*0140*/  @P2 IMAD.IADD R117, R2, 0x1, -R19 ;  /* 0x0000000102752824 */ /* 0x004fc600078e0a13 */
[----:B------:R-:W-:-:S07]  /*0150*/  @!P2 IADD3 R117, R0, c[0x0][0x218], -R19 ;  /* 0x000086000075aa10 */ /* 0x000fce0007ffe813 */
[----:B------:R-:W-:Y:S05]  /*0160*/  @P0 EXIT ;  /* 0x000000000000094d */ /* 0x000fea0003800000 */
[----:B------:R-:W-:Y:S01]  /*0170*/  IABS R3, c[0x0][0x1c8] ;  /* 0x0000720000037a13 */ /* 0x000fe20000000000 */
[----:B------:R-:W1:Y:S01]  /*0180*/  S2R R113, SR_TID.X ;  /* 0x0000000000717919 */ /* 0x000e620000002100 */
[----:B------:R-:W-:Y:S01]  /*0190*/  IADD3 R164, R117, 0x3f, RZ ;  /* 0x0000003f75a47810 */ /* 0x000fe20007ffe0ff */
[----:B------:R-:W-:Y:S01]  /*01a0*/  IMAD.MOV.U32 R221, RZ, RZ, 0x6 ;  /* 0x00000006ffdd7424 */ /* 0x000fe200078e00ff */
[----:B------:R-:W2:Y:S01]  /*01b0*/  I2F.RP R7, R3 ;  /* 0x0000000300077306 */ /* 0x000ea20000209400 */
[----:B------:R-:W3:Y:S01]  /*01c0*/  S2R R13, SR_CTAID.Z ;  /* 0x00000000000d7919 */ /* 0x000ee20000002700 */
[----:B------:R-:W-:Y:S01]  /*01d0*/  SHF.R.S32.HI R5, RZ, 0x1f, R164 ;  /* 0x0000001fff057819 */ /* 0x000fe200000114a4 */
[----:B------:R-:W-:Y:S01]  /*01e0*/  IMAD.MOV.U32 R112, RZ, RZ, c[0x0][0x198] ;  /* 0x00006600ff707624 */ /* 0x000fe200078e00ff */
[----:B------:R-:W-:Y:S02]  /*01f0*/  SHF.R.S32.HI R11, RZ, 0x1f, R12 ;  /* 0x0000001fff0b7819 */ /* 0x000fe4000001140c */
[----:B------:R-:W-:Y:S01]  /*0200*/  LEA.HI R164, R5, R164, RZ, 0x6 ;  /* 0x000000a405a47211 */ /* 0x000fe200078f30ff */
[C---:B------:R-:W-:Y:S01]  /*0210*/  IMAD.SHL.U32 R220, R112.reuse, 0x40, RZ ;  /* 0x0000004070dc7824 */ /* 0x040fe200078e00ff */
[----:B------:R-:W-:Y:S01]  /*0220*/  SHF.L.U64.HI R219, R112, R221, c[0x0][0x19c] ;  /* 0x0000670070db7619 */ /* 0x000fe200000102dd */
[----:B------:R-:W-:-:S04]  /*0230*/  IMAD R17, R11, c[0x0][0x178], RZ ;  /* 0x00005e000b117a24 */ /* 0x000fc800078e02ff */
[----:B------:R-:W-:Y:S01]  /*0240*/  IMAD R17, R12, c[0x0][0x17c], R17 ;  /* 0x00005f000c117a24 */ /* 0x000fe200078e0211 */
[----:B--2---:R-:W2:Y:S01]  /*0250*/  MUFU.RCP R7, R7 ;  /* 0x0000000700077308 */ /* 0x004ea20000001000 */
[----:B-1----:R-:W-:-:S04]  /*0260*/  SHF.R.S32.HI R116, RZ, 0x1f, R113 ;  /* 0x0000001fff747819 */ /* 0x002fc80000011471 */
[CC--:B------:R-:W-:Y:S02]  /*0270*/  LEA.HI R9, R116.reuse, R113.reuse, RZ, 0x2 ;  /* 0x0000007174097211 */ /* 0x0c0fe400078f10ff */
[CC--:B------:R-:W-:Y:S02]  /*0280*/  LEA.HI R8, R116.reuse, R113.reuse, RZ, 0x3 ;  /* 0x0000007174087211 */ /* 0x0c0fe400078f18ff */
[----:B------:R-:W-:Y:S02]  /*0290*/  LOP3.LUT R28, R9, 0xfffffffc, RZ, 0xc0, !PT ;  /* 0xfffffffc091c7812 */ /* 0x000fe400078ec0ff */
[----:B------:R-:W-:Y:S02]  /*02a0*/  SHF.R.S32.HI R15, RZ, 0x3, R8 ;  /* 0x00000003ff0f7819 */ /* 0x000fe40000011408 */
[----:B--2---:R-:W-:Y:S01]  /*02b0*/  IADD3 R7, R7, 0xffffffe, RZ ;  /* 0x0ffffffe07077810 */ /* 0x004fe20007ffe0ff */
[----:B------:R-:W-:Y:S01]  /*02c0*/  IMAD.IADD R28, R113, 0x1, -R28 ;  /* 0x00000001711c7824 */ /* 0x000fe200078e0a1c */
[----:B------:R-:W-:Y:S01]  /*02d0*/  LEA.HI R10, R116, R113, RZ, 0x4 ;  /* 0x00000071740a7211 */ /* 0x000fe200078f20ff */
[----:B------:R-:W-:Y:S01]  /*02e0*/  IMAD.SHL.U32 R15, R15, 0x40, RZ ;  /* 0x000000400f0f7824 */ /* 0x000fe200078e00ff */
[----:B------:R-:W-:Y:S01]  /*02f0*/  LOP3.LUT R6, R8, 0xfffffff8, RZ, 0xc0, !PT ;  /* 0xfffffff808067812 */ /* 0x000fe200078ec0ff */
[----:B------:R-:W-:Y:S01]  /*0300*/  IMAD.SHL.U32 R28, R28, 0x8, RZ ;  /* 0x000000081c1c7824 */ /* 0x000fe200078e00ff */
[----:B------:R-:W1:Y:S01]  /*0310*/  F2I.FTZ.U32.TRUNC.NTZ R7, R7 ;  /* 0x0000000700077305 */ /* 0x000e62000021f000 */
[----:B------:R-:W-:-:S02]  /*0320*/  SHF.R.S32.HI R5, RZ, 0x4, R10 ;  /* 0x00000004ff057819 */ /* 0x000fc4000001140a */
[----:B---3--:R-:W-:Y:S01]  /*0330*/  LOP3.LUT R0, R13, c[0x0][0x1c8], RZ, 0x3c, !PT ;  /* 0x000072000d007a12 */ /* 0x008fe200078e3cff */
[----:B------:R-:W-:Y:S01]  /*0340*/  IMAD.IADD R6, R113, 0x1, -R6 ;  /* 0x0000000171067824 */ /* 0x000fe200078e0a06 */
[----:B------:R-:W-:Y:S02]  /*0350*/  LEA.HI R2, R10, R5, RZ, 0x1 ;  /* 0x000000050a027211 */ /* 0x000fe400078f08ff */
[----:B------:R-:W-:Y:S02]  /*0360*/  LOP3.LUT R15, R15, 0xc0, RZ, 0xc0, !PT ;  /* 0x000000c00f0f7812 */ /* 0x000fe400078ec0ff */
[----:B------:R-:W-:Y:S02]  /*0370*/  ISETP.GE.AND P1, PT, R0, RZ, PT ;  /* 0x000000ff0000720c */ /* 0x000fe40003f26270 */
[----:B------:R-:W-:Y:S02]  /*0380*/  LOP3.LUT R2, R2, 0xfffffffe, RZ, 0xc0, !PT ;  /* 0xfffffffe02027812 */ /* 0x000fe400078ec0ff */
[----:B------:R-:W-:-:S02]  /*0390*/  LOP3.LUT R0, R15, 0x18, R28, 0xf8, !PT ;  /* 0x000000180f007812 */ /* 0x000fc400078ef81c */
[----:B------:R-:W-:Y:S01]  /*03a0*/  LOP3.LUT R10, R10, 0xfffffff0, RZ, 0xc0, !PT ;  /* 0xfffffff00a0a7812 */ /* 0x000fe200078ec0ff */
[----:B------:R-:W-:Y:S01]  /*03b0*/  IMAD.IADD R2, R5, 0x1, -R2 ;  /* 0x0000000105027824 */ /* 0x000fe200078e0a02 */
[----:B------:R-:W-:Y:S02]  /*03c0*/  SHF.R.U32.HI R15, RZ, 0x3, R15 ;  /* 0x00000003ff0f7819 */ /* 0x000fe4000001160f */
[----:B------:R-:W-:Y:S01]  /*03d0*/  LEA.HI R4, R6, R6, RZ, 0x1 ;  /* 0x0000000606047211 */ /* 0x000fe200078f08ff */
[----:B------:R-:W-:Y:S01]  /*03e0*/  IMAD.IADD R10, R113, 0x1, -R10 ;  /* 0x00000001710a7824 */ /* 0x000fe200078e0a0a */
[----:B------:R-:W-:Y:S02]  /*03f0*/  LOP3.LUT R15, R0, R15, RZ, 0x3c, !PT ;  /* 0x0000000f000f7212 */ /* 0x000fe400078e3cff */
[----:B------:R-:W-:Y:S02]  /*0400*/  LOP3.LUT R5, R4, 0x3fffffe, RZ, 0xc0, !PT ;  /* 0x03fffffe04057812 */ /* 0x000fe400078ec0ff */
[----:B------:R-:W-:-:S02]  /*0410*/  SHF.R.S32.HI R22, RZ, 0x2, R9 ;  /* 0x00000002ff167819 */ /* 0x000fc40000011409 */
[----:B-1----:R-:W-:Y:S01]  /*0420*/  IADD3 R0, RZ, -R7, RZ ;  /* 0x80000007ff007210 */ /* 0x002fe20007ffe0ff */
[----:B------:R-:W-:Y:S01]  /*0430*/  IMAD.IADD R5, R6, 0x1, -R5 ;  /* 0x0000000106057824 */ /* 0x000fe200078e0a05 */
[----:B------:R-:W-:Y:S01]  /*0440*/  LEA.HI R16, R9, R22, RZ, 0x1 ;  /* 0x0000001609107211 */ /* 0x000fe200078f08ff */
[----:B------:R-:W-:Y:S01]  /*0450*/  IMAD.MOV.U32 R6, RZ, RZ, RZ ;  /* 0x000000ffff067224 */ /* 0x000fe200078e00ff */
[----:B------:R-:W-:Y:S01]  /*0460*/  SHF.R.S32.HI R9, RZ, 0x1f, R10 ;  /* 0x0000001fff097819 */ /* 0x000fe2000001140a */
[----:B------:R-:W-:Y:S01]  /*0470*/  IMAD R0, R0, R3, RZ ;  /* 0x0000000300007224 */ /* 0x000fe200078e02ff */
[-C--:B------:R-:W-:Y:S02]  /*0480*/  LEA.HI R14, R10, R10.reuse, RZ, 0x1 ;  /* 0x0000000a0a0e7211 */ /* 0x080fe400078f08ff */
[----:B------:R-:W-:Y:S01]  /*0490*/  LEA.HI R114, R9, R10, RZ, 0x3 ;  /* 0x0000000a09727211 */ /* 0x000fe200078f18ff */
[----:B------:R-:W-:Y:S01]  /*04a0*/  IMAD.HI.U32 R0, R7, R0, R6 ;  /* 0x0000000007007227 */ /* 0x000fe200078e0006 */
[----:B------:R-:W-:-:S02]  /*04b0*/  IABS R9, R13 ;  /* 0x0000000d00097213 */ /* 0x000fc40000000000 */
[----:B------:R-:W-:Y:S01]  /*04c0*/  SHF.R.S32.HI R23, RZ, 0x1f, R22 ;  /* 0x0000001fff177819 */ /* 0x000fe20000011416 */
[----:B------:R-:W-:Y:S01]  /*04d0*/  IMAD.SHL.U32 R114, R114, 0x20, RZ ;  /* 0x0000002072727824 */ /* 0x000fe200078e00ff */
[----:B------:R-:W-:Y:S01]  /*04e0*/  IADD3 R20, P0, R22, R19, RZ ;  /* 0x0000001316147210 */ /* 0x000fe20007f1e0ff */
[----:B------:R-:W-:Y:S01]  /*04f0*/  IMAD.HI.U32 R0, R0, R9, RZ ;  /* 0x0000000900007227 */ /* 0x000fe200078e00ff */
[----:B------:R-:W-:Y:S02]  /*0500*/  LOP3.LUT R115, R14, 0x7fffffe, RZ, 0xc0, !PT ;  /* 0x07fffffe0e737812 */ /* 0x000fe400078ec0ff */
[----:B------:R-:W-:Y:S01]  /*0510*/  SHF.R.S32.HI R29, RZ, 0x1f, R28 ;  /* 0x0000001fff1d7819 */ /* 0x000fe2000001141c */
[----:B------:R-:W-:Y:S01]  /*0520*/  IMAD.MOV R18, RZ, RZ, -R0 ;  /* 0x000000ffff127224 */ /* 0x000fe200078e0a00 */
[----:B------:R-:W-:Y:S01]  /*0530*/  LEA.HI.X.SX32 R19, R19, R23, 0x1, P0 ;  /* 0x0000001713137211 */ /* 0x000fe200000f0eff */
[----:B------:R-:W-:Y:S01]  /*0540*/  IMAD.IADD R115, R10, 0x1, -R115 ;  /* 0x000000010a737824 */ /* 0x000fe200078e0a73 */
[----:B------:R-:W-:Y:S01]  /*0550*/  LOP3.LUT R16, R16, 0x7fffffe, RZ, 0xc0, !PT ;  /* 0x07fffffe10107812 */ /* 0x000fe200078ec0ff */
[----:B------:R-:W-:Y:S01]  /*0560*/  IMAD R18, R3, R18, R9 ;  /* 0x0000001203127224 */ /* 0x000fe200078e0209 */
[----:B------:R-:W-:Y:S01]  /*0570*/  SHF.R.S32.HI R10, RZ, 0x1f, R13 ;  /* 0x0000001fff0a7819 */ /* 0x000fe2000001140d */
[----:B------:R-:W-:Y:S01]  /*0580*/  IMAD.WIDE.U32 R24, R12, c[0x0][0x178], R28 ;  /* 0x00005e000c187a25 */ /* 0x000fe200078e001c */
[----:B------:R-:W-:-:S02]  /*0590*/  LEA.HI R116, R116, R113, RZ, 0x5 ;  /* 0x0000007174747211 */ /* 0x000fc400078f28ff */
[----:B------:R-:W-:Y:S01]  /*05a0*/  ISETP.GT.U32.AND P2, PT, R3, R18, PT ;  /* 0x000000120300720c */ /* 0x000fe20003f44070 */
[----:B------:R-:W-:Y:S01]  /*05b0*/  IMAD R7, R19, c[0x0][0x198], RZ ;  /* 0x0000660013077a24 */ /* 0x000fe200078e02ff */
[----:B------:R-:W-:Y:S01]  /*05c0*/  SHF.R.S32.HI R9, RZ, 0x5, R116 ;  /* 0x00000005ff097819 */ /* 0x000fe20000011474 */
[----:B------:R-:W-:Y:S01]  /*05d0*/  IMAD.IADD R16, R22, 0x1, -R16 ;  /* 0x0000000116107824 */ /* 0x000fe200078e0a10 */
[----:B------:R-:W-:Y:S01]  /*05e0*/  SHF.R.S32.HI R4, RZ, 0x1, R4 ;  /* 0x00000001ff047819 */ /* 0x000fe20000011404 */
[----:B------:R-:W-:Y:S01]  /*05f0*/  IMAD.WIDE R26, R26, 0x80, R22 ;  /* 0x000000801a1a7825 */ /* 0x000fe200078e0216 */
[----:B------:R-:W-:Y:S02]  /*0600*/  LOP3.LUT R114, R114, 0xffffff00, RZ, 0xc0, !PT ;  /* 0xffffff0072727812 */ /* 0x000fe400078ec0ff */
[----:B------:R-:W-:Y:S01]  /*0610*/  LOP3.LUT R230, R116, 0xffffffe0, RZ, 0xc0, !PT ;  /* 0xffffffe074e67812 */ /* 0x000fe200078ec0ff */
[----:B------:R-:W-:Y:S01]  /*0620*/  IMAD.IADD R25, R25, 0x1, R17 ;  /* 0x0000000119197824 */ /* 0x000fe200078e0211 */
[----:B------:R-:W-:Y:S01]  /*0630*/  SHF.R.S32.HI R17, RZ, 0x1f, R14 ;  /* 0x0000001fff117819 */ /* 0x000fe2000001140e */
[----:B------:R-:W-:-:S02]  /*0640*/  IMAD R10, R10, c[0x0][0x1a8], RZ ;  /* 0x00006a000a0a7a24 */ /* 0x000fc400078e02ff */
[----:B------:R-:W-:Y:S01]  /*0650*/  IMAD R7, R20, c[0x0][0x19c], R7 ;  /* 0x0000670014077a24 */ /* 0x000fe200078e0207 */
[----:B------:R-:W-:Y:S01]  /*0660*/  @!P2 IADD3 R0, R0, 0x1, RZ ;  /* 0x000000010000a810 */ /* 0x000fe20007ffe0ff */
[----:B------:R-:W-:-:S04]  /*0670*/  IMAD.WIDE.U32 R22, R20, c[0x0][0x198], R28 ;  /* 0x0000660014167a25 */ /* 0x000fc800078e001c */
[----:B------:R-:W-:Y:S01]  /*0680*/  IMAD R10, R13, c[0x0][0x1ac], R10 ;  /* 0x00006b000d0a7a24 */ /* 0x000fe200078e020a */
[----:B------:R-:W-:Y:S01]  /*0690*/  IADD3 R23, R23, R7, RZ ;  /* 0x0000000717177210 */ /* 0x000fe20007ffe0ff */
[----:B------:R-:W-:-:S04]  /*06a0*/  IMAD.WIDE.U32 R24, R13, c[0x0][0x1a8], R24 ;  /* 0x00006a000d187a25 */ /* 0x000fc800078e0018 */
[----:B------:R-:W-:Y:S02]  /*06b0*/  IMAD R19, R19, c[0x0][0x1a0], RZ ;  /* 0x0000680013137a24 */ /* 0x000fe400078e02ff */
[----:B------:R-:W-:Y:S02]  /*06c0*/  @!P2 IMAD.IADD R18, R18, 0x1, -R3 ;  /* 0x000000011212a824 */ /* 0x000fe400078e0a03 */
[----:B------:R-:W-:Y:S02]  /*06d0*/  IMAD R7, R27, c[0x0][0x190], RZ ;  /* 0x000064001b077a24 */ /* 0x000fe400078e02ff */
[----:B------:R-:W-:Y:S01]  /*06e0*/  IMAD.IADD R25, R25, 0x1, R10 ;  /* 0x0000000119197824 */ /* 0x000fe200078e020a */
[----:B------:R-:W-:Y:S01]  /*06f0*/  ISETP.GE.U32.AND P3, PT, R18, R3, PT ;  /* 0x000000031200720c */ /* 0x000fe20003f66070 */
[C---:B------:R-:W-:Y:S02]  /*0700*/  IMAD R6, R20.reuse, c[0x0][0x1a4], R19 ;  /* 0x0000690014067a24 */ /* 0x040fe400078e0213 */
[----:B------:R-:W-:-:S04]  /*0710*/  IMAD.WIDE.U32 R20, R20, c[0x0][0x1a0], R28 ;  /* 0x0000680014147a25 */ /* 0x000fc800078e001c */
[C---:B------:R-:W-:Y:S02]  /*0720*/  IMAD R7, R26.reuse, c[0x0][0x194], R7 ;  /* 0x000065001a077a24 */ /* 0x040fe400078e0207 */
[----:B------:R-:W-:Y:S02]  /*0730*/  IMAD R16, R9, 0x8, R16 ;  /* 0x0000000809107824 */ /* 0x000fe400078e0210 */
[----:B------:R-:W-:Y:S02]  /*0740*/  IMAD.WIDE.U32 R26, R26, c[0x0][0x190], R24 ;  /* 0x000064001a1a7a25 */ /* 0x000fe400078e0018 */
[----:B------:R-:W-:Y:S02]  /*0750*/  @P3 IADD3 R0, R0, 0x1, RZ ;  /* 0x0000000100003810 */ /* 0x000fe40007ffe0ff */
[----:B------:R-:W-:Y:S01]  /*0760*/  IMAD.IADD R21, R21, 0x1, R6 ;  /* 0x0000000115157824 */ /* 0x000fe200078e0206 */
[----:B------:R-:W-:Y:S01]  /*0770*/  SHF.R.S32.HI R6, RZ, 0x1, R14 ;  /* 0x00000001ff067819 */ /* 0x000fe2000001140e */
[----:B------:R-:W-:Y:S01]  /*0780*/  IMAD.U32 R15, R16, 0x20, R15 ;  /* 0x00000020100f7824 */ /* 0x000fe200078e000f */
[----:B------:R-:W-:Y:S01]  /*0790*/  LEA R16, P0, R26, c[0x0][0x160], 0x1 ;  /* 0x000058001a107a11 */ /* 0x000fe200078008ff */
[----:B------:R-:W-:Y:S01]  /*07a0*/  IMAD.IADD R7, R27, 0x1, R7 ;  /* 0x000000011b077824 */ /* 0x000fe200078e0207 */
[----:B------:R-:W-:Y:S01]  /*07b0*/  LEA.HI R10, R17, R6, RZ, 0x2 ;  /* 0x00000006110a7211 */ /* 0x000fe200078f10ff */
[----:B------:R-:W-:-:S02]  /*07c0*/  IMAD R13, R11, c[0x0][0x180], RZ ;  /* 0x000060000b0d7a24 */ /* 0x000fc400078e02ff */
[----:B------:R-:W-:Y:S01]  /*07d0*/  IMAD R11, R11, c[0x0][0x188], RZ ;  /* 0x000062000b0b7a24 */ /* 0x000fe200078e02ff */
[----:B------:R-:W-:Y:S01]  /*07e0*/  LEA.HI.X R17, R26, c[0x0][0x164], R7, 0x1, P0 ;  /* 0x000059001a117a11 */ /* 0x000fe200000f0c07 */
[C---:B------:R-:W-:Y:S01]  /*07f0*/  IMAD R226, R12.reuse, c[0x0][0x184], R13 ;  /* 0x000061000ce27a24 */ /* 0x040fe200078e020d */
[----:B------:R-:W-:Y:S01]  /*0800*/  ISETP.NE.AND P0, PT, RZ, c[0x0][0x1c8], PT ;  /* 0x00007200ff007a0c */ /* 0x000fe20003f05270 */
[----:B------:R-:W-:Y:S01]  /*0810*/  IMAD R224, R12, c[0x0][0x18c], R11 ;  /* 0x000063000ce07a24 */ /* 0x000fe200078e020b */
[----:B------:R-:W-:Y:S01]  /*0820*/  LOP3.LUT R3, R10, 0xfffffffc, RZ, 0xc0, !PT ;  /* 0xfffffffc0a037812 */ /* 0x000fe200078ec0ff */
[----:B------:R-:W-:Y:S01]  /*0830*/  IMAD.MOV.U32 R10, RZ, RZ, R0 ;  /* 0x000000ffff0a7224 */ /* 0x000fe200078e0000 */
[----:B------:R-:W-:Y:S01]  /*0840*/  LEA.HI.SX32 R11, R164, 0xffffffff, 0x1a ;  /* 0xffffffffa40b7811 */ /* 0x000fe200078fd2ff */
[----:B------:R-:W-:-:S03]  /*0850*/  IMAD.WIDE.U32 R22, R12, c[0x0][0x180], R22 ;  /* 0x000060000c167a25 */ /* 0x000fc600078e0016 */
[----:B------:R-:W-:Y:S01]  /*0860*/  @!P1 IADD3 R10, -R10, RZ, RZ ;  /* 0x000000ff0a0a9210 */ /* 0x000fe20007ffe1ff */
[----:B------:R-:W-:Y:S01]  /*0870*/  IMAD.WIDE.U32 R12, R12, c[0x0][0x188], R20 ;  /* 0x000062000c0c7a25 */ /* 0x000fe200078e0014 */
[----:B------:R-:W-:-:S03]  /*0880*/  IADD3 R227, R23, R226, RZ ;  /* 0x000000e217e37210 */ /* 0x000fc60007ffe0ff */
[----:B------:R-:W-:Y:S01]  /*0890*/  IMAD.IADD R3, R6, 0x1, -R3 ;  /* 0x0000000106037824 */ /* 0x000fe200078e0a03 */
[----:B------:R-:W-:Y:S01]  /*08a0*/  @!P0 LOP3.LUT R10, RZ, c[0x0][0x1c8], RZ, 0x33, !PT ;  /* 0x00007200ff0a8a12 */ /* 0x000fe200078e33ff */
[----:B------:R-:W-:Y:S02]  /*08b0*/  IMAD.MOV.U32 R6, RZ, RZ, c[0x0][0x190] ;  /* 0x00006400ff067624 */ /* 0x000fe400078e00ff */
[----:B------:R-:W-:Y:S01]  /*08c0*/  IMAD.SHL.U32 R223, R15, 0x2, RZ ;  /* 0x000000020fdf7824 */ /* 0x000fe200078e00ff */
[----:B------:R-:W-:Y:S01]  /*08d0*/  SHF.R.S32.HI R15, RZ, 0x1f, R11 ;  /* 0x0000001fff0f7819 */ /* 0x000fe2000001140b */
[----:B------:R-:W-:Y:S01]  /*08e0*/  IMAD.IADD R225, R13, 0x1, R224 ;  /* 0x000000010de17824 */ /* 0x000fe200078e02e0 */
[----:B------:R-:W-:Y:S01]  /*08f0*/  SHF.R.S32.HI R13, RZ, 0x1f, R10 ;  /* 0x0000001fff0d7819 */ /* 0x000fe2000001140a */
[C---:B------:R-:W-:Y:S01]  /*0900*/  IMAD.SHL.U32 R7, R6.reuse, 0x40, RZ ;  /* 0x0000004006077824 */ /* 0x040fe200078e00ff */
[----:B------:R1:W-:Y:S01]  /*0910*/  LDGSTS.E.BYPASS.LTC128B.128 [R223], [R16.64] ;  /* 0x0000000010df7fae */ /* 0x0003e2000b901d48 */
[----:B------:R-:W-:Y:S01]  /*0920*/  IMAD.MOV.U32 R226, RZ, RZ, R22 ;  /* 0x000000ffffe27224 */ /* 0x000fe200078e0016 */
[----:B------:R-:W-:Y:S01]  /*0930*/  SHF.L.U64.HI R6, R6, R221, c[0x0][0x194] ;  /* 0x0000650006067619 */ /* 0x000fe200000102dd */
[----:B------:R-:W-:Y:S01]  /*0940*/  IMAD R229, R13, c[0x0][0x1b0], RZ ;  /* 0x00006c000de57a24 */ /* 0x000fe200078e02ff */
[----:B------:R1:W-:Y:S01]  /*0950*/  LDGSTS.E.BYPASS.LTC128B.128 [R223+0x2000], [R16.64+0x40] ;  /* 0x0200004010df7fae */ /* 0x0003e2000b901d48 */
[----:B------:R-:W-:Y:S01]  /*0960*/  IMAD.WIDE.U32 R226, R10, c[0x0][0x1b0], R226 ;  /* 0x00006c000ae27a25 */ /* 0x000fe200078e00e2 */
[----:B------:R-:W-:-:S02]  /*0970*/  LOP3.LUT P1, RZ, R3, 0x2, RZ, 0xc0, !PT ;  /* 0x0000000203ff7812 */ /* 0x000fc4000782c0ff */
[----:B------:R1:W-:Y:S01]  /*0980*/  LDGSTS.E.BYPASS.LTC128B.128 [R223+0x4000], [R16.64+0x80] ;  /* 0x0400008010df7fae */ /* 0x0003e2000b901d48 */
[----:B------:R-:W-:Y:S02]  /*0990*/  IMAD R229, R10, c[0x0][0x1b4], R229 ;  /* 0x00006d000ae57a24 */ /* 0x000fe400078e02e5 */
[----:B------:R-:W-:Y:S02]  /*09a0*/  IMAD R0, R219, R11, RZ ;  /* 0x0000000bdb007224 */ /* 0x000fe400078e02ff */
[----:B------:R-:W-:Y:S02]  /*09b0*/  IMAD.IADD R229, R227, 0x1, R229 ;  /* 0x00000001e3e57824 */ /* 0x000fe400078e02e5 */
[----:B------:R-:W-:Y:S02]  /*09c0*/  IMAD.MOV.U32 R228, RZ, RZ, R226 ;  /* 0x000000ffffe47224 */ /* 0x000fe400078e00e2 */
[-C--:B------:R-:W-:Y:S02]  /*09d0*/  IMAD R0, R15, R220.reuse, R0 ;  /* 0x000000dc0f007224 */ /* 0x080fe400078e0200 */
[----:B------:R-:W-:-:S04]  /*09e0*/  IMAD.WIDE.U32 R20, R11, R220, R228 ;  /* 0x000000dc0b147225 */ /* 0x000fc800078e00e4 */
[----:B------:R-:W-:Y:S02]  /*09f0*/  IMAD.IADD R0, R21, 0x1, R0 ;  /* 0x0000000115007824 */ /* 0x000fe400078e0200 */
[----:B------:R-:W-:Y:S02]  /*0a00*/  IMAD.MOV.U32 R224, RZ, RZ, R12 ;  /* 0x000000ffffe07224 */ /* 0x000fe400078e000c */
[----:B------:R-:W-:Y:S02]  /*0a10*/  IMAD R13, R13, c[0x0][0x1b8], RZ ;  /* 0x00006e000d0d7a24 */ /* 0x000fe400078e02ff */
[----:B------:R-:W-:-:S04]  /*0a20*/  IMAD.WIDE.U32 R224, R10, c[0x0][0x1b8], R224 ;  /* 0x00006e000ae07a25 */ /* 0x000fc800078e00e0 */
[----:B------:R-:W-:Y:S01]  /*0a30*/  IMAD R13, R10, c[0x0][0x1bc], R13 ;  /* 0x00006f000a0d7a24 */ /* 0x000fe200078e020d */
[----:B-1----:R-:W-:Y:S01]  /*0a40*/  IADD3 R16, P0, R7, R16, RZ ;  /* 0x0000001007107210 */ /* 0x002fe20007f1e0ff */
[----:B------:R-:W-:Y:S02]  /*0a50*/  IMAD R12, R9, 0x200, R114 ;  /* 0x00000200090c7824 */ /* 0x000fe400078e0272 */
[----:B------:R-:W-:Y:S02]  /*0a60*/  IMAD.IADD R218, R225, 0x1, R13 ;  /* 0x00000001e1da7824 */ /* 0x000fe400078e020d */
[C---:B------:R-:W-:Y:S01]  /*0a70*/  IMAD.X R17, R6.reuse, 0x1, R17, P0 ;  /* 0x0000000106117824 */ /* 0x040fe200000e0611 */
[----:B------:R-:W-:Y:S01]  /*0a80*/  IADD3 R18, P0, R7, R16, RZ ;  /* 0x0000001007127210 */ /* 0x000fe20007f1e0ff */
[C---:B------:R-:W-:Y:S02]  /*0a90*/  IMAD R217, R115.reuse, 0x20, R12 ;  /* 0x0000002073d97824 */ /* 0x040fe400078e020c */
[----:B------:R-:W-:Y:S01]  /*0aa0*/  IMAD R115, R115, 0x20, R114 ;  /* 0x0000002073737824 */ /* 0x000fe200078e0272 */
[----:B------:R-:W-:Y:S01]  /*0ab0*/  IADD3.X R19, R6, R17, RZ, P0, !PT ;  /* 0x0000001106137210 */ /* 0x000fe200007fe4ff */
[----:B------:R1:W-:Y:S01]  /*0ac0*/  LDGSTS.E.BYPASS.LTC128B.128 [R223+0x800], [R16.64] ;  /* 0x0080000010df7fae */ /* 0x0003e2000b901d48 */
[----:B------:R-:W-:Y:S01]  /*0ad0*/  IADD3 R22, P0, R7, R18, RZ ;  /* 0x0000001207167210 */ /* 0x000fe20007f1e0ff */
[----:B------:R-:W-:-:S02]  /*0ae0*/  IMAD.SHL.U32 R7, R4, 0x40, RZ ;  /* 0x0000004004077824 */ /* 0x000fc400078e00ff */
[----:B------:R1:W-:Y:S01]  /*0af0*/  LDGSTS.E.BYPASS.LTC128B.128 [R223+0x2800], [R16.64+0x40] ;  /* 0x0280004010df7fae */ /* 0x0003e2000b901d48 */
[----:B------:R-:W-:Y:S02]  /*0b00*/  IMAD.IADD R230, R113, 0x1, -R230 ;  /* 0x0000000171e67824 */ /* 0x000fe400078e0ae6 */
[----:B------:R-:W-:Y:S01]  /*0b10*/  IMAD.X R23, R6, 0x1, R19, P0 ;  /* 0x0000000106177824 */ /* 0x000fe200000e0613 */
[C---:B------:R-:W-:Y:S01]  /*0b20*/  LEA R24, P0, R20.reuse, c[0x0][0x168], 0x1 ;  /* 0x00005a0014187a11 */ /* 0x040fe200078008ff */
[----:B------:R1:W-:Y:S01]  /*0b30*/  LDGSTS.E.BYPASS.LTC128B.128 [R223+0x4800], [R16.64+0x80] ;  /* 0x0480008010df7fae */ /* 0x0003e2000b901d48 */
[----:B------:R-:W-:Y:S02]  /*0b40*/  LOP3.LUT R7, R7, 0xc0, RZ, 0xc0, !PT ;  /* 0x000000c007077812 */ /* 0x000fe400078ec0ff */
[----:B------:R-:W-:Y:S01]  /*0b50*/  LEA.HI.X R25, R20, c[0x0][0x16c], R0, 0x1, P0 ;  /* 0x00005b0014197a11 */ /* 0x000fe200000f0c00 */
[----:B------:R2:W-:Y:S01]  /*0b60*/  LDGSTS.E.BYPASS.LTC128B.128 [R223+0x1000], [R18.64] ;  /* 0x0100000012df7fae */ /* 0x0005e2000b901d48 */
[----:B------:R-:W-:Y:S01]  /*0b70*/  IMAD R0, R15, c[0x0][0x1a0], RZ ;  /* 0x000068000f007a24 */ /* 0x000fe200078e02ff */
[----:B------:R-:W-:-:S02]  /*0b80*/  LOP3.LUT R8, R7, 0x8, R8, 0xf8, !PT ;  /* 0x0000000807087812 */ /* 0x000fc400078ef808 */
[----:B------:R2:W-:Y:S01]  /*0b90*/  LDGSTS.E.BYPASS.LTC128B.128 [R223+0x3000], [R18.64+0x40] ;  /* 0x0300004012df7fae */ /* 0x0005e2000b901d48 */
[C---:B------:R-:W-:Y:S02]  /*0ba0*/  IMAD R15, R11.reuse, c[0x0][0x1a4], R0 ;  /* 0x000069000b0f7a24 */ /* 0x040fe400078e0200 */
[----:B------:R-:W-:Y:S01]  /*0bb0*/  IMAD R0, R2, 0x8, R5 ;  /* 0x0000000802007824 */ /* 0x000fe200078e0205 */
[----:B------:R2:W-:Y:S01]  /*0bc0*/  LDGSTS.E.BYPASS.LTC128B.128 [R223+0x5000], [R18.64+0x80] ;  /* 0x0500008012df7fae */ /* 0x0005e2000b901d48 */
[----:B------:R-:W-:Y:S01]  /*0bd0*/  SHF.R.U32.HI R5, RZ, 0x3, R7 ;  /* 0x00000003ff057819 */ /* 0x000fe20000011607 */
[----:B------:R-:W-:Y:S02]  /*0be0*/  IMAD.WIDE.U32 R10, R11, c[0x0][0x1a0], RZ ;  /* 0x000068000b0a7a25 */ /* 0x000fe400078e00ff */
[----:B------:R3:W-:Y:S01]  /*0bf0*/  LDGSTS.E.BYPASS.LTC128B.128 [R223+0x1800], [R22.64] ;  /* 0x0180000016df7fae */ /* 0x0007e2000b901d48 */
[----:B------:R-:W-:Y:S01]  /*0c00*/  LOP3.LUT R5, R8, R5, RZ, 0x3c, !PT ;  /* 0x0000000508057212 */ /* 0x000fe200078e3cff */
[----:B------:R-:W-:Y:S01]  /*0c10*/  IMAD.SHL.U32 R7, R3, 0x40, RZ ;  /* 0x0000004003077824 */ /* 0x000fe200078e00ff */
[----:B------:R-:W-:Y:S01]  /*0c20*/  IADD3 R11, R11, R15, RZ ;  /* 0x0000000f0b0b7210 */ /* 0x000fe20007ffe0ff */
[----:B------:R3:W-:Y:S01]  /*0c30*/  LDGSTS.E.BYPASS.LTC128B.128 [R223+0x3800], [R22.64+0x40] ;  /* 0x0380004016df7fae */ /* 0x0007e2000b901d48 */
[----:B------:R-:W-:-:S02]  /*0c40*/  IMAD.SHL.U32 R2, R2, 0x8, RZ ;  /* 0x0000000802027824 */ /* 0x000fc400078e00ff */
[----:B------:R-:W-:Y:S01]  /*0c50*/  LOP3.LUT R7, R7, 0xc0, RZ, 0xc0, !PT ;  /* 0x000000c007077812 */ /* 0x000fe200078ec0ff */
[----:B------:R3:W-:Y:S01]  /*0c60*/  LDGSTS.E.BYPASS.LTC128B.128 [R223+0x5800], [R22.64+0x80] ;  /* 0x0580008016df7fae */ /* 0x0007e2000b901d48 */
[----:B------:R-:W-:Y:S01]  /*0c70*/  IMAD.MOV.U32 R8, RZ, RZ, c[0x0][0x1a0] ;  /* 0x00006800ff087624 */ /* 0x000fe200078e00ff */
[----:B-1----:R-:W-:Y:S02]  /*0c80*/  IADD3 R16, P0, R220, R24, RZ ;  /* 0x00000018dc107210 */ /* 0x002fe40007f1e0ff */
[----:B------:R1:W-:Y:S01]  /*0c90*/  LDGSTS.E.BYPASS.LTC128B.128 [R223+0x6000], [R24.64] ;  /* 0x0600000018df7fae */ /* 0x0003e2000b901d48 */
[----:B------:R-:W-:Y:S01]  /*0ca0*/  LOP3.LUT R2, R7, 0x8, R2, 0xf8, !PT ;  /* 0x0000000807027812 */ /* 0x000fe200078ef802 */
[----:B------:R-:W-:Y:S01]  /*0cb0*/  IMAD.U32 R0, R0, 0x20, R5 ;  /* 0x0000002000007824 */ /* 0x000fe200078e0005 */
[----:B------:R-:W-:Y:S01]  /*0cc0*/  SHF.R.U32.HI R7, RZ, 0x3, R7 ;  /* 0x00000003ff077819 */ /* 0x000fe20000011607 */
[----:B------:R-:W-:Y:S01]  /*0cd0*/  IMAD.X R17, R219, 0x1, R25, P0 ;  /* 0x00000001db117824 */ /* 0x000fe200000e0619 */
[----:B------:R1:W-:Y:S01]  /*0ce0*/  LDGSTS.E.BYPASS.LTC128B.128 [R223+0x7000], [R24.64+0x40] ;  /* 0x0700004018df7fae */ /* 0x0003e2000b901d48 */
[----:B------:R-:W-:Y:S01]  /*0cf0*/  LEA R6, P0, R10, R224, 0x6 ;  /* 0x000000e00a067211 */ /* 0x000fe200078030ff */
[----:B------:R-:W-:Y:S01]  /*0d00*/  IMAD.SHL.U32 R118, R0, 0x2, RZ ;  /* 0x0000000200767824 */ /* 0x000fe200078e00ff */
[----:B------:R-:W-:Y:S01]  /*0d10*/  SHF.L.U32 R222, R8, 0x6, RZ ;  /* 0x0000000608de7819 */ /* 0x000fe200000006ff */
[----:B------:R1:W-:Y:S01]  /*0d20*/  LDGSTS.E.BYPASS.LTC128B.128 [R223+0x8000], [R24.64+0x80] ;  /* 0x0800008018df7fae */ /* 0x0003e2000b901d48 */
[----:B------:R-:W-:-:S02]  /*0d30*/  LEA.HI.X R11, R10, R218, R11, 0x6, P0 ;  /* 0x000000da0a0b7211 */ /* 0x000fc400000f340b */
[----:B------:R-:W-:Y:S01]  /*0d40*/  LEA R10, P0, R6, c[0x0][0x170], 0x1 ;  /* 0x00005c00060a7a11 */ /* 0x000fe200078008ff */
[----:B------:R2:W-:Y:S01]  /*0d50*/  LDGSTS.E.BYPASS.LTC128B.128 [R223+0x6800], [R16.64] ;  /* 0x0680000010df7fae */ /* 0x0005e2000b901d48 */
[----:B------:R-:W-:Y:S02]  /*0d60*/  LOP3.LUT R2, R2, R7, RZ, 0x3c, !PT ;  /* 0x0000000702027212 */ /* 0x000fe400078e3cff */
[----:B------:R-:W-:Y:S01]  /*0d70*/  LEA.HI.X R11, R6, c[0x0][0x174], R11, 0x1, P0 ;  /* 0x00005d00060b7a11 */ /* 0x000fe200000f0c0b */
[----:B------:R2:W-:Y:S01]  /*0d80*/  LDGSTS.E.BYPASS.LTC128B.128 [R223+0x7800], [R16.64+0x40] ;  /* 0x0780004010df7fae */ /* 0x0005e2000b901d48 */
[----:B------:R-:W-:Y:S01]  /*0d90*/  SHF.L.U64.HI R221, R8, R221, c[0x0][0x1a4] ;  /* 0x0000690008dd7619 */ /* 0x000fe200000102dd */
[----:B------:R-:W-:Y:S01]  /*0da0*/  IMAD.IADD R217, R2, 0x1, R217 ;  /* 0x0000000102d97824 */ /* 0x000fe200078e02d9 */
[----:B------:R-:W-:Y:S01]  /*0db0*/  IADD3 R6, P0, R222, R10, RZ ;  /* 0x0000000ade067210 */ /* 0x000fe20007f1e0ff */
[----:B------:R2:W-:Y:S01]  /*0dc0*/  LDGSTS.E.BYPASS.LTC128B.128 [R223+0x8800], [R16.64+0x80] ;  /* 0x0880008010df7fae */ /* 0x0005e2000b901d48 */
[----:B------:R-:W-:Y:S01]  /*0dd0*/  LEA R216, R0, 0x6000, 0x1 ;  /* 0x0000600000d87811 */ /* 0x000fe200078e08ff */
[----:B------:R-:W-:-:S02]  /*0de0*/  IMAD.SHL.U32 R217, R217, 0x2, RZ ;  /* 0x00000002d9d97824 */ /* 0x000fc400078e00ff */
[----:B------:R-:W0:Y:S01]  /*0df0*/  LDGDEPBAR ;  /* 0x00000000000079af */ /* 0x000e220000000000 */
[----:B------:R-:W-:Y:S01]  /*0e00*/  IMAD.X R7, R221, 0x1, R11, P0 ;  /* 0x00000001dd077824 */ /* 0x000fe200000e060b */
[----:B------:R-:W-:Y:S01]  /*0e10*/  LOP3.LUT P0, RZ, R4, 0x2, RZ, 0xc0, !PT ;  /* 0x0000000204ff7812 */ /* 0x000fe2000780c0ff */
[----:B------:R-:W-:Y:S01]  /*0e20*/  IMAD.IADD R2, R2, 0x1, R115 ;  /* 0x0000000102027824 */ /* 0x000fe200078e0273 */
[----:B------:R-:W-:-:S04]  /*0e30*/  MOV R4, 0x20 ;  /* 0x0000002000047802 */ /* 0x000fc80000000f00 */
[C---:B------:R-:W-:Y:S02]  /*0e40*/  SEL R3, R4.reuse, 0xffffffe0, !P0 ;  /* 0xffffffe004037807 */ /* 0x040fe40004000000 */
[----:B------:R-:W-:Y:S02]  /*0e50*/  SEL R0, R4, 0xffffffe0, !P1 ;  /* 0xffffffe004007807 */ /* 0x000fe40004800000 */
[----:B------:R-:W-:Y:S01]  /*0e60*/  ISETP.GE.AND P0, PT, R117, 0x41, PT ;  /* 0x000000417500780c */ /* 0x000fe20003f06270 */
[----:B------:R-:W-:Y:S02]  /*0e70*/  IMAD.IADD R214, R216, 0x1, R3 ;  /* 0x00000001d8d67824 */ /* 0x000fe400078e0203 */
[----:B------:R-:W-:Y:S01]  /*0e80*/  IMAD.IADD R215, R217, 0x1, R0 ;  /* 0x00000001d9d77824 */ /* 0x000fe200078e0200 */
[----:B------:R-:W-:-:S04]  /*0e90*/  DEPBAR.LE SB0, 0x0 ;  /* 0x000080000000791a */ /* 0x000fc80000000000 */
[----:B------:R-:W-:Y:S06]  /*0ea0*/  BAR.SYNC.DEFER_BLOCKING 0x0 ;  /* 0x0000000000007b1d */ /* 0x000fec0000010000 */
        /* <DEDUP_REMOVED lines=9> */
[----:B------:R-:W-:Y:S04]  /*0f40*/  LDSM.16.M88.4 R32, [R217] ;  /* 0x00000000d920783b */ /* 0x000fe80000000200 */
[----:B------:R-:W1:Y:S04]  /*0f50*/  LDSM.16.M88.4 R40, [R118+0x6000] ;  /* 0x006000007628783b */ /* 0x000e680000000200 */
[----:B------:R-:W2:Y:S04]  /*0f60*/  LDSM.16.M88.4 R12, [R217+0x1000] ;  /* 0x00100000d90c783b */ /* 0x000ea80000000200 */
[----:B------:R-:W2:Y:S04]  /*0f70*/  LDSM.16.M88.4 R64, [R118+0x6400] ;  /* 0x006400007640783b */ /* 0x000ea80000000200 */
[----:B------:R-:W3:Y:S04]  /*0f80*/  LDSM.16.M88.4 R48, [R118+0x6800] ;  /* 0x006800007630783b */ /* 0x000ee80000000200 */
[----:B------:R-:W3:Y:S04]  /*0f90*/  LDSM.16.M88.4 R88, [R118+0x6c00] ;  /* 0x006c00007658783b */ /* 0x000ee80000000200 */
[----:B------:R-:W-:Y:S04]  /*0fa0*/  LDSM.16.M88.4 R80, [R214] ;  /* 0x00000000d650783b */ /* 0x000fe80000000200 */
[----:B------:R-:W3:Y:S04]  /*0fb0*/  LDSM.16.M88.4 R84, [R215+0x1000] ;  /* 0x00100000d754783b */ /* 0x000ee80000000200 */
[----:B------:R-:W3:Y:S04]  /*0fc0*/  LDSM.16.M88.4 R76, [R214+0x400] ;  /* 0x00040000d64c783b */ /* 0x000ee80000000200 */
[----:B------:R-:W3:Y:S04]  /*0fd0*/  LDSM.16.M88.4 R72, [R214+0x800] ;  /* 0x00080000d648783b */ /* 0x000ee80000000200 */
[----:B------:R-:W4:Y:S04]  /*0fe0*/  LDSM.16.M88.4 R68, [R214+0xc00] ;  /* 0x000c0000d644783b */ /* 0x000f280000000200 */
[----:B------:R-:W4:Y:S01]  /*0ff0*/  LDSM.16.M88.4 R60, [R215] ;  /* 0x00000000d73c783b */ /* 0x000f220000000200 */
[-C--:B-1----:R-:W-:Y:S03]  /*1000*/  HMMA.16816.F32.BF16 R44, R32, R40.reuse, RZ ;  /* 0x00000028202c723c */ /* 0x082fe600000418ff */
[----:B------:R-:W-:Y:S04]  /*1010*/  LDSM.16.M88.4 R108, [R217+0x3000] ;  /* 0x00300000d96c783b */ /* 0x000fe80000000200 */
[----:B------:R-:W1:Y:S01]  /*1020*/  LDSM.16.M88.4 R104, [R118+0x7000] ;  /* 0x007000007668783b */ /* 0x000e620000000200 */
[C---:B--2---:R-:W-:Y:S03]  /*1030*/  HMMA.16816.F32.BF16 R56, R12.reuse, R40, RZ ;  /* 0x000000280c38723c */ /* 0x044fe600000418ff */
[----:B------:R-:W2:Y:S04]  /*1040*/  LDSM.16.M88.4 R100, [R118+0x7400] ;  /* 0x007400007664783b */ /* 0x000ea80000000200 */
[----:B------:R-:W1:Y:S01]  /*1050*/  LDSM.16.M88.4 R96, [R118+0x7800] ;  /* 0x007800007660783b */ /* 0x000e620000000200 */
[C---:B-----5:R-:W-:Y:S03]  /*1060*/  HMMA.16816.F32.BF16 R4, R12.reuse, R42, RZ ;  /* 0x0000002a0c04723c */ /* 0x060fe600000418ff */
[----:B------:R-:W5:Y:S04]  /*1070*/  LDSM.16.M88.4 R92, [R118+0x7c00] ;  /* 0x007c0000765c783b */ /* 0x000f680000000200 */
[----:B------:R-:W0:Y:S01]  /*1080*/  LDGDEPBAR ;  /* 0x00000000000079af */ /* 0x000e220000000000 */
[C---:B------:R-:W-:Y:S08]  /*1090*/  HMMA.16816.F32.BF16 R24, R12.reuse, R64, RZ ;  /* 0x000000400c18723c */ /* 0x040ff000000418ff */
[C---:B---3--:R-:W-:Y:S08]  /*10a0*/  HMMA.16816.F32.BF16 R28, R12.reuse, R48, RZ ;  /* 0x000000300c1c723c */ /* 0x048ff000000418ff */
[C---:B------:R-:W-:Y:S08]  /*10b0*/  HMMA.16816.F32.BF16 R16, R12.reuse, R66, RZ ;  /* 0x000000420c10723c */ /* 0x040ff000000418ff */
[----:B----4-:R-:W-:Y:S08]  /*10c0*/  HMMA.16816.F32.BF16 R8, R12, R50, RZ ;  /* 0x000000320c08723c */ /* 0x010ff000000418ff */
[C---:B------:R-:W-:Y:S08]  /*10d0*/  HMMA.16816.F32.BF16 R172, R32.reuse, R64, RZ ;  /* 0x0000004020ac723c */ /* 0x040ff000000418ff */
[C---:B------:R-:W-:Y:S08]  /*10e0*/  HMMA.16816.F32.BF16 R52, R32.reuse, R48, RZ ;  /* 0x000000302034723c */ /* 0x040ff000000418ff */
[----:B------:R-:W-:Y:S08]  /*10f0*/  HMMA.16816.F32.BF16 R40, R32, R42, RZ ;  /* 0x0000002a2028723c */ /* 0x000ff000000418ff */
[----:B------:R-:W-:Y:S08]  /*1100*/  HMMA.16816.F32.BF16 R20, R12, R88, RZ ;  /* 0x000000580c14723c */ /* 0x000ff000000418ff */
[C---:B------:R-:W-:Y:S08]  /*1110*/  HMMA.16816.F32.BF16 R64, R32.reuse, R66, RZ ;  /* 0x000000422040723c */ /* 0x040ff000000418ff */
[C---:B------:R-:W-:Y:S08]  /*1120*/  HMMA.16816.F32.BF16 R48, R32.reuse, R50, RZ ;  /* 0x000000322030723c */ /* 0x040ff000000418ff */
[----:B------:R-:W-:Y:S08]  /*1130*/  HMMA.16816.F32.BF16 R36, R32, R88, RZ ;  /* 0x000000582024723c */ /* 0x000ff000000418ff */
[-C--:B------:R-:W-:Y:S08]  /*1140*/  HMMA.16816.F32.BF16 R12, R12, R90.reuse, RZ ;  /* 0x0000005a0c0c723c */ /* 0x080ff000000418ff */
[----:B------:R-:W-:Y:S01]  /*1150*/  HMMA.16816.F32.BF16 R32, R32, R90, RZ ;  /* 0x0000005a2020723c */ /* 0x000fe200000418ff */
[----:B------:R-:W3:Y:S07]  /*1160*/  LDSM.16.M88.4 R88, [R217+0x2000] ;  /* 0x00200000d958783b */ /* 0x000eee0000000200 */
[C---:B------:R-:W-:Y:S08]  /*1170*/  HMMA.16816.F32.BF16 R56, R84.reuse, R80, R56 ;  /* 0x000000505438723c */ /* 0x040ff00000041838 */
[C---:B------:R-:W-:Y:S08]  /*1180*/  HMMA.16816.F32.BF16 R24, R84.reuse, R76, R24 ;  /* 0x0000004c5418723c */ /* 0x040ff00000041818 */
[C---:B------:R-:W-:Y:S08]  /*1190*/  HMMA.16816.F32.BF16 R28, R84.reuse, R72, R28 ;  /* 0x00000048541c723c */ /* 0x040ff0000004181c */
[C---:B------:R-:W-:Y:S08]  /*11a0*/  HMMA.16816.F32.BF16 R20, R84.reuse, R68, R20 ;  /* 0x000000445414723c */ /* 0x040ff00000041814 */
[C---:B------:R-:W-:Y:S08]  /*11b0*/  HMMA.16816.F32.BF16 R4, R84.reuse, R82, R4 ;  /* 0x000000525404723c */ /* 0x040ff00000041804 */
[C---:B------:R-:W-:Y:S08]  /*11c0*/  HMMA.16816.F32.BF16 R16, R84.reuse, R78, R16 ;  /* 0x0000004e5410723c */ /* 0x040ff00000041810 */
[C---:B------:R-:W-:Y:S08]  /*11d0*/  HMMA.16816.F32.BF16 R8, R84.reuse, R74, R8 ;  /* 0x0000004a5408723c */ /* 0x040ff00000041808 */
[----:B------:R-:W-:Y:S01]  /*11e0*/  HMMA.16816.F32.BF16 R12, R84, R70, R12 ;  /* 0x00000046540c723c */ /* 0x000fe2000004180c */
[----:B------:R-:W-:Y:S07]  /*11f0*/  LDSM.16.M88.4 R84, [R215+0x3000] ;  /* 0x00300000d754783b */ /* 0x000fee0000000200 */
[C---:B------:R-:W-:Y:S08]  /*1200*/  HMMA.16816.F32.BF16 R44, R60.reuse, R80, R44 ;  /* 0x000000503c2c723c */ /* 0x040ff0000004182c */
[C---:B------:R-:W-:Y:S08]  /*1210*/  HMMA.16816.F32.BF16 R172, R60.reuse, R76, R172 ;  /* 0x0000004c3cac723c */ /* 0x040ff000000418ac */
[C---:B------:R-:W-:Y:S08]  /*1220*/  HMMA.16816.F32.BF16 R52, R60.reuse, R72, R52 ;  /* 0x000000483c34723c */ /* 0x040ff00000041834 */
[C---:B------:R-:W-:Y:S08]  /*1230*/  HMMA.16816.F32.BF16 R36, R60.reuse, R68, R36 ;  /* 0x000000443c24723c */ /* 0x040ff00000041824 */
[C---:B------:R-:W-:Y:S01]  /*1240*/  HMMA.16816.F32.BF16 R40, R60.reuse, R82, R40 ;  /* 0x000000523c28723c */ /* 0x040fe20000041828 */
[----:B------:R-:W4:Y:S07]  /*1250*/  LDSM.16.M88.4 R80, [R214+0x1000] ;  /* 0x00100000d650783b */ /* 0x000f2e0000000200 */
[C---:B------:R-:W-:Y:S01]  /*1260*/  HMMA.16816.F32.BF16 R64, R60.reuse, R78, R64 ;  /* 0x0000004e3c40723c */ /* 0x040fe20000041840 */
[----:B------:R-:W3:Y:S07]  /*1270*/  LDSM.16.M88.4 R76, [R214+0x1400] ;  /* 0x00140000d64c783b */ /* 0x000eee0000000200 */
[C---:B------:R-:W-:Y:S01]  /*1280*/  HMMA.16816.F32.BF16 R48, R60.reuse, R74, R48 ;  /* 0x0000004a3c30723c */ /* 0x040fe20000041830 */
[----:B------:R-:W3:Y:S07]  /*1290*/  LDSM.16.M88.4 R72, [R214+0x1800] ;  /* 0x00180000d648783b */ /* 0x000eee0000000200 */
[----:B------:R-:W-:Y:S01]  /*12a0*/  HMMA.16816.F32.BF16 R32, R60, R70, R32 ;  /* 0x000000463c20723c */ /* 0x000fe20000041820 */
[----:B------:R-:W3:Y:S04]  /*12b0*/  LDSM.16.M88.4 R68, [R214+0x1c00] ;  /* 0x001c0000d644783b */ /* 0x000ee80000000200 */
[----:B------:R-:W3:Y:S03]  /*12c0*/  LDSM.16.M88.4 R60, [R215+0x2000] ;  /* 0x00200000d73c783b */ /* 0x000ee60000000200 */
[C---:B-1----:R-:W-:Y:S08]  /*12d0*/  HMMA.16816.F32.BF16 R56, R108.reuse, R104, R56 ;  /* 0x000000686c38723c */ /* 0x042ff00000041838 */
[C---:B--2---:R-:W-:Y:S08]  /*12e0*/  HMMA.16816.F32.BF16 R24, R108.reuse, R100, R24 ;  /* 0x000000646c18723c */ /* 0x044ff00000041818 */
[C---:B------:R-:W-:Y:S08]  /*12f0*/  HMMA.16816.F32.BF16 R4, R108.reuse, R106, R4 ;  /* 0x0000006a6c04723c */ /* 0x040ff00000041804 */
[C---:B------:R-:W-:Y:S08]  /*1300*/  HMMA.16816.F32.BF16 R16, R108.reuse, R102, R16 ;  /* 0x000000666c10723c */ /* 0x040ff00000041810 */
[C---:B------:R-:W-:Y:S08]  /*1310*/  HMMA.16816.F32.BF16 R28, R108.reuse, R96, R28 ;  /* 0x000000606c1c723c */ /* 0x040ff0000004181c */
[C---:B-----5:R-:W-:Y:S08]  /*1320*/  HMMA.16816.F32.BF16 R20, R108.reuse, R92, R20 ;  /* 0x0000005c6c14723c */ /* 0x060ff00000041814 */
[C---:B------:R-:W-:Y:S08]  /*1330*/  HMMA.16816.F32.BF16 R8, R108.reuse, R98, R8 ;  /* 0x000000626c08723c */ /* 0x040ff00000041808 */
[----:B------:R-:W-:Y:S01]  /*1340*/  HMMA.16816.F32.BF16 R12, R108, R94, R12 ;  /* 0x0000005e6c0c723c */ /* 0x000fe2000004180c */
[----:B------:R-:W-:Y:S07]  /*1350*/  LDSM.16.M88.4 R108, [R217+0x5000] ;  /* 0x00500000d96c783b */ /* 0x000fee0000000200 */
[C---:B---3--:R-:W-:Y:S08]  /*1360*/  HMMA.16816.F32.BF16 R44, R88.reuse, R104, R44 ;  /* 0x00000068582c723c */ /* 0x048ff0000004182c */
[C---:B------:R-:W-:Y:S01]  /*1370*/  HMMA.16816.F32.BF16 R40, R88.reuse, R106, R40 ;  /* 0x0000006a5828723c */ /* 0x040fe20000041828 */
[----:B------:R-:W1:Y:S07]  /*1380*/  LDSM.16.M88.4 R104, [R118+0x8000] ;  /* 0x008000007668783b */ /* 0x000e6e0000000200 */
[C---:B------:R-:W-:Y:S08]  /*1390*/  HMMA.16816.F32.BF16 R172, R88.reuse, R100, R172 ;  /* 0x0000006458ac723c */ /* 0x040ff000000418ac */
[C---:B------:R-:W-:Y:S01]  /*13a0*/  HMMA.16816.F32.BF16 R64, R88.reuse, R102, R64 ;  /* 0x000000665840723c */ /* 0x040fe20000041840 */
[----:B------:R-:W2:Y:S07]  /*13b0*/  LDSM.16.M88.4 R100, [R118+0x8400] ;  /* 0x008400007664783b */ /* 0x000eae0000000200 */
[C---:B------:R-:W-:Y:S08]  /*13c0*/  HMMA.16816.F32.BF16 R52, R88.reuse, R96, R52 ;  /* 0x000000605834723c */ /* 0x040ff00000041834 */
[C---:B------:R-:W-:Y:S01]  /*13d0*/  HMMA.16816.F32.BF16 R48, R88.reuse, R98, R48 ;  /* 0x000000625830723c */ /* 0x040fe20000041830 */
[----:B------:R-:W3:Y:S07]  /*13e0*/  LDSM.16.M88.4 R96, [R118+0x8800] ;  /* 0x008800007660783b */ /* 0x000eee0000000200 */
[C---:B------:R-:W-:Y:S08]  /*13f0*/  HMMA.16816.F32.BF16 R36, R88.reuse, R92, R36 ;  /* 0x0000005c5824723c */ /* 0x040ff00000041824 */
[----:B------:R-:W-:Y:S01]  /*1400*/  HMMA.16816.F32.BF16 R32, R88, R94, R32 ;  /* 0x0000005e5820723c */ /* 0x000fe20000041820 */
[----:B------:R-:W5:Y:S04]  /*1410*/  LDSM.16.M88.4 R92, [R118+0x8c00] ;  /* 0x008c0000765c783b */ /* 0x000f680000000200 */
[----:B------:R-:W1:Y:S03]  /*1420*/  LDSM.16.M88.4 R88, [R217+0x4000] ;  /* 0x00400000d958783b */ /* 0x000e660000000200 */
[C---:B----4-:R-:W-:Y:S08]  /*1430*/  HMMA.16816.F32.BF16 R56, R84.reuse, R80, R56 ;  /* 0x000000505438723c */ /* 0x050ff00000041838 */
        /* <DEDUP_REMOVED lines=9> */
[C---:B------:R-:W-:Y:S01]  /*14d0*/  HMMA.16816.F32.BF16 R40, R60.reuse, R82, R40 ;  /* 0x000000523c28723c */ /* 0x040fe20000041828 */
[----:B------:R-:W4:Y:S07]  /*14e0*/  LDSM.16.M88.4 R80, [R214+0x2000] ;  /* 0x00200000d650783b */ /* 0x000f2e0000000200 */
[C---:B------:R-:W-:Y:S08]  /*14f0*/  HMMA.16816.F32.BF16 R172, R60.reuse, R76, R172 ;  /* 0x0000004c3cac723c */ /* 0x040ff000000418ac */
[C---:B------:R-:W-:Y:S01]  /*1500*/  HMMA.16816.F32.BF16 R64, R60.reuse, R78, R64 ;  /* 0x0000004e3c40723c */ /* 0x040fe20000041840 */
[----:B------:R-:W1:Y:S07]  /*1510*/  LDSM.16.M88.4 R76, [R214+0x2400] ;  /* 0x00240000d64c783b */ /* 0x000e6e0000000200 */
[C---:B------:R-:W-:Y:S08]  /*1520*/  HMMA.16816.F32.BF16 R52, R60.reuse, R72, R52 ;  /* 0x000000483c34723c */ /* 0x040ff00000041834 */
[C---:B------:R-:W-:Y:S01]  /*1530*/  HMMA.16816.F32.BF16 R48, R60.reuse, R74, R48 ;  /* 0x0000004a3c30723c */ /* 0x040fe20000041830 */
[----:B------:R-:W2:Y:S07]  /*1540*/  LDSM.16.M88.4 R72, [R214+0x2800] ;  /* 0x00280000d648783b */ /* 0x000eae0000000200 */
[C---:B------:R-:W-:Y:S08]  /*1550*/  HMMA.16816.F32.BF16 R36, R60.reuse, R68, R36 ;  /* 0x000000443c24723c */ /* 0x040ff00000041824 */
[----:B------:R-:W-:Y:S01]  /*1560*/  HMMA.16816.F32.BF16 R32, R60, R70, R32 ;  /* 0x000000463c20723c */ /* 0x000fe20000041820 */
[----:B------:R-:W3:Y:S04]  /*1570*/  LDSM.16.M88.4 R68, [R214+0x2c00] ;  /* 0x002c0000d644783b */ /* 0x000ee80000000200 */
[----:B------:R-:W4:Y:S01]  /*1580*/  LDSM.16.M88.4 R60, [R215+0x4000] ;  /* 0x00400000d73c783b */ /* 0x000f220000000200 */
[----:B------:R-:W-:-:S04]  /*1590*/  DEPBAR.LE SB0, 0x0 ;  /* 0x000080000000791a */ /* 0x000fc80000000000 */
[C---:B-1----:R-:W-:Y:S08]  /*15a0*/  HMMA.16816.F32.BF16 R56, R108.reuse, R104, R56 ;  /* 0x000000686c38723c */ /* 0x042ff00000041838 */
[C---:B------:R-:W-:Y:S08]  /*15b0*/  HMMA.16816.F32.BF16 R4, R108.reuse, R106, R4 ;  /* 0x0000006a6c04723c */ /* 0x040ff00000041804 */
[C---:B--2---:R-:W-:Y:S08]  /*15c0*/  HMMA.16816.F32.BF16 R24, R108.reuse, R100, R24 ;  /* 0x000000646c18723c */ /* 0x044ff00000041818 */
[C---:B------:R-:W-:Y:S08]  /*15d0*/  HMMA.16816.F32.BF16 R16, R108.reuse, R102, R16 ;  /* 0x000000666c10723c */ /* 0x040ff00000041810 */
[C---:B---3--:R-:W-:Y:S08]  /*15e0*/  HMMA.16816.F32.BF16 R28, R108.reuse, R96, R28 ;  /* 0x000000606c1c723c */ /* 0x048ff0000004181c */
[C---:B------:R-:W-:Y:S08]  /*15f0*/  HMMA.16816.F32.BF16 R8, R108.reuse, R98, R8 ;  /* 0x000000626c08723c */ /* 0x040ff00000041808 */
[C---:B-----5:R-:W-:Y:S08]  /*1600*/  HMMA.16816.F32.BF16 R20, R108.reuse, R92, R20 ;  /* 0x0000005c6c14723c */ /* 0x060ff00000041814 */
[----:B------:R-:W-:Y:S08]  /*1610*/  HMMA.16816.F32.BF16 R12, R108, R94, R12 ;  /* 0x0000005e6c0c723c */ /* 0x000ff0000004180c */
[C---:B------:R-:W-:Y:S08]  /*1620*/  HMMA.16816.F32.BF16 R44, R88.reuse, R104, R44 ;  /* 0x00000068582c723c */ /* 0x040ff0000004182c */
[C---:B------:R-:W-:Y:S08]  /*1630*/  HMMA.16816.F32.BF16 R40, R88.reuse, R106, R40 ;  /* 0x0000006a5828723c */ /* 0x040ff00000041828 */
[C---:B------:R-:W-:Y:S08]  /*1640*/  HMMA.16816.F32.BF16 R172, R88.reuse, R100, R172 ;  /* 0x0000006458ac723c */ /* 0x040ff000000418ac */
[C---:B------:R-:W-:Y:S08]  /*1650*/  HMMA.16816.F32.BF16 R64, R88.reuse, R102, R64 ;  /* 0x000000665840723c */ /* 0x040ff00000041840 */
[C---:B------:R-:W-:Y:S08]  /*1660*/  HMMA.16816.F32.BF16 R52, R88.reuse, R96, R52 ;  /* 0x000000605834723c */ /* 0x040ff00000041834 */
[C---:B------:R-:W-:Y:S08]  /*1670*/  HMMA.16816.F32.BF16 R48, R88.reuse, R98, R48 ;  /* 0x000000625830723c */ /* 0x040ff00000041830 */
[C---:B------:R-:W-:Y:S08]  /*1680*/  HMMA.16816.F32.BF16 R36, R88.reuse, R92, R36 ;  /* 0x0000005c5824723c */ /* 0x040ff00000041824 */
[----:B------:R-:W-:Y:S08]  /*1690*/  HMMA.16816.F32.BF16 R32, R88, R94, R32 ;  /* 0x0000005e5820723c */ /* 0x000ff00000041820 */
[C---:B----4-:R-:W-:Y:S08]  /*16a0*/  HMMA.16816.F32.BF16 R56, R84.reuse, R80, R56 ;  /* 0x000000505438723c */ /* 0x050ff00000041838 */
[C---:B------:R-:W-:Y:S08]  /*16b0*/  HMMA.16816.F32.BF16 R4, R84.reuse, R82, R4 ;  /* 0x000000525404723c */ /* 0x040ff00000041804 */
[C---:B------:R-:W-:Y:S08]  /*16c0*/  HMMA.16816.F32.BF16 R24, R84.reuse, R76, R24 ;  /* 0x0000004c5418723c */ /* 0x040ff00000041818 */
[C---:B------:R-:W-:Y:S08]  /*16d0*/  HMMA.16816.F32.BF16 R16, R84.reuse, R78, R16 ;  /* 0x0000004e5410723c */ /* 0x040ff00000041810 */
[C---:B------:R-:W-:Y:S08]  /*16e0*/  HMMA.16816.F32.BF16 R28, R84.reuse, R72, R28 ;  /* 0x00000048541c723c */ /* 0x040ff0000004181c */
[C---:B------:R-:W-:Y:S08]  /*16f0*/  HMMA.16816.F32.BF16 R8, R84.reuse, R74, R8 ;  /* 0x0000004a5408723c */ /* 0x040ff00000041808 */
[C---:B------:R-:W-:Y:S08]  /*1700*/  HMMA.16816.F32.BF16 R20, R84.reuse, R68, R20 ;  /* 0x000000445414723c */ /* 0x040ff00000041814 */
        /* <DEDUP_REMOVED lines=9> */
[----:B------:R-:W-:Y:S06]  /*17a0*/  BAR.SYNC.DEFER_BLOCKING 0x0 ;  /* 0x0000000000007b1d */ /* 0x000fec0000010000 */
[----:B------:R-:W-:Y:S05]  /*17b0*/  @!P0 BRA `(.L_x_27) ;  /* 0x0000017000008947 */ /* 0x000fea0003800000 */
[----:B------:R-:W-:Y:S01]  /*17c0*/  LEA.HI.SX32 R63, R164, 0xfffffffe, 0x1a ;  /* 0xfffffffea43f7811 */ /* 0x000fe200078fd2ff */
[----:B------:R-:W-:-:S03]  /*17d0*/  IMAD.SHL.U32 R61, R112, 0x20, RZ ;  /* 0x00000020703d7824 */ /* 0x000fc600078e00ff */
[----:B------:R-:W-:Y:S01]  /*17e0*/  SHF.R.S32.HI R60, RZ, 0x1f, R63 ;  /* 0x0000001fff3c7819 */ /* 0x000fe2000001143f */
[----:B------:R-:W-:Y:S02]  /*17f0*/  IMAD R3, R219, R63, RZ ;  /* 0x0000003fdb037224 */ /* 0x000fe400078e02ff */
[----:B------:R-:W-:-:S04]  /*1800*/  IMAD.WIDE.U32 R62, R63, R220, R228 ;  /* 0x000000dc3f3e7225 */ /* 0x000fc800078e00e4 */
[----:B------:R-:W-:Y:S01]  /*1810*/  IMAD R60, R60, R220, R3 ;  /* 0x000000dc3c3c7224 */ /* 0x000fe200078e0203 */
[----:B------:R-:W-:Y:S01]  /*1820*/  LEA R68, P2, R62, c[0x0][0x168], 0x1 ;  /* 0x00005a003e447a11 */ /* 0x000fe200078408ff */
[----:B------:R-:W-:Y:S02]  /*1830*/  IMAD.MOV.U32 R3, RZ, RZ, 0x5 ;  /* 0x00000005ff037424 */ /* 0x000fe400078e00ff */
[----:B------:R-:W-:Y:S01]  /*1840*/  IMAD.IADD R60, R63, 0x1, R60 ;  /* 0x000000013f3c7824 */ /* 0x000fe200078e023c */
[----:B------:R-:W-:Y:S02]  /*1850*/  LEA R70, P1, R61, R68, 0x1 ;  /* 0x000000443d467211 */ /* 0x000fe400078208ff */
[----:B------:R-:W-:Y:S02]  /*1860*/  SHF.L.U64.HI R112, R112, R3, c[0x0][0x19c] ;  /* 0x0000670070707619 */ /* 0x000fe40000010203 */
        /* <DEDUP_REMOVED lines=12> */
.L_x_27:
        /* <DEDUP_REMOVED lines=15> */
[----:B-1----:R-:W-:Y:S02]  /*1a20*/  FMNMX.FTZ R68, R30, R63, !PT ;  /* 0x0000003f1e447209 */ /* 0x002fe40007810000 */
[----:B------:R-:W-:Y:S02]  /*1a30*/  FMNMX.FTZ R3, R29, R60, !PT ;  /* 0x0000003c1d037209 */ /* 0x000fe40007810000 */
[----:B------:R-:W-:Y:S02]  /*1a40*/  SHF.L.U32 R213, R2, 0x1, RZ ;  /* 0x0000000102d57819 */ /* 0x000fe400000006ff */
[----:B------:R-:W-:Y:S02]  /*1a50*/  FMNMX.FTZ R60, R8, R3, !PT ;  /* 0x00000003083c7209 */ /* 0x000fe40007810000 */
[----:B------:R-:W-:Y:S01]  /*1a60*/  IADD3 R212, R0, R213, RZ ;  /* 0x000000d500d47210 */ /* 0x000fe20007ffe0ff */
        /* <DEDUP_REMOVED lines=10> */
[----:B------:R-:W-:-:S02]  /*1b10*/  FMNMX.FTZ R61, R31, R68, !PT ;  /* 0x000000441f3d7209 */ /* 0x000fc40007810000 */
[----:B------:R-:W-:Y:S02]  /*1b20*/  FMNMX.FTZ R60, R13, R60, !PT ;  /* 0x0000003c0d3c7209 */ /* 0x000fe40007810000 */
[----:B------:R-:W-:Y:S02]  /*1b30*/  FMNMX.FTZ R3, R41, R62, !PT ;  /* 0x0000003e29037209 */ /* 0x000fe40007810000 */
[----:B------:R-:W-:Y:S01]  /*1b40*/  FMNMX.FTZ R68, R10, R61, !PT ;  /* 0x0000003d0a447209 */ /* 0x000fe20007810000 */
[----:B------:R-:W1:Y:S01]  /*1b50*/  SHFL.BFLY PT, R63, R60, 0x2, 0x1f ;  /* 0x0c401f003c3f7f89 */ /* 0x000e6200000e0000 */
        /* <DEDUP_REMOVED lines=28> */
[----:B------:R-:W-:Y:S02]  /*1d20*/  FMNMX.FTZ R61, R55, R62, !PT ;  /* 0x0000003e373d7209 */ /* 0x000fe40007810000 */
[----:B--2---:R-:W-:Y:S01]  /*1d30*/  FMNMX.FTZ R166, R63, R166, !PT ;  /* 0x000000a63fa67209 */ /* 0x004fe20007810000 */
[----:B------:R-:W1:Y:S01]  /*1d40*/  SHFL.BFLY PT, R165, R60, 0x1, 0x1f ;  /* 0x0c201f003ca57f89 */ /* 0x000e6200000e0000 */
[----:B------:R-:W-:-:S02]  /*1d50*/  FMNMX.FTZ R62, R50, R61, !PT ;  /* 0x0000003d323e7209 */ /* 0x000fc40007810000 */
[C---:B------:R-:W-:Y:S01]  /*1d60*/  FSETP.NEU.FTZ.AND P1, PT, R166.reuse, -INF , PT ;  /* 0xff800000a600780b */ /* 0x040fe20003f3d000 */
[----:B------:R-:W-:Y:S01]  /*1d70*/  FMUL.FTZ R197, R166, c[0x0][0x23c] ;  /* 0x00008f00a6c57a20 */ /* 0x000fe20000410000 */
[----:B------:R-:W-:Y:S02]  /*1d80*/  FMNMX.FTZ R61, R51, R62, !PT ;  /* 0x0000003e333d7209 */ /* 0x000fe40007810000 */
[----:B------:R-:W-:Y:S02]  /*1d90*/  FMNMX.FTZ R3, R33, R68, !PT ;  /* 0x0000004421037209 */ /* 0x000fe40007810000 */
[----:B------:R-:W-:Y:S01]  /*1da0*/  FMNMX.FTZ R62, R38, R61, !PT ;  /* 0x0000003d263e7209 */ /* 0x000fe20007810000 */
[----:B------:R-:W-:Y:S01]  /*1db0*/  LDSM.16.MT88.4 R68, [R213+0x9000] ;  /* 0x00900000d544783b */ /* 0x000fe20000004200 */
[----:B------:R-:W-:Y:S02]  /*1dc0*/  FSEL R197, R197, RZ, P1 ;  /* 0x000000ffc5c57208 */ /* 0x000fe40000800000 */
[----:B------:R-:W-:Y:S01]  /*1dd0*/  FMNMX.FTZ R61, R39, R62, !PT ;  /* 0x0000003e273d7209 */ /* 0x000fe20007810000 */
[----:B------:R-:W2:Y:S02]  /*1de0*/  SHFL.BFLY PT, R168, R3, 0x2, 0x1f ;  /* 0x0c401f0003a87f89 */ /* 0x000ea400000e0000 */
[--C-:B------:R-:W-:Y:S01]  /*1df0*/  FFMA.FTZ R176, R56, c[0x0][0x23c], -R197.reuse ;  /* 0x00008f0038b07a23 */ /* 0x100fe200000108c5 */
[----:B------:R-:W-:Y:S01]  /*1e00*/  FMNMX.FTZ R56, R34, R61, !PT ;  /* 0x0000003d22387209 */ /* 0x000fe20007810000 */
[----:B------:R-:W-:-:S02]  /*1e10*/  FFMA.FTZ R171, R57, c[0x0][0x23c], -R197 ;  /* 0x00008f0039ab7a23 */ /* 0x000fc400000108c5 */
[--C-:B------:R-:W-:Y:S01]  /*1e20*/  FFMA.FTZ R170, R4, c[0x0][0x23c], -R197.reuse ;  /* 0x00008f0004aa7a23 */ /* 0x100fe200000108c5 */
[----:B------:R-:W-:Y:S01]  /*1e30*/  FMNMX.FTZ R167, R35, R56, !PT ;  /* 0x0000003823a77209 */ /* 0x000fe20007810000 */
[----:B------:R-:W-:Y:S01]  /*1e40*/  MUFU.EX2 R176, R176 ;  /* 0x000000b000b07308 */ /* 0x000fe20000000800 */
[--C-:B------:R-:W-:Y:S01]  /*1e50*/  FFMA.FTZ R187, R24, c[0x0][0x23c], -R197.reuse ;  /* 0x00008f0018bb7a23 */ /* 0x100fe200000108c5 */
[----:B-1----:R-:W-:Y:S01]  /*1e60*/  FMNMX.FTZ R165, R60, R165, !PT ;  /* 0x000000a53ca57209 */ /* 0x002fe20007810000 */
[--C-:B------:R-:W-:Y:S01]  /*1e70*/  FFMA.FTZ R186, R25, c[0x0][0x23c], -R197.reuse ;  /* 0x00008f0019ba7a23 */ /* 0x100fe200000108c5 */
[----:B------:R-:W1:Y:S01]  /*1e80*/  SHFL.BFLY PT, R56, R167, 0x2, 0x1f ;  /* 0x0c401f00a7387f89 */ /* 0x000e6200000e0000 */
[--C-:B------:R-:W-:Y:S01]  /*1e90*/  FFMA.FTZ R188, R16, c[0x0][0x23c], -R197.reuse ;  /* 0x00008f0010bc7a23 */ /* 0x100fe200000108c5 */
[C---:B------:R-:W-:Y:S01]  /*1ea0*/  FSETP.NEU.FTZ.AND P1, PT, R165.reuse, -INF , PT ;  /* 0xff800000a500780b */ /* 0x040fe20003f3d000 */
[----:B------:R-:W-:Y:S01]  /*1eb0*/  FMUL.FTZ R196, R165, c[0x0][0x23c] ;  /* 0x00008f00a5c47a20 */ /* 0x000fe20000410000 */
[----:B------:R-:W3:Y:S01]  /*1ec0*/  MUFU.EX2 R171, R171 ;  /* 0x000000ab00ab7308 */ /* 0x000ee20000000800 */
[--C-:B------:R-:W-:Y:S01]  /*1ed0*/  FFMA.FTZ R189, R17, c[0x0][0x23c], -R197.reuse ;  /* 0x00008f0011bd7a23 */ /* 0x100fe200000108c5 */
[----:B------:R-:W-:Y:S01]  /*1ee0*/  LDSM.16.MT88.4 R60, [R213+0x9400] ;  /* 0x00940000d53c783b */ /* 0x000fe20000004200 */
[----:B------:R-:W-:Y:S01]  /*1ef0*/  FFMA.FTZ R235, R13, c[0x0][0x23c], -R197 ;  /* 0x00008f000deb7a23 */ /* 0x000fe200000108c5 */
[----:B------:R-:W-:-:S02]  /*1f00*/  FSEL R196, R196, RZ, P1 ;  /* 0x000000ffc4c47208 */ /* 0x000fc40000800000 */
[----:B--2---:R-:W-:Y:S01]  /*1f10*/  FMNMX.FTZ R168, R3, R168, !PT ;  /* 0x000000a803a87209 */ /* 0x004fe20007810000 */
[----:B------:R-:W-:Y:S01]  /*1f20*/  FFMA.FTZ R3, R5, c[0x0][0x23c], -R197 ;  /* 0x00008f0005037a23 */ /* 0x000fe200000108c5 */
[----:B------:R-:W-:Y:S01]  /*1f30*/  MUFU.EX2 R170, R170 ;  /* 0x000000aa00aa7308 */ /* 0x000fe20000000800 */
[--C-:B------:R-:W-:Y:S02]  /*1f40*/  FFMA.FTZ R177, R6, c[0x0][0x23c], -R196.reuse ;  /* 0x00008f0006b17a23 */ /* 0x100fe400000108c4 */
[----:B------:R-:W2:Y:S01]  /*1f50*/  SHFL.BFLY PT, R57, R168, 0x1, 0x1f ;  /* 0x0c201f00a8397f89 */ /* 0x000ea200000e0000 */
[--C-:B------:R-:W-:Y:S02]  /*1f60*/  FFMA.FTZ R0, R7, c[0x0][0x23c], -R196.reuse ;  /* 0x00008f0007007a23 */ /* 0x100fe400000108c4 */
[--C-:B------:R-:W-:Y:S01]  /*1f70*/  FFMA.FTZ R169, R58, c[0x0][0x23c], -R196.reuse ;  /* 0x00008f003aa97a23 */ /* 0x100fe200000108c4 */
[----:B------:R-:W-:Y:S01]  /*1f80*/  LDSM.16.MT88.4 R4, [R212+0xb000] ;  /* 0x00b00000d404783b */ /* 0x000fe20000004200 */
[--C-:B------:R-:W-:Y:S01]  /*1f90*/  FFMA.FTZ R178, R59, c[0x0][0x23c], -R196.reuse ;  /* 0x00008f003bb27a23 */ /* 0x100fe200000108c4 */
[----:B------:R-:W4:Y:S01]  /*1fa0*/  MUFU.EX2 R3, R3 ;  /* 0x0000000300037308 */ /* 0x000f220000000800 */
[----:B-1----:R-:W-:Y:S01]  /*1fb0*/  FMNMX.FTZ R167, R167, R56, !PT ;  /* 0x00000038a7a77209 */ /* 0x002fe20007810000 */
[--C-:B------:R-:W-:Y:S01]  /*1fc0*/  FFMA.FTZ R191, R26, c[0x0][0x23c], -R196.reuse ;  /* 0x00008f001abf7a23 */ /* 0x100fe200000108c4 */
[----:B---3--:R-:W-:Y:S01]  /*1fd0*/  F2FP.BF16.PACK_AB R132, R171, R176 ;  /* 0x000000b0ab84723e */ /* 0x008fe200000010ff */
[----:B------:R-:W-:-:S02]  /*1fe0*/  FFMA.FTZ R190, R27, c[0x0][0x23c], -R196 ;  /* 0x00008f001bbe7a23 */ /* 0x000fc400000108c4 */
[----:B------:R-:W1:Y:S01]  /*1ff0*/  SHFL.BFLY PT, R2, R167, 0x1, 0x1f ;  /* 0x0c201f00a7027f89 */ /* 0x000e6200000e0000 */
[--C-:B------:R-:W-:Y:S01]  /*2000*/  FFMA.FTZ R192, R18, c[0x0][0x23c], -R196.reuse ;  /* 0x00008f0012c07a23 */ /* 0x100fe200000108c4 */
[----:B------:R-:W-:Y:S01]  /*2010*/  MUFU.EX2 R169, R169 ;  /* 0x000000a900a97308 */ /* 0x000fe20000000800 */
[--C-:B------:R-:W-:Y:S01]  /*2020*/  FFMA.FTZ R193, R19, c[0x0][0x23c], -R196.reuse ;  /* 0x00008f0013c17a23 */ /* 0x100fe200000108c4 */
[----:B------:R-:W-:Y:S01]  /*2030*/  LDSM.16.MT88.4 R24, [R212+0xa400] ;  /* 0x00a40000d418783b */ /* 0x000fe20000004200 */
[--C-:B------:R-:W-:Y:S02]  /*2040*/  FFMA.FTZ R198, R10, c[0x0][0x23c], -R196.reuse ;  /* 0x00008f000ac67a23 */ /* 0x100fe400000108c4 */
[--C-:B------:R-:W-:Y:S01]  /*2050*/  FFMA.FTZ R199, R11, c[0x0][0x23c], -R196.reuse ;  /* 0x00008f000bc77a23 */ /* 0x100fe200000108c4 */
[----:B------:R-:W-:Y:S01]  /*2060*/  LDSM.16.MT88.4 R16, [R213+0xb400] ;  /* 0x00b40000d510783b */ /* 0x000fe20000004200 */
[----:B------:R-:W-:Y:S01]  /*2070*/  FADD.FTZ R171, R176, R171 ;  /* 0x000000abb0ab7221 */ /* 0x000fe20000010000 */
[----:B------:R-:W3:Y:S01]  /*2080*/  MUFU.EX2 R178, R178 ;  /* 0x000000b200b27308 */ /* 0x000ee20000000800 */
[----:B----4-:R-:W-:Y:S01]  /*2090*/  F2FP.BF16.PACK_AB R134, R3, R170 ;  /* 0x000000aa0386723e */ /* 0x010fe200000010ff */
[----:B------:R-:W-:Y:S01]  /*20a0*/  FFMA.FTZ R233, R15, c[0x0][0x23c], -R196 ;  /* 0x00008f000fe97a23 */ /* 0x000fe200000108c4 */
[----:B--2---:R-:W-:Y:S01]  /*20b0*/  FMNMX.FTZ R168, R168, R57, !PT ;  /* 0x00000039a8a87209 */ /* 0x004fe20007810000 */
[----:B------:R-:W-:Y:S01]  /*20c0*/  FADD.FTZ R170, R170, R171 ;  /* 0x000000abaaaa7221 */ /* 0x000fe20000010000 */
[----:B------:R-:W-:Y:S02]  /*20d0*/  LDSM.16.MT88.4 R56, [R212+0xb400] ;  /* 0x00b40000d438783b */ /* 0x000fe40000004200 */
[C---:B------:R-:W-:Y:S01]  /*20e0*/  FSETP.NEU.FTZ.AND P1, PT, R168.reuse, -INF , PT ;  /* 0xff800000a800780b */ /* 0x040fe20003f3d000 */
[----:B------:R-:W-:Y:S01]  /*20f0*/  FMUL.FTZ R195, R168, c[0x0][0x23c] ;  /* 0x00008f00a8c37a20 */ /* 0x000fe20000410000 */
[----:B------:R-:W-:Y:S01]  /*2100*/  MUFU.EX2 R177, R177 ;  /* 0x000000b100b17308 */ /* 0x000fe20000000800 */
[----:B------:R-:W-:-:S03]  /*2110*/  FADD.FTZ R170, R3, R170 ;  /* 0x000000aa03aa7221 */ /* 0x000fc60000010000 */
[----:B------:R-:W-:Y:S02]  /*2120*/  FSEL R195, R195, RZ, P1 ;  /* 0x000000ffc3c37208 */ /* 0x000fe40000800000 */
[----:B-1----:R-:W-:Y:S02]  /*2130*/  FMNMX.FTZ R167, R167, R2, !PT ;  /* 0x00000002a7a77209 */ /* 0x002fe40007810000 */
[----:B------:R-:W1:Y:S01]  /*2140*/  MUFU.EX2 R0, R0 ;  /* 0x0000000000007308 */ /* 0x000e620000000800 */
[--C-:B------:R-:W-:Y:S01]  /*2150*/  FFMA.FTZ R185, R44, c[0x0][0x23c], -R195.reuse ;  /* 0x00008f002cb97a23 */ /* 0x100fe200000108c3 */
[C---:B------:R-:W-:Y:S01]  /*2160*/  FSETP.NEU.FTZ.AND P1, PT, R167.reuse, -INF , PT ;  /* 0xff800000a700780b */ /* 0x040fe20003f3d000 */
[----:B------:R-:W-:Y:S01]  /*2170*/  FMUL.FTZ R194, R167, c[0x0][0x23c] ;  /* 0x00008f00a7c27a20 */ /* 0x000fe20000410000 */
[----:B---3--:R-:W-:Y:S01]  /*2180*/  F2FP.BF16.PACK_AB R133, R178, R169 ;  /* 0x000000a9b285723e */ /* 0x008fe200000010ff */
[--C-:B------:R-:W-:Y:S02]  /*2190*/  FFMA.FTZ R184, R45, c[0x0][0x23c], -R195.reuse ;  /* 0x00008f002db87a23 */ /* 0x100fe400000108c3 */
[--C-:B------:R-:W-:Y:S01]  /*21a0*/  FFMA.FTZ R181, R40, c[0x0][0x23c], -R195.reuse ;  /* 0x00008f0028b57a23 */ /* 0x100fe200000108c3 */
[----:B------:R-:W-:Y:S01]  /*21b0*/  FSEL R194, R194, RZ, P1 ;  /* 0x000000ffc2c27208 */ /* 0x000fe20000800000 */
[--C-:B------:R-:W-:Y:S01]  /*21c0*/  FFMA.FTZ R180, R41, c[0x0][0x23c], -R195.reuse ;  /* 0x00008f0029b47a23 */ /* 0x100fe200000108c3 */
[----:B------:R-:W-:Y:S01]  /*21d0*/  MUFU.EX2 R185, R185 ;  /* 0x000000b900b97308 */ /* 0x000fe20000000800 */
[----:B------:R-:W-:-:S02]  /*21e0*/  FFMA.FTZ R172, R172, c[0x0][0x23c], -R195 ;  /* 0x00008f00acac7a23 */ /* 0x000fc400000108c3 */
[--C-:B------:R-:W-:Y:S02]  /*21f0*/  FFMA.FTZ R183, R46, c[0x0][0x23c], -R194.reuse ;  /* 0x00008f002eb77a23 */ /* 0x100fe400000108c2 */
[--C-:B------:R-:W-:Y:S01]  /*2200*/  FFMA.FTZ R182, R47, c[0x0][0x23c], -R194.reuse ;  /* 0x00008f002fb67a23 */ /* 0x100fe200000108c2 */
[----:B-1----:R-:W-:Y:S01]  /*2210*/  F2FP.BF16.PACK_AB R135, R0, R177 ;  /* 0x000000b10087723e */ /* 0x002fe200000010ff */
[--C-:B------:R-:W-:Y:S01]  /*2220*/  FFMA.FTZ R179, R42, c[0x0][0x23c], -R194.reuse ;  /* 0x00008f002ab37a23 */ /* 0x100fe200000108c2 */
[----:B------:R-:W1:Y:S01]  /*2230*/  MUFU.EX2 R184, R184 ;  /* 0x000000b800b87308 */ /* 0x000e620000000800 */
[----:B------:R-:W-:Y:S01]  /*2240*/  FFMA.FTZ R2, R43, c[0x0][0x23c], -R194 ;  /* 0x00008f002b027a23 */ /* 0x000fe200000108c2 */
[----:B------:R-:W2:Y:S01]  /*2250*/  LDSM.16.MT88.4 R44, [R212+0x9400] ;  /* 0x00940000d42c783b */ /* 0x000ea20000004200 */
[--C-:B------:R-:W-:Y:S02]  /*2260*/  FFMA.FTZ R173, R173, c[0x0][0x23c], -R195.reuse ;  /* 0x00008f00adad7a23 */ /* 0x100fe400000108c3 */
[----:B------:R-:W-:Y:S01]  /*2270*/  HMMA.16816.F32.BF16 R156, R132, R68, RZ ;  /* 0x00000044849c723c */ /* 0x000fe200000418ff */
[----:B------:R-:W3:Y:S01]  /*2280*/  LDSM.16.MT88.4 R40, [R213+0xa400] ;  /* 0x00a40000d528783b */ /* 0x000ee20000004200 */
[--C-:B------:R-:W-:Y:S01]  /*2290*/  FFMA.FTZ R64, R64, c[0x0][0x23c], -R195.reuse ;  /* 0x00008f0040407a23 */ /* 0x100fe200000108c3 */
[----:B------:R-:W-:Y:S01]  /*22a0*/  MUFU.EX2 R181, R181 ;  /* 0x000000b500b57308 */ /* 0x000fe20000000800 */
[----:B------:R-:W-:-:S02]  /*22b0*/  FFMA.FTZ R65, R65, c[0x0][0x23c], -R195 ;  /* 0x00008f0041417a23 */ /* 0x000fc400000108c3 */
[--C-:B------:R-:W-:Y:S02]  /*22c0*/  FFMA.FTZ R174, R174, c[0x0][0x23c], -R194.reuse ;  /* 0x00008f00aeae7a23 */ /* 0x100fe400000108c2 */
[C---:B------:R-:W-:Y:S01]  /*22d0*/  HMMA.16816.F32.BF16 R76, R132.reuse, R84, RZ ;  /* 0x00000054844c723c */ /* 0x040fe200000418ff */
[--C-:B------:R-:W-:Y:S02]  /*22e0*/  FFMA.FTZ R175, R175, c[0x0][0x23c], -R194.reuse ;  /* 0x00008f00afaf7a23 */ /* 0x100fe400000108c2 */
[----:B------:R-:W4:Y:S01]  /*22f0*/  MUFU.EX2 R180, R180 ;  /* 0x000000b400b47308 */ /* 0x000f220000000800 */
[----:B-1----:R-:W-:Y:S01]  /*2300*/  F2FP.BF16.PACK_AB R136, R184, R185 ;  /* 0x000000b9b888723e */ /* 0x002fe200000010ff */
[--C-:B------:R-:W-:Y:S02]  /*2310*/  FFMA.FTZ R66, R66, c[0x0][0x23c], -R194.reuse ;  /* 0x00008f0042427a23 */ /* 0x100fe400000108c2 */
[----:B------:R-:W-:Y:S01]  /*2320*/  FFMA.FTZ R67, R67, c[0x0][0x23c], -R194 ;  /* 0x00008f0043437a23 */ /* 0x000fe200000108c2 */
[----:B------:R-:W-:Y:S01]  /*2330*/  HMMA.16816.F32.BF16 R92, R132, R100, RZ ;  /* 0x00000064845c723c */ /* 0x000fe200000418ff */
[----:B------:R-:W-:-:S02]  /*2340*/  FFMA.FTZ R52, R52, c[0x0][0x23c], -R195 ;  /* 0x00008f0034347a23 */ /* 0x000fc400000108c3 */
[----:B------:R-:W-:Y:S01]  /*2350*/  MUFU.EX2 R183, R183 ;  /* 0x000000b700b77308 */ /* 0x000fe20000000800 */
[--C-:B------:R-:W-:Y:S02]  /*2360*/  FFMA.FTZ R53, R53, c[0x0][0x23c], -R195.reuse ;  /* 0x00008f0035357a23 */ /* 0x100fe400000108c3 */
[--C-:B------:R-:W-:Y:S02]  /*2370*/  FFMA.FTZ R48, R48, c[0x0][0x23c], -R195.reuse ;  /* 0x00008f0030307a23 */ /* 0x100fe400000108c3 */
[----:B------:R-:W-:Y:S01]  /*2380*/  HMMA.16816.F32.BF16 R104, R132, R112, RZ ;  /* 0x000000708468723c */ /* 0x000fe200000418ff */
[----:B------:R-:W-:Y:S02]  /*2390*/  FFMA.FTZ R49, R49, c[0x0][0x23c], -R195 ;  /* 0x00008f0031317a23 */ /* 0x000fe400000108c3 */
[----:B------:R-:W1:Y:S01]  /*23a0*/  MUFU.EX2 R182, R182 ;  /* 0x000000b600b67308 */ /* 0x000e620000000800 */
[----:B----4-:R-:W-:Y:S01]  /*23b0*/  F2FP.BF16.PACK_AB R138, R180, R181 ;  /* 0x000000b5b48a723e */ /* 0x010fe200000010ff */
[----:B------:R-:W-:-:S02]  /*23c0*/  FFMA.FTZ R54, R54, c[0x0][0x23c], -R194 ;  /* 0x00008f0036367a23 */ /* 0x000fc400000108c2 */
[--C-:B------:R-:W-:Y:S01]  /*23d0*/  FFMA.FTZ R55, R55, c[0x0][0x23c], -R194.reuse ;  /* 0x00008f0037377a23 */ /* 0x100fe200000108c2 */
[C---:B------:R-:W-:Y:S01]  /*23e0*/  HMMA.16816.F32.BF16 R116, R132.reuse, R124, RZ ;  /* 0x0000007c8474723c */ /* 0x040fe200000418ff */
[--C-:B------:R-:W-:Y:S02]  /*23f0*/  FFMA.FTZ R50, R50, c[0x0][0x23c], -R194.reuse ;  /* 0x00008f0032327a23 */ /* 0x100fe400000108c2 */
[----:B------:R-:W-:Y:S01]  /*2400*/  MUFU.EX2 R179, R179 ;  /* 0x000000b300b37308 */ /* 0x000fe20000000800 */
[----:B------:R-:W-:Y:S02]  /*2410*/  FFMA.FTZ R51, R51, c[0x0][0x23c], -R194 ;  /* 0x00008f0033337a23 */ /* 0x000fe400000108c2 */
[----:B------:R-:W-:Y:S02]  /*2420*/  FADD.FTZ R184, R185, R184 ;  /* 0x000000b8b9b87221 */ /* 0x000fe40000010000 */
[----:B------:R-:W-:Y:S01]  /*2430*/  HMMA.16816.F32.BF16 R128, R132, R4, RZ ;  /* 0x000000048480723c */ /* 0x000fe200000418ff */
[----:B------:R-:W-:-:S02]  /*2440*/  FADD.FTZ R178, R169, R178 ;  /* 0x000000b2a9b27221 */ /* 0x000fc40000010000 */
[----:B------:R-:W4:Y:S01]  /*2450*/  MUFU.EX2 R2, R2 ;  /* 0x0000000200027308 */ /* 0x000f220000000800 */
[----:B-1----:R-:W-:Y:S01]  /*2460*/  F2FP.BF16.PACK_AB R137, R182, R183 ;  /* 0x000000b7b689723e */ /* 0x002fe200000010ff */
[----:B------:R-:W-:Y:S02]  /*2470*/  FADD.FTZ R182, R183, R182 ;  /* 0x000000b6b7b67221 */ /* 0x000fe40000010000 */
[----:B------:R-:W-:Y:S01]  /*2480*/  FADD.FTZ R181, R181, R184 ;  /* 0x000000b8b5b57221 */ /* 0x000fe20000010000 */
[----:B------:R-:W-:Y:S01]  /*2490*/  HMMA.16816.F32.BF16 R152, R132, R70, RZ ;  /* 0x000000468498723c */ /* 0x000fe200000418ff */
[----:B------:R-:W-:Y:S02]  /*24a0*/  FADD.FTZ R177, R177, R178 ;  /* 0x000000b2b1b17221 */ /* 0x000fe40000010000 */
[----:B------:R-:W-:Y:S01]  /*24b0*/  MUFU.EX2 R187, R187 ;  /* 0x000000bb00bb7308 */ /* 0x000fe20000000800 */
[----:B------:R-:W-:Y:S02]  /*24c0*/  FADD.FTZ R181, R180, R181 ;  /* 0x000000b5b4b57221 */ /* 0x000fe40000010000 */
[----:B------:R-:W-:-:S02]  /*24d0*/  FADD.FTZ R0, R0, R177 ;  /* 0x000000b100007221 */ /* 0x000fc40000010000 */
[C---:B------:R-:W-:Y:S01]  /*24e0*/  HMMA.16816.F32.BF16 R80, R132.reuse, R86, RZ ;  /* 0x000000568450723c */ /* 0x040fe200000418ff */
[----:B------:R-:W-:Y:S01]  /*24f0*/  FFMA.FTZ R237, R33, c[0x0][0x23c], -R195 ;  /* 0x00008f0021ed7a23 */ /* 0x000fe200000108c3 */
[----:B----4-:R-:W-:Y:S01]  /*2500*/  F2FP.BF16.PACK_AB R139, R2, R179 ;  /* 0x000000b3028b723e */ /* 0x010fe200000010ff */
[----:B------:R-:W1:Y:S01]  /*2510*/  MUFU.EX2 R186, R186 ;  /* 0x000000ba00ba7308 */ /* 0x000e620000000800 */
[----:B------:R-:W-:Y:S02]  /*2520*/  FADD.FTZ R179, R179, R182 ;  /* 0x000000b6b3b37221 */ /* 0x000fe40000010000 */
[----:B------:R-:W-:Y:S02]  /*2530*/  FFMA.FTZ R33, R38, c[0x0][0x23c], -R194 ;  /* 0x00008f0026217a23 */ /* 0x000fe400000108c2 */
[----:B------:R-:W-:Y:S01]  /*2540*/  HMMA.16816.F32.BF16 R96, R132, R102, RZ ;  /* 0x000000668460723c */ /* 0x000fe200000418ff */
[----:B------:R-:W-:Y:S02]  /*2550*/  FADD.FTZ R179, R2, R179 ;  /* 0x000000b302b37221 */ /* 0x000fe40000010000 */
[--C-:B------:R-:W-:Y:S01]  /*2560*/  FFMA.FTZ R36, R36, c[0x0][0x23c], -R195.reuse ;  /* 0x00008f0024247a23 */ /* 0x100fe200000108c3 */
[----:B------:R-:W-:Y:S01]  /*2570*/  MUFU.EX2 R188, R188 ;  /* 0x000000bc00bc7308 */ /* 0x000fe20000000800 */
[----:B------:R-:W-:-:S02]  /*2580*/  FFMA.FTZ R37, R37, c[0x0][0x23c], -R195 ;  /* 0x00008f0025257a23 */ /* 0x000fc400000108c3 */
[--C-:B------:R-:W-:Y:S01]  /*2590*/  FFMA.FTZ R38, R39, c[0x0][0x23c], -R194.reuse ;  /* 0x00008f0027267a23 */ /* 0x100fe200000108c2 */
[----:B------:R-:W-:Y:S01]  /*25a0*/  HMMA.16816.F32.BF16 R108, R132, R114, RZ ;  /* 0x00000072846c723c */ /* 0x000fe200000418ff */
[----:B------:R-:W-:Y:S02]  /*25b0*/  FFMA.FTZ R32, R32, c[0x0][0x23c], -R195 ;  /* 0x00008f0020207a23 */ /* 0x000fe400000108c3 */
[--C-:B------:R-:W-:Y:S01]  /*25c0*/  FFMA.FTZ R34, R34, c[0x0][0x23c], -R194.reuse ;  /* 0x00008f0022227a23 */ /* 0x100fe200000108c2 */
[----:B------:R-:W-:Y:S01]  /*25d0*/  MUFU.EX2 R189, R189 ;  /* 0x000000bd00bd7308 */ /* 0x000fe20000000800 */
[----:B------:R-:W-:-:S03]  /*25e0*/  FFMA.FTZ R35, R35, c[0x0][0x23c], -R194 ;  /* 0x00008f0023237a23 */ /* 0x000fc600000108c2 */
[C---:B------:R-:W-:Y:S04]  /*25f0*/  HMMA.16816.F32.BF16 R120, R132.reuse, R126, RZ ;  /* 0x0000007e8478723c */ /* 0x040fe800000418ff */
[----:B------:R-:W-:Y:S04]  /*2600*/  MUFU.EX2 R191, R191 ;  /* 0x000000bf00bf7308 */ /* 0x000fe80000000800 */
[----:B------:R-:W-:Y:S04]  /*2610*/  HMMA.16816.F32.BF16 R132, R132, R6, RZ ;  /* 0x000000068484723c */ /* 0x000fe800000418ff */
[----:B------:R-:W4:Y:S04]  /*2620*/  MUFU.EX2 R190, R190 ;  /* 0x000000be00be7308 */ /* 0x000f280000000800 */
[C---:B------:R-:W-:Y:S04]  /*2630*/  HMMA.16816.F32.BF16 R160, R136.reuse, R68, RZ ;  /* 0x0000004488a0723c */ /* 0x040fe800000418ff */
[----:B------:R-:W-:Y:S04]  /*2640*/  MUFU.EX2 R192, R192 ;  /* 0x000000c000c07308 */ /* 0x000fe80000000800 */
[C---:B------:R-:W-:Y:S04]  /*2650*/  HMMA.16816.F32.BF16 R68, R136.reuse, R70, RZ ;  /* 0x000000468844723c */ /* 0x040fe800000418ff */
[----:B------:R-:W5:Y:S04]  /*2660*/  MUFU.EX2 R193, R193 ;  /* 0x000000c100c17308 */ /* 0x000f680000000800 */
[C---:B------:R-:W-:Y:S04]  /*2670*/  HMMA.16816.F32.BF16 R72, R136.reuse, R84, RZ ;  /* 0x000000548848723c */ /* 0x040fe800000418ff */
[----:B------:R-:W-:Y:S04]  /*2680*/  MUFU.EX2 R172, R172 ;  /* 0x000000ac00ac7308 */ /* 0x000fe80000000800 */
[C---:B------:R-:W-:Y:S04]  /*2690*/  HMMA.16816.F32.BF16 R88, R136.reuse, R100, RZ ;  /* 0x000000648858723c */ /* 0x040fe800000418ff */
[----:B------:R-:W1:Y:S04]  /*26a0*/  MUFU.EX2 R173, R173 ;  /* 0x000000ad00ad7308 */ /* 0x000e680000000800 */
[C---:B------:R-:W-:Y:S04]  /*26b0*/  HMMA.16816.F32.BF16 R148, R136.reuse, R112, RZ ;  /* 0x000000708894723c */ /* 0x040fe800000418ff */
[----:B------:R-:W-:Y:S04]  /*26c0*/  MUFU.EX2 R64, R64 ;  /* 0x0000004000407308 */ /* 0x000fe80000000800 */
[C---:B------:R-:W-:Y:S04]  /*26d0*/  HMMA.16816.F32.BF16 R144, R136.reuse, R124, RZ ;  /* 0x0000007c8890723c */ /* 0x040fe800000418ff */
[----:B------:R-:W-:Y:S04]  /*26e0*/  MUFU.EX2 R65, R65 ;  /* 0x0000004100417308 */ /* 0x000fe80000000800 */
[C---:B------:R-:W-:Y:S04]  /*26f0*/  HMMA.16816.F32.BF16 R140, R136.reuse, R4, RZ ;  /* 0x00000004888c723c */ /* 0x040fe800000418ff */
[----:B------:R-:W-:Y:S03]  /*2700*/  MUFU.EX2 R174, R174 ;  /* 0x000000ae00ae7308 */ /* 0x000fe60000000800 */
[----:B-1----:R-:W-:Y:S01]  /*2710*/  F2FP.BF16.PACK_AB R4, R186, R187 ;  /* 0x000000bbba04723e */ /* 0x002fe200000010ff */
[----:B------:R-:W-:Y:S01]  /*2720*/  HMMA.16816.F32.BF16 R84, R136, R86, RZ ;  /* 0x000000568854723c */ /* 0x000fe200000418ff */
[----:B----4-:R-:W-:Y:S01]  /*2730*/  F2FP.BF16.PACK_AB R5, R190, R191 ;  /* 0x000000bfbe05723e */ /* 0x010fe200000010ff */
[----:B------:R-:W-:-:S02]  /*2740*/  FADD.FTZ R187, R187, R170 ;  /* 0x000000aabbbb7221 */ /* 0x000fc40000010000 */
[----:B------:R-:W1:Y:S01]  /*2750*/  MUFU.EX2 R175, R175 ;  /* 0x000000af00af7308 */ /* 0x000e620000000800 */
[----:B------:R-:W-:Y:S02]  /*2760*/  FADD.FTZ R191, R191, R0 ;  /* 0x00000000bfbf7221 */ /* 0x000fe40000010000 */
[----:B------:R-:W-:Y:S01]  /*2770*/  FADD.FTZ R187, R186, R187 ;  /* 0x000000bbbabb7221 */ /* 0x000fe20000010000 */
[----:B------:R-:W-:Y:S01]  /*2780*/  HMMA.16816.F32.BF16 R100, R136, R102, RZ ;  /* 0x000000668864723c */ /* 0x000fe200000418ff */
[----:B------:R-:W-:-:S03]  /*2790*/  FADD.FTZ R191, R190, R191 ;  /* 0x000000bfbebf7221 */ /* 0x000fc60000010000 */
[----:B------:R-:W-:Y:S04]  /*27a0*/  MUFU.EX2 R66, R66 ;  /* 0x0000004200427308 */ /* 0x000fe80000000800 */
[C---:B------:R-:W-:Y:S04]  /*27b0*/  HMMA.16816.F32.BF16 R112, R136.reuse, R114, RZ ;  /* 0x000000728870723c */ /* 0x040fe800000418ff */
[----:B------:R-:W4:Y:S04]  /*27c0*/  MUFU.EX2 R67, R67 ;  /* 0x0000004300437308 */ /* 0x000f280000000800 */
[C---:B------:R-:W-:Y:S04]  /*27d0*/  HMMA.16816.F32.BF16 R124, R136.reuse, R126, RZ ;  /* 0x0000007e887c723c */ /* 0x040fe800000418ff */
[----:B------:R-:W-:Y:S04]  /*27e0*/  MUFU.EX2 R198, R198 ;  /* 0x000000c600c67308 */ /* 0x000fe80000000800 */
[----:B------:R-:W-:Y:S04]  /*27f0*/  HMMA.16816.F32.BF16 R136, R136, R6, RZ ;  /* 0x000000068888723c */ /* 0x000fe800000418ff */
[----:B------:R-:W-:Y:S03]  /*2800*/  MUFU.EX2 R199, R199 ;  /* 0x000000c700c77308 */ /* 0x000fe60000000800 */
[----:B------:R-:W-:Y:S01]  /*2810*/  F2FP.BF16.PACK_AB R6, R189, R188 ;  /* 0x000000bcbd06723e */ /* 0x000fe200000010ff */
[----:B------:R-:W-:Y:S01]  /*2820*/  FADD.FTZ R188, R188, R187 ;  /* 0x000000bbbcbc7221 */ /* 0x000fe20000010000 */
[----:B-----5:R-:W-:Y:S01]  /*2830*/  F2FP.BF16.PACK_AB R7, R193, R192 ;  /* 0x000000c0c107723e */ /* 0x020fe200000010ff */
[----:B------:R-:W-:-:S02]  /*2840*/  FADD.FTZ R192, R192, R191 ;  /* 0x000000bfc0c07221 */ /* 0x000fc40000010000 */
[----:B------:R-:W-:Y:S01]  /*2850*/  MUFU.EX2 R52, R52 ;  /* 0x0000003400347308 */ /* 0x000fe20000000800 */
[----:B------:R-:W-:Y:S02]  /*2860*/  FADD.FTZ R189, R189, R188 ;  /* 0x000000bcbdbd7221 */ /* 0x000fe40000010000 */
[----:B------:R-:W-:Y:S01]  /*2870*/  FADD.FTZ R193, R193, R192 ;  /* 0x000000c0c1c17221 */ /* 0x000fe20000010000 */
[C---:B------:R-:W-:Y:S04]  /*2880*/  HMMA.16816.F32.BF16 R156, R4.reuse, R60, R156 ;  /* 0x0000003c049c723c */ /* 0x040fe8000004189c */
[----:B------:R-:W-:Y:S04]  /*2890*/  MUFU.EX2 R53, R53 ;  /* 0x0000003500357308 */ /* 0x000fe80000000800 */
[C---:B--2---:R-:W-:Y:S04]  /*28a0*/  HMMA.16816.F32.BF16 R76, R4.reuse, R44, R76 ;  /* 0x0000002c044c723c */ /* 0x044fe8000004184c */
[----:B------:R-:W-:Y:S04]  /*28b0*/  MUFU.EX2 R48, R48 ;  /* 0x0000003000307308 */ /* 0x000fe80000000800 */
[C---:B---3--:R-:W-:Y:S04]  /*28c0*/  HMMA.16816.F32.BF16 R92, R4.reuse, R40, R92 ;  /* 0x00000028045c723c */ /* 0x048fe8000004185c */
[----:B------:R-:W-:Y:S04]  /*28d0*/  MUFU.EX2 R49, R49 ;  /* 0x0000003100317308 */ /* 0x000fe80000000800 */
[C---:B------:R-:W-:Y:S04]  /*28e0*/  HMMA.16816.F32.BF16 R104, R4.reuse, R24, R104 ;  /* 0x000000180468723c */ /* 0x040fe80000041868 */
        /* <DEDUP_REMOVED lines=15> */
[----:B------:R-:W-:Y:S04]  /*29e0*/  HMMA.16816.F32.BF16 R132, R4, R58, R132 ;  /* 0x0000003a0484723c */ /* 0x000fe80000041884 */
[----:B------:R-:W-:Y:S03]  /*29f0*/  MUFU.EX2 R33, R33 ;  /* 0x0000002100217308 */ /* 0x000fe60000000800 */
[----:B------:R-:W-:Y:S01]  /*2a00*/  F2FP.BF16.PACK_AB R4, R173, R172 ;  /* 0x000000acad04723e */ /* 0x000fe200000010ff */
[----:B------:R-:W-:Y:S01]  /*2a10*/  FADD.FTZ R172, R172, R181 ;  /* 0x000000b5acac7221 */ /* 0x000fe20000010000 */
[----:B-1----:R-:W-:Y:S01]  /*2a20*/  F2FP.BF16.PACK_AB R5, R175, R174 ;  /* 0x000000aeaf05723e */ /* 0x002fe200000010ff */
[----:B------:R-:W-:Y:S01]  /*2a30*/  FADD.FTZ R174, R174, R179 ;  /* 0x000000b3aeae7221 */ /* 0x000fe20000010000 */
[----:B------:R-:W-:Y:S01]  /*2a40*/  F2FP.BF16.PACK_AB R6, R65, R64 ;  /* 0x000000404106723e */ /* 0x000fe200000010ff */
[----:B------:R-:W-:Y:S01]  /*2a50*/  FADD.FTZ R173, R173, R172 ;  /* 0x000000acadad7221 */ /* 0x000fe20000010000 */
[----:B----4-:R-:W-:Y:S01]  /*2a60*/  F2FP.BF16.PACK_AB R7, R67, R66 ;  /* 0x000000424307723e */ /* 0x010fe200000010ff */
[----:B------:R-:W-:Y:S01]  /*2a70*/  FADD.FTZ R175, R175, R174 ;  /* 0x000000aeafaf7221 */ /* 0x000fe20000010000 */
[----:B------:R-:W-:Y:S01]  /*2a80*/  MUFU.EX2 R38, R38 ;  /* 0x0000002600267308 */ /* 0x000fe20000000800 */
[----:B------:R-:W-:-:S02]  /*2a90*/  FADD.FTZ R64, R64, R173 ;  /* 0x000000ad40407221 */ /* 0x000fc40000010000 */
[----:B------:R-:W-:Y:S02]  /*2aa0*/  FADD.FTZ R66, R66, R175 ;  /* 0x000000af42427221 */ /* 0x000fe40000010000 */
[C---:B------:R-:W-:Y:S01]  /*2ab0*/  HMMA.16816.F32.BF16 R160, R4.reuse, R60, R160 ;  /* 0x0000003c04a0723c */ /* 0x040fe200000418a0 */
[----:B------:R-:W-:Y:S02]  /*2ac0*/  FADD.FTZ R65, R65, R64 ;  /* 0x0000004041417221 */ /* 0x000fe40000010000 */
[----:B------:R-:W-:Y:S01]  /*2ad0*/  FADD.FTZ R67, R67, R66 ;  /* 0x0000004243437221 */ /* 0x000fe20000010000 */
[----:B------:R-:W-:Y:S03]  /*2ae0*/  MUFU.EX2 R32, R32 ;  /* 0x0000002000207308 */ /* 0x000fe60000000800 */
[--C-:B------:R-:W-:Y:S01]  /*2af0*/  FFMA.FTZ R60, R28, c[0x0][0x23c], -R197.reuse ;  /* 0x00008f001c3c7a23 */ /* 0x100fe200000108c5 */
[----:B------:R-:W-:Y:S01]  /*2b00*/  HMMA.16816.F32.BF16 R140, R4, R56, R140 ;  /* 0x00000038048c723c */ /* 0x000fe2000004188c */
[----:B------:R-:W-:-:S03]  /*2b10*/  FFMA.FTZ R61, R29, c[0x0][0x23c], -R197 ;  /* 0x00008f001d3d7a23 */ /* 0x000fc600000108c5 */
[----:B------:R-:W-:Y:S03]  /*2b20*/  MUFU.EX2 R237, R237 ;  /* 0x000000ed00ed7308 */ /* 0x000fe60000000800 */
[--C-:B------:R-:W-:Y:S01]  /*2b30*/  FFMA.FTZ R56, R8, c[0x0][0x23c], -R197.reuse ;  /* 0x00008f0008387a23 */ /* 0x100fe200000108c5 */
[C---:B------:R-:W-:Y:S01]  /*2b40*/  HMMA.16816.F32.BF16 R68, R4.reuse, R62, R68 ;  /* 0x0000003e0444723c */ /* 0x040fe20000041844 */
[----:B------:R-:W-:Y:S02]  /*2b50*/  FFMA.FTZ R57, R9, c[0x0][0x23c], -R197 ;  /* 0x00008f0009397a23 */ /* 0x000fe400000108c5 */
[----:B------:R-:W-:Y:S01]  /*2b60*/  LDSM.16.MT88.4 R8, [R212+0xb800] ;  /* 0x00b80000d408783b */ /* 0x000fe20000004200 */
[----:B------:R-:W-:Y:S03]  /*2b70*/  MUFU.EX2 R60, R60 ;  /* 0x0000003c003c7308 */ /* 0x000fe60000000800 */
[--C-:B------:R-:W-:Y:S01]  /*2b80*/  FFMA.FTZ R62, R30, c[0x0][0x23c], -R196.reuse ;  /* 0x00008f001e3e7a23 */ /* 0x100fe200000108c4 */
[----:B------:R-:W-:Y:S01]  /*2b90*/  HMMA.16816.F32.BF16 R72, R4, R44, R72 ;  /* 0x0000002c0448723c */ /* 0x000fe20000041848 */
[----:B------:R-:W-:-:S02]  /*2ba0*/  FFMA.FTZ R63, R31, c[0x0][0x23c], -R196 ;  /* 0x00008f001f3f7a23 */ /* 0x000fc400000108c4 */
[----:B------:R-:W-:Y:S01]  /*2bb0*/  LDSM.16.MT88.4 R28, [R213+0xa800] ;  /* 0x00a80000d51c783b */ /* 0x000fe20000004200 */
[----:B------:R-:W1:Y:S04]  /*2bc0*/  MUFU.EX2 R61, R61 ;  /* 0x0000003d003d7308 */ /* 0x000e680000000800 */
[C---:B------:R-:W-:Y:S04]  /*2bd0*/  HMMA.16816.F32.BF16 R88, R4.reuse, R40, R88 ;  /* 0x000000280458723c */ /* 0x040fe80000041858 */
[----:B------:R-:W-:Y:S04]  /*2be0*/  MUFU.EX2 R56, R56 ;  /* 0x0000003800387308 */ /* 0x000fe80000000800 */
[C---:B------:R-:W-:Y:S04]  /*2bf0*/  HMMA.16816.F32.BF16 R148, R4.reuse, R24, R148 ;  /* 0x000000180494723c */ /* 0x040fe80000041894 */
[----:B------:R-:W-:Y:S04]  /*2c00*/  MUFU.EX2 R57, R57 ;  /* 0x0000003900397308 */ /* 0x000fe80000000800 */
[C---:B------:R-:W-:Y:S04]  /*2c10*/  HMMA.16816.F32.BF16 R144, R4.reuse, R16, R144 ;  /* 0x000000100490723c */ /* 0x040fe80000041890 */
[----:B------:R-:W-:Y:S04]  /*2c20*/  MUFU.EX2 R62, R62 ;  /* 0x0000003e003e7308 */ /* 0x000fe80000000800 */
[C---:B------:R-:W-:Y:S01]  /*2c30*/  HMMA.16816.F32.BF16 R84, R4.reuse, R46, R84 ;  /* 0x0000002e0454723c */ /* 0x040fe20000041854 */
[----:B------:R-:W2:Y:S03]  /*2c40*/  LDSM.16.MT88.4 R44, [R213+0x9800] ;  /* 0x00980000d52c783b */ /* 0x000ea60000004200 */
[----:B------:R-:W3:Y:S04]  /*2c50*/  MUFU.EX2 R63, R63 ;  /* 0x0000003f003f7308 */ /* 0x000ee80000000800 */
[C---:B------:R-:W-:Y:S01]  /*2c60*/  HMMA.16816.F32.BF16 R100, R4.reuse, R42, R100 ;  /* 0x0000002a0464723c */ /* 0x040fe20000041864 */
[----:B------:R-:W4:Y:S03]  /*2c70*/  LDSM.16.MT88.4 R40, [R212+0x9800] ;  /* 0x00980000d428783b */ /* 0x000f260000004200 */
[----:B------:R-:W-:Y:S04]  /*2c80*/  MUFU.EX2 R34, R34 ;  /* 0x0000002200227308 */ /* 0x000fe80000000800 */
[C---:B------:R-:W-:Y:S01]  /*2c90*/  HMMA.16816.F32.BF16 R112, R4.reuse, R26, R112 ;  /* 0x0000001a0470723c */ /* 0x040fe20000041870 */
[----:B------:R-:W5:Y:S03]  /*2ca0*/  LDSM.16.MT88.4 R24, [R212+0xa800] ;  /* 0x00a80000d418783b */ /* 0x000f660000004200 */
[----:B------:R-:W-:Y:S04]  /*2cb0*/  MUFU.EX2 R35, R35 ;  /* 0x0000002300237308 */ /* 0x000fe80000000800 */
[C---:B------:R-:W-:Y:S01]  /*2cc0*/  HMMA.16816.F32.BF16 R124, R4.reuse, R18, R124 ;  /* 0x00000012047c723c */ /* 0x040fe2000004187c */
[----:B------:R-:W5:Y:S07]  /*2cd0*/  LDSM.16.MT88.4 R16, [R213+0xb800] ;  /* 0x00b80000d510783b */ /* 0x000f6e0000004200 */
[----:B------:R-:W-:Y:S07]  /*2ce0*/  HMMA.16816.F32.BF16 R136, R4, R58, R136 ;  /* 0x0000003a0488723c */ /* 0x000fee0000041888 */
[----:B-1----:R-:W-:Y:S01]  /*2cf0*/  F2FP.BF16.PACK_AB R4, R61, R60 ;  /* 0x0000003c3d04723e */ /* 0x002fe200000010ff */
[----:B------:R-:W-:Y:S01]  /*2d00*/  FADD.FTZ R60, R60, R189 ;  /* 0x000000bd3c3c7221 */ /* 0x000fe20000010000 */
[----:B---3--:R-:W-:Y:S01]  /*2d10*/  F2FP.BF16.PACK_AB R5, R63, R62 ;  /* 0x0000003e3f05723e */ /* 0x008fe200000010ff */
[----:B------:R-:W-:Y:S01]  /*2d20*/  FADD.FTZ R62, R62, R193 ;  /* 0x000000c13e3e7221 */ /* 0x000fe20000010000 */
[----:B------:R-:W-:Y:S01]  /*2d30*/  F2FP.BF16.PACK_AB R6, R57, R56 ;  /* 0x000000383906723e */ /* 0x000fe200000010ff */
[----:B------:R-:W-:Y:S01]  /*2d40*/  FADD.FTZ R61, R61, R60 ;  /* 0x0000003c3d3d7221 */ /* 0x000fe20000010000 */
[----:B------:R-:W-:Y:S01]  /*2d50*/  F2FP.BF16.PACK_AB R7, R199, R198 ;  /* 0x000000c6c707723e */ /* 0x000fe200000010ff */
[----:B------:R-:W-:-:S02]  /*2d60*/  FADD.FTZ R63, R63, R62 ;  /* 0x0000003e3f3f7221 */ /* 0x000fc40000010000 */
[----:B------:R-:W-:Y:S02]  /*2d70*/  FADD.FTZ R56, R56, R61 ;  /* 0x0000003d38387221 */ /* 0x000fe40000010000 */
[----:B------:R-:W-:Y:S02]  /*2d80*/  FADD.FTZ R198, R198, R63 ;  /* 0x0000003fc6c67221 */ /* 0x000fe40000010000 */
[----:B--2---:R-:W-:Y:S01]  /*2d90*/  HMMA.16816.F32.BF16 R156, R4, R44, R156 ;  /* 0x0000002c049c723c */ /* 0x004fe2000004189c */
[----:B------:R-:W-:Y:S02]  /*2da0*/  FADD.FTZ R57, R57, R56 ;  /* 0x0000003839397221 */ /* 0x000fe40000010000 */
[----:B------:R-:W-:-:S05]  /*2db0*/  FADD.FTZ R198, R199, R198 ;  /* 0x000000c6c7c67221 */ /* 0x000fca0000010000 */
[C---:B----4-:R-:W-:Y:S08]  /*2dc0*/  HMMA.16816.F32.BF16 R76, R4.reuse, R40, R76 ;  /* 0x00000028044c723c */ /* 0x050ff0000004184c */
[C---:B------:R-:W-:Y:S08]  /*2dd0*/  HMMA.16816.F32.BF16 R92, R4.reuse, R28, R92 ;  /* 0x0000001c045c723c */ /* 0x040ff0000004185c */
[C---:B-----5:R-:W-:Y:S08]  /*2de0*/  HMMA.16816.F32.BF16 R104, R4.reuse, R24, R104 ;  /* 0x000000180468723c */ /* 0x060ff00000041868 */
[C---:B------:R-:W-:Y:S08]  /*2df0*/  HMMA.16816.F32.BF16 R116, R4.reuse, R16, R116 ;  /* 0x000000100474723c */ /* 0x040ff00000041874 */
[C---:B------:R-:W-:Y:S08]  /*2e00*/  HMMA.16816.F32.BF16 R128, R4.reuse, R8, R128 ;  /* 0x000000080480723c */ /* 0x040ff00000041880 */
[C---:B------:R-:W-:Y:S08]  /*2e10*/  HMMA.16816.F32.BF16 R152, R4.reuse, R46, R152 ;  /* 0x0000002e0498723c */ /* 0x040ff00000041898 */
[C---:B------:R-:W-:Y:S08]  /*2e20*/  HMMA.16816.F32.BF16 R80, R4.reuse, R42, R80 ;  /* 0x0000002a0450723c */ /* 0x040ff00000041850 */
[C---:B------:R-:W-:Y:S08]  /*2e30*/  HMMA.16816.F32.BF16 R96, R4.reuse, R30, R96 ;  /* 0x0000001e0460723c */ /* 0x040ff00000041860 */
[C---:B------:R-:W-:Y:S08]  /*2e40*/  HMMA.16816.F32.BF16 R108, R4.reuse, R26, R108 ;  /* 0x0000001a046c723c */ /* 0x040ff0000004186c */
[C---:B------:R-:W-:Y:S08]  /*2e50*/  HMMA.16816.F32.BF16 R120, R4.reuse, R18, R120 ;  /* 0x000000120478723c */ /* 0x040ff00000041878 */
[----:B------:R-:W-:Y:S07]  /*2e60*/  HMMA.16816.F32.BF16 R132, R4, R10, R132 ;  /* 0x0000000a0484723c */ /* 0x000fee0000041884 */
[----:B------:R-:W-:Y:S01]  /*2e70*/  F2FP.BF16.PACK_AB R4, R53, R52 ;  /* 0x000000343504723e */ /* 0x000fe200000010ff */
[----:B------:R-:W-:Y:S01]  /*2e80*/  FADD.FTZ R52, R52, R65 ;  /* 0x0000004134347221 */ /* 0x000fe20000010000 */
[----:B------:R-:W-:Y:S01]  /*2e90*/  F2FP.BF16.PACK_AB R5, R55, R54 ;  /* 0x000000363705723e */ /* 0x000fe200000010ff */
[----:B------:R-:W-:Y:S01]  /*2ea0*/  FADD.FTZ R54, R54, R67 ;  /* 0x0000004336367221 */ /* 0x000fe20000010000 */
[----:B------:R-:W-:Y:S01]  /*2eb0*/  F2FP.BF16.PACK_AB R6, R49, R48 ;  /* 0x000000303106723e */ /* 0x000fe200000010ff */
[----:B------:R-:W-:Y:S01]  /*2ec0*/  FADD.FTZ R53, R53, R52 ;  /* 0x0000003435357221 */ /* 0x000fe20000010000 */
[----:B------:R-:W-:Y:S01]  /*2ed0*/  F2FP.BF16.PACK_AB R7, R51, R50 ;  /* 0x000000323307723e */ /* 0x000fe200000010ff */
[----:B------:R-:W-:-:S02]  /*2ee0*/  FADD.FTZ R55, R55, R54 ;  /* 0x0000003637377221 */ /* 0x000fc40000010000 */
[----:B------:R-:W-:Y:S02]  /*2ef0*/  FADD.FTZ R48, R48, R53 ;  /* 0x0000003530307221 */ /* 0x000fe40000010000 */
[----:B------:R-:W-:Y:S02]  /*2f00*/  FADD.FTZ R50, R50, R55 ;  /* 0x0000003732327221 */ /* 0x000fe40000010000 */
[----:B------:R-:W-:Y:S01]  /*2f10*/  HMMA.16816.F32.BF16 R160, R4, R44, R160 ;  /* 0x0000002c04a0723c */ /* 0x000fe200000418a0 */
[----:B------:R-:W-:Y:S02]  /*2f20*/  FADD.FTZ R49, R49, R48 ;  /* 0x0000003031317221 */ /* 0x000fe40000010000 */
[----:B------:R-:W-:-:S04]  /*2f30*/  FADD.FTZ R50, R51, R50 ;  /* 0x0000003233327221 */ /* 0x000fc80000010000 */
[--C-:B------:R-:W-:Y:S01]  /*2f40*/  FFMA.FTZ R44, R23, c[0x0][0x23c], -R196.reuse ;  /* 0x00008f00172c7a23 */ /* 0x100fe200000108c4 */
[C---:B------:R-:W-:Y:S05]  /*2f50*/  HMMA.16816.F32.BF16 R68, R4.reuse, R46, R68 ;  /* 0x0000002e0444723c */ /* 0x040fea0000041844 */
[----:B------:R-:W-:Y:S02]  /*2f60*/  MUFU.EX2 R44, R44 ;  /* 0x0000002c002c7308 */ /* 0x000fe40000000800 */
[----:B------:R-:W-:Y:S01]  /*2f70*/  FFMA.FTZ R46, R14, c[0x0][0x23c], -R196 ;  /* 0x00008f000e2e7a23 */ /* 0x000fe200000108c4 */
[C---:B------:R-:W-:Y:S05]  /*2f80*/  HMMA.16816.F32.BF16 R72, R4.reuse, R40, R72 ;  /* 0x000000280448723c */ /* 0x040fea0000041848 */
[----:B------:R-:W-:Y:S02]  /*2f90*/  MUFU.EX2 R46, R46 ;  /* 0x0000002e002e7308 */ /* 0x000fe40000000800 */
[--C-:B------:R-:W-:Y:S01]  /*2fa0*/  FFMA.FTZ R40, R20, c[0x0][0x23c], -R197.reuse ;  /* 0x00008f0014287a23 */ /* 0x100fe200000108c5 */
[----:B------:R-:W-:Y:S01]  /*2fb0*/  HMMA.16816.F32.BF16 R84, R4, R42, R84 ;  /* 0x0000002a0454723c */ /* 0x000fe20000041854 */
[----:B------:R-:W-:-:S04]  /*2fc0*/  FFMA.FTZ R41, R21, c[0x0][0x23c], -R197 ;  /* 0x00008f0015297a23 */ /* 0x000fc800000108c5 */
[----:B------:R-:W-:Y:S02]  /*2fd0*/  MUFU.EX2 R40, R40 ;  /* 0x0000002800287308 */ /* 0x000fe40000000800 */
[----:B------:R-:W-:Y:S01]  /*2fe0*/  FFMA.FTZ R42, R12, c[0x0][0x23c], -R197 ;  /* 0x00008f000c2a7a23 */ /* 0x000fe200000108c5 */
[C---:B------:R-:W-:Y:S01]  /*2ff0*/  HMMA.16816.F32.BF16 R88, R4.reuse, R28, R88 ;  /* 0x0000001c0458723c */ /* 0x040fe20000041858 */
[----:B------:R-:W-:Y:S01]  /*3000*/  FFMA.FTZ R43, R22, c[0x0][0x23c], -R196 ;  /* 0x00008f00162b7a23 */ /* 0x000fe200000108c4 */
[----:B------:R-:W-:Y:S03]  /*3010*/  LDSM.16.MT88.4 R12, [R213+0xbc00] ;  /* 0x00bc0000d50c783b */ /* 0x000fe60000004200 */
[----:B------:R-:W1:Y:S01]  /*3020*/  MUFU.EX2 R41, R41 ;  /* 0x0000002900297308 */ /* 0x000e620000000800 */
[----:B------:R-:W-:Y:S02]  /*3030*/  LDSM.16.MT88.4 R20, [R213+0xac00] ;  /* 0x00ac0000d514783b */ /* 0x000fe40000004200 */
[C---:B------:R-:W-:Y:S02]  /*3040*/  HMMA.16816.F32.BF16 R100, R4.reuse, R30, R100 ;  /* 0x0000001e0464723c */ /* 0x040fe40000041864 */
[----:B------:R-:W2:Y:S03]  /*3050*/  LDSM.16.MT88.4 R28, [R213+0x9c00] ;  /* 0x009c0000d51c783b */ /* 0x000ea60000004200 */
[----:B------:R-:W-:Y:S03]  /*3060*/  MUFU.EX2 R42, R42 ;  /* 0x0000002a002a7308 */ /* 0x000fe60000000800 */
[C---:B------:R-:W-:Y:S05]  /*3070*/  HMMA.16816.F32.BF16 R148, R4.reuse, R24, R148 ;  /* 0x000000180494723c */ /* 0x040fea0000041894 */
[----:B------:R-:W3:Y:S03]  /*3080*/  MUFU.EX2 R43, R43 ;  /* 0x0000002b002b7308 */ /* 0x000ee60000000800 */
[C---:B------:R-:W-:Y:S01]  /*3090*/  HMMA.16816.F32.BF16 R112, R4.reuse, R26, R112 ;  /* 0x0000001a0470723c */ /* 0x040fe20000041870 */
[----:B------:R-:W4:Y:S07]  /*30a0*/  LDSM.16.MT88.4 R24, [R212+0x9c00] ;  /* 0x009c0000d418783b */ /* 0x000f2e0000004200 */
[C---:B------:R-:W-:Y:S08]  /*30b0*/  HMMA.16816.F32.BF16 R144, R4.reuse, R16, R144 ;  /* 0x000000100490723c */ /* 0x040ff00000041890 */
[C---:B------:R-:W-:Y:S01]  /*30c0*/  HMMA.16816.F32.BF16 R124, R4.reuse, R18, R124 ;  /* 0x00000012047c723c */ /* 0x040fe2000004187c */
[----:B------:R-:W5:Y:S07]  /*30d0*/  LDSM.16.MT88.4 R16, [R212+0xac00] ;  /* 0x00ac0000d410783b */ /* 0x000f6e0000004200 */
[C---:B------:R-:W-:Y:S08]  /*30e0*/  HMMA.16816.F32.BF16 R140, R4.reuse, R8, R140 ;  /* 0x00000008048c723c */ /* 0x040ff0000004188c */
[----:B------:R-:W-:Y:S01]  /*30f0*/  HMMA.16816.F32.BF16 R136, R4, R10, R136 ;  /* 0x0000000a0488723c */ /* 0x000fe20000041888 */
[----:B------:R-:W5:Y:S06]  /*3100*/  LDSM.16.MT88.4 R8, [R212+0xbc00] ;  /* 0x00bc0000d408783b */ /* 0x000f6c0000004200 */
[----:B-1----:R-:W-:Y:S01]  /*3110*/  F2FP.BF16.PACK_AB R4, R41, R40 ;  /* 0x000000282904723e */ /* 0x002fe200000010ff */
[----:B------:R-:W-:Y:S01]  /*3120*/  FADD.FTZ R40, R40, R57 ;  /* 0x0000003928287221 */ /* 0x000fe20000010000 */
[C---:B---3--:R-:W-:Y:S01]  /*3130*/  F2FP.BF16.PACK_AB R5, R44.reuse, R43 ;  /* 0x0000002b2c05723e */ /* 0x048fe200000010ff */
        /* <DEDUP_REMOVED lines=10> */
[C---:B------:R-:W-:Y:S08]  /*31e0*/  HMMA.16816.F32.BF16 R152, R4.reuse, R30, R152 ;  /* 0x0000001e0498723c */ /* 0x040ff00000041898 */
[C---:B----4-:R-:W-:Y:S08]  /*31f0*/  HMMA.16816.F32.BF16 R76, R4.reuse, R24, R76 ;  /* 0x00000018044c723c */ /* 0x050ff0000004184c */
[C---:B------:R-:W-:Y:S08]  /*3200*/  HMMA.16816.F32.BF16 R80, R4.reuse, R26, R80 ;  /* 0x0000001a0450723c */ /* 0x040ff00000041850 */
[C---:B------:R-:W-:Y:S08]  /*3210*/  HMMA.16816.F32.BF16 R92, R4.reuse, R20, R92 ;  /* 0x00000014045c723c */ /* 0x040ff0000004185c */
[C---:B------:R-:W-:Y:S08]  /*3220*/  HMMA.16816.F32.BF16 R96, R4.reuse, R22, R96 ;  /* 0x000000160460723c */ /* 0x040ff00000041860 */
[C---:B-----5:R-:W-:Y:S08]  /*3230*/  HMMA.16816.F32.BF16 R104, R4.reuse, R16, R104 ;  /* 0x000000100468723c */ /* 0x060ff00000041868 */
[C---:B------:R-:W-:Y:S08]  /*3240*/  HMMA.16816.F32.BF16 R108, R4.reuse, R18, R108 ;  /* 0x00000012046c723c */ /* 0x040ff0000004186c */
[C---:B------:R-:W-:Y:S08]  /*3250*/  HMMA.16816.F32.BF16 R116, R4.reuse, R12, R116 ;  /* 0x0000000c0474723c */ /* 0x040ff00000041874 */
[C---:B------:R-:W-:Y:S08]  /*3260*/  HMMA.16816.F32.BF16 R120, R4.reuse, R14, R120 ;  /* 0x0000000e0478723c */ /* 0x040ff00000041878 */
[C---:B------:R-:W-:Y:S08]  /*3270*/  HMMA.16816.F32.BF16 R128, R4.reuse, R8, R128 ;  /* 0x000000080480723c */ /* 0x040ff00000041880 */
[----:B------:R-:W-:Y:S07]  /*3280*/  HMMA.16816.F32.BF16 R132, R4, R10, R132 ;  /* 0x0000000a0484723c */ /* 0x000fee0000041884 */
[----:B------:R-:W-:Y:S01]  /*3290*/  F2FP.BF16.PACK_AB R4, R37, R36 ;  /* 0x000000242504723e */ /* 0x000fe200000010ff */
[----:B------:R-:W-:Y:S01]  /*32a0*/  FADD.FTZ R36, R36, R49 ;  /* 0x0000003124247221 */ /* 0x000fe20000010000 */
[C---:B------:R-:W-:Y:S01]  /*32b0*/  F2FP.BF16.PACK_AB R5, R38.reuse, R33 ;  /* 0x000000212605723e */ /* 0x040fe200000010ff */
        /* <DEDUP_REMOVED lines=9> */
[----:B------:R-:W-:-:S05]  /*3350*/  FADD.FTZ R232, R35, R34 ;  /* 0x0000002223e87221 */ /* 0x000fca0000010000 */
[C---:B------:R-:W-:Y:S08]  /*3360*/  HMMA.16816.F32.BF16 R68, R4.reuse, R30, R68 ;  /* 0x0000001e0444723c */ /* 0x040ff00000041844 */
        /* <DEDUP_REMOVED lines=10> */
[----:B------:R-:W-:Y:S01]  /*3410*/  @!UPT UIADD3 URZ, URZ, URZ, URZ ;  /* 0x0000003f3f3ff290 */ /* 0x000fe2000fffe03f */
[----:B------:R-:W-:Y:S11]  /*3420*/  @!P0 BRA `(.L_x_28) ;  /* 0x00002e2000008947 */ /* 0x000ff60003800000 */
[----:B------:R-:W-:Y:S01]  /*3430*/  LEA.HI.SX32 R231, R164, 0xfffffffe, 0x1a ;  /* 0xfffffffea4e77811 */ /* 0x000fe200078fd2ff */
[----:B------:R-:W-:Y:S01]  /*3440*/  IMAD.MOV.U32 R2, RZ, RZ, R167 ;  /* 0x000000ffff027224 */ /* 0x000fe200078e00a7 */
[----:B------:R-:W-:Y:S01]  /*3450*/  MOV R0, R165 ;  /* 0x000000a500007202 */ /* 0x000fe20000000f00 */
[----:B------:R-:W-:Y:S01]  /*3460*/  IMAD.MOV.U32 R3, RZ, RZ, R168 ;  /* 0x000000ffff037224 */ /* 0x000fe200078e00a8 */
[----:B------:R-:W-:Y:S01]  /*3470*/  MOV R169, R166 ;  /* 0x000000a600a97202 */ /* 0x000fe20000000f00 */
[----:B------:R-:W-:Y:S06]  /*3480*/  BRA `(.L_x_29) ;  /* 0x0000017000007947 */ /* 0x000fec0003800000 */
.L_x_31:
[----:B------:R-:W-:Y:S04]  /*3490*/  IADD3 R165, R231, -0x1, RZ ;  /* 0xffffffffe7a57810 */ /* 0x000fe80007ffe0ff */
[----:B------:R-:W-:Y:S01]  /*34a0*/  SHF.R.S32.HI R164, RZ, 0x1f, R165 ;  /* 0x0000001fffa47819 */ /* 0x000fe200000114a5 */
[C---:B------:R-:W-:Y:S04]  /*34b0*/  IMAD.WIDE.U32 R166, R165.reuse, c[0x0][0x198], RZ ;  /* 0x00006600a5a67a25 */ /* 0x040fe800078e00ff */
[----:B------:R-:W-:Y:S04]  /*34c0*/  IMAD R164, R164, c[0x0][0x198], RZ ;  /* 0x00006600a4a47a24 */ /* 0x000fe800078e02ff */
[----:B------:R-:W-:Y:S01]  /*34d0*/  IMAD R164, R165, c[0x0][0x19c], R164 ;  /* 0x00006700a5a47a24 */ /* 0x000fe200078e02a4 */
[C---:B------:R-:W-:Y:S03]  /*34e0*/  LEA R165, P1, R166.reuse, R226, 0x6 ;  /* 0x000000e2a6a57211 */ /* 0x040fe600078230ff */
[----:B------:R-:W-:Y:S01]  /*34f0*/  IMAD.IADD R167, R167, 0x1, R164 ;  /* 0x00000001a7a77824 */ /* 0x000fe200078e02a4 */
[C---:B------:R-:W-:Y:S04]  /*3500*/  LEA R170, P2, R165.reuse, c[0x0][0x168], 0x1 ;  /* 0x00005a00a5aa7a11 */ /* 0x040fe800078408ff */
[----:B------:R-:W-:Y:S02]  /*3510*/  LEA.HI.X R166, R166, R229, R167, 0x6, P1 ;  /* 0x000000e5a6a67211 */ /* 0x000fe400008f34a7 */
[----:B------:R-:W-:Y:S02]  /*3520*/  IADD3 R172, P1, R220, R170, RZ ;  /* 0x000000aadcac7210 */ /* 0x000fe40007f3e0ff */
[----:B------:R-:W-:Y:S05]  /*3530*/  LEA.HI.X R171, R165, c[0x0][0x16c], R166, 0x1, P2 ;  /* 0x00005b00a5ab7a11 */ /* 0x000fea00010f0ca6 */
[----:B------:R-:W-:Y:S01]  /*3540*/  @!PT LDS RZ, [RZ] ;  /* 0x00000000fffff984 */ /* 0x000fe20000000800 */
[----:B------:R-:W-:Y:S01]  /*3550*/  @!PT LDS RZ, [RZ] ;  /* 0x00000000fffff984 */ /* 0x000fe20000000800 */
[----:B------:R-:W-:Y:S01]  /*3560*/  @!PT LDS RZ, [RZ] ;  /* 0x00000000fffff984 */ /* 0x000fe20000000800 */
[----:B------:R1:W-:Y:S01]  /*3570*/  LDGSTS.E.BYPASS.LTC128B.128 [R223+0x6000], [R170.64] ;  /* 0x06000000aadf7fae */ /* 0x0003e2000b901d48 */
[----:B------:R-:W-:Y:S03]  /*3580*/  IMAD.X R173, R219, 0x1, R171, P1 ;  /* 0x00000001dbad7824 */ /* 0x000fe600008e06ab */
[----:B------:R1:W-:Y:S04]  /*3590*/  LDGSTS.E.BYPASS.LTC128B.128 [R223+0x7000], [R170.64+0x40] ;  /* 0x07000040aadf7fae */ /* 0x0003e8000b901d48 */
[----:B------:R1:W-:Y:S04]  /*35a0*/  LDGSTS.E.BYPASS.LTC128B.128 [R223+0x8000], [R170.64+0x80] ;  /* 0x08000080aadf7fae */ /* 0x0003e8000b901d48 */
[----:B------:R1:W-:Y:S04]  /*35b0*/  LDGSTS.E.BYPASS.LTC128B.128 [R223+0x6800], [R172.64] ;  /* 0x06800000acdf7fae */ /* 0x0003e8000b901d48 */
[----:B------:R1:W-:Y:S04]  /*35c0*/  LDGSTS.E.BYPASS.LTC128B.128 [R223+0x7800], [R172.64+0x40] ;  /* 0x07800040acdf7fae */ /* 0x0003e8000b901d48 */
[----:B------:R1:W-:Y:S04]  /*35d0*/  LDGSTS.E.BYPASS.LTC128B.128 [R223+0x8800], [R172.64+0x80] ;  /* 0x08800080acdf7fae */ /* 0x0003e8000b901d48 */
[----:B------:R-:W0:Y:S01]  /*35e0*/  LDGDEPBAR ;  /* 0x00000000000079af */ /* 0x000e220000000000 */
[----:B------:R-:W-:-:S05]  /*35f0*/  BRA `(.L_x_30) ;  /* 0x000009f000007947 */ /* 0x000fca0003800000 */
.L_x_29:
        /* <DEDUP_REMOVED lines=10> */
[----:B------:R-:W-:Y:S02]  /*36a0*/  IADD3 R238, P0, R222, R240, RZ ;  /* 0x000000f0deee7210 */ /* 0x000fe40007f1e0ff */
[----:B------:R-:W-:Y:S05]  /*36b0*/  LEA.HI.X R241, R170, c[0x0][0x174], R171, 0x1, P1 ;  /* 0x00005d00aaf17a11 */ /* 0x000fea00008f0cab */
[----:B------:R-:W-:Y:S01]  /*36c0*/  @!PT LDS RZ, [RZ] ;  /* 0x00000000fffff984 */ /* 0x000fe20000000800 */
[----:B------:R-:W-:Y:S01]  /*36d0*/  @!PT LDS RZ, [RZ] ;  /* 0x00000000fffff984 */ /* 0x000fe20000000800 */
[----:B------:R-:W-:Y:S01]  /*36e0*/  @!PT LDS RZ, [RZ] ;  /* 0x00000000fffff984 */ /* 0x000fe20000000800 */
[----:B------:R1:W-:Y:S01]  /*36f0*/  LDGSTS.E.BYPASS.LTC128B.128 [R223+0x9000], [R240.64] ;  /* 0x09000000f0df7fae */ /* 0x0003e2000b901d48 */
[----:B------:R-:W-:Y:S01]  /*3700*/  IMAD.X R239, R221, 0x1, R241, P0 ;  /* 0x00000001ddef7824 */ /* 0x000fe200000e06f1 */
[----:B------:R-:W-:Y:S05]  /*3710*/  ISETP.GT.AND P0, PT, R231, RZ, PT ;  /* 0x000000ffe700720c */ /* 0x000fea0003f04270 */
[----:B------:R1:W-:Y:S07]  /*3720*/  LDGSTS.E.BYPASS.LTC128B.128 [R223+0xa000], [R240.64+0x40] ;  /* 0x0a000040f0df7fae */ /* 0x0003ee000b901d48 */
[----:B------:R1:W-:Y:S07]  /*3730*/  LDGSTS.E.BYPASS.LTC128B.128 [R223+0xb000], [R240.64+0x80] ;  /* 0x0b000080f0df7fae */ /* 0x0003ee000b901d48 */
[----:B------:R1:W-:Y:S07]  /*3740*/  LDGSTS.E.BYPASS.LTC128B.128 [R223+0x9800], [R238.64] ;  /* 0x09800000eedf7fae */ /* 0x0003ee000b901d48 */
[----:B------:R1:W-:Y:S07]  /*3750*/  LDGSTS.E.BYPASS.LTC128B.128 [R223+0xa800], [R238.64+0x40] ;  /* 0x0a800040eedf7fae */ /* 0x0003ee000b901d48 */
[----:B------:R1:W-:Y:S07]  /*3760*/  LDGSTS.E.BYPASS.LTC128B.128 [R223+0xb800], [R238.64+0x80] ;  /* 0x0b800080eedf7fae */ /* 0x0003ee000b901d48 */
[----:B------:R-:W-:Y:S07]  /*3770*/  LDSM.16.M88.4 R164, [R217] ;  /* 0x00000000d9a4783b */ /* 0x000fee0000000200 */
[----:B------:R-:W2:Y:S07]  /*3780*/  LDSM.16.M88.4 R172, [R216] ;  /* 0x00000000d8ac783b */ /* 0x000eae0000000200 */
        /* <DEDUP_REMOVED lines=8> */
[----:B------:R-:W2:Y:S03]  /*3810*/  LDSM.16.M88.4 R196, [R214] ;  /* 0x00000000d6c4783b */ /* 0x000ea60000000200 */
        /* <DEDUP_REMOVED lines=8> */
[-C--:B------:R-:W-:Y:S08]  /*38a0*/  HMMA.16816.F32.BF16 R28, R176, R182.reuse, RZ ;  /* 0x000000b6b01c723c */ /* 0x080ff000000418ff */
[C---:B------:R-:W-:Y:S01]  /*38b0*/  HMMA.16816.F32.BF16 R32, R164.reuse, R182, RZ ;  /* 0x000000b6a420723c */ /* 0x040fe200000418ff */
[----:B------:R-:W-:Y:S07]  /*38c0*/  LDSM.16.M88.4 R180, [R217+0x3000] ;  /* 0x00300000d9b4783b */ /* 0x000fee0000000200 */
[-C--:B-----5:R-:W-:Y:S08]  /*38d0*/  HMMA.16816.F32.BF16 R36, R164, R184.reuse, RZ ;  /* 0x000000b8a424723c */ /* 0x0a0ff000000418ff */
[C---:B------:R-:W-:Y:S08]  /*38e0*/  HMMA.16816.F32.BF16 R40, R176.reuse, R184, RZ ;  /* 0x000000b8b028723c */ /* 0x040ff000000418ff */
[-C--:B------:R-:W-:Y:S08]  /*38f0*/  HMMA.16816.F32.BF16 R44, R176, R186.reuse, RZ ;  /* 0x000000bab02c723c */ /* 0x080ff000000418ff */
[C---:B------:R-:W-:Y:S01]  /*3900*/  HMMA.16816.F32.BF16 R48, R164.reuse, R186, RZ ;  /* 0x000000baa430723c */ /* 0x040fe200000418ff */
[----:B------:R-:W-:Y:S07]  /*3910*/  LDSM.16.M88.4 R184, [R216+0x1400] ;  /* 0x00140000d8b8783b */ /* 0x000fee0000000200 */
[-C--:B-1----:R-:W-:Y:S08]  /*3920*/  HMMA.16816.F32.BF16 R52, R164, R188.reuse, RZ ;  /* 0x000000bca434723c */ /* 0x082ff000000418ff */
[C---:B------:R-:W-:Y:S08]  /*3930*/  HMMA.16816.F32.BF16 R56, R176.reuse, R188, RZ ;  /* 0x000000bcb038723c */ /* 0x040ff000000418ff */
[-C--:B------:R-:W-:Y:S01]  /*3940*/  HMMA.16816.F32.BF16 R60, R176, R190.reuse, RZ ;  /* 0x000000beb03c723c */ /* 0x080fe200000418ff */
[----:B------:R-:W-:Y:S07]  /*3950*/  LDSM.16.M88.4 R176, [R216+0x1000] ;  /* 0x00100000d8b0783b */ /* 0x000fee0000000200 */
[----:B------:R-:W-:Y:S01]  /*3960*/  HMMA.16816.F32.BF16 R64, R164, R190, RZ ;  /* 0x000000bea440723c */ /* 0x000fe200000418ff */
[----:B------:R-:W1:Y:S07]  /*3970*/  LDSM.16.M88.4 R164, [R217+0x2000] ;  /* 0x00200000d9a4783b */ /* 0x000e6e0000000200 */
[-C--:B--2---:R-:W-:Y:S01]  /*3980*/  HMMA.16816.F32.BF16 R4, R192, R196.reuse, R4 ;  /* 0x000000c4c004723c */ /* 0x084fe20000041804 */
[----:B------:R-:W-:Y:S07]  /*3990*/  LDSM.16.M88.4 R188, [R216+0x1c00] ;  /* 0x001c0000d8bc783b */ /* 0x000fee0000000200 */
[C---:B---3--:R-:W-:Y:S08]  /*39a0*/  HMMA.16816.F32.BF16 R8, R200.reuse, R196, R8 ;  /* 0x000000c4c808723c */ /* 0x048ff00000041808 */
[-C--:B------:R-:W-:Y:S08]  /*39b0*/  HMMA.16816.F32.BF16 R12, R200, R198.reuse, R12 ;  /* 0x000000c6c80c723c */ /* 0x080ff0000004180c */
[C---:B------:R-:W-:Y:S01]  /*39c0*/  HMMA.16816.F32.BF16 R16, R192.reuse, R198, R16 ;  /* 0x000000c6c010723c */ /* 0x040fe20000041810 */
[----:B------:R-:W-:Y:S07]  /*39d0*/  LDSM.16.M88.4 R196, [R214+0x1000] ;  /* 0x00100000d6c4783b */ /* 0x000fee0000000200 */
[-C--:B------:R-:W-:Y:S08]  /*39e0*/  HMMA.16816.F32.BF16 R20, R192, R172.reuse, R20 ;  /* 0x000000acc014723c */ /* 0x080ff00000041814 */
[C---:B------:R-:W-:Y:S08]  /*39f0*/  HMMA.16816.F32.BF16 R24, R200.reuse, R172, R24 ;  /* 0x000000acc818723c */ /* 0x040ff00000041818 */
[-C--:B------:R-:W-:Y:S08]  /*3a00*/  HMMA.16816.F32.BF16 R28, R200, R174.reuse, R28 ;  /* 0x000000aec81c723c */ /* 0x080ff0000004181c */
[C---:B------:R-:W-:Y:S01]  /*3a10*/  HMMA.16816.F32.BF16 R32, R192.reuse, R174, R32 ;  /* 0x000000aec020723c */ /* 0x040fe20000041820 */
[----:B------:R-:W2:Y:S07]  /*3a20*/  LDSM.16.M88.4 R172, [R216+0x1800] ;  /* 0x00180000d8ac783b */ /* 0x000eae0000000200 */
        /* <DEDUP_REMOVED lines=10> */
[----:B------:R-:W3:Y:S07]  /*3ad0*/  LDSM.16.M88.4 R192, [R215+0x2000] ;  /* 0x00200000d7c0783b */ /* 0x000eee0000000200 */
[-C--:B-1----:R-:W-:Y:S01]  /*3ae0*/  HMMA.16816.F32.BF16 R4, R164, R176.reuse, R4 ;  /* 0x000000b0a404723c */ /* 0x082fe20000041804 */
[----:B------:R-:W-:Y:S07]  /*3af0*/  LDSM.16.M88.4 R208, [R214+0x1c00] ;  /* 0x001c0000d6d0783b */ /* 0x000fee0000000200 */
[C---:B------:R-:W-:Y:S08]  /*3b00*/  HMMA.16816.F32.BF16 R8, R180.reuse, R176, R8 ;  /* 0x000000b0b408723c */ /* 0x040ff00000041808 */
[-C--:B------:R-:W-:Y:S08]  /*3b10*/  HMMA.16816.F32.BF16 R12, R180, R178.reuse, R12 ;  /* 0x000000b2b40c723c */ /* 0x080ff0000004180c */
[C---:B------:R-:W-:Y:S01]  /*3b20*/  HMMA.16816.F32.BF16 R16, R164.reuse, R178, R16 ;  /* 0x000000b2a410723c */ /* 0x040fe20000041810 */
[----:B------:R-:W1:Y:S07]  /*3b30*/  LDSM.16.M88.4 R176, [R214+0x1400] ;  /* 0x00140000d6b0783b */ /* 0x000e6e0000000200 */
[-C--:B------:R-:W-:Y:S08]  /*3b40*/  HMMA.16816.F32.BF16 R20, R164, R184.reuse, R20 ;  /* 0x000000b8a414723c */ /* 0x080ff00000041814 */
[C---:B------:R-:W-:Y:S08]  /*3b50*/  HMMA.16816.F32.BF16 R24, R180.reuse, R184, R24 ;  /* 0x000000b8b418723c */ /* 0x040ff00000041818 */
[-C--:B------:R-:W-:Y:S08]  /*3b60*/  HMMA.16816.F32.BF16 R28, R180, R186.reuse, R28 ;  /* 0x000000bab41c723c */ /* 0x080ff0000004181c */
[C---:B------:R-:W-:Y:S01]  /*3b70*/  HMMA.16816.F32.BF16 R32, R164.reuse, R186, R32 ;  /* 0x000000baa420723c */ /* 0x040fe20000041820 */
[----:B------:R-:W-:Y:S07]  /*3b80*/  LDSM.16.M88.4 R184, [R216+0x2800] ;  /* 0x00280000d8b8783b */ /* 0x000fee0000000200 */
[-C--:B--2---:R-:W-:Y:S08]  /*3b90*/  HMMA.16816.F32.BF16 R36, R164, R172.reuse, R36 ;  /* 0x000000aca424723c */ /* 0x084ff00000041824 */
        /* <DEDUP_REMOVED lines=10> */
[-C--:B---3--:R-:W-:Y:S01]  /*3c40*/  HMMA.16816.F32.BF16 R4, R192, R196.reuse, R4 ;  /* 0x000000c4c004723c */ /* 0x088fe20000041804 */
[----:B------:R-:W-:Y:S07]  /*3c50*/  LDSM.16.M88.4 R188, [R216+0x2c00] ;  /* 0x002c0000d8bc783b */ /* 0x000fee0000000200 */
[C---:B------:R-:W-:Y:S08]  /*3c60*/  HMMA.16816.F32.BF16 R8, R200.reuse, R196, R8 ;  /* 0x000000c4c808723c */ /* 0x040ff00000041808 */
[-C--:B------:R-:W-:Y:S08]  /*3c70*/  HMMA.16816.F32.BF16 R12, R200, R198.reuse, R12 ;  /* 0x000000c6c80c723c */ /* 0x080ff0000004180c */
[C---:B------:R-:W-:Y:S01]  /*3c80*/  HMMA.16816.F32.BF16 R16, R192.reuse, R198, R16 ;  /* 0x000000c6c010723c */ /* 0x040fe20000041810 */
[----:B------:R-:W-:Y:S07]  /*3c90*/  LDSM.16.M88.4 R196, [R214+0x2000] ;  /* 0x00200000d6c4783b */ /* 0x000fee0000000200 */
[-C--:B-1----:R-:W-:Y:S08]  /*3ca0*/  HMMA.16816.F32.BF16 R20, R192, R176.reuse, R20 ;  /* 0x000000b0c014723c */ /* 0x082ff00000041814 */
        /* <DEDUP_REMOVED lines=15> */
[-C--:B--2---:R-:W-:Y:S01]  /*3da0*/  HMMA.16816.F32.BF16 R4, R164, R172.reuse, R4 ;  /* 0x000000aca404723c */ /* 0x084fe20000041804 */
[----:B------:R-:W2:Y:S07]  /*3db0*/  LDSM.16.M88.4 R208, [R214+0x2800] ;  /* 0x00280000d6d0783b */ /* 0x000eae0000000200 */
[C---:B------:R-:W-:Y:S08]  /*3dc0*/  HMMA.16816.F32.BF16 R8, R180.reuse, R172, R8 ;  /* 0x000000acb408723c */ /* 0x040ff00000041808 */
[-C--:B------:R-:W-:Y:S08]  /*3dd0*/  HMMA.16816.F32.BF16 R12, R180, R174.reuse, R12 ;  /* 0x000000aeb40c723c */ /* 0x080ff0000004180c */
[C---:B------:R-:W-:Y:S01]  /*3de0*/  HMMA.16816.F32.BF16 R16, R164.reuse, R174, R16 ;  /* 0x000000aea410723c */ /* 0x040fe20000041810 */
[----:B------:R-:W4:Y:S01]  /*3df0*/  LDSM.16.M88.4 R172, [R214+0x2c00] ;  /* 0x002c0000d6ac783b */ /* 0x000f220000000200 */
[----:B------:R-:W-:Y:S06]  /*3e00*/  DEPBAR.LE SB0, 0x0 ;  /* 0x000080000000791a */ /* 0x000fec0000000000 */
[-C--:B-1----:R-:W-:Y:S01]  /*3e10*/  HMMA.16816.F32.BF16 R20, R164, R176.reuse, R20 ;  /* 0x000000b0a414723c */ /* 0x082fe20000041814 */
[----:B------:R-:W-:Y:S07]  /*3e20*/  BAR.SYNC.DEFER_BLOCKING 0x0 ;  /* 0x0000000000007b1d */ /* 0x000fee0000010000 */
[C---:B------:R-:W-:Y:S08]  /*3e30*/  HMMA.16816.F32.BF16 R24, R180.reuse, R176, R24 ;  /* 0x000000b0b418723c */ /* 0x040ff00000041818 */
[-C--:B------:R-:W-:Y:S08]  /*3e40*/  HMMA.16816.F32.BF16 R28, R180, R178.reuse, R28 ;  /* 0x000000b2b41c723c */ /* 0x080ff0000004181c */
        /* <DEDUP_REMOVED lines=8> */
[----:B------:R-:W-:Y:S08]  /*3ed0*/  HMMA.16816.F32.BF16 R64, R164, R190, R64 ;  /* 0x000000bea440723c */ /* 0x000ff00000041840 */
[-C--:B---3--:R-:W-:Y:S08]  /*3ee0*/  HMMA.16816.F32.BF16 R4, R192, R196.reuse, R4 ;  /* 0x000000c4c004723c */ /* 0x088ff00000041804 */
        /* <DEDUP_REMOVED lines=11> */
[-C--:B----4-:R-:W-:Y:S08]  /*3fa0*/  HMMA.16816.F32.BF16 R52, R192, R172.reuse, R52 ;  /* 0x000000acc034723c */ /* 0x090ff00000041834 */
[C---:B------:R-:W-:Y:S08]  /*3fb0*/  HMMA.16816.F32.BF16 R56, R200.reuse, R172, R56 ;  /* 0x000000acc838723c */ /* 0x040ff00000041838 */
[-C--:B------:R-:W-:Y:S08]  /*3fc0*/  HMMA.16816.F32.BF16 R60, R200, R174.reuse, R60 ;  /* 0x000000aec83c723c */ /* 0x080ff0000004183c */
[----:B------:R-:W-:Y:S01]  /*3fd0*/  HMMA.16816.F32.BF16 R64, R192, R174, R64 ;  /* 0x000000aec040723c */ /* 0x000fe20000041840 */
[----:B------:R-:W-:-:S07]  /*3fe0*/  @P0 BRA `(.L_x_31) ;  /* 0xfffff4a000000947 */ /* 0x000fce000383ffff */
.L_x_30:
[----:B------:R-:W-:Y:S01]  /*3ff0*/  FMNMX.FTZ R164, R4, R3, !PT ;  /* 0x0000000304a47209 */ /* 0x000fe20007810000 */
[----:B------:R-:W-:Y:S01]  /*4000*/  LDSM.16.MT88.4 R176, [R212+0x9000] ;  /* 0x00900000d4b0783b */ /* 0x000fe20000004200 */
        /* <DEDUP_REMOVED lines=60> */
[----:B------:R-:W-:Y:S01]  /*43d0*/  FMNMX.FTZ R165, R59, R172, !PT ;  /* 0x000000ac3ba57209 */ /* 0x000fe20007810000 */
[----:B------:R-:W2:Y:S01]  /*43e0*/  SHFL.BFLY PT, R167, R170, 0x2, 0x1f ;  /* 0x0c401f00aaa77f89 */ /* 0x000ea200000e0000 */
[----:B------:R-:W-:Y:S02]  /*43f0*/  FMNMX.FTZ R166, R61, R164, !PT ;  /* 0x000000a43da67209 */ /* 0x000fe40007810000 */
[----:B------:R-:W-:Y:S02]  /*4400*/  FMNMX.FTZ R164, R62, R165, !PT ;  /* 0x000000a53ea47209 */ /* 0x000fe40007810000 */
[----:B------:R-:W-:Y:S02]  /*4410*/  IADD3 R231, R231, -0x1, RZ ;  /* 0xffffffffe7e77810 */ /* 0x000fe40007ffe0ff */
[----:B------:R-:W-:Y:S01]  /*4420*/  FMNMX.FTZ R171, R63, R164, !PT ;  /* 0x000000a43fab7209 */ /* 0x000fe20007810000 */
[----:B------:R-:W3:Y:S08]  /*4430*/  SHFL.BFLY PT, R165, R166, 0x2, 0x1f ;  /* 0x0c401f00a6a57f89 */ /* 0x000ef000000e0000 */
[----:B------:R-:W4:Y:S01]  /*4440*/  SHFL.BFLY PT, R164, R171, 0x2, 0x1f ;  /* 0x0c401f00aba47f89 */ /* 0x000f2200000e0000 */
[----:B-1----:R-:W-:Y:S07]  /*4450*/  FMNMX.FTZ R175, R168, R175, !PT ;  /* 0x000000afa8af7209 */ /* 0x002fee0007810000 */
[----:B------:R-:W1:Y:S01]  /*4460*/  SHFL.BFLY PT, R168, R175, 0x1, 0x1f ;  /* 0x0c201f00afa87f89 */ /* 0x000e6200000e0000 */
[----:B--2---:R-:W-:Y:S02]  /*4470*/  FMNMX.FTZ R174, R170, R167, !PT ;  /* 0x000000a7aaae7209 */ /* 0x004fe40007810000 */
[----:B---3--:R-:W-:Y:S05]  /*4480*/  FMNMX.FTZ R173, R166, R165, !PT ;  /* 0x000000a5a6ad7209 */ /* 0x008fea0007810000 */
[----:B------:R-:W2:Y:S01]  /*4490*/  SHFL.BFLY PT, R167, R174, 0x1, 0x1f ;  /* 0x0c201f00aea77f89 */ /* 0x000ea200000e0000 */
[----:B----4-:R-:W-:Y:S07]  /*44a0*/  FMNMX.FTZ R170, R171, R164, !PT ;  /* 0x000000a4abaa7209 */ /* 0x010fee0007810000 */
[----:B------:R-:W3:Y:S01]  /*44b0*/  SHFL.BFLY PT, R172, R173, 0x1, 0x1f ;  /* 0x0c201f00adac7f89 */ /* 0x000ee200000e0000 */
[----:B-1----:R-:W-:Y:S07]  /*44c0*/  FMNMX.FTZ R168, R175, R168, !PT ;  /* 0x000000a8afa87209 */ /* 0x002fee0007810000 */
[----:B------:R-:W1:Y:S01]  /*44d0*/  SHFL.BFLY PT, R165, R170, 0x1, 0x1f ;  /* 0x0c201f00aaa57f89 */ /* 0x000e6200000e0000 */
[C---:B------:R-:W-:Y:S01]  /*44e0*/  FSETP.NEU.FTZ.AND P1, PT, R168.reuse, -INF , PT ;  /* 0xff800000a800780b */ /* 0x040fe20003f3d000 */
[C---:B------:R-:W-:Y:S02]  /*44f0*/  FADD.FTZ R166, -R168.reuse, R3 ;  /* 0x00000003a8a67221 */ /* 0x040fe40000010100 */
[----:B------:R-:W-:Y:S01]  /*4500*/  FMUL.FTZ R194, R168, c[0x0][0x23c] ;  /* 0x00008f00a8c27a20 */ /* 0x000fe20000410000 */
[----:B--2---:R-:W-:Y:S01]  /*4510*/  FMNMX.FTZ R167, R174, R167, !PT ;  /* 0x000000a7aea77209 */ /* 0x004fe20007810000 */
[----:B------:R-:W-:Y:S03]  /*4520*/  FMUL.FTZ R164, R166, c[0x0][0x23c] ;  /* 0x00008f00a6a47a20 */ /* 0x000fe60000410000 */
[----:B------:R-:W-:Y:S01]  /*4530*/  FSEL R194, R194, RZ, P1 ;  /* 0x000000ffc2c27208 */ /* 0x000fe20000800000 */
[C---:B------:R-:W-:Y:S01]  /*4540*/  FADD.FTZ R2, -R167.reuse, R2 ;  /* 0x00000002a7027221 */ /* 0x040fe20000010100 */
[C---:B------:R-:W-:Y:S01]  /*4550*/  FSETP.NEU.FTZ.AND P1, PT, R167.reuse, -INF , PT ;  /* 0xff800000a700780b */ /* 0x040fe20003f3d000 */
[----:B------:R-:W-:Y:S01]  /*4560*/  FMUL.FTZ R193, R167, c[0x0][0x23c] ;  /* 0x00008f00a7c17a20 */ /* 0x000fe20000410000 */
[----:B---3--:R-:W-:Y:S01]  /*4570*/  FMNMX.FTZ R166, R173, R172, !PT ;  /* 0x000000acada67209 */ /* 0x008fe20007810000 */
[----:B------:R-:W-:Y:S01]  /*4580*/  FMUL.FTZ R3, R2, c[0x0][0x23c] ;  /* 0x00008f0002037a20 */ /* 0x000fe20000410000 */
[----:B------:R-:W2:Y:S01]  /*4590*/  MUFU.EX2 R164, R164 ;  /* 0x000000a400a47308 */ /* 0x000ea20000000800 */
[--C-:B------:R-:W-:Y:S01]  /*45a0*/  FFMA.FTZ R172, R5, c[0x0][0x23c], -R194.reuse ;  /* 0x00008f0005ac7a23 */ /* 0x100fe200000108c2 */
[----:B------:R-:W-:Y:S01]  /*45b0*/  FSEL R193, R193, RZ, P1 ;  /* 0x000000ffc1c17208 */ /* 0x000fe20000800000 */
[C---:B------:R-:W-:Y:S01]  /*45c0*/  FADD.FTZ R2, -R166.reuse, R169 ;  /* 0x000000a9a6027221 */ /* 0x040fe20000010100 */
[----:B------:R-:W-:Y:S01]  /*45d0*/  FSETP.NEU.FTZ.AND P1, PT, R166, -INF , PT ;  /* 0xff800000a600780b */ /* 0x000fe20003f3d000 */
[----:B------:R-:W-:Y:S01]  /*45e0*/  FFMA.FTZ R171, R4, c[0x0][0x23c], -R194 ;  /* 0x00008f0004ab7a23 */ /* 0x000fe200000108c2 */
[----:B-1----:R-:W-:Y:S01]  /*45f0*/  FMNMX.FTZ R165, R170, R165, !PT ;  /* 0x000000a5aaa57209 */ /* 0x002fe20007810000 */
[----:B------:R-:W-:Y:S02]  /*4600*/  FMUL.FTZ R170, R2, c[0x0][0x23c] ;  /* 0x00008f0002aa7a20 */ /* 0x000fe40000410000 */
[----:B------:R-:W-:Y:S01]  /*4610*/  FMUL.FTZ R191, R166, c[0x0][0x23c] ;  /* 0x00008f00a6bf7a20 */ /* 0x000fe20000410000 */
[----:B------:R-:W1:Y:S01]  /*4620*/  MUFU.EX2 R3, R3 ;  /* 0x0000000300037308 */ /* 0x000e620000000800 */
[C---:B------:R-:W-:Y:S02]  /*4630*/  FADD.FTZ R169, -R165.reuse, R0 ;  /* 0x00000000a5a97221 */ /* 0x040fe40000010100 */
[----:B------:R-:W-:Y:S01]  /*4640*/  FMUL.FTZ R189, R165, c[0x0][0x23c] ;  /* 0x00008f00a5bd7a20 */ /* 0x000fe20000410000 */
[----:B------:R-:W-:Y:S01]  /*4650*/  FSEL R191, R191, RZ, P1 ;  /* 0x000000ffbfbf7208 */ /* 0x000fe20000800000 */
[----:B------:R-:W-:Y:S01]  /*4660*/  FMUL.FTZ R0, R169, c[0x0][0x23c] ;  /* 0x00008f00a9007a20 */ /* 0x000fe20000410000 */
[----:B------:R-:W-:Y:S01]  /*4670*/  FSETP.NEU.FTZ.AND P1, PT, R165, -INF , PT ;  /* 0xff800000a500780b */ /* 0x000fe20003f3d000 */
[--C-:B------:R-:W-:Y:S02]  /*4680*/  FFMA.FTZ R180, R17, c[0x0][0x23c], -R194.reuse ;  /* 0x00008f0011b47a23 */ /* 0x100fe400000108c2 */
[--C-:B------:R-:W-:Y:S01]  /*4690*/  FFMA.FTZ R182, R19, c[0x0][0x23c], -R193.reuse ;  /* 0x00008f0013b67a23 */ /* 0x100fe200000108c1 */
[----:B------:R-:W3:Y:S01]  /*46a0*/  MUFU.EX2 R2, R170 ;  /* 0x000000aa00027308 */ /* 0x000ee20000000800 */
[--C-:B------:R-:W-:Y:S01]  /*46b0*/  FFMA.FTZ R5, R6, c[0x0][0x23c], -R193.reuse ;  /* 0x00008f0006057a23 */ /* 0x100fe200000108c1 */
[----:B------:R-:W-:Y:S01]  /*46c0*/  FSEL R189, R189, RZ, P1 ;  /* 0x000000ffbdbd7208 */ /* 0x000fe20000800000 */
[----:B------:R-:W-:Y:S02]  /*46d0*/  FFMA.FTZ R6, R7, c[0x0][0x23c], -R193 ;  /* 0x00008f0007067a23 */ /* 0x000fe400000108c1 */
[--C-:B------:R-:W-:Y:S02]  /*46e0*/  FFMA.FTZ R7, R16, c[0x0][0x23c], -R194.reuse ;  /* 0x00008f0010077a23 */ /* 0x100fe400000108c2 */
[--C-:B------:R-:W-:Y:S02]  /*46f0*/  FFMA.FTZ R181, R8, c[0x0][0x23c], -R191.reuse ;  /* 0x00008f0008b57a23 */ /* 0x100fe400000108bf */
[----:B------:R-:W-:Y:S01]  /*4700*/  FFMA.FTZ R184, R9, c[0x0][0x23c], -R191 ;  /* 0x00008f0009b87a23 */ /* 0x000fe200000108bf */
[----:B------:R4:W-:Y:S01]  /*4710*/  MUFU.EX2 R170, R172 ;  /* 0x000000ac00aa7308 */ /* 0x0009e20000000800 */
[--C-:B------:R-:W-:Y:S02]  /*4720*/  FFMA.FTZ R183, R10, c[0x0][0x23c], -R189.reuse ;  /* 0x00008f000ab77a23 */ /* 0x100fe400000108bd */
[----:B------:R-:W-:Y:S02]  /*4730*/  FFMA.FTZ R186, R11, c[0x0][0x23c], -R189 ;  /* 0x00008f000bba7a23 */ /* 0x000fe400000108bd */
[--C-:B------:R-:W-:Y:S02]  /*4740*/  FFMA.FTZ R185, R12, c[0x0][0x23c], -R191.reuse ;  /* 0x00008f000cb97a23 */ /* 0x100fe400000108bf */
[----:B------:R-:W-:Y:S02]  /*4750*/  FFMA.FTZ R188, R13, c[0x0][0x23c], -R191 ;  /* 0x00008f000dbc7a23 */ /* 0x000fe400000108bf */
[--C-:B------:R-:W-:Y:S01]  /*4760*/  FFMA.FTZ R187, R14, c[0x0][0x23c], -R189.reuse ;  /* 0x00008f000ebb7a23 */ /* 0x100fe200000108bd */
[----:B------:R-:W5:Y:S01]  /*4770*/  MUFU.EX2 R169, R171 ;  /* 0x000000ab00a97308 */ /* 0x000f620000000800 */
[----:B------:R-:W-:Y:S02]  /*4780*/  FFMA.FTZ R190, R15, c[0x0][0x23c], -R189 ;  /* 0x00008f000fbe7a23 */ /* 0x000fe400000108bd */
[C---:B--2---:R-:W-:Y:S02]  /*4790*/  FMUL.FTZ R8, R164.reuse, R160 ;  /* 0x000000a0a4087220 */ /* 0x044fe40000410000 */
[----:B------:R-:W-:Y:S02]  /*47a0*/  FMUL.FTZ R9, R164, R161 ;  /* 0x000000a1a4097220 */ /* 0x000fe40000410000 */
[C---:B-1----:R-:W-:Y:S02]  /*47b0*/  FMUL.FTZ R10, R3.reuse, R162 ;  /* 0x000000a2030a7220 */ /* 0x042fe40000410000 */
[----:B------:R-:W-:Y:S01]  /*47c0*/  FMUL.FTZ R11, R3, R163 ;  /* 0x000000a3030b7220 */ /* 0x000fe20000410000 */
[----:B------:R-:W-:Y:S01]  /*47d0*/  MUFU.EX2 R5, R5 ;  /* 0x0000000500057308 */ /* 0x000fe20000000800 */
[C---:B---3--:R-:W-:Y:S02]  /*47e0*/  FMUL.FTZ R12, R2.reuse, R156 ;  /* 0x0000009c020c7220 */ /* 0x048fe40000410000 */
[C---:B------:R-:W-:Y:S01]  /*47f0*/  FMUL.FTZ R13, R2.reuse, R157 ;  /* 0x0000009d020d7220 */ /* 0x040fe20000410000 */
[----:B----4-:R-:W1:Y:S01]  /*4800*/  LDSM.16.MT88.4 R172, [R213+0x9000] ;  /* 0x00900000d5ac783b */ /* 0x010e620000004200 */
[C---:B------:R-:W-:Y:S02]  /*4810*/  FMUL.FTZ R16, R2.reuse, R152 ;  /* 0x0000009802107220 */ /* 0x040fe40000410000 */
[----:B------:R-:W-:Y:S02]  /*4820*/  FMUL.FTZ R17, R2, R153 ;  /* 0x0000009902117220 */ /* 0x000fe40000410000 */
[--C-:B------:R-:W-:Y:S01]  /*4830*/  FFMA.FTZ R202, R36, c[0x0][0x23c], -R194.reuse ;  /* 0x00008f0024ca7a23 */ /* 0x100fe200000108c2 */
[----:B------:R-:W2:Y:S01]  /*4840*/  MUFU.EX2 R6, R6 ;  /* 0x0000000600067308 */ /* 0x000ea20000000800 */
[--C-:B------:R-:W-:Y:S02]  /*4850*/  FFMA.FTZ R203, R37, c[0x0][0x23c], -R194.reuse ;  /* 0x00008f0025cb7a23 */ /* 0x100fe400000108c2 */
[--C-:B------:R-:W-:Y:S01]  /*4860*/  FFMA.FTZ R204, R38, c[0x0][0x23c], -R193.reuse ;  /* 0x00008f0026cc7a23 */ /* 0x100fe200000108c1 */
[----:B-----5:R-:W-:Y:S01]  /*4870*/  F2FP.BF16.PACK_AB R160, R170, R169 ;  /* 0x000000a9aaa0723e */ /* 0x020fe200000010ff */
[--C-:B------:R-:W-:Y:S02]  /*4880*/  FFMA.FTZ R171, R18, c[0x0][0x23c], -R193.reuse ;  /* 0x00008f0012ab7a23 */ /* 0x100fe400000108c1 */
[--C-:B------:R-:W-:Y:S02]  /*4890*/  FFMA.FTZ R205, R39, c[0x0][0x23c], -R193.reuse ;  /* 0x00008f0027cd7a23 */ /* 0x100fe400000108c1 */
[----:B------:R-:W-:Y:S01]  /*48a0*/  LDSM.16.MT88.4 R36, [R213+0xb400] ;  /* 0x00b40000d524783b */ /* 0x000fe20000004200 */
[----:B------:R-:W-:Y:S01]  /*48b0*/  MUFU.EX2 R7, R7 ;  /* 0x0000000700077308 */ /* 0x000fe20000000800 */
[--C-:B------:R-:W-:Y:S02]  /*48c0*/  FFMA.FTZ R206, R48, c[0x0][0x23c], -R194.reuse ;  /* 0x00008f0030ce7a23 */ /* 0x100fe400000108c2 */
[--C-:B------:R-:W-:Y:S02]  /*48d0*/  FFMA.FTZ R207, R49, c[0x0][0x23c], -R194.reuse ;  /* 0x00008f0031cf7a23 */ /* 0x100fe400000108c2 */
[--C-:B------:R-:W-:Y:S02]  /*48e0*/  FFMA.FTZ R208, R50, c[0x0][0x23c], -R193.reuse ;  /* 0x00008f0032d07a23 */ /* 0x100fe400000108c1 */
[----:B------:R-:W-:Y:S02]  /*48f0*/  FFMA.FTZ R209, R51, c[0x0][0x23c], -R193 ;  /* 0x00008f0033d17a23 */ /* 0x000fe400000108c1 */
[----:B------:R-:W-:Y:S01]  /*4900*/  LDSM.16.MT88.4 R48, [R212+0xb400] ;  /* 0x00b40000d430783b */ /* 0x000fe20000004200 */
[----:B------:R-:W3:Y:S01]  /*4910*/  MUFU.EX2 R180, R180 ;  /* 0x000000b400b47308 */ /* 0x000ee20000000800 */
[--C-:B------:R-:W-:Y:S02]  /*4920*/  FFMA.FTZ R210, R40, c[0x0][0x23c], -R191.reuse ;  /* 0x00008f0028d27a23 */ /* 0x100fe400000108bf */
[----:B------:R-:W-:Y:S01]  /*4930*/  FFMA.FTZ R211, R41, c[0x0][0x23c], -R191 ;  /* 0x00008f0029d37a23 */ /* 0x000fe200000108bf */
[----:B--2---:R-:W-:Y:S01]  /*4940*/  F2FP.BF16.PACK_AB R161, R6, R5 ;  /* 0x0000000506a1723e */ /* 0x004fe200000010ff */
[--C-:B------:R-:W-:Y:S02]  /*4950*/  FFMA.FTZ R234, R42, c[0x0][0x23c], -R189.reuse ;  /* 0x00008f002aea7a23 */ /* 0x100fe400000108bd */
[----:B------:R-:W-:Y:S02]  /*4960*/  FFMA.FTZ R239, R43, c[0x0][0x23c], -R189 ;  /* 0x00008f002bef7a23 */ /* 0x000fe400000108bd */
[----:B------:R-:W-:Y:S01]  /*4970*/  LDSM.16.MT88.4 R40, [R213+0x9800] ;  /* 0x00980000d528783b */ /* 0x000fe20000004200 */
[----:B------:R-:W-:Y:S01]  /*4980*/  MUFU.EX2 R171, R171 ;  /* 0x000000ab00ab7308 */ /* 0x000fe20000000800 */
[--C-:B------:R-:W-:Y:S02]  /*4990*/  FFMA.FTZ R240, R52, c[0x0][0x23c], -R194.reuse ;  /* 0x00008f0034f07a23 */ /* 0x100fe400000108c2 */
[--C-:B------:R-:W-:Y:S02]  /*49a0*/  FFMA.FTZ R245, R53, c[0x0][0x23c], -R194.reuse ;  /* 0x00008f0035f57a23 */ /* 0x100fe400000108c2 */
[--C-:B------:R-:W-:Y:S02]  /*49b0*/  FFMA.FTZ R242, R54, c[0x0][0x23c], -R193.reuse ;  /* 0x00008f0036f27a23 */ /* 0x100fe400000108c1 */
[----:B------:R-:W-:Y:S02]  /*49c0*/  FFMA.FTZ R247, R55, c[0x0][0x23c], -R193 ;  /* 0x00008f0037f77a23 */ /* 0x000fe400000108c1 */
[----:B------:R-:W-:Y:S01]  /*49d0*/  LDSM.16.MT88.4 R52, [R213+0xb800] ;  /* 0x00b80000d534783b */ /* 0x000fe20000004200 */
[----:B------:R-:W2:Y:S01]  /*49e0*/  MUFU.EX2 R182, R182 ;  /* 0x000000b600b67308 */ /* 0x000ea20000000800 */
[--C-:B------:R-:W-:Y:S02]  /*49f0*/  FFMA.FTZ R244, R58, c[0x0][0x23c], -R189.reuse ;  /* 0x00008f003af47a23 */ /* 0x100fe400000108bd */
[----:B------:R-:W-:Y:S01]  /*4a00*/  FFMA.FTZ R249, R59, c[0x0][0x23c], -R189 ;  /* 0x00008f003bf97a23 */ /* 0x000fe200000108bd */
[----:B---3--:R-:W-:Y:S01]  /*4a10*/  F2FP.BF16.PACK_AB R162, R180, R7 ;  /* 0x00000007b4a2723e */ /* 0x008fe200000010ff */
[----:B------:R-:W-:Y:S02]  /*4a20*/  FFMA.FTZ R246, R60, c[0x0][0x23c], -R191 ;  /* 0x00008f003cf67a23 */ /* 0x000fe400000108bf */
[--C-:B------:R-:W-:Y:S02]  /*4a30*/  FFMA.FTZ R248, R62, c[0x0][0x23c], -R189.reuse ;  /* 0x00008f003ef87a23 */ /* 0x100fe400000108bd */
[C---:B------:R-:W-:Y:S01]  /*4a40*/  FMUL.FTZ R68, R164.reuse, R68 ;  /* 0x00000044a4447220 */ /* 0x040fe20000410000 */
[----:B------:R-:W3:Y:S01]  /*4a50*/  MUFU.EX2 R0, R0 ;  /* 0x0000000000007308 */ /* 0x000ee20000000800 */
[C---:B------:R-:W-:Y:S02]  /*4a60*/  FMUL.FTZ R69, R164.reuse, R69 ;  /* 0x00000045a4457220 */ /* 0x040fe40000410000 */
[C---:B------:R-:W-:Y:S02]  /*4a70*/  FMUL.FTZ R70, R3.reuse, R70 ;  /* 0x0000004603467220 */ /* 0x040fe40000410000 */
[C---:B------:R-:W-:Y:S02]  /*4a80*/  FMUL.FTZ R71, R3.reuse, R71 ;  /* 0x0000004703477220 */ /* 0x040fe40000410000 */
[C---:B------:R-:W-:Y:S02]  /*4a90*/  FMUL.FTZ R88, R164.reuse, R88 ;  /* 0x00000058a4587220 */ /* 0x040fe40000410000 */
[----:B------:R-:W-:Y:S01]  /*4aa0*/  FMUL.FTZ R89, R164, R89 ;  /* 0x00000059a4597220 */ /* 0x000fe20000410000 */
[----:B------:R-:W-:Y:S01]  /*4ab0*/  MUFU.EX2 R181, R181 ;  /* 0x000000b500b57308 */ /* 0x000fe20000000800 */
[C---:B------:R-:W-:Y:S02]  /*4ac0*/  FMUL.FTZ R90, R3.reuse, R90 ;  /* 0x0000005a035a7220 */ /* 0x040fe40000410000 */
[C---:B------:R-:W-:Y:S01]  /*4ad0*/  FMUL.FTZ R91, R3.reuse, R91 ;  /* 0x0000005b035b7220 */ /* 0x040fe20000410000 */
[----:B--2---:R-:W-:Y:S01]  /*4ae0*/  F2FP.BF16.PACK_AB R163, R182, R171 ;  /* 0x000000abb6a3723e */ /* 0x004fe200000010ff */
[C---:B------:R-:W-:Y:S02]  /*4af0*/  FMUL.FTZ R92, R2.reuse, R92 ;  /* 0x0000005c025c7220 */ /* 0x040fe40000410000 */
[C---:B------:R-:W-:Y:S02]  /*4b00*/  FMUL.FTZ R93, R2.reuse, R93 ;  /* 0x0000005d025d7220 */ /* 0x040fe40000410000 */
[----:B------:R-:W-:Y:S01]  /*4b10*/  FMUL.FTZ R96, R2, R96 ;  /* 0x0000006002607220 */ /* 0x000fe20000410000 */
[----:B------:R-:W2:Y:S01]  /*4b20*/  MUFU.EX2 R184, R184 ;  /* 0x000000b800b87308 */ /* 0x000ea20000000800 */
[-C--:B-1----:R-:W-:Y:S05]  /*4b30*/  HMMA.16816.F32.BF16 R8, R160, R172.reuse, R8 ;  /* 0x000000aca008723c */ /* 0x082fea0000041808 */
[C---:B---3--:R-:W-:Y:S02]  /*4b40*/  FMUL.FTZ R14, R0.reuse, R158 ;  /* 0x0000009e000e7220 */ /* 0x048fe40000410000 */
[C---:B------:R-:W-:Y:S02]  /*4b50*/  FMUL.FTZ R15, R0.reuse, R159 ;  /* 0x0000009f000f7220 */ /* 0x040fe40000410000 */
[----:B------:R-:W-:Y:S03]  /*4b60*/  MUFU.EX2 R183, R183 ;  /* 0x000000b700b77308 */ /* 0x000fe60000000800 */
[C---:B------:R-:W-:Y:S02]  /*4b70*/  FMUL.FTZ R18, R0.reuse, R154 ;  /* 0x0000009a00127220 */ /* 0x040fe40000410000 */
[C---:B------:R-:W-:Y:S02]  /*4b80*/  FMUL.FTZ R19, R0.reuse, R155 ;  /* 0x0000009b00137220 */ /* 0x040fe40000410000 */
[----:B------:R-:W1:Y:S01]  /*4b90*/  LDSM.16.MT88.4 R152, [R213+0xa000] ;  /* 0x00a00000d598783b */ /* 0x000e620000004200 */
[C---:B------:R-:W-:Y:S02]  /*4ba0*/  FMUL.FTZ R94, R0.reuse, R94 ;  /* 0x0000005e005e7220 */ /* 0x040fe40000410000 */
[----:B------:R-:W3:Y:S01]  /*4bb0*/  MUFU.EX2 R186, R186 ;  /* 0x000000ba00ba7308 */ /* 0x000ee20000000800 */
[----:B------:R-:W-:Y:S02]  /*4bc0*/  FMUL.FTZ R95, R0, R95 ;  /* 0x0000005f005f7220 */ /* 0x000fe40000410000 */
[----:B------:R-:W-:Y:S01]  /*4bd0*/  FMUL.FTZ R97, R2, R97 ;  /* 0x0000006102617220 */ /* 0x000fe20000410000 */
[----:B--2---:R-:W-:Y:S01]  /*4be0*/  F2FP.BF16.PACK_AB R156, R184, R181 ;  /* 0x000000b5b89c723e */ /* 0x004fe200000010ff */
[C---:B------:R-:W-:Y:S02]  /*4bf0*/  FMUL.FTZ R98, R0.reuse, R98 ;  /* 0x0000006200627220 */ /* 0x040fe40000410000 */
[----:B------:R-:W-:Y:S02]  /*4c00*/  FMUL.FTZ R99, R0, R99 ;  /* 0x0000006300637220 */ /* 0x000fe40000410000 */
[C---:B------:R-:W-:Y:S01]  /*4c10*/  FMUL.FTZ R100, R164.reuse, R100 ;  /* 0x00000064a4647220 */ /* 0x040fe20000410000 */
[----:B------:R-:W-:Y:S01]  /*4c20*/  MUFU.EX2 R185, R185 ;  /* 0x000000b900b97308 */ /* 0x000fe20000000800 */
[----:B------:R-:W-:Y:S02]  /*4c30*/  FMUL.FTZ R101, R164, R101 ;  /* 0x00000065a4657220 */ /* 0x000fe40000410000 */
[C---:B------:R-:W-:Y:S02]  /*4c40*/  FMUL.FTZ R102, R3.reuse, R102 ;  /* 0x0000006603667220 */ /* 0x040fe40000410000 */
[----:B------:R-:W-:Y:S02]  /*4c50*/  FMUL.FTZ R103, R3, R103 ;  /* 0x0000006703677220 */ /* 0x000fe40000410000 */
[--C-:B------:R-:W-:Y:S02]  /*4c60*/  FFMA.FTZ R192, R32, c[0x0][0x23c], -R194.reuse ;  /* 0x00008f0020c07a23 */ /* 0x100fe400000108c2 */
[C---:B------:R-:W-:Y:S01]  /*4c70*/  FMUL.FTZ R32, R164.reuse, R144 ;  /* 0x00000090a4207220 */ /* 0x040fe20000410000 */
[----:B------:R-:W2:Y:S01]  /*4c80*/  MUFU.EX2 R188, R188 ;  /* 0x000000bc00bc7308 */ /* 0x000ea20000000800 */
[--C-:B------:R-:W-:Y:S02]  /*4c90*/  FFMA.FTZ R195, R33, c[0x0][0x23c], -R194.reuse ;  /* 0x00008f0021c37a23 */ /* 0x100fe400000108c2 */
[----:B------:R-:W-:Y:S01]  /*4ca0*/  FMUL.FTZ R33, R164, R145 ;  /* 0x00000091a4217220 */ /* 0x000fe20000410000 */
[----:B---3--:R-:W-:Y:S01]  /*4cb0*/  F2FP.BF16.PACK_AB R157, R186, R183 ;  /* 0x000000b7ba9d723e */ /* 0x008fe200000010ff */
[C---:B------:R-:W-:Y:S02]  /*4cc0*/  FMUL.FTZ R116, R2.reuse, R116 ;  /* 0x0000007402747220 */ /* 0x040fe40000410000 */
[----:B------:R-:W-:Y:S02]  /*4cd0*/  FMUL.FTZ R117, R2, R117 ;  /* 0x0000007502757220 */ /* 0x000fe40000410000 */
[C---:B------:R-:W-:Y:S01]  /*4ce0*/  FMUL.FTZ R118, R0.reuse, R118 ;  /* 0x0000007600767220 */ /* 0x040fe20000410000 */
[----:B------:R-:W-:Y:S01]  /*4cf0*/  MUFU.EX2 R187, R187 ;  /* 0x000000bb00bb7308 */ /* 0x000fe20000000800 */
[----:B------:R-:W-:Y:S02]  /*4d00*/  FMUL.FTZ R119, R0, R119 ;  /* 0x0000007700777220 */ /* 0x000fe40000410000 */
[C---:B------:R-:W-:Y:S02]  /*4d10*/  FMUL.FTZ R120, R2.reuse, R120 ;  /* 0x0000007802787220 */ /* 0x040fe40000410000 */
[----:B------:R-:W-:Y:S02]  /*4d20*/  FMUL.FTZ R121, R2, R121 ;  /* 0x0000007902797220 */ /* 0x000fe40000410000 */
[C---:B------:R-:W-:Y:S02]  /*4d30*/  FMUL.FTZ R122, R0.reuse, R122 ;  /* 0x0000007a007a7220 */ /* 0x040fe40000410000 */
[----:B------:R-:W-:Y:S01]  /*4d40*/  FMUL.FTZ R123, R0, R123 ;  /* 0x0000007b007b7220 */ /* 0x000fe20000410000 */
[----:B------:R-:W3:Y:S01]  /*4d50*/  MUFU.EX2 R190, R190 ;  /* 0x000000be00be7308 */ /* 0x000ee20000000800 */
[C---:B------:R-:W-:Y:S02]  /*4d60*/  FMUL.FTZ R124, R164.reuse, R124 ;  /* 0x0000007ca47c7220 */ /* 0x040fe40000410000 */
[----:B------:R-:W-:Y:S01]  /*4d70*/  FMUL.FTZ R125, R164, R125 ;  /* 0x0000007da47d7220 */ /* 0x000fe20000410000 */
[----:B--2---:R-:W-:Y:S01]  /*4d80*/  F2FP.BF16.PACK_AB R158, R188, R185 ;  /* 0x000000b9bc9e723e */ /* 0x004fe200000010ff */
[C---:B------:R-:W-:Y:S02]  /*4d90*/  FMUL.FTZ R126, R3.reuse, R126 ;  /* 0x0000007e037e7220 */ /* 0x040fe40000410000 */
[C---:B------:R-:W-:Y:S02]  /*4da0*/  FMUL.FTZ R127, R3.reuse, R127 ;  /* 0x0000007f037f7220 */ /* 0x040fe40000410000 */
[--C-:B------:R-:W-:Y:S01]  /*4db0*/  FFMA.FTZ R196, R26, c[0x0][0x23c], -R189.reuse ;  /* 0x00008f001ac47a23 */ /* 0x100fe200000108bd */
[----:B------:R-:W-:Y:S01]  /*4dc0*/  MUFU.EX2 R210, R210 ;  /* 0x000000d200d27308 */ /* 0x000fe20000000800 */
[----:B------:R-:W-:Y:S02]  /*4dd0*/  FMUL.FTZ R26, R3, R142 ;  /* 0x0000008e031a7220 */ /* 0x000fe40000410000 */
[----:B------:R-:W-:Y:S02]  /*4de0*/  FFMA.FTZ R197, R27, c[0x0][0x23c], -R189 ;  /* 0x00008f001bc57a23 */ /* 0x000fe400000108bd */
[----:B------:R-:W-:Y:S02]  /*4df0*/  FMUL.FTZ R27, R3, R143 ;  /* 0x0000008f031b7220 */ /* 0x000fe40000410000 */
[--C-:B------:R-:W-:Y:S02]  /*4e00*/  FFMA.FTZ R198, R28, c[0x0][0x23c], -R191.reuse ;  /* 0x00008f001cc67a23 */ /* 0x100fe400000108bf */
[----:B------:R-:W-:Y:S01]  /*4e10*/  FFMA.FTZ R199, R29, c[0x0][0x23c], -R191 ;  /* 0x00008f001dc77a23 */ /* 0x000fe200000108bf */
[----:B------:R-:W2:Y:S01]  /*4e20*/  MUFU.EX2 R211, R211 ;  /* 0x000000d300d37308 */ /* 0x000ea20000000800 */
[--C-:B------:R-:W-:Y:S02]  /*4e30*/  FFMA.FTZ R200, R30, c[0x0][0x23c], -R189.reuse ;  /* 0x00008f001ec87a23 */ /* 0x100fe400000108bd */
[----:B------:R-:W-:Y:S01]  /*4e40*/  FFMA.FTZ R201, R31, c[0x0][0x23c], -R189 ;  /* 0x00008f001fc97a23 */ /* 0x000fe200000108bd */
[----:B---3--:R-:W-:Y:S01]  /*4e50*/  F2FP.BF16.PACK_AB R159, R190, R187 ;  /* 0x000000bbbe9f723e */ /* 0x008fe200000010ff */
[--C-:B------:R-:W-:Y:S02]  /*4e60*/  FFMA.FTZ R236, R44, c[0x0][0x23c], -R191.reuse ;  /* 0x00008f002cec7a23 */ /* 0x100fe400000108bf */
[----:B------:R-:W-:Y:S02]  /*4e70*/  FFMA.FTZ R241, R45, c[0x0][0x23c], -R191 ;  /* 0x00008f002df17a23 */ /* 0x000fe400000108bf */
[--C-:B------:R-:W-:Y:S01]  /*4e80*/  FFMA.FTZ R238, R46, c[0x0][0x23c], -R189.reuse ;  /* 0x00008f002eee7a23 */ /* 0x100fe200000108bd */
[----:B------:R-:W-:Y:S01]  /*4e90*/  MUFU.EX2 R234, R234 ;  /* 0x000000ea00ea7308 */ /* 0x000fe20000000800 */
[C---:B------:R-:W-:Y:S04]  /*4ea0*/  HMMA.16816.F32.BF16 R12, R156.reuse, R172, R12 ;  /* 0x000000ac9c0c723c */ /* 0x040fe8000004180c */
[--C-:B------:R-:W-:Y:S02]  /*4eb0*/  FFMA.FTZ R243, R47, c[0x0][0x23c], -R189.reuse ;  /* 0x00008f002ff37a23 */ /* 0x100fe400000108bd */
[----:B------:R-:W-:Y:S02]  /*4ec0*/  FFMA.FTZ R189, R63, c[0x0][0x23c], -R189 ;  /* 0x00008f003fbd7a23 */ /* 0x000fe400000108bd */
[-C--:B------:R-:W-:Y:S01]  /*4ed0*/  HMMA.16816.F32.BF16 R16, R156, R174.reuse, R16 ;  /* 0x000000ae9c10723c */ /* 0x080fe20000041810 */
[----:B------:R-:W3:Y:S03]  /*4ee0*/  MUFU.EX2 R239, R239 ;  /* 0x000000ef00ef7308 */ /* 0x000ee60000000800 */
[C---:B------:R-:W-:Y:S01]  /*4ef0*/  FMUL.FTZ R72, R164.reuse, R72 ;  /* 0x00000048a4487220 */ /* 0x040fe20000410000 */
[----:B--2---:R-:W-:Y:S01]  /*4f00*/  F2FP.BF16.PACK_AB R44, R211, R210 ;  /* 0x000000d2d32c723e */ /* 0x004fe200000010ff */
[C---:B------:R-:W-:Y:S02]  /*4f10*/  FMUL.FTZ R73, R164.reuse, R73 ;  /* 0x00000049a4497220 */ /* 0x040fe40000410000 */
[C---:B------:R-:W-:Y:S01]  /*4f20*/  HMMA.16816.F32.BF16 R68, R160.reuse, R174, R68 ;  /* 0x000000aea044723c */ /* 0x040fe20000041844 */
[----:B------:R-:W2:Y:S02]  /*4f30*/  LDSM.16.MT88.4 R172, [R212+0xa000] ;  /* 0x00a00000d4ac783b */ /* 0x000ea40000004200 */
[----:B------:R-:W-:Y:S01]  /*4f40*/  MUFU.EX2 R236, R236 ;  /* 0x000000ec00ec7308 */ /* 0x000fe20000000800 */
[C---:B------:R-:W-:Y:S02]  /*4f50*/  FMUL.FTZ R74, R3.reuse, R74 ;  /* 0x0000004a034a7220 */ /* 0x040fe40000410000 */
[----:B------:R-:W-:Y:S02]  /*4f60*/  FMUL.FTZ R75, R3, R75 ;  /* 0x0000004b034b7220 */ /* 0x000fe40000410000 */
[C---:B------:R-:W-:Y:S04]  /*4f70*/  FMUL.FTZ R84, R164.reuse, R84 ;  /* 0x00000054a4547220 */ /* 0x040fe80000410000 */
[----:B------:R-:W-:Y:S01]  /*4f80*/  FMUL.FTZ R85, R164, R85 ;  /* 0x00000055a4557220 */ /* 0x000fe20000410000 */
[-C--:B------:R-:W-:Y:S01]  /*4f90*/  HMMA.16816.F32.BF16 R72, R160, R176.reuse, R72 ;  /* 0x000000b0a048723c */ /* 0x080fe20000041848 */
[----:B------:R-:W4:Y:S02]  /*4fa0*/  MUFU.EX2 R241, R241 ;  /* 0x000000f100f17308 */ /* 0x000f240000000800 */
[C---:B------:R-:W-:Y:S01]  /*4fb0*/  FMUL.FTZ R76, R2.reuse, R76 ;  /* 0x0000004c024c7220 */ /* 0x040fe20000410000 */
[----:B---3--:R-:W-:Y:S01]  /*4fc0*/  F2FP.BF16.PACK_AB R45, R239, R234 ;  /* 0x000000eaef2d723e */ /* 0x008fe200000010ff */
[----:B------:R-:W-:Y:S02]  /*4fd0*/  FMUL.FTZ R77, R2, R77 ;  /* 0x0000004d024d7220 */ /* 0x000fe40000410000 */
[C---:B------:R-:W-:Y:S02]  /*4fe0*/  FMUL.FTZ R78, R0.reuse, R78 ;  /* 0x0000004e004e7220 */ /* 0x040fe40000410000 */
[----:B------:R-:W-:Y:S02]  /*4ff0*/  FMUL.FTZ R79, R0, R79 ;  /* 0x0000004f004f7220 */ /* 0x000fe40000410000 */
[----:B------:R-:W-:Y:S01]  /*5000*/  MUFU.EX2 R238, R238 ;  /* 0x000000ee00ee7308 */ /* 0x000fe20000000800 */
[C---:B------:R-:W-:Y:S02]  /*5010*/  FMUL.FTZ R86, R3.reuse, R86 ;  /* 0x0000005603567220 */ /* 0x040fe40000410000 */
[----:B------:R-:W-:Y:S02]  /*5020*/  FMUL.FTZ R87, R3, R87 ;  /* 0x0000005703577220 */ /* 0x000fe40000410000 */
[C---:B------:R-:W-:Y:S04]  /*5030*/  HMMA.16816.F32.BF16 R76, R156.reuse, R176, R76 ;  /* 0x000000b09c4c723c */ /* 0x040fe8000004184c */
[C---:B------:R-:W-:Y:S01]  /*5040*/  FMUL.FTZ R80, R2.reuse, R80 ;  /* 0x0000005002507220 */ /* 0x040fe20000410000 */
[----:B------:R-:W3:Y:S01]  /*5050*/  MUFU.EX2 R243, R243 ;  /* 0x000000f300f37308 */ /* 0x000ee20000000800 */
[----:B------:R-:W-:Y:S02]  /*5060*/  FMUL.FTZ R81, R2, R81 ;  /* 0x0000005102517220 */ /* 0x000fe40000410000 */
[C---:B------:R-:W-:Y:S01]  /*5070*/  FMUL.FTZ R82, R0.reuse, R82 ;  /* 0x0000005200527220 */ /* 0x040fe20000410000 */
[----:B----4-:R-:W-:Y:S03]  /*5080*/  F2FP.BF16.PACK_AB R46, R241, R236 ;  /* 0x000000ecf12e723e */ /* 0x010fe600000010ff */
[----:B------:R-:W-:Y:S02]  /*5090*/  FMUL.FTZ R83, R0, R83 ;  /* 0x0000005300537220 */ /* 0x000fe40000410000 */
[--C-:B------:R-:W-:Y:S01]  /*50a0*/  FFMA.FTZ R176, R20, c[0x0][0x23c], -R194.reuse ;  /* 0x00008f0014b07a23 */ /* 0x100fe200000108c2 */
[----:B------:R-:W-:Y:S01]  /*50b0*/  MUFU.EX2 R192, R192 ;  /* 0x000000c000c07308 */ /* 0x000fe20000000800 */
[C---:B------:R-:W-:Y:S02]  /*50c0*/  FMUL.FTZ R20, R164.reuse, R148 ;  /* 0x00000094a4147220 */ /* 0x040fe40000410000 */
[--C-:B------:R-:W-:Y:S01]  /*50d0*/  FFMA.FTZ R177, R21, c[0x0][0x23c], -R194.reuse ;  /* 0x00008f0015b17a23 */ /* 0x100fe200000108c2 */
[-C--:B------:R-:W-:Y:S03]  /*50e0*/  HMMA.16816.F32.BF16 R80, R156, R178.reuse, R80 ;  /* 0x000000b29c50723c */ /* 0x080fe60000041850 */
[----:B------:R-:W-:Y:S02]  /*50f0*/  FMUL.FTZ R21, R164, R149 ;  /* 0x00000095a4157220 */ /* 0x000fe40000410000 */
[C---:B------:R-:W-:Y:S01]  /*5100*/  FMUL.FTZ R104, R2.reuse, R104 ;  /* 0x0000006802687220 */ /* 0x040fe20000410000 */
[----:B------:R-:W-:Y:S01]  /*5110*/  MUFU.EX2 R176, R176 ;  /* 0x000000b000b07308 */ /* 0x000fe20000000800 */
[----:B------:R-:W-:Y:S01]  /*5120*/  FMUL.FTZ R105, R2, R105 ;  /* 0x0000006902697220 */ /* 0x000fe20000410000 */
[C---:B------:R-:W-:Y:S04]  /*5130*/  HMMA.16816.F32.BF16 R84, R160.reuse, R178, R84 ;  /* 0x000000b2a054723c */ /* 0x040fe80000041854 */
[----:B---3--:R-:W-:Y:S01]  /*5140*/  F2FP.BF16.PACK_AB R47, R243, R238 ;  /* 0x000000eef32f723e */ /* 0x008fe200000010ff */
[----:B------:R-:W-:Y:S02]  /*5150*/  FMUL.FTZ R106, R0, R106 ;  /* 0x0000006a006a7220 */ /* 0x000fe40000410000 */
[--C-:B------:R-:W-:Y:S01]  /*5160*/  FFMA.FTZ R178, R22, c[0x0][0x23c], -R193.reuse ;  /* 0x00008f0016b27a23 */ /* 0x100fe200000108c1 */
[-C--:B-1----:R-:W-:Y:S01]  /*5170*/  HMMA.16816.F32.BF16 R88, R160, R152.reuse, R88 ;  /* 0x00000098a058723c */ /* 0x082fe20000041858 */
[----:B------:R-:W1:Y:S03]  /*5180*/  MUFU.EX2 R177, R177 ;  /* 0x000000b100b17308 */ /* 0x000e660000000800 */
[----:B------:R-:W-:Y:S02]  /*5190*/  FMUL.FTZ R22, R3, R150 ;  /* 0x0000009603167220 */ /* 0x000fe40000410000 */
[--C-:B------:R-:W-:Y:S02]  /*51a0*/  FFMA.FTZ R179, R23, c[0x0][0x23c], -R193.reuse ;  /* 0x00008f0017b37a23 */ /* 0x100fe400000108c1 */
[C---:B------:R-:W-:Y:S03]  /*51b0*/  HMMA.16816.F32.BF16 R92, R156.reuse, R152, R92 ;  /* 0x000000989c5c723c */ /* 0x040fe6000004185c */
[----:B------:R-:W-:Y:S01]  /*51c0*/  MUFU.EX2 R178, R178 ;  /* 0x000000b200b27308 */ /* 0x000fe20000000800 */
[C---:B------:R-:W-:Y:S02]  /*51d0*/  FMUL.FTZ R23, R3.reuse, R151 ;  /* 0x0000009703177220 */ /* 0x040fe40000410000 */
[----:B------:R-:W3:Y:S01]  /*51e0*/  LDSM.16.MT88.4 R148, [R213+0xb000] ;  /* 0x00b00000d594783b */ /* 0x000ee20000004200 */
[----:B------:R-:W-:Y:S01]  /*51f0*/  FMUL.FTZ R107, R0, R107 ;  /* 0x0000006b006b7220 */ /* 0x000fe20000410000 */
[-C--:B------:R-:W-:Y:S04]  /*5200*/  HMMA.16816.F32.BF16 R96, R156, R154.reuse, R96 ;  /* 0x0000009a9c60723c */ /* 0x080fe80000041860 */
[C---:B------:R-:W-:Y:S01]  /*5210*/  FMUL.FTZ R108, R2.reuse, R108 ;  /* 0x0000006c026c7220 */ /* 0x040fe20000410000 */
[----:B------:R-:W4:Y:S01]  /*5220*/  MUFU.EX2 R179, R179 ;  /* 0x000000b300b37308 */ /* 0x000f220000000800 */
[----:B------:R-:W-:Y:S02]  /*5230*/  FMUL.FTZ R109, R2, R109 ;  /* 0x0000006d026d7220 */ /* 0x000fe40000410000 */
[C---:B------:R-:W-:Y:S01]  /*5240*/  HMMA.16816.F32.BF16 R100, R160.reuse, R154, R100 ;  /* 0x0000009aa064723c */ /* 0x040fe20000041864 */
[----:B------:R-:W-:Y:S03]  /*5250*/  LDSM.16.MT88.4 R152, [R213+0xa400] ;  /* 0x00a40000d598783b */ /* 0x000fe60000004200 */
[C---:B------:R-:W-:Y:S02]  /*5260*/  FMUL.FTZ R110, R0.reuse, R110 ;  /* 0x0000006e006e7220 */ /* 0x040fe40000410000 */
[----:B------:R-:W-:Y:S01]  /*5270*/  FMUL.FTZ R111, R0, R111 ;  /* 0x0000006f006f7220 */ /* 0x000fe20000410000 */
[----:B------:R-:W5:Y:S01]  /*5280*/  MUFU.EX2 R195, R195 ;  /* 0x000000c300c37308 */ /* 0x000f620000000800 */
[-C--:B--2---:R-:W-:Y:S04]  /*5290*/  HMMA.16816.F32.BF16 R20, R160, R172.reuse, R20 ;  /* 0x000000aca014723c */ /* 0x084fe80000041814 */
[C---:B------:R-:W-:Y:S02]  /*52a0*/  FMUL.FTZ R112, R164.reuse, R112 ;  /* 0x00000070a4707220 */ /* 0x040fe40000410000 */
[----:B------:R-:W-:Y:S02]  /*52b0*/  FMUL.FTZ R113, R164, R113 ;  /* 0x00000071a4717220 */ /* 0x000fe40000410000 */
[C---:B------:R-:W-:Y:S01]  /*52c0*/  HMMA.16816.F32.BF16 R104, R156.reuse, R172, R104 ;  /* 0x000000ac9c68723c */ /* 0x040fe20000041868 */
[----:B------:R-:W-:Y:S03]  /*52d0*/  MUFU.EX2 R196, R196 ;  /* 0x000000c400c47308 */ /* 0x000fe60000000800 */
[C---:B------:R-:W-:Y:S02]  /*52e0*/  FMUL.FTZ R114, R3.reuse, R114 ;  /* 0x0000007203727220 */ /* 0x040fe40000410000 */
[C---:B------:R-:W-:Y:S02]  /*52f0*/  FMUL.FTZ R115, R3.reuse, R115 ;  /* 0x0000007303737220 */ /* 0x040fe40000410000 */
[-C--:B------:R-:W-:Y:S03]  /*5300*/  HMMA.16816.F32.BF16 R108, R156, R174.reuse, R108 ;  /* 0x000000ae9c6c723c */ /* 0x080fe6000004186c */
[----:B------:R-:W-:Y:S01]  /*5310*/  MUFU.EX2 R197, R197 ;  /* 0x000000c500c57308 */ /* 0x000fe20000000800 */
[--C-:B------:R-:W-:Y:S02]  /*5320*/  FFMA.FTZ R172, R34, c[0x0][0x23c], -R193.reuse ;  /* 0x00008f0022ac7a23 */ /* 0x100fe400000108c1 */
[----:B------:R-:W-:Y:S02]  /*5330*/  FMUL.FTZ R34, R3, R146 ;  /* 0x0000009203227220 */ /* 0x000fe40000410000 */
[C---:B------:R-:W-:Y:S04]  /*5340*/  HMMA.16816.F32.BF16 R112, R160.reuse, R174, R112 ;  /* 0x000000aea070723c */ /* 0x040fe80000041870 */
[----:B------:R-:W-:Y:S01]  /*5350*/  FFMA.FTZ R173, R35, c[0x0][0x23c], -R193 ;  /* 0x00008f0023ad7a23 */ /* 0x000fe200000108c1 */
[----:B------:R-:W-:Y:S01]  /*5360*/  MUFU.EX2 R172, R172 ;  /* 0x000000ac00ac7308 */ /* 0x000fe20000000800 */
[----:B------:R-:W-:Y:S02]  /*5370*/  FMUL.FTZ R35, R3, R147 ;  /* 0x0000009303237220 */ /* 0x000fe40000410000 */
[----:B------:R-:W2:Y:S01]  /*5380*/  LDSM.16.MT88.4 R144, [R212+0xb000] ;  /* 0x00b00000d490783b */ /* 0x000ea20000004200 */
[--C-:B------:R-:W-:Y:S03]  /*5390*/  FFMA.FTZ R174, R24, c[0x0][0x23c], -R191.reuse ;  /* 0x00008f0018ae7a23 */ /* 0x100fe600000108bf */
[C---:B------:R-:W-:Y:S01]  /*53a0*/  FMUL.FTZ R24, R164.reuse, R140 ;  /* 0x0000008ca4187220 */ /* 0x040fe20000410000 */
[-C--:B---3--:R-:W-:Y:S02]  /*53b0*/  HMMA.16816.F32.BF16 R32, R160, R148.reuse, R32 ;  /* 0x00000094a020723c */ /* 0x088fe40000041820 */
[----:B------:R-:W3:Y:S01]  /*53c0*/  MUFU.EX2 R173, R173 ;  /* 0x000000ad00ad7308 */ /* 0x000ee20000000800 */
[----:B------:R-:W-:Y:S02]  /*53d0*/  FFMA.FTZ R175, R25, c[0x0][0x23c], -R191 ;  /* 0x00008f0019af7a23 */ /* 0x000fe400000108bf */
[----:B------:R-:W-:Y:S02]  /*53e0*/  FMUL.FTZ R25, R164, R141 ;  /* 0x0000008da4197220 */ /* 0x000fe40000410000 */
[----:B------:R-:W3:Y:S01]  /*53f0*/  LDSM.16.MT88.4 R140, [R213+0x9400] ;  /* 0x00940000d58c783b */ /* 0x000ee20000004200 */
[C---:B------:R-:W-:Y:S04]  /*5400*/  HMMA.16816.F32.BF16 R116, R156.reuse, R148, R116 ;  /* 0x000000949c74723c */ /* 0x040fe80000041874 */
[C---:B------:R-:W-:Y:S01]  /*5410*/  FMUL.FTZ R128, R2.reuse, R128 ;  /* 0x0000008002807220 */ /* 0x040fe20000410000 */
[----:B------:R-:W-:Y:S01]  /*5420*/  MUFU.EX2 R174, R174 ;  /* 0x000000ae00ae7308 */ /* 0x000fe20000000800 */
[----:B------:R-:W-:Y:S02]  /*5430*/  FMUL.FTZ R129, R2, R129 ;  /* 0x0000008102817220 */ /* 0x000fe40000410000 */
[-C--:B------:R-:W-:Y:S04]  /*5440*/  HMMA.16816.F32.BF16 R120, R156, R150.reuse, R120 ;  /* 0x000000969c78723c */ /* 0x080fe80000041878 */
[C---:B------:R-:W-:Y:S02]  /*5450*/  FMUL.FTZ R130, R0.reuse, R130 ;  /* 0x0000008200827220 */ /* 0x040fe40000410000 */
[----:B------:R-:W-:Y:S01]  /*5460*/  FMUL.FTZ R131, R0, R131 ;  /* 0x0000008300837220 */ /* 0x000fe20000410000 */
[----:B------:R-:W3:Y:S01]  /*5470*/  MUFU.EX2 R175, R175 ;  /* 0x000000af00af7308 */ /* 0x000ee20000000800 */
[C---:B------:R-:W-:Y:S01]  /*5480*/  HMMA.16816.F32.BF16 R124, R160.reuse, R150, R124 ;  /* 0x00000096a07c723c */ /* 0x040fe2000004187c */
[----:B------:R-:W3:Y:S03]  /*5490*/  LDSM.16.MT88.4 R148, [R212+0x9400] ;  /* 0x00940000d494783b */ /* 0x000ee60000004200 */
[C---:B------:R-:W-:Y:S02]  /*54a0*/  FMUL.FTZ R132, R2.reuse, R132 ;  /* 0x0000008402847220 */ /* 0x040fe40000410000 */
[----:B------:R-:W-:Y:S02]  /*54b0*/  FMUL.FTZ R133, R2, R133 ;  /* 0x0000008502857220 */ /* 0x000fe40000410000 */
[C---:B------:R-:W-:Y:S01]  /*54c0*/  FMUL.FTZ R134, R0.reuse, R134 ;  /* 0x0000008600867220 */ /* 0x040fe20000410000 */
[----:B------:R-:W-:Y:S01]  /*54d0*/  MUFU.EX2 R198, R198 ;  /* 0x000000c600c67308 */ /* 0x000fe20000000800 */
[-C--:B--2---:R-:W-:Y:S03]  /*54e0*/  HMMA.16816.F32.BF16 R24, R160, R144.reuse, R24 ;  /* 0x00000090a018723c */ /* 0x084fe60000041818 */
[----:B------:R-:W-:Y:S02]  /*54f0*/  FMUL.FTZ R135, R0, R135 ;  /* 0x0000008700877220 */ /* 0x000fe40000410000 */
[C---:B------:R-:W-:Y:S01]  /*5500*/  FMUL.FTZ R28, R164.reuse, R136 ;  /* 0x00000088a41c7220 */ /* 0x040fe20000410000 */
[----:B-1----:R-:W-:Y:S01]  /*5510*/  F2FP.BF16.PACK_AB R136, R177, R176 ;  /* 0x000000b0b188723e */ /* 0x002fe200000010ff */
[----:B------:R-:W-:Y:S01]  /*5520*/  FMUL.FTZ R29, R164, R137 ;  /* 0x00000089a41d7220 */ /* 0x000fe20000410000 */
[C---:B------:R-:W-:Y:S01]  /*5530*/  HMMA.16816.F32.BF16 R128, R156.reuse, R144, R128 ;  /* 0x000000909c80723c */ /* 0x040fe20000041880 */
[----:B------:R-:W1:Y:S03]  /*5540*/  MUFU.EX2 R199, R199 ;  /* 0x000000c700c77308 */ /* 0x000e660000000800 */
[----:B----4-:R-:W-:Y:S01]  /*5550*/  F2FP.BF16.PACK_AB R137, R179, R178 ;  /* 0x000000b2b389723e */ /* 0x010fe200000010ff */
[----:B------:R-:W-:Y:S01]  /*5560*/  FMUL.FTZ R30, R3, R138 ;  /* 0x0000008a031e7220 */ /* 0x000fe20000410000 */
[----:B-----5:R-:W-:Y:S01]  /*5570*/  F2FP.BF16.PACK_AB R138, R195, R192 ;  /* 0x000000c0c38a723e */ /* 0x020fe200000010ff */
[----:B------:R-:W-:Y:S01]  /*5580*/  FMUL.FTZ R31, R3, R139 ;  /* 0x0000008b031f7220 */ /* 0x000fe20000410000 */
[-C--:B------:R-:W-:Y:S03]  /*5590*/  HMMA.16816.F32.BF16 R132, R156, R146.reuse, R132 ;  /* 0x000000929c84723c */ /* 0x080fe60000041884 */
[----:B------:R-:W-:Y:S01]  /*55a0*/  MUFU.EX2 R200, R200 ;  /* 0x000000c800c87308 */ /* 0x000fe20000000800 */
[----:B---3--:R-:W-:Y:S01]  /*55b0*/  F2FP.BF16.PACK_AB R139, R173, R172 ;  /* 0x000000acad8b723e */ /* 0x008fe200000010ff */
[--C-:B------:R-:W-:Y:S01]  /*55c0*/  FFMA.FTZ R64, R64, c[0x0][0x23c], -R194.reuse ;  /* 0x00008f0040407a23 */ /* 0x100fe200000108c2 */
[----:B------:R-:W-:Y:S01]  /*55d0*/  F2FP.BF16.PACK_AB R144, R175, R174 ;  /* 0x000000aeaf90723e */ /* 0x000fe200000010ff */
[----:B------:R-:W-:Y:S01]  /*55e0*/  FFMA.FTZ R194, R65, c[0x0][0x23c], -R194 ;  /* 0x00008f0041c27a23 */ /* 0x000fe200000108c2 */
[----:B------:R-:W-:Y:S04]  /*55f0*/  HMMA.16816.F32.BF16 R28, R160, R146, R28 ;  /* 0x00000092a01c723c */ /* 0x000fe8000004181c */
[----:B------:R-:W-:Y:S01]  /*5600*/  F2FP.BF16.PACK_AB R145, R197, R196 ;  /* 0x000000c4c591723e */ /* 0x000fe200000010ff */
[----:B------:R-:W2:Y:S01]  /*5610*/  MUFU.EX2 R201, R201 ;  /* 0x000000c900c97308 */ /* 0x000ea20000000800 */
[--C-:B------:R-:W-:Y:S02]  /*5620*/  FFMA.FTZ R66, R66, c[0x0][0x23c], -R193.reuse ;  /* 0x00008f0042427a23 */ /* 0x100fe400000108c1 */
[-C--:B------:R-:W-:Y:S05]  /*5630*/  HMMA.16816.F32.BF16 R8, R136, R140.reuse, R8 ;  /* 0x0000008c8808723c */ /* 0x080fea0000041808 */
[----:B-1----:R-:W-:Y:S01]  /*5640*/  F2FP.BF16.PACK_AB R146, R199, R198 ;  /* 0x000000c6c792723e */ /* 0x002fe200000010ff */
[----:B------:R-:W-:Y:S01]  /*5650*/  FFMA.FTZ R193, R67, c[0x0][0x23c], -R193 ;  /* 0x00008f0043c17a23 */ /* 0x000fe200000108c1 */
[----:B------:R1:W-:Y:S01]  /*5660*/  MUFU.EX2 R65, R194 ;  /* 0x000000c200417308 */ /* 0x0003e20000000800 */
[----:B------:R-:W-:Y:S04]  /*5670*/  FFMA.FTZ R67, R56, c[0x0][0x23c], -R191 ;  /* 0x00008f0038437a23 */ /* 0x000fe800000108bf */
[----:B------:R-:W-:Y:S02]  /*5680*/  FFMA.FTZ R169, R164, R237, R169 ;  /* 0x000000eda4a97223 */ /* 0x000fe400000100a9 */
[----:B------:R-:W-:Y:S01]  /*5690*/  FFMA.FTZ R5, R3, R232, R5 ;  /* 0x000000e803057223 */ /* 0x000fe20000010005 */
[----:B------:R-:W-:Y:S01]  /*56a0*/  MOV R3, R168 ;  /* 0x000000a800037202 */ /* 0x000fe20000000f00 */
[----:B------:R-:W-:Y:S01]  /*56b0*/  FFMA.FTZ R181, R2, R235, R181 ;  /* 0x000000eb02b57223 */ /* 0x000fe200000100b5 */
[----:B------:R-:W-:Y:S01]  /*56c0*/  MUFU.EX2 R202, R202 ;  /* 0x000000ca00ca7308 */ /* 0x000fe20000000800 */
[----:B------:R-:W-:Y:S01]  /*56d0*/  FFMA.FTZ R183, R0, R233, R183 ;  /* 0x000000e900b77223 */ /* 0x000fe200000100b7 */
[----:B------:R-:W-:Y:S01]  /*56e0*/  MOV R0, R165 ;  /* 0x000000a500007202 */ /* 0x000fe20000000f00 */
[----:B------:R-:W-:Y:S01]  /*56f0*/  FADD.FTZ R170, R170, R169 ;  /* 0x000000a9aaaa7221 */ /* 0x000fe20000010000 */
[----:B--2---:R-:W-:Y:S01]  /*5700*/  F2FP.BF16.PACK_AB R147, R201, R200 ;  /* 0x000000c8c993723e */ /* 0x004fe200000010ff */
[----:B------:R-:W-:Y:S01]  /*5710*/  FADD.FTZ R6, R6, R5 ;  /* 0x0000000506067221 */ /* 0x000fe20000010000 */
[----:B------:R-:W-:Y:S01]  /*5720*/  MOV R2, R167 ;  /* 0x000000a700027202 */ /* 0x000fe20000000f00 */
[----:B------:R-:W-:Y:S01]  /*5730*/  FADD.FTZ R184, R184, R181 ;  /* 0x000000b5b8b87221 */ /* 0x000fe20000010000 */
[----:B------:R-:W-:Y:S01]  /*5740*/  MOV R169, R166 ;  /* 0x000000a600a97202 */ /* 0x000fe20000000f00 */
[----:B------:R-:W-:Y:S01]  /*5750*/  FADD.FTZ R186, R186, R183 ;  /* 0x000000b7baba7221 */ /* 0x000fe20000010000 */
[----:B------:R-:W2:Y:S01]  /*5760*/  MUFU.EX2 R203, R203 ;  /* 0x000000cb00cb7308 */ /* 0x000ea20000000800 */
[C---:B------:R-:W-:Y:S04]  /*5770*/  HMMA.16816.F32.BF16 R12, R144.reuse, R140, R12 ;  /* 0x0000008c900c723c */ /* 0x040fe8000004180c */
[--C-:B-1----:R-:W-:Y:S02]  /*5780*/  FFMA.FTZ R194, R57, c[0x0][0x23c], -R191.reuse ;  /* 0x00008f0039c27a23 */ /* 0x102fe400000108bf */
[----:B------:R-:W-:Y:S01]  /*5790*/  LDSM.16.MT88.4 R56, [R213+0xac00] ;  /* 0x00ac0000d538783b */ /* 0x000fe20000004200 */
[----:B------:R-:W-:Y:S01]  /*57a0*/  FFMA.FTZ R191, R61, c[0x0][0x23c], -R191 ;  /* 0x00008f003dbf7a23 */ /* 0x000fe200000108bf */
[-C--:B------:R-:W-:Y:S01]  /*57b0*/  HMMA.16816.F32.BF16 R16, R144, R142.reuse, R16 ;  /* 0x0000008e9010723c */ /* 0x080fe20000041810 */
[----:B------:R-:W-:Y:S03]  /*57c0*/  MUFU.EX2 R204, R204 ;  /* 0x000000cc00cc7308 */ /* 0x000fe60000000800 */
[----:B------:R-:W-:Y:S02]  /*57d0*/  FADD.FTZ R7, R7, R170 ;  /* 0x000000aa07077221 */ /* 0x000fe40000010000 */
[----:B------:R-:W-:Y:S01]  /*57e0*/  LDSM.16.MT88.4 R60, [R212+0xac00] ;  /* 0x00ac0000d43c783b */ /* 0x000fe20000004200 */
[----:B------:R-:W-:Y:S01]  /*57f0*/  FADD.FTZ R171, R171, R6 ;  /* 0x00000006abab7221 */ /* 0x000fe20000010000 */
[C---:B------:R-:W-:Y:S03]  /*5800*/  HMMA.16816.F32.BF16 R68, R136.reuse, R142, R68 ;  /* 0x0000008e8844723c */ /* 0x040fe60000041844 */
[----:B------:R-:W1:Y:S01]  /*5810*/  MUFU.EX2 R205, R205 ;  /* 0x000000cd00cd7308 */ /* 0x000e620000000800 */
[----:B------:R-:W-:Y:S02]  /*5820*/  FADD.FTZ R185, R185, R184 ;  /* 0x000000b8b9b97221 */ /* 0x000fe40000010000 */
[----:B------:R-:W3:Y:S01]  /*5830*/  LDSM.16.MT88.4 R140, [R212+0xa400] ;  /* 0x00a40000d48c783b */ /* 0x000ee20000004200 */
[----:B------:R-:W-:Y:S01]  /*5840*/  FADD.FTZ R187, R187, R186 ;  /* 0x000000babbbb7221 */ /* 0x000fe20000010000 */
[-C--:B------:R-:W-:Y:S04]  /*5850*/  HMMA.16816.F32.BF16 R72, R136, R148.reuse, R72 ;  /* 0x000000948848723c */ /* 0x080fe80000041848 */
[----:B------:R-:W-:Y:S01]  /*5860*/  FADD.FTZ R7, R180, R7 ;  /* 0x00000007b4077221 */ /* 0x000fe20000010000 */
[----:B------:R-:W-:Y:S01]  /*5870*/  MUFU.EX2 R206, R206 ;  /* 0x000000ce00ce7308 */ /* 0x000fe20000000800 */
[----:B------:R-:W-:Y:S02]  /*5880*/  FADD.FTZ R171, R182, R171 ;  /* 0x000000abb6ab7221 */ /* 0x000fe40000010000 */
[C---:B------:R-:W-:Y:S04]  /*5890*/  HMMA.16816.F32.BF16 R76, R144.reuse, R148, R76 ;  /* 0x00000094904c723c */ /* 0x040fe8000004184c */
[----:B------:R-:W-:Y:S02]  /*58a0*/  FADD.FTZ R185, R188, R185 ;  /* 0x000000b9bcb97221 */ /* 0x000fe40000010000 */
[----:B------:R-:W-:Y:S01]  /*58b0*/  FADD.FTZ R187, R190, R187 ;  /* 0x000000bbbebb7221 */ /* 0x000fe20000010000 */
[----:B------:R-:W4:Y:S01]  /*58c0*/  MUFU.EX2 R207, R207 ;  /* 0x000000cf00cf7308 */ /* 0x000f220000000800 */
[-C--:B------:R-:W-:Y:S04]  /*58d0*/  HMMA.16816.F32.BF16 R80, R144, R150.reuse, R80 ;  /* 0x000000969050723c */ /* 0x080fe80000041850 */
[----:B------:R-:W-:Y:S02]  /*58e0*/  FADD.FTZ R176, R176, R7 ;  /* 0x00000007b0b07221 */ /* 0x000fe40000010000 */
[----:B------:R-:W-:Y:S02]  /*58f0*/  FADD.FTZ R178, R178, R171 ;  /* 0x000000abb2b27221 */ /* 0x000fe40000010000 */
[C---:B------:R-:W-:Y:S01]  /*5900*/  HMMA.16816.F32.BF16 R84, R136.reuse, R150, R84 ;  /* 0x000000968854723c */ /* 0x040fe20000041854 */
[----:B------:R-:W-:Y:S03]  /*5910*/  MUFU.EX2 R208, R208 ;  /* 0x000000d000d07308 */ /* 0x000fe60000000800 */
[----:B------:R-:W-:Y:S02]  /*5920*/  FADD.FTZ R174, R174, R185 ;  /* 0x000000b9aeae7221 */ /* 0x000fe40000010000 */
[----:B------:R-:W-:Y:S02]  /*5930*/  FADD.FTZ R196, R196, R187 ;  /* 0x000000bbc4c47221 */ /* 0x000fe40000010000 */
[-C--:B------:R-:W-:Y:S03]  /*5940*/  HMMA.16816.F32.BF16 R88, R136, R152.reuse, R88 ;  /* 0x000000988858723c */ /* 0x080fe60000041858 */
[----:B------:R-:W5:Y:S01]  /*5950*/  MUFU.EX2 R209, R209 ;  /* 0x000000d100d17308 */ /* 0x000f620000000800 */
[----:B------:R-:W-:Y:S02]  /*5960*/  FADD.FTZ R177, R177, R176 ;  /* 0x000000b0b1b17221 */ /* 0x000fe40000010000 */
[----:B------:R-:W-:Y:S02]  /*5970*/  FADD.FTZ R179, R179, R178 ;  /* 0x000000b2b3b37221 */ /* 0x000fe40000010000 */
[C---:B------:R-:W-:Y:S04]  /*5980*/  HMMA.16816.F32.BF16 R92, R144.reuse, R152, R92 ;  /* 0x00000098905c723c */ /* 0x040fe8000004185c */
[----:B------:R-:W-:Y:S01]  /*5990*/  FADD.FTZ R175, R175, R174 ;  /* 0x000000aeafaf7221 */ /* 0x000fe20000010000 */
[----:B------:R-:W-:Y:S01]  /*59a0*/  MUFU.EX2 R240, R240 ;  /* 0x000000f000f07308 */ /* 0x000fe20000000800 */
[----:B------:R-:W-:Y:S02]  /*59b0*/  FADD.FTZ R197, R197, R196 ;  /* 0x000000c4c5c57221 */ /* 0x000fe40000010000 */
[-C--:B------:R-:W-:Y:S04]  /*59c0*/  HMMA.16816.F32.BF16 R96, R144, R154.reuse, R96 ;  /* 0x0000009a9060723c */ /* 0x080fe80000041860 */
[----:B------:R-:W-:Y:S02]  /*59d0*/  FADD.FTZ R192, R192, R177 ;  /* 0x000000b1c0c07221 */ /* 0x000fe40000010000 */
[----:B------:R-:W-:Y:S01]  /*59e0*/  FADD.FTZ R172, R172, R179 ;  /* 0x000000b3acac7221 */ /* 0x000fe20000010000 */
[----:B------:R-:W1:Y:S01]  /*59f0*/  MUFU.EX2 R245, R245 ;  /* 0x000000f500f57308 */ /* 0x000e620000000800 */
[C---:B------:R-:W-:Y:S04]  /*5a00*/  HMMA.16816.F32.BF16 R100, R136.reuse, R154, R100 ;  /* 0x0000009a8864723c */ /* 0x040fe80000041864 */
[----:B------:R-:W-:Y:S02]  /*5a10*/  FADD.FTZ R198, R198, R175 ;  /* 0x000000afc6c67221 */ /* 0x000fe40000010000 */
[----:B------:R-:W-:Y:S02]  /*5a20*/  FADD.FTZ R200, R200, R197 ;  /* 0x000000c5c8c87221 */ /* 0x000fe40000010000 */
[-C--:B---3--:R-:W-:Y:S01]  /*5a30*/  HMMA.16816.F32.BF16 R20, R136, R140.reuse, R20 ;  /* 0x0000008c8814723c */ /* 0x088fe20000041814 */
[----:B------:R-:W-:Y:S03]  /*5a40*/  MUFU.EX2 R242, R242 ;  /* 0x000000f200f27308 */ /* 0x000fe60000000800 */
[----:B------:R-:W-:Y:S02]  /*5a50*/  FADD.FTZ R195, R195, R192 ;  /* 0x000000c0c3c37221 */ /* 0x000fe40000010000 */
[----:B------:R-:W-:Y:S02]  /*5a60*/  FADD.FTZ R173, R173, R172 ;  /* 0x000000acadad7221 */ /* 0x000fe40000010000 */
[C---:B------:R-:W-:Y:S03]  /*5a70*/  HMMA.16816.F32.BF16 R104, R144.reuse, R140, R104 ;  /* 0x0000008c9068723c */ /* 0x040fe60000041868 */
[----:B------:R-:W3:Y:S01]  /*5a80*/  MUFU.EX2 R247, R247 ;  /* 0x000000f700f77308 */ /* 0x000ee20000000800 */
[----:B------:R-:W-:Y:S02]  /*5a90*/  FADD.FTZ R199, R199, R198 ;  /* 0x000000c6c7c77221 */ /* 0x000fe40000010000 */
[----:B------:R-:W-:Y:S02]  /*5aa0*/  FADD.FTZ R201, R201, R200 ;  /* 0x000000c8c9c97221 */ /* 0x000fe40000010000 */
[-C--:B------:R-:W-:Y:S04]  /*5ab0*/  HMMA.16816.F32.BF16 R108, R144, R142.reuse, R108 ;  /* 0x0000008e906c723c */ /* 0x080fe8000004186c */
[----:B------:R-:W-:Y:S01]  /*5ac0*/  FADD.FTZ R210, R210, R199 ;  /* 0x000000c7d2d27221 */ /* 0x000fe20000010000 */
[----:B------:R-:W1:Y:S01]  /*5ad0*/  MUFU.EX2 R64, R64 ;  /* 0x0000004000407308 */ /* 0x000e620000000800 */
[----:B------:R-:W-:Y:S02]  /*5ae0*/  FADD.FTZ R234, R234, R201 ;  /* 0x000000c9eaea7221 */ /* 0x000fe40000010000 */
[C---:B------:R-:W-:Y:S01]  /*5af0*/  HMMA.16816.F32.BF16 R112, R136.reuse, R142, R112 ;  /* 0x0000008e8870723c */ /* 0x040fe20000041870 */
[----:B------:R-:W3:Y:S03]  /*5b00*/  LDSM.16.MT88.4 R140, [R212+0x9800] ;  /* 0x00980000d48c783b */ /* 0x000ee60000004200 */
[----:B------:R-:W-:Y:S02]  /*5b10*/  FADD.FTZ R211, R211, R210 ;  /* 0x000000d2d3d37221 */ /* 0x000fe40000010000 */
[----:B------:R-:W-:Y:S01]  /*5b20*/  FADD.FTZ R239, R239, R234 ;  /* 0x000000eaefef7221 */ /* 0x000fe20000010000 */
[----:B------:R-:W-:Y:S01]  /*5b30*/  MUFU.EX2 R66, R66 ;  /* 0x0000004200427308 */ /* 0x000fe20000000800 */
[-C--:B------:R-:W-:Y:S04]  /*5b40*/  HMMA.16816.F32.BF16 R32, R136, R36.reuse, R32 ;  /* 0x000000248820723c */ /* 0x080fe80000041820 */
[----:B------:R-:W-:Y:S02]  /*5b50*/  FADD.FTZ R236, R236, R211 ;  /* 0x000000d3ecec7221 */ /* 0x000fe40000010000 */
[----:B------:R-:W-:Y:S02]  /*5b60*/  FADD.FTZ R238, R238, R239 ;  /* 0x000000efeeee7221 */ /* 0x000fe40000010000 */
[C---:B------:R-:W-:Y:S01]  /*5b70*/  HMMA.16816.F32.BF16 R116, R144.reuse, R36, R116 ;  /* 0x000000249074723c */ /* 0x040fe20000041874 */
[----:B------:R-:W3:Y:S03]  /*5b80*/  MUFU.EX2 R193, R193 ;  /* 0x000000c100c17308 */ /* 0x000ee60000000800 */
[----:B------:R-:W-:Y:S02]  /*5b90*/  FADD.FTZ R236, R241, R236 ;  /* 0x000000ecf1ec7221 */ /* 0x000fe40000010000 */
[----:B------:R-:W-:Y:S01]  /*5ba0*/  FADD.FTZ R243, R243, R238 ;  /* 0x000000eef3f37221 */ /* 0x000fe20000010000 */
[----:B--2---:R-:W-:Y:S01]  /*5bb0*/  F2FP.BF16.PACK_AB R36, R203, R202 ;  /* 0x000000cacb24723e */ /* 0x004fe200000010ff */
[-C--:B------:R-:W-:Y:S03]  /*5bc0*/  HMMA.16816.F32.BF16 R120, R144, R38.reuse, R120 ;  /* 0x000000269078723c */ /* 0x080fe60000041878 */
[----:B------:R-:W-:Y:S01]  /*5bd0*/  MUFU.EX2 R67, R67 ;  /* 0x0000004300437308 */ /* 0x000fe20000000800 */
[----:B-1----:R-:W-:Y:S01]  /*5be0*/  F2FP.BF16.PACK_AB R37, R205, R204 ;  /* 0x000000cccd25723e */ /* 0x002fe200000010ff */
[----:B------:R-:W-:Y:S02]  /*5bf0*/  FADD.FTZ R202, R202, R195 ;  /* 0x000000c3caca7221 */ /* 0x000fe40000010000 */
[----:B------:R-:W-:Y:S01]  /*5c00*/  FADD.FTZ R204, R204, R173 ;  /* 0x000000adcccc7221 */ /* 0x000fe20000010000 */
[C---:B------:R-:W-:Y:S04]  /*5c10*/  HMMA.16816.F32.BF16 R124, R136.reuse, R38, R124 ;  /* 0x00000026887c723c */ /* 0x040fe8000004187c */
[----:B------:R-:W-:Y:S01]  /*5c20*/  FADD.FTZ R203, R203, R202 ;  /* 0x000000cacbcb7221 */ /* 0x000fe20000010000 */
[----:B------:R-:W1:Y:S01]  /*5c30*/  MUFU.EX2 R194, R194 ;  /* 0x000000c200c27308 */ /* 0x000e620000000800 */
[----:B------:R-:W-:Y:S01]  /*5c40*/  FADD.FTZ R205, R205, R204 ;  /* 0x000000cccdcd7221 */ /* 0x000fe20000010000 */
[----:B----4-:R-:W-:Y:S01]  /*5c50*/  F2FP.BF16.PACK_AB R38, R207, R206 ;  /* 0x000000cecf26723e */ /* 0x010fe200000010ff */
[-C--:B------:R-:W-:Y:S04]  /*5c60*/  HMMA.16816.F32.BF16 R24, R136, R48.reuse, R24 ;  /* 0x000000308818723c */ /* 0x080fe80000041818 */
[----:B-----5:R-:W-:Y:S01]  /*5c70*/  F2FP.BF16.PACK_AB R39, R209, R208 ;  /* 0x000000d0d127723e */ /* 0x020fe200000010ff */
[----:B------:R-:W-:Y:S02]  /*5c80*/  FADD.FTZ R206, R206, R203 ;  /* 0x000000cbcece7221 */ /* 0x000fe40000010000 */
[----:B------:R-:W-:Y:S01]  /*5c90*/  MUFU.EX2 R244, R244 ;  /* 0x000000f400f47308 */ /* 0x000fe20000000800 */
[C---:B------:R-:W-:Y:S04]  /*5ca0*/  HMMA.16816.F32.BF16 R128, R144.reuse, R48, R128 ;  /* 0x000000309080723c */ /* 0x040fe80000041880 */
[----:B------:R-:W-:Y:S02]  /*5cb0*/  FADD.FTZ R208, R208, R205 ;  /* 0x000000cdd0d07221 */ /* 0x000fe40000010000 */
[----:B------:R-:W-:Y:S02]  /*5cc0*/  FADD.FTZ R207, R207, R206 ;  /* 0x000000cecfcf7221 */ /* 0x000fe40000010000 */
[-C--:B------:R-:W-:Y:S01]  /*5cd0*/  HMMA.16816.F32.BF16 R132, R144, R50.reuse, R132 ;  /* 0x000000329084723c */ /* 0x080fe20000041884 */
[----:B------:R-:W2:Y:S03]  /*5ce0*/  MUFU.EX2 R249, R249 ;  /* 0x000000f900f97308 */ /* 0x000ea60000000800 */
[----:B------:R-:W-:Y:S04]  /*5cf0*/  FADD.FTZ R209, R209, R208 ;  /* 0x000000d0d1d17221 */ /* 0x000fe80000010000 */
[----:B------:R-:W-:Y:S01]  /*5d00*/  HMMA.16816.F32.BF16 R28, R136, R50, R28 ;  /* 0x00000032881c723c */ /* 0x000fe2000004181c */
[----:B------:R-:W4:Y:S02]  /*5d10*/  LDSM.16.MT88.4 R48, [R213+0xa800] ;  /* 0x00a80000d530783b */ /* 0x000f240000004200 */
[----:B------:R-:W-:Y:S04]  /*5d20*/  MUFU.EX2 R246, R246 ;  /* 0x000000f600f67308 */ /* 0x000fe80000000800 */
[----:B------:R-:W-:Y:S01]  /*5d30*/  F2FP.BF16.PACK_AB R136, R245, R240 ;  /* 0x000000f0f588723e */ /* 0x000fe200000010ff */
[-C--:B------:R-:W-:Y:S05]  /*5d40*/  HMMA.16816.F32.BF16 R8, R36, R40.reuse, R8 ;  /* 0x000000282408723c */ /* 0x080fea0000041808 */
[----:B---3--:R-:W-:Y:S01]  /*5d50*/  F2FP.BF16.PACK_AB R137, R247, R242 ;  /* 0x000000f2f789723e */ /* 0x008fe200000010ff */
[----:B------:R-:W3:Y:S01]  /*5d60*/  MUFU.EX2 R191, R191 ;  /* 0x000000bf00bf7308 */ /* 0x000ee20000000800 */
[----:B------:R-:W-:Y:S01]  /*5d70*/  F2FP.BF16.PACK_AB R138, R65, R64 ;  /* 0x00000040418a723e */ /* 0x000fe200000010ff */
[C---:B------:R-:W-:Y:S04]  /*5d80*/  HMMA.16816.F32.BF16 R12, R44.reuse, R40, R12 ;  /* 0x000000282c0c723c */ /* 0x040fe8000004180c */
[----:B------:R-:W-:Y:S01]  /*5d90*/  F2FP.BF16.PACK_AB R139, R193, R66 ;  /* 0x00000042c18b723e */ /* 0x000fe200000010ff */
[----:B------:R-:W-:Y:S02]  /*5da0*/  FADD.FTZ R240, R240, R207 ;  /* 0x000000cff0f07221 */ /* 0x000fe40000010000 */
[----:B------:R-:W-:Y:S01]  /*5db0*/  FADD.FTZ R242, R242, R209 ;  /* 0x000000d1f2f27221 */ /* 0x000fe20000010000 */
[-C--:B------:R-:W-:Y:S01]  /*5dc0*/  HMMA.16816.F32.BF16 R16, R44, R42.reuse, R16 ;  /* 0x0000002a2c10723c */ /* 0x080fe20000041810 */
[----:B------:R-:W-:Y:S03]  /*5dd0*/  MUFU.EX2 R248, R248 ;  /* 0x000000f800f87308 */ /* 0x000fe60000000800 */
[----:B------:R-:W-:Y:S02]  /*5de0*/  FADD.FTZ R245, R245, R240 ;  /* 0x000000f0f5f57221 */ /* 0x000fe40000010000 */
[----:B------:R-:W-:Y:S02]  /*5df0*/  FADD.FTZ R247, R247, R242 ;  /* 0x000000f2f7f77221 */ /* 0x000fe40000010000 */
[C---:B------:R-:W-:Y:S01]  /*5e00*/  HMMA.16816.F32.BF16 R68, R36.reuse, R42, R68 ;  /* 0x0000002a2444723c */ /* 0x040fe20000041844 */
[----:B------:R-:W5:Y:S02]  /*5e10*/  LDSM.16.MT88.4 R40, [R212+0xa800] ;  /* 0x00a80000d428783b */ /* 0x000f640000004200 */
[----:B------:R-:W1:Y:S01]  /*5e20*/  MUFU.EX2 R189, R189 ;  /* 0x000000bd00bd7308 */ /* 0x000e620000000800 */
[----:B------:R-:W-:Y:S02]  /*5e30*/  FADD.FTZ R64, R64, R245 ;  /* 0x000000f540407221 */ /* 0x000fe40000010000 */
[----:B------:R-:W-:Y:S02]  /*5e40*/  FADD.FTZ R66, R66, R247 ;  /* 0x000000f742427221 */ /* 0x000fe40000010000 */
[-C--:B------:R-:W-:Y:S04]  /*5e50*/  HMMA.16816.F32.BF16 R72, R36, R140.reuse, R72 ;  /* 0x0000008c2448723c */ /* 0x080fe80000041848 */
[----:B------:R-:W-:Y:S02]  /*5e60*/  FADD.FTZ R237, R65, R64 ;  /* 0x0000004041ed7221 */ /* 0x000fe40000010000 */
[----:B------:R-:W-:Y:S02]  /*5e70*/  FADD.FTZ R232, R193, R66 ;  /* 0x00000042c1e87221 */ /* 0x000fe40000010000 */
[C---:B------:R-:W-:Y:S08]  /*5e80*/  HMMA.16816.F32.BF16 R76, R44.reuse, R140, R76 ;  /* 0x0000008c2c4c723c */ /* 0x040ff0000004184c */
[-C--:B------:R-:W-:Y:S08]  /*5e90*/  HMMA.16816.F32.BF16 R80, R44, R142.reuse, R80 ;  /* 0x0000008e2c50723c */ /* 0x080ff00000041850 */
[C---:B------:R-:W-:Y:S08]  /*5ea0*/  HMMA.16816.F32.BF16 R84, R36.reuse, R142, R84 ;  /* 0x0000008e2454723c */ /* 0x040ff00000041854 */
[-C--:B----4-:R-:W-:Y:S08]  /*5eb0*/  HMMA.16816.F32.BF16 R88, R36, R48.reuse, R88 ;  /* 0x000000302458723c */ /* 0x090ff00000041858 */
[C---:B------:R-:W-:Y:S08]  /*5ec0*/  HMMA.16816.F32.BF16 R92, R44.reuse, R48, R92 ;  /* 0x000000302c5c723c */ /* 0x040ff0000004185c */
[-C--:B------:R-:W-:Y:S08]  /*5ed0*/  HMMA.16816.F32.BF16 R96, R44, R50.reuse, R96 ;  /* 0x000000322c60723c */ /* 0x080ff00000041860 */
[C---:B------:R-:W-:Y:S01]  /*5ee0*/  HMMA.16816.F32.BF16 R100, R36.reuse, R50, R100 ;  /* 0x000000322464723c */ /* 0x040fe20000041864 */
[----:B------:R-:W4:Y:S07]  /*5ef0*/  LDSM.16.MT88.4 R48, [R212+0xb800] ;  /* 0x00b80000d430783b */ /* 0x000f2e0000004200 */
[-C--:B-----5:R-:W-:Y:S08]  /*5f00*/  HMMA.16816.F32.BF16 R20, R36, R40.reuse, R20 ;  /* 0x000000282414723c */ /* 0x0a0ff00000041814 */
[C---:B------:R-:W-:Y:S08]  /*5f10*/  HMMA.16816.F32.BF16 R104, R44.reuse, R40, R104 ;  /* 0x000000282c68723c */ /* 0x040ff00000041868 */
[-C--:B------:R-:W-:Y:S08]  /*5f20*/  HMMA.16816.F32.BF16 R108, R44, R42.reuse, R108 ;  /* 0x0000002a2c6c723c */ /* 0x080ff0000004186c */
[C---:B------:R-:W-:Y:S01]  /*5f30*/  HMMA.16816.F32.BF16 R112, R36.reuse, R42, R112 ;  /* 0x0000002a2470723c */ /* 0x040fe20000041870 */
[----:B------:R-:W5:Y:S07]  /*5f40*/  LDSM.16.MT88.4 R40, [R213+0x9c00] ;  /* 0x009c0000d528783b */ /* 0x000f6e0000004200 */
[-C--:B------:R-:W-:Y:S08]  /*5f50*/  HMMA.16816.F32.BF16 R32, R36, R52.reuse, R32 ;  /* 0x000000342420723c */ /* 0x080ff00000041820 */
[C---:B------:R-:W-:Y:S08]  /*5f60*/  HMMA.16816.F32.BF16 R116, R44.reuse, R52, R116 ;  /* 0x000000342c74723c */ /* 0x040ff00000041874 */
[-C--:B------:R-:W-:Y:S08]  /*5f70*/  HMMA.16816.F32.BF16 R120, R44, R54.reuse, R120 ;  /* 0x000000362c78723c */ /* 0x080ff00000041878 */
[C---:B------:R-:W-:Y:S01]  /*5f80*/  HMMA.16816.F32.BF16 R124, R36.reuse, R54, R124 ;  /* 0x00000036247c723c */ /* 0x040fe2000004187c */
[----:B------:R-:W2:Y:S07]  /*5f90*/  LDSM.16.MT88.4 R52, [R212+0x9c00] ;  /* 0x009c0000d434783b */ /* 0x000eae0000004200 */
[-C--:B----4-:R-:W-:Y:S08]  /*5fa0*/  HMMA.16816.F32.BF16 R24, R36, R48.reuse, R24 ;  /* 0x000000302418723c */ /* 0x090ff00000041818 */
[C---:B------:R-:W-:Y:S08]  /*5fb0*/  HMMA.16816.F32.BF16 R128, R44.reuse, R48, R128 ;  /* 0x000000302c80723c */ /* 0x040ff00000041880 */
[-C--:B------:R-:W-:Y:S01]  /*5fc0*/  HMMA.16816.F32.BF16 R132, R44, R50.reuse, R132 ;  /* 0x000000322c84723c */ /* 0x080fe20000041884 */
[----:B------:R-:W4:Y:S07]  /*5fd0*/  LDSM.16.MT88.4 R44, [R213+0xbc00] ;  /* 0x00bc0000d52c783b */ /* 0x000f2e0000004200 */
[----:B------:R-:W-:Y:S07]  /*5fe0*/  HMMA.16816.F32.BF16 R28, R36, R50, R28 ;  /* 0x00000032241c723c */ /* 0x000fee000004181c */
[----:B-1----:R-:W-:Y:S01]  /*5ff0*/  F2FP.BF16.PACK_AB R36, R194, R67 ;  /* 0x00000043c224723e */ /* 0x002fe200000010ff */
[-C--:B-----5:R-:W-:Y:S01]  /*6000*/  HMMA.16816.F32.BF16 R160, R136, R40.reuse, R8 ;  /* 0x0000002888a0723c */ /* 0x0a0fe20000041808 */
[----:B------:R-:W1:Y:S04]  /*6010*/  LDSM.16.MT88.4 R8, [R212+0xbc00] ;  /* 0x00bc0000d408783b */ /* 0x000e680000004200 */
[----:B--2---:R-:W-:Y:S01]  /*6020*/  F2FP.BF16.PACK_AB R37, R249, R244 ;  /* 0x000000f4f925723e */ /* 0x004fe200000010ff */
[----:B------:R-:W-:Y:S01]  /*6030*/  FADD.FTZ R67, R67, R236 ;  /* 0x000000ec43437221 */ /* 0x000fe20000010000 */
[----:B---3--:R-:W-:Y:S01]  /*6040*/  F2FP.BF16.PACK_AB R38, R191, R246 ;  /* 0x000000f6bf26723e */ /* 0x008fe200000010ff */
[----:B------:R-:W-:Y:S01]  /*6050*/  FADD.FTZ R244, R244, R243 ;  /* 0x000000f3f4f47221 */ /* 0x000fe20000010000 */
[----:B------:R-:W-:Y:S03]  /*6060*/  F2FP.BF16.PACK_AB R39, R189, R248 ;  /* 0x000000f8bd27723e */ /* 0x000fe600000010ff */
        /* <DEDUP_REMOVED lines=21> */
[-C--:B----4-:R-:W-:Y:S08]  /*61c0*/  HMMA.16816.F32.BF16 R144, R136, R44.reuse, R32 ;  /* 0x0000002c8890723c */ /* 0x090ff00000041820 */
[C---:B------:R-:W-:Y:S08]  /*61d0*/  HMMA.16816.F32.BF16 R116, R36.reuse, R44, R116 ;  /* 0x0000002c2474723c */ /* 0x040ff00000041874 */
[-C--:B------:R-:W-:Y:S08]  /*61e0*/  HMMA.16816.F32.BF16 R120, R36, R46.reuse, R120 ;  /* 0x0000002e2478723c */ /* 0x080ff00000041878 */
[C---:B------:R-:W-:Y:S08]  /*61f0*/  HMMA.16816.F32.BF16 R124, R136.reuse, R46, R124 ;  /* 0x0000002e887c723c */ /* 0x040ff0000004187c */
[-C--:B-1----:R-:W-:Y:S08]  /*6200*/  HMMA.16816.F32.BF16 R140, R136, R8.reuse, R24 ;  /* 0x00000008888c723c */ /* 0x082ff00000041818 */
[C---:B------:R-:W-:Y:S08]  /*6210*/  HMMA.16816.F32.BF16 R128, R36.reuse, R8, R128 ;  /* 0x000000082480723c */ /* 0x040ff00000041880 */
[-C--:B------:R-:W-:Y:S08]  /*6220*/  HMMA.16816.F32.BF16 R132, R36, R10.reuse, R132 ;  /* 0x0000000a2484723c */ /* 0x080ff00000041884 */
[----:B------:R-:W-:Y:S01]  /*6230*/  HMMA.16816.F32.BF16 R136, R136, R10, R28 ;  /* 0x0000000a8888723c */ /* 0x000fe2000004181c */
[----:B------:R-:W-:-:S07]  /*6240*/  @P0 BRA `(.L_x_29) ;  /* 0xffffd3b000000947 */ /* 0x000fce000383ffff */
.L_x_28:
[----:B------:R-:W1:Y:S01]  /*6250*/  SHFL.BFLY PT, R0, R237, 0x2, 0x1f ;  /* 0x0c401f00ed007f89 */ /* 0x000e6200000e0000 */
[----:B------:R-:W-:Y:S01]  /*6260*/  ULDC.U8 UR4, c[0x0][0x329] ;  /* 0x0000ca4000047ab9 */ /* 0x000fe20000000000 */
[----:B------:R-:W-:Y:S01]  /*6270*/  MOV R12, 0x3f800000 ;  /* 0x3f800000000c7802 */ /* 0x000fe20000000f00 */
[----:B------:R-:W-:Y:S01]  /*6280*/  ULDC.U8 UR5, c[0x0][0x328] ;  /* 0x0000ca0000057ab9 */ /* 0x000fe20000000000 */
[----:B------:R-:W2:Y:S01]  /*6290*/  SHFL.BFLY PT, R3, R232, 0x2, 0x1f ;  /* 0x0c401f00e8037f89 */ /* 0x000ea200000e0000 */
[----:B------:R-:W-:Y:S01]  /*62a0*/  ISETP.NE.AND P0, PT, RZ, UR4, PT ;  /* 0x00000004ff007c0c */ /* 0x000fe2000bf05270 */
[----:B------:R-:W-:Y:S01]  /*62b0*/  BSSY B0, `(.L_x_32) ;  /* 0x000015c000007945 */ /* 0x000fe20003800000 */
[----:B------:R-:W-:Y:S01]  /*62c0*/  ISETP.NE.AND P1, PT, RZ, UR5, PT ;  /* 0x00000005ff007c0c */ /* 0x000fe2000bf25270 */
[----:B------:R-:W3:Y:S04]  /*62d0*/  SHFL.BFLY PT, R2, R233, 0x2, 0x1f ;  /* 0x0c401f00e9027f89 */ /* 0x000ee800000e0000 */
[----:B------:R-:W4:Y:S04]  /*62e0*/  SHFL.BFLY PT, R4, R235, 0x2, 0x1f ;  /* 0x0c401f00eb047f89 */ /* 0x000f2800000e0000 */
[----:B------:R-:W5:Y:S02]  /*62f0*/  S2R R5, SR_TID.X ;  /* 0x0000000000057919 */ /* 0x000f640000002100 */
[----:B------:R-:W-:-:S05]  /*6300*/  @P0 MOV R10, c[0x0][0x210] ;  /* 0x00008400000a0a02 */ /* 0x000fca0000000f00 */
[----:B------:R-:W-:Y:S02]  /*6310*/  @P0 IMAD R10, R10, c[0x0][0x214], RZ ;  /* 0x000085000a0a0a24 */ /* 0x000fe400078e02ff */
[----:B-1----:R-:W-:Y:S02]  /*6320*/  FADD.FTZ R11, R0, R237 ;  /* 0x000000ed000b7221 */ /* 0x002fe40000010000 */
[----:B--2---:R-:W-:-:S03]  /*6330*/  FADD.FTZ R0, R3, R232 ;  /* 0x000000e803007221 */ /* 0x004fc60000010000 */
[----:B------:R-:W1:Y:S01]  /*6340*/  SHFL.BFLY PT, R8, R11, 0x1, 0x1f ;  /* 0x0c201f000b087f89 */ /* 0x000e6200000e0000 */
[----:B---3--:R-:W-:-:S03]  /*6350*/  FADD.FTZ R3, R2, R233 ;  /* 0x000000e902037221 */ /* 0x008fc60000010000 */
[----:B------:R-:W2:Y:S01]  /*6360*/  SHFL.BFLY PT, R7, R0, 0x1, 0x1f ;  /* 0x0c201f0000077f89 */ /* 0x000ea200000e0000 */
[----:B----4-:R-:W-:-:S03]  /*6370*/  FADD.FTZ R9, R4, R235 ;  /* 0x000000eb04097221 */ /* 0x010fc60000010000 */
[----:B------:R-:W3:Y:S01]  /*6380*/  SHFL.BFLY PT, R4, R3, 0x1, 0x1f ;  /* 0x0c201f0003047f89 */ /* 0x000ee200000e0000 */
[----:B-----5:R-:W-:-:S03]  /*6390*/  SHF.R.S32.HI R14, RZ, 0x1f, R5 ;  /* 0x0000001fff0e7819 */ /* 0x020fc60000011405 */
[----:B------:R-:W4:Y:S01]  /*63a0*/  SHFL.BFLY PT, R6, R9, 0x1, 0x1f ;  /* 0x0c201f0009067f89 */ /* 0x000f2200000e0000 */
[-C--:B------:R-:W-:Y:S01]  /*63b0*/  LEA.HI R2, R14, R5.reuse, RZ, 0x2 ;  /* 0x000000050e027211 */ /* 0x080fe200078f10ff */
[----:B-1----:R-:W-:Y:S01]  /*63c0*/  FADD.FTZ R8, R11, R8 ;  /* 0x000000080b087221 */ /* 0x002fe20000010000 */
[----:B------:R-:W-:Y:S01]  /*63d0*/  MOV R11, 0x3f800000 ;  /* 0x3f800000000b7802 */ /* 0x000fe20000000f00 */
[----:B--2---:R-:W-:Y:S01]  /*63e0*/  FADD.FTZ R7, R0, R7 ;  /* 0x0000000700077221 */ /* 0x004fe20000010000 */
[----:B------:R-:W-:Y:S02]  /*63f0*/  LOP3.LUT R0, R2, 0xfffffffc, RZ, 0xc0, !PT ;  /* 0xfffffffc02007812 */ /* 0x000fe400078ec0ff */
[----:B------:R-:W-:Y:S01]  /*6400*/  SHF.R.S32.HI R2, RZ, 0x2, R2 ;  /* 0x00000002ff027819 */ /* 0x000fe20000011402 */
[----:B---3--:R-:W-:Y:S01]  /*6410*/  FADD.FTZ R4, R3, R4 ;  /* 0x0000000403047221 */ /* 0x008fe20000010000 */
[----:B------:R-:W-:Y:S02]  /*6420*/  FSETP.NE.FTZ.AND P5, PT, R7, RZ, PT ;  /* 0x000000ff0700720b */ /* 0x000fe40003fb5000 */
[----:B------:R-:W-:Y:S01]  /*6430*/  LEA.HI R3, R14, R5, RZ, 0x5 ;  /* 0x000000050e037211 */ /* 0x000fe200078f28ff */
[----:B----4-:R-:W-:Y:S01]  /*6440*/  FADD.FTZ R6, R9, R6 ;  /* 0x0000000609067221 */ /* 0x010fe20000010000 */
[----:B------:R-:W-:-:S02]  /*6450*/  FSETP.NE.FTZ.AND P3, PT, R4, RZ, PT ;  /* 0x000000ff0400720b */ /* 0x000fc40003f75000 */
[----:B------:R-:W-:Y:S02]  /*6460*/  @!P0 MOV R9, c[0x0][0x214] ;  /* 0x0000850000098a02 */ /* 0x000fe40000000f00 */
[----:B------:R-:W-:Y:S02]  /*6470*/  FSETP.NE.FTZ.AND P4, PT, R6, RZ, PT ;  /* 0x000000ff0600720b */ /* 0x000fe40003f95000 */
[----:B------:R-:W-:Y:S02]  /*6480*/  @!P0 SEL R10, R9, c[0x0][0x234], !P1 ;  /* 0x00008d00090a8a07 */ /* 0x000fe40004800000 */
[----:B------:R-:W-:Y:S01]  /*6490*/  MOV R9, 0x3f800000 ;  /* 0x3f80000000097802 */ /* 0x000fe20000000f00 */
[----:B------:R-:W1:Y:S01]  /*64a0*/  @P5 MUFU.RCP R12, R7 ;  /* 0x00000007000c5308 */ /* 0x000e620000001000 */
[----:B------:R-:W-:Y:S02]  /*64b0*/  FSETP.NE.FTZ.AND P6, PT, R8, RZ, PT ;  /* 0x000000ff0800720b */ /* 0x000fe40003fd5000 */
[----:B------:R-:W-:-:S02]  /*64c0*/  IADD3 R0, -R0, R5, RZ ;  /* 0x0000000500007210 */ /* 0x000fc40007ffe1ff */
[----:B------:R-:W-:Y:S02]  /*64d0*/  MOV R5, 0x3f800000 ;  /* 0x3f80000000057802 */ /* 0x000fe40000000f00 */
[----:B------:R-:W-:Y:S01]  /*64e0*/  SHF.R.S32.HI R15, RZ, 0x5, R3 ;  /* 0x00000005ff0f7819 */ /* 0x000fe20000011403 */
[----:B------:R-:W2:Y:S01]  /*64f0*/  @P3 MUFU.RCP R9, R4 ;  /* 0x0000000400093308 */ /* 0x000ea20000001000 */
[----:B------:R-:W-:Y:S01]  /*6500*/  ISETP.NE.OR P1, PT, RZ, UR4, !P1 ;  /* 0x00000004ff007c0c */ /* 0x000fe2000cf25670 */
[----:B-1----:R-:W-:-:S06]  /*6510*/  FMUL.FTZ R162, R12, R162 ;  /* 0x000000a20ca27220 */ /* 0x002fcc0000410000 */
[----:B------:R-:W1:Y:S01]  /*6520*/  @P4 MUFU.RCP R5, R6 ;  /* 0x0000000600054308 */ /* 0x000e620000001000 */
[C---:B------:R-:W-:Y:S02]  /*6530*/  FMUL.FTZ R163, R12.reuse, R163 ;  /* 0x000000a30ca37220 */ /* 0x040fe40000410000 */
[C---:B------:R-:W-:Y:S02]  /*6540*/  FMUL.FTZ R70, R12.reuse, R70 ;  /* 0x000000460c467220 */ /* 0x040fe40000410000 */
[----:B------:R-:W-:Y:S01]  /*6550*/  FMUL.FTZ R71, R12, R71 ;  /* 0x000000470c477220 */ /* 0x000fe20000410000 */
[----:B------:R-:W-:Y:S01]  /*6560*/  F2FP.BF16.PACK_AB R162, R163, R162 ;  /* 0x000000a2a3a2723e */ /* 0x000fe200000010ff */
[C---:B--2---:R-:W-:Y:S01]  /*6570*/  FMUL.FTZ R159, R9.reuse, R159 ;  /* 0x0000009f099f7220 */ /* 0x044fe20000410000 */
[----:B------:R-:W2:Y:S01]  /*6580*/  @P6 MUFU.RCP R11, R8 ;  /* 0x00000008000b6308 */ /* 0x000ea20000001000 */
[----:B------:R-:W-:Y:S01]  /*6590*/  FMUL.FTZ R158, R9, R158 ;  /* 0x0000009e099e7220 */ /* 0x000fe20000410000 */
[----:B------:R-:W-:Y:S01]  /*65a0*/  F2FP.BF16.PACK_AB R70, R71, R70 ;  /* 0x000000464746723e */ /* 0x000fe200000010ff */
[----:B------:R-:W-:-:S02]  /*65b0*/  FMUL.FTZ R155, R9, R155 ;  /* 0x0000009b099b7220 */ /* 0x000fc40000410000 */
[----:B------:R-:W-:Y:S01]  /*65c0*/  FMUL.FTZ R154, R9, R154 ;  /* 0x0000009a099a7220 */ /* 0x000fe20000410000 */
[----:B------:R-:W-:Y:S01]  /*65d0*/  F2FP.BF16.PACK_AB R158, R159, R158 ;  /* 0x0000009e9f9e723e */ /* 0x000fe200000010ff */
[C---:B------:R-:W-:Y:S01]  /*65e0*/  FMUL.FTZ R79, R9.reuse, R79 ;  /* 0x0000004f094f7220 */ /* 0x040fe20000410000 */
[----:B------:R-:W3:Y:S01]  /*65f0*/  @P6 MUFU.LG2 R8, R8 ;  /* 0x0000000800086308 */ /* 0x000ee20000000c00 */
[----:B------:R-:W-:Y:S01]  /*6600*/  FMUL.FTZ R78, R9, R78 ;  /* 0x0000004e094e7220 */ /* 0x000fe20000410000 */
[----:B------:R-:W-:Y:S01]  /*6610*/  F2FP.BF16.PACK_AB R154, R155, R154 ;  /* 0x0000009a9b9a723e */ /* 0x000fe200000010ff */
[C---:B------:R-:W-:Y:S02]  /*6620*/  FMUL.FTZ R83, R9.reuse, R83 ;  /* 0x0000005309537220 */ /* 0x040fe40000410000 */
[----:B------:R-:W-:Y:S01]  /*6630*/  FMUL.FTZ R82, R9, R82 ;  /* 0x0000005209527220 */ /* 0x000fe20000410000 */
[----:B------:R-:W-:Y:S01]  /*6640*/  F2FP.BF16.PACK_AB R78, R79, R78 ;  /* 0x0000004e4f4e723e */ /* 0x000fe200000010ff */
[C---:B------:R-:W-:Y:S01]  /*6650*/  FMUL.FTZ R95, R9.reuse, R95 ;  /* 0x0000005f095f7220 */ /* 0x040fe20000410000 */
[----:B------:R-:W4:Y:S01]  /*6660*/  @P5 MUFU.LG2 R7, R7 ;  /* 0x0000000700075308 */ /* 0x000f220000000c00 */
[----:B------:R-:W-:Y:S01]  /*6670*/  FMUL.FTZ R94, R9, R94 ;  /* 0x0000005e095e7220 */ /* 0x000fe20000410000 */
[----:B------:R-:W-:Y:S01]  /*6680*/  F2FP.BF16.PACK_AB R82, R83, R82 ;  /* 0x000000525352723e */ /* 0x000fe200000010ff */
[----:B------:R-:W-:-:S02]  /*6690*/  FMUL.FTZ R99, R9, R99 ;  /* 0x0000006309637220 */ /* 0x000fc40000410000 */
[----:B------:R-:W-:Y:S01]  /*66a0*/  FMUL.FTZ R98, R9, R98 ;  /* 0x0000006209627220 */ /* 0x000fe20000410000 */
[----:B------:R-:W-:Y:S01]  /*66b0*/  F2FP.BF16.PACK_AB R94, R95, R94 ;  /* 0x0000005e5f5e723e */ /* 0x000fe200000010ff */
[C---:B------:R-:W-:Y:S01]  /*66c0*/  FMUL.FTZ R107, R9.reuse, R107 ;  /* 0x0000006b096b7220 */ /* 0x040fe20000410000 */
[----:B------:R-:W5:Y:S01]  /*66d0*/  @P4 MUFU.LG2 R6, R6 ;  /* 0x0000000600064308 */ /* 0x000f620000000c00 */
[----:B------:R-:W-:Y:S01]  /*66e0*/  FMUL.FTZ R106, R9, R106 ;  /* 0x0000006a096a7220 */ /* 0x000fe20000410000 */
[----:B------:R-:W-:Y:S01]  /*66f0*/  F2FP.BF16.PACK_AB R98, R99, R98 ;  /* 0x000000626362723e */ /* 0x000fe200000010ff */
[C---:B------:R-:W-:Y:S02]  /*6700*/  FMUL.FTZ R111, R9.reuse, R111 ;  /* 0x0000006f096f7220 */ /* 0x040fe40000410000 */
[----:B------:R-:W-:Y:S01]  /*6710*/  FMUL.FTZ R110, R9, R110 ;  /* 0x0000006e096e7220 */ /* 0x000fe20000410000 */
[----:B------:R-:W-:Y:S01]  /*6720*/  F2FP.BF16.PACK_AB R106, R107, R106 ;  /* 0x0000006a6b6a723e */ /* 0x000fe200000010ff */
[C---:B------:R-:W-:Y:S01]  /*6730*/  FMUL.FTZ R119, R9.reuse, R119 ;  /* 0x0000007709777220 */ /* 0x040fe20000410000 */
[----:B------:R-:W1:Y:S01]  /*6740*/  @P3 MUFU.LG2 R4, R4 ;  /* 0x0000000400043308 */ /* 0x000e620000000c00 */
        /* <DEDUP_REMOVED lines=13> */
[C---:B------:R-:W-:Y:S01]  /*6820*/  FMUL.FTZ R75, R12.reuse, R75 ;  /* 0x0000004b0c4b7220 */ /* 0x040fe20000410000 */
[----:B------:R-:W-:Y:S01]  /*6830*/  LEA.HI R9, R9, R2, RZ, 0x3 ;  /* 0x0000000209097211 */ /* 0x000fe200078f18ff */
[C---:B------:R-:W-:Y:S01]  /*6840*/  FMUL.FTZ R86, R12.reuse, R86 ;  /* 0x000000560c567220 */ /* 0x040fe20000410000 */
[----:B------:R-:W-:Y:S01]  /*6850*/  F2FP.BF16.PACK_AB R134, R135, R134 ;  /* 0x000000868786723e */ /* 0x000fe200000010ff */
[C---:B------:R-:W-:Y:S01]  /*6860*/  FMUL.FTZ R87, R12.reuse, R87 ;  /* 0x000000570c577220 */ /* 0x040fe20000410000 */
[----:B------:R-:W-:Y:S01]  /*6870*/  LOP3.LUT R9, R9, 0xfffffff8, RZ, 0xc0, !PT ;  /* 0xfffffff809097812 */ /* 0x000fe200078ec0ff */
[C---:B------:R-:W-:Y:S01]  /*6880*/  FMUL.FTZ R90, R12.reuse, R90 ;  /* 0x0000005a0c5a7220 */ /* 0x040fe20000410000 */
[----:B------:R-:W-:Y:S01]  /*6890*/  F2FP.BF16.PACK_AB R74, R75, R74 ;  /* 0x0000004a4b4a723e */ /* 0x000fe200000010ff */
[----:B------:R-:W-:Y:S01]  /*68a0*/  FMUL.FTZ R91, R12, R91 ;  /* 0x0000005b0c5b7220 */ /* 0x000fe20000410000 */
[----:B------:R-:W-:Y:S01]  /*68b0*/  IADD3 R9, R2, -R9, RZ ;  /* 0x8000000902097210 */ /* 0x000fe20007ffe0ff */
[C---:B------:R-:W-:Y:S01]  /*68c0*/  FMUL.FTZ R102, R12.reuse, R102 ;  /* 0x000000660c667220 */ /* 0x040fe20000410000 */
[----:B------:R-:W-:Y:S01]  /*68d0*/  F2FP.BF16.PACK_AB R86, R87, R86 ;  /* 0x000000565756723e */ /* 0x000fe200000010ff */
        /* <DEDUP_REMOVED lines=19> */
[----:B------:R-:W-:Y:S01]  /*6a10*/  LEA.HI R12, R9, R9, RZ, 0x1 ;  /* 0x00000009090c7211 */ /* 0x000fe200078f08ff */
[----:B-1----:R-:W-:Y:S01]  /*6a20*/  FMUL.FTZ R156, R5, R156 ;  /* 0x0000009c059c7220 */ /* 0x002fe20000410000 */
[----:B------:R-:W-:Y:S01]  /*6a30*/  F2FP.BF16.PACK_AB R142, R143, R142 ;  /* 0x0000008e8f8e723e */ /* 0x000fe200000010ff */
[C---:B------:R-:W-:Y:S01]  /*6a40*/  FMUL.FTZ R157, R5.reuse, R157 ;  /* 0x0000009d059d7220 */ /* 0x040fe20000410000 */
[----:B------:R-:W-:Y:S01]  /*6a50*/  SHF.R.S32.HI R13, RZ, 0x1, R12 ;  /* 0x00000001ff0d7819 */ /* 0x000fe2000001140c */
[C---:B------:R-:W-:Y:S01]  /*6a60*/  FMUL.FTZ R152, R5.reuse, R152 ;  /* 0x0000009805987220 */ /* 0x040fe20000410000 */
        /* <DEDUP_REMOVED lines=9> */
[C---:B------:R-:W-:Y:S01]  /*6b00*/  FMUL.FTZ R81, R5.reuse, R81 ;  /* 0x0000005105517220 */ /* 0x040fe20000410000 */
[----:B------:R-:W-:Y:S01]  /*6b10*/  LEA R9, R12, R9, 0x4 ;  /* 0x000000090c097211 */ /* 0x000fe200078e20ff */
[----:B------:R-:W-:Y:S01]  /*6b20*/  FMUL.FTZ R92, R5, R92 ;  /* 0x0000005c055c7220 */ /* 0x000fe20000410000 */
[----:B------:R-:W-:Y:S01]  /*6b30*/  LOP3.LUT R12, R13, 0x1, RZ, 0xc0, !PT ;  /* 0x000000010d0c7812 */ /* 0x000fe200078ec0ff */
[C---:B------:R-:W-:Y:S01]  /*6b40*/  FMUL.FTZ R93, R5.reuse, R93 ;  /* 0x0000005d055d7220 */ /* 0x040fe20000410000 */
[----:B------:R-:W-:Y:S01]  /*6b50*/  LEA.HI R14, R14, R14, RZ, 0x1d ;  /* 0x0000000e0e0e7211 */ /* 0x000fe200078fe8ff */
[C---:B------:R-:W-:Y:S01]  /*6b60*/  FMUL.FTZ R96, R5.reuse, R96 ;  /* 0x0000006005607220 */ /* 0x040fe20000410000 */
[----:B------:R-:W-:Y:S01]  /*6b70*/  ISETP.NE.U32.AND P2, PT, R12, 0x1, PT ;  /* 0x000000010c00780c */ /* 0x000fe20003f45070 */
[----:B------:R-:W-:Y:S01]  /*6b80*/  FMUL.FTZ R97, R5, R97 ;  /* 0x0000006105617220 */ /* 0x000fe20000410000 */
[----:B------:R-:W-:Y:S01]  /*6b90*/  LEA R9, R9, R14, 0x1 ;  /* 0x0000000e09097211 */ /* 0x000fe200078e08ff */
[----:B------:R-:W-:Y:S01]  /*6ba0*/  FMUL.FTZ R104, R5, R104 ;  /* 0x0000006805687220 */ /* 0x000fe20000410000 */
[----:B------:R-:W-:Y:S01]  /*6bb0*/  F2FP.BF16.PACK_AB R156, R157, R156 ;  /* 0x0000009c9d9c723e */ /* 0x000fe200000010ff */
[----:B------:R-:W-:Y:S01]  /*6bc0*/  FMUL.FTZ R105, R5, R105 ;  /* 0x0000006905697220 */ /* 0x000fe20000410000 */
[----:B------:R-:W-:Y:S01]  /*6bd0*/  SHF.L.U32 R9, R9, 0x1, RZ ;  /* 0x0000000109097819 */ /* 0x000fe200000006ff */
[----:B------:R-:W-:Y:S01]  /*6be0*/  FMUL.FTZ R108, R5, R108 ;  /* 0x0000006c056c7220 */ /* 0x000fe20000410000 */
[----:B------:R-:W-:Y:S01]  /*6bf0*/  F2FP.BF16.PACK_AB R152, R153, R152 ;  /* 0x000000989998723e */ /* 0x000fe200000010ff */
[----:B------:R-:W-:Y:S01]  /*6c00*/  FMUL.FTZ R109, R5, R109 ;  /* 0x0000006d056d7220 */ /* 0x000fe20000410000 */
[----:B------:R-:W-:Y:S01]  /*6c10*/  IADD3 R17, R9, -0x10, RZ ;  /* 0xfffffff009117810 */ /* 0x000fe20007ffe0ff */
[C---:B------:R-:W-:Y:S01]  /*6c20*/  FMUL.FTZ R116, R5.reuse, R116 ;  /* 0x0000007405747220 */ /* 0x040fe20000410000 */
[----:B------:R-:W-:Y:S01]  /*6c30*/  STS [R9+0x200], R162 ;  /* 0x000200a209007388 */ /* 0x000fe20000000800 */
[----:B------:R-:W-:Y:S01]  /*6c40*/  FMUL.FTZ R117, R5, R117 ;  /* 0x0000007505757220 */ /* 0x000fe20000410000 */
[----:B------:R-:W-:Y:S01]  /*6c50*/  @P2 IADD3 R17, R9, 0x10, RZ ;  /* 0x0000001009112810 */ /* 0x000fe20007ffe0ff */
[----:B------:R-:W-:Y:S01]  /*6c60*/  FMUL.FTZ R120, R5, R120 ;  /* 0x0000007805787220 */ /* 0x000fe20000410000 */
[----:B------:R-:W-:Y:S01]  /*6c70*/  LOP3.LUT P2, RZ, R13, 0x2, RZ, 0xc0, !PT ;  /* 0x000000020dff7812 */ /* 0x000fe2000784c0ff */
[----:B------:R-:W-:Y:S01]  /*6c80*/  FMUL.FTZ R121, R5, R121 ;  /* 0x0000007905797220 */ /* 0x000fe20000410000 */
[----:B------:R-:W-:Y:S01]  /*6c90*/  F2FP.BF16.PACK_AB R76, R77, R76 ;  /* 0x0000004c4d4c723e */ /* 0x000fe200000010ff */
        /* <DEDUP_REMOVED lines=8> */
[----:B--2---:R-:W-:Y:S01]  /*6d20*/  FMUL.FTZ R160, R11, R160 ;  /* 0x000000a00ba07220 */ /* 0x004fe20000410000 */
[----:B------:R-:W-:Y:S01]  /*6d30*/  F2FP.BF16.PACK_AB R108, R109, R108 ;  /* 0x0000006c6d6c723e */ /* 0x000fe200000010ff */
[----:B------:R-:W-:Y:S01]  /*6d40*/  FMUL.FTZ R161, R11, R161 ;  /* 0x000000a10ba17220 */ /* 0x000fe20000410000 */
[----:B------:R-:W-:Y:S01]  /*6d50*/  F2FP.BF16.PACK_AB R132, R5, R132 ;  /* 0x000000840584723e */ /* 0x000fe200000010ff */
[C---:B------:R-:W-:Y:S01]  /*6d60*/  FMUL.FTZ R68, R11.reuse, R68 ;  /* 0x000000440b447220 */ /* 0x040fe20000410000 */
[----:B------:R-:W-:Y:S01]  /*6d70*/  MOV R5, 0x20 ;  /* 0x0000002000057802 */ /* 0x000fe20000000f00 */
[----:B------:R-:W-:Y:S01]  /*6d80*/  FMUL.FTZ R69, R11, R69 ;  /* 0x000000450b457220 */ /* 0x000fe20000410000 */
[----:B------:R-:W-:Y:S01]  /*6d90*/  F2FP.BF16.PACK_AB R160, R161, R160 ;  /* 0x000000a0a1a0723e */ /* 0x000fe200000010ff */
[----:B------:R-:W-:Y:S01]  /*6da0*/  FMUL.FTZ R72, R11, R72 ;  /* 0x000000480b487220 */ /* 0x000fe20000410000 */
[----:B------:R-:W-:Y:S01]  /*6db0*/  SEL R12, R5, 0xffffffe0, !P2 ;  /* 0xffffffe0050c7807 */ /* 0x000fe20005000000 */
[----:B------:R-:W-:Y:S01]  /*6dc0*/  FMUL.FTZ R73, R11, R73 ;  /* 0x000000490b497220 */ /* 0x000fe20000410000 */
[----:B------:R-:W-:Y:S01]  /*6dd0*/  F2FP.BF16.PACK_AB R68, R69, R68 ;  /* 0x000000444544723e */ /* 0x000fe200000010ff */
[----:B------:R-:W-:Y:S01]  /*6de0*/  FMUL.FTZ R84, R11, R84 ;  /* 0x000000540b547220 */ /* 0x000fe20000410000 */
[----:B------:R-:W-:Y:S01]  /*6df0*/  IADD3 R19, R9, R12, RZ ;  /* 0x0000000c09137210 */ /* 0x000fe20007ffe0ff */
[----:B------:R-:W-:Y:S01]  /*6e00*/  FMUL.FTZ R85, R11, R85 ;  /* 0x000000550b557220 */ /* 0x000fe20000410000 */
[----:B------:R-:W-:Y:S01]  /*6e10*/  F2FP.BF16.PACK_AB R72, R73, R72 ;  /* 0x000000484948723e */ /* 0x000fe200000010ff */
[C---:B------:R-:W-:Y:S01]  /*6e20*/  FMUL.FTZ R88, R11.reuse, R88 ;  /* 0x000000580b587220 */ /* 0x040fe20000410000 */
[----:B------:R-:W-:Y:S01]  /*6e30*/  STS [R9], R160 ;  /* 0x000000a009007388 */ /* 0x000fe20000000800 */
[----:B------:R-:W-:Y:S01]  /*6e40*/  FMUL.FTZ R89, R11, R89 ;  /* 0x000000590b597220 */ /* 0x000fe20000410000 */
[----:B------:R-:W-:Y:S01]  /*6e50*/  F2FP.BF16.PACK_AB R84, R85, R84 ;  /* 0x000000545554723e */ /* 0x000fe200000010ff */
[C---:B------:R-:W-:Y:S01]  /*6e60*/  FMUL.FTZ R100, R11.reuse, R100 ;  /* 0x000000640b647220 */ /* 0x040fe20000410000 */
[----:B------:R-:W-:Y:S01]  /*6e70*/  IADD3 R13, R12, R17, RZ ;  /* 0x000000110c0d7210 */ /* 0x000fe20007ffe0ff */
[C---:B------:R-:W-:Y:S01]  /*6e80*/  FMUL.FTZ R101, R11.reuse, R101 ;  /* 0x000000650b657220 */ /* 0x040fe20000410000 */
[----:B------:R1:W-:Y:S01]  /*6e90*/  STS [R17], R68 ;  /* 0x0000004411007388 */ /* 0x0003e20000000800 */
[----:B------:R-:W-:Y:S01]  /*6ea0*/  FMUL.FTZ R148, R11, R148 ;  /* 0x000000940b947220 */ /* 0x000fe20000410000 */
[----:B------:R-:W-:Y:S01]  /*6eb0*/  F2FP.BF16.PACK_AB R88, R89, R88 ;  /* 0x000000585958723e */ /* 0x000fe200000010ff */
[C---:B------:R-:W-:Y:S01]  /*6ec0*/  FMUL.FTZ R149, R11.reuse, R149 ;  /* 0x000000950b957220 */ /* 0x040fe20000410000 */
[----:B------:R-:W-:Y:S01]  /*6ed0*/  STS [R17+0x200], R70 ;  /* 0x0002004611007388 */ /* 0x000fe20000000800 */
        /* <DEDUP_REMOVED lines=18> */
[----:B------:R-:W-:Y:S01]  /*7000*/  FMUL.FTZ R11, R11, R137 ;  /* 0x000000890b0b7220 */ /* 0x000fe20000410000 */
[----:B------:R-:W-:Y:S01]  /*7010*/  STS [R19], R72 ;  /* 0x0000004813007388 */ /* 0x000fe20000000800 */
[----:B------:R-:W-:Y:S01]  /*7020*/  F2FP.BF16.PACK_AB R116, R117, R116 ;  /* 0x000000747574723e */ /* 0x000fe200000010ff */
[----:B---3--:R-:W-:Y:S01]  /*7030*/  @P6 FMUL.FTZ R65, R8, 0.69314718246459960938 ;  /* 0x3f31721808416820 */ /* 0x008fe20000410000 */
[----:B------:R-:W-:Y:S01]  /*7040*/  F2FP.BF16.PACK_AB R120, R121, R120 ;  /* 0x000000787978723e */ /* 0x000fe200000010ff */
[----:B------:R-:W-:Y:S01]  /*7050*/  STS [R19+0x200], R74 ;  /* 0x0002004a13007388 */ /* 0x000fe20000000800 */
[----:B------:R-:W-:Y:S01]  /*7060*/  F2FP.BF16.PACK_AB R140, R141, R140 ;  /* 0x0000008c8d8c723e */ /* 0x000fe200000010ff */
[----:B-1----:R-:W-:Y:S01]  /*7070*/  CS2R R68, SRZ ;  /* 0x0000000000447805 */ /* 0x002fe2000001ff00 */
[----:B------:R-:W-:Y:S01]  /*7080*/  F2FP.BF16.PACK_AB R136, R11, R136 ;  /* 0x000000880b88723e */ /* 0x000fe200000010ff */
[----:B------:R-:W-:Y:S01]  /*7090*/  STS [R13], R84 ;  /* 0x000000540d007388 */ /* 0x000fe20000000800 */
[----:B------:R-:W-:Y:S01]  /*70a0*/  F2FP.BF16.PACK_AB R138, R139, R138 ;  /* 0x0000008a8b8a723e */ /* 0x000fe200000010ff */
[----:B----4-:R-:W-:Y:S01]  /*70b0*/  @P5 FMUL.FTZ R66, R7, 0.69314718246459960938 ;  /* 0x3f31721807425820 */ /* 0x010fe20000410000 */
[----:B------:R-:W-:Y:S01]  /*70c0*/  F2FP.BF16.PACK_AB R128, R129, R128 ;  /* 0x000000808180723e */ /* 0x000fe200000010ff */
[----:B------:R-:W-:Y:S01]  /*70d0*/  STS [R13+0x200], R86 ;  /* 0x000200560d007388 */ /* 0x000fe20000000800 */
[----:B------:R-:W-:Y:S01]  /*70e0*/  @P0 MOV R12, 0x1 ;  /* 0x00000001000c0802 */ /* 0x000fe20000000f00 */
[----:B------:R-:W-:Y:S01]  /*70f0*/  @!P0 IMAD R12, R10, c[0x0][0x1c0], RZ ;  /* 0x000070000a0c8a24 */ /* 0x000fe200078e02ff */
[----:B------:R-:W-:Y:S01]  /*7100*/  LOP3.LUT P2, RZ, R230, 0x3, RZ, 0xc0, !PT ;  /* 0x00000003e6ff7812 */ /* 0x000fe2000784c0ff */
[----:B------:R-:W-:Y:S01]  /*7110*/  STS [R19+0x1000], R76 ;  /* 0x0010004c13007388 */ /* 0x000fe20000000800 */
[----:B-----5:R-:W-:-:S02]  /*7120*/  @P4 FMUL.FTZ R7, R6, 0.69314718246459960938 ;  /* 0x3f31721806074820 */ /* 0x020fc40000410000 */
[----:B------:R-:W-:Y:S01]  /*7130*/  @P3 FMUL.FTZ R6, R4, 0.69314718246459960938 ;  /* 0x3f31721804063820 */ /* 0x000fe20000410000 */
[----:B------:R-:W-:Y:S04]  /*7140*/  STS [R19+0x1200], R78 ;  /* 0x0012004e13007388 */ /* 0x000fe80000000800 */
        /* <DEDUP_REMOVED lines=23> */
[----:B------:R1:W-:Y:S04]  /*72c0*/  STS [R9+0x5200], R118 ;  /* 0x0052007609007388 */ /* 0x0003e80000000800 */
        /* <DEDUP_REMOVED lines=10> */
[----:B------:R-:W-:Y:S06]  /*7370*/  BAR.SYNC.DEFER_BLOCKING 0x0 ;  /* 0x0000000000007b1d */ /* 0x000fec0000010000 */
[----:B------:R-:W3:Y:S04]  /*7380*/  S2R R11, SR_CTAID.Y ;  /* 0x00000000000b7919 */ /* 0x000ee80000002600 */
[----:B------:R-:W4:Y:S04]  /*7390*/  S2R R5, SR_CTAID.X ;  /* 0x0000000000057919 */ /* 0x000f280000002500 */
[----:B-1----:R-:W1:Y:S01]  /*73a0*/  S2R R9, SR_CTAID.Z ;  /* 0x0000000000097919 */ /* 0x002e620000002700 */
[----:B--2---:R-:W-:Y:S01]  /*73b0*/  MOV R13, 0x7f800000 ;  /* 0x7f800000000d7802 */ /* 0x004fe20000000f00 */
[----:B------:R-:W-:-:S02]  /*73c0*/  @P6 FFMA.FTZ R13, R168, c[0x0][0x238], R65 ;  /* 0x00008e00a80d6a23 */ /* 0x000fc40000010041 */
[----:B------:R2:W2:Y:S04]  /*73d0*/  LDS.128 R56, [R223] ;  /* 0x00000000df387984 */ /* 0x0004a80000000c00 */
[----:B------:R2:W2:Y:S01]  /*73e0*/  LDS.128 R52, [R223+0x800] ;  /* 0x00080000df347984 */ /* 0x0004a20000000c00 */
[C---:B---3--:R-:W-:Y:S01]  /*73f0*/  IMAD R64, R11.reuse, R12, RZ ;  /* 0x0000000c0b407224 */ /* 0x048fe200078e02ff */
[----:B------:R-:W-:Y:S02]  /*7400*/  @P0 MOV R12, c[0x0][0x210] ;  /* 0x00008400000c0a02 */ /* 0x000fe40000000f00 */
[----:B------:R3:W2:Y:S01]  /*7410*/  LDS.128 R48, [R223+0x1000] ;  /* 0x00100000df307984 */ /* 0x0006a20000000c00 */
[----:B------:R-:W-:Y:S01]  /*7420*/  @!P0 MOV R12, 0x1 ;  /* 0x00000001000c8802 */ /* 0x000fe20000000f00 */
[----:B------:R-:W-:Y:S01]  /*7430*/  @!P1 IMAD R14, R11, c[0x0][0x214], RZ ;  /* 0x000085000b0e9a24 */ /* 0x000fe200078e02ff */
[----:B------:R-:W-:Y:S01]  /*7440*/  SEL R64, R64, RZ, P1 ;  /* 0x000000ff40407207 */ /* 0x000fe20000800000 */
[----:B------:R3:W2:Y:S02]  /*7450*/  LDS.128 R44, [R223+0x1800] ;  /* 0x00180000df2c7984 */ /* 0x0006a40000000c00 */
[----:B----4-:R-:W-:Y:S01]  /*7460*/  IMAD R8, R5, R12, RZ ;  /* 0x0000000c05087224 */ /* 0x010fe200078e02ff */
[----:B------:R-:W-:Y:S01]  /*7470*/  @!P1 MOV R68, R14 ;  /* 0x0000000e00449202 */ /* 0x000fe20000000f00 */
[----:B------:R3:W4:Y:S01]  /*7480*/  LDS.128 R40, [R223+0x2000] ;  /* 0x00200000df287984 */ /* 0x0007220000000c00 */
[----:B-1----:R-:W-:Y:S01]  /*7490*/  IMAD R65, R9, R10, R64 ;  /* 0x0000000a09417224 */ /* 0x002fe200078e0240 */
[----:B------:R-:W-:-:S02]  /*74a0*/  @!P1 SHF.R.S32.HI R69, RZ, 0x1f, R14 ;  /* 0x0000001fff459819 */ /* 0x000fc4000001140e */
[----:B------:R3:W1:Y:S01]  /*74b0*/  LDS.128 R36, [R223+0x2800] ;  /* 0x00280000df247984 */ /* 0x0006620000000c00 */
[----:B------:R-:W-:Y:S02]  /*74c0*/  SHF.L.U32 R8, R8, 0x7, RZ ;  /* 0x0000000708087819 */ /* 0x000fe400000006ff */
[----:B------:R-:W-:Y:S01]  /*74d0*/  MOV R64, 0x7f800000 ;  /* 0x7f80000000407802 */ /* 0x000fe20000000f00 */
[----:B------:R3:W1:Y:S01]  /*74e0*/  LDS.128 R32, [R223+0x3000] ;  /* 0x00300000df207984 */ /* 0x0006620000000c00 */
[--C-:B------:R-:W-:Y:S01]  /*74f0*/  IADD3 R4, P1, P0, R8, R68, R65.reuse ;  /* 0x0000004408047210 */ /* 0x100fe2000783e041 */
[----:B------:R-:W-:Y:S01]  /*7500*/  @P5 FFMA.FTZ R64, R167, c[0x0][0x238], R66 ;  /* 0x00008e00a7405a23 */ /* 0x000fe20000010042 */
[----:B------:R-:W-:Y:S01]  /*7510*/  SHF.R.S32.HI R8, RZ, 0x1f, R8 ;  /* 0x0000001fff087819 */ /* 0x000fe20000011408 */
[----:B------:R3:W1:Y:S01]  /*7520*/  LDS.128 R28, [R223+0x3800] ;  /* 0x00380000df1c7984 */ /* 0x0006620000000c00 */
[----:B------:R-:W-:Y:S02]  /*7530*/  SHF.R.S32.HI R65, RZ, 0x1f, R65 ;  /* 0x0000001fff417819 */ /* 0x000fe40000011441 */
[----:B------:R-:W-:Y:S01]  /*7540*/  MOV R10, 0x7f800000 ;  /* 0x7f800000000a7802 */ /* 0x000fe20000000f00 */
[----:B------:R3:W1:Y:S01]  /*7550*/  LDS.128 R24, [R223+0x4000] ;  /* 0x00400000df187984 */ /* 0x0006620000000c00 */
[----:B------:R-:W-:Y:S01]  /*7560*/  MOV R14, 0x7f800000 ;  /* 0x7f800000000e7802 */ /* 0x000fe20000000f00 */
[----:B------:R-:W-:Y:S01]  /*7570*/  @P4 FFMA.FTZ R10, R166, c[0x0][0x238], R7 ;  /* 0x00008e00a60a4a23 */ /* 0x000fe20000010007 */
[----:B------:R-:W-:Y:S01]  /*7580*/  IADD3.X R8, R8, R69, R65, P1, P0 ;  /* 0x0000004508087210 */ /* 0x000fe20000fe0441 */
[----:B------:R3:W1:Y:S01]  /*7590*/  LDS.128 R20, [R223+0x4800] ;  /* 0x00480000df147984 */ /* 0x0006620000000c00 */
[----:B------:R-:W-:-:S03]  /*75a0*/  @P3 FFMA.FTZ R14, R165, c[0x0][0x238], R6 ;  /* 0x00008e00a50e3a23 */ /* 0x000fc60000010006 */
[----:B------:R3:W1:Y:S04]  /*75b0*/  LDS.128 R16, [R223+0x5000] ;  /* 0x00500000df107984 */ /* 0x0006680000000c00 */
[----:B------:R3:W1:Y:S01]  /*75c0*/  LDS.128 R60, [R223+0x5800] ;  /* 0x00580000df3c7984 */ /* 0x0006620000000c00 */
[----:B------:R-:W-:Y:S05]  /*75d0*/  @P2 BRA `(.L_x_33) ;  /* 0x0000029000002947 */ /* 0x000fea0003800000 */
[----:B------:R-:W-:Y:S01]  /*75e0*/  SHF.R.S32.HI R66, RZ, 0x1f, R15 ;  /* 0x0000001fff427819 */ /* 0x000fe2000001140f */
[----:B------:R-:W-:Y:S01]  /*75f0*/  IMAD.MOV.U32 R6, RZ, RZ, c[0x0][0x214] ;  /* 0x00008500ff067624 */ /* 0x000fe200078e00ff */
[----:B------:R-:W-:Y:S02]  /*7600*/  SHF.R.S32.HI R69, RZ, 0x1f, R230 ;  /* 0x0000001fff457819 */ /* 0x000fe400000114e6 */
[----:B------:R-:W-:Y:S01]  /*7610*/  LEA.HI R66, R66, R15, RZ, 0x2 ;  /* 0x0000000f42427211 */ /* 0x000fe200078f10ff */
[----:B------:R-:W-:Y:S01]  /*7620*/  IMAD R6, R5, -0x80, R6 ;  /* 0xffffff8005067824 */ /* 0x000fe200078e0206 */
[----:B------:R-:W-:-:S02]  /*7630*/  LEA.HI R69, R69, R230, RZ, 0x2 ;  /* 0x000000e645457211 */ /* 0x000fc400078f10ff */
        /* <DEDUP_REMOVED lines=13> */
[----:B------:R-:W-:Y:S01]  /*7710*/  @!P5 IMAD R65, R65, R12, RZ ;  /* 0x0000000c4141d224 */ /* 0x000fe200078e02ff */
[----:B------:R-:W-:Y:S01]  /*7720*/  @!P6 LEA.HI.X.SX32 R6, R69, R8, 0x1, P0 ;  /* 0x000000084506e211 */ /* 0x000fe200000f0eff */
        /* <DEDUP_REMOVED lines=20> */
.L_x_33:
[----:B------:R-:W-:Y:S05]  /*7870*/  BSYNC B0 ;  /* 0x0000000000007941 */ /* 0x000fea0003800000 */
.L_x_32:
[----:B------:R-:W-:Y:S01]  /*7880*/  IMAD.SHL.U32 R6, R0, 0x8, RZ ;  /* 0x0000000800067824 */ /* 0x000fe200078e00ff */
[----:B------:R-:W-:Y:S01]  /*7890*/  SHF.R.S32.HI R4, RZ, 0x1f, R11 ;  /* 0x0000001fff047819 */ /* 0x000fe2000001140b */
[----:B------:R-:W-:Y:S01]  /*78a0*/  ULDC.64 UR4, c[0x0][0x1e8] ;  /* 0x00007a0000047ab9 */ /* 0x000fe20000000a00 */
[----:B------:R-:W-:Y:S01]  /*78b0*/  SHF.R.S32.HI R0, RZ, 0x1f, R9 ;  /* 0x0000001fff007819 */ /* 0x000fe20000011409 */
[----:B------:R-:W-:Y:S01]  /*78c0*/  USHF.L.U32 UR7, UR4, 0x6, URZ ;  /* 0x0000000604077899 */ /* 0x000fe2000800063f */
[----:B------:R-:W-:Y:S01]  /*78d0*/  SHF.R.S32.HI R7, RZ, 0x1f, R6 ;  /* 0x0000001fff077819 */ /* 0x000fe20000011406 */
[----:B------:R-:W-:Y:S01]  /*78e0*/  IMAD R4, R4, c[0x0][0x1e0], RZ ;  /* 0x0000780004047a24 */ /* 0x000fe200078e02ff */
[----:B------:R-:W-:Y:S01]  /*78f0*/  SHF.R.S32.HI R3, RZ, 0x1f, R2 ;  /* 0x0000001fff037819 */ /* 0x000fe20000011402 */
[----:B------:R-:W-:Y:S01]  /*7900*/  IMAD R0, R0, c[0x0][0x1f0], RZ ;  /* 0x00007c0000007a24 */ /* 0x000fe200078e02ff */
[----:B------:R-:W-:Y:S01]  /*7910*/  UMOV UR6, 0x6 ;  /* 0x0000000600067882 */ /* 0x000fe20000000000 */
[C---:B------:R-:W-:Y:S01]  /*7920*/  IMAD R4, R11.reuse, c[0x0][0x1e4], R4 ;  /* 0x000079000b047a24 */ /* 0x040fe200078e0204 */
[----:B------:R-:W-:Y:S01]  /*7930*/  USHF.L.U64.HI UR5, UR4, UR6, UR5 ;  /* 0x0000000604057299 */ /* 0x000fe20008010205 */
[----:B------:R-:W-:-:S04]  /*7940*/  IMAD.WIDE.U32 R6, R11, c[0x0][0x1e0], R6 ;  /* 0x000078000b067a25 */ /* 0x000fc800078e0006 */
[----:B------:R-:W-:Y:S02]  /*7950*/  IMAD.IADD R7, R7, 0x1, R4 ;  /* 0x0000000107077824 */ /* 0x000fe400078e0204 */
[C---:B------:R-:W-:Y:S02]  /*7960*/  IMAD R0, R9.reuse, c[0x0][0x1f4], R0 ;  /* 0x00007d0009007a24 */ /* 0x040fe400078e0200 */
[----:B------:R-:W-:-:S04]  /*7970*/  IMAD.WIDE.U32 R6, R9, c[0x0][0x1f0], R6 ;  /* 0x00007c0009067a25 */ /* 0x000fc800078e0006 */
[----:B------:R-:W-:Y:S01]  /*7980*/  IMAD.WIDE R4, R5, 0x80, R2 ;  /* 0x0000008005047825 */ /* 0x000fe200078e0202 */
[----:B------:R-:W-:-:S03]  /*7990*/  IADD3 R7, R7, R0, RZ ;  /* 0x0000000007077210 */ /* 0x000fc60007ffe0ff */
[----:B------:R-:W-:-:S04]  /*79a0*/  IMAD R2, R5, c[0x0][0x1e8], RZ ;  /* 0x00007a0005027a24 */ /* 0x000fc800078e02ff */
[C---:B------:R-:W-:Y:S02]  /*79b0*/  IMAD R2, R4.reuse, c[0x0][0x1ec], R2 ;  /* 0x00007b0004027a24 */ /* 0x040fe400078e0202 */
[----:B------:R-:W-:-:S04]  /*79c0*/  IMAD.WIDE.U32 R4, R4, c[0x0][0x1e8], R6 ;  /* 0x00007a0004047a25 */ /* 0x000fc800078e0006 */
[----:B------:R-:W-:Y:S01]  /*79d0*/  IMAD.IADD R2, R5, 0x1, R2 ;  /* 0x0000000105027824 */ /* 0x000fe200078e0202 */
[----:B------:R-:W-:-:S04]  /*79e0*/  LEA R6, P0, R4, c[0x0][0x1d0], 0x1 ;  /* 0x0000740004067a11 */ /* 0x000fc800078008ff */
[----:B------:R-:W-:Y:S02]  /*79f0*/  LEA.HI.X R7, R4, c[0x0][0x1d4], R2, 0x1, P0 ;  /* 0x0000750004077a11 */ /* 0x000fe400000f0c02 */
[----:B------:R-:W-:-:S03]  /*7a00*/  IADD3 R4, P0, R6, UR7, RZ ;  /* 0x0000000706047c10 */ /* 0x000fc6000ff1e0ff */
[----:B--2---:R-:W-:Y:S01]  /*7a10*/  STG.E.128 [R6.64], R56 ;  /* 0x0000003806007986 */ /* 0x004fe2000c101d08 */
[----:B------:R-:W-:Y:S02]  /*7a20*/  IADD3.X R5, R7, UR5, RZ, P0, !PT ;  /* 0x0000000507057c10 */ /* 0x000fe400087fe4ff */
[----:B------:R-:W-:Y:S01]  /*7a30*/  IADD3 R2, P0, R4, UR7, RZ ;  /* 0x0000000704027c10 */ /* 0x000fe2000ff1e0ff */
[----:B----4-:R-:W-:Y:S03]  /*7a40*/  STG.E.128 [R6.64+0x40], R40 ;  /* 0x0000402806007986 */ /* 0x010fe6000c101d08 */
[----:B------:R-:W-:Y:S01]  /*7a50*/  IADD3.X R3, R5, UR5, RZ, P0, !PT ;  /* 0x0000000505037c10 */ /* 0x000fe200087fe4ff */
[----:B-1----:R-:W-:Y:S01]  /*7a60*/  STG.E.128 [R6.64+0x80], R24 ;  /* 0x0000801806007986 */ /* 0x002fe2000c101d08 */
[----:B------:R-:W-:-:S03]  /*7a70*/  IADD3 R8, P0, R2, UR7, RZ ;  /* 0x0000000702087c10 */ /* 0x000fc6000ff1e0ff */
[----:B------:R-:W-:Y:S01]  /*7a80*/  STG.E.128 [R4.64], R52 ;  /* 0x0000003404007986 */ /* 0x000fe2000c101d08 */
[----:B------:R-:W-:-:S03]  /*7a90*/  IADD3.X R9, R3, UR5, RZ, P0, !PT ;  /* 0x0000000503097c10 */ /* 0x000fc600087fe4ff */
[----:B------:R-:W-:Y:S04]  /*7aa0*/  STG.E.128 [R4.64+0x40], R36 ;  /* 0x0000402404007986 */ /* 0x000fe8000c101d08 */
[----:B------:R-:W-:Y:S04]  /*7ab0*/  STG.E.128 [R4.64+0x80], R20 ;  /* 0x0000801404007986 */ /* 0x000fe8000c101d08 */
[----:B------:R-:W-:Y:S04]  /*7ac0*/  STG.E.128 [R2.64], R48 ;  /* 0x0000003002007986 */ /* 0x000fe8000c101d08 */
[----:B------:R-:W-:Y:S04]  /*7ad0*/  STG.E.128 [R2.64+0x40], R32 ;  /* 0x0000402002007986 */ /* 0x000fe8000c101d08 */
[----:B------:R-:W-:Y:S04]  /*7ae0*/  STG.E.128 [R2.64+0x80], R16 ;  /* 0x0000801002007986 */ /* 0x000fe8000c101d08 */
[----:B------:R-:W-:Y:S04]  /*7af0*/  STG.E.128 [R8.64], R44 ;  /* 0x0000002c08007986 */ /* 0x000fe8000c101d08 */
[----:B------:R-:W-:Y:S04]  /*7b00*/  STG.E.128 [R8.64+0x40], R28 ;  /* 0x0000401c08007986 */ /* 0x000fe8000c101d08 */
[----:B------:R-:W-:Y:S01]  /*7b10*/  STG.E.128 [R8.64+0x80], R60 ;  /* 0x0000803c08007986 */ /* 0x000fe2000c101d08 */
[----:B------:R-:W-:Y:S05]  /*7b20*/  EXIT ;  /* 0x000000000000794d */ /* 0x000fea0003800000 */
.L_x_34:
        /* <DEDUP_REMOVED lines=13> */
.L_x_1026:


//--------------------- .text._ZN5flash16flash_fwd_kernelI23Flash_fwd_kernel_traitsILi96ELi128ELi64ELi4ELb0ELb0EN7cutlass10bfloat16_tE19Flash_kernel_traitsILi96ELi128ELi64ELi4ES3_EELb0ELb0ELb0ELb0ELb0ELb0ELb0ELb0EEEvNS_16Flash_fwd_paramsE --------------------------
	.section	.text._ZN5flash16flash_fwd_kernelI23Flash_fwd_kernel_traitsILi96ELi128ELi64ELi4ELb0ELb0EN7cutlass10bfloat16_tE19Flash_kernel_traitsILi96ELi128ELi64ELi4ES3_EELb0ELb0ELb0ELb0ELb0ELb0ELb0ELb0EEEvNS_16Flash_fwd_paramsE,"ax",@progbits
	.sectioninfo	@"SHI_REGISTERS=255"
	.align	128
        .global         _ZN5flash16flash_fwd_kernelI23Flash_fwd_kernel_traitsILi96ELi128ELi64ELi4ELb0ELb0EN7cutlass10bfloat16_tE19Flash_kernel_traitsILi96ELi128ELi64ELi4ES3_EELb0ELb0ELb0ELb0ELb0ELb0ELb0ELb0EEEvNS_16Flash_fwd_paramsE
        .type           _ZN5flash16flash_fwd_kernelI23Flash_fwd_kernel_traitsILi96ELi128ELi64ELi4ELb0ELb0EN7cutlass10bfloat16_tE19Flash_kernel_traitsILi96ELi128ELi64ELi4ES3_EELb0ELb0ELb0ELb0ELb0ELb0ELb0ELb0EEEvNS_16Flash_fwd_paramsE,@function
        .size           _ZN5flash16flash_fwd_kernelI23Flash_fwd_kernel_traitsILi96ELi128ELi64ELi4ELb0ELb0EN7cutlass10bfloat16_tE19Flash_kernel_traitsILi96ELi128ELi64ELi4ES3_EELb0ELb0ELb0ELb0ELb0ELb0ELb0ELb0EEEvNS_16Flash_fwd_paramsE,(.L_x_1027 - _ZN5flash16flash_fwd_kernelI23Flash_fwd_kernel_traitsILi96ELi128ELi64ELi4ELb0ELb0EN7cutlass10bfloat16_tE19Flash_kernel_traitsILi96ELi128ELi64ELi4ES3_EELb0ELb0ELb0ELb0ELb0ELb0ELb0ELb0EEEvNS_16Flash_fwd_paramsE)
        .other          _ZN5flash16flash_fwd_kernelI23Flash_fwd_kernel_traitsILi96ELi128ELi64ELi4ELb0ELb0EN7cutlass10bfloat16_tE19Flash_kernel_traitsILi96ELi128ELi64ELi4ES3_EELb0ELb0ELb0ELb0ELb0ELb0ELb0ELb0EEEvNS_16Flash_fwd_paramsE,@"STO_CUDA_ENTRY STV_DEFAULT"
_ZN5flash16flash_fwd_kernelI23Flash_fwd_kernel_traitsILi96ELi128ELi64ELi4ELb0ELb0EN7cutlass10bfloat16_tE19Flash_kernel_traitsILi96ELi128ELi64ELi4ES3_EELb0ELb0ELb0ELb0ELb0ELb0ELb0ELb0EEEvNS_16Flash_fwd_paramsE:
.text._ZN5flash16flash_fwd_kernelI23Flash_fwd_kernel_traitsILi96ELi128ELi64ELi4ELb0ELb0EN7cutlass10bfloat16_tE19Flash_kernel_traitsILi96ELi128ELi64ELi4ES3_EELb0ELb0ELb0ELb0ELb0ELb0ELb0ELb0EEEvNS_16Flash_fwd_paramsE:
        /* <DEDUP_REMOVED lines=35> */
.L_x_35:
[----:B---34-:R-:W-:Y:S02]  /*0230*/  MOV R0, c[0x0][0x218] ;  /* 0x0000860000007a02 */ /* 0x018fe40000000f00 */
.L_x_36:
        /* <DEDUP_REMOVED lines=44> */
.L_x_38:
[----:B------:R-:W-:Y:S02]  /*0500*/  IABS R4, c[0x0][0x1c8] ;  /* 0x0000720000047a13 */ /* 0x000fe40000000000 */
[----:B------:R-:W-:Y:S02]  /*0510*/  IABS R5, R13 ;  /* 0x0000000d00057213 */ /* 0x000fe40000000000 */
[----:B------:R-:W1:Y:S01]  /*0520*/  I2F.RP R2, R4 ;  /* 0x0000000400027306 */ /* 0x000e620000209400 */
[----:B------:R-:W-:-:S07]  /*0530*/  SHF.R.S32.HI R7, RZ, 0x1f, R13 ;  /* 0x0000001fff077819 */ /* 0x000fce000001140d */
[----:B-1----:R-:W1:Y:S02]  /*0540*/  MUFU.RCP R2, R2 ;  /* 0x0000000200027308 */ /* 0x002e640000001000 */
[----:B-1----:R-:W-:-:S06]  /*0550*/  IADD3 R2, R2, 0xffffffe, RZ ;  /* 0x0ffffffe02027810 */ /* 0x002fcc0007ffe0ff */
[----:B------:R-:W1:Y:S02]  /*0560*/  F2I.FTZ.U32.TRUNC.NTZ R3, R2 ;  /* 0x0000000200037305 */ /* 0x000e64000021f000 */
[----:B-1----:R-:W-:Y:S02]  /*0570*/  IMAD.MOV R0, RZ, RZ, -R3 ;  /* 0x000000ffff007224 */ /* 0x002fe400078e0a03 */
[----:B------:R-:W-:Y:S02]  /*0580*/  IMAD.MOV.U32 R2, RZ, RZ, RZ ;  /* 0x000000ffff027224 */ /* 0x000fe400078e00ff */
[----:B------:R-:W-:-:S04]  /*0590*/  IMAD R0, R0, R4, RZ ;  /* 0x0000000400007224 */ /* 0x000fc800078e02ff */
[----:B------:R-:W-:-:S04]  /*05a0*/  IMAD.HI.U32 R0, R3, R0, R2 ;  /* 0x0000000003007227 */ /* 0x000fc800078e0002 */
[----:B------:R-:W-:-:S04]  /*05b0*/  IMAD.MOV.U32 R3, RZ, RZ, R5 ;  /* 0x000000ffff037224 */ /* 0x000fc800078e0005 */
        /* <DEDUP_REMOVED lines=30> */
.L_x_39:
[----:B------:R-:W-:Y:S01]  /*07a0*/  SHF.R.S32.HI R5, RZ, 0x1f, R148 ;  /* 0x0000001fff057819 */ /* 0x000fe20000011494 */
[----:B------:R-:W-:Y:S01]  /*07b0*/  IMAD.IADD R251, R15, 0x1, -R251 ;  /* 0x000000010ffb7824 */ /* 0x000fe200078e0afb */
[----:B------:R-:W-:Y:S01]  /*07c0*/  SHF.R.S32.HI R6, RZ, 0x1f, R8 ;  /* 0x0000001fff067819 */ /* 0x000fe20000011408 */
[----:B------:R-:W-:Y:S01]  /*07d0*/  IMAD R15, R7, c[0x0][0x1a8], RZ ;  /* 0x00006a00070f7a24 */ /* 0x000fe200078e02ff */
[CC--:B------:R-:W-:Y:S01]  /*07e0*/  LEA.HI R3, R5.reuse, R148.reuse, RZ, 0x2 ;  /* 0x0000009405037211 */ /* 0x0c0fe200078f10ff */
[----:B------:R-:W-:Y:S01]  /*07f0*/  BSSY B0, `(.L_x_40) ;  /* 0x0000061000007945 */ /* 0x000fe20003800000 */
        /* <DEDUP_REMOVED lines=8> */
[----:B------:R-:W-:Y:S01]  /*0880*/  LEA.HI R3, R3, R244, RZ, 0x1 ;  /* 0x000000f403037211 */ /* 0x000fe200078f08ff */
[----:B------:R-:W-:Y:S01]  /*0890*/  IMAD.SHL.U32 R236, R2, 0x8, RZ ;  /* 0x0000000802ec7824 */ /* 0x000fe200078e00ff */
[----:B------:R-:W-:Y:S02]  /*08a0*/  LEA.HI R19, R5, R148, RZ, 0x5 ;  /* 0x0000009405137211 */ /* 0x000fe400078f28ff */
[----:B------:R-:W-:-:S02]  /*08b0*/  LOP3.LUT R0, R0, 0xc0, RZ, 0xc0, !PT ;  /* 0x000000c000007812 */ /* 0x000fc400078ec0ff */
[----:B------:R-:W-:Y:S02]  /*08c0*/  LOP3.LUT R3, R3, 0x7fffffe, RZ, 0xc0, !PT ;  /* 0x07fffffe03037812 */ /* 0x000fe400078ec0ff */
[----:B------:R-:W-:Y:S02]  /*08d0*/  LOP3.LUT R4, R0, 0x18, R236, 0xf8, !PT ;  /* 0x0000001800047812 */ /* 0x000fe400078ef8ec */
[----:B------:R-:W-:Y:S01]  /*08e0*/  SHF.R.U32.HI R2, RZ, 0x3, R0 ;  /* 0x00000003ff027819 */ /* 0x000fe20000011600 */
[----:B------:R-:W-:Y:S01]  /*08f0*/  IMAD.IADD R3, R244, 0x1, -R3 ;  /* 0x00000001f4037824 */ /* 0x000fe200078e0a03 */
[----:B------:R-:W-:Y:S02]  /*0900*/  LOP3.LUT R0, R22, 0xfffffff0, RZ, 0xc0, !PT ;  /* 0xfffffff016007812 */ /* 0x000fe400078ec0ff */
[----:B------:R-:W-:Y:S02]  /*0910*/  SHF.R.S32.HI R23, RZ, 0x5, R19 ;  /* 0x00000005ff177819 */ /* 0x000fe40000011413 */
[----:B------:R-:W-:Y:S01]  /*0920*/  LOP3.LUT R4, R4, R2, RZ, 0x3c, !PT ;  /* 0x0000000204047212 */ /* 0x000fe200078e3cff */
[----:B------:R-:W-:Y:S01]  /*0930*/  IMAD.IADD R18, R148, 0x1, -R0 ;  /* 0x0000000194127824 */ /* 0x000fe200078e0a00 */
[----:B------:R-:W-:Y:S01]  /*0940*/  IADD3 R2, P0, R236, R9, RZ ;  /* 0x00000009ec027210 */ /* 0x000fe20007f1e0ff */
[----:B------:R-:W-:Y:S01]  /*0950*/  IMAD R0, R23, 0x8, R3 ;  /* 0x0000000817007824 */ /* 0x000fe200078e0203 */
[----:B------:R-:W-:-:S02]  /*0960*/  SHF.R.S32.HI R237, RZ, 0x1f, R236 ;  /* 0x0000001fffed7819 */ /* 0x000fc400000114ec */
[----:B------:R-:W-:Y:S01]  /*0970*/  LEA.HI R20, R18, R18, RZ, 0x1 ;  /* 0x0000001212147211 */ /* 0x000fe200078f08ff */
[----:B------:R-:W-:Y:S01]  /*0980*/  IMAD.U32 R222, R0, 0x20, R4 ;  /* 0x0000002000de7824 */ /* 0x000fe200078e0004 */
[----:B------:R-:W-:Y:S01]  /*0990*/  SHF.R.S32.HI R245, RZ, 0x1f, R244 ;  /* 0x0000001ffff57819 */ /* 0x000fe200000114f4 */
[----:B------:R-:W-:Y:S01]  /*09a0*/  IMAD.X R3, R237, 0x1, R10, P0 ;  /* 0x00000001ed037824 */ /* 0x000fe200000e060a */
[----:B------:R-:W-:Y:S01]  /*09b0*/  SHF.R.S32.HI R7, RZ, 0x1, R20 ;  /* 0x00000001ff077819 */ /* 0x000fe20000011414 */
[----:B------:R-:W-:Y:S01]  /*09c0*/  IMAD.WIDE.U32 R4, R244, c[0x0][0x198], R236 ;  /* 0x00006600f4047a25 */ /* 0x000fe200078e00ec */
[----:B------:R-:W-:Y:S02]  /*09d0*/  SHF.R.S32.HI R0, RZ, 0x1f, R20 ;  /* 0x0000001fff007819 */ /* 0x000fe40000011414 */
[----:B------:R-:W-:Y:S01]  /*09e0*/  IADD3 R249, R236, 0x20, RZ ;  /* 0x00000020ecf97810 */ /* 0x000fe20007ffe0ff */
[----:B------:R-:W-:Y:S01]  /*09f0*/  IMAD.WIDE.U32 R12, R13, c[0x0][0x1a8], R2 ;  /* 0x00006a000d0c7a25 */ /* 0x000fe200078e0002 */
[----:B------:R-:W-:-:S02]  /*0a00*/  LEA.HI R0, R0, R7, RZ, 0x2 ;  /* 0x0000000700007211 */ /* 0x000fc400078f10ff */
[----:B------:R-:W-:Y:S01]  /*0a10*/  IADD3 R4, P1, R16, R4, RZ ;  /* 0x0000000410047210 */ /* 0x000fe20007f3e0ff */
[----:B------:R-:W-:Y:S01]  /*0a20*/  IMAD R10, R245, c[0x0][0x1a0], RZ ;  /* 0x00006800f50a7a24 */ /* 0x000fe200078e02ff */
[----:B------:R-:W-:Y:S01]  /*0a30*/  LOP3.LUT R0, R0, 0xfffffffc, RZ, 0xc0, !PT ;  /* 0xfffffffc00007812 */ /* 0x000fe200078ec0ff */
[----:B------:R-:W-:Y:S01]  /*0a40*/  IMAD.WIDE.U32 R2, R244, c[0x0][0x1a0], R236 ;  /* 0x00006800f4027a25 */ /* 0x000fe200078e00ec */
[----:B------:R-:W-:-:S03]  /*0a50*/  IADD3 R250, R236, 0x40, RZ ;  /* 0x00000040ecfa7810 */ /* 0x000fc60007ffe0ff */
[----:B------:R-:W-:Y:S01]  /*0a60*/  IMAD.IADD R16, R7, 0x1, -R0 ;  /* 0x0000000107107824 */ /* 0x000fe200078e0a00 */
[----:B------:R-:W-:Y:S01]  /*0a70*/  IADD3 R2, P0, R11, R2, RZ ;  /* 0x000000020b027210 */ /* 0x000fe20007f1e0ff */
[----:B------:R-:W-:Y:S02]  /*0a80*/  IMAD R0, R244, c[0x0][0x1a4], R10 ;  /* 0x00006900f4007a24 */ /* 0x000fe400078e020a */
[----:B------:R-:W-:Y:S02]  /*0a90*/  IMAD R9, R245, c[0x0][0x198], RZ ;  /* 0x00006600f5097a24 */ /* 0x000fe400078e02ff */
[----:B------:R-:W-:Y:S01]  /*0aa0*/  IMAD R7, R6, c[0x0][0x1b0], RZ ;  /* 0x00006c0006077a24 */ /* 0x000fe200078e02ff */
[----:B------:R-:W-:Y:S01]  /*0ab0*/  IADD3.X R3, R14, R3, R0, P0, !PT ;  /* 0x000000030e037210 */ /* 0x000fe200007fe400 */
[----:B------:R-:W-:Y:S01]  /*0ac0*/  IMAD R9, R244, c[0x0][0x19c], R9 ;  /* 0x00006700f4097a24 */ /* 0x000fe200078e0209 */
[----:B------:R-:W-:Y:S01]  /*0ad0*/  LOP3.LUT R0, R19, 0xffffffe0, RZ, 0xc0, !PT ;  /* 0xffffffe013007812 */ /* 0x000fe200078ec0ff */
[----:B------:R-:W-:Y:S01]  /*0ae0*/  IMAD R6, R6, c[0x0][0x1b8], RZ ;  /* 0x00006e0006067a24 */ /* 0x000fe200078e02ff */
[----:B------:R-:W-:Y:S01]  /*0af0*/  ISETP.GE.AND P0, PT, R244, R251, PT ;  /* 0x000000fbf400720c */ /* 0x000fe20003f06270 */
[----:B------:R-:W-:Y:S01]  /*0b00*/  IMAD R7, R8, c[0x0][0x1b4], R7 ;  /* 0x00006d0008077a24 */ /* 0x000fe200078e0207 */
[----:B------:R-:W-:Y:S01]  /*0b10*/  IADD3.X R5, R17, R5, R9, P1, !PT ;  /* 0x0000000511057210 */ /* 0x000fe20000ffe409 */
[----:B------:R-:W-:Y:S01]  /*0b20*/  IMAD.IADD R0, R148, 0x1, -R0 ;  /* 0x0000000194007824 */ /* 0x000fe200078e0a00 */
[----:B------:R-:W-:Y:S01]  /*0b30*/  LOP3.LUT P1, RZ, R16, 0x2, RZ, 0xc0, !PT ;  /* 0x0000000210ff7812 */ /* 0x000fe2000782c0ff */
[----:B------:R-:W-:-:S02]  /*0b40*/  IMAD R6, R8, c[0x0][0x1bc], R6 ;  /* 0x00006f0008067a24 */ /* 0x000fc400078e0206 */
[C---:B------:R-:W-:Y:S01]  /*0b50*/  IMAD.WIDE.U32 R242, R8.reuse, c[0x0][0x1b0], R4 ;  /* 0x00006c0008f27a25 */ /* 0x040fe200078e0004 */
[----:B------:R1:W-:Y:S03]  /*0b60*/  STL [R1+0x4], R0 ;  /* 0x0000040001007387 */ /* 0x0003e60000100800 */
[----:B------:R-:W-:Y:S02]  /*0b70*/  IMAD.MOV.U32 R4, RZ, RZ, 0x10 ;  /* 0x00000010ff047424 */ /* 0x000fe400078e00ff */
[----:B------:R-:W-:-:S03]  /*0b80*/  IMAD.WIDE.U32 R240, R8, c[0x0][0x1b8], R2 ;  /* 0x00006e0008f07a25 */ /* 0x000fc600078e0002 */
[----:B------:R-:W-:Y:S01]  /*0b90*/  SEL R4, R4, 0xfffffff0, !P1 ;  /* 0xfffffff004047807 */ /* 0x000fe20004800000 */
[----:B------:R-:W-:-:S04]  /*0ba0*/  IMAD.WIDE R246, R246, 0x80, R244 ;  /* 0x00000080f6f67825 */ /* 0x000fc800078e02f4 */
[----:B------:R-:W-:Y:S02]  /*0bb0*/  IMAD.SHL.U32 R222, R222, 0x2, RZ ;  /* 0x00000002dede7824 */ /* 0x000fe400078e00ff */
[----:B------:R-:W-:Y:S02]  /*0bc0*/  IMAD.IADD R11, R13, 0x1, R15 ;  /* 0x000000010d0b7824 */ /* 0x000fe400078e020f */
[----:B------:R-:W-:Y:S02]  /*0bd0*/  IMAD.IADD R239, R243, 0x1, R7 ;  /* 0x00000001f3ef7824 */ /* 0x000fe400078e0207 */
[----:B------:R-:W-:Y:S01]  /*0be0*/  IMAD.IADD R235, R241, 0x1, R6 ;  /* 0x00000001f1eb7824 */ /* 0x000fe200078e0206 */
[----:B------:R-:W-:Y:S05]  /*0bf0*/  @P0 BRA `(.L_x_41) ;  /* 0x0000020000000947 */ /* 0x000fea0003800000 */
[----:B------:R-:W-:Y:S01]  /*0c00*/  ISETP.GE.AND P4, PT, R236, c[0x0][0x220], PT ;  /* 0x00008800ec007a0c */ /* 0x000fe20003f86270 */
[----:B-1----:R-:W-:Y:S01]  /*0c10*/  IMAD R0, R247, c[0x0][0x190], RZ ;  /* 0x00006400f7007a24 */ /* 0x002fe200078e02ff */
[----:B------:R-:W-:Y:S01]  /*0c20*/  ISETP.GE.AND P3, PT, R249, c[0x0][0x220], PT ;  /* 0x00008800f9007a0c */ /* 0x000fe20003f66270 */
[----:B------:R-:W-:Y:S01]  /*0c30*/  IMAD.MOV.U32 R10, RZ, RZ, R12 ;  /* 0x000000ffff0a7224 */ /* 0x000fe200078e000c */
[----:B------:R-:W-:Y:S01]  /*0c40*/  ISETP.GE.AND P2, PT, R250, c[0x0][0x220], PT ;  /* 0x00008800fa007a0c */ /* 0x000fe20003f46270 */
[----:B------:R-:W-:-:S02]  /*0c50*/  IMAD R0, R246, c[0x0][0x194], R0 ;  /* 0x00006500f6007a24 */ /* 0x000fc400078e0200 */
[----:B------:R-:W-:-:S04]  /*0c60*/  IMAD.WIDE.U32 R8, R246, c[0x0][0x190], R10 ;  /* 0x00006400f6087a25 */ /* 0x000fc800078e000a */
[----:B------:R-:W-:Y:S02]  /*0c70*/  IMAD.IADD R0, R9, 0x1, R0 ;  /* 0x0000000109007824 */ /* 0x000fe400078e0200 */
[C---:B------:R-:W-:Y:S01]  /*0c80*/  @!P4 LEA R6, P1, R8.reuse, c[0x0][0x160], 0x1 ;  /* 0x000058000806ca11 */ /* 0x040fe200078208ff */
[----:B------:R1:W-:Y:S01]  /*0c90*/  @P4 STS [R222], RZ ;  /* 0x000000ffde004388 */ /* 0x0003e20000000800 */
[C---:B------:R-:W-:Y:S02]  /*0ca0*/  @!P3 LEA R2, P0, R8.reuse, c[0x0][0x160], 0x1 ;  /* 0x000058000802ba11 */ /* 0x040fe400078008ff */
[C-C-:B------:R-:W-:Y:S01]  /*0cb0*/  @!P4 LEA.HI.X R7, R8.reuse, c[0x0][0x164], R0.reuse, 0x1, P1 ;  /* 0x000059000807ca11 */ /* 0x140fe200008f0c00 */
[----:B------:R1:W-:Y:S01]  /*0cc0*/  @P4 STS [R222+0x4], RZ ;  /* 0x000004ffde004388 */ /* 0x0003e20000000800 */
[----:B------:R-:W-:-:S03]  /*0cd0*/  @!P3 LEA.HI.X R3, R8, c[0x0][0x164], R0, 0x1, P0 ;  /* 0x000059000803ba11 */ /* 0x000fc600000f0c00 */
[----:B------:R1:W-:Y:S04]  /*0ce0*/  @P4 STS.64 [R222+0x8], RZ ;  /* 0x000008ffde004388 */ /* 0x0003e80000000a00 */
[----:B------:R-:W-:Y:S01]  /*0cf0*/  @!PT LDS RZ, [RZ] ;  /* 0x00000000fffff984 */ /* 0x000fe20000000800 */
[----:B------:R-:W-:Y:S01]  /*0d00*/  @!PT LDS RZ, [RZ] ;  /* 0x00000000fffff984 */ /* 0x000fe20000000800 */
[----:B------:R-:W-:Y:S01]  /*0d10*/  @!PT LDS RZ, [RZ] ;  /* 0x00000000fffff984 */ /* 0x000fe20000000800 */
[----:B------:R1:W-:Y:S04]  /*0d20*/  @!P4 LDGSTS.E.BYPASS.LTC128B.128 [R222], [R6.64] ;  /* 0x0000000006decfae */ /* 0x0003e8000b901d4a */
[----:B------:R1:W-:Y:S04]  /*0d30*/  @P3 STS.128 [R222+0x2000], RZ ;  /* 0x002000ffde003388 */ /* 0x0003e80000000c00 */
[----:B------:R-:W-:Y:S01]  /*0d40*/  @!PT LDS RZ, [RZ] ;  /* 0x00000000fffff984 */ /* 0x000fe20000000800 */
[----:B------:R-:W-:Y:S01]  /*0d50*/  @!PT LDS RZ, [RZ] ;  /* 0x00000000fffff984 */ /* 0x000fe20000000800 */
[----:B------:R-:W-:Y:S01]  /*0d60*/  @!PT LDS RZ, [RZ] ;  /* 0x00000000fffff984 */ /* 0x000fe20000000800 */
[----:B------:R1:W-:Y:S04]  /*0d70*/  @!P3 LDGSTS.E.BYPASS.LTC128B.128 [R222+0x2000], [R2.64+0x40] ;  /* 0x0200004002debfae */ /* 0x0003e8000b901d4a */
[----:B------:R1:W-:Y:S01]  /*0d80*/  @P2 STS.128 [R222+0x4000], RZ ;  /* 0x004000ffde002388 */ /* 0x0003e20000000c00 */
[----:B------:R-:W-:Y:S05]  /*0d90*/  @P2 BRA `(.L_x_41) ;  /* 0x0000006000002947 */ /* 0x000fea0003800000 */
[----:B-1----:R-:W-:-:S04]  /*0da0*/  LEA R2, P0, R8, c[0x0][0x160], 0x1 ;  /* 0x0000580008027a11 */ /* 0x002fc800078008ff */
[----:B------:R-:W-:-:S05]  /*0db0*/  LEA.HI.X R3, R8, c[0x0][0x164], R0, 0x1, P0 ;  /* 0x0000590008037a11 */ /* 0x000fca00000f0c00 */
[----:B------:R-:W-:Y:S01]  /*0dc0*/  @!PT LDS RZ, [RZ] ;  /* 0x00000000fffff984 */ /* 0x000fe20000000800 */
[----:B------:R-:W-:Y:S01]  /*0dd0*/  @!PT LDS RZ, [RZ] ;  /* 0x00000000fffff984 */ /* 0x000fe20000000800 */
[----:B------:R-:W-:Y:S01]  /*0de0*/  @!PT LDS RZ, [RZ] ;  /* 0x00000000fffff984 */ /* 0x000fe20000000800 */
[----:B------:R1:W-:Y:S04]  /*0df0*/  LDGSTS.E.BYPASS.LTC128B.128 [R222+0x4000], [R2.64+0x80] ;  /* 0x0400008002de7fae */ /* 0x0003e8000b901d4a */
.L_x_41:
[----:B------:R-:W-:Y:S05]  /*0e00*/  BSYNC B0 ;  /* 0x0000000000007941 */ /* 0x000fea0003800000 */
.L_x_40:
[----:B------:R-:W-:Y:S01]  /*0e10*/  IADD3 R14, R244, 0x20, RZ ;  /* 0x00000020f40e7810 */ /* 0x000fe20007ffe0ff */
[----:B------:R-:W-:Y:S03]  /*0e20*/  BSSY B0, `(.L_x_42) ;  /* 0x0000025000007945 */ /* 0x000fe60003800000 */
[----:B------:R-:W-:Y:S01]  /*0e30*/  ISETP.GE.AND P0, PT, R14, R251, PT ;  /* 0x000000fb0e00720c */ /* 0x000fe20003f06270 */
[----:B------:R2:W-:-:S12]  /*0e40*/  STL [R1], R14 ;  /* 0x0000000e01007387 */ /* 0x0005d80000100800 */
[----:B------:R-:W-:Y:S05]  /*0e50*/  @P0 BRA `(.L_x_43) ;  /* 0x0000021000000947 */ /* 0x000fea0003800000 */
[----:B------:R-:W-:Y:S01]  /*0e60*/  IADD3 R5, P0, R246, 0x20, RZ ;  /* 0x00000020f6057810 */ /* 0x000fe20007f1e0ff */
[----:B-1----:R-:W-:Y:S01]  /*0e70*/  IMAD.MOV.U32 R2, RZ, RZ, R12 ;  /* 0x000000ffff027224 */ /* 0x002fe200078e000c */
[----:B------:R-:W-:Y:S01]  /*0e80*/  ISETP.GE.AND P3, PT, R236, c[0x0][0x220], PT ;  /* 0x00008800ec007a0c */ /* 0x000fe20003f66270 */
[----:B------:R-:W-:Y:S01]  /*0e90*/  IMAD.MOV.U32 R3, RZ, RZ, R11 ;  /* 0x000000ffff037224 */ /* 0x000fe200078e000b */
[----:B------:R-:W-:Y:S01]  /*0ea0*/  ISETP.GE.AND P2, PT, R249, c[0x0][0x220], PT ;  /* 0x00008800f9007a0c */ /* 0x000fe20003f46270 */
[----:B------:R-:W-:Y:S01]  /*0eb0*/  IMAD.X R0, RZ, RZ, R247, P0 ;  /* 0x000000ffff007224 */ /* 0x000fe200000e06f7 */
[----:B------:R-:W-:Y:S01]  /*0ec0*/  ISETP.GE.AND P0, PT, R250, c[0x0][0x220], PT ;  /* 0x00008800fa007a0c */ /* 0x000fe20003f06270 */
[----:B------:R-:W-:-:S04]  /*0ed0*/  IMAD.WIDE.U32 R2, R5, c[0x0][0x190], R2 ;  /* 0x0000640005027a25 */ /* 0x000fc800078e0002 */
[----:B------:R-:W-:-:S04]  /*0ee0*/  IMAD R0, R0, c[0x0][0x190], RZ ;  /* 0x0000640000007a24 */ /* 0x000fc800078e02ff */
[----:B------:R-:W-:Y:S01]  /*0ef0*/  IMAD R0, R5, c[0x0][0x194], R0 ;  /* 0x0000650005007a24 */ /* 0x000fe200078e0200 */
[C---:B------:R-:W-:Y:S01]  /*0f00*/  @!P3 LEA R8, P4, R2.reuse, c[0x0][0x160], 0x1 ;  /* 0x000058000208ba11 */ /* 0x040fe200078808ff */
[----:B------:R1:W-:Y:S01]  /*0f10*/  @P3 STS.128 [R222+0x800], RZ ;  /* 0x000800ffde003388 */ /* 0x0003e20000000c00 */
[----:B------:R-:W-:Y:S01]  /*0f20*/  @!P2 LEA R6, P1, R2, c[0x0][0x160], 0x1 ;  /* 0x000058000206aa11 */ /* 0x000fe200078208ff */
[----:B------:R-:W-:-:S05]  /*0f30*/  IMAD.IADD R0, R3, 0x1, R0 ;  /* 0x0000000103007824 */ /* 0x000fca00078e0200 */
[C-C-:B------:R-:W-:Y:S02]  /*0f40*/  @!P3 LEA.HI.X R9, R2.reuse, c[0x0][0x164], R0.reuse, 0x1, P4 ;  /* 0x000059000209ba11 */ /* 0x140fe400020f0c00 */
[----:B------:R-:W-:-:S03]  /*0f50*/  @!P2 LEA.HI.X R7, R2, c[0x0][0x164], R0, 0x1, P1 ;  /* 0x000059000207aa11 */ /* 0x000fc600008f0c00 */
[----:B------:R-:W-:Y:S01]  /*0f60*/  @!PT LDS RZ, [RZ] ;  /* 0x00000000fffff984 */ /* 0x000fe20000000800 */
[----:B------:R-:W-:Y:S01]  /*0f70*/  @!PT LDS RZ, [RZ] ;  /* 0x00000000fffff984 */ /* 0x000fe20000000800 */
[----:B------:R-:W-:Y:S01]  /*0f80*/  @!PT LDS RZ, [RZ] ;  /* 0x00000000fffff984 */ /* 0x000fe20000000800 */
[----:B------:R1:W-:Y:S04]  /*0f90*/  @!P3 LDGSTS.E.BYPASS.LTC128B.128 [R222+0x800], [R8.64] ;  /* 0x0080000008debfae */ /* 0x0003e8000b901d4a */
        /* <DEDUP_REMOVED lines=13> */
.L_x_43:
[----:B------:R-:W-:Y:S05]  /*1070*/  BSYNC B0 ;  /* 0x0000000000007941 */ /* 0x000fea0003800000 */
.L_x_42:
[----:B-1----:R-:W-:Y:S01]  /*1080*/  IADD3 R0, R244, 0x40, RZ ;  /* 0x00000040f4007810 */ /* 0x002fe20007ffe0ff */
[----:B------:R-:W-:Y:S03]  /*1090*/  BSSY B0, `(.L_x_44) ;  /* 0x0000025000007945 */ /* 0x000fe60003800000 */
[----:B------:R-:W-:Y:S01]  /*10a0*/  ISETP.GE.AND P0, PT, R0, R251, PT ;  /* 0x000000fb0000720c */ /* 0x000fe20003f06270 */
[----:B------:R1:W-:-:S12]  /*10b0*/  STL [R1+0xc], R0 ;  /* 0x00000c0001007387 */ /* 0x0003d80000100800 */
[----:B------:R-:W-:Y:S05]  /*10c0*/  @P0 BRA `(.L_x_45) ;  /* 0x0000021000000947 */ /* 0x000fea0003800000 */
[----:B------:R-:W-:Y:S01]  /*10d0*/  IADD3 R5, P0, R246, 0x40, RZ ;  /* 0x00000040f6057810 */ /* 0x000fe20007f1e0ff */
[----:B------:R-:W-:Y:S01]  /*10e0*/  IMAD.MOV.U32 R2, RZ, RZ, R12 ;  /* 0x000000ffff027224 */ /* 0x000fe200078e000c */
[----:B------:R-:W-:Y:S01]  /*10f0*/  ISETP.GE.AND P3, PT, R236, c[0x0][0x220], PT ;  /* 0x00008800ec007a0c */ /* 0x000fe20003f66270 */
[----:B------:R-:W-:Y:S01]  /*1100*/  IMAD.MOV.U32 R3, RZ, RZ, R11 ;  /* 0x000000ffff037224 */ /* 0x000fe200078e000b */
[----:B------:R-:W-:Y:S01]  /*1110*/  ISETP.GE.AND P2, PT, R249, c[0x0][0x220], PT ;  /* 0x00008800f9007a0c */ /* 0x000fe20003f46270 */
[----:B-1----:R-:W-:Y:S01]  /*1120*/  IMAD.X R0, RZ, RZ, R247, P0 ;  /* 0x000000ffff007224 */ /* 0x002fe200000e06f7 */
        /* <DEDUP_REMOVED lines=27> */
.L_x_45:
[----:B------:R-:W-:Y:S05]  /*12e0*/  BSYNC B0 ;  /* 0x0000000000007941 */ /* 0x000fea0003800000 */
.L_x_44:
[----:B-1----:R-:W-:Y:S01]  /*12f0*/  IADD3 R0, R244, 0x60, RZ ;  /* 0x00000060f4007810 */ /* 0x002fe20007ffe0ff */
[----:B------:R-:W-:Y:S01]  /*1300*/  UMOV UR7, 0x6 ;  /* 0x0000000600077882 */ /* 0x000fe20000000000 */
[----:B------:R-:W-:Y:S01]  /*1310*/  BSSY B0, `(.L_x_46) ;  /* 0x0000028000007945 */ /* 0x000fe20003800000 */
[----:B------:R-:W-:Y:S01]  /*1320*/  ULDC.64 UR4, c[0x0][0x198] ;  /* 0x0000660000047ab9 */ /* 0x000fe20000000a00 */
[----:B------:R-:W-:Y:S01]  /*1330*/  ISETP.GE.AND P0, PT, R0, R251, PT ;  /* 0x000000fb0000720c */ /* 0x000fe20003f06270 */
[----:B------:R1:W-:Y:S01]  /*1340*/  STL [R1+0x8], R0 ;  /* 0x0000080001007387 */ /* 0x0003e20000100800 */
[----:B------:R-:W-:Y:S02]  /*1350*/  USHF.L.U64.HI UR7, UR4, UR7, UR5 ;  /* 0x0000000704077299 */ /* 0x000fe40008010205 */
[----:B------:R-:W-:-:S09]  /*1360*/  USHF.L.U32 UR8, UR4, 0x6, URZ ;  /* 0x0000000604087899 */ /* 0x000fd2000800063f */
        /* <DEDUP_REMOVED lines=34> */
.L_x_47:
[----:B------:R-:W-:Y:S05]  /*1590*/  BSYNC B0 ;  /* 0x0000000000007941 */ /* 0x000fea0003800000 */
.L_x_46:
[----:B------:R-:W-:Y:S01]  /*15a0*/  LEA.HI.SX32 R37, R223, 0xffffffff, 0x1a ;  /* 0xffffffffdf257811 */ /* 0x000fe200078fd2ff */
[----:B------:R-:W-:Y:S01]  /*15b0*/  BSSY B0, `(.L_x_48) ;  /* 0x0000025000007945 */ /* 0x000fe20003800000 */
[----:B------:R-:W-:Y:S02]  /*15c0*/  MOV R238, R242 ;  /* 0x000000f200ee7202 */ /* 0x000fe40000000f00 */
[----:B------:R-:W-:Y:S01]  /*15d0*/  SHF.R.S32.HI R5, RZ, 0x1f, R37 ;  /* 0x0000001fff057819 */ /* 0x000fe20000011425 */
[C---:B------:R-:W-:Y:S02]  /*15e0*/  IMAD R10, R37.reuse, -0x40, R36 ;  /* 0xffffffc0250a7824 */ /* 0x040fe400078e0224 */
[C---:B-1----:R-:W-:Y:S02]  /*15f0*/  IMAD R0, R37.reuse, UR7, RZ ;  /* 0x0000000725007c24 */ /* 0x042fe4000f8e02ff */
[----:B------:R-:W-:Y:S01]  /*1600*/  IMAD.WIDE.U32 R2, R37, UR8, R238 ;  /* 0x0000000825027c25 */ /* 0x000fe2000f8e00ee */
[----:B------:R-:W-:-:S03]  /*1610*/  ISETP.GE.AND P0, PT, R244, R10, PT ;  /* 0x0000000af400720c */ /* 0x000fc60003f06270 */
[----:B------:R-:W-:-:S05]  /*1620*/  IMAD R0, R5, UR8, R0 ;  /* 0x0000000805007c24 */ /* 0x000fca000f8e0200 */
[----:B------:R-:W-:-:S05]  /*1630*/  IADD3 R0, R3, R0, RZ ;  /* 0x0000000003007210 */ /* 0x000fca0007ffe0ff */
[----:B------:R-:W-:Y:S05]  /*1640*/  @P0 BRA `(.L_x_49) ;  /* 0x000001b000000947 */ /* 0x000fea0003800000 */
[----:B------:R-:W-:Y:S02]  /*1650*/  ISETP.GE.AND P3, PT, R236, c[0x0][0x220], PT ;  /* 0x00008800ec007a0c */ /* 0x000fe40003f66270 */
[----:B------:R-:W-:Y:S02]  /*1660*/  ISETP.GE.AND P2, PT, R249, c[0x0][0x220], PT ;  /* 0x00008800f9007a0c */ /* 0x000fe40003f46270 */
[----:B------:R-:W-:-:S09]  /*1670*/  ISETP.GE.AND P0, PT, R250, c[0x0][0x220], PT ;  /* 0x00008800fa007a0c */ /* 0x000fd20003f06270 */
[C---:B------:R-:W-:Y:S01]  /*1680*/  @!P3 LEA R8, P4, R2.reuse, c[0x0][0x168], 0x1 ;  /* 0x00005a000208ba11 */ /* 0x040fe200078808ff */
[----:B------:R1:W-:Y:S01]  /*1690*/  @P3 STS [R222+0x6000], RZ ;  /* 0x006000ffde003388 */ /* 0x0003e20000000800 */
        /* <DEDUP_REMOVED lines=22> */
.L_x_49:
[----:B------:R-:W-:Y:S05]  /*1800*/  BSYNC B0 ;  /* 0x0000000000007941 */ /* 0x000fea0003800000 */
.L_x_48:
[----:B------:R-:W-:Y:S01]  /*1810*/  ISETP.GE.AND P0, PT, R14, R10, PT ;  /* 0x0000000a0e00720c */ /* 0x000fe20003f06270 */
[----:B------:R-:W-:Y:S01]  /*1820*/  UMOV UR6, 0x5 ;  /* 0x0000000500067882 */ /* 0x000fe20000000000 */
[----:B------:R-:W-:Y:S01]  /*1830*/  BSSY B0, `(.L_x_50) ;  /* 0x0000020000007945 */ /* 0x000fe20003800000 */
[----:B------:R-:W-:Y:S02]  /*1840*/  ULDC UR5, c[0x0][0x19c] ;  /* 0x0000670000057ab9 */ /* 0x000fe40000000800 */
[----:B------:R-:W-:Y:S02]  /*1850*/  USHF.L.U32 UR9, UR4, 0x5, URZ ;  /* 0x0000000504097899 */ /* 0x000fe4000800063f */
[----:B------:R-:W-:-:S06]  /*1860*/  USHF.L.U64.HI UR5, UR4, UR6, UR5 ;  /* 0x0000000604057299 */ /* 0x000fcc0008010205 */
[----:B------:R-:W-:Y:S05]  /*1870*/  @P0 BRA `(.L_x_51) ;  /* 0x000001b000000947 */ /* 0x000fea0003800000 */
[----:B------:R-:W-:Y:S02]  /*1880*/  ISETP.GE.AND P3, PT, R236, c[0x0][0x220], PT ;  /* 0x00008800ec007a0c */ /* 0x000fe40003f66270 */
[----:B------:R-:W-:Y:S02]  /*1890*/  ISETP.GE.AND P2, PT, R249, c[0x0][0x220], PT ;  /* 0x00008800f9007a0c */ /* 0x000fe40003f46270 */
[----:B------:R-:W-:Y:S02]  /*18a0*/  IADD3 R2, P1, R2, UR9, RZ ;  /* 0x0000000902027c10 */ /* 0x000fe4000ff3e0ff */
[----:B------:R-:W-:Y:S02]  /*18b0*/  ISETP.GE.AND P0, PT, R250, c[0x0][0x220], PT ;  /* 0x00008800fa007a0c */ /* 0x000fe40003f06270 */
[----:B------:R-:W-:-:S05]  /*18c0*/  IADD3.X R0, R0, UR5, RZ, P1, !PT ;  /* 0x0000000500007c10 */ /* 0x000fca0008ffe4ff */
[C---:B-1----:R-:W-:Y:S01]  /*18d0*/  @!P3 LEA R8, P4, R2.reuse, c[0x0][0x168], 0x1 ;  /* 0x00005a000208ba11 */ /* 0x042fe200078808ff */
[----:B------:R1:W-:Y:S01]  /*18e0*/  @P3 STS.128 [R222+0x6800], RZ ;  /* 0x006800ffde003388 */ /* 0x0003e20000000c00 */
[C---:B------:R-:W-:Y:S02]  /*18f0*/  @!P2 LEA R6, P1, R2.reuse, c[0x0][0x168], 0x1 ;  /* 0x00005a000206aa11 */ /* 0x040fe400078208ff */
        /* <DEDUP_REMOVED lines=19> */
.L_x_51:
[----:B------:R-:W-:Y:S05]  /*1a30*/  BSYNC B0 ;  /* 0x0000000000007941 */ /* 0x000fea0003800000 */
.L_x_50:
[----:B------:R-:W0:Y:S01]  /*1a40*/  LDGDEPBAR ;  /* 0x00000000000079af */ /* 0x000e220000000000 */
[----:B------:R-:W-:Y:S01]  /*1a50*/  ISETP.GE.AND P1, PT, R244, R10, PT ;  /* 0x0000000af400720c */ /* 0x000fe20003f26270 */
[----:B------:R-:W-:Y:S01]  /*1a60*/  IMAD R0, R5, c[0x0][0x1a0], RZ ;  /* 0x0000680005007a24 */ /* 0x000fe200078e02ff */
[----:B------:R-:W-:Y:S01]  /*1a70*/  BSSY B0, `(.L_x_52) ;  /* 0x0000029000007945 */ /* 0x000fe20003800000 */
[----:B------:R-:W-:-:S04]  /*1a80*/  IMAD.WIDE.U32 R2, R37, c[0x0][0x1a0], RZ ;  /* 0x0000680025027a25 */ /* 0x000fc800078e00ff */
[----:B------:R-:W-:Y:S01]  /*1a90*/  IMAD R5, R37, c[0x0][0x1a4], R0 ;  /* 0x0000690025057a24 */ /* 0x000fe200078e0200 */
[----:B------:R-:W-:-:S04]  /*1aa0*/  LEA R0, P0, R2, R240, 0x6 ;  /* 0x000000f002007211 */ /* 0x000fc800078030ff */
[----:B------:R-:W-:-:S04]  /*1ab0*/  IADD3 R5, R3, R5, RZ ;  /* 0x0000000503057210 */ /* 0x000fc80007ffe0ff */
[----:B------:R-:W-:Y:S01]  /*1ac0*/  LEA.HI.X R5, R2, R235, R5, 0x6, P0 ;  /* 0x000000eb02057211 */ /* 0x000fe200000f3405 */
[----:B------:R-:W-:-:S04]  /*1ad0*/  DEPBAR.LE SB0, 0x0 ;  /* 0x000080000000791a */ /* 0x000fc80000000000 */
[----:B------:R-:W-:Y:S06]  /*1ae0*/  BAR.SYNC.DEFER_BLOCKING 0x0 ;  /* 0x0000000000007b1d */ /* 0x000fec0000010000 */
[----:B------:R3:W-:Y:S04]  /*1af0*/  @P1 STS [R222+0x9000], RZ ;  /* 0x009000ffde001388 */ /* 0x0007e80000000800 */
[----:B------:R3:W-:Y:S04]  /*1b00*/  @P1 STS [R222+0x9004], RZ ;  /* 0x009004ffde001388 */ /* 0x0007e80000000800 */
[----:B------:R3:W-:Y:S04]  /*1b10*/  @P1 STS.64 [R222+0x9008], RZ ;  /* 0x009008ffde001388 */ /* 0x0007e80000000a00 */
[----:B------:R3:W-:Y:S04]  /*1b20*/  @P1 STS.128 [R222+0xa000], RZ ;  /* 0x00a000ffde001388 */ /* 0x0007e80000000c00 */
[----:B------:R3:W-:Y:S01]  /*1b30*/  @P1 STS.128 [R222+0xb000], RZ ;  /* 0x00b000ffde001388 */ /* 0x0007e20000000c00 */
[----:B------:R-:W-:Y:S05]  /*1b40*/  @P1 BRA `(.L_x_53) ;  /* 0x000001b000001947 */ /* 0x000fea0003800000 */
[----:B------:R-:W-:Y:S02]  /*1b50*/  ISETP.GE.AND P3, PT, R236, c[0x0][0x220], PT ;  /* 0x00008800ec007a0c */ /* 0x000fe40003f66270 */
[----:B------:R-:W-:-:S02]  /*1b60*/  ISETP.GE.AND P2, PT, R249, c[0x0][0x220], PT ;  /* 0x00008800f9007a0c */ /* 0x000fc40003f46270 */
[----:B------:R-:W-:-:S09]  /*1b70*/  ISETP.GE.AND P0, PT, R250, c[0x0][0x220], PT ;  /* 0x00008800fa007a0c */ /* 0x000fd20003f06270 */
[C---:B-1----:R-:W-:Y:S01]  /*1b80*/  @!P3 LEA R6, P4, R0.reuse, c[0x0][0x170], 0x1 ;  /* 0x00005c000006ba11 */ /* 0x042fe200078808ff */
        /* <DEDUP_REMOVED lines=23> */
.L_x_53:
[----:B------:R-:W-:Y:S05]  /*1d00*/  BSYNC B0 ;  /* 0x0000000000007941 */ /* 0x000fea0003800000 */
.L_x_52:
[----:B------:R-:W-:Y:S01]  /*1d10*/  ISETP.GE.AND P0, PT, R14, R10, PT ;  /* 0x0000000a0e00720c */ /* 0x000fe20003f06270 */
[----:B------:R-:W-:Y:S01]  /*1d20*/  BSSY B0, `(.L_x_54) ;  /* 0x0000023000007945 */ /* 0x000fe20003800000 */
[----:B------:R-:W-:-:S11]  /*1d30*/  MOV R17, 0x20 ;  /* 0x0000002000117802 */ /* 0x000fd60000000f00 */
[----:B------:R4:W-:Y:S04]  /*1d40*/  @P0 STS.128 [R222+0x9800], RZ ;  /* 0x009800ffde000388 */ /* 0x0009e80000000c00 */
[----:B------:R4:W-:Y:S04]  /*1d50*/  @P0 STS.128 [R222+0xa800], RZ ;  /* 0x00a800ffde000388 */ /* 0x0009e80000000c00 */
[----:B------:R4:W-:Y:S01]  /*1d60*/  @P0 STS.128 [R222+0xb800], RZ ;  /* 0x00b800ffde000388 */ /* 0x0009e20000000c00 */
[----:B------:R-:W-:Y:S05]  /*1d70*/  @P0 BRA `(.L_x_55) ;  /* 0x000001d000000947 */ /* 0x000fea0003800000 */
[----:B------:R-:W-:Y:S01]  /*1d80*/  ISETP.GE.AND P3, PT, R236, c[0x0][0x220], PT ;  /* 0x00008800ec007a0c */ /* 0x000fe20003f66270 */
[----:B-1----:R-:W-:Y:S01]  /*1d90*/  IMAD.WIDE.U32 R2, R17, c[0x0][0x1a0], RZ ;  /* 0x0000680011027a25 */ /* 0x002fe200078e00ff */
[----:B------:R-:W-:-:S03]  /*1da0*/  ISETP.GE.AND P2, PT, R249, c[0x0][0x220], PT ;  /* 0x00008800f9007a0c */ /* 0x000fc60003f46270 */
[----:B------:R-:W-:Y:S01]  /*1db0*/  IMAD R6, R17, c[0x0][0x1a4], RZ ;  /* 0x0000690011067a24 */ /* 0x000fe200078e02ff */
[----:B------:R-:W-:-:S04]  /*1dc0*/  IADD3 R0, P0, R0, R2, RZ ;  /* 0x0000000200007210 */ /* 0x000fc80007f1e0ff */
[----:B------:R-:W-:Y:S02]  /*1dd0*/  IADD3.X R5, R5, R3, R6, P0, !PT ;  /* 0x0000000305057210 */ /* 0x000fe400007fe406 */
[----:B------:R-:W-:Y:S01]  /*1de0*/  ISETP.GE.AND P0, PT, R250, c[0x0][0x220], PT ;  /* 0x00008800fa007a0c */ /* 0x000fe20003f06270 */
[----:B------:R1:W-:Y:S01]  /*1df0*/  @P3 STS.128 [R222+0x9800], RZ ;  /* 0x009800ffde003388 */ /* 0x0003e20000000c00 */
[C---:B------:R-:W-:Y:S02]  /*1e00*/  @!P3 LEA R6, P4, R0.reuse, c[0x0][0x170], 0x1 ;  /* 0x00005c000006ba11 */ /* 0x040fe400078808ff */
        /* <DEDUP_REMOVED lines=20> */
.L_x_55:
[----:B------:R-:W-:Y:S05]  /*1f50*/  BSYNC B0 ;  /* 0x0000000000007941 */ /* 0x000fea0003800000 */
.L_x_54:
[----:B-1----:R-:W-:Y:S01]  /*1f60*/  LOP3.LUT R2, R24, 0xfffffff8, RZ, 0xc0, !PT ;  /* 0xfffffff818027812 */ /* 0x002fe200078ec0ff */
[----:B------:R-:W-:Y:S01]  /*1f70*/  IMAD.SHL.U32 R5, R16, 0x40, RZ ;  /* 0x0000004010057824 */ /* 0x000fe200078e00ff */
[----:B------:R-:W-:Y:S01]  /*1f80*/  SHF.R.S32.HI R8, RZ, 0x4, R22 ;  /* 0x00000004ff087819 */ /* 0x000fe20000011416 */
[----:B------:R-:W0:Y:S01]  /*1f90*/  LDGDEPBAR ;  /* 0x00000000000079af */ /* 0x000e220000000000 */
[----:B------:R-:W-:Y:S01]  /*1fa0*/  LOP3.LUT R3, R20, 0x7fffffe, RZ, 0xc0, !PT ;  /* 0x07fffffe14037812 */ /* 0x000fe200078ec0ff */
[----:B------:R-:W-:Y:S01]  /*1fb0*/  IMAD.IADD R2, R148, 0x1, -R2 ;  /* 0x0000000194027824 */ /* 0x000fe200078e0a02 */
[----:B------:R-:W-:Y:S02]  /*1fc0*/  LEA.HI R6, R22, R8, RZ, 0x1 ;  /* 0x0000000816067211 */ /* 0x000fe400078f08ff */
[----:B------:R-:W-:Y:S01]  /*1fd0*/  SHF.R.S32.HI R7, RZ, 0x1f, R18 ;  /* 0x0000001fff077819 */ /* 0x000fe20000011412 */
[----:B------:R-:W-:Y:S01]  /*1fe0*/  IMAD.IADD R39, R18, 0x1, -R3 ;  /* 0x0000000112277824 */ /* 0x000fe200078e0a03 */
[----:B------:R-:W-:-:S02]  /*1ff0*/  LEA.HI R0, R2, R2, RZ, 0x1 ;  /* 0x0000000202007211 */ /* 0x000fc400078f08ff */
[----:B------:R-:W-:Y:S02]  /*2000*/  LOP3.LUT R6, R6, 0xfffffffe, RZ, 0xc0, !PT ;  /* 0xfffffffe06067812 */ /* 0x000fe400078ec0ff */
[----:B------:R-:W-:Y:S02]  /*2010*/  LOP3.LUT R3, R0, 0x3fffffe, RZ, 0xc0, !PT ;  /* 0x03fffffe00037812 */ /* 0x000fe400078ec0ff */
[----:B------:R-:W-:Y:S01]  /*2020*/  SHF.R.S32.HI R16, RZ, 0x1, R0 ;  /* 0x00000001ff107819 */ /* 0x000fe20000011400 */
[----:B------:R-:W-:Y:S01]  /*2030*/  IMAD.IADD R8, R8, 0x1, -R6 ;  /* 0x0000000108087824 */ /* 0x000fe200078e0a06 */
[----:B------:R-:W-:Y:S01]  /*2040*/  LEA.HI R7, R7, R18, RZ, 0x3 ;  /* 0x0000001207077211 */ /* 0x000fe200078f18ff */
[----:B------:R-:W-:Y:S01]  /*2050*/  IMAD.IADD R9, R2, 0x1, -R3 ;  /* 0x0000000102097824 */ /* 0x000fe200078e0a03 */
[----:B------:R-:W-:Y:S01]  /*2060*/  LOP3.LUT R2, R5, 0xc0, RZ, 0xc0, !PT ;  /* 0x000000c005027812 */ /* 0x000fe200078ec0ff */
[C---:B------:R-:W-:Y:S01]  /*2070*/  IMAD.SHL.U32 R0, R16.reuse, 0x40, RZ ;  /* 0x0000004010007824 */ /* 0x040fe200078e00ff */
[----:B------:R-:W-:Y:S01]  /*2080*/  LOP3.LUT P0, RZ, R16, 0x2, RZ, 0xc0, !PT ;  /* 0x0000000210ff7812 */ /* 0x000fe2000780c0ff */
[----:B------:R-:W-:-:S02]  /*2090*/  IMAD.SHL.U32 R3, R7, 0x20, RZ ;  /* 0x0000002007037824 */ /* 0x000fc400078e00ff */
[----:B------:R-:W-:Y:S01]  /*20a0*/  IMAD.SHL.U32 R5, R8, 0x8, RZ ;  /* 0x0000000808057824 */ /* 0x000fe200078e00ff */
[----:B------:R-:W-:Y:S01]  /*20b0*/  LOP3.LUT R0, R0, 0xc0, RZ, 0xc0, !PT ;  /* 0x000000c000007812 */ /* 0x000fe200078ec0ff */
[----:B------:R-:W-:Y:S01]  /*20c0*/  IMAD.SHL.U32 R7, R21, 0x8, RZ ;  /* 0x0000000815077824 */ /* 0x000fe200078e00ff */
[----:B------:R-:W-:Y:S02]  /*20d0*/  LOP3.LUT R38, R3, 0xffffff00, RZ, 0xc0, !PT ;  /* 0xffffff0003267812 */ /* 0x000fe400078ec0ff */
[----:B------:R-:W-:Y:S02]  /*20e0*/  LOP3.LUT R6, R2, 0x8, R5, 0xf8, !PT ;  /* 0x0000000802067812 */ /* 0x000fe400078ef805 */
[----:B------:R-:W-:Y:S01]  /*20f0*/  LOP3.LUT R5, R0, 0x8, R7, 0xf8, !PT ;  /* 0x0000000800057812 */ /* 0x000fe200078ef807 */
[----:B------:R-:W-:Y:S01]  /*2100*/  IMAD R7, R8, 0x8, R9 ;  /* 0x0000000808077824 */ /* 0x000fe200078e0209 */
[----:B------:R-:W-:Y:S01]  /*2110*/  SHF.R.U32.HI R3, RZ, 0x3, R2 ;  /* 0x00000003ff037819 */ /* 0x000fe20000011602 */
[----:B------:R-:W-:Y:S01]  /*2120*/  IMAD R2, R23, 0x200, R38 ;  /* 0x0000020017027824 */ /* 0x000fe200078e0226 */
[----:B------:R-:W-:-:S02]  /*2130*/  SHF.R.U32.HI R0, RZ, 0x3, R0 ;  /* 0x00000003ff007819 */ /* 0x000fc40000011600 */
[----:B------:R-:W-:Y:S01]  /*2140*/  LOP3.LUT R150, R6, R3, RZ, 0x3c, !PT ;  /* 0x0000000306967212 */ /* 0x000fe200078e3cff */
[----:B------:R-:W-:Y:S01]  /*2150*/  IMAD R2, R39, 0x20, R2 ;  /* 0x0000002027027824 */ /* 0x000fe200078e0202 */
[----:B------:R-:W-:Y:S01]  /*2160*/  LOP3.LUT R0, R5, R0, RZ, 0x3c, !PT ;  /* 0x0000000005007212 */ /* 0x000fe200078e3cff */
[----:B------:R-:W-:Y:S02]  /*2170*/  IMAD R6, R39, 0x20, R38 ;  /* 0x0000002027067824 */ /* 0x000fe400078e0226 */
[----:B------:R-:W-:Y:S02]  /*2180*/  IMAD.IADD R2, R150, 0x1, R2 ;  /* 0x0000000196027824 */ /* 0x000fe400078e0202 */
[----:B------:R-:W-:Y:S02]  /*2190*/  IMAD.U32 R0, R7, 0x20, R0 ;  /* 0x0000002007007824 */ /* 0x000fe400078e0000 */
[----:B------:R-:W-:Y:S02]  /*21a0*/  IMAD.SHL.U32 R220, R2, 0x2, RZ ;  /* 0x0000000202dc7824 */ /* 0x000fe400078e00ff */
[----:B------:R-:W-:Y:S01]  /*21b0*/  IMAD.SHL.U32 R217, R0, 0x2, RZ ;  /* 0x0000000200d97824 */ /* 0x000fe200078e00ff */
[----:B------:R-:W-:Y:S01]  /*21c0*/  SEL R0, R17, 0xffffffe0, !P0 ;  /* 0xffffffe011007807 */ /* 0x000fe20004000000 */
[----:B------:R-:W-:Y:S01]  /*21d0*/  IMAD R221, R4, 0x2, R220 ;  /* 0x0000000204dd7824 */ /* 0x000fe200078e02dc */
[----:B------:R-:W-:Y:S03]  /*21e0*/  LDSM.16.M88.4 R8, [R220+0x1000] ;  /* 0x00100000dc08783b */ /* 0x000fe60000000200 */
[----:B------:R-:W-:Y:S01]  /*21f0*/  IMAD.IADD R219, R217, 0x1, R0 ;  /* 0x00000001d9db7824 */ /* 0x000fe200078e0200 */
[----:B--2---:R-:W1:Y:S01]  /*2200*/  LDSM.16.M88.4 R12, [R217+0x6000] ;  /* 0x00600000d90c783b */ /* 0x004e620000000200 */
[----:B------:R-:W-:-:S03]  /*2210*/  IMAD.SHL.U32 R0, R148, 0x2, RZ ;  /* 0x0000000294007824 */ /* 0x000fc600078e00ff */
[----:B------:R-:W2:Y:S02]  /*2220*/  LDSM.16.M88.4 R24, [R217+0x6400] ;  /* 0x00640000d918783b */ /* 0x000ea40000000200 */
[----:B------:R-:W-:Y:S02]  /*2230*/  LOP3.LUT R0, R0, 0x6, RZ, 0xc0, !PT ;  /* 0x0000000600007812 */ /* 0x000fe400078ec0ff */
[----:B------:R-:W5:Y:S03]  /*2240*/  LDSM.16.M88.4 R28, [R217+0x6800] ;  /* 0x00680000d91c783b */ /* 0x000f660000000200 */
[----:B------:R-:W-:Y:S01]  /*2250*/  IMAD R0, R37, 0x40, R0 ;  /* 0x0000004025007824 */ /* 0x000fe200078e0200 */
[----:B------:R-:W3:Y:S04]  /*2260*/  LDSM.16.M88.4 R48, [R217+0x6c00] ;  /* 0x006c0000d930783b */ /* 0x000ee80000000200 */
[----:B------:R-:W4:Y:S01]  /*2270*/  LDSM.16.M88.4 R20, [R220] ;  /* 0x00000000dc14783b */ /* 0x000f220000000200 */
[----:B------:R-:W-:-:S02]  /*2280*/  IADD3 R2, R0, 0x1, RZ ;  /* 0x0000000100027810 */ /* 0x000fc40007ffe0ff */
[-C--:B------:R-:W-:Y:S01]  /*2290*/  ISETP.GE.AND P1, PT, R0, R36.reuse, PT ;  /* 0x000000240000720c */ /* 0x080fe20003f26270 */
[----:B------:R-:W-:Y:S01]  /*22a0*/  LDSM.16.M88.4 R16, [R221+0x1000] ;  /* 0x00100000dd10783b */ /* 0x000fe20000000200 */
[-C--:B------:R-:W-:Y:S02]  /*22b0*/  ISETP.GE.AND P5, PT, R2, R36.reuse, PT ;  /* 0x000000240200720c */ /* 0x080fe40003fa6270 */
[C---:B------:R-:W-:Y:S01]  /*22c0*/  IADD3 R2, R0.reuse, 0x10, RZ ;  /* 0x0000001000027810 */ /* 0x040fe20007ffe0ff */
[----:B------:R-:W3:Y:S01]  /*22d0*/  LDSM.16.M88.4 R52, [R219+0x6000] ;  /* 0x00600000db34783b */ /* 0x000ee20000000200 */
[----:B------:R-:W-:Y:S02]  /*22e0*/  IADD3 R5, R0, 0x8, RZ ;  /* 0x0000000800057810 */ /* 0x000fe40007ffe0ff */
[----:B------:R-:W-:Y:S01]  /*22f0*/  ISETP.GE.AND P4, PT, R2, R36, PT ;  /* 0x000000240200720c */ /* 0x000fe20003f86270 */
[----:B------:R-:W3:Y:S01]  /*2300*/  LDSM.16.M88.4 R40, [R219+0x6800] ;  /* 0x00680000db28783b */ /* 0x000ee20000000200 */
[----:B------:R-:W-:-:S02]  /*2310*/  IADD3 R2, R0, 0x18, RZ ;  /* 0x0000001800027810 */ /* 0x000fc40007ffe0ff */
[----:B------:R-:W-:Y:S01]  /*2320*/  IADD3 R3, R0, 0x9, RZ ;  /* 0x0000000900037810 */ /* 0x000fe20007ffe0ff */
[----:B------:R-:W3:Y:S01]  /*2330*/  LDSM.16.M88.4 R44, [R219+0x6400] ;  /* 0x00640000db2c783b */ /* 0x000ee20000000200 */
[-C--:B------:R-:W-:Y:S02]  /*2340*/  ISETP.GE.AND P2, PT, R2, R36.reuse, PT ;  /* 0x000000240200720c */ /* 0x080fe40003f46270 */
[C---:B------:R-:W-:Y:S01]  /*2350*/  IADD3 R2, R0.reuse, 0x19, RZ ;  /* 0x0000001900027810 */ /* 0x040fe20007ffe0ff */
[----:B------:R-:W4:Y:S01]  /*2360*/  LDSM.16.M88.4 R32, [R219+0x6c00] ;  /* 0x006c0000db20783b */ /* 0x000f220000000200 */
[-C--:B------:R-:W-:Y:S02]  /*2370*/  ISETP.GE.AND P0, PT, R5, R36.reuse, PT ;  /* 0x000000240500720c */ /* 0x080fe40003f06270 */
[----:B------:R-:W-:Y:S01]  /*2380*/  ISETP.GE.AND P6, PT, R3, R36, PT ;  /* 0x000000240300720c */ /* 0x000fe20003fc6270 */
[----:B-1----:R-:W-:Y:S01]  /*2390*/  HMMA.16816.F32.BF16 R64, R8, R12, RZ ;  /* 0x0000000c0840723c */ /* 0x002fe200000418ff */
[----:B------:R-:W-:Y:S01]  /*23a0*/  LDSM.16.M88.4 R56, [R217+0x7400] ;  /* 0x00740000d938783b */ /* 0x000fe20000000200 */
[----:B------:R-:W-:-:S03]  /*23b0*/  IADD3 R5, R0, 0x11, RZ ;  /* 0x0000001100057810 */ /* 0x000fc60007ffe0ff */
[----:B------:R-:W-:Y:S01]  /*23c0*/  LDSM.16.M88.4 R88, [R217+0x7800] ;  /* 0x00780000d958783b */ /* 0x000fe20000000200 */
[----:B------:R-:W-:Y:S02]  /*23d0*/  ISETP.GE.AND P3, PT, R5, R36, PT ;  /* 0x000000240500720c */ /* 0x000fe40003f66270 */
[C---:B------:R-:W-:Y:S01]  /*23e0*/  HMMA.16816.F32.BF16 R80, R8.reuse, R14, RZ ;  /* 0x0000000e0850723c */ /* 0x040fe200000418ff */
[----:B------:R-:W-:Y:S07]  /*23f0*/  LDSM.16.M88.4 R96, [R217+0x7c00] ;  /* 0x007c0000d960783b */ /* 0x000fee0000000200 */
[C---:B--2---:R-:W-:Y:S08]  /*2400*/  HMMA.16816.F32.BF16 R60, R8.reuse, R24, RZ ;  /* 0x00000018083c723c */ /* 0x044ff000000418ff */
[C---:B-----5:R-:W-:Y:S08]  /*2410*/  HMMA.16816.F32.BF16 R68, R8.reuse, R28, RZ ;  /* 0x0000001c0844723c */ /* 0x060ff000000418ff */
[C---:B---3--:R-:W-:Y:S08]  /*2420*/  HMMA.16816.F32.BF16 R72, R8.reuse, R48, RZ ;  /* 0x000000300848723c */ /* 0x048ff000000418ff */
[C---:B------:R-:W-:Y:S08]  /*2430*/  HMMA.16816.F32.BF16 R76, R8.reuse, R26, RZ ;  /* 0x0000001a084c723c */ /* 0x040ff000000418ff */
[C---:B------:R-:W-:Y:S08]  /*2440*/  HMMA.16816.F32.BF16 R100, R8.reuse, R30, RZ ;  /* 0x0000001e0864723c */ /* 0x040ff000000418ff */
[----:B------:R-:W-:Y:S01]  /*2450*/  HMMA.16816.F32.BF16 R92, R8, R50, RZ ;  /* 0x00000032085c723c */ /* 0x000fe200000418ff */
[----:B------:R-:W1:Y:S07]  /*2460*/  LDSM.16.M88.4 R8, [R221] ;  /* 0x00000000dd08783b */ /* 0x000e6e0000000200 */
[C---:B----4-:R-:W-:Y:S08]  /*2470*/  HMMA.16816.F32.BF16 R128, R20.reuse, R12, RZ ;  /* 0x0000000c1480723c */ /* 0x050ff000000418ff */
[C---:B------:R-:W-:Y:S01]  /*2480*/  HMMA.16816.F32.BF16 R132, R20.reuse, R14, RZ ;  /* 0x0000000e1484723c */ /* 0x040fe200000418ff */
[----:B------:R-:W2:Y:S07]  /*2490*/  LDSM.16.M88.4 R12, [R220+0x3000] ;  /* 0x00300000dc0c783b */ /* 0x000eae0000000200 */
[C---:B------:R-:W-:Y:S08]  /*24a0*/  HMMA.16816.F32.BF16 R116, R20.reuse, R24, RZ ;  /* 0x000000181474723c */ /* 0x040ff000000418ff */
[C---:B------:R-:W-:Y:S01]  /*24b0*/  HMMA.16816.F32.BF16 R124, R20.reuse, R26, RZ ;  /* 0x0000001a147c723c */ /* 0x040fe200000418ff */
[----:B------:R-:W3:Y:S07]  /*24c0*/  LDSM.16.M88.4 R24, [R217+0x7000] ;  /* 0x00700000d918783b */ /* 0x000eee0000000200 */
[C---:B------:R-:W-:Y:S08]  /*24d0*/  HMMA.16816.F32.BF16 R112, R20.reuse, R28, RZ ;  /* 0x0000001c1470723c */ /* 0x040ff000000418ff */
[C---:B------:R-:W-:Y:S08]  /*24e0*/  HMMA.16816.F32.BF16 R120, R20.reuse, R30, RZ ;  /* 0x0000001e1478723c */ /* 0x040ff000000418ff */
[C---:B------:R-:W-:Y:S08]  /*24f0*/  HMMA.16816.F32.BF16 R104, R20.reuse, R48, RZ ;  /* 0x000000301468723c */ /* 0x040ff000000418ff */
[----:B------:R-:W-:Y:S01]  /*2500*/  HMMA.16816.F32.BF16 R108, R20, R50, RZ ;  /* 0x00000032146c723c */ /* 0x000fe200000418ff */
[----:B------:R-:W4:Y:S07]  /*2510*/  LDSM.16.M88.4 R20, [R220+0x2000] ;  /* 0x00200000dc14783b */ /* 0x000f2e0000000200 */
        /* <DEDUP_REMOVED lines=18> */
[----:B------:R-:W5:Y:S03]  /*2640*/  LDSM.16.M88.4 R32, [R219+0x7400] ;  /* 0x00740000db20783b */ /* 0x000f660000000200 */
[C---:B--2---:R-:W-:Y:S01]  /*2650*/  HMMA.16816.F32.BF16 R132, R12.reuse, R56, R28 ;  /* 0x000000380c84723c */ /* 0x044fe2000004181c */
[----:B------:R-:W2:Y:S07]  /*2660*/  LDSM.16.M88.4 R28, [R219+0x7800] ;  /* 0x00780000db1c783b */ /* 0x000eae0000000200 */
[C---:B---3--:R-:W-:Y:S08]  /*2670*/  HMMA.16816.F32.BF16 R52, R12.reuse, R24, R84 ;  /* 0x000000180c34723c */ /* 0x048ff00000041854 */
[C---:B------:R-:W-:Y:S08]  /*2680*/  HMMA.16816.F32.BF16 R136, R12.reuse, R88, R64 ;  /* 0x000000580c88723c */ /* 0x040ff00000041840 */
[C---:B------:R-:W-:Y:S08]  /*2690*/  HMMA.16816.F32.BF16 R144, R12.reuse, R96, R68 ;  /* 0x000000600c90723c */ /* 0x040ff00000041844 */
[C---:B------:R-:W-:Y:S08]  /*26a0*/  HMMA.16816.F32.BF16 R112, R12.reuse, R26, R80 ;  /* 0x0000001a0c70723c */ /* 0x040ff00000041850 */
[C---:B------:R-:W-:Y:S08]  /*26b0*/  HMMA.16816.F32.BF16 R124, R12.reuse, R58, R76 ;  /* 0x0000003a0c7c723c */ /* 0x040ff0000004184c */
[C---:B------:R-:W-:Y:S08]  /*26c0*/  HMMA.16816.F32.BF16 R108, R12.reuse, R90, R72 ;  /* 0x0000005a0c6c723c */ /* 0x040ff00000041848 */
[----:B------:R-:W-:Y:S01]  /*26d0*/  HMMA.16816.F32.BF16 R104, R12, R98, R60 ;  /* 0x000000620c68723c */ /* 0x000fe2000004183c */
[----:B------:R-:W3:Y:S07]  /*26e0*/  LDSM.16.M88.4 R12, [R221+0x2000] ;  /* 0x00200000dd0c783b */ /* 0x000eee0000000200 */
[C---:B----4-:R-:W-:Y:S01]  /*26f0*/  HMMA.16816.F32.BF16 R100, R20.reuse, R24, R48 ;  /* 0x000000181464723c */ /* 0x050fe20000041830 */
[----:B------:R-:W-:Y:S07]  /*2700*/  LDSM.16.M88.4 R48, [R217+0x8800] ;  /* 0x00880000d930783b */ /* 0x000fee0000000200 */
[C---:B------:R-:W-:Y:S01]  /*2710*/  HMMA.16816.F32.BF16 R84, R20.reuse, R26, R16 ;  /* 0x0000001a1454723c */ /* 0x040fe20000041810 */
[----:B------:R-:W4:Y:S04]  /*2720*/  LDSM.16.M88.4 R24, [R219+0x7c00] ;  /* 0x007c0000db18783b */ /* 0x000f280000000200 */
[----:B------:R-:W-:Y:S03]  /*2730*/  LDSM.16.M88.4 R16, [R220+0x5000] ;  /* 0x00500000dc10783b */ /* 0x000fe60000000200 */
[C---:B------:R-:W-:Y:S08]  /*2740*/  HMMA.16816.F32.BF16 R72, R20.reuse, R88, R128 ;  /* 0x000000581448723c */ /* 0x040ff00000041880 */
[C---:B------:R-:W-:Y:S08]  /*2750*/  HMMA.16816.F32.BF16 R80, R20.reuse, R56, R92 ;  /* 0x000000381450723c */ /* 0x040ff0000004185c */
[C---:B------:R-:W-:Y:S01]  /*2760*/  HMMA.16816.F32.BF16 R76, R20.reuse, R58, R44 ;  /* 0x0000003a144c723c */ /* 0x040fe2000004182c */
[----:B------:R-:W2:Y:S04]  /*2770*/  LDSM.16.M88.4 R56, [R217+0x8000] ;  /* 0x00800000d938783b */ /* 0x000ea80000000200 */
[----:B------:R-:W-:Y:S03]  /*2780*/  LDSM.16.M88.4 R44, [R217+0x8c00] ;  /* 0x008c0000d92c783b */ /* 0x000fe60000000200 */
[C---:B------:R-:W-:Y:S08]  /*2790*/  HMMA.16816.F32.BF16 R64, R20.reuse, R96, R140 ;  /* 0x000000601440723c */ /* 0x040ff0000004188c */
[C---:B------:R-:W-:Y:S08]  /*27a0*/  HMMA.16816.F32.BF16 R60, R20.reuse, R98, R116 ;  /* 0x00000062143c723c */ /* 0x040ff00000041874 */
[----:B------:R-:W-:Y:S01]  /*27b0*/  HMMA.16816.F32.BF16 R68, R20, R90, R120 ;  /* 0x0000005a1444723c */ /* 0x000fe20000041878 */
[----:B------:R-:W4:Y:S07]  /*27c0*/  LDSM.16.M88.4 R20, [R220+0x4000] ;  /* 0x00400000dc14783b */ /* 0x000f2e0000000200 */
[C---:B-1----:R-:W-:Y:S01]  /*27d0*/  HMMA.16816.F32.BF16 R88, R8.reuse, R40, R52 ;  /* 0x000000280858723c */ /* 0x042fe20000041834 */
[----:B------:R-:W1:Y:S07]  /*27e0*/  LDSM.16.M88.4 R52, [R217+0x8400] ;  /* 0x00840000d934783b */ /* 0x000e6e0000000200 */
[C---:B-----5:R-:W-:Y:S08]  /*27f0*/  HMMA.16816.F32.BF16 R128, R8.reuse, R34, R124 ;  /* 0x000000220880723c */ /* 0x060ff0000004187c */
[----:B--2---:R-:W-:Y:S08]  /*2800*/  HMMA.16816.F32.BF16 R124, R8, R30, R108 ;  /* 0x0000001e087c723c */ /* 0x004ff0000004186c */
[C---:B---3--:R-:W-:Y:S08]  /*2810*/  HMMA.16816.F32.BF16 R108, R12.reuse, R40, R100 ;  /* 0x000000280c6c723c */ /* 0x048ff00000041864 */
[-C--:B------:R-:W-:Y:S08]  /*2820*/  HMMA.16816.F32.BF16 R100, R12, R42.reuse, R84 ;  /* 0x0000002a0c64723c */ /* 0x080ff00000041854 */
[----:B------:R-:W-:Y:S08]  /*2830*/  HMMA.16816.F32.BF16 R112, R8, R42, R112 ;  /* 0x0000002a0870723c */ /* 0x000ff00000041870 */
[----:B------:R-:W-:Y:S08]  /*2840*/  HMMA.16816.F32.BF16 R84, R12, R28, R72 ;  /* 0x0000001c0c54723c */ /* 0x000ff00000041848 */
[C---:B------:R-:W-:Y:S08]  /*2850*/  HMMA.16816.F32.BF16 R132, R8.reuse, R32, R132 ;  /* 0x000000200884723c */ /* 0x040ff00000041884 */
[C---:B------:R-:W-:Y:S08]  /*2860*/  HMMA.16816.F32.BF16 R136, R8.reuse, R28, R136 ;  /* 0x0000001c0888723c */ /* 0x040ff00000041888 */
[C---:B----4-:R-:W-:Y:S08]  /*2870*/  HMMA.16816.F32.BF16 R120, R8.reuse, R24, R144 ;  /* 0x000000180878723c */ /* 0x050ff00000041890 */
[----:B------:R-:W-:Y:S01]  /*2880*/  HMMA.16816.F32.BF16 R116, R8, R26, R104 ;  /* 0x0000001a0874723c */ /* 0x000fe20000041868 */
[----:B------:R-:W-:Y:S07]  /*2890*/  LDSM.16.M88.4 R8, [R221+0x5000] ;  /* 0x00500000dd08783b */ /* 0x000fee0000000200 */
[C---:B------:R-:W-:Y:S08]  /*28a0*/  HMMA.16816.F32.BF16 R92, R12.reuse, R34, R76 ;  /* 0x000000220c5c723c */ /* 0x040ff0000004184c */
[C---:B------:R-:W-:Y:S08]  /*28b0*/  HMMA.16816.F32.BF16 R72, R12.reuse, R24, R64 ;  /* 0x000000180c48723c */ /* 0x040ff00000041840 */
[C---:B------:R-:W-:Y:S01]  /*28c0*/  HMMA.16816.F32.BF16 R40, R12.reuse, R26, R60 ;  /* 0x0000001a0c28723c */ /* 0x040fe2000004183c */
[----:B------:R-:W2:Y:S07]  /*28d0*/  LDSM.16.M88.4 R24, [R219+0x8000] ;  /* 0x00800000db18783b */ /* 0x000eae0000000200 */
[C---:B------:R-:W-:Y:S08]  /*28e0*/  HMMA.16816.F32.BF16 R96, R12.reuse, R32, R80 ;  /* 0x000000200c60723c */ /* 0x040ff00000041850 */
[----:B------:R-:W-:Y:S01]  /*28f0*/  HMMA.16816.F32.BF16 R76, R12, R30, R68 ;  /* 0x0000001e0c4c723c */ /* 0x000fe20000041844 */
[----:B------:R-:W3:Y:S04]  /*2900*/  LDSM.16.M88.4 R12, [R221+0x4000] ;  /* 0x00400000dd0c783b */ /* 0x000ee80000000200 */
[----:B------:R-:W4:Y:S03]  /*2910*/  LDSM.16.M88.4 R28, [R219+0x8400] ;  /* 0x00840000db1c783b */ /* 0x000f260000000200 */
[-C--:B------:R-:W-:Y:S08]  /*2920*/  HMMA.16816.F32.BF16 R64, R16, R56.reuse, R88 ;  /* 0x000000381040723c */ /* 0x080ff00000041858 */
[----:B------:R-:W-:Y:S08]  /*2930*/  HMMA.16816.F32.BF16 R32, R20, R56, R108 ;  /* 0x000000381420723c */ /* 0x000ff0000004186c */
[C---:B------:R-:W-:Y:S08]  /*2940*/  HMMA.16816.F32.BF16 R68, R16.reuse, R58, R112 ;  /* 0x0000003a1044723c */ /* 0x040ff00000041870 */
[C---:B-1----:R-:W-:Y:S08]  /*2950*/  HMMA.16816.F32.BF16 R80, R16.reuse, R52, R132 ;  /* 0x000000341050723c */ /* 0x042ff00000041884 */
[C---:B------:R-:W-:Y:S08]  /*2960*/  HMMA.16816.F32.BF16 R104, R16.reuse, R54, R128 ;  /* 0x000000361068723c */ /* 0x040ff00000041880 */
[C---:B------:R-:W-:Y:S08]  /*2970*/  HMMA.16816.F32.BF16 R136, R16.reuse, R48, R136 ;  /* 0x000000301088723c */ /* 0x040ff00000041888 */
        /* <DEDUP_REMOVED lines=11> */
[----:B------:R-:W5:Y:S01]  /*2a30*/  LDSM.16.M88.4 R20, [R219+0x8c00] ;  /* 0x008c0000db14783b */ /* 0x000f620000000200 */
[----:B------:R-:W-:-:S06]  /*2a40*/  DEPBAR.LE SB0, 0x0 ;  /* 0x000080000000791a */ /* 0x000fcc0000000000 */
[-C--:B--2---:R-:W-:Y:S08]  /*2a50*/  HMMA.16816.F32.BF16 R72, R8, R24.reuse, R64 ;  /* 0x000000180848723c */ /* 0x084ff00000041840 */
[----:B---3--:R-:W-:Y:S08]  /*2a60*/  HMMA.16816.F32.BF16 R32, R12, R24, R32 ;  /* 0x000000180c20723c */ /* 0x008ff00000041820 */
[-C--:B------:R-:W-:Y:S08]  /*2a70*/  HMMA.16816.F32.BF16 R52, R8, R26.reuse, R68 ;  /* 0x0000001a0834723c */ /* 0x080ff00000041844 */
[----:B------:R-:W-:Y:S01]  /*2a80*/  HMMA.16816.F32.BF16 R24, R12, R26, R56 ;  /* 0x0000001a0c18723c */ /* 0x000fe20000041838 */
[----:B------:R-:W-:-:S02]  /*2a90*/  FSEL R69, R74, -INF , !P1 ;  /* 0xff8000004a457808 */ /* 0x000fc40004800000 */
[----:B------:R-:W-:Y:S02]  /*2aa0*/  FSEL R39, R72, -INF , !P1 ;  /* 0xff80000048277808 */ /* 0x000fe40004800000 */
[----:B------:R-:W-:Y:S02]  /*2ab0*/  FSEL R37, R73, -INF , !P5 ;  /* 0xff80000049257808 */ /* 0x000fe40006800000 */
[----:B------:R-:W-:Y:S01]  /*2ac0*/  FSEL R68, R75, -INF , !P5 ;  /* 0xff8000004b447808 */ /* 0x000fe20006800000 */
[----:B----4-:R-:W-:Y:S01]  /*2ad0*/  HMMA.16816.F32.BF16 R60, R12, R28, R60 ;  /* 0x0000001c0c3c723c */ /* 0x010fe2000004183c */
[----:B------:R-:W-:Y:S02]  /*2ae0*/  FSEL R74, R34, -INF , !P1 ;  /* 0xff800000224a7808 */ /* 0x000fe40004800000 */
[----:B------:R-:W-:Y:S02]  /*2af0*/  FSEL R71, R32, -INF , !P1 ;  /* 0xff80000020477808 */ /* 0x000fe40004800000 */
[----:B------:R-:W-:-:S02]  /*2b00*/  ISETP.GE.AND P1, PT, R2, R36, PT ;  /* 0x000000240200720c */ /* 0x000fc40003f26270 */
[----:B------:R-:W-:Y:S01]  /*2b10*/  IADD3 R2, R0, 0x20, RZ ;  /* 0x0000002000027810 */ /* 0x000fe20007ffe0ff */
[----:B------:R-:W-:Y:S01]  /*2b20*/  HMMA.16816.F32.BF16 R44, R8, R28, R80 ;  /* 0x0000001c082c723c */ /* 0x000fe20000041850 */
[----:B------:R-:W-:Y:S02]  /*2b30*/  FSEL R73, R35, -INF , !P5 ;  /* 0xff80000023497808 */ /* 0x000fe40006800000 */
[----:B------:R-:W-:Y:S02]  /*2b40*/  FSEL R70, R33, -INF , !P5 ;  /* 0xff80000021467808 */ /* 0x000fe40006800000 */
[----:B------:R-:W-:Y:S02]  /*2b50*/  ISETP.GE.AND P5, PT, R2, R36, PT ;  /* 0x000000240200720c */ /* 0x000fe40003fa6270 */
[----:B------:R-:W-:Y:S01]  /*2b60*/  IADD3 R2, R0, 0x21, RZ ;  /* 0x0000002100027810 */ /* 0x000fe20007ffe0ff */
[----:B-1----:R-:W-:Y:S01]  /*2b70*/  HMMA.16816.F32.BF16 R56, R12, R16, R84 ;  /* 0x000000100c38723c */ /* 0x002fe20000041854 */
[----:B------:R-:W-:-:S02]  /*2b80*/  FSEL R54, R54, -INF , !P0 ;  /* 0xff80000036367808 */ /* 0x000fc40004000000 */
[----:B------:R-:W-:Y:S02]  /*2b90*/  FSEL R52, R52, -INF , !P0 ;  /* 0xff80000034347808 */ /* 0x000fe40004000000 */
[----:B------:R-:W-:Y:S02]  /*2ba0*/  FSEL R80, R26, -INF , !P0 ;  /* 0xff8000001a507808 */ /* 0x000fe40004000000 */
[----:B------:R-:W-:Y:S01]  /*2bb0*/  FSEL R72, R24, -INF , !P0 ;  /* 0xff80000018487808 */ /* 0x000fe20004000000 */
[----:B------:R-:W-:Y:S01]  /*2bc0*/  HMMA.16816.F32.BF16 R40, R8, R16, R136 ;  /* 0x000000100828723c */ /* 0x000fe20000041888 */
[----:B------:R-:W-:Y:S02]  /*2bd0*/  ISETP.GE.AND P0, PT, R2, R36, PT ;  /* 0x000000240200720c */ /* 0x000fe40003f06270 */
[----:B------:R-:W-:Y:S02]  /*2be0*/  IADD3 R2, R0, 0x28, RZ ;  /* 0x0000002800027810 */ /* 0x000fe40007ffe0ff */
[----:B------:R-:W-:-:S02]  /*2bf0*/  FSEL R38, R53, -INF , !P6 ;  /* 0xff80000035267808 */ /* 0x000fc40007000000 */
[----:B------:R-:W-:Y:S01]  /*2c00*/  FSEL R75, R27, -INF , !P6 ;  /* 0xff8000001b4b7808 */ /* 0x000fe20007000000 */
[-C--:B------:R-:W-:Y:S01]  /*2c10*/  HMMA.16816.F32.BF16 R64, R8, R30.reuse, R104 ;  /* 0x0000001e0840723c */ /* 0x080fe20000041868 */
[----:B------:R-:W-:Y:S02]  /*2c20*/  FSEL R53, R25, -INF , !P6 ;  /* 0xff80000019357808 */ /* 0x000fe40007000000 */
[----:B------:R-:W-:Y:S02]  /*2c30*/  FSEL R55, R55, -INF , !P6 ;  /* 0xff80000037377808 */ /* 0x000fe40007000000 */
[----:B------:R-:W-:Y:S02]  /*2c40*/  ISETP.GE.AND P6, PT, R2, R36, PT ;  /* 0x000000240200720c */ /* 0x000fe40003fc6270 */
[----:B------:R-:W-:Y:S01]  /*2c50*/  IADD3 R2, R0, 0x29, RZ ;  /* 0x0000002900027810 */ /* 0x000fe20007ffe0ff */
[----:B------:R-:W-:Y:S01]  /*2c60*/  HMMA.16816.F32.BF16 R48, R12, R30, R88 ;  /* 0x0000001e0c30723c */ /* 0x000fe20000041858 */
[----:B------:R-:W-:-:S02]  /*2c70*/  FSEL R149, R62, -INF , !P4 ;  /* 0xff8000003e957808 */ /* 0x000fc40006000000 */
[----:B------:R-:W-:Y:S02]  /*2c80*/  FSEL R62, R44, -INF , !P4 ;  /* 0xff8000002c3e7808 */ /* 0x000fe40006000000 */
[----:B------:R-:W-:Y:S02]  /*2c90*/  FSEL R137, R60, -INF , !P4 ;  /* 0xff8000003c897808 */ /* 0x000fe40006000000 */
[----:B------:R-:W-:Y:S01]  /*2ca0*/  FSEL R47, R47, -INF , !P3 ;  /* 0xff8000002f2f7808 */ /* 0x000fe20005800000 */
[----:B------:R-:W-:Y:S01]  /*2cb0*/  HMMA.16816.F32.BF16 R32, R8, R18, R124 ;  /* 0x000000120820723c */ /* 0x000fe2000004187c */
[----:B------:R-:W-:Y:S02]  /*2cc0*/  FSEL R148, R63, -INF , !P3 ;  /* 0xff8000003f947808 */ /* 0x000fe40005800000 */
[----:B------:R-:W-:Y:S02]  /*2cd0*/  FSEL R133, R61, -INF , !P3 ;  /* 0xff8000003d857808 */ /* 0x000fe40005800000 */
[----:B------:R-:W-:-:S02]  /*2ce0*/  FSEL R186, R58, -INF , !P5 ;  /* 0xff8000003aba7808 */ /* 0x000fc40006800000 */
[----:B------:R-:W-:Y:S01]  /*2cf0*/  FSEL R126, R46, -INF , !P4 ;  /* 0xff8000002e7e7808 */ /* 0x000fe20006000000 */
[C---:B-----5:R-:W-:Y:S01]  /*2d00*/  HMMA.16816.F32.BF16 R28, R8.reuse, R20, R120 ;  /* 0x00000014081c723c */ /* 0x060fe20000041878 */
[----:B------:R-:W-:Y:S02]  /*2d10*/  ISETP.GE.AND P4, PT, R2, R36, PT ;  /* 0x000000240200720c */ /* 0x000fe40003f86270 */
[----:B------:R-:W-:Y:S02]  /*2d20*/  IADD3 R2, R0, 0x30, RZ ;  /* 0x0000003000027810 */ /* 0x000fe40007ffe0ff */
[----:B------:R-:W-:Y:S02]  /*2d30*/  FSEL R46, R45, -INF , !P3 ;  /* 0xff8000002d2e7808 */ /* 0x000fe40005800000 */
[----:B------:R-:W-:Y:S01]  /*2d40*/  FSEL R175, R42, -INF , !P5 ;  /* 0xff8000002aaf7808 */ /* 0x000fe20006800000 */
[----:B------:R-:W-:Y:S01]  /*2d50*/  HMMA.16816.F32.BF16 R24, R8, R22, R116 ;  /* 0x000000160818723c */ /* 0x000fe20000041874 */
[----:B------:R-:W-:-:S02]  /*2d60*/  FSEL R167, R40, -INF , !P5 ;  /* 0xff80000028a77808 */ /* 0x000fc40006800000 */
[----:B------:R-:W-:Y:S02]  /*2d70*/  FSEL R178, R56, -INF , !P5 ;  /* 0xff80000038b27808 */ /* 0x000fe40006800000 */
[----:B------:R-:W-:Y:S02]  /*2d80*/  ISETP.GE.AND P3, PT, R2, R36, PT ;  /* 0x000000240200720c */ /* 0x000fe40003f66270 */
[----:B------:R-:W-:Y:S01]  /*2d90*/  ISETP.GE.AND P5, PT, R36, 0x41, PT ;  /* 0x000000412400780c */ /* 0x000fe20003fa6270 */
[----:B------:R-:W-:Y:S01]  /*2da0*/  HMMA.16816.F32.BF16 R16, R12, R18, R96 ;  /* 0x000000120c10723c */ /* 0x000fe20000041860 */
[----:B------:R-:W-:Y:S02]  /*2db0*/  IADD3 R2, R0, 0x31, RZ ;  /* 0x0000003100027810 */ /* 0x000fe40007ffe0ff */
[----:B------:R-:W-:Y:S02]  /*2dc0*/  FSEL R125, R66, -INF , !P2 ;  /* 0xff800000427d7808 */ /* 0x000fe40005000000 */
[----:B------:R-:W-:-:S02]  /*2dd0*/  FSEL R45, R64, -INF , !P2 ;  /* 0xff800000402d7808 */ /* 0x000fc40005000000 */
[----:B------:R-:W-:Y:S01]  /*2de0*/  FSEL R139, R50, -INF , !P2 ;  /* 0xff800000328b7808 */ /* 0x000fe20005000000 */
[C---:B------:R-:W-:Y:S01]  /*2df0*/  HMMA.16816.F32.BF16 R8, R12.reuse, R20, R92 ;  /* 0x000000140c08723c */ /* 0x040fe2000004185c */
[----:B------:R-:W-:Y:S02]  /*2e00*/  FSEL R132, R48, -INF , !P2 ;  /* 0xff80000030847808 */ /* 0x000fe40005000000 */
[----:B------:R-:W-:Y:S02]  /*2e10*/  ISETP.GE.AND P2, PT, R2, R36, PT ;  /* 0x000000240200720c */ /* 0x000fe40003f46270 */
[C---:B------:R-:W-:Y:S02]  /*2e20*/  IADD3 R2, R0.reuse, 0x38, RZ ;  /* 0x0000003800027810 */ /* 0x040fe40007ffe0ff */
[----:B------:R-:W-:Y:S01]  /*2e30*/  IADD3 R0, R0, 0x39, RZ ;  /* 0x0000003900007810 */ /* 0x000fe20007ffe0ff */
[----:B------:R-:W-:Y:S01]  /*2e40*/  HMMA.16816.F32.BF16 R12, R12, R22, R76 ;  /* 0x000000160c0c723c */ /* 0x000fe2000004184c */
        /* <DEDUP_REMOVED lines=8> */
[-C--:B------:R-:W-:Y:S02]  /*2ed0*/  ISETP.GE.AND P1, PT, R2, R36.reuse, PT ;  /* 0x000000240200720c */ /* 0x080fe40003f26270 */
[----:B------:R-:W-:Y:S01]  /*2ee0*/  ISETP.GE.AND P0, PT, R0, R36, PT ;  /* 0x000000240000720c */ /* 0x000fe20003f06270 */
[----:B------:R-:W-:Y:S01]  /*2ef0*/  IMAD.IADD R0, R150, 0x1, R6 ;  /* 0x0000000196007824 */ /* 0x000fe200078e0206 */
        /* <DEDUP_REMOVED lines=23> */
[----:B------:R-:W-:Y:S01]  /*3070*/  FSEL R199, R13, -INF , !P0 ;  /* 0xff8000000dc77808 */ /* 0x000fe20004000000 */
[----:B------:R-:W-:Y:S06]  /*3080*/  BAR.SYNC.DEFER_BLOCKING 0x0 ;  /* 0x0000000000007b1d */ /* 0x000fec0000010000 */
[----:B------:R-:W-:Y:S05]  /*3090*/  @!P5 BRA `(.L_x_56) ;  /* 0x000003b00000d947 */ /* 0x000fea0003800000 */
[----:B------:R-:W-:Y:S01]  /*30a0*/  LEA.HI.SX32 R2, R223, 0xfffffffe, 0x1a ;  /* 0xfffffffedf027811 */ /* 0x000fe200078fd2ff */
[----:B------:R-:W-:Y:S01]  /*30b0*/  BSSY B0, `(.L_x_57) ;  /* 0x0000038000007945 */ /* 0x000fe20003800000 */
[----:B------:R-:W-:-:S02]  /*30c0*/  ISETP.GE.AND P4, PT, R236, c[0x0][0x220], PT ;  /* 0x00008800ec007a0c */ /* 0x000fc40003f86270 */
[----:B------:R-:W-:Y:S01]  /*30d0*/  SHF.R.S32.HI R6, RZ, 0x1f, R2 ;  /* 0x0000001fff067819 */ /* 0x000fe20000011402 */
[C---:B------:R-:W-:Y:S01]  /*30e0*/  IMAD R5, R2.reuse, UR7, RZ ;  /* 0x0000000702057c24 */ /* 0x040fe2000f8e02ff */
[----:B------:R-:W-:Y:S01]  /*30f0*/  ISETP.GE.AND P3, PT, R249, c[0x0][0x220], PT ;  /* 0x00008800f9007a0c */ /* 0x000fe20003f66270 */
[----:B------:R-:W-:Y:S01]  /*3100*/  IMAD.WIDE.U32 R2, R2, UR8, R238 ;  /* 0x0000000802027c25 */ /* 0x000fe2000f8e00ee */
[----:B------:R-:W-:-:S03]  /*3110*/  ISETP.GE.AND P1, PT, R250, c[0x0][0x220], PT ;  /* 0x00008800fa007a0c */ /* 0x000fc60003f26270 */
[----:B------:R-:W-:-:S04]  /*3120*/  IMAD R5, R6, UR8, R5 ;  /* 0x0000000806057c24 */ /* 0x000fc8000f8e0205 */
[----:B------:R-:W-:Y:S01]  /*3130*/  IMAD.IADD R5, R3, 0x1, R5 ;  /* 0x0000000103057824 */ /* 0x000fe200078e0205 */
[C---:B------:R-:W-:Y:S01]  /*3140*/  @!P4 LEA R14, P6, R2.reuse, c[0x0][0x168], 0x1 ;  /* 0x00005a00020eca11 */ /* 0x040fe200078c08ff */
[----:B------:R1:W-:Y:S02]  /*3150*/  @P4 STS [R222+0x6000], RZ ;  /* 0x006000ffde004388 */ /* 0x0003e40000000800 */
[C---:B------:R-:W-:Y:S02]  /*3160*/  @!P3 LEA R12, P2, R2.reuse, c[0x0][0x168], 0x1 ;  /* 0x00005a00020cba11 */ /* 0x040fe400078408ff */
[C---:B------:R-:W-:Y:S01]  /*3170*/  @!P1 LEA R10, P0, R2.reuse, c[0x0][0x168], 0x1 ;  /* 0x00005a00020a9a11 */ /* 0x040fe200078008ff */
[----:B------:R1:W-:Y:S01]  /*3180*/  @P4 STS [R222+0x6004], RZ ;  /* 0x006004ffde004388 */ /* 0x0003e20000000800 */
[C-C-:B------:R-:W-:Y:S02]  /*3190*/  @!P4 LEA.HI.X R15, R2.reuse, c[0x0][0x16c], R5.reuse, 0x1, P6 ;  /* 0x00005b00020fca11 */ /* 0x140fe400030f0c05 */
[C---:B------:R-:W-:Y:S01]  /*31a0*/  IADD3 R3, P6, R2.reuse, UR9, RZ ;  /* 0x0000000902037c10 */ /* 0x040fe2000ffde0ff */
[----:B------:R1:W-:Y:S01]  /*31b0*/  @P4 STS.64 [R222+0x6008], RZ ;  /* 0x006008ffde004388 */ /* 0x0003e20000000a00 */
[----:B------:R-:W-:-:S02]  /*31c0*/  @!P3 LEA.HI.X R13, R2, c[0x0][0x16c], R5, 0x1, P2 ;  /* 0x00005b00020dba11 */ /* 0x000fc400010f0c05 */
[----:B------:R-:W-:Y:S01]  /*31d0*/  @!P1 LEA.HI.X R11, R2, c[0x0][0x16c], R5, 0x1, P0 ;  /* 0x00005b00020b9a11 */ /* 0x000fe200000f0c05 */
[----:B------:R-:W-:Y:S01]  /*31e0*/  @!PT LDS RZ, [RZ] ;  /* 0x00000000fffff984 */ /* 0x000fe20000000800 */
[----:B------:R-:W-:Y:S01]  /*31f0*/  @!PT LDS RZ, [RZ] ;  /* 0x00000000fffff984 */ /* 0x000fe20000000800 */
[----:B------:R-:W-:Y:S01]  /*3200*/  @!PT LDS RZ, [RZ] ;  /* 0x00000000fffff984 */ /* 0x000fe20000000800 */
[----:B------:R1:W-:Y:S01]  /*3210*/  @!P4 LDGSTS.E.BYPASS.LTC128B.128 [R222+0x6000], [R14.64] ;  /* 0x060000000edecfae */ /* 0x0003e2000b901d4a */
[----:B------:R-:W-:Y:S02]  /*3220*/  @!P4 LEA R8, P2, R3, c[0x0][0x168], 0x1 ;  /* 0x00005a000308ca11 */ /* 0x000fe400078408ff */
[----:B------:R-:W-:Y:S01]  /*3230*/  IADD3.X R2, R5, UR5, RZ, P6, !PT ;  /* 0x0000000505027c10 */ /* 0x000fe2000b7fe4ff */
[----:B------:R1:W-:Y:S01]  /*3240*/  @P3 STS.128 [R222+0x7000], RZ ;  /* 0x007000ffde003388 */ /* 0x0003e20000000c00 */
[C---:B------:R-:W-:Y:S02]  /*3250*/  @!P3 LEA R6, P0, R3.reuse, c[0x0][0x168], 0x1 ;  /* 0x00005a000306ba11 */ /* 0x040fe400078008ff */
[C-C-:B------:R-:W-:Y:S01]  /*3260*/  @!P4 LEA.HI.X R9, R3.reuse, c[0x0][0x16c], R2.reuse, 0x1, P2 ;  /* 0x00005b000309ca11 */ /* 0x140fe200010f0c02 */
[----:B------:R-:W-:Y:S01]  /*3270*/  @!PT LDS RZ, [RZ] ;  /* 0x00000000fffff984 */ /* 0x000fe20000000800 */
[----:B------:R-:W-:Y:S01]  /*3280*/  @!PT LDS RZ, [RZ] ;  /* 0x00000000fffff984 */ /* 0x000fe20000000800 */
[----:B------:R-:W-:Y:S01]  /*3290*/  @!PT LDS RZ, [RZ] ;  /* 0x00000000fffff984 */ /* 0x000fe20000000800 */
[----:B------:R1:W-:Y:S01]  /*32a0*/  @!P3 LDGSTS.E.BYPASS.LTC128B.128 [R222+0x7000], [R12.64+0x40] ;  /* 0x070000400cdebfae */ /* 0x0003e2000b901d4a */
[----:B------:R-:W-:-:S03]  /*32b0*/  @!P3 LEA.HI.X R7, R3, c[0x0][0x16c], R2, 0x1, P0 ;  /* 0x00005b000307ba11 */ /* 0x000fc600000f0c02 */
[----:B------:R1:W-:Y:S04]  /*32c0*/  @P1 STS.128 [R222+0x8000], RZ ;  /* 0x008000ffde001388 */ /* 0x0003e80000000c00 */
[----:B------:R-:W-:Y:S01]  /*32d0*/  @!PT LDS RZ, [RZ] ;  /* 0x00000000fffff984 */ /* 0x000fe20000000800 */
[----:B------:R-:W-:Y:S01]  /*32e0*/  @!PT LDS RZ, [RZ] ;  /* 0x00000000fffff984 */ /* 0x000fe20000000800 */
[----:B------:R-:W-:Y:S01]  /*32f0*/  @!PT LDS RZ, [RZ] ;  /* 0x00000000fffff984 */ /* 0x000fe20000000800 */
[----:B------:R1:W-:Y:S04]  /*3300*/  @!P1 LDGSTS.E.BYPASS.LTC128B.128 [R222+0x8000], [R10.64+0x80] ;  /* 0x080000800ade9fae */ /* 0x0003e8000b901d4a */
[----:B------:R1:W-:Y:S04]  /*3310*/  @P4 STS.128 [R222+0x6800], RZ ;  /* 0x006800ffde004388 */ /* 0x0003e80000000c00 */
        /* <DEDUP_REMOVED lines=17> */
.L_x_58:
[----:B------:R-:W-:Y:S05]  /*3430*/  BSYNC B0 ;  /* 0x0000000000007941 */ /* 0x000fea0003800000 */
.L_x_57:
[----:B------:R-:W0:Y:S02]  /*3440*/  LDGDEPBAR ;  /* 0x00000000000079af */ /* 0x000e240000000000 */
.L_x_56:
[----:B------:R-:W-:Y:S02]  /*3450*/  FMNMX.FTZ R2, R39, R37, !PT ;  /* 0x0000002527027209 */ /* 0x000fe40007810000 */
[----:B------:R-:W-:Y:S02]  /*3460*/  FMNMX.FTZ R5, R71, R70, !PT ;  /* 0x0000004647057209 */ /* 0x000fe40007810000 */
[----:B------:R-:W-:Y:S02]  /*3470*/  FMNMX.FTZ R2, R52, R2, !PT ;  /* 0x0000000234027209 */ /* 0x000fe40007810000 */
[----:B------:R-:W-:Y:S02]  /*3480*/  FMNMX.FTZ R5, R72, R5, !PT ;  /* 0x0000000548057209 */ /* 0x000fe40007810000 */
[----:B------:R-:W-:Y:S02]  /*3490*/  FMNMX.FTZ R2, R38, R2, !PT ;  /* 0x0000000226027209 */ /* 0x000fe40007810000 */
[----:B------:R-:W-:-:S02]  /*34a0*/  SHF.L.U32 R216, R0, 0x1, RZ ;  /* 0x0000000100d87819 */ /* 0x000fc400000006ff */
        /* <DEDUP_REMOVED lines=29> */
[----:B-1----:R-:W1:Y:S01]  /*3680*/  SHFL.BFLY PT, R7, R134, 0x2, 0x1f ;  /* 0x0c401f0086077f89 */ /* 0x002e6200000e0000 */
        /* <DEDUP_REMOVED lines=44> */
[----:B-1----:R-:W-:Y:S02]  /*3950*/  FMNMX.FTZ R7, R3, R7, !PT ;  /* 0x0000000703077209 */ /* 0x002fe40007810000 */
[----:B--2---:R-:W-:Y:S01]  /*3960*/  FMNMX.FTZ R3, R6, R8, !PT ;  /* 0x0000000806037209 */ /* 0x004fe20007810000 */
[--C-:B------:R-:W-:Y:S01]  /*3970*/  FFMA.FTZ R6, R52, c[0x0][0x23c], -R12.reuse ;  /* 0x00008f0034067a23 */ /* 0x100fe2000001080c */
[----:B------:R-:W1:Y:S02]  /*3980*/  SHFL.BFLY PT, R8, R5, 0x2, 0x1f ;  /* 0x0c401f0005087f89 */ /* 0x000e6400000e0000 */
[----:B------:R-:W-:Y:S01]  /*3990*/  FSETP.NEU.FTZ.AND P0, PT, R3, -INF , PT ;  /* 0xff8000000300780b */ /* 0x000fe20003f1d000 */
[----:B------:R2:W-:Y:S01]  /*39a0*/  MUFU.EX2 R151, R6 ;  /* 0x0000000600977308 */ /* 0x0005e20000000800 */
[----:B------:R-:W4:Y:S01]  /*39b0*/  SHFL.BFLY PT, R9, R7, 0x1, 0x1f ;  /* 0x0c201f0007097f89 */ /* 0x000f2200000e0000 */
[----:B---3--:R-:W-:-:S06]  /*39c0*/  FFMA.FTZ R2, R37, c[0x0][0x23c], -R12 ;  /* 0x00008f0025027a23 */ /* 0x008fcc000001080c */
[----:B------:R3:W-:Y:S01]  /*39d0*/  MUFU.EX2 R209, R2 ;  /* 0x0000000200d17308 */ /* 0x0007e20000000800 */
[----:B--2---:R-:W-:Y:S02]  /*39e0*/  FFMA.FTZ R6, R38, c[0x0][0x23c], -R12 ;  /* 0x00008f0026067a23 */ /* 0x004fe4000001080c */
[----:B------:R-:W-:Y:S05]  /*39f0*/  LDSM.16.MT88.4 R36, [R218+0xb000] ;  /* 0x00b00000da24783b */ /* 0x000fea0000004200 */
[----:B------:R2:W-:Y:S01]  /*3a00*/  MUFU.EX2 R156, R6 ;  /* 0x00000006009c7308 */ /* 0x0005e20000000800 */
[----:B-1----:R-:W-:Y:S01]  /*3a10*/  FMNMX.FTZ R5, R5, R8, !PT ;  /* 0x0000000805057209 */ /* 0x002fe20007810000 */
[----:B---3--:R-:W-:Y:S01]  /*3a20*/  FMUL.FTZ R2, R3, c[0x0][0x23c] ;  /* 0x00008f0003027a20 */ /* 0x008fe20000410000 */
[----:B----4-:R-:W-:-:S04]  /*3a30*/  FMNMX.FTZ R136, R7, R9, !PT ;  /* 0x0000000907887209 */ /* 0x010fc80007810000 */
[----:B------:R-:W-:Y:S02]  /*3a40*/  FSEL R2, R2, RZ, P0 ;  /* 0x000000ff02027208 */ /* 0x000fe40000000000 */
[----:B------:R-:W-:-:S03]  /*3a50*/  FSETP.NEU.FTZ.AND P0, PT, R136, -INF , PT ;  /* 0xff8000008800780b */ /* 0x000fc60003f1d000 */
[--C-:B------:R-:W-:Y:S02]  /*3a60*/  FFMA.FTZ R0, R68, c[0x0][0x23c], -R2.reuse ;  /* 0x00008f0044007a23 */ /* 0x100fe40000010802 */
[--C-:B--2---:R-:W-:Y:S02]  /*3a70*/  FFMA.FTZ R6, R69, c[0x0][0x23c], -R2.reuse ;  /* 0x00008f0045067a23 */ /* 0x104fe40000010802 */
[----:B------:R1:W-:Y:S01]  /*3a80*/  MUFU.EX2 R207, R0 ;  /* 0x0000000000cf7308 */ /* 0x0003e20000000800 */
[----:B------:R-:W-:-:S07]  /*3a90*/  FFMA.FTZ R4, R55, c[0x0][0x23c], -R2 ;  /* 0x00008f0037047a23 */ /* 0x000fce0000010802 */
[----:B------:R2:W-:Y:S01]  /*3aa0*/  MUFU.EX2 R210, R6 ;  /* 0x0000000600d27308 */ /* 0x0005e20000000800 */
[----:B-1----:R-:W-:-:S07]  /*3ab0*/  FFMA.FTZ R0, R54, c[0x0][0x23c], -R2 ;  /* 0x00008f0036007a23 */ /* 0x002fce0000010802 */
[----:B------:R-:W-:Y:S01]  /*3ac0*/  MUFU.EX2 R183, R4 ;  /* 0x0000000400b77308 */ /* 0x000fe20000000800 */
[----:B--2---:R-:W1:Y:S07]  /*3ad0*/  SHFL.BFLY PT, R6, R5, 0x1, 0x1f ;  /* 0x0c201f0005067f89 */ /* 0x004e6e00000e0000 */
[----:B------:R2:W3:Y:S02]  /*3ae0*/  MUFU.EX2 R150, R0 ;  /* 0x0000000000967308 */ /* 0x0004e40000000800 */
[----:B--2---:R-:W-:Y:S01]  /*3af0*/  FMUL.FTZ R0, R136, c[0x0][0x23c] ;  /* 0x00008f0088007a20 */ /* 0x004fe20000410000 */
[----:B---3--:R-:W-:-:S04]  /*3b00*/  F2FP.BF16.PACK_AB R7, R183, R150 ;  /* 0x00000096b707723e */ /* 0x008fc800000010ff */
[----:B------:R-:W-:Y:S02]  /*3b10*/  FSEL R0, R0, RZ, P0 ;  /* 0x000000ff00007208 */ /* 0x000fe40000000000 */
[----:B-1----:R-:W-:Y:S02]  /*3b20*/  FMNMX.FTZ R135, R5, R6, !PT ;  /* 0x0000000605877209 */ /* 0x002fe40007810000 */
[----:B------:R-:W-:Y:S01]  /*3b30*/  F2FP.BF16.PACK_AB R6, R156, R151 ;  /* 0x000000979c06723e */ /* 0x000fe200000010ff */
[--C-:B------:R-:W-:Y:S01]  /*3b40*/  FFMA.FTZ R4, R71, c[0x0][0x23c], -R0.reuse ;  /* 0x00008f0047047a23 */ /* 0x100fe20000010800 */
[C---:B------:R-:W-:Y:S01]  /*3b50*/  FSETP.NEU.FTZ.AND P0, PT, R135.reuse, -INF , PT ;  /* 0xff8000008700780b */ /* 0x040fe20003f1d000 */
[----:B------:R-:W-:Y:S01]  /*3b60*/  FMUL.FTZ R8, R135, c[0x0][0x23c] ;  /* 0x00008f0087087a20 */ /* 0x000fe20000410000 */
[----:B------:R-:W-:Y:S01]  /*3b70*/  F2FP.BF16.PACK_AB R5, R207, R210 ;  /* 0x000000d2cf05723e */ /* 0x000fe200000010ff */
[----:B------:R1:W-:Y:S01]  /*3b80*/  MUFU.EX2 R15, R4 ;  /* 0x00000004000f7308 */ /* 0x0003e20000000800 */
[----:B------:R-:W-:-:S02]  /*3b90*/  FFMA.FTZ R9, R72, c[0x0][0x23c], -R0 ;  /* 0x00008f0048097a23 */ /* 0x000fc40000010800 */
[----:B------:R-:W-:Y:S01]  /*3ba0*/  FSEL R13, R8, RZ, P0 ;  /* 0x000000ff080d7208 */ /* 0x000fe20000000000 */
[----:B------:R-:W-:-:S04]  /*3bb0*/  FFMA.FTZ R8, R53, c[0x0][0x23c], -R0 ;  /* 0x00008f0035087a23 */ /* 0x000fc80000010800 */
[----:B------:R2:W-:Y:S01]  /*3bc0*/  MUFU.EX2 R233, R8 ;  /* 0x0000000800e97308 */ /* 0x0005e20000000800 */
[----:B-1----:R-:W-:-:S07]  /*3bd0*/  FFMA.FTZ R4, R70, c[0x0][0x23c], -R0 ;  /* 0x00008f0046047a23 */ /* 0x002fce0000010800 */
[----:B------:R-:W1:Y:S01]  /*3be0*/  MUFU.EX2 R211, R9 ;  /* 0x0000000900d37308 */ /* 0x000e620000000800 */
[----:B--2---:R-:W-:-:S07]  /*3bf0*/  FFMA.FTZ R8, R74, c[0x0][0x23c], -R13 ;  /* 0x00008f004a087a23 */ /* 0x004fce000001080d */
[----:B------:R2:W-:Y:S08]  /*3c00*/  MUFU.EX2 R14, R4 ;  /* 0x00000004000e7308 */ /* 0x0005f00000000800 */
[----:B------:R3:W-:Y:S01]  /*3c10*/  MUFU.EX2 R234, R8 ;  /* 0x0000000800ea7308 */ /* 0x0007e20000000800 */
[----:B-1----:R-:W-:Y:S02]  /*3c20*/  F2FP.BF16.PACK_AB R10, R233, R211 ;  /* 0x000000d3e90a723e */ /* 0x002fe400000010ff */
[----:B--2---:R-:W-:-:S07]  /*3c30*/  F2FP.BF16.PACK_AB R4, R209, R208 ;  /* 0x000000d0d104723e */ /* 0x004fce00000010ff */
[----:B------:R-:W-:Y:S01]  /*3c40*/  HMMA.16816.F32.BF16 R112, R4, R24, RZ ;  /* 0x000000180470723c */ /* 0x000fe200000418ff */
[----:B---3--:R-:W-:-:S04]  /*3c50*/  FFMA.FTZ R8, R73, c[0x0][0x23c], -R13 ;  /* 0x00008f0049087a23 */ /* 0x008fc8000001080d */
[----:B------:R1:W2:Y:S03]  /*3c60*/  MUFU.EX2 R232, R8 ;  /* 0x0000000800e87308 */ /* 0x0002a60000000800 */
[C---:B------:R-:W-:Y:S08]  /*3c70*/  HMMA.16816.F32.BF16 R108, R4.reuse, R16, RZ ;  /* 0x00000010046c723c */ /* 0x040ff000000418ff */
[----:B------:R-:W-:Y:S01]  /*3c80*/  HMMA.16816.F32.BF16 R104, R4, R20, RZ ;  /* 0x000000140468723c */ /* 0x000fe200000418ff */
[----:B-1----:R-:W-:Y:S01]  /*3c90*/  FFMA.FTZ R8, R80, c[0x0][0x23c], -R13 ;  /* 0x00008f0050087a23 */ /* 0x002fe2000001080d */
[----:B--2---:R-:W-:-:S06]  /*3ca0*/  F2FP.BF16.PACK_AB R9, R232, R234 ;  /* 0x000000eae809723e */ /* 0x004fcc00000010ff */
[C---:B------:R-:W-:Y:S01]  /*3cb0*/  HMMA.16816.F32.BF16 R100, R4.reuse, R28, RZ ;  /* 0x0000001c0464723c */ /* 0x040fe200000418ff */
[----:B------:R1:W-:Y:S07]  /*3cc0*/  MUFU.EX2 R212, R8 ;  /* 0x0000000800d47308 */ /* 0x0003ee0000000800 */
[C---:B------:R-:W-:Y:S08]  /*3cd0*/  HMMA.16816.F32.BF16 R96, R4.reuse, R32, RZ ;  /* 0x000000200460723c */ /* 0x040ff000000418ff */
[----:B------:R-:W-:Y:S01]  /*3ce0*/  HMMA.16816.F32.BF16 R92, R4, R36, RZ ;  /* 0x00000024045c723c */ /* 0x000fe200000418ff */
[----:B-1----:R-:W-:-:S04]  /*3cf0*/  FFMA.FTZ R8, R75, c[0x0][0x23c], -R13 ;  /* 0x00008f004b087a23 */ /* 0x002fc8000001080d */
[----:B------:R1:W2:Y:S03]  /*3d00*/  MUFU.EX2 R182, R8 ;  /* 0x0000000800b67308 */ /* 0x0002a60000000800 */
[C---:B------:R-:W-:Y:S08]  /*3d10*/  HMMA.16816.F32.BF16 R88, R4.reuse, R26, RZ ;  /* 0x0000001a0458723c */ /* 0x040ff000000418ff */
[----:B------:R-:W-:Y:S01]  /*3d20*/  HMMA.16816.F32.BF16 R84, R4, R18, RZ ;  /* 0x000000120454723c */ /* 0x000fe200000418ff */
[----:B-1----:R-:W-:-:S02]  /*3d30*/  F2FP.BF16.PACK_AB R8, R14, R15 ;  /* 0x0000000f0e08723e */ /* 0x002fc400000010ff */
[----:B--2---:R-:W-:-:S05]  /*3d40*/  F2FP.BF16.PACK_AB R11, R182, R212 ;  /* 0x000000d4b60b723e */ /* 0x004fca00000010ff */
[C---:B------:R-:W-:Y:S08]  /*3d50*/  HMMA.16816.F32.BF16 R80, R4.reuse, R22, RZ ;  /* 0x000000160450723c */ /* 0x040ff000000418ff */
[C---:B------:R-:W-:Y:S08]  /*3d60*/  HMMA.16816.F32.BF16 R76, R4.reuse, R30, RZ ;  /* 0x0000001e044c723c */ /* 0x040ff000000418ff */
[C---:B------:R-:W-:Y:S08]  /*3d70*/  HMMA.16816.F32.BF16 R72, R4.reuse, R34, RZ ;  /* 0x000000220448723c */ /* 0x040ff000000418ff */
[----:B------:R-:W-:Y:S07]  /*3d80*/  HMMA.16816.F32.BF16 R64, R4, R38, RZ ;  /* 0x000000260440723c */ /* 0x000fee00000418ff */
[--C-:B------:R-:W-:Y:S01]  /*3d90*/  FFMA.FTZ R4, R62, c[0x0][0x23c], -R12.reuse ;  /* 0x00008f003e047a23 */ /* 0x100fe2000001080c */
[C---:B------:R-:W-:Y:S03]  /*3da0*/  HMMA.16816.F32.BF16 R68, R8.reuse, R24, RZ ;  /* 0x000000180844723c */ /* 0x040fe600000418ff */
[----:B------:R1:W-:Y:S05]  /*3db0*/  MUFU.EX2 R181, R4 ;  /* 0x0000000400b57308 */ /* 0x0003ea0000000800 */
        /* <DEDUP_REMOVED lines=10> */
[----:B------:R-:W1:Y:S01]  /*3e60*/  LDSM.16.MT88.4 R20, [R218+0x9400] ;  /* 0x00940000da14783b */ /* 0x000e620000004200 */
[----:B------:R3:W4:Y:S06]  /*3e70*/  MUFU.EX2 R157, R4 ;  /* 0x00000004009d7308 */ /* 0x00072c0000000800 */
[C---:B------:R-:W-:Y:S08]  /*3e80*/  HMMA.16816.F32.BF16 R52, R8.reuse, R28, RZ ;  /* 0x0000001c0834723c */ /* 0x040ff000000418ff */
[----:B------:R-:W-:Y:S01]  /*3e90*/  HMMA.16816.F32.BF16 R140, R8, R30, RZ ;  /* 0x0000001e088c723c */ /* 0x000fe200000418ff */
[----:B------:R-:W5:Y:S01]  /*3ea0*/  LDSM.16.MT88.4 R28, [R218+0xa400] ;  /* 0x00a40000da1c783b */ /* 0x000f620000004200 */
[----:B---3--:R-:W-:-:S04]  /*3eb0*/  FFMA.FTZ R4, R44, c[0x0][0x23c], -R12 ;  /* 0x00008f002c047a23 */ /* 0x008fc8000001080c */
[----:B------:R3:W1:Y:S02]  /*3ec0*/  MUFU.EX2 R205, R4 ;  /* 0x0000000400cd7308 */ /* 0x0006640000000800 */
[C---:B------:R-:W-:Y:S08]  /*3ed0*/  HMMA.16816.F32.BF16 R48, R8.reuse, R32, RZ ;  /* 0x000000200830723c */ /* 0x040ff000000418ff */
[----:B------:R-:W-:Y:S01]  /*3ee0*/  HMMA.16816.F32.BF16 R144, R8, R34, RZ ;  /* 0x000000220890723c */ /* 0x000fe200000418ff */
[----:B------:R-:W1:Y:S01]  /*3ef0*/  LDSM.16.MT88.4 R32, [R216+0xb400] ;  /* 0x00b40000d820783b */ /* 0x000e620000004200 */
[----:B---3--:R-:W-:-:S06]  /*3f00*/  FFMA.FTZ R4, R126, c[0x0][0x23c], -R2 ;  /* 0x00008f007e047a23 */ /* 0x008fcc0000010802 */
[----:B------:R-:W-:Y:S01]  /*3f10*/  HMMA.16816.F32.BF16 R152, R8, R38, RZ ;  /* 0x000000260898723c */ /* 0x000fe200000418ff */
[----:B------:R3:W-:Y:S02]  /*3f20*/  MUFU.EX2 R252, R4 ;  /* 0x0000000400fc7308 */ /* 0x0007e40000000800 */
[----:B---3--:R-:W-:-:S05]  /*3f30*/  FFMA.FTZ R4, R47, c[0x0][0x23c], -R2 ;  /* 0x00008f002f047a23 */ /* 0x008fca0000010802 */
[----:B------:R-:W-:Y:S01]  /*3f40*/  HMMA.16816.F32.BF16 R44, R8, R36, RZ ;  /* 0x00000024082c723c */ /* 0x000fe200000418ff */
[----:B------:R-:W3:Y:S06]  /*3f50*/  MUFU.EX2 R40, R4 ;  /* 0x0000000400287308 */ /* 0x000eec0000000800 */
[----:B------:R-:W-:Y:S01]  /*3f60*/  FFMA.FTZ R8, R132, c[0x0][0x23c], -R0 ;  /* 0x00008f0084087a23 */ /* 0x000fe20000010800 */
[----:B----4-:R-:W-:Y:S01]  /*3f70*/  MOV R10, R157 ;  /* 0x0000009d000a7202 */ /* 0x010fe20000000f00 */
[----:B------:R-:W-:Y:S01]  /*3f80*/  IMAD.MOV.U32 R36, RZ, RZ, R151 ;  /* 0x000000ffff247224 */ /* 0x000fe200078e0097 */
[----:B------:R-:W-:Y:S01]  /*3f90*/  MOV R9, R210 ;  /* 0x000000d200097202 */ /* 0x000fe20000000f00 */
[----:B------:R4:W-:Y:S01]  /*3fa0*/  MUFU.EX2 R231, R8 ;  /* 0x0000000800e77308 */ /* 0x0009e20000000800 */
[----:B-1----:R-:W-:-:S02]  /*3fb0*/  F2FP.BF16.PACK_AB R6, R205, R10 ;  /* 0x0000000acd06723e */ /* 0x002fc400000010ff */
[----:B------:R-:W-:Y:S01]  /*3fc0*/  MOV R11, R208 ;  /* 0x000000d0000b7202 */ /* 0x000fe20000000f00 */
[----:B---3--:R-:W-:Y:S02]  /*3fd0*/  IMAD.MOV.U32 R37, RZ, RZ, R40 ;  /* 0x000000ffff257224 */ /* 0x008fe400078e0028 */
[----:B------:R-:W1:Y:S01]  /*3fe0*/  LDSM.16.MT88.4 R40, [R218+0xb400] ;  /* 0x00b40000da28783b */ /* 0x000e620000004200 */
[----:B------:R-:W-:Y:S02]  /*3ff0*/  FFMA.FTZ R4, R125, c[0x0][0x23c], -R2 ;  /* 0x00008f007d047a23 */ /* 0x000fe40000010802 */
[----:B------:R-:W-:Y:S02]  /*4000*/  F2FP.BF16.PACK_AB R5, R37, R252 ;  /* 0x000000fc2505723e */ /* 0x000fe400000010ff */
[----:B------:R3:W-:Y:S01]  /*4010*/  MUFU.EX2 R206, R4 ;  /* 0x0000000400ce7308 */ /* 0x0007e20000000800 */
[----:B------:R-:W-:Y:S01]  /*4020*/  MOV R132, R37 ;  /* 0x0000002500847202 */ /* 0x000fe20000000f00 */
[----:B----4-:R-:W-:-:S06]  /*4030*/  FFMA.FTZ R8, R127, c[0x0][0x23c], -R0 ;  /* 0x00008f007f087a23 */ /* 0x010fcc0000010800 */
[----:B------:R4:W-:Y:S01]  /*4040*/  MUFU.EX2 R228, R8 ;  /* 0x0000000800e47308 */ /* 0x0009e20000000800 */
[----:B---3--:R-:W-:-:S07]  /*4050*/  FFMA.FTZ R4, R124, c[0x0][0x23c], -R2 ;  /* 0x00008f007c047a23 */ /* 0x008fce0000010802 */
[----:B------:R3:W1:Y:S01]  /*4060*/  MUFU.EX2 R204, R4 ;  /* 0x0000000400cc7308 */ /* 0x0006620000000800 */
[----:B----4-:R-:W-:-:S07]  /*4070*/  FFMA.FTZ R8, R149, c[0x0][0x23c], -R13 ;  /* 0x00008f0095087a23 */ /* 0x010fce000001080d */
[----:B------:R4:W-:Y:S01]  /*4080*/  MUFU.EX2 R226, R8 ;  /* 0x0000000800e27308 */ /* 0x0009e20000000800 */
[----:B---3--:R-:W-:Y:S01]  /*4090*/  FFMA.FTZ R4, R137, c[0x0][0x23c], -R0 ;  /* 0x00008f0089047a23 */ /* 0x008fe20000010800 */
[----:B-1----:R-:W-:Y:S02]  /*40a0*/  F2FP.BF16.PACK_AB R7, R204, R206 ;  /* 0x000000cecc07723e */ /* 0x002fe400000010ff */
[----:B------:R-:W-:-:S04]  /*40b0*/  MOV R137, R156 ;  /* 0x0000009c00897202 */ /* 0x000fc80000000f00 */
[----:B------:R1:W-:Y:S01]  /*40c0*/  MUFU.EX2 R230, R4 ;  /* 0x0000000400e67308 */ /* 0x0003e20000000800 */
[----:B----4-:R-:W-:-:S07]  /*40d0*/  FFMA.FTZ R8, R148, c[0x0][0x23c], -R13 ;  /* 0x00008f0094087a23 */ /* 0x010fce000001080d */
[----:B------:R3:W-:Y:S01]  /*40e0*/  MUFU.EX2 R227, R8 ;  /* 0x0000000800e37308 */ /* 0x0007e20000000800 */
[----:B-1----:R-:W-:Y:S01]  /*40f0*/  FFMA.FTZ R4, R133, c[0x0][0x23c], -R0 ;  /* 0x00008f0085047a23 */ /* 0x002fe20000010800 */
[----:B------:R-:W-:-:S06]  /*4100*/  MOV R133, R150 ;  /* 0x0000009600857202 */ /* 0x000fcc0000000f00 */
[----:B------:R1:W4:Y:S01]  /*4110*/  MUFU.EX2 R229, R4 ;  /* 0x0000000400e57308 */ /* 0x0003220000000800 */
[----:B---3--:R-:W-:Y:S01]  /*4120*/  FFMA.FTZ R8, R139, c[0x0][0x23c], -R13 ;  /* 0x00008f008b087a23 */ /* 0x008fe2000001080d */
[----:B------:R-:W-:-:S06]  /*4130*/  MOV R139, R204 ;  /* 0x000000cc008b7202 */ /* 0x000fcc0000000f00 */
[----:B------:R3:W-:Y:S01]  /*4140*/  MUFU.EX2 R225, R8 ;  /* 0x0000000800e17308 */ /* 0x0007e20000000800 */
[----:B-1----:R-:W-:-:S07]  /*4150*/  F2FP.BF16.PACK_AB R4, R180, R181 ;  /* 0x000000b5b404723e */ /* 0x002fce00000010ff */
[----:B--2---:R-:W-:Y:S01]  /*4160*/  HMMA.16816.F32.BF16 R160, R4, R24, R112 ;  /* 0x0000001804a0723c */ /* 0x004fe20000041870 */
[----:B---3--:R-:W-:Y:S01]  /*4170*/  FFMA.FTZ R8, R138, c[0x0][0x23c], -R13 ;  /* 0x00008f008a087a23 */ /* 0x008fe2000001080d */
[----:B------:R-:W-:-:S03]  /*4180*/  MOV R138, R205 ;  /* 0x000000cd008a7202 */ /* 0x000fc60000000f00 */
[----:B------:R1:W2:Y:S03]  /*4190*/  MUFU.EX2 R224, R8 ;  /* 0x0000000800e07308 */ /* 0x0002a60000000800 */
[C---:B------:R-:W-:Y:S08]  /*41a0*/  HMMA.16816.F32.BF16 R168, R4.reuse, R20, R108 ;  /* 0x0000001404a8723c */ /* 0x040ff0000004186c */
[----:B------:R-:W-:Y:S01]  /*41b0*/  HMMA.16816.F32.BF16 R156, R4, R16, R104 ;  /* 0x00000010049c723c */ /* 0x000fe20000041868 */
[----:B-1----:R-:W-:Y:S01]  /*41c0*/  FFMA.FTZ R8, R167, c[0x0][0x23c], -R12 ;  /* 0x00008f00a7087a23 */ /* 0x002fe2000001080c */
[----:B------:R-:W-:-:S06]  /*41d0*/  MOV R167, R207 ;  /* 0x000000cf00a77202 */ /* 0x000fcc0000000f00 */
[C---:B-----5:R-:W-:Y:S01]  /*41e0*/  HMMA.16816.F32.BF16 R124, R4.reuse, R28, R100 ;  /* 0x0000001c047c723c */ /* 0x060fe20000041864 */
[----:B------:R1:W-:Y:S07]  /*41f0*/  MUFU.EX2 R215, R8 ;  /* 0x0000000800d77308 */ /* 0x0003ee0000000800 */
[C---:B------:R-:W-:Y:S08]  /*4200*/  HMMA.16816.F32.BF16 R112, R4.reuse, R32, R96 ;  /* 0x000000200470723c */ /* 0x040ff00000041860 */
[----:B------:R-:W-:Y:S01]  /*4210*/  HMMA.16816.F32.BF16 R108, R4, R40, R92 ;  /* 0x00000028046c723c */ /* 0x000fe2000004185c */
[----:B-1----:R-:W-:Y:S01]  /*4220*/  FFMA.FTZ R8, R166, c[0x0][0x23c], -R12 ;  /* 0x00008f00a6087a23 */ /* 0x002fe2000001080c */
[----:B------:R-:W-:-:S03]  /*4230*/  MOV R166, R211 ;  /* 0x000000d300a67202 */ /* 0x000fc60000000f00 */
[----:B------:R1:W3:Y:S03]  /*4240*/  MUFU.EX2 R214, R8 ;  /* 0x0000000800d67308 */ /* 0x0002e60000000800 */
[C---:B------:R-:W-:Y:S08]  /*4250*/  HMMA.16816.F32.BF16 R148, R4.reuse, R26, R88 ;  /* 0x0000001a0494723c */ /* 0x040ff00000041858 */
[----:B------:R-:W-:Y:S01]  /*4260*/  HMMA.16816.F32.BF16 R104, R4, R22, R84 ;  /* 0x000000160468723c */ /* 0x000fe20000041854 */
[----:B-1----:R-:W-:-:S02]  /*4270*/  FFMA.FTZ R8, R164, c[0x0][0x23c], -R12 ;  /* 0x00008f00a4087a23 */ /* 0x002fc4000001080c */
[----:B------:R-:W-:-:S05]  /*4280*/  IMAD.MOV.U32 R164, RZ, RZ, R212 ;  /* 0x000000ffffa47224 */ /* 0x000fca00078e00d4 */
[C---:B------:R-:W-:Y:S01]  /*4290*/  HMMA.16816.F32.BF16 R100, R4.reuse, R18, R80 ;  /* 0x000000120464723c */ /* 0x040fe20000041850 */
[----:B------:R1:W-:Y:S07]  /*42a0*/  MUFU.EX2 R213, R8 ;  /* 0x0000000800d57308 */ /* 0x0003ee0000000800 */
[C---:B------:R-:W-:Y:S07]  /*42b0*/  HMMA.16816.F32.BF16 R96, R4.reuse, R30, R76 ;  /* 0x0000001e0460723c */ /* 0x040fee000004184c */
[----:B------:R-:W-:Y:S01]  /*42c0*/  MOV R79, R183 ;  /* 0x000000b7004f7202 */ /* 0x000fe20000000f00 */
[----:B------:R-:W-:Y:S01]  /*42d0*/  HMMA.16816.F32.BF16 R92, R4, R34, R72 ;  /* 0x00000022045c723c */ /* 0x000fe20000041848 */
[----:B-1----:R-:W-:Y:S01]  /*42e0*/  FFMA.FTZ R8, R165, c[0x0][0x23c], -R12 ;  /* 0x00008f00a5087a23 */ /* 0x002fe2000001080c */
[----:B------:R-:W-:Y:S01]  /*42f0*/  MOV R77, R181 ;  /* 0x000000b5004d7202 */ /* 0x000fe20000000f00 */
[----:B------:R-:W-:Y:S01]  /*4300*/  IMAD.MOV.U32 R78, RZ, RZ, R182 ;  /* 0x000000ffff4e7224 */ /* 0x000fe200078e00b6 */
[----:B------:R-:W-:Y:S01]  /*4310*/  MOV R76, R180 ;  /* 0x000000b4004c7202 */ /* 0x000fe20000000f00 */
[----:B------:R1:W-:Y:S01]  /*4320*/  MUFU.EX2 R212, R8 ;  /* 0x0000000800d47308 */ /* 0x0003e20000000800 */
[----:B------:R-:W-:-:S02]  /*4330*/  IMAD.MOV.U32 R165, RZ, RZ, R79 ;  /* 0x000000ffffa57224 */ /* 0x000fc400078e004f */
[----:B------:R-:W-:Y:S07]  /*4340*/  HMMA.16816.F32.BF16 R88, R4, R42, R64 ;  /* 0x0000002a0458723c */ /* 0x000fee0000041840 */
[----:B----4-:R-:W-:Y:S02]  /*4350*/  F2FP.BF16.PACK_AB R4, R229, R230 ;  /* 0x000000e6e504723e */ /* 0x010fe400000010ff */
[----:B------:R-:W-:Y:S02]  /*4360*/  F2FP.BF16.PACK_AB R5, R227, R226 ;  /* 0x000000e2e305723e */ /* 0x000fe400000010ff */
[----:B------:R-:W-:Y:S01]  /*4370*/  F2FP.BF16.PACK_AB R6, R228, R231 ;  /* 0x000000e7e406723e */ /* 0x000fe200000010ff */
[----:B-1----:R-:W-:Y:S01]  /*4380*/  FFMA.FTZ R8, R175, c[0x0][0x23c], -R2 ;  /* 0x00008f00af087a23 */ /* 0x002fe20000010802 */
[----:B--2---:R-:W-:-:S03]  /*4390*/  F2FP.BF16.PACK_AB R7, R224, R225 ;  /* 0x000000e1e007723e */ /* 0x004fc600000010ff */
[----:B------:R1:W-:Y:S04]  /*43a0*/  MUFU.EX2 R211, R8 ;  /* 0x0000000800d37308 */ /* 0x0003e80000000800 */
[C---:B------:R-:W-:Y:S08]  /*43b0*/  HMMA.16816.F32.BF16 R80, R4.reuse, R20, R60 ;  /* 0x000000140450723c */ /* 0x040ff0000004183c */
[----:B------:R-:W-:Y:S01]  /*43c0*/  HMMA.16816.F32.BF16 R60, R4, R26, R128 ;  /* 0x0000001a043c723c */ /* 0x000fe20000041880 */
[----:B-1----:R-:W-:-:S06]  /*43d0*/  FFMA.FTZ R8, R173, c[0x0][0x23c], -R2 ;  /* 0x00008f00ad087a23 */ /* 0x002fcc0000010802 */
[----:B------:R-:W-:Y:S01]  /*43e0*/  IMAD.MOV.U32 R130, RZ, RZ, R133 ;  /* 0x000000ffff827224 */ /* 0x000fe200078e0085 */
[----:B------:R1:W2:Y:S01]  /*43f0*/  MUFU.EX2 R210, R8 ;  /* 0x0000000800d27308 */ /* 0x0002a20000000800 */
[----:B------:R-:W-:Y:S01]  /*4400*/  IMAD.MOV.U32 R133, RZ, RZ, R209 ;  /* 0x000000ffff857224 */ /* 0x000fe200078e00d1 */
[----:B------:R-:W-:Y:S01]  /*4410*/  HMMA.16816.F32.BF16 R84, R4, R24, R68 ;  /* 0x000000180454723c */ /* 0x000fe20000041844 */
[----:B------:R-:W-:Y:S01]  /*4420*/  IMAD.MOV.U32 R129, RZ, RZ, R206 ;  /* 0x000000ffff817224 */ /* 0x000fe200078e00ce */
[----:B------:R-:W-:Y:S01]  /*4430*/  MOV R131, R36 ;  /* 0x0000002400837202 */ /* 0x000fe20000000f00 */
[----:B------:R-:W4:Y:S01]  /*4440*/  LDSM.16.MT88.4 R24, [R216+0x9800] ;  /* 0x00980000d818783b */ /* 0x000f220000004200 */
[----:B------:R-:W-:-:S03]  /*4450*/  MOV R128, R137 ;  /* 0x0000008900807202 */ /* 0x000fc60000000f00 */
[----:B------:R-:W-:Y:S01]  /*4460*/  LDSM.16.MT88.4 R36, [R218+0xb800] ;  /* 0x00b80000da24783b */ /* 0x000fe20000004200 */
[----:B------:R-:W-:Y:S01]  /*4470*/  HMMA.16816.F32.BF16 R64, R4, R32, R48 ;  /* 0x000000200440723c */ /* 0x000fe20000041830 */
[----:B-1----:R-:W-:-:S07]  /*4480*/  FFMA.FTZ R8, R172, c[0x0][0x23c], -R2 ;  /* 0x00008f00ac087a23 */ /* 0x002fce0000010802 */
[C---:B------:R-:W-:Y:S01]  /*4490*/  HMMA.16816.F32.BF16 R72, R4.reuse, R16, R56 ;  /* 0x000000100448723c */ /* 0x040fe20000041838 */
[----:B------:R1:W-:Y:S07]  /*44a0*/  MUFU.EX2 R208, R8 ;  /* 0x0000000800d07308 */ /* 0x0003ee0000000800 */
[C---:B------:R-:W-:Y:S08]  /*44b0*/  HMMA.16816.F32.BF16 R68, R4.reuse, R28, R52 ;  /* 0x0000001c0444723c */ /* 0x040ff00000041834 */
[----:B------:R-:W-:Y:S01]  /*44c0*/  HMMA.16816.F32.BF16 R180, R4, R40, R44 ;  /* 0x0000002804b4723c */ /* 0x000fe2000004182c */
[----:B-1----:R-:W-:-:S04]  /*44d0*/  FFMA.FTZ R8, R174, c[0x0][0x23c], -R2 ;  /* 0x00008f00ae087a23 */ /* 0x002fc80000010802 */
[----:B------:R1:W5:Y:S03]  /*44e0*/  MUFU.EX2 R209, R8 ;  /* 0x0000000800d17308 */ /* 0x0003660000000800 */
[C---:B------:R-:W-:Y:S01]  /*44f0*/  HMMA.16816.F32.BF16 R48, R4.reuse, R18, R116 ;  /* 0x000000120430723c */ /* 0x040fe20000041874 */
[----:B------:R-:W2:Y:S07]  /*4500*/  LDSM.16.MT88.4 R16, [R218+0x9800] ;  /* 0x00980000da10783b */ /* 0x000eae0000004200 */
[----:B------:R-:W-:Y:S01]  /*4510*/  HMMA.16816.F32.BF16 R52, R4, R22, R120 ;  /* 0x000000160434723c */ /* 0x000fe20000041878 */
[----:B------:R-:W4:Y:S01]  /*4520*/  LDSM.16.MT88.4 R20, [R216+0xa800] ;  /* 0x00a80000d814783b */ /* 0x000f220000004200 */
[----:B-1----:R-:W-:-:S05]  /*4530*/  FFMA.FTZ R8, R178, c[0x0][0x23c], -R0 ;  /* 0x00008f00b2087a23 */ /* 0x002fca0000010800 */
[----:B------:R-:W-:Y:S01]  /*4540*/  MOV R123, R77 ;  /* 0x0000004d007b7202 */ /* 0x000fe20000000f00 */
[----:B------:R-:W-:Y:S01]  /*4550*/  HMMA.16816.F32.BF16 R44, R4, R30, R140 ;  /* 0x0000001e042c723c */ /* 0x000fe2000004188c */
[----:B------:R-:W1:Y:S01]  /*4560*/  LDSM.16.MT88.4 R28, [R218+0xa800] ;  /* 0x00a80000da1c783b */ /* 0x000e620000004200 */
[----:B------:R3:W-:Y:S01]  /*4570*/  MUFU.EX2 R207, R8 ;  /* 0x0000000800cf7308 */ /* 0x0007e20000000800 */
[----:B------:R-:W-:-:S05]  /*4580*/  IMAD.MOV.U32 R122, RZ, RZ, R76 ;  /* 0x000000ffff7a7224 */ /* 0x000fca00078e004c */
[C---:B------:R-:W-:Y:S01]  /*4590*/  HMMA.16816.F32.BF16 R56, R4.reuse, R34, R144 ;  /* 0x000000220438723c */ /* 0x040fe20000041890 */
[----:B------:R-:W1:Y:S07]  /*45a0*/  LDSM.16.MT88.4 R32, [R216+0xb800] ;  /* 0x00b80000d820783b */ /* 0x000e6e0000004200 */
[----:B------:R-:W-:Y:S01]  /*45b0*/  HMMA.16816.F32.BF16 R40, R4, R42, R152 ;  /* 0x0000002a0428723c */ /* 0x000fe20000041898 */
[----:B------:R-:W-:Y:S01]  /*45c0*/  LDSM.16.MT88.4 R152, [R216+0x9c00] ;  /* 0x009c0000d898783b */ /* 0x000fe20000004200 */
[----:B---3--:R-:W-:-:S04]  /*45d0*/  FFMA.FTZ R8, R179, c[0x0][0x23c], -R0 ;  /* 0x00008f00b3087a23 */ /* 0x008fc80000010800 */
[----:B------:R3:W1:Y:S01]  /*45e0*/  MUFU.EX2 R206, R8 ;  /* 0x0000000800ce7308 */ /* 0x0006620000000800 */
[----:B------:R-:W-:Y:S02]  /*45f0*/  F2FP.BF16.PACK_AB R4, R214, R215 ;  /* 0x000000d7d604723e */ /* 0x000fe400000010ff */
[----:B--2---:R-:W-:Y:S02]  /*4600*/  F2FP.BF16.PACK_AB R5, R210, R211 ;  /* 0x000000d3d205723e */ /* 0x004fe400000010ff */
[----:B------:R-:W-:Y:S02]  /*4610*/  F2FP.BF16.PACK_AB R6, R212, R213 ;  /* 0x000000d5d406723e */ /* 0x000fe400000010ff */
[----:B-----5:R-:W-:-:S07]  /*4620*/  F2FP.BF16.PACK_AB R7, R209, R208 ;  /* 0x000000d0d107723e */ /* 0x020fce00000010ff */
[----:B----4-:R-:W-:Y:S01]  /*4630*/  HMMA.16816.F32.BF16 R140, R4, R24, R160 ;  /* 0x00000018048c723c */ /* 0x010fe200000418a0 */
[----:B---3--:R-:W-:-:S04]  /*4640*/  FFMA.FTZ R8, R176, c[0x0][0x23c], -R0 ;  /* 0x00008f00b0087a23 */ /* 0x008fc80000010800 */
[----:B------:R2:W-:Y:S03]  /*4650*/  MUFU.EX2 R205, R8 ;  /* 0x0000000800cd7308 */ /* 0x0005e60000000800 */
[C---:B------:R-:W-:Y:S08]  /*4660*/  HMMA.16816.F32.BF16 R168, R4.reuse, R16, R168 ;  /* 0x0000001004a8723c */ /* 0x040ff000000418a8 */
[----:B------:R-:W-:Y:S01]  /*4670*/  HMMA.16816.F32.BF16 R172, R4, R20, R156 ;  /* 0x0000001404ac723c */ /* 0x000fe2000004189c */
[----:B--2---:R-:W-:-:S07]  /*4680*/  FFMA.FTZ R8, R177, c[0x0][0x23c], -R0 ;  /* 0x00008f00b1087a23 */ /* 0x004fce0000010800 */
[C---:B-1----:R-:W-:Y:S01]  /*4690*/  HMMA.16816.F32.BF16 R124, R4.reuse, R28, R124 ;  /* 0x0000001c047c723c */ /* 0x042fe2000004187c */
[----:B------:R1:W-:Y:S07]  /*46a0*/  MUFU.EX2 R204, R8 ;  /* 0x0000000800cc7308 */ /* 0x0003ee0000000800 */
[C---:B------:R-:W-:Y:S08]  /*46b0*/  HMMA.16816.F32.BF16 R112, R4.reuse, R32, R112 ;  /* 0x000000200470723c */ /* 0x040ff00000041870 */
[----:B------:R-:W-:Y:S01]  /*46c0*/  HMMA.16816.F32.BF16 R176, R4, R36, R108 ;  /* 0x0000002404b0723c */ /* 0x000fe2000004186c */
[----:B------:R-:W-:Y:S01]  /*46d0*/  LDSM.16.MT88.4 R108, [R218+0xac00] ;  /* 0x00ac0000da6c783b */ /* 0x000fe20000004200 */
[----:B-1----:R-:W-:-:S04]  /*46e0*/  FFMA.FTZ R8, R186, c[0x0][0x23c], -R13 ;  /* 0x00008f00ba087a23 */ /* 0x002fc8000001080d */
[----:B------:R1:W-:Y:S02]  /*46f0*/  MUFU.EX2 R186, R8 ;  /* 0x0000000800ba7308 */ /* 0x0003e40000000800 */
[C---:B------:R-:W-:Y:S08]  /*4700*/  HMMA.16816.F32.BF16 R148, R4.reuse, R26, R148 ;  /* 0x0000001a0494723c */ /* 0x040ff00000041894 */
[----:B------:R-:W-:Y:S01]  /*4710*/  HMMA.16816.F32.BF16 R100, R4, R22, R100 ;  /* 0x000000160464723c */ /* 0x000fe20000041864 */
[----:B-1----:R-:W-:-:S02]  /*4720*/  FFMA.FTZ R8, R187, c[0x0][0x23c], -R13 ;  /* 0x00008f00bb087a23 */ /* 0x002fc4000001080d */
[----:B------:R-:W-:-:S05]  /*4730*/  IMAD.MOV.U32 R187, RZ, RZ, R139 ;  /* 0x000000ffffbb7224 */ /* 0x000fca00078e008b */
[C---:B------:R-:W-:Y:S01]  /*4740*/  HMMA.16816.F32.BF16 R116, R4.reuse, R34, R92 ;  /* 0x000000220474723c */ /* 0x040fe2000004185c */
[----:B------:R1:W2:Y:S07]  /*4750*/  MUFU.EX2 R139, R8 ;  /* 0x00000008008b7308 */ /* 0x0002ae0000000800 */
[----:B------:R-:W-:Y:S01]  /*4760*/  HMMA.16816.F32.BF16 R144, R4, R38, R88 ;  /* 0x000000260490723c */ /* 0x000fe20000041858 */
[----:B-1----:R-:W-:Y:S01]  /*4770*/  FFMA.FTZ R8, R184, c[0x0][0x23c], -R13 ;  /* 0x00008f00b8087a23 */ /* 0x002fe2000001080d */
[----:B------:R-:W-:-:S03]  /*4780*/  MOV R184, R138 ;  /* 0x0000008a00b87202 */ /* 0x000fc60000000f00 */
[----:B------:R1:W-:Y:S02]  /*4790*/  MUFU.EX2 R138, R8 ;  /* 0x00000008008a7308 */ /* 0x0003e40000000800 */
[----:B-1----:R-:W-:Y:S01]  /*47a0*/  FFMA.FTZ R8, R185, c[0x0][0x23c], -R13 ;  /* 0x00008f00b9087a23 */ /* 0x002fe2000001080d */
[----:B------:R-:W-:Y:S02]  /*47b0*/  MOV R185, R129 ;  /* 0x0000008100b97202 */ /* 0x000fe40000000f00 */
[----:B------:R-:W-:-:S03]  /*47c0*/  MOV R129, R78 ;  /* 0x0000004e00817202 */ /* 0x000fc60000000f00 */
[----:B------:R1:W3:Y:S01]  /*47d0*/  MUFU.EX2 R137, R8 ;  /* 0x0000000800897308 */ /* 0x0002e20000000800 */
[C---:B------:R-:W-:Y:S08]  /*47e0*/  HMMA.16816.F32.BF16 R76, R4.reuse, R18, R104 ;  /* 0x00000012044c723c */ /* 0x040ff00000041868 */
[----:B------:R-:W-:Y:S01]  /*47f0*/  HMMA.16816.F32.BF16 R104, R4, R30, R96 ;  /* 0x0000001e0468723c */ /* 0x000fe20000041860 */
[----:B------:R-:W-:Y:S01]  /*4800*/  LDSM.16.MT88.4 R96, [R216+0xac00] ;  /* 0x00ac0000d860783b */ /* 0x000fe20000004200 */
[----:B-1----:R-:W-:Y:S01]  /*4810*/  FFMA.FTZ R8, R188, c[0x0][0x23c], -R12 ;  /* 0x00008f00bc087a23 */ /* 0x002fe2000001080c */
[----:B------:R-:W-:Y:S01]  /*4820*/  MOV R188, R10 ;  /* 0x0000000a00bc7202 */ /* 0x000fe20000000f00 */
[----:B------:R-:W-:Y:S01]  /*4830*/  IMAD.MOV.U32 R10, RZ, RZ, R11 ;  /* 0x000000ffff0a7224 */ /* 0x000fe200078e000b */
[----:B------:R-:W-:-:S02]  /*4840*/  MOV R11, R133 ;  /* 0x00000085000b7202 */ /* 0x000fc40000000f00 */
[----:B------:R1:W-:Y:S01]  /*4850*/  MUFU.EX2 R133, R8 ;  /* 0x0000000800857308 */ /* 0x0003e20000000800 */
[----:B------:R-:W-:Y:S02]  /*4860*/  F2FP.BF16.PACK_AB R4, R206, R207 ;  /* 0x000000cfce04723e */ /* 0x000fe400000010ff */
[----:B--2---:R-:W-:Y:S02]  /*4870*/  F2FP.BF16.PACK_AB R5, R139, R186 ;  /* 0x000000ba8b05723e */ /* 0x004fe400000010ff */
[----:B------:R-:W-:Y:S02]  /*4880*/  F2FP.BF16.PACK_AB R6, R204, R205 ;  /* 0x000000cdcc06723e */ /* 0x000fe400000010ff */
[----:B---3--:R-:W-:-:S07]  /*4890*/  F2FP.BF16.PACK_AB R7, R137, R138 ;  /* 0x0000008a8907723e */ /* 0x008fce00000010ff */
[----:B------:R-:W-:Y:S01]  /*48a0*/  HMMA.16816.F32.BF16 R160, R4, R24, R84 ;  /* 0x0000001804a0723c */ /* 0x000fe20000041854 */
[----:B-1----:R-:W-:Y:S01]  /*48b0*/  FFMA.FTZ R8, R189, c[0x0][0x23c], -R12 ;  /* 0x00008f00bd087a23 */ /* 0x002fe2000001080c */
[----:B------:R-:W-:-:S03]  /*48c0*/  MOV R189, R132 ;  /* 0x0000008400bd7202 */ /* 0x000fc60000000f00 */
[----:B------:R1:W2:Y:S03]  /*48d0*/  MUFU.EX2 R132, R8 ;  /* 0x0000000800847308 */ /* 0x0002a60000000800 */
[C---:B------:R-:W-:Y:S08]  /*48e0*/  HMMA.16816.F32.BF16 R84, R4.reuse, R20, R72 ;  /* 0x000000140454723c */ /* 0x040ff00000041848 */
[----:B------:R-:W-:Y:S01]  /*48f0*/  HMMA.16816.F32.BF16 R52, R4, R18, R52 ;  /* 0x000000120434723c */ /* 0x000fe20000041834 */
[----:B-1----:R-:W-:Y:S01]  /*4900*/  FFMA.FTZ R8, R190, c[0x0][0x23c], -R12 ;  /* 0x00008f00be087a23 */ /* 0x002fe2000001080c */
[----:B------:R-:W-:-:S06]  /*4910*/  MOV R190, R165 ;  /* 0x000000a500be7202 */ /* 0x000fcc0000000f00 */
[C---:B------:R-:W-:Y:S01]  /*4920*/  HMMA.16816.F32.BF16 R56, R4.reuse, R34, R56 ;  /* 0x000000220438723c */ /* 0x040fe20000041838 */
[----:B------:R1:W-:Y:S06]  /*4930*/  MUFU.EX2 R21, R8 ;  /* 0x0000000800157308 */ /* 0x0003ec0000000800 */
[----:B------:R-:W-:Y:S01]  /*4940*/  IMAD.MOV.U32 R35, RZ, RZ, R234 ;  /* 0x000000ffff237224 */ /* 0x000fe200078e00ea */
[----:B------:R-:W-:Y:S01]  /*4950*/  HMMA.16816.F32.BF16 R60, R4, R26, R60 ;  /* 0x0000001a043c723c */ /* 0x000fe2000004183c */
[----:B------:R-:W-:-:S07]  /*4960*/  MOV R34, R232 ;  /* 0x000000e800227202 */ /* 0x000fce0000000f00 */
[----:B------:R-:W-:Y:S01]  /*4970*/  HMMA.16816.F32.BF16 R24, R4, R16, R80 ;  /* 0x000000100418723c */ /* 0x000fe20000041850 */
[----:B------:R-:W3:Y:S01]  /*4980*/  LDSM.16.MT88.4 R80, [R218+0x9c00] ;  /* 0x009c0000da50783b */ /* 0x000ee20000004200 */
[----:B-1----:R-:W-:Y:S01]  /*4990*/  FFMA.FTZ R8, R191, c[0x0][0x23c], -R12 ;  /* 0x00008f00bf087a23 */ /* 0x002fe2000001080c */
[----:B------:R-:W-:-:S03]  /*49a0*/  MOV R191, R233 ;  /* 0x000000e900bf7202 */ /* 0x000fc60000000f00 */
[----:B------:R1:W4:Y:S02]  /*49b0*/  MUFU.EX2 R233, R8 ;  /* 0x0000000800e97308 */ /* 0x0003240000000800 */
[C---:B------:R-:W-:Y:S07]  /*49c0*/  HMMA.16816.F32.BF16 R64, R4.reuse, R32, R64 ;  /* 0x000000200440723c */ /* 0x040fee0000041840 */
[----:B------:R-:W-:Y:S01]  /*49d0*/  IMAD.MOV.U32 R33, RZ, RZ, R166 ;  /* 0x000000ffff217224 */ /* 0x000fe200078e00a6 */
[----:B------:R-:W-:Y:S01]  /*49e0*/  MOV R32, R167 ;  /* 0x000000a700207202 */ /* 0x000fe20000000f00 */
[----:B------:R-:W-:Y:S04]  /*49f0*/  HMMA.16816.F32.BF16 R48, R4, R22, R48 ;  /* 0x000000160430723c */ /* 0x000fe80000041830 */
[----:B------:R-:W-:-:S02]  /*4a00*/  FADD.FTZ R9, R9, R32 ;  /* 0x0000002009097221 */ /* 0x000fc40000010000 */
[----:B-1----:R-:W-:Y:S01]  /*4a10*/  FFMA.FTZ R8, R192, c[0x0][0x23c], -R2 ;  /* 0x00008f00c0087a23 */ /* 0x002fe20000010802 */
[----:B------:R-:W-:Y:S01]  /*4a20*/  MOV R192, R164 ;  /* 0x000000a400c07202 */ /* 0x000fe20000000f00 */
[C---:B------:R-:W-:Y:S01]  /*4a30*/  HMMA.16816.F32.BF16 R156, R4.reuse, R28, R68 ;  /* 0x0000001c049c723c */ /* 0x040fe20000041844 */
[----:B------:R-:W-:Y:S01]  /*4a40*/  MOV R22, R123 ;  /* 0x0000007b00167202 */ /* 0x000fe20000000f00 */
[----:B------:R1:W-:Y:S01]  /*4a50*/  MUFU.EX2 R20, R8 ;  /* 0x0000000800147308 */ /* 0x0003e20000000800 */
[----:B------:R-:W-:Y:S02]  /*4a60*/  IMAD.MOV.U32 R23, RZ, RZ, R122 ;  /* 0x000000ffff177224 */ /* 0x000fe400078e007a */
[----:B------:R-:W-:Y:S02]  /*4a70*/  LDSM.16.MT88.4 R120, [R216+0xbc00] ;  /* 0x00bc0000d878783b */ /* 0x000fe40000004200 */
[----:B------:R-:W-:Y:S01]  /*4a80*/  IMAD.MOV.U32 R29, RZ, RZ, R128 ;  /* 0x000000ffff1d7224 */ /* 0x000fe200078e0080 */
[----:B------:R-:W-:Y:S01]  /*4a90*/  HMMA.16816.F32.BF16 R44, R4, R30, R44 ;  /* 0x0000001e042c723c */ /* 0x000fe2000004182c */
[----:B------:R-:W-:-:S02]  /*4aa0*/  MOV R28, R129 ;  /* 0x00000081001c7202 */ /* 0x000fc40000000f00 */
[----:B--2---:R-:W-:-:S04]  /*4ab0*/  F2FP.BF16.PACK_AB R128, R132, R133 ;  /* 0x000000858480723e */ /* 0x004fc800000010ff */
[----:B------:R-:W-:Y:S01]  /*4ac0*/  IMAD.MOV.U32 R31, RZ, RZ, R130 ;  /* 0x000000ffff1f7224 */ /* 0x000fe200078e0082 */
[C---:B------:R-:W-:Y:S01]  /*4ad0*/  HMMA.16816.F32.BF16 R164, R4.reuse, R36, R180 ;  /* 0x0000002404a4723c */ /* 0x040fe200000418b4 */
[----:B------:R-:W-:Y:S01]  /*4ae0*/  MOV R30, R131 ;  /* 0x00000083001e7202 */ /* 0x000fe20000000f00 */
[--C-:B-1----:R-:W-:Y:S01]  /*4af0*/  FFMA.FTZ R8, R194, c[0x0][0x23c], -R2.reuse ;  /* 0x00008f00c2087a23 */ /* 0x102fe20000010802 */
[----:B------:R-:W-:Y:S01]  /*4b00*/  MOV R194, R10 ;  /* 0x0000000a00c27202 */ /* 0x000fe20000000f00 */
[----:B------:R-:W-:Y:S01]  /*4b10*/  FADD.FTZ R9, R31, R9 ;  /* 0x000000091f097221 */ /* 0x000fe20000010000 */
[----:B----4-:R-:W-:Y:S01]  /*4b20*/  F2FP.BF16.PACK_AB R130, R233, R21 ;  /* 0x00000015e982723e */ /* 0x010fe200000010ff */
[----:B------:R1:W2:Y:S02]  /*4b30*/  MUFU.EX2 R19, R8 ;  /* 0x0000000800137308 */ /* 0x0002a40000000800 */
[----:B------:R-:W-:Y:S01]  /*4b40*/  HMMA.16816.F32.BF16 R40, R4, R38, R40 ;  /* 0x000000260428723c */ /* 0x000fe20000041828 */
[----:B------:R-:W4:Y:S01]  /*4b50*/  LDSM.16.MT88.4 R4, [R218+0xbc00] ;  /* 0x00bc0000da04783b */ /* 0x000f220000004200 */
[--C-:B-1----:R-:W-:Y:S01]  /*4b60*/  FFMA.FTZ R8, R193, c[0x0][0x23c], -R2.reuse ;  /* 0x00008f00c1087a23 */ /* 0x102fe20000010802 */
[----:B------:R-:W-:Y:S01]  /*4b70*/  MOV R193, R11 ;  /* 0x0000000b00c17202 */ /* 0x000fe20000000f00 */
[----:B------:R-:W-:Y:S01]  /*4b80*/  FFMA.FTZ R2, R195, c[0x0][0x23c], -R2 ;  /* 0x00008f00c3027a23 */ /* 0x000fe20000010802 */
[----:B------:R-:W-:Y:S01]  /*4b90*/  MOV R195, R14 ;  /* 0x0000000e00c37202 */ /* 0x000fe20000000f00 */
[----:B------:R1:W-:Y:S01]  /*4ba0*/  MUFU.EX2 R18, R8 ;  /* 0x0000000800127308 */ /* 0x0003e20000000800 */
[----:B--2---:R-:W-:-:S07]  /*4bb0*/  F2FP.BF16.PACK_AB R129, R19, R20 ;  /* 0x000000141381723e */ /* 0x004fce00000010ff */
[----:B------:R2:W5:Y:S01]  /*4bc0*/  MUFU.EX2 R234, R2 ;  /* 0x0000000200ea7308 */ /* 0x0005620000000800 */
[----:B-1----:R-:W-:Y:S01]  /*4bd0*/  MOV R8, R15 ;  /* 0x0000000f00087202 */ /* 0x002fe20000000f00 */
[----:B--2---:R-:W-:Y:S01]  /*4be0*/  FFMA.FTZ R2, R197, c[0x0][0x23c], -R0 ;  /* 0x00008f00c5027a23 */ /* 0x004fe20000010800 */
[----:B-----5:R-:W-:-:S05]  /*4bf0*/  F2FP.BF16.PACK_AB R131, R234, R18 ;  /* 0x00000012ea83723e */ /* 0x020fca00000010ff */
[----:B------:R1:W-:Y:S02]  /*4c00*/  MUFU.EX2 R17, R2 ;  /* 0x0000000200117308 */ /* 0x0003e40000000800 */
[C---:B---3--:R-:W-:Y:S08]  /*4c10*/  HMMA.16816.F32.BF16 R72, R128.reuse, R80, R168 ;  /* 0x000000508048723c */ /* 0x048ff000000418a8 */
[----:B------:R-:W-:Y:S01]  /*4c20*/  HMMA.16816.F32.BF16 R92, R128, R98, R100 ;  /* 0x00000062805c723c */ /* 0x000fe20000041864 */
[----:B-1----:R-:W-:-:S04]  /*4c30*/  FFMA.FTZ R2, R196, c[0x0][0x23c], -R0 ;  /* 0x00008f00c4027a23 */ /* 0x002fc80000010800 */
[----:B------:R1:W2:Y:S03]  /*4c40*/  MUFU.EX2 R16, R2 ;  /* 0x0000000200107308 */ /* 0x0002a60000000800 */
[C---:B------:R-:W-:Y:S08]  /*4c50*/  HMMA.16816.F32.BF16 R100, R128.reuse, R108, R124 ;  /* 0x0000006c8064723c */ /* 0x040ff0000004187c */
[----:B----4-:R-:W-:Y:S01]  /*4c60*/  HMMA.16816.F32.BF16 R124, R128, R4, R176 ;  /* 0x00000004807c723c */ /* 0x010fe200000418b0 */
[--C-:B-1----:R-:W-:Y:S01]  /*4c70*/  FFMA.FTZ R2, R198, c[0x0][0x23c], -R0.reuse ;  /* 0x00008f00c6027a23 */ /* 0x102fe20000010800 */
[----:B--2---:R-:W-:Y:S01]  /*4c80*/  F2FP.BF16.PACK_AB R168, R16, R17 ;  /* 0x0000001110a8723e */ /* 0x004fe200000010ff */
[----:B------:R-:W-:-:S05]  /*4c90*/  FFMA.FTZ R0, R199, c[0x0][0x23c], -R0 ;  /* 0x00008f00c7007a23 */ /* 0x000fca0000010800 */
[C---:B------:R-:W-:Y:S01]  /*4ca0*/  HMMA.16816.F32.BF16 R140, R128.reuse, R152, R140 ;  /* 0x00000098808c723c */ /* 0x040fe2000004188c */
[----:B------:R1:W-:Y:S07]  /*4cb0*/  MUFU.EX2 R15, R2 ;  /* 0x00000002000f7308 */ /* 0x0003ee0000000800 */
[C---:B------:R-:W-:Y:S01]  /*4cc0*/  HMMA.16816.F32.BF16 R148, R128.reuse, R154, R148 ;  /* 0x0000009a8094723c */ /* 0x040fe20000041894 */
[----:B------:R2:W3:Y:S07]  /*4cd0*/  MUFU.EX2 R14, R0 ;  /* 0x00000000000e7308 */ /* 0x0004ee0000000800 */
[----:B------:R-:W-:Y:S01]  /*4ce0*/  HMMA.16816.F32.BF16 R76, R128, R82, R76 ;  /* 0x00000052804c723c */ /* 0x000fe2000004184c */
[----:B-1----:R-:W-:-:S04]  /*4cf0*/  FADD.FTZ R2, R35, R34 ;  /* 0x0000002223027221 */ /* 0x002fc80000010000 */
[----:B------:R-:W-:-:S03]  /*4d00*/  FADD.FTZ R2, R192, R2 ;  /* 0x00000002c0027221 */ /* 0x000fc60000010000 */
[C---:B------:R-:W-:Y:S01]  /*4d10*/  HMMA.16816.F32.BF16 R88, R128.reuse, R96, R172 ;  /* 0x000000608058723c */ /* 0x040fe200000418ac */
[----:B--2---:R-:W-:Y:S01]  /*4d20*/  FFMA.FTZ R0, R201, c[0x0][0x23c], -R13 ;  /* 0x00008f00c9007a23 */ /* 0x004fe2000001080d */
[----:B---3--:R-:W-:Y:S01]  /*4d30*/  F2FP.BF16.PACK_AB R170, R14, R15 ;  /* 0x0000000f0eaa723e */ /* 0x008fe200000010ff */
[----:B------:R-:W-:Y:S02]  /*4d40*/  FADD.FTZ R2, R28, R2 ;  /* 0x000000021c027221 */ /* 0x000fe40000010000 */
[----:B------:R1:W-:Y:S02]  /*4d50*/  MUFU.EX2 R12, R0 ;  /* 0x00000000000c7308 */ /* 0x0003e40000000800 */
[----:B------:R-:W-:Y:S01]  /*4d60*/  FADD.FTZ R2, R226, R2 ;  /* 0x00000002e2027221 */ /* 0x000fe20000010000 */
[----:B------:R-:W-:Y:S03]  /*4d70*/  HMMA.16816.F32.BF16 R104, R128, R110, R104 ;  /* 0x0000006e8068723c */ /* 0x000fe60000041868 */
[----:B------:R-:W-:-:S05]  /*4d80*/  FADD.FTZ R2, R227, R2 ;  /* 0x00000002e3027221 */ /* 0x000fca0000010000 */
[----:B------:R-:W-:Y:S01]  /*4d90*/  HMMA.16816.F32.BF16 R112, R128, R120, R112 ;  /* 0x000000788070723c */ /* 0x000fe20000041870 */
[----:B-1----:R-:W-:-:S07]  /*4da0*/  FFMA.FTZ R0, R203, c[0x0][0x23c], -R13 ;  /* 0x00008f00cb007a23 */ /* 0x002fce000001080d */
[C---:B------:R-:W-:Y:S01]  /*4db0*/  HMMA.16816.F32.BF16 R116, R128.reuse, R122, R116 ;  /* 0x0000007a8074723c */ /* 0x040fe20000041874 */
[----:B------:R1:W2:Y:S07]  /*4dc0*/  MUFU.EX2 R11, R0 ;  /* 0x00000000000b7308 */ /* 0x0002ae0000000800 */
[----:B------:R-:W-:Y:S01]  /*4dd0*/  HMMA.16816.F32.BF16 R128, R128, R6, R144 ;  /* 0x000000068080723c */ /* 0x000fe20000041890 */
[----:B-1----:R-:W-:Y:S01]  /*4de0*/  FFMA.FTZ R0, R200, c[0x0][0x23c], -R13 ;  /* 0x00008f00c8007a23 */ /* 0x002fe2000001080d */
[----:B--2---:R-:W-:-:S03]  /*4df0*/  F2FP.BF16.PACK_AB R169, R11, R12 ;  /* 0x0000000c0ba9723e */ /* 0x004fc600000010ff */
[----:B------:R1:W-:Y:S02]  /*4e00*/  MUFU.EX2 R10, R0 ;  /* 0x00000000000a7308 */ /* 0x0003e40000000800 */
[----:B-1----:R-:W-:-:S06]  /*4e10*/  FFMA.FTZ R0, R202, c[0x0][0x23c], -R13 ;  /* 0x00008f00ca007a23 */ /* 0x002fcc000001080d */
[----:B------:R1:W2:Y:S02]  /*4e20*/  MUFU.EX2 R232, R0 ;  /* 0x0000000000e87308 */ /* 0x0002a40000000800 */
[----:B-1----:R-:W-:Y:S01]  /*4e30*/  FADD.FTZ R0, R8, R195 ;  /* 0x000000c308007221 */ /* 0x002fe20000010000 */
[----:B--2---:R-:W-:Y:S01]  /*4e40*/  F2FP.BF16.PACK_AB R171, R232, R10 ;  /* 0x0000000ae8ab723e */ /* 0x004fe200000010ff */
[----:B------:R-:W-:Y:S02]  /*4e50*/  FADD.FTZ R8, R194, R193 ;  /* 0x000000c1c2087221 */ /* 0x000fe40000010000 */
[----:B------:R-:W-:Y:S02]  /*4e60*/  FADD.FTZ R0, R33, R0 ;  /* 0x0000000021007221 */ /* 0x000fe40000010000 */
[----:B------:R-:W-:Y:S02]  /*4e70*/  FADD.FTZ R8, R30, R8 ;  /* 0x000000081e087221 */ /* 0x000fe40000010000 */
[----:B------:R-:W-:Y:S01]  /*4e80*/  FADD.FTZ R0, R191, R0 ;  /* 0x00000000bf007221 */ /* 0x000fe20000010000 */
[----:B------:R-:W-:Y:S03]  /*4e90*/  HMMA.16816.F32.BF16 R164, R168, R4, R164 ;  /* 0x00000004a8a4723c */ /* 0x000fe600000418a4 */
[----:B------:R-:W-:-:S04]  /*4ea0*/  FADD.FTZ R0, R230, R0 ;  /* 0x00000000e6007221 */ /* 0x000fc80000010000 */
        /* <DEDUP_REMOVED lines=55> */
[----:B------:R-:W-:Y:S02]  /*5220*/  FADD.FTZ R232, R232, R4 ;  /* 0x00000004e8e87221 */ /* 0x000fe40000010000 */
[----:B------:R-:W-:Y:S02]  /*5230*/  FADD.FTZ R233, R233, R2 ;  /* 0x00000002e9e97221 */ /* 0x000fe40000010000 */
[----:B------:R-:W-:Y:S01]  /*5240*/  FADD.FTZ R234, R234, R0 ;  /* 0x00000000eaea7221 */ /* 0x000fe20000010000 */
[----:B------:R-:W-:Y:S05]  /*5250*/  @!P5 BRA `(.L_x_59) ;  /* 0x000032900000d947 */ /* 0x000fea0003800000 */
[----:B------:R-:W-:Y:S01]  /*5260*/  LEA.HI.SX32 R223, R223, 0xfffffffe, 0x1a ;  /* 0xfffffffedfdf7811 */ /* 0x000fe200078fd2ff */
[----:B------:R-:W-:Y:S01]  /*5270*/  IMAD.MOV.U32 R137, RZ, RZ, R135 ;  /* 0x000000ffff897224 */ /* 0x000fe200078e0087 */
[----:B------:R-:W-:Y:S01]  /*5280*/  MOV R139, R3 ;  /* 0x00000003008b7202 */ /* 0x000fe20000000f00 */
[----:B------:R-:W-:Y:S01]  /*5290*/  IMAD.MOV.U32 R132, RZ, RZ, R136 ;  /* 0x000000ffff847224 */ /* 0x000fe200078e0088 */
[----:B------:R-:W-:Y:S01]  /*52a0*/  ISETP.GE.AND P4, PT, R236, c[0x0][0x220], PT ;  /* 0x00008800ec007a0c */ /* 0x000fe20003f86270 */
[----:B------:R-:W-:Y:S01]  /*52b0*/  IMAD.MOV.U32 R138, RZ, RZ, R134 ;  /* 0x000000ffff8a7224 */ /* 0x000fe200078e0086 */
[----:B------:R-:W-:-:S02]  /*52c0*/  ISETP.GE.AND P3, PT, R249, c[0x0][0x220], PT ;  /* 0x00008800f9007a0c */ /* 0x000fc40003f66270 */
[----:B------:R-:W-:Y:S02]  /*52d0*/  ISETP.GE.AND P2, PT, R250, c[0x0][0x220], PT ;  /* 0x00008800fa007a0c */ /* 0x000fe40003f46270 */
[----:B------:R-:W-:Y:S01]  /*52e0*/  MOV R252, c[0x0][0x1a0] ;  /* 0x0000680000fc7a02 */ /* 0x000fe20000000f00 */
[----:B------:R-:W-:Y:S05]  /*52f0*/  BRA `(.L_x_60) ;  /* 0x0000038000007947 */ /* 0x000fea0003800000 */
.L_x_62:
[----:B------:R1:W-:Y:S01]  /*5300*/  @P4 STS [R222+0x6000], RZ ;  /* 0x006000ffde004388 */ /* 0x0003e20000000800 */
[----:B------:R-:W-:Y:S03]  /*5310*/  IADD3 R0, R223, -0x1, RZ ;  /* 0xffffffffdf007810 */ /* 0x000fe60007ffe0ff */
[----:B------:R1:W-:Y:S01]  /*5320*/  @P4 STS [R222+0x6004], RZ ;  /* 0x006004ffde004388 */ /* 0x0003e20000000800 */
[----:B------:R-:W-:Y:S01]  /*5330*/  SHF.R.S32.HI R133, RZ, 0x1f, R0 ;  /* 0x0000001fff857819 */ /* 0x000fe20000011400 */
[C---:B------:R-:W-:Y:S02]  /*5340*/  IMAD.WIDE.U32 R2, R0.reuse, c[0x0][0x198], RZ ;  /* 0x0000660000027a25 */ /* 0x040fe400078e00ff */
[----:B------:R1:W-:Y:S02]  /*5350*/  @P4 STS.64 [R222+0x6008], RZ ;  /* 0x006008ffde004388 */ /* 0x0003e40000000a00 */
[----:B------:R-:W-:Y:S04]  /*5360*/  IMAD R133, R133, c[0x0][0x198], RZ ;  /* 0x0000660085857a24 */ /* 0x000fe800078e02ff */
[----:B------:R-:W-:Y:S01]  /*5370*/  IMAD R133, R0, c[0x0][0x19c], R133 ;  /* 0x0000670000857a24 */ /* 0x000fe200078e0285 */
[----:B------:R-:W-:Y:S03]  /*5380*/  LEA R0, P1, R2, R242, 0x6 ;  /* 0x000000f202007211 */ /* 0x000fe600078230ff */
[----:B------:R-:W-:Y:S01]  /*5390*/  IMAD.IADD R3, R3, 0x1, R133 ;  /* 0x0000000103037824 */ /* 0x000fe200078e0285 */
[C---:B------:R-:W-:Y:S02]  /*53a0*/  @!P4 LEA R180, P0, R0.reuse, c[0x0][0x168], 0x1 ;  /* 0x00005a0000b4ca11 */ /* 0x040fe400078008ff */
[----:B------:R-:W-:Y:S02]  /*53b0*/  @!P3 LEA R176, P6, R0, c[0x0][0x168], 0x1 ;  /* 0x00005a0000b0ba11 */ /* 0x000fe400078c08ff */
[----:B------:R-:W-:Y:S02]  /*53c0*/  LEA.HI.X R3, R2, R239, R3, 0x6, P1 ;  /* 0x000000ef02037211 */ /* 0x000fe400008f3403 */
[C---:B------:R-:W-:Y:S02]  /*53d0*/  IADD3 R2, P1, R0.reuse, UR9, RZ ;  /* 0x0000000900027c10 */ /* 0x040fe4000ff3e0ff */
[C-C-:B------:R-:W-:Y:S02]  /*53e0*/  @!P4 LEA.HI.X R181, R0.reuse, c[0x0][0x16c], R3.reuse, 0x1, P0 ;  /* 0x00005b0000b5ca11 */ /* 0x140fe400000f0c03 */
[C-C-:B------:R-:W-:Y:S02]  /*53f0*/  @!P3 LEA.HI.X R177, R0.reuse, c[0x0][0x16c], R3.reuse, 0x1, P6 ;  /* 0x00005b0000b1ba11 */ /* 0x140fe400030f0c03 */
[----:B------:R-:W-:Y:S01]  /*5400*/  @!P2 LEA R174, P0, R0, c[0x0][0x168], 0x1 ;  /* 0x00005a0000aeaa11 */ /* 0x000fe200078008ff */
[----:B------:R-:W-:Y:S01]  /*5410*/  @!PT LDS RZ, [RZ] ;  /* 0x00000000fffff984 */ /* 0x000fe20000000800 */
[----:B------:R-:W-:Y:S01]  /*5420*/  @!PT LDS RZ, [RZ] ;  /* 0x00000000fffff984 */ /* 0x000fe20000000800 */
[----:B------:R-:W-:Y:S01]  /*5430*/  @!PT LDS RZ, [RZ] ;  /* 0x00000000fffff984 */ /* 0x000fe20000000800 */
[----:B------:R1:W-:Y:S01]  /*5440*/  @!P4 LDGSTS.E.BYPASS.LTC128B.128 [R222+0x6000], [R180.64] ;  /* 0x06000000b4decfae */ /* 0x0003e2000b901d4a */
[----:B------:R-:W-:Y:S02]  /*5450*/  @!P4 LEA R178, P6, R2, c[0x0][0x168], 0x1 ;  /* 0x00005a0002b2ca11 */ /* 0x000fe400078c08ff */
[----:B------:R-:W-:Y:S01]  /*5460*/  @!P2 LEA.HI.X R175, R0, c[0x0][0x16c], R3, 0x1, P0 ;  /* 0x00005b0000afaa11 */ /* 0x000fe200000f0c03 */
[----:B------:R1:W-:Y:S01]  /*5470*/  @P3 STS.128 [R222+0x7000], RZ ;  /* 0x007000ffde003388 */ /* 0x0003e20000000c00 */
[C---:B------:R-:W-:Y:S02]  /*5480*/  @!P2 LEA R134, P0, R2.reuse, c[0x0][0x168], 0x1 ;  /* 0x00005a000286aa11 */ /* 0x040fe400078008ff */
[----:B------:R-:W-:Y:S01]  /*5490*/  IADD3.X R3, R3, UR5, RZ, P1, !PT ;  /* 0x0000000503037c10 */ /* 0x000fe20008ffe4ff */
[----:B------:R-:W-:Y:S01]  /*54a0*/  @!PT LDS RZ, [RZ] ;  /* 0x00000000fffff984 */ /* 0x000fe20000000800 */
[----:B------:R-:W-:Y:S01]  /*54b0*/  @!PT LDS RZ, [RZ] ;  /* 0x00000000fffff984 */ /* 0x000fe20000000800 */
[----:B------:R-:W-:Y:S01]  /*54c0*/  @!PT LDS RZ, [RZ] ;  /* 0x00000000fffff984 */ /* 0x000fe20000000800 */
[----:B------:R1:W-:Y:S01]  /*54d0*/  @!P3 LDGSTS.E.BYPASS.LTC128B.128 [R222+0x7000], [R176.64+0x40] ;  /* 0x07000040b0debfae */ /* 0x0003e2000b901d4a */
[C---:B------:R-:W-:Y:S02]  /*54e0*/  @!P3 LEA R172, P1, R2.reuse, c[0x0][0x168], 0x1 ;  /* 0x00005a0002acba11 */ /* 0x040fe400078208ff */
[C-C-:B------:R-:W-:Y:S01]  /*54f0*/  @!P4 LEA.HI.X R179, R2.reuse, c[0x0][0x16c], R3.reuse, 0x1, P6 ;  /* 0x00005b0002b3ca11 */ /* 0x140fe200030f0c03 */
[----:B------:R1:W-:Y:S01]  /*5500*/  @P2 STS.128 [R222+0x8000], RZ ;  /* 0x008000ffde002388 */ /* 0x0003e20000000c00 */
[C-C-:B------:R-:W-:Y:S02]  /*5510*/  @!P3 LEA.HI.X R173, R2.reuse, c[0x0][0x16c], R3.reuse, 0x1, P1 ;  /* 0x00005b0002adba11 */ /* 0x140fe400008f0c03 */
[----:B------:R-:W-:Y:S01]  /*5520*/  @!P2 LEA.HI.X R135, R2, c[0x0][0x16c], R3, 0x1, P0 ;  /* 0x00005b000287aa11 */ /* 0x000fe200000f0c03 */
        /* <DEDUP_REMOVED lines=18> */
[----:B------:R1:W-:Y:S04]  /*5650*/  @!P2 LDGSTS.E.BYPASS.LTC128B.128 [R222+0x8800], [R134.64+0x80] ;  /* 0x0880008086deafae */ /* 0x0003e8000b901d4a */
[----:B------:R-:W0:Y:S01]  /*5660*/  LDGDEPBAR ;  /* 0x00000000000079af */ /* 0x000e220000000000 */
[----:B------:R-:W-:-:S05]  /*5670*/  BRA `(.L_x_61) ;  /* 0x00000c1000007947 */ /* 0x000fca0003800000 */
.L_x_60:
[----:B------:R-:W-:Y:S04]  /*5680*/  DEPBAR.LE SB0, 0x0 ;  /* 0x000080000000791a */ /* 0x000fe80000000000 */
[----:B------:R-:W-:Y:S01]  /*5690*/  BAR.SYNC.DEFER_BLOCKING 0x0 ;  /* 0x0000000000007b1d */ /* 0x000fe20000010000 */
[----:B------:R-:W-:Y:S01]  /*56a0*/  SHF.R.S32.HI R0, RZ, 0x1f, R223 ;  /* 0x0000001fff007819 */ /* 0x000fe200000114df */
[C---:B------:R-:W-:Y:S04]  /*56b0*/  IMAD.WIDE.U32 R4, R223.reuse, c[0x0][0x1a0], RZ ;  /* 0x00006800df047a25 */ /* 0x040fe800078e00ff */
[----:B------:R-:W-:Y:S02]  /*56c0*/  IMAD R0, R0, c[0x0][0x1a0], RZ ;  /* 0x0000680000007a24 */ /* 0x000fe400078e02ff */
[----:B------:R-:W-:Y:S02]  /*56d0*/  IMAD.MOV.U32 R6, RZ, RZ, c[0x0][0x1a4] ;  /* 0x00006900ff067624 */ /* 0x000fe400078e00ff */
[----:B------:R-:W-:Y:S01]  /*56e0*/  IMAD R2, R223, c[0x0][0x1a4], R0 ;  /* 0x00006900df027a24 */ /* 0x000fe200078e0200 */
[----:B------:R-:W-:Y:S03]  /*56f0*/  LEA R0, P0, R4, R240, 0x6 ;  /* 0x000000f004007211 */ /* 0x000fe600078030ff */
[----:B------:R-:W-:Y:S01]  /*5700*/  IMAD.IADD R3, R5, 0x1, R2 ;  /* 0x0000000105037824 */ /* 0x000fe200078e0202 */
[C---:B------:R-:W-:Y:S02]  /*5710*/  @!P4 LEA R16, P1, R0.reuse, c[0x0][0x170], 0x1 ;  /* 0x00005c000010ca11 */ /* 0x040fe400078208ff */
[----:B------:R-:W-:Y:S02]  /*5720*/  @!P2 LEA R10, P5, R0, c[0x0][0x170], 0x1 ;  /* 0x00005c00000aaa11 */ /* 0x000fe400078a08ff */
[----:B------:R-:W-:Y:S02]  /*5730*/  LEA.HI.X R3, R4, R235, R3, 0x6, P0 ;  /* 0x000000eb04037211 */ /* 0x000fe400000f3403 */
[C---:B------:R-:W-:Y:S02]  /*5740*/  @!P3 LEA R12, P0, R0.reuse, c[0x0][0x170], 0x1 ;  /* 0x00005c00000cba11 */ /* 0x040fe400078008ff */
[C-C-:B------:R-:W-:Y:S01]  /*5750*/  @!P4 LEA.HI.X R17, R0.reuse, c[0x0][0x174], R3.reuse, 0x1, P1 ;  /* 0x00005d000011ca11 */ /* 0x140fe200008f0c03 */
[----:B------:R-:W-:Y:S01]  /*5760*/  @P4 STS [R222+0x9000], RZ ;  /* 0x009000ffde004388 */ /* 0x000fe20000000800 */
[C-C-:B------:R-:W-:Y:S02]  /*5770*/  @!P3 LEA.HI.X R13, R0.reuse, c[0x0][0x174], R3.reuse, 0x1, P0 ;  /* 0x00005d00000dba11 */ /* 0x140fe400000f0c03 */
[----:B------:R-:W-:Y:S02]  /*5780*/  @!P2 LEA.HI.X R11, R0, c[0x0][0x174], R3, 0x1, P5 ;  /* 0x00005d00000baa11 */ /* 0x000fe400028f0c03 */
[C---:B------:R-:W-:Y:S01]  /*5790*/  LEA R2, P6, R252.reuse, R0, 0x5 ;  /* 0x00000000fc027211 */ /* 0x040fe200078c28ff */
[----:B------:R-:W-:Y:S01]  /*57a0*/  @P4 STS [R222+0x9004], RZ ;  /* 0x009004ffde004388 */ /* 0x000fe20000000800 */
[----:B------:R-:W-:Y:S02]  /*57b0*/  ISETP.GT.AND P5, PT, R223, RZ, PT ;  /* 0x000000ffdf00720c */ /* 0x000fe40003fa4270 */
[----:B------:R-:W-:Y:S02]  /*57c0*/  LEA.HI.X R4, R252, R3, R6, 0x5, P6 ;  /* 0x00000003fc047211 */ /* 0x000fe400030f2c06 */
[C---:B------:R-:W-:Y:S01]  /*57d0*/  @!P4 LEA R14, P6, R2.reuse, c[0x0][0x170], 0x1 ;  /* 0x00005c00020eca11 */ /* 0x040fe200078c08ff */
[----:B------:R-:W-:Y:S01]  /*57e0*/  @P4 STS.64 [R222+0x9008], RZ ;  /* 0x009008ffde004388 */ /* 0x000fe20000000a00 */
[C---:B------:R-:W-:Y:S02]  /*57f0*/  @!P3 LEA R8, P1, R2.reuse, c[0x0][0x170], 0x1 ;  /* 0x00005c000208ba11 */ /* 0x040fe400078208ff */
[C-C-:B------:R-:W-:Y:S02]  /*5800*/  @!P4 LEA.HI.X R15, R2.reuse, c[0x0][0x174], R4.reuse, 0x1, P6 ;  /* 0x00005d00020fca11 */ /* 0x140fe400030f0c04 */
[C-C-:B------:R-:W-:Y:S01]  /*5810*/  @!P3 LEA.HI.X R9, R2.reuse, c[0x0][0x174], R4.reuse, 0x1, P1 ;  /* 0x00005d000209ba11 */ /* 0x140fe200008f0c04 */
[----:B------:R-:W-:Y:S01]  /*5820*/  @!PT LDS RZ, [RZ] ;  /* 0x00000000fffff984 */ /* 0x000fe20000000800 */
[----:B------:R-:W-:Y:S01]  /*5830*/  @!PT LDS RZ, [RZ] ;  /* 0x00000000fffff984 */ /* 0x000fe20000000800 */
[----:B------:R-:W-:Y:S01]  /*5840*/  @!PT LDS RZ, [RZ] ;  /* 0x00000000fffff984 */ /* 0x000fe20000000800 */
[----:B------:R1:W-:Y:S01]  /*5850*/  @!P4 LDGSTS.E.BYPASS.LTC128B.128 [R222+0x9000], [R16.64] ;  /* 0x0900000010decfae */ /* 0x0003e2000b901d4a */
[C---:B------:R-:W-:Y:S04]  /*5860*/  @!P2 LEA R6, P0, R2.reuse, c[0x0][0x170], 0x1 ;  /* 0x00005c000206aa11 */ /* 0x040fe800078008ff */
[----:B------:R-:W-:Y:S01]  /*5870*/  @!P2 LEA.HI.X R7, R2, c[0x0][0x174], R4, 0x1, P0 ;  /* 0x00005d000207aa11 */ /* 0x000fe200000f0c04 */
[----:B------:R-:W-:Y:S06]  /*5880*/  @P3 STS.128 [R222+0xa000], RZ ;  /* 0x00a000ffde003388 */ /* 0x000fec0000000c00 */
[----:B------:R-:W-:Y:S01]  /*5890*/  @!PT LDS RZ, [RZ] ;  /* 0x00000000fffff984 */ /* 0x000fe20000000800 */
[----:B------:R-:W-:Y:S01]  /*58a0*/  @!PT LDS RZ, [RZ] ;  /* 0x00000000fffff984 */ /* 0x000fe20000000800 */
[----:B------:R-:W-:Y:S01]  /*58b0*/  @!PT LDS RZ, [RZ] ;  /* 0x00000000fffff984 */ /* 0x000fe20000000800 */
[----:B------:R2:W-:Y:S06]  /*58c0*/  @!P3 LDGSTS.E.BYPASS.LTC128B.128 [R222+0xa000], [R12.64+0x40] ;  /* 0x0a0000400cdebfae */ /* 0x0005ec000b901d4a */
        /* <DEDUP_REMOVED lines=9> */
[----:B------:R2:W-:Y:S06]  /*5960*/  @!P4 LDGSTS.E.BYPASS.LTC128B.128 [R222+0x9800], [R14.64] ;  /* 0x098000000edecfae */ /* 0x0005ec000b901d4a */
        /* <DEDUP_REMOVED lines=10> */
[----:B------:R-:W-:Y:S06]  /*5a10*/  LDSM.16.M88.4 R64, [R220] ;  /* 0x00000000dc40783b */ /* 0x000fec0000000200 */
[----:B-1----:R-:W4:Y:S06]  /*5a20*/  LDSM.16.M88.4 R16, [R217+0x6000] ;  /* 0x00600000d910783b */ /* 0x002f2c0000000200 */
[----:B------:R-:W3:Y:S06]  /*5a30*/  LDSM.16.M88.4 R60, [R220+0x1000] ;  /* 0x00100000dc3c783b */ /* 0x000eec0000000200 */
[----:B------:R-:W1:Y:S06]  /*5a40*/  LDSM.16.M88.4 R32, [R217+0x6400] ;  /* 0x00640000d920783b */ /* 0x000e6c0000000200 */
[----:B------:R-:W0:Y:S06]  /*5a50*/  LDGDEPBAR ;  /* 0x00000000000079af */ /* 0x000e2c0000000000 */
[----:B------:R-:W5:Y:S06]  /*5a60*/  LDSM.16.M88.4 R48, [R217+0x6800] ;  /* 0x00680000d930783b */ /* 0x000f6c0000000200 */
[----:B------:R-:W1:Y:S06]  /*5a70*/  LDSM.16.M88.4 R172, [R217+0x6c00] ;  /* 0x006c0000d9ac783b */ /* 0x000e6c0000000200 */
[----:B------:R-:W-:Y:S01]  /*5a80*/  LDSM.16.M88.4 R176, [R221] ;  /* 0x00000000ddb0783b */ /* 0x000fe20000000200 */
[-C--:B----4-:R-:W-:Y:S05]  /*5a90*/  HMMA.16816.F32.BF16 R4, R64, R16.reuse, RZ ;  /* 0x000000104004723c */ /* 0x090fea00000418ff */
[----:B------:R-:W4:Y:S03]  /*5aa0*/  LDSM.16.M88.4 R180, [R219+0x6000] ;  /* 0x00600000dbb4783b */ /* 0x000f260000000200 */
[C---:B---3--:R-:W-:Y:S03]  /*5ab0*/  HMMA.16816.F32.BF16 R8, R60.reuse, R16, RZ ;  /* 0x000000103c08723c */ /* 0x048fe600000418ff */
[----:B------:R-:W3:Y:S06]  /*5ac0*/  LDSM.16.M88.4 R184, [R221+0x1000] ;  /* 0x00100000ddb8783b */ /* 0x000eec0000000200 */
[----:B------:R-:W3:Y:S01]  /*5ad0*/  LDSM.16.M88.4 R188, [R219+0x6400] ;  /* 0x00640000dbbc783b */ /* 0x000ee20000000200 */
[-C--:B--2---:R-:W-:Y:S05]  /*5ae0*/  HMMA.16816.F32.BF16 R12, R60, R18.reuse, RZ ;  /* 0x000000123c0c723c */ /* 0x084fea00000418ff */
[----:B------:R-:W2:Y:S03]  /*5af0*/  LDSM.16.M88.4 R192, [R219+0x6800] ;  /* 0x00680000dbc0783b */ /* 0x000ea60000000200 */
[C---:B------:R-:W-:Y:S03]  /*5b00*/  HMMA.16816.F32.BF16 R16, R64.reuse, R18, RZ ;  /* 0x000000124010723c */ /* 0x040fe600000418ff */
[----:B------:R-:W2:Y:S05]  /*5b10*/  LDSM.16.M88.4 R196, [R219+0x6c00] ;  /* 0x006c0000dbc4783b */ /* 0x000eaa0000000200 */
[-C--:B-1----:R-:W-:Y:S01]  /*5b20*/  HMMA.16816.F32.BF16 R20, R64, R32.reuse, RZ ;  /* 0x000000204014723c */ /* 0x082fe200000418ff */
[----:B------:R-:W-:Y:S06]  /*5b30*/  LDSM.16.M88.4 R200, [R217+0x7000] ;  /* 0x00700000d9c8783b */ /* 0x000fec0000000200 */
[----:B------:R-:W-:Y:S01]  /*5b40*/  LDSM.16.M88.4 R204, [R220+0x3000] ;  /* 0x00300000dccc783b */ /* 0x000fe20000000200 */
[C---:B------:R-:W-:Y:S05]  /*5b50*/  HMMA.16816.F32.BF16 R24, R60.reuse, R32, RZ ;  /* 0x000000203c18723c */ /* 0x040fea00000418ff */
[----:B------:R-:W-:Y:S03]  /*5b60*/  LDSM.16.M88.4 R208, [R219+0x7800] ;  /* 0x00780000dbd0783b */ /* 0x000fe60000000200 */
[-C--:B------:R-:W-:Y:S03]  /*5b70*/  HMMA.16816.F32.BF16 R28, R60, R34.reuse, RZ ;  /* 0x000000223c1c723c */ /* 0x080fe600000418ff */
[----:B------:R-:W-:Y:S05]  /*5b80*/  LDSM.16.M88.4 R212, [R219+0x7c00] ;  /* 0x007c0000dbd4783b */ /* 0x000fea0000000200 */
[C---:B------:R-:W-:Y:S08]  /*5b90*/  HMMA.16816.F32.BF16 R32, R64.reuse, R34, RZ ;  /* 0x000000224020723c */ /* 0x040ff000000418ff */
[-C--:B-----5:R-:W-:Y:S08]  /*5ba0*/  HMMA.16816.F32.BF16 R36, R64, R48.reuse, RZ ;  /* 0x000000304024723c */ /* 0x0a0ff000000418ff */
[C---:B------:R-:W-:Y:S08]  /*5bb0*/  HMMA.16816.F32.BF16 R40, R60.reuse, R48, RZ ;  /* 0x000000303c28723c */ /* 0x040ff000000418ff */
[-C--:B------:R-:W-:Y:S08]  /*5bc0*/  HMMA.16816.F32.BF16 R44, R60, R50.reuse, RZ ;  /* 0x000000323c2c723c */ /* 0x080ff000000418ff */
[C---:B------:R-:W-:Y:S08]  /*5bd0*/  HMMA.16816.F32.BF16 R48, R64.reuse, R50, RZ ;  /* 0x000000324030723c */ /* 0x040ff000000418ff */
[-C--:B------:R-:W-:Y:S08]  /*5be0*/  HMMA.16816.F32.BF16 R52, R64, R172.reuse, RZ ;  /* 0x000000ac4034723c */ /* 0x080ff000000418ff */
[C---:B------:R-:W-:Y:S08]  /*5bf0*/  HMMA.16816.F32.BF16 R56, R60.reuse, R172, RZ ;  /* 0x000000ac3c38723c */ /* 0x040ff000000418ff */
[-C--:B------:R-:W-:Y:S08]  /*5c00*/  HMMA.16816.F32.BF16 R60, R60, R174.reuse, RZ ;  /* 0x000000ae3c3c723c */ /* 0x080ff000000418ff */
[----:B------:R-:W-:Y:S01]  /*5c10*/  HMMA.16816.F32.BF16 R64, R64, R174, RZ ;  /* 0x000000ae4040723c */ /* 0x000fe200000418ff */
[----:B------:R-:W1:Y:S07]  /*5c20*/  LDSM.16.M88.4 R172, [R220+0x2000] ;  /* 0x00200000dcac783b */ /* 0x000e6e0000000200 */
[-C--:B----4-:R-:W-:Y:S08]  /*5c30*/  HMMA.16816.F32.BF16 R4, R176, R180.reuse, R4 ;  /* 0x000000b4b004723c */ /* 0x090ff00000041804 */
[C---:B---3--:R-:W-:Y:S08]  /*5c40*/  HMMA.16816.F32.BF16 R8, R184.reuse, R180, R8 ;  /* 0x000000b4b808723c */ /* 0x048ff00000041808 */
[-C--:B------:R-:W-:Y:S08]  /*5c50*/  HMMA.16816.F32.BF16 R12, R184, R182.reuse, R12 ;  /* 0x000000b6b80c723c */ /* 0x080ff0000004180c */
[C---:B------:R-:W-:Y:S01]  /*5c60*/  HMMA.16816.F32.BF16 R16, R176.reuse, R182, R16 ;  /* 0x000000b6b010723c */ /* 0x040fe20000041810 */
[----:B------:R-:W3:Y:S07]  /*5c70*/  LDSM.16.M88.4 R180, [R217+0x7400] ;  /* 0x00740000d9b4783b */ /* 0x000eee0000000200 */
        /* <DEDUP_REMOVED lines=13> */
[----:B------:R-:W2:Y:S07]  /*5d50*/  LDSM.16.M88.4 R184, [R217+0x7800] ;  /* 0x00780000d9b8783b */ /* 0x000eae0000000200 */
[----:B------:R-:W-:Y:S01]  /*5d60*/  HMMA.16816.F32.BF16 R64, R176, R198, R64 ;  /* 0x000000c6b040723c */ /* 0x000fe20000041840 */
[----:B------:R-:W4:Y:S06]  /*5d70*/  LDSM.16.M88.4 R176, [R221+0x2000] ;  /* 0x00200000ddb0783b */ /* 0x000f2c0000000200 */
[----:B------:R-:W5:Y:S01]  /*5d80*/  LDSM.16.M88.4 R196, [R221+0x3000] ;  /* 0x00300000ddc4783b */ /* 0x000f620000000200 */
[-C--:B-1----:R-:W-:Y:S08]  /*5d90*/  HMMA.16816.F32.BF16 R4, R172, R200.reuse, R4 ;  /* 0x000000c8ac04723c */ /* 0x082ff00000041804 */
[C---:B------:R-:W-:Y:S08]  /*5da0*/  HMMA.16816.F32.BF16 R8, R204.reuse, R200, R8 ;  /* 0x000000c8cc08723c */ /* 0x040ff00000041808 */
[-C--:B------:R-:W-:Y:S08]  /*5db0*/  HMMA.16816.F32.BF16 R12, R204, R202.reuse, R12 ;  /* 0x000000cacc0c723c */ /* 0x080ff0000004180c */
[C---:B------:R-:W-:Y:S01]  /*5dc0*/  HMMA.16816.F32.BF16 R16, R172.reuse, R202, R16 ;  /* 0x000000caac10723c */ /* 0x040fe20000041810 */
[----:B------:R-:W1:Y:S07]  /*5dd0*/  LDSM.16.M88.4 R200, [R219+0x7400] ;  /* 0x00740000dbc8783b */ /* 0x000e6e0000000200 */
[-C--:B---3--:R-:W-:Y:S08]  /*5de0*/  HMMA.16816.F32.BF16 R20, R172, R180.reuse, R20 ;  /* 0x000000b4ac14723c */ /* 0x088ff00000041814 */
        /* <DEDUP_REMOVED lines=14> */
[----:B------:R-:W2:Y:S06]  /*5ed0*/  LDSM.16.M88.4 R172, [R220+0x4000] ;  /* 0x00400000dcac783b */ /* 0x000eac0000000200 */
[----:B------:R-:W3:Y:S01]  /*5ee0*/  LDSM.16.M88.4 R188, [R217+0x8400] ;  /* 0x00840000d9bc783b */ /* 0x000ee20000000200 */
[-C--:B----4-:R-:W-:Y:S08]  /*5ef0*/  HMMA.16816.F32.BF16 R4, R176, R192.reuse, R4 ;  /* 0x000000c0b004723c */ /* 0x090ff00000041804 */
[C---:B-----5:R-:W-:Y:S08]  /*5f00*/  HMMA.16816.F32.BF16 R8, R196.reuse, R192, R8 ;  /* 0x000000c0c408723c */ /* 0x060ff00000041808 */
[-C--:B------:R-:W-:Y:S08]  /*5f10*/  HMMA.16816.F32.BF16 R12, R196, R194.reuse, R12 ;  /* 0x000000c2c40c723c */ /* 0x080ff0000004180c */
[C---:B------:R-:W-:Y:S01]  /*5f20*/  HMMA.16816.F32.BF16 R16, R176.reuse, R194, R16 ;  /* 0x000000c2b010723c */ /* 0x040fe20000041810 */
[----:B------:R-:W4:Y:S07]  /*5f30*/  LDSM.16.M88.4 R192, [R217+0x8800] ;  /* 0x00880000d9c0783b */ /* 0x000f2e0000000200 */
[-C--:B-1----:R-:W-:Y:S08]  /*5f40*/  HMMA.16816.F32.BF16 R20, R176, R200.reuse, R20 ;  /* 0x000000c8b014723c */ /* 0x082ff00000041814 */
        /* <DEDUP_REMOVED lines=12> */
[----:B------:R-:W1:Y:S07]  /*6010*/  LDSM.16.M88.4 R196, [R217+0x8c00] ;  /* 0x008c0000d9c4783b */ /* 0x000e6e0000000200 */
[----:B------:R-:W-:Y:S01]  /*6020*/  HMMA.16816.F32.BF16 R64, R176, R214, R64 ;  /* 0x000000d6b040723c */ /* 0x000fe20000041840 */
[----:B------:R-:W5:Y:S06]  /*6030*/  LDSM.16.M88.4 R176, [R221+0x4000] ;  /* 0x00400000ddb0783b */ /* 0x000f6c0000000200 */
[----:B------:R-:W1:Y:S01]  /*6040*/  LDSM.16.M88.4 R212, [R219+0x8800] ;  /* 0x00880000dbd4783b */ /* 0x000e620000000200 */
[-C--:B--2---:R-:W-:Y:S08]  /*6050*/  HMMA.16816.F32.BF16 R4, R172, R180.reuse, R4 ;  /* 0x000000b4ac04723c */ /* 0x084ff00000041804 */
[C---:B------:R-:W-:Y:S08]  /*6060*/  HMMA.16816.F32.BF16 R8, R184.reuse, R180, R8 ;  /* 0x000000b4b808723c */ /* 0x040ff00000041808 */
[-C--:B------:R-:W-:Y:S08]  /*6070*/  HMMA.16816.F32.BF16 R12, R184, R182.reuse, R12 ;  /* 0x000000b6b80c723c */ /* 0x080ff0000004180c */
[C---:B------:R-:W-:Y:S01]  /*6080*/  HMMA.16816.F32.BF16 R16, R172.reuse, R182, R16 ;  /* 0x000000b6ac10723c */ /* 0x040fe20000041810 */
[----:B------:R-:W2:Y:S01]  /*6090*/  LDSM.16.M88.4 R180, [R219+0x8c00] ;  /* 0x008c0000dbb4783b */ /* 0x000ea20000000200 */
[----:B------:R-:W-:Y:S05]  /*60a0*/  DEPBAR.LE SB0, 0x0 ;  /* 0x000080000000791a */ /* 0x000fea0000000000 */
[----:B------:R-:W-:Y:S01]  /*60b0*/  BAR.SYNC.DEFER_BLOCKING 0x0 ;  /* 0x0000000000007b1d */ /* 0x000fe20000010000 */
[-C--:B---3--:R-:W-:Y:S08]  /*60c0*/  HMMA.16816.F32.BF16 R20, R172, R188.reuse, R20 ;  /* 0x000000bcac14723c */ /* 0x088ff00000041814 */
        /* <DEDUP_REMOVED lines=26> */
[----:B------:R-:W-:Y:S01]  /*6270*/  HMMA.16816.F32.BF16 R64, R176, R182, R64 ;  /* 0x000000b6b040723c */ /* 0x000fe20000041840 */
[----:B------:R-:W-:-:S07]  /*6280*/  @P5 BRA `(.L_x_62) ;  /* 0xfffff07000005947 */ /* 0x000fce000383ffff */
.L_x_61:
[----:B------:R-:W-:Y:S01]  /*6290*/  FMNMX.FTZ R0, R4, R132, !PT ;  /* 0x0000008404007209 */ /* 0x000fe20007810000 */
[----:B-1----:R-:W-:Y:S01]  /*62a0*/  LDSM.16.MT88.4 R176, [R218+0x9000] ;  /* 0x00900000dab0783b */ /* 0x002fe20000004200 */
[----:B------:R-:W-:Y:S02]  /*62b0*/  IADD3 R223, R223, -0x1, RZ ;  /* 0xffffffffdfdf7810 */ /* 0x000fe40007ffe0ff */
        /* <DEDUP_REMOVED lines=547> */
.L_x_59:
[----:B------:R-:W2:Y:S01]  /*84f0*/  LDL R172, [R1+0x4] ;  /* 0x0000040001ac7983 */ /* 0x000ea20000100800 */
        /* <DEDUP_REMOVED lines=147> */
[----:B------:R-:W-:Y:S01]  /*8e30*/  FMUL.FTZ R146, R4, R146 ;  /* 0x0000009204927220 */ /* 0x000fe20000410000 */
        /* <DEDUP_REMOVED lines=112> */
[----:B------:R-:W-:Y:S01]  /*9540*/  STS [R5+0x4200], R13 ;  /* 0x0042000d05007388 */ /* 0x000fe20000000800 */
[----:B----4-:R-:W-:-:S03]  /*9550*/  MOV R17, 0x7f800000 ;  /* 0x7f80000000117802 */ /* 0x010fc60000000f00 */
[----:B------:R1:W-:Y:S04]  /*9560*/  STS [R4+0x4000], R9 ;  /* 0x0040000904007388 */ /* 0x0003e80000000800 */
[----:B------:R-:W-:Y:S01]  /*9570*/  STS [R4+0x4200], R8 ;  /* 0x0042000804007388 */ /* 0x000fe20000000800 */
[----:B---3--:R-:W-:Y:S01]  /*9580*/  @P1 MOV R0, 0x1 ;  /* 0x0000000100001802 */ /* 0x008fe20000000f00 */
[----:B------:R-:W-:Y:S02]  /*9590*/  @!P1 IMAD R0, R10, c[0x0][0x1c0], RZ ;  /* 0x000070000a009a24 */ /* 0x000fe400078e02ff */
[----:B------:R-:W-:Y:S01]  /*95a0*/  STS [R5+0x5000], R12 ;  /* 0x0050000c05007388 */ /* 0x000fe20000000800 */
[----:B-----5:R-:W-:-:S03]  /*95b0*/  MOV R16, 0x7f800000 ;  /* 0x7f80000000107802 */ /* 0x020fc60000000f00 */
[----:B------:R3:W-:Y:S01]  /*95c0*/  STS [R5+0x5200], R11 ;  /* 0x0052000b05007388 */ /* 0x0007e20000000800 */
[----:B--2---:R-:W-:Y:S03]  /*95d0*/  @P5 MUFU.LG2 R15, R50 ;  /* 0x00000032000f5308 */ /* 0x004fe60000000c00 */
[----:B------:R2:W-:Y:S04]  /*95e0*/  STS [R4+0x5000], R7 ;  /* 0x0050000704007388 */ /* 0x0005e80000000800 */
[----:B------:R4:W-:Y:S01]  /*95f0*/  STS [R4+0x5200], R6 ;  /* 0x0052000604007388 */ /* 0x0009e20000000800 */
[----:B------:R-:W-:Y:S03]  /*9600*/  @P4 MUFU.LG2 R14, R132 ;  /* 0x00000084000e4308 */ /* 0x000fe60000000c00 */
[----:B------:R-:W-:Y:S06]  /*9610*/  BAR.SYNC.DEFER_BLOCKING 0x0 ;  /* 0x0000000000007b1d */ /* 0x000fec0000010000 */
[----:B------:R-:W5:Y:S04]  /*9620*/  S2R R26, SR_CTAID.Y ;  /* 0x00000000001a7919 */ /* 0x000f680000002600 */
[----:B-1----:R-:W1:Y:S01]  /*9630*/  S2R R9, SR_CTAID.X ;  /* 0x0000000000097919 */ /* 0x002e620000002500 */
[----:B---3--:R-:W-:Y:S03]  /*9640*/  @P3 MUFU.LG2 R11, R133 ;  /* 0x00000085000b3308 */ /* 0x008fe60000000c00 */
[----:B------:R-:W3:Y:S05]  /*9650*/  S2R R19, SR_CTAID.Z ;  /* 0x0000000000137919 */ /* 0x000eea0000002700 */
[----:B--2---:R-:W2:Y:S01]  /*9660*/  @P6 MUFU.LG2 R7, R49 ;  /* 0x0000003100076308 */ /* 0x004ea20000000c00 */
[----:B----4-:R-:W-:Y:S01]  /*9670*/  @P1 MOV R6, c[0x0][0x210] ;  /* 0x0000840000061a02 */ /* 0x010fe20000000f00 */
[----:B------:R4:W4:Y:S01]  /*9680*/  LDS.128 R32, [R222] ;  /* 0x00000000de207984 */ /* 0x0009220000000c00 */
[----:B------:R-:W-:-:S03]  /*9690*/  @!P1 MOV R6, 0x1 ;  /* 0x0000000100069802 */ /* 0x000fc60000000f00 */
[----:B------:R2:W4:Y:S01]  /*96a0*/  LDS.128 R44, [R222+0x800] ;  /* 0x00080000de2c7984 */ /* 0x0005220000000c00 */
[----:B-----5:R-:W-:Y:S01]  /*96b0*/  @!P0 SHF.R.S32.HI R4, RZ, 0x1f, R26 ;  /* 0x0000001fff048819 */ /* 0x020fe2000001141a */
[C---:B------:R-:W-:Y:S02]  /*96c0*/  @!P2 IMAD R2, R26.reuse, c[0x0][0x214], RZ ;  /* 0x000085001a02aa24 */ /* 0x040fe400078e02ff */
[----:B------:R4:W4:Y:S01]  /*96d0*/  LDS.128 R56, [R222+0x1000] ;  /* 0x00100000de387984 */ /* 0x0009220000000c00 */
[----:B------:R-:W-:Y:S02]  /*96e0*/  IMAD R0, R26, R0, RZ ;  /* 0x000000001a007224 */ /* 0x000fe400078e02ff */
[----:B------:R-:W-:Y:S01]  /*96f0*/  @!P0 IMAD R4, R4, c[0x0][0x1e0], RZ ;  /* 0x0000780004048a24 */ /* 0x000fe200078e02ff */
[----:B------:R4:W4:Y:S01]  /*9700*/  LDS.128 R68, [R222+0x1800] ;  /* 0x00180000de447984 */ /* 0x0009220000000c00 */
[----:B------:R-:W-:Y:S01]  /*9710*/  @!P2 SEL R2, R2, R248, !P0 ;  /* 0x000000f80202a207 */ /* 0x000fe20004000000 */
[----:B------:R-:W-:Y:S01]  /*9720*/  @!P0 IMAD.WIDE.U32 R12, R26, c[0x0][0x1e0], RZ ;  /* 0x000078001a0c8a25 */ /* 0x000fe200078e00ff */
[----:B------:R-:W-:Y:S01]  /*9730*/  SEL R0, R0, RZ, P2 ;  /* 0x000000ff00007207 */ /* 0x000fe20001000000 */
[----:B------:R4:W4:Y:S02]  /*9740*/  LDS.128 R28, [R222+0x2000] ;  /* 0x00200000de1c7984 */ /* 0x0009240000000c00 */
[----:B------:R-:W-:Y:S01]  /*9750*/  @!P0 IMAD R8, R26, c[0x0][0x1e4], R4 ;  /* 0x000079001a088a24 */ /* 0x000fe200078e0204 */
[----:B------:R-:W-:Y:S01]  /*9760*/  @!P0 MOV R137, R12 ;  /* 0x0000000c00898202 */ /* 0x000fe20000000f00 */
[----:B------:R4:W4:Y:S01]  /*9770*/  LDS.128 R40, [R222+0x2800] ;  /* 0x00280000de287984 */ /* 0x0009220000000c00 */
[----:B------:R-:W-:Y:S01]  /*9780*/  CS2R R4, SRZ ;  /* 0x0000000000047805 */ /* 0x000fe2000001ff00 */
[----:B---3--:R-:W-:Y:S01]  /*9790*/  IMAD R0, R19, R10, R0 ;  /* 0x0000000a13007224 */ /* 0x008fe200078e0200 */
[----:B------:R-:W-:Y:S01]  /*97a0*/  @!P2 SHF.R.S32.HI R5, RZ, 0x1f, R2 ;  /* 0x0000001fff05a819 */ /* 0x000fe20000011402 */
[----:B------:R3:W3:Y:S01]  /*97b0*/  LDS.128 R52, [R222+0x3000] ;  /* 0x00300000de347984 */ /* 0x0006e20000000c00 */
[----:B------:R-:W-:Y:S01]  /*97c0*/  @!P2 MOV R4, R2 ;  /* 0x000000020004a202 */ /* 0x000fe20000000f00 */
[----:B-1----:R-:W-:Y:S01]  /*97d0*/  IMAD R2, R9, R6, RZ ;  /* 0x0000000609027224 */ /* 0x002fe200078e02ff */
[----:B------:R-:W-:Y:S01]  /*97e0*/  LOP3.LUT P2, RZ, R172, 0x3, RZ, 0xc0, !PT ;  /* 0x00000003acff7812 */ /* 0x000fe2000784c0ff */
[----:B------:R1:W1:Y:S01]  /*97f0*/  LDS.128 R64, [R222+0x3800] ;  /* 0x00380000de407984 */ /* 0x0002620000000c00 */
[----:B--2---:R-:W-:Y:S01]  /*9800*/  @P6 FMUL.FTZ R7, R7, 0.69314718246459960938 ;  /* 0x3f31721807076820 */ /* 0x004fe20000410000 */
[----:B------:R-:W-:Y:S01]  /*9810*/  @!P0 IADD3 R138, R13, R8, RZ ;  /* 0x000000080d8a8210 */ /* 0x000fe20007ffe0ff */
[----:B------:R-:W-:Y:S01]  /*9820*/  @P5 FMUL.FTZ R8, R15, 0.69314718246459960938 ;  /* 0x3f3172180f085820 */ /* 0x000fe20000410000 */
[----:B------:R2:W1:Y:S01]  /*9830*/  LDS.128 R20, [R222+0x4000] ;  /* 0x00400000de147984 */ /* 0x0004620000000c00 */
[----:B------:R-:W-:Y:S01]  /*9840*/  SHF.L.U32 R9, R2, 0x7, RZ ;  /* 0x0000000702097819 */ /* 0x000fe200000006ff */
[----:B------:R-:W-:Y:S01]  /*9850*/  @P6 FFMA.FTZ R18, R136, c[0x0][0x238], R7 ;  /* 0x00008e0088126a23 */ /* 0x000fe20000010007 */
[----:B------:R-:W-:Y:S01]  /*9860*/  MOV R13, 0x7f800000 ;  /* 0x7f800000000d7802 */ /* 0x000fe20000000f00 */
[----:B------:R2:W1:Y:S01]  /*9870*/  LDS.128 R36, [R222+0x4800] ;  /* 0x00480000de247984 */ /* 0x0004620000000c00 */
[--C-:B------:R-:W-:Y:S01]  /*9880*/  IADD3 R10, P1, P0, R9, R4, R0.reuse ;  /* 0x00000004090a7210 */ /* 0x100fe2000783e000 */
[----:B------:R-:W-:Y:S01]  /*9890*/  @P4 FMUL.FTZ R7, R14, 0.69314718246459960938 ;  /* 0x3f3172180e074820 */ /* 0x000fe20000410000 */
[----:B------:R-:W-:Y:S01]  /*98a0*/  SHF.R.S32.HI R4, RZ, 0x1f, R9 ;  /* 0x0000001fff047819 */ /* 0x000fe20000011409 */
[----:B------:R2:W1:Y:S01]  /*98b0*/  LDS.128 R48, [R222+0x5000] ;  /* 0x00500000de307984 */ /* 0x0004620000000c00 */
[----:B------:R-:W-:Y:S01]  /*98c0*/  @P3 FMUL.FTZ R2, R11, 0.69314718246459960938 ;  /* 0x3f3172180b023820 */ /* 0x000fe20000410000 */
[----:B------:R-:W-:Y:S01]  /*98d0*/  SHF.R.S32.HI R0, RZ, 0x1f, R0 ;  /* 0x0000001fff007819 */ /* 0x000fe20000011400 */
[----:B------:R-:W-:Y:S01]  /*98e0*/  @P5 FFMA.FTZ R17, R135, c[0x0][0x238], R8 ;  /* 0x00008e0087115a23 */ /* 0x000fe20000010008 */
[----:B------:R2:W1:Y:S01]  /*98f0*/  LDS.128 R60, [R222+0x5800] ;  /* 0x00580000de3c7984 */ /* 0x0004620000000c00 */
        /* <DEDUP_REMOVED lines=43> */
.L_x_64:
[----:B------:R-:W-:Y:S05]  /*9bb0*/  BSYNC B0 ;  /* 0x0000000000007941 */ /* 0x000fea0003800000 */
.L_x_63:
[----:B--2---:R-:W-:Y:S01]  /*9bc0*/  IADD3 R2, P0, R236, R137, RZ ;  /* 0x00000089ec027210 */ /* 0x004fe20007f1e0ff */
        /* <DEDUP_REMOVED lines=9> */
[----:B------:R-:W-:Y:S01]  /*9c60*/  IMAD R0, R247, c[0x0][0x1e8], RZ ;  /* 0x00007a00f7007a24 */ /* 0x000fe200078e02ff */
[----:B------:R-:W-:Y:S01]  /*9c70*/  ISETP.GE.AND P3, PT, R236, c[0x0][0x220], PT ;  /* 0x00008800ec007a0c */ /* 0x000fe20003f66270 */
[----:B------:R-:W-:Y:S01]  /*9c80*/  IMAD.MOV.U32 R6, RZ, RZ, R8 ;  /* 0x000000ffff067224 */ /* 0x000fe200078e0008 */
[----:B------:R-:W-:Y:S01]  /*9c90*/  ISETP.GE.AND P2, PT, R249, c[0x0][0x220], PT ;  /* 0x00008800f9007a0c */ /* 0x000fe20003f46270 */
[----:B------:R-:W-:Y:S01]  /*9ca0*/  IMAD R0, R246, c[0x0][0x1ec], R0 ;  /* 0x00007b00f6007a24 */ /* 0x000fe200078e0200 */
[----:B------:R-:W-:Y:S01]  /*9cb0*/  ISETP.GE.AND P1, PT, R250, c[0x0][0x220], PT ;  /* 0x00008800fa007a0c */ /* 0x000fe20003f26270 */
[----:B------:R-:W-:-:S04]  /*9cc0*/  IMAD.WIDE.U32 R4, R246, c[0x0][0x1e8], R6 ;  /* 0x00007a00f6047a25 */ /* 0x000fc800078e0006 */
[----:B------:R-:W-:Y:S01]  /*9cd0*/  IMAD.IADD R0, R5, 0x1, R0 ;  /* 0x0000000105007824 */ /* 0x000fe200078e0200 */
[----:B------:R-:W-:-:S04]  /*9ce0*/  LEA R2, P0, R4, c[0x0][0x1d0], 0x1 ;  /* 0x0000740004027a11 */ /* 0x000fc800078008ff */
[----:B------:R-:W-:-:S05]  /*9cf0*/  LEA.HI.X R3, R4, c[0x0][0x1d4], R0, 0x1, P0 ;  /* 0x0000750004037a11 */ /* 0x000fca00000f0c00 */
[----:B----4-:R2:W-:Y:S04]  /*9d00*/  @!P3 STG.E.128 [R2.64], R32 ;  /* 0x000000200200b986 */ /* 0x0105e8000c101d0a */
[----:B------:R2:W-:Y:S04]  /*9d10*/  @!P2 STG.E.128 [R2.64+0x40], R28 ;  /* 0x0000401c0200a986 */ /* 0x0005e8000c101d0a */
[----:B-1----:R2:W-:Y:S02]  /*9d20*/  @!P1 STG.E.128 [R2.64+0x80], R20 ;  /* 0x0000801402009986 */ /* 0x0025e4000c101d0a */
.L_x_66:
[----:B------:R-:W-:Y:S05]  /*9d30*/  BSYNC B0 ;  /* 0x0000000000007941 */ /* 0x000fea0003800000 */
.L_x_65:
[----:B------:R-:W5:Y:S01]  /*9d40*/  LDL.LU R0, [R1] ;  /* 0x0000000001007983 */ /* 0x000f620000300800 */
[----:B------:R-:W-:Y:S01]  /*9d50*/  BSSY B0, `(.L_x_67) ;  /* 0x0000013000007945 */ /* 0x000fe20003800000 */
[----:B-----5:R-:W-:-:S13]  /*9d60*/  ISETP.GE.AND P0, PT, R0, R251, PT ;  /* 0x000000fb0000720c */ /* 0x020fda0003f06270 */
[----:B------:R-:W-:Y:S05]  /*9d70*/  @P0 BRA `(.L_x_68) ;  /* 0x0000010000000947 */ /* 0x000fea0003800000 */
[----:B------:R-:W-:Y:S01]  /*9d80*/  IADD3 R10, P0, R246, 0x20, RZ ;  /* 0x00000020f60a7810 */ /* 0x000fe20007f1e0ff */
[----:B--2---:R-:W-:Y:S01]  /*9d90*/  IMAD.MOV.U32 R2, RZ, RZ, R8 ;  /* 0x000000ffff027224 */ /* 0x004fe200078e0008 */
[----:B------:R-:W-:Y:S02]  /*9da0*/  MOV R3, R7 ;  /* 0x0000000700037202 */ /* 0x000fe40000000f00 */
[----:B------:R-:W-:Y:S01]  /*9db0*/  ISETP.GE.AND P2, PT, R236, c[0x0][0x220], PT ;  /* 0x00008800ec007a0c */ /* 0x000fe20003f46270 */
[----:B------:R-:W-:Y:S01]  /*9dc0*/  IMAD.X R0, RZ, RZ, R247, P0 ;  /* 0x000000ffff007224 */ /* 0x000fe200000e06f7 */
[----:B------:R-:W-:Y:S01]  /*9dd0*/  ISETP.GE.AND P1, PT, R249, c[0x0][0x220], PT ;  /* 0x00008800f9007a0c */ /* 0x000fe20003f26270 */
[----:B------:R-:W-:Y:S01]  /*9de0*/  IMAD.WIDE.U32 R4, R10, c[0x0][0x1e8], R2 ;  /* 0x00007a000a047a25 */ /* 0x000fe200078e0002 */
[----:B------:R-:W-:-:S03]  /*9df0*/  ISETP.GE.AND P0, PT, R250, c[0x0][0x220], PT ;  /* 0x00008800fa007a0c */ /* 0x000fc60003f06270 */
[----:B------:R-:W-:Y:S01]  /*9e00*/  IMAD R0, R0, c[0x0][0x1e8], RZ ;  /* 0x00007a0000007a24 */ /* 0x000fe200078e02ff */
[----:B------:R-:W-:-:S03]  /*9e10*/  LEA R2, P3, R4, c[0x0][0x1d0], 0x1 ;  /* 0x0000740004027a11 */ /* 0x000fc600078608ff */
[----:B------:R-:W-:-:S04]  /*9e20*/  IMAD R0, R10, c[0x0][0x1ec], R0 ;  /* 0x00007b000a007a24 */ /* 0x000fc800078e0200 */
[----:B------:R-:W-:-:S05]  /*9e30*/  IMAD.IADD R0, R5, 0x1, R0 ;  /* 0x0000000105007824 */ /* 0x000fca00078e0200 */
[----:B------:R-:W-:-:S05]  /*9e40*/  LEA.HI.X R3, R4, c[0x0][0x1d4], R0, 0x1, P3 ;  /* 0x0000750004037a11 */ /* 0x000fca00018f0c00 */
[----:B----4-:R2:W-:Y:S04]  /*9e50*/  @!P2 STG.E.128 [R2.64], R44 ;  /* 0x0000002c0200a986 */ /* 0x0105e8000c101d0a */
[----:B------:R2:W-:Y:S04]  /*9e60*/  @!P1 STG.E.128 [R2.64+0x40], R40 ;  /* 0x0000402802009986 */ /* 0x0005e8000c101d0a */
[----:B-1----:R2:W-:Y:S02]  /*9e70*/  @!P0 STG.E.128 [R2.64+0x80], R36 ;  /* 0x0000802402008986 */ /* 0x0025e4000c101d0a */
.L_x_68:
[----:B------:R-:W-:Y:S05]  /*9e80*/  BSYNC B0 ;  /* 0x0000000000007941 */ /* 0x000fea0003800000 */
.L_x_67:
[----:B------:R-:W5:Y:S01]  /*9e90*/  LDL.LU R0, [R1+0xc] ;  /* 0x00000c0001007983 */ /* 0x000f620000300800 */
        /* <DEDUP_REMOVED lines=17> */
[----:B---3--:R2:W-:Y:S04]  /*9fb0*/  @!P1 STG.E.128 [R2.64+0x40], R52 ;  /* 0x0000403402009986 */ /* 0x0085e8000c101d0a */
[----:B-1----:R2:W-:Y:S02]  /*9fc0*/  @!P0 STG.E.128 [R2.64+0x80], R48 ;  /* 0x0000803002008986 */ /* 0x0025e4000c101d0a */
.L_x_70:
[----:B------:R-:W-:Y:S05]  /*9fd0*/  BSYNC B0 ;  /* 0x0000000000007941 */ /* 0x000fea0003800000 */
.L_x_69:
[----:B------:R-:W5:Y:S02]  /*9fe0*/  LDL.LU R0, [R1+0x8] ;  /* 0x0000080001007983 */ /* 0x000f640000300800 */
[----:B-----5:R-:W-:-:S13]  /*9ff0*/  ISETP.GE.AND P0, PT, R0, R251, PT ;  /* 0x000000fb0000720c */ /* 0x020fda0003f06270 */
[----:B------:R-:W-:Y:S05]  /*a000*/  @P0 EXIT ;  /* 0x000000000000094d */ /* 0x000fea0003800000 */
[----:B------:R-:W-:Y:S01]  /*a010*/  IADD3 R6, P0, R246, 0x60, RZ ;  /* 0x00000060f6067810 */ /* 0x000fe20007f1e0ff */
[----:B--2---:R-:W-:Y:S01]  /*a020*/  IMAD.MOV.U32 R2, RZ, RZ, R8 ;  /* 0x000000ffff027224 */ /* 0x004fe200078e0008 */
[----:B------:R-:W-:Y:S02]  /*a030*/  MOV R3, R7 ;  /* 0x0000000700037202 */ /* 0x000fe40000000f00 */
[----:B------:R-:W-:Y:S01]  /*a040*/  ISETP.GE.AND P1, PT, R236, c[0x0][0x220], PT ;  /* 0x00008800ec007a0c */ /* 0x000fe20003f26270 */
[----:B------:R-:W-:Y:S01]  /*a050*/  IMAD.X R0, RZ, RZ, R247, P0 ;  /* 0x000000ffff007224 */ /* 0x000fe200000e06f7 */
[----:B------:R-:W-:Y:S01]  /*a060*/  ISETP.GE.AND P0, PT, R249, c[0x0][0x220], PT ;  /* 0x00008800f9007a0c */ /* 0x000fe20003f06270 */
[----:B------:R-:W-:-:S04]  /*a070*/  IMAD.WIDE.U32 R4, R6, c[0x0][0x1e8], R2 ;  /* 0x00007a0006047a25 */ /* 0x000fc800078e0002 */
[----:B------:R-:W-:Y:S01]  /*a080*/  IMAD R0, R0, c[0x0][0x1e8], RZ ;  /* 0x00007a0000007a24 */ /* 0x000fe200078e02ff */
[----:B------:R-:W-:-:S03]  /*a090*/  LEA R2, P2, R4, c[0x0][0x1d0], 0x1 ;  /* 0x0000740004027a11 */ /* 0x000fc600078408ff */
[----:B------:R-:W-:-:S04]  /*a0a0*/  IMAD R0, R6, c[0x0][0x1ec], R0 ;  /* 0x00007b0006007a24 */ /* 0x000fc800078e0200 */
[----:B------:R-:W-:-:S05]  /*a0b0*/  IMAD.IADD R0, R5, 0x1, R0 ;  /* 0x0000000105007824 */ /* 0x000fca00078e0200 */
[----:B------:R-:W-:-:S05]  /*a0c0*/  LEA.HI.X R3, R4, c[0x0][0x1d4], R0, 0x1, P2 ;  /* 0x0000750004037a11 */ /* 0x000fca00010f0c00 */
[----:B-1----:R1:W-:Y:S01]  /*a0d0*/  @!P0 STG.E.128 [R2.64+0x40], R64 ;  /* 0x0000404002008986 */ /* 0x0023e2000c101d0a */
[----:B------:R-:W-:-:S03]  /*a0e0*/  ISETP.GE.AND P0, PT, R250, c[0x0][0x220], PT ;  /* 0x00008800fa007a0c */ /* 0x000fc60003f06270 */
[----:B----4-:R1:W-:Y:S10]  /*a0f0*/  @!P1 STG.E.128 [R2.64], R68 ;  /* 0x0000004402009986 */ /* 0x0103f4000c101d0a */
[----:B------:R-:W-:Y:S05]  /*a100*/  @P0 EXIT ;  /* 0x000000000000094d */ /* 0x000fea0003800000 */
[----:B------:R-:W-:Y:S01]  /*a110*/  STG.E.128 [R2.64+0x80], R60 ;  /* 0x0000803c02007986 */ /* 0x000fe2000c101d0a */
[----:B------:R-:W-:Y:S05]  /*a120*/  EXIT ;  /* 0x000000000000794d */ /* 0x000fea0003800000 */
.L_x_37:
[----:B------:R-:W2:Y:S01]  /*a130*/  LDC.U8 R2, c[0x0][0x329] ;  /* 0x0000ca40ff027b82 */ /* 0x000ea20000000000 */
[----:B------:R-:W-:Y:S01]  /*a140*/  ISETP.NE.AND P3, PT, R248, -0x1, PT ;  /* 0xfffffffff800780c */ /* 0x000fe20003f65270 */
[----:B------:R-:W-:Y:S01]  /*a150*/  BSSY B0, `(.L_x_71) ;  /* 0x0000043000007945 */ /* 0x000fe20003800000 */
[----:B------:R-:W-:-:S02]  /*a160*/  SHF.R.S32.HI R10, RZ, 0x1f, R148 ;  /* 0x0000001fff0a7819 */ /* 0x000fc40000011494 */
[----:B------:R-:W-:Y:S02]  /*a170*/  IADD3 R15, -R251, R15, RZ ;  /* 0x0000000ffb0f7210 */ /* 0x000fe40007ffe1ff */
[----:B------:R-:W-:Y:S01]  /*a180*/  LEA.HI R10, R10, R148, RZ, 0x2 ;  /* 0x000000940a0a7211 */ /* 0x000fe200078f10ff */
[----:B------:R-:W3:Y:S03]  /*a190*/  LDC.U8 R3, c[0x0][0x328] ;  /* 0x0000ca00ff037b82 */ /* 0x000ee60000000000 */
[----:B------:R-:W-:Y:S02]  /*a1a0*/  LOP3.LUT R8, R10, 0xfffffffc, RZ, 0xc0, !PT ;  /* 0xfffffffc0a087812 */ /* 0x000fe400078ec0ff */
[----:B------:R-:W-:Y:S02]  /*a1b0*/  SHF.R.S32.HI R10, RZ, 0x2, R10 ;  /* 0x00000002ff0a7819 */ /* 0x000fe4000001140a */
[----:B-1----:R-:W-:Y:S01]  /*a1c0*/  @!P3 SHF.R.S32.HI R5, RZ, 0x1f, R12 ;  /* 0x0000001fff05b819 */ /* 0x002fe2000001140c */
[----:B------:R-:W-:Y:S01]  /*a1d0*/  IMAD.IADD R20, R148, 0x1, -R8 ;  /* 0x0000000194147824 */ /* 0x000fe200078e0a08 */
[----:B------:R-:W-:-:S02]  /*a1e0*/  SHF.R.S32.HI R8, RZ, 0x1f, R13 ;  /* 0x0000001fff087819 */ /* 0x000fc4000001140d */
[----:B------:R-:W-:Y:S01]  /*a1f0*/  SHF.R.S32.HI R11, RZ, 0x1f, R10 ;  /* 0x0000001fff0b7819 */ /* 0x000fe2000001140a */
[----:B------:R-:W-:Y:S02]  /*a200*/  @!P3 IMAD R6, R5, c[0x0][0x1e0], RZ ;  /* 0x000078000506ba24 */ /* 0x000fe400078e02ff */
[----:B------:R-:W-:Y:S01]  /*a210*/  IMAD.SHL.U32 R14, R20, 0x8, RZ ;  /* 0x00000008140e7824 */ /* 0x000fe200078e00ff */
[----:B--2---:R-:W-:Y:S01]  /*a220*/  ISETP.NE.AND P1, PT, R2, RZ, PT ;  /* 0x000000ff0200720c */ /* 0x004fe20003f25270 */
[----:B------:R-:W-:Y:S02]  /*a230*/  @!P3 IMAD R6, R12, c[0x0][0x1e4], R6 ;  /* 0x000079000c06ba24 */ /* 0x000fe400078e0206 */
[----:B------:R-:W-:Y:S01]  /*a240*/  IMAD R8, R8, c[0x0][0x1f0], RZ ;  /* 0x00007c0008087a24 */ /* 0x000fe200078e02ff */
[C---:B------:R-:W-:Y:S02]  /*a250*/  IADD3 R24, R14.reuse, 0x20, RZ ;  /* 0x000000200e187810 */ /* 0x040fe40007ffe0ff */
[----:B------:R-:W-:Y:S01]  /*a260*/  IADD3 R23, R14, 0x40, RZ ;  /* 0x000000400e177810 */ /* 0x000fe20007ffe0ff */
[----:B------:R-:W-:Y:S01]  /*a270*/  IMAD R8, R13, c[0x0][0x1f4], R8 ;  /* 0x00007d000d087a24 */ /* 0x000fe200078e0208 */
[----:B---3--:R-:W-:-:S04]  /*a280*/  ISETP.NE.AND P0, PT, R3, RZ, PT ;  /* 0x000000ff0300720c */ /* 0x008fc80003f05270 */
[----:B------:R-:W-:Y:S01]  /*a290*/  ISETP.NE.OR P2, PT, R2, RZ, !P0 ;  /* 0x000000ff0200720c */ /* 0x000fe20004745670 */
[----:B------:R-:W-:Y:S02]  /*a2a0*/  @P1 IMAD.MOV.U32 R0, RZ, RZ, c[0x0][0x210] ;  /* 0x00008400ff001624 */ /* 0x000fe400078e00ff */
[----:B------:R-:W-:Y:S02]  /*a2b0*/  @!P1 IMAD.MOV.U32 R4, RZ, RZ, c[0x0][0x214] ;  /* 0x00008500ff049624 */ /* 0x000fe400078e00ff */
[----:B------:R-:W-:Y:S02]  /*a2c0*/  @P1 IMAD R0, R0, c[0x0][0x214], RZ ;  /* 0x0000850000001a24 */ /* 0x000fe400078e02ff */
[----:B------:R-:W-:Y:S01]  /*a2d0*/  @P3 IMAD.WIDE.U32 R2, R248, c[0x0][0x1e8], RZ ;  /* 0x00007a00f8023a25 */ /* 0x000fe200078e00ff */
[----:B------:R-:W-:Y:S02]  /*a2e0*/  @!P1 SEL R0, R4, c[0x0][0x234], !P0 ;  /* 0x00008d0004009a07 */ /* 0x000fe40004000000 */
[----:B------:R-:W-:Y:S01]  /*a2f0*/  ISETP.NE.OR P0, PT, R248, -0x1, P2 ;  /* 0xfffffffff800780c */ /* 0x000fe20001705670 */
[----:B------:R-:W-:-:S02]  /*a300*/  @P1 IMAD.MOV.U32 R4, RZ, RZ, 0x1 ;  /* 0x00000001ff041424 */ /* 0x000fc400078e00ff */
[----:B------:R-:W-:Y:S02]  /*a310*/  @!P1 IMAD R4, R0, c[0x0][0x1c0], RZ ;  /* 0x0000700000049a24 */ /* 0x000fe400078e02ff */
[----:B------:R-:W-:Y:S02]  /*a320*/  @P3 IMAD R7, R248, c[0x0][0x1ec], R3 ;  /* 0x00007b00f8073a24 */ /* 0x000fe400078e0203 */
[C---:B------:R-:W-:Y:S02]  /*a330*/  IMAD R3, R12.reuse, R4, RZ ;  /* 0x000000040c037224 */ /* 0x040fe400078e02ff */
[----:B------:R-:W-:-:S03]  /*a340*/  @!P3 IMAD.WIDE.U32 R4, R12, c[0x0][0x1e0], RZ ;  /* 0x000078000c04ba25 */ /* 0x000fc600078e00ff */
[----:B------:R-:W-:Y:S01]  /*a350*/  SEL R3, R3, RZ, P2 ;  /* 0x000000ff03037207 */ /* 0x000fe20001000000 */
[----:B------:R-:W-:Y:S01]  /*a360*/  @!P0 IMAD R248, R12, c[0x0][0x214], RZ ;  /* 0x000085000cf88a24 */ /* 0x000fe200078e02ff */
[----:B------:R-:W-:Y:S01]  /*a370*/  @!P3 MOV R2, R4 ;  /* 0x000000040002b202 */ /* 0x000fe20000000f00 */
[----:B------:R-:W-:Y:S02]  /*a380*/  @!P3 IMAD.IADD R7, R5, 0x1, R6 ;  /* 0x000000010507b824 */ /* 0x000fe400078e0206 */
[----:B------:R-:W-:Y:S01]  /*a390*/  IMAD R6, R13, R0, R3 ;  /* 0x000000000d067224 */ /* 0x000fe200078e0203 */
[----:B------:R-:W-:Y:S01]  /*a3a0*/  IADD3 R4, P0, R14, R2, RZ ;  /* 0x000000020e047210 */ /* 0x000fe20007f1e0ff */
[----:B------:R-:W-:Y:S01]  /*a3b0*/  @P1 IMAD.MOV.U32 R19, RZ, RZ, c[0x0][0x210] ;  /* 0x00008400ff131624 */ /* 0x000fe200078e00ff */
[----:B------:R-:W-:Y:S01]  /*a3c0*/  CS2R R2, SRZ ;  /* 0x0000000000027805 */ /* 0x000fe2000001ff00 */
[----:B------:R-:W-:Y:S01]  /*a3d0*/  @!P1 IMAD.MOV.U32 R19, RZ, RZ, 0x1 ;  /* 0x00000001ff139424 */ /* 0x000fe200078e00ff */
[----:B------:R-:W-:-:S02]  /*a3e0*/  @!P2 SHF.R.S32.HI R3, RZ, 0x1f, R248 ;  /* 0x0000001fff03a819 */ /* 0x000fc400000114f8 */
[----:B------:R-:W-:Y:S01]  /*a3f0*/  @!P2 MOV R2, R248 ;  /* 0x000000f80002a202 */ /* 0x000fe20000000f00 */
[----:B------:R-:W-:Y:S01]  /*a400*/  IMAD R0, R251, R19, RZ ;  /* 0x00000013fb007224 */ /* 0x000fe200078e02ff */
[----:B------:R-:W-:Y:S02]  /*a410*/  ISETP.GE.AND P2, PT, R10, R15, PT ;  /* 0x0000000f0a00720c */ /* 0x000fe40003f46270 */
[----:B------:R-:W-:Y:S02]  /*a420*/  LEA.HI.X.SX32 R5, R14, R7, 0x1, P0 ;  /* 0x000000070e057211 */ /* 0x000fe400000f0eff */
[----:B------:R-:W-:-:S03]  /*a430*/  IADD3 R22, P1, P0, R0, R2, R6 ;  /* 0x0000000200167210 */ /* 0x000fc6000783e006 */
[----:B------:R-:W-:Y:S01]  /*a440*/  IMAD.WIDE.U32 R12, R13, c[0x0][0x1f0], R4 ;  /* 0x00007c000d0c7a25 */ /* 0x000fe200078e0004 */
[----:B------:R-:W-:Y:S02]  /*a450*/  SHF.R.S32.HI R4, RZ, 0x1f, R0 ;  /* 0x0000001fff047819 */ /* 0x000fe40000011400 */
[----:B------:R-:W-:Y:S01]  /*a460*/  SHF.R.S32.HI R0, RZ, 0x1f, R6 ;  /* 0x0000001fff007819 */ /* 0x000fe20000011406 */
[----:B------:R-:W-:-:S03]  /*a470*/  IMAD.WIDE R6, R246, 0x80, R10 ;  /* 0x00000080f6067825 */ /* 0x000fc600078e020a */
[----:B------:R-:W-:Y:S01]  /*a480*/  IADD3.X R21, R4, R3, R0, P1, P0 ;  /* 0x0000000304157210 */ /* 0x000fe20000fe0400 */
[----:B------:R-:W-:Y:S01]  /*a490*/  IMAD.IADD R9, R8, 0x1, R13 ;  /* 0x0000000108097824 */ /* 0x000fe200078e020d */
[----:B------:R-:W-:Y:S05]  /*a4a0*/  @P2 BRA `(.L_x_72) ;  /* 0x000000d000002947 */ /* 0x000fea0003800000 */
[----:B------:R-:W-:Y:S01]  /*a4b0*/  IMAD R0, R7, c[0x0][0x1e8], RZ ;  /* 0x00007a0007007a24 */ /* 0x000fe200078e02ff */
[----:B------:R-:W-:Y:S01]  /*a4c0*/  ISETP.GE.AND P2, PT, R14, c[0x0][0x220], PT ;  /* 0x000088000e007a0c */ /* 0x000fe20003f46270 */
[----:B------:R-:W-:Y:S01]  /*a4d0*/  IMAD.MOV.U32 R8, RZ, RZ, R12 ;  /* 0x000000ffff087224 */ /* 0x000fe200078e000c */
[----:B------:R-:W-:Y:S01]  /*a4e0*/  ISETP.GE.AND P1, PT, R24, c[0x0][0x220], PT ;  /* 0x0000880018007a0c */ /* 0x000fe20003f26270 */
[C---:B------:R-:W-:Y:S01]  /*a4f0*/  IMAD R0, R6.reuse, c[0x0][0x1ec], R0 ;  /* 0x00007b0006007a24 */ /* 0x040fe200078e0200 */
[----:B------:R-:W-:Y:S01]  /*a500*/  ISETP.GE.AND P0, PT, R23, c[0x0][0x220], PT ;  /* 0x0000880017007a0c */ /* 0x000fe20003f06270 */
[----:B------:R-:W-:-:S04]  /*a510*/  IMAD.WIDE.U32 R4, R6, c[0x0][0x1e8], R8 ;  /* 0x00007a0006047a25 */ /* 0x000fc800078e0008 */
[----:B------:R-:W-:Y:S01]  /*a520*/  IMAD.IADD R0, R5, 0x1, R0 ;  /* 0x0000000105007824 */ /* 0x000fe200078e0200 */
[----:B------:R-:W-:-:S04]  /*a530*/  LEA R2, P3, R4, c[0x0][0x1d0], 0x1 ;  /* 0x0000740004027a11 */ /* 0x000fc800078608ff */
[----:B------:R-:W-:-:S05]  /*a540*/  LEA.HI.X R3, R4, c[0x0][0x1d4], R0, 0x1, P3 ;  /* 0x0000750004037a11 */ /* 0x000fca00018f0c00 */
[----:B------:R1:W-:Y:S04]  /*a550*/  @!P2 STG.E.128 [R2.64], RZ ;  /* 0x000000ff0200a986 */ /* 0x0003e8000c101d0a */
[----:B------:R1:W-:Y:S04]  /*a560*/  @!P1 STG.E.128 [R2.64+0x40], RZ ;  /* 0x000040ff02009986 */ /* 0x0003e8000c101d0a */
[----:B------:R1:W-:Y:S02]  /*a570*/  @!P0 STG.E.128 [R2.64+0x80], RZ ;  /* 0x000080ff02008986 */ /* 0x0003e4000c101d0a */
.L_x_72:
[----:B------:R-:W-:Y:S05]  /*a580*/  BSYNC B0 ;  /* 0x0000000000007941 */ /* 0x000fea0003800000 */
.L_x_71:
[----:B------:R-:W-:Y:S01]  /*a590*/  IADD3 R18, R10, 0x20, RZ ;  /* 0x000000200a127810 */ /* 0x000fe20007ffe0ff */
[----:B------:R-:W-:Y:S03]  /*a5a0*/  BSSY B0, `(.L_x_73) ;  /* 0x0000013000007945 */ /* 0x000fe60003800000 */
[----:B------:R-:W-:-:S13]  /*a5b0*/  ISETP.GE.AND P0, PT, R18, R15, PT ;  /* 0x0000000f1200720c */ /* 0x000fda0003f06270 */
[----:B------:R-:W-:Y:S05]  /*a5c0*/  @P0 BRA `(.L_x_74) ;  /* 0x0000010000000947 */ /* 0x000fea0003800000 */
[----:B------:R-:W-:Y:S01]  /*a5d0*/  IADD3 R0, P0, R6, 0x20, RZ ;  /* 0x0000002006007810 */ /* 0x000fe20007f1e0ff */
[----:B------:R-:W-:Y:S01]  /*a5e0*/  IMAD.MOV.U32 R4, RZ, RZ, R12 ;  /* 0x000000ffff047224 */ /* 0x000fe200078e000c */
[----:B------:R-:W-:Y:S02]  /*a5f0*/  MOV R5, R9 ;  /* 0x0000000900057202 */ /* 0x000fe40000000f00 */
[----:B------:R-:W-:Y:S01]  /*a600*/  ISETP.GE.AND P2, PT, R14, c[0x0][0x220], PT ;  /* 0x000088000e007a0c */ /* 0x000fe20003f46270 */
[----:B-1----:R-:W-:Y:S01]  /*a610*/  IMAD.X R2, RZ, RZ, R7, P0 ;  /* 0x000000ffff027224 */ /* 0x002fe200000e0607 */
[----:B------:R-:W-:Y:S01]  /*a620*/  ISETP.GE.AND P1, PT, R24, c[0x0][0x220], PT ;  /* 0x0000880018007a0c */ /* 0x000fe20003f26270 */
[----:B------:R-:W-:Y:S01]  /*a630*/  IMAD.WIDE.U32 R4, R0, c[0x0][0x1e8], R4 ;  /* 0x00007a0000047a25 */ /* 0x000fe200078e0004 */
[----:B------:R-:W-:-:S03]  /*a640*/  ISETP.GE.AND P0, PT, R23, c[0x0][0x220], PT ;  /* 0x0000880017007a0c */ /* 0x000fc60003f06270 */
[----:B------:R-:W-:-:S04]  /*a650*/  IMAD R2, R2, c[0x0][0x1e8], RZ ;  /* 0x00007a0002027a24 */ /* 0x000fc800078e02ff */
[----:B------:R-:W-:Y:S01]  /*a660*/  IMAD R0, R0, c[0x0][0x1ec], R2 ;  /* 0x00007b0000007a24 */ /* 0x000fe200078e0202 */
[----:B------:R-:W-:-:S03]  /*a670*/  LEA R2, P3, R4, c[0x0][0x1d0], 0x1 ;  /* 0x0000740004027a11 */ /* 0x000fc600078608ff */
[----:B------:R-:W-:-:S05]  /*a680*/  IMAD.IADD R0, R5, 0x1, R0 ;  /* 0x0000000105007824 */ /* 0x000fca00078e0200 */
[----:B------:R-:W-:-:S05]  /*a690*/  LEA.HI.X R3, R4, c[0x0][0x1d4], R0, 0x1, P3 ;  /* 0x0000750004037a11 */ /* 0x000fca00018f0c00 */
[----:B------:R1:W-:Y:S04]  /*a6a0*/  @!P2 STG.E.128 [R2.64], RZ ;  /* 0x000000ff0200a986 */ /* 0x0003e8000c101d0a */
[----:B------:R1:W-:Y:S04]  /*a6b0*/  @!P1 STG.E.128 [R2.64+0x40], RZ ;  /* 0x000040ff02009986 */ /* 0x0003e8000c101d0a */
[----:B------:R1:W-:Y:S02]  /*a6c0*/  @!P0 STG.E.128 [R2.64+0x80], RZ ;  /* 0x000080ff02008986 */ /* 0x0003e4000c101d0a */
.L_x_74:
[----:B------:R-:W-:Y:S05]  /*a6d0*/  BSYNC B0 ;  /* 0x0000000000007941 */ /* 0x000fea0003800000 */
.L_x_73:
        /* <DEDUP_REMOVED lines=20> */
.L_x_76:
[----:B------:R-:W-:Y:S05]  /*a820*/  BSYNC B0 ;  /* 0x0000000000007941 */ /* 0x000fea0003800000 */
.L_x_75:
[----:B------:R-:W-:Y:S01]  /*a830*/  IADD3 R17, R10, 0x60, RZ ;  /* 0x000000600a117810 */ /* 0x000fe20007ffe0ff */
[----:B------:R-:W-:Y:S03]  /*a840*/  BSSY B0, `(.L_x_77) ;  /* 0x0000013000007945 */ /* 0x000fe60003800000 */
[----:B------:R-:W-:-:S13]  /*a850*/  ISETP.GE.AND P0, PT, R17, R15, PT ;  /* 0x0000000f1100720c */ /* 0x000fda0003f06270 */
[----:B------:R-:W-:Y:S05]  /*a860*/  @P0 BRA `(.L_x_78) ;  /* 0x0000010000000947 */ /* 0x000fea0003800000 */
[----:B------:R-:W-:Y:S01]  /*a870*/  IADD3 R0, P0, R6, 0x60, RZ ;  /* 0x0000006006007810 */ /* 0x000fe20007f1e0ff */
[----:B-1----:R-:W-:Y:S01]  /*a880*/  IMAD.MOV.U32 R2, RZ, RZ, R12 ;  /* 0x000000ffff027224 */ /* 0x002fe200078e000c */
        /* <DEDUP_REMOVED lines=11> */
[----:B------:R1:W-:Y:S04]  /*a940*/  @!P2 STG.E.128 [R2.64], RZ ;  /* 0x000000ff0200a986 */ /* 0x0003e8000c101d0a */
[----:B------:R1:W-:Y:S04]  /*a950*/  @!P1 STG.E.128 [R2.64+0x40], RZ ;  /* 0x000040ff02009986 */ /* 0x0003e8000c101d0a */
[----:B------:R1:W-:Y:S02]  /*a960*/  @!P0 STG.E.128 [R2.64+0x80], RZ ;  /* 0x000080ff02008986 */ /* 0x0003e4000c101d0a */
.L_x_78:
[----:B------:R-:W-:Y:S05]  /*a970*/  BSYNC B0 ;  /* 0x0000000000007941 */ /* 0x000fea0003800000 */
.L_x_77:
[----:B------:R-:W-:-:S04]  /*a980*/  ISETP.NE.AND P6, PT, R20, RZ, PT ;  /* 0x000000ff1400720c */ /* 0x000fc80003fc5270 */
        /* <DEDUP_REMOVED lines=34> */
.L_x_79:
        /* <DEDUP_REMOVED lines=13> */
.L_x_1027:


//--------------------- .text._ZN5flash16flash_fwd_kernelI23Flash_fwd_kernel_traitsILi96ELi128ELi64ELi4ELb0ELb0EN7cutlass10bfloat16_tE19Flash_kernel_traitsILi96ELi128ELi64ELi4ES3_EELb0ELb0ELb0ELb1ELb0ELb0ELb0ELb0EEEvNS_16Flash_fwd_paramsE --------------------------
	.section	.text._ZN5flash16flash_fwd_kernelI23Flash_fwd_kernel_traitsILi96ELi128ELi64ELi4ELb0ELb0EN7cutlass10bfloat16_tE19Flash_kernel_traitsILi96ELi128ELi64ELi4ES3_EELb0ELb0ELb0ELb1ELb0ELb0ELb0ELb0EEEvNS_16Flash_fwd_paramsE,"ax",@progbits
	.sectioninfo	@"SHI_REGISTERS=255"
	.align	128
        .global         _ZN5flash16flash_fwd_kernelI23Flash_fwd_kernel_traitsILi96ELi128ELi64ELi4ELb0ELb0EN7cutlass10bfloat16_tE19Flash_kernel_traitsILi96ELi128ELi64ELi4ES3_EELb0ELb0ELb0ELb1ELb0ELb0ELb0ELb0EEEvNS_16Flash_fwd_paramsE
        .type           _ZN5flash16flash_fwd_kernelI23Flash_fwd_kernel_traitsILi96ELi128ELi64ELi4ELb0ELb0EN7cutlass10bfloat16_tE19Flash_kernel_traitsILi96ELi128ELi64ELi4ES3_EELb0ELb0ELb0ELb1ELb0ELb0ELb0ELb0EEEvNS_16Flash_fwd_paramsE,@function
        .size           _ZN5flash16flash_fwd_kernelI23Flash_fwd_kernel_traitsILi96ELi128ELi64ELi4ELb0ELb0EN7cutlass10bfloat16_tE19Flash_kernel_traitsILi96ELi128ELi64ELi4ES3_EELb0ELb0ELb0ELb1ELb0ELb0ELb0ELb0EEEvNS_16Flash_fwd_paramsE,(.L_x_1028 - _ZN5flash16flash_fwd_kernelI23Flash_fwd_kernel_traitsILi96ELi128ELi64ELi4ELb0ELb0EN7cutlass10bfloat16_tE19Flash_kernel_traitsILi96ELi128ELi64ELi4ES3_EELb0ELb0ELb0ELb1ELb0ELb0ELb0ELb0EEEvNS_16Flash_fwd_paramsE)
        .other          _ZN5flash16flash_fwd_kernelI23Flash_fwd_kernel_traitsILi96ELi128ELi64ELi4ELb0ELb0EN7cutlass10bfloat16_tE19Flash_kernel_traitsILi96ELi128ELi64ELi4ES3_EELb0ELb0ELb0ELb1ELb0ELb0ELb0ELb0EEEvNS_16Flash_fwd_paramsE,@"STO_CUDA_ENTRY STV_DEFAULT"
_ZN5flash16flash_fwd_kernelI23Flash_fwd_kernel_traitsILi96ELi128ELi64ELi4ELb0ELb0EN7cutlass10bfloat16_tE19Flash_kernel_traitsILi96ELi128ELi64ELi4ES3_EELb0ELb0ELb0ELb1ELb0ELb0ELb0ELb0EEEvNS_16Flash_fwd_paramsE:
.text._ZN5flash16flash_fwd_kernelI23Flash_fwd_kernel_traitsILi96ELi128ELi64ELi4ELb0ELb0EN7cutlass10bfloat16_tE19Flash_kernel_traitsILi96ELi128ELi64ELi4ES3_EELb0ELb0ELb0ELb1ELb0ELb0ELb0ELb0EEEvNS_16Flash_fwd_paramsE:
        /* <DEDUP_REMOVED lines=35> */
.L_x_80:
[----:B---34-:R-:W-:Y:S02]  /*0230*/  MOV R0, c[0x0][0x218] ;  /* 0x0000860000007a02 */ /* 0x018fe40000000f00 */
.L_x_81:
        /* <DEDUP_REMOVED lines=12> */
[----:B------:R-:W-:-:S13]  /*0300*/  ISETP.GE.AND P0, PT, R132, 0x1, PT ;  /* 0x000000018400780c */ /* 0x000fda0003f06270 */
[----:B------:R-:W-:Y:S05]  /*0310*/  @!P0 BRA `(.L_x_82) ;  /* 0x0000bf6000008947 */ /* 0x000fea0003800000 */
[----:B------:R-:W-:Y:S02]  /*0320*/  ISETP.NE.AND P1, PT, R252, -0x1, PT ;  /* 0xfffffffffc00780c */ /* 0x000fe40003f25270 */
[----:B------:R-:W-:Y:S02]  /*0330*/  ISETP.NE.AND P0, PT, R8, -0x1, PT ;  /* 0xffffffff0800780c */ /* 0x000fe40003f05270 */
[----:B------:R-:W-:-:S09]  /*0340*/  SHF.R.S32.HI R19, RZ, 0x1f, R18 ;  /* 0x0000001fff137819 */ /* 0x000fd20000011412 */
        /* <DEDUP_REMOVED lines=25> */
.L_x_83:
        /* <DEDUP_REMOVED lines=10> */
[----:B------:R-:W-:Y:S02]  /*0580*/  IMAD.MOV.U32 R2, RZ, RZ, R4 ;  /* 0x000000ffff027224 */ /* 0x000fe400078e0004 */
[----:B------:R-:W-:Y:S02]  /*0590*/  @P0 IMAD.IADD R4, R7, 0x1, R8 ;  /* 0x0000000107040824 */ /* 0x000fe400078e0208 */
[----:B------:R-:W-:-:S05]  /*05a0*/  IMAD.HI.U32 R0, R0, R2, RZ ;  /* 0x0000000200007227 */ /* 0x000fca00078e00ff */
[----:B------:R-:W-:-:S05]  /*05b0*/  IADD3 R3, -R0, RZ, RZ ;  /* 0x000000ff00037210 */ /* 0x000fca0007ffe1ff */
[----:B------:R-:W-:-:S05]  /*05c0*/  IMAD R2, R5, R3, R2 ;  /* 0x0000000305027224 */ /* 0x000fca00078e0202 */
[----:B------:R-:W-:-:S13]  /*05d0*/  ISETP.GT.U32.AND P2, PT, R5, R2, PT ;  /* 0x000000020500720c */ /* 0x000fda0003f44070 */
[----:B------:R-:W-:Y:S01]  /*05e0*/  @!P2 IMAD.IADD R2, R2, 0x1, -R5 ;  /* 0x000000010202a824 */ /* 0x000fe200078e0a05 */
[----:B------:R-:W-:Y:S02]  /*05f0*/  @!P2 IADD3 R0, R0, 0x1, RZ ;  /* 0x000000010000a810 */ /* 0x000fe40007ffe0ff */
[----:B------:R-:W-:Y:S02]  /*0600*/  ISETP.NE.AND P2, PT, RZ, c[0x0][0x1c8], PT ;  /* 0x00007200ff007a0c */ /* 0x000fe40003f45270 */
[----:B------:R-:W-:Y:S02]  /*0610*/  ISETP.GE.U32.AND P3, PT, R2, R5, PT ;  /* 0x000000050200720c */ /* 0x000fe40003f66070 */
        /* <DEDUP_REMOVED lines=21> */
.L_x_84:
[----:B------:R-:W-:Y:S01]  /*0770*/  SHF.R.S32.HI R4, RZ, 0x1f, R196 ;  /* 0x0000001fff047819 */ /* 0x000fe200000114c4 */
[----:B------:R-:W-:Y:S01]  /*0780*/  IMAD.IADD R26, R203, 0x1, -R234 ;  /* 0x00000001cb1a7824 */ /* 0x000fe200078e0aea */
[----:B------:R-:W-:Y:S02]  /*0790*/  BSSY B0, `(.L_x_85) ;  /* 0x0000066000007945 */ /* 0x000fe40003800000 */
[CC--:B------:R-:W-:Y:S02]  /*07a0*/  LEA.HI R3, R4.reuse, R196.reuse, RZ, 0x2 ;  /* 0x000000c404037211 */ /* 0x0c0fe400078f10ff */
[----:B------:R-:W-:Y:S01]  /*07b0*/  LEA.HI R24, R4, R196, RZ, 0x3 ;  /* 0x000000c404187211 */ /* 0x000fe200078f18ff */
[----:B------:R1:W-:Y:S01]  /*07c0*/  STL [R1+0x8], R26 ;  /* 0x0000081a01007387 */ /* 0x0003e20000100800 */
        /* <DEDUP_REMOVED lines=12> */
[----:B------:R-:W-:Y:S01]  /*0890*/  SHF.R.S32.HI R135, RZ, 0x5, R20 ;  /* 0x00000005ff877819 */ /* 0x000fe20000011414 */
[----:B------:R-:W-:Y:S01]  /*08a0*/  IMAD.IADD R2, R248, 0x1, -R2 ;  /* 0x00000001f8027824 */ /* 0x000fe200078e0a02 */
[----:B------:R-:W-:Y:S02]  /*08b0*/  SHF.R.U32.HI R0, RZ, 0x3, R0 ;  /* 0x00000003ff007819 */ /* 0x000fe40000011600 */
[----:B------:R-:W-:Y:S01]  /*08c0*/  LOP3.LUT R4, R23, 0xfffffff0, RZ, 0xc0, !PT ;  /* 0xfffffff017047812 */ /* 0x000fe200078ec0ff */
[----:B------:R-:W-:Y:S01]  /*08d0*/  IMAD R2, R135, 0x8, R2 ;  /* 0x0000000887027824 */ /* 0x000fe200078e0202 */
[----:B------:R-:W-:-:S02]  /*08e0*/  LOP3.LUT R0, R3, R0, RZ, 0x3c, !PT ;  /* 0x0000000003007212 */ /* 0x000fc400078e3cff */
[----:B------:R-:W-:Y:S01]  /*08f0*/  SHF.R.S32.HI R249, RZ, 0x1f, R248 ;  /* 0x0000001ffff97819 */ /* 0x000fe200000114f8 */
[----:B------:R-:W-:Y:S01]  /*0900*/  IMAD.IADD R16, R196, 0x1, -R4 ;  /* 0x00000001c4107824 */ /* 0x000fe200078e0a04 */
[----:B------:R-:W-:Y:S01]  /*0910*/  SHF.R.S32.HI R241, RZ, 0x1f, R240 ;  /* 0x0000001ffff17819 */ /* 0x000fe200000114f0 */
[----:B------:R-:W-:Y:S01]  /*0920*/  IMAD.U32 R226, R2, 0x20, R0 ;  /* 0x0000002002e27824 */ /* 0x000fe200078e0000 */
[----:B------:R-:W-:Y:S01]  /*0930*/  IADD3 R205, R240, 0x20, RZ ;  /* 0x00000020f0cd7810 */ /* 0x000fe20007ffe0ff */
[----:B------:R-:W-:Y:S01]  /*0940*/  IMAD R0, R249, c[0x0][0x198], RZ ;  /* 0x00006600f9007a24 */ /* 0x000fe200078e02ff */
[----:B------:R-:W-:Y:S01]  /*0950*/  LEA.HI R21, R16, R16, RZ, 0x1 ;  /* 0x0000001010157211 */ /* 0x000fe200078f08ff */
[----:B------:R-:W-:Y:S01]  /*0960*/  IMAD.WIDE.U32 R4, R248, c[0x0][0x198], R240 ;  /* 0x00006600f8047a25 */ /* 0x000fe200078e00f0 */
[----:B------:R-:W-:Y:S01]  /*0970*/  IADD3 R204, R240, 0x40, RZ ;  /* 0x00000040f0cc7810 */ /* 0x000fe20007ffe0ff */
[----:B------:R1:W-:Y:S01]  /*0980*/  STL [R1], R205 ;  /* 0x000000cd01007387 */ /* 0x0003e20000100800 */
[--C-:B------:R-:W-:Y:S01]  /*0990*/  SHF.R.S32.HI R6, RZ, 0x1, R21.reuse ;  /* 0x00000001ff067819 */ /* 0x100fe20000011415 */
[C---:B------:R-:W-:Y:S01]  /*09a0*/  IMAD R7, R248.reuse, c[0x0][0x19c], R0 ;  /* 0x00006700f8077a24 */ /* 0x040fe200078e0200 */
[----:B------:R-:W-:Y:S01]  /*09b0*/  IADD3 R4, P0, R13, R4, RZ ;  /* 0x000000040d047210 */ /* 0x000fe20007f1e0ff */
[----:B------:R-:W-:Y:S01]  /*09c0*/  IMAD R10, R249, c[0x0][0x1a0], RZ ;  /* 0x00006800f90a7a24 */ /* 0x000fe200078e02ff */
[----:B------:R-:W-:Y:S01]  /*09d0*/  SHF.R.S32.HI R9, RZ, 0x1f, R21 ;  /* 0x0000001fff097819 */ /* 0x000fe20000011415 */
[----:B------:R-:W-:Y:S01]  /*09e0*/  IMAD.WIDE.U32 R2, R248, c[0x0][0x1a0], R240 ;  /* 0x00006800f8027a25 */ /* 0x000fe200078e00f0 */
[----:B------:R-:W-:Y:S01]  /*09f0*/  IADD3.X R5, R14, R5, R7, P0, !PT ;  /* 0x000000050e057210 */ /* 0x000fe200007fe407 */
[----:B------:R1:W-:Y:S01]  /*0a00*/  STL [R1+0x4], R204 ;  /* 0x000004cc01007387 */ /* 0x0003e20000100800 */
[----:B------:R-:W-:Y:S01]  /*0a10*/  SHF.R.S32.HI R0, RZ, 0x1f, R8 ;  /* 0x0000001fff007819 */ /* 0x000fe20000011408 */
[----:B------:R-:W-:Y:S01]  /*0a20*/  IMAD R7, R248, c[0x0][0x1a4], R10 ;  /* 0x00006900f8077a24 */ /* 0x000fe200078e020a */
[----:B------:R-:W-:Y:S01]  /*0a30*/  IADD3 R2, P0, R11, R2, RZ ;  /* 0x000000020b027210 */ /* 0x000fe20007f1e0ff */
[----:B------:R-:W-:Y:S01]  /*0a40*/  IMAD.WIDE.U32 R246, R8, c[0x0][0x1b0], R4 ;  /* 0x00006c0008f67a25 */ /* 0x000fe200078e0004 */
[----:B------:R-:W-:-:S02]  /*0a50*/  LEA.HI R9, R9, R6, RZ, 0x2 ;  /* 0x0000000609097211 */ /* 0x000fc400078f10ff */
[----:B------:R-:W-:Y:S01]  /*0a60*/  IADD3.X R3, R12, R3, R7, P0, !PT ;  /* 0x000000030c037210 */ /* 0x000fe200007fe407 */
[----:B------:R-:W-:Y:S01]  /*0a70*/  IMAD.MOV.U32 R5, RZ, RZ, 0x10 ;  /* 0x00000010ff057424 */ /* 0x000fe200078e00ff */
[----:B------:R-:W-:Y:S01]  /*0a80*/  LOP3.LUT R10, R9, 0xfffffffc, RZ, 0xc0, !PT ;  /* 0xfffffffc090a7812 */ /* 0x000fe200078ec0ff */
[----:B------:R-:W-:Y:S01]  /*0a90*/  IMAD R9, R0, c[0x0][0x1b0], RZ ;  /* 0x00006c0000097a24 */ /* 0x000fe200078e02ff */
[----:B------:R-:W-:Y:S01]  /*0aa0*/  LOP3.LUT R4, R20, 0xffffffe0, RZ, 0xc0, !PT ;  /* 0xffffffe014047812 */ /* 0x000fe200078ec0ff */
[----:B------:R-:W-:Y:S01]  /*0ab0*/  IMAD.WIDE.U32 R244, R8, c[0x0][0x1b8], R2 ;  /* 0x00006e0008f47a25 */ /* 0x000fe200078e0002 */
[----:B------:R-:W-:-:S03]  /*0ac0*/  IADD3 R2, P0, R240, R15, RZ ;  /* 0x0000000ff0027210 */ /* 0x000fc60007f1e0ff */
[----:B------:R-:W-:Y:S02]  /*0ad0*/  IMAD R0, R0, c[0x0][0x1b8], RZ ;  /* 0x00006e0000007a24 */ /* 0x000fe400078e02ff */
[----:B------:R-:W-:Y:S01]  /*0ae0*/  IMAD.X R3, R241, 0x1, R17, P0 ;  /* 0x00000001f1037824 */ /* 0x000fe200000e0611 */
[----:B------:R-:W-:Y:S01]  /*0af0*/  ISETP.GE.AND P0, PT, R248, R26, PT ;  /* 0x0000001af800720c */ /* 0x000fe20003f06270 */
[----:B------:R-:W-:Y:S02]  /*0b00*/  IMAD.IADD R14, R6, 0x1, -R10 ;  /* 0x00000001060e7824 */ /* 0x000fe400078e0a0a */
[----:B------:R-:W-:Y:S02]  /*0b10*/  IMAD R6, R8, c[0x0][0x1bc], R0 ;  /* 0x00006f0008067a24 */ /* 0x000fe400078e0200 */
[----:B------:R-:W-:Y:S01]  /*0b20*/  IMAD R0, R19, c[0x0][0x1a8], RZ ;  /* 0x00006a0013007a24 */ /* 0x000fe200078e02ff */
[----:B------:R-:W-:Y:S01]  /*0b30*/  LOP3.LUT P1, RZ, R14, 0x2, RZ, 0xc0, !PT ;  /* 0x000000020eff7812 */ /* 0x000fe2000782c0ff */
[----:B------:R-:W-:-:S02]  /*0b40*/  IMAD R9, R8, c[0x0][0x1b4], R9 ;  /* 0x00006d0008097a24 */ /* 0x000fc400078e0209 */
[C---:B------:R-:W-:Y:S02]  /*0b50*/  IMAD R0, R18.reuse, c[0x0][0x1ac], R0 ;  /* 0x00006b0012007a24 */ /* 0x040fe400078e0200 */
[----:B------:R-:W-:-:S04]  /*0b60*/  IMAD.WIDE.U32 R12, R18, c[0x0][0x1a8], R2 ;  /* 0x00006a00120c7a25 */ /* 0x000fc800078e0002 */
[----:B------:R-:W-:Y:S01]  /*0b70*/  IMAD.IADD R41, R196, 0x1, -R4 ;  /* 0x00000001c4297824 */ /* 0x000fe200078e0a04 */
[----:B------:R-:W-:Y:S01]  /*0b80*/  SEL R4, R5, 0xfffffff0, !P1 ;  /* 0xfffffff005047807 */ /* 0x000fe20004800000 */
[----:B------:R-:W-:-:S04]  /*0b90*/  IMAD.WIDE R250, R250, 0x80, R248 ;  /* 0x00000080fafa7825 */ /* 0x000fc800078e02f8 */
[----:B------:R-:W-:Y:S02]  /*0ba0*/  IMAD.SHL.U32 R226, R226, 0x2, RZ ;  /* 0x00000002e2e27824 */ /* 0x000fe400078e00ff */
[----:B------:R-:W-:Y:S02]  /*0bb0*/  IMAD.IADD R11, R13, 0x1, R0 ;  /* 0x000000010d0b7824 */ /* 0x000fe400078e0200 */
[----:B------:R-:W-:Y:S02]  /*0bc0*/  IMAD.IADD R243, R247, 0x1, R9 ;  /* 0x00000001f7f37824 */ /* 0x000fe400078e0209 */
[----:B------:R-:W-:Y:S01]  /*0bd0*/  IMAD.IADD R239, R245, 0x1, R6 ;  /* 0x00000001f5ef7824 */ /* 0x000fe200078e0206 */
[----:B------:R-:W-:Y:S05]  /*0be0*/  @P0 BRA `(.L_x_86) ;  /* 0x0000020000000947 */ /* 0x000fea0003800000 */
[----:B-1----:R-:W-:Y:S01]  /*0bf0*/  ISETP.GE.AND P4, PT, R240, c[0x0][0x220], PT ;  /* 0x00008800f0007a0c */ /* 0x002fe20003f86270 */
[----:B------:R-:W-:Y:S01]  /*0c00*/  IMAD R0, R251, c[0x0][0x190], RZ ;  /* 0x00006400fb007a24 */ /* 0x000fe200078e02ff */
        /* <DEDUP_REMOVED lines=30> */
.L_x_86:
[----:B-1----:R-:W-:Y:S05]  /*0df0*/  BSYNC B0 ;  /* 0x0000000000007941 */ /* 0x002fea0003800000 */
.L_x_85:
[----:B------:R-:W-:Y:S01]  /*0e00*/  IADD3 R15, R248, 0x20, RZ ;  /* 0x00000020f80f7810 */ /* 0x000fe20007ffe0ff */
        /* <DEDUP_REMOVED lines=31> */
[----:B--2---:R-:W-:-:S04]  /*1000*/  LEA R6, P0, R2, c[0x0][0x160], 0x1 ;  /* 0x0000580002067a11 */ /* 0x004fc800078008ff */
[----:B------:R-:W-:-:S05]  /*1010*/  LEA.HI.X R7, R2, c[0x0][0x164], R0, 0x1, P0 ;  /* 0x0000590002077a11 */ /* 0x000fca00000f0c00 */
[----:B------:R-:W-:Y:S01]  /*1020*/  @!PT LDS RZ, [RZ] ;  /* 0x00000000fffff984 */ /* 0x000fe20000000800 */
[----:B------:R-:W-:Y:S01]  /*1030*/  @!PT LDS RZ, [RZ] ;  /* 0x00000000fffff984 */ /* 0x000fe20000000800 */
[----:B------:R-:W-:Y:S01]  /*1040*/  @!PT LDS RZ, [RZ] ;  /* 0x00000000fffff984 */ /* 0x000fe20000000800 */
[----:B------:R2:W-:Y:S04]  /*1050*/  LDGSTS.E.BYPASS.LTC128B.128 [R226+0x4800], [R6.64+0x80] ;  /* 0x0480008006e27fae */ /* 0x0005e8000b901d4a */
.L_x_88:
[----:B------:R-:W-:Y:S05]  /*1060*/  BSYNC B0 ;  /* 0x0000000000007941 */ /* 0x000fea0003800000 */
.L_x_87:
        /* <DEDUP_REMOVED lines=10> */
[----:B---3--:R-:W-:Y:S01]  /*1110*/  IMAD.X R0, RZ, RZ, R251, P0 ;  /* 0x000000ffff007224 */ /* 0x008fe200000e06fb */
[----:B------:R-:W-:Y:S01]  /*1120*/  ISETP.GE.AND P0, PT, R204, c[0x0][0x220], PT ;  /* 0x00008800cc007a0c */ /* 0x000fe20003f06270 */
[----:B------:R-:W-:-:S04]  /*1130*/  IMAD.WIDE.U32 R2, R5, c[0x0][0x190], R2 ;  /* 0x0000640005027a25 */ /* 0x000fc800078e0002 */
[----:B------:R-:W-:-:S04]  /*1140*/  IMAD R0, R0, c[0x0][0x190], RZ ;  /* 0x0000640000007a24 */ /* 0x000fc800078e02ff */
[----:B------:R-:W-:Y:S01]  /*1150*/  IMAD R0, R5, c[0x0][0x194], R0 ;  /* 0x0000650005007a24 */ /* 0x000fe200078e0200 */
[C---:B--2---:R-:W-:Y:S01]  /*1160*/  @!P3 LEA R8, P4, R2.reuse, c[0x0][0x160], 0x1 ;  /* 0x000058000208ba11 */ /* 0x044fe200078808ff */
        /* <DEDUP_REMOVED lines=22> */
.L_x_90:
[----:B------:R-:W-:Y:S05]  /*12d0*/  BSYNC B0 ;  /* 0x0000000000007941 */ /* 0x000fea0003800000 */
.L_x_89:
[----:B------:R-:W-:Y:S01]  /*12e0*/  IADD3 R2, R248, 0x60, RZ ;  /* 0x00000060f8027810 */ /* 0x000fe20007ffe0ff */
[----:B------:R-:W-:Y:S01]  /*12f0*/  UMOV UR7, 0x6 ;  /* 0x0000000600077882 */ /* 0x000fe20000000000 */
[----:B---3--:R-:W-:Y:S01]  /*1300*/  IADD3 R0, R132, 0x3f, RZ ;  /* 0x0000003f84007810 */ /* 0x008fe20007ffe0ff */
[----:B------:R-:W-:Y:S01]  /*1310*/  ULDC.64 UR4, c[0x0][0x198] ;  /* 0x0000660000047ab9 */ /* 0x000fe20000000a00 */
[----:B------:R-:W-:Y:S01]  /*1320*/  ISETP.GE.AND P0, PT, R2, R26, PT ;  /* 0x0000001a0200720c */ /* 0x000fe20003f06270 */
[----:B------:R3:W-:Y:S01]  /*1330*/  STL [R1+0x14], R2 ;  /* 0x0000140201007387 */ /* 0x0007e20000100800 */
[----:B------:R-:W-:Y:S01]  /*1340*/  USHF.L.U64.HI UR7, UR4, UR7, UR5 ;  /* 0x0000000704077299 */ /* 0x000fe20008010205 */
[----:B------:R-:W-:Y:S01]  /*1350*/  BSSY B0, `(.L_x_91) ;  /* 0x0000026000007945 */ /* 0x000fe20003800000 */
[----:B------:R-:W-:Y:S01]  /*1360*/  USHF.L.U32 UR8, UR4, 0x6, URZ ;  /* 0x0000000604087899 */ /* 0x000fe2000800063f */
[----:B---3--:R-:W-:-:S04]  /*1370*/  SHF.R.S32.HI R2, RZ, 0x1f, R0 ;  /* 0x0000001fff027819 */ /* 0x008fc80000011400 */
[----:B------:R-:W-:-:S04]  /*1380*/  LEA.HI R227, R2, R0, RZ, 0x6 ;  /* 0x0000000002e37211 */ /* 0x000fc800078f30ff */
        /* <DEDUP_REMOVED lines=8> */
[----:B--2---:R-:W-:-:S04]  /*1410*/  IMAD.WIDE.U32 R8, R5, c[0x0][0x190], R2 ;  /* 0x0000640005087a25 */ /* 0x004fc800078e0002 */
        /* <DEDUP_REMOVED lines=25> */
.L_x_92:
[----:B------:R-:W-:Y:S05]  /*15b0*/  BSYNC B0 ;  /* 0x0000000000007941 */ /* 0x000fea0003800000 */
.L_x_91:
[----:B------:R-:W-:Y:S01]  /*15c0*/  LEA.HI.SX32 R40, R227, 0xffffffff, 0x1a ;  /* 0xffffffffe3287811 */ /* 0x000fe200078fd2ff */
[----:B------:R-:W-:Y:S01]  /*15d0*/  BSSY B0, `(.L_x_93) ;  /* 0x0000025000007945 */ /* 0x000fe20003800000 */
[----:B------:R-:W-:Y:S02]  /*15e0*/  MOV R242, R246 ;  /* 0x000000f600f27202 */ /* 0x000fe40000000f00 */
[----:B------:R-:W-:Y:S01]  /*15f0*/  SHF.R.S32.HI R5, RZ, 0x1f, R40 ;  /* 0x0000001fff057819 */ /* 0x000fe20000011428 */
[C---:B------:R-:W-:Y:S02]  /*1600*/  IMAD R10, R40.reuse, -0x40, R132 ;  /* 0xffffffc0280a7824 */ /* 0x040fe400078e0284 */
[C---:B------:R-:W-:Y:S02]  /*1610*/  IMAD R0, R40.reuse, UR7, RZ ;  /* 0x0000000728007c24 */ /* 0x040fe4000f8e02ff */
[----:B--2---:R-:W-:Y:S01]  /*1620*/  IMAD.WIDE.U32 R2, R40, UR8, R242 ;  /* 0x0000000828027c25 */ /* 0x004fe2000f8e00f2 */
        /* <DEDUP_REMOVED lines=31> */
.L_x_94:
[----:B------:R-:W-:Y:S05]  /*1820*/  BSYNC B0 ;  /* 0x0000000000007941 */ /* 0x000fea0003800000 */
.L_x_93:
        /* <DEDUP_REMOVED lines=12> */
[C---:B--2---:R-:W-:Y:S01]  /*18f0*/  @!P3 LEA R8, P4, R2.reuse, c[0x0][0x168], 0x1 ;  /* 0x00005a000208ba11 */ /* 0x044fe200078808ff */
        /* <DEDUP_REMOVED lines=21> */
.L_x_96:
[----:B------:R-:W-:Y:S05]  /*1a50*/  BSYNC B0 ;  /* 0x0000000000007941 */ /* 0x000fea0003800000 */
.L_x_95:
[----:B------:R-:W-:Y:S01]  /*1a60*/  ISETP.NE.U32.AND P2, PT, RZ, c[0x0][0x318], PT ;  /* 0x0000c600ff007a0c */ /* 0x000fe20003f45070 */
[----:B------:R-:W0:Y:S03]  /*1a70*/  LDGDEPBAR ;  /* 0x00000000000079af */ /* 0x000e260000000000 */
[----:B------:R-:W-:-:S13]  /*1a80*/  ISETP.NE.AND.EX P2, PT, RZ, c[0x0][0x31c], PT, P2 ;  /* 0x0000c700ff007a0c */ /* 0x000fda0003f45320 */
[----:B------:R-:W-:Y:S01]  /*1a90*/  @P2 SHF.R.S32.HI R0, RZ, 0x1f, R25 ;  /* 0x0000001fff002819 */ /* 0x000fe20000011419 */
[----:B------:R-:W-:-:S04]  /*1aa0*/  @P2 IMAD.WIDE.U32 R2, R25, c[0x0][0x320], R18 ;  /* 0x0000c80019022a25 */ /* 0x000fc800078e0012 */
[----:B------:R-:W-:Y:S01]  /*1ab0*/  @P2 IMAD R0, R0, c[0x0][0x320], RZ ;  /* 0x0000c80000002a24 */ /* 0x000fe200078e02ff */
[----:B--2---:R-:W-:Y:S01]  /*1ac0*/  @P2 LEA R6, P0, R2, c[0x0][0x318], 0x2 ;  /* 0x0000c60002062a11 */ /* 0x004fe200078010ff */
[----:B------:R-:W-:-:S04]  /*1ad0*/  DEPBAR.LE SB0, 0x0 ;  /* 0x000080000000791a */ /* 0x000fc80000000000 */
[----:B------:R-:W-:-:S04]  /*1ae0*/  @P2 IMAD R0, R25, c[0x0][0x324], R0 ;  /* 0x0000c90019002a24 */ /* 0x000fc800078e0200 */
[----:B------:R-:W-:-:S05]  /*1af0*/  @P2 IMAD.IADD R0, R3, 0x1, R0 ;  /* 0x0000000103002824 */ /* 0x000fca00078e0200 */
[----:B------:R-:W-:-:S05]  /*1b00*/  @P2 LEA.HI.X R7, R2, c[0x0][0x31c], R0, 0x2, P0 ;  /* 0x0000c70002072a11 */ /* 0x000fca00000f1400 */
[----:B------:R2:W3:Y:S04]  /*1b10*/  @P2 LDG.E R6, [R6.64] ;  /* 0x0000000a06062981 */ /* 0x0004e8000c1e1900 */
[----:B------:R-:W-:Y:S01]  /*1b20*/  BAR.SYNC.DEFER_BLOCKING 0x0 ;  /* 0x0000000000007b1d */ /* 0x000fe20000010000 */
[----:B------:R-:W-:Y:S01]  /*1b30*/  ISETP.GE.AND P1, PT, R248, R10, PT ;  /* 0x0000000af800720c */ /* 0x000fe20003f26270 */
[----:B------:R-:W-:Y:S01]  /*1b40*/  IMAD R0, R5, c[0x0][0x1a0], RZ ;  /* 0x0000680005007a24 */ /* 0x000fe200078e02ff */
[----:B------:R-:W-:Y:S01]  /*1b50*/  MOV R133, RZ ;  /* 0x000000ff00857202 */ /* 0x000fe20000000f00 */
[C---:B------:R-:W-:Y:S02]  /*1b60*/  IMAD.WIDE.U32 R2, R40.reuse, c[0x0][0x1a0], RZ ;  /* 0x0000680028027a25 */ /* 0x040fe400078e00ff */
[----:B------:R-:W-:Y:S02]  /*1b70*/  BSSY B0, `(.L_x_97) ;  /* 0x0000028000007945 */ /* 0x000fe40003800000 */
[----:B------:R-:W-:Y:S01]  /*1b80*/  IMAD R5, R40, c[0x0][0x1a4], R0 ;  /* 0x0000690028057a24 */ /* 0x000fe200078e0200 */
[----:B------:R-:W-:-:S03]  /*1b90*/  LEA R0, P0, R2, R244, 0x6 ;  /* 0x000000f402007211 */ /* 0x000fc600078030ff */
[----:B------:R-:W-:-:S05]  /*1ba0*/  IMAD.IADD R5, R3, 0x1, R5 ;  /* 0x0000000103057824 */ /* 0x000fca00078e0205 */
[----:B------:R-:W-:Y:S01]  /*1bb0*/  LEA.HI.X R5, R2, R239, R5, 0x6, P0 ;  /* 0x000000ef02057211 */ /* 0x000fe200000f3405 */
[----:B--2---:R-:W3:Y:S01]  /*1bc0*/  @P2 MUFU.RCP R7, c[0x0][0x238] ;  /* 0x00008e0000072b08 */ /* 0x004ee20000001000 */
[----:B------:R2:W-:Y:S04]  /*1bd0*/  @P1 STS [R226+0x9000], RZ ;  /* 0x009000ffe2001388 */ /* 0x0005e80000000800 */
[----:B------:R2:W-:Y:S04]  /*1be0*/  @P1 STS [R226+0x9004], RZ ;  /* 0x009004ffe2001388 */ /* 0x0005e80000000800 */
[----:B------:R2:W-:Y:S04]  /*1bf0*/  @P1 STS.64 [R226+0x9008], RZ ;  /* 0x009008ffe2001388 */ /* 0x0005e80000000a00 */
[----:B------:R2:W-:Y:S04]  /*1c00*/  @P1 STS.128 [R226+0xa000], RZ ;  /* 0x00a000ffe2001388 */ /* 0x0005e80000000c00 */
[----:B------:R2:W-:Y:S01]  /*1c10*/  @P1 STS.128 [R226+0xb000], RZ ;  /* 0x00b000ffe2001388 */ /* 0x0005e20000000c00 */
[----:B---3--:R-:W-:Y:S01]  /*1c20*/  @P2 FMUL.FTZ R133, R6, R7 ;  /* 0x0000000706852220 */ /* 0x008fe20000410000 */
[----:B------:R-:W-:Y:S05]  /*1c30*/  @P1 BRA `(.L_x_98) ;  /* 0x000001b000001947 */ /* 0x000fea0003800000 */
[----:B--2---:R-:W-:Y:S02]  /*1c40*/  ISETP.GE.AND P3, PT, R240, c[0x0][0x220], PT ;  /* 0x00008800f0007a0c */ /* 0x004fe40003f66270 */
[----:B------:R-:W-:-:S02]  /*1c50*/  ISETP.GE.AND P2, PT, R205, c[0x0][0x220], PT ;  /* 0x00008800cd007a0c */ /* 0x000fc40003f46270 */
        /* <DEDUP_REMOVED lines=25> */
.L_x_98:
[----:B--2---:R-:W-:Y:S05]  /*1df0*/  BSYNC B0 ;  /* 0x0000000000007941 */ /* 0x004fea0003800000 */
.L_x_97:
        /* <DEDUP_REMOVED lines=8> */
[----:B------:R-:W-:Y:S01]  /*1e80*/  IMAD.WIDE.U32 R2, R36, c[0x0][0x1a0], RZ ;  /* 0x0000680024027a25 */ /* 0x000fe200078e00ff */
        /* <DEDUP_REMOVED lines=21> */
[----:B---3--:R-:W-:-:S04]  /*1fe0*/  LEA R2, P0, R0, c[0x0][0x170], 0x1 ;  /* 0x00005c0000027a11 */ /* 0x008fc800078008ff */
[----:B------:R-:W-:-:S05]  /*1ff0*/  LEA.HI.X R3, R0, c[0x0][0x174], R5, 0x1, P0 ;  /* 0x00005d0000037a11 */ /* 0x000fca00000f0c05 */
[----:B------:R-:W-:Y:S01]  /*2000*/  @!PT LDS RZ, [RZ] ;  /* 0x00000000fffff984 */ /* 0x000fe20000000800 */
[----:B------:R-:W-:Y:S01]  /*2010*/  @!PT LDS RZ, [RZ] ;  /* 0x00000000fffff984 */ /* 0x000fe20000000800 */
[----:B------:R-:W-:Y:S01]  /*2020*/  @!PT LDS RZ, [RZ] ;  /* 0x00000000fffff984 */ /* 0x000fe20000000800 */
[----:B------:R3:W-:Y:S04]  /*2030*/  LDGSTS.E.BYPASS.LTC128B.128 [R226+0xb800], [R2.64+0x80] ;  /* 0x0b80008002e27fae */ /* 0x0007e8000b901d4a */
.L_x_100:
[----:B------:R-:W-:Y:S05]  /*2040*/  BSYNC B0 ;  /* 0x0000000000007941 */ /* 0x000fea0003800000 */
.L_x_99:
[----:B---3--:R-:W-:Y:S01]  /*2050*/  LOP3.LUT R2, R24, 0xfffffff8, RZ, 0xc0, !PT ;  /* 0xfffffff818027812 */ /* 0x008fe200078ec0ff */
        /* <DEDUP_REMOVED lines=32> */
[----:B------:R-:W-:Y:S02]  /*2260*/  IMAD.SHL.U32 R6, R196, 0x2, RZ ;  /* 0x00000002c4067824 */ /* 0x000fe400078e00ff */
[----:B------:R-:W-:Y:S02]  /*2270*/  IMAD.IADD R2, R191, 0x1, R2 ;  /* 0x00000001bf027824 */ /* 0x000fe400078e0202 */
[----:B------:R-:W-:Y:S01]  /*2280*/  IMAD.U32 R0, R7, 0x20, R0 ;  /* 0x0000002007007824 */ /* 0x000fe200078e0000 */
[----:B------:R-:W-:Y:S01]  /*2290*/  LOP3.LUT R6, R6, 0x6, RZ, 0xc0, !PT ;  /* 0x0000000606067812 */ /* 0x000fe200078ec0ff */
[----:B------:R-:W-:Y:S02]  /*22a0*/  IMAD.SHL.U32 R224, R2, 0x2, RZ ;  /* 0x0000000202e07824 */ /* 0x000fe400078e00ff */
[----:B------:R-:W-:Y:S01]  /*22b0*/  IMAD.SHL.U32 R221, R0, 0x2, RZ ;  /* 0x0000000200dd7824 */ /* 0x000fe200078e00ff */
[----:B------:R-:W-:Y:S01]  /*22c0*/  SEL R0, R36, 0xffffffe0, !P0 ;  /* 0xffffffe024007807 */ /* 0x000fe20004000000 */
[----:B------:R-:W-:Y:S01]  /*22d0*/  IMAD R225, R4, 0x2, R224 ;  /* 0x0000000204e17824 */ /* 0x000fe200078e02e0 */
[----:B-1----:R-:W-:Y:S01]  /*22e0*/  LDSM.16.M88.4 R12, [R224] ;  /* 0x00000000e00c783b */ /* 0x002fe20000000200 */
[----:B------:R-:W-:-:S02]  /*22f0*/  IMAD R6, R40, 0x40, R6 ;  /* 0x0000004028067824 */ /* 0x000fc400078e0206 */
[----:B------:R-:W-:Y:S01]  /*2300*/  IMAD.IADD R223, R221, 0x1, R0 ;  /* 0x00000001dddf7824 */ /* 0x000fe200078e0200 */
[----:B------:R-:W1:Y:S01]  /*2310*/  LDSM.16.M88.4 R16, [R221+0x6000] ;  /* 0x00600000dd10783b */ /* 0x000e620000000200 */
[----:B------:R-:W-:Y:S02]  /*2320*/  SHF.R.S32.HI R0, RZ, 0x1f, R41 ;  /* 0x0000001fff007819 */ /* 0x000fe40000011429 */
[----:B------:R-:W-:Y:S01]  /*2330*/  IADD3 R134, R6, 0x11, RZ ;  /* 0x0000001106867810 */ /* 0x000fe20007ffe0ff */
[----:B------:R-:W3:Y:S01]  /*2340*/  LDSM.16.M88.4 R8, [R224+0x1000] ;  /* 0x00100000e008783b */ /* 0x000ee20000000200 */
[----:B------:R-:W-:Y:S02]  /*2350*/  LEA.HI R0, R0, R41, RZ, 0x2 ;  /* 0x0000002900007211 */ /* 0x000fe400078f10ff */
[----:B------:R-:W-:Y:S01]  /*2360*/  IADD3 R7, R6, 0x18, RZ ;  /* 0x0000001806077810 */ /* 0x000fe20007ffe0ff */
[----:B------:R-:W4:Y:S01]  /*2370*/  LDSM.16.M88.4 R28, [R221+0x6400] ;  /* 0x00640000dd1c783b */ /* 0x000f220000000200 */
[----:B------:R-:W-:-:S02]  /*2380*/  SHF.R.S32.HI R42, RZ, 0x2, R0 ;  /* 0x00000002ff2a7819 */ /* 0x000fc40000011400 */
[C---:B------:R-:W-:Y:S01]  /*2390*/  IADD3 R148, R6.reuse, 0x28, RZ ;  /* 0x0000002806947810 */ /* 0x040fe20007ffe0ff */
[----:B------:R-:W5:Y:S01]  /*23a0*/  LDSM.16.M88.4 R24, [R221+0x6800] ;  /* 0x00680000dd18783b */ /* 0x000f620000000200 */
[C---:B------:R-:W-:Y:S01]  /*23b0*/  IADD3 R149, R6.reuse, 0x29, RZ ;  /* 0x0000002906957810 */ /* 0x040fe20007ffe0ff */
[----:B------:R-:W-:Y:S01]  /*23c0*/  IMAD R0, R135, 0x10, R42 ;  /* 0x0000001087007824 */ /* 0x000fe200078e022a */
[C---:B------:R-:W-:Y:S01]  /*23d0*/  IADD3 R150, R6.reuse, 0x30, RZ ;  /* 0x0000003006967810 */ /* 0x040fe20007ffe0ff */
[----:B------:R-:W2:Y:S01]  /*23e0*/  LDSM.16.M88.4 R32, [R221+0x6c00] ;  /* 0x006c0000dd20783b */ /* 0x000ea20000000200 */
[----:B------:R-:W-:Y:S01]  /*23f0*/  IADD3 R157, R6, 0x31, RZ ;  /* 0x00000031069d7810 */ /* 0x000fe20007ffe0ff */
[----:B------:R-:W-:Y:S01]  /*2400*/  IMAD.IADD R234, R234, 0x1, R0 ;  /* 0x00000001eaea7824 */ /* 0x000fe200078e0200 */
[C---:B------:R-:W-:Y:S01]  /*2410*/  IADD3 R156, R6.reuse, 0x38, RZ ;  /* 0x00000038069c7810 */ /* 0x040fe20007ffe0ff */
[----:B------:R-:W-:Y:S01]  /*2420*/  LDSM.16.M88.4 R36, [R223+0x6000] ;  /* 0x00600000df24783b */ /* 0x000fe20000000200 */
[----:B------:R-:W-:-:S02]  /*2430*/  IADD3 R151, R6, 0x39, RZ ;  /* 0x0000003906977810 */ /* 0x000fc40007ffe0ff */
[----:B------:R-:W-:Y:S01]  /*2440*/  IADD3 R0, R132, R234, -R203 ;  /* 0x000000ea84007210 */ /* 0x000fe20007ffe8cb */
[----:B------:R-:W-:Y:S01]  /*2450*/  LDSM.16.M88.4 R44, [R223+0x6400] ;  /* 0x00640000df2c783b */ /* 0x000fe20000000200 */
[-C--:B------:R-:W-:Y:S02]  /*2460*/  ISETP.GE.AND P1, PT, R6, R132.reuse, PT ;  /* 0x000000840600720c */ /* 0x080fe40003f26270 */
[-C--:B------:R-:W-:Y:S01]  /*2470*/  ISETP.GE.AND P2, PT, R7, R132.reuse, PT ;  /* 0x000000840700720c */ /* 0x080fe20003f46270 */
[----:B------:R-:W-:Y:S01]  /*2480*/  LDSM.16.M88.4 R56, [R223+0x6800] ;  /* 0x00680000df38783b */ /* 0x000fe20000000200 */
[----:B------:R-:W-:Y:S01]  /*2490*/  IMAD.IADD R2, R0, 0x1, -R6 ;  /* 0x0000000100027824 */ /* 0x000fe200078e0a06 */
[----:B------:R-:W-:Y:S02]  /*24a0*/  ISETP.GE.AND P3, PT, R134, R132, PT ;  /* 0x000000848600720c */ /* 0x000fe40003f66270 */
[----:B------:R-:W-:Y:S02]  /*24b0*/  LDSM.16.M88.4 R52, [R223+0x6c00] ;  /* 0x006c0000df34783b */ /* 0x000fe40000000200 */
[----:B------:R-:W-:-:S02]  /*24c0*/  IABS R2, R2 ;  /* 0x0000000200027213 */ /* 0x000fc40000000000 */
[----:B------:R-:W-:Y:S03]  /*24d0*/  LDSM.16.M88.4 R20, [R225] ;  /* 0x00000000e114783b */ /* 0x000fe60000000200 */
[----:B------:R-:W-:Y:S01]  /*24e0*/  IMAD.MOV.U32 R3, RZ, RZ, R2 ;  /* 0x000000ffff037224 */ /* 0x000fe200078e0002 */
[-C--:B-1----:R-:W-:Y:S01]  /*24f0*/  HMMA.16816.F32.BF16 R116, R12, R16.reuse, RZ ;  /* 0x000000100c74723c */ /* 0x082fe200000418ff */
[----:B------:R-:W-:Y:S02]  /*2500*/  LDSM.16.M88.4 R60, [R221+0x7800] ;  /* 0x00780000dd3c783b */ /* 0x000fe40000000200 */
[----:B------:R1:W-:Y:S02]  /*2510*/  I2F R158, R3 ;  /* 0x00000003009e7306 */ /* 0x0003e40000201400 */
[----:B------:R-:W-:Y:S03]  /*2520*/  LDSM.16.M88.4 R48, [R221+0x7c00] ;  /* 0x007c0000dd30783b */ /* 0x000fe60000000200 */
[C---:B---3--:R-:W-:Y:S01]  /*2530*/  HMMA.16816.F32.BF16 R92, R8.reuse, R16, RZ ;  /* 0x00000010085c723c */ /* 0x048fe200000418ff */
[----:B------:R-:W-:Y:S07]  /*2540*/  STL [R1+0x10], R42 ;  /* 0x0000102a01007387 */ /* 0x000fee0000100800 */
[-C--:B------:R-:W-:Y:S08]  /*2550*/  HMMA.16816.F32.BF16 R88, R8, R18.reuse, RZ ;  /* 0x000000120858723c */ /* 0x080ff000000418ff */
[----:B------:R-:W-:Y:S01]  /*2560*/  HMMA.16816.F32.BF16 R136, R12, R18, RZ ;  /* 0x000000120c88723c */ /* 0x000fe200000418ff */
[----:B------:R-:W3:Y:S07]  /*2570*/  LDSM.16.M88.4 R16, [R225+0x1000] ;  /* 0x00100000e110783b */ /* 0x000eee0000000200 */
[C---:B----4-:R-:W-:Y:S08]  /*2580*/  HMMA.16816.F32.BF16 R84, R8.reuse, R28, RZ ;  /* 0x0000001c0854723c */ /* 0x050ff000000418ff */
[C---:B------:R-:W-:Y:S08]  /*2590*/  HMMA.16816.F32.BF16 R80, R8.reuse, R30, RZ ;  /* 0x0000001e0850723c */ /* 0x040ff000000418ff */
[C---:B-----5:R-:W-:Y:S08]  /*25a0*/  HMMA.16816.F32.BF16 R76, R8.reuse, R24, RZ ;  /* 0x00000018084c723c */ /* 0x060ff000000418ff */
[C---:B--2---:R-:W-:Y:S08]  /*25b0*/  HMMA.16816.F32.BF16 R64, R8.reuse, R32, RZ ;  /* 0x000000200840723c */ /* 0x044ff000000418ff */
[C---:B------:R-:W-:Y:S08]  /*25c0*/  HMMA.16816.F32.BF16 R68, R8.reuse, R26, RZ ;  /* 0x0000001a0844723c */ /* 0x040ff000000418ff */
[----:B------:R-:W-:Y:S01]  /*25d0*/  HMMA.16816.F32.BF16 R72, R8, R34, RZ ;  /* 0x000000220848723c */ /* 0x000fe200000418ff */
[----:B------:R-:W-:Y:S07]  /*25e0*/  LDSM.16.M88.4 R8, [R224+0x3000] ;  /* 0x00300000e008783b */ /* 0x000fee0000000200 */
[C---:B------:R-:W-:Y:S08]  /*25f0*/  HMMA.16816.F32.BF16 R96, R12.reuse, R28, RZ ;  /* 0x0000001c0c60723c */ /* 0x040ff000000418ff */
[C---:B------:R-:W-:Y:S01]  /*2600*/  HMMA.16816.F32.BF16 R104, R12.reuse, R30, RZ ;  /* 0x0000001e0c68723c */ /* 0x040fe200000418ff */
[----:B------:R-:W2:Y:S07]  /*2610*/  LDSM.16.M88.4 R28, [R221+0x7000] ;  /* 0x00700000dd1c783b */ /* 0x000eae0000000200 */
[C---:B------:R-:W-:Y:S08]  /*2620*/  HMMA.16816.F32.BF16 R112, R12.reuse, R24, RZ ;  /* 0x000000180c70723c */ /* 0x040ff000000418ff */
[C---:B------:R-:W-:Y:S01]  /*2630*/  HMMA.16816.F32.BF16 R140, R12.reuse, R26, RZ ;  /* 0x0000001a0c8c723c */ /* 0x040fe200000418ff */
[----:B------:R-:W4:Y:S07]  /*2640*/  LDSM.16.M88.4 R24, [R221+0x7400] ;  /* 0x00740000dd18783b */ /* 0x000f2e0000000200 */
[C---:B------:R-:W-:Y:S08]  /*2650*/  HMMA.16816.F32.BF16 R108, R12.reuse, R32, RZ ;  /* 0x000000200c6c723c */ /* 0x040ff000000418ff */
[----:B------:R-:W-:Y:S01]  /*2660*/  HMMA.16816.F32.BF16 R128, R12, R34, RZ ;  /* 0x000000220c80723c */ /* 0x000fe200000418ff */
[----:B------:R-:W5:Y:S07]  /*2670*/  LDSM.16.M88.4 R12, [R224+0x2000] ;  /* 0x00200000e00c783b */ /* 0x000f6e0000000200 */
[C---:B---3--:R-:W-:Y:S08]  /*2680*/  HMMA.16816.F32.BF16 R124, R16.reuse, R36, R92 ;  /* 0x00000024107c723c */ /* 0x048ff0000004185c */
        /* <DEDUP_REMOVED lines=9> */
[----:B------:R-:W-:Y:S08]  /*2720*/  HMMA.16816.F32.BF16 R44, R20, R56, R112 ;  /* 0x00000038142c723c */ /* 0x000ff00000041870 */
[C---:B--2---:R-:W-:Y:S08]  /*2730*/  HMMA.16816.F32.BF16 R76, R8.reuse, R28, R124 ;  /* 0x0000001c084c723c */ /* 0x044ff0000004187c */
[C---:B----4-:R-:W-:Y:S08]  /*2740*/  HMMA.16816.F32.BF16 R92, R8.reuse, R24, R92 ;  /* 0x00000018085c723c */ /* 0x050ff0000004185c */
[C---:B------:R-:W-:Y:S08]  /*2750*/  HMMA.16816.F32.BF16 R120, R8.reuse, R60, R120 ;  /* 0x0000003c0878723c */ /* 0x040ff00000041878 */
[C---:B------:R-:W-:Y:S08]  /*2760*/  HMMA.16816.F32.BF16 R100, R8.reuse, R48, R100 ;  /* 0x000000300864723c */ /* 0x040ff00000041864 */
[C---:B------:R-:W-:Y:S08]  /*2770*/  HMMA.16816.F32.BF16 R84, R8.reuse, R30, R84 ;  /* 0x0000001e0854723c */ /* 0x040ff00000041854 */
[C---:B------:R-:W-:Y:S08]  /*2780*/  HMMA.16816.F32.BF16 R88, R8.reuse, R26, R88 ;  /* 0x0000001a0858723c */ /* 0x040ff00000041858 */
[C---:B------:R-:W-:Y:S08]  /*2790*/  HMMA.16816.F32.BF16 R80, R8.reuse, R62, R80 ;  /* 0x0000003e0850723c */ /* 0x040ff00000041850 */
[----:B------:R-:W-:Y:S01]  /*27a0*/  HMMA.16816.F32.BF16 R72, R8, R50, R72 ;  /* 0x000000320848723c */ /* 0x000fe20000041848 */
[----:B------:R-:W-:Y:S07]  /*27b0*/  LDSM.16.M88.4 R8, [R225+0x3000] ;  /* 0x00300000e108783b */ /* 0x000fee0000000200 */
[C---:B-----5:R-:W-:Y:S08]  /*27c0*/  HMMA.16816.F32.BF16 R64, R12.reuse, R24, R64 ;  /* 0x000000180c40723c */ /* 0x060ff00000041840 */
[----:B------:R-:W-:Y:S01]  /*27d0*/  HMMA.16816.F32.BF16 R104, R12, R26, R16 ;  /* 0x0000001a0c68723c */ /* 0x000fe20000041810 */
[----:B------:R-:W2:Y:S04]  /*27e0*/  LDSM.16.M88.4 R24, [R223+0x7800] ;  /* 0x00780000df18783b */ /* 0x000ea80000000200 */
[----:B------:R-:W3:Y:S03]  /*27f0*/  LDSM.16.M88.4 R16, [R223+0x7000] ;  /* 0x00700000df10783b */ /* 0x000ee60000000200 */
[C---:B------:R-:W-:Y:S07]  /*2800*/  HMMA.16816.F32.BF16 R56, R20.reuse, R58, R140 ;  /* 0x0000003a1438723c */ /* 0x040fee000004188c */
[C---:B------:R-:W-:Y:S01]  /*2810*/  IADD3 R143, R6.reuse, 0x1, RZ ;  /* 0x00000001068f7810 */ /* 0x040fe20007ffe0ff */
[----:B------:R-:W-:Y:S01]  /*2820*/  HMMA.16816.F32.BF16 R68, R20, R36, R116 ;  /* 0x000000241444723c */ /* 0x000fe20000041874 */
[----:B------:R-:W-:-:S02]  /*2830*/  IADD3 R142, R6, 0x8, RZ ;  /* 0x00000008068e7810 */ /* 0x000fc40007ffe0ff */
[----:B------:R-:W-:Y:S01]  /*2840*/  IADD3 R141, R6, 0x9, RZ ;  /* 0x00000009068d7810 */ /* 0x000fe20007ffe0ff */
[----:B------:R-:W-:Y:S01]  /*2850*/  IMAD.IADD R5, R0, 0x1, -R143 ;  /* 0x0000000100057824 */ /* 0x000fe200078e0a8f */
[----:B------:R-:W-:Y:S02]  /*2860*/  IADD3 R140, R6, 0x10, RZ ;  /* 0x00000010068c7810 */ /* 0x000fe40007ffe0ff */
[-C--:B------:R-:W-:Y:S01]  /*2870*/  ISETP.GE.AND P0, PT, R143, R132.reuse, PT ;  /* 0x000000848f00720c */ /* 0x080fe20003f06270 */
[C---:B------:R-:W-:Y:S01]  /*2880*/  HMMA.16816.F32.BF16 R32, R20.reuse, R38, R136 ;  /* 0x000000261420723c */ /* 0x040fe20000041888 */
[----:B------:R-:W-:Y:S01]  /*2890*/  IABS R2, R5 ;  /* 0x0000000500027213 */ /* 0x000fe20000000000 */
[----:B------:R-:W-:Y:S01]  /*28a0*/  IMAD.IADD R5, R0, 0x1, -R142 ;  /* 0x0000000100057824 */ /* 0x000fe200078e0a8e */
[-C--:B------:R-:W-:Y:S02]  /*28b0*/  ISETP.GE.AND P5, PT, R142, R132.reuse, PT ;  /* 0x000000848e00720c */ /* 0x080fe40003fa6270 */
[-C--:B------:R-:W-:Y:S01]  /*28c0*/  ISETP.GE.AND P6, PT, R141, R132.reuse, PT ;  /* 0x000000848d00720c */ /* 0x080fe20003fc6270 */
[----:B-1----:R-:W-:Y:S01]  /*28d0*/  IMAD.MOV.U32 R3, RZ, RZ, R2 ;  /* 0x000000ffff037224 */ /* 0x002fe200078e0002 */
[----:B------:R-:W-:Y:S01]  /*28e0*/  IABS R2, R5 ;  /* 0x0000000500027213 */ /* 0x000fe20000000000 */
[----:B------:R-:W-:Y:S01]  /*28f0*/  IMAD.IADD R5, R0, 0x1, -R141 ;  /* 0x0000000100057824 */ /* 0x000fe200078e0a8d */
[----:B------:R-:W-:Y:S01]  /*2900*/  HMMA.16816.F32.BF16 R36, R20, R52, R108 ;  /* 0x000000341424723c */ /* 0x000fe2000004186c */
[----:B------:R1:W-:Y:S01]  /*2910*/  I2F R159, R3 ;  /* 0x00000003009f7306 */ /* 0x0003e20000201400 */
[----:B------:R-:W-:-:S06]  /*2920*/  ISETP.GE.AND P4, PT, R140, R132, PT ;  /* 0x000000848c00720c */ /* 0x000fcc0003f86270 */
[----:B------:R-:W-:Y:S01]  /*2930*/  HMMA.16816.F32.BF16 R52, R20, R54, R128 ;  /* 0x000000361434723c */ /* 0x000fe20000041880 */
[----:B------:R-:W-:Y:S07]  /*2940*/  LDSM.16.M88.4 R20, [R223+0x7400] ;  /* 0x00740000df14783b */ /* 0x000fee0000000200 */
[----:B------:R-:W-:Y:S01]  /*2950*/  HMMA.16816.F32.BF16 R96, R12, R62, R56 ;  /* 0x0000003e0c60723c */ /* 0x000fe20000041838 */
[----:B-1----:R-:W-:Y:S01]  /*2960*/  IMAD.MOV.U32 R3, RZ, RZ, R2 ;  /* 0x000000ffff037224 */ /* 0x002fe200078e0002 */
[----:B------:R-:W-:Y:S01]  /*2970*/  IABS R2, R5 ;  /* 0x0000000500027213 */ /* 0x000fe20000000000 */
[----:B------:R-:W-:-:S02]  /*2980*/  IMAD.IADD R5, R0, 0x1, -R140 ;  /* 0x0000000100057824 */ /* 0x000fc400078e0a8c */
[----:B------:R1:W-:Y:S03]  /*2990*/  I2F R176, R3 ;  /* 0x0000000300b07306 */ /* 0x0003e60000201400 */
[----:B--2---:R-:W-:Y:S07]  /*29a0*/  HMMA.16816.F32.BF16 R56, R8, R24, R120 ;  /* 0x000000180838723c */ /* 0x004fee0000041878 */
[C---:B------:R-:W-:Y:S01]  /*29b0*/  IADD3 R120, R6.reuse, 0x19, RZ ;  /* 0x0000001906787810 */ /* 0x040fe20007ffe0ff */
[----:B------:R-:W-:Y:S01]  /*29c0*/  HMMA.16816.F32.BF16 R68, R12, R28, R68 ;  /* 0x0000001c0c44723c */ /* 0x000fe20000041844 */
[----:B------:R-:W-:-:S02]  /*29d0*/  IADD3 R122, R6, 0x20, RZ ;  /* 0x00000020067a7810 */ /* 0x000fc40007ffe0ff */
[----:B------:R-:W-:Y:S01]  /*29e0*/  IADD3 R123, R6, 0x21, RZ ;  /* 0x00000021067b7810 */ /* 0x000fe20007ffe0ff */
[----:B-1----:R-:W-:Y:S01]  /*29f0*/  IMAD.MOV.U32 R3, RZ, RZ, R2 ;  /* 0x000000ffff037224 */ /* 0x002fe200078e0002 */
[----:B------:R-:W-:Y:S01]  /*2a00*/  IABS R2, R5 ;  /* 0x0000000500027213 */ /* 0x000fe20000000000 */
[C---:B------:R-:W-:Y:S02]  /*2a10*/  IMAD.IADD R5, R0.reuse, 0x1, -R134 ;  /* 0x0000000100057824 */ /* 0x040fe400078e0a86 */
[C---:B------:R-:W-:Y:S01]  /*2a20*/  HMMA.16816.F32.BF16 R28, R12.reuse, R30, R32 ;  /* 0x0000001e0c1c723c */ /* 0x040fe20000041820 */
[----:B------:R1:W-:Y:S01]  /*2a30*/  I2F R177, R3 ;  /* 0x0000000300b17306 */ /* 0x0003e20000201400 */
[----:B------:R-:W2:Y:S06]  /*2a40*/  LDSM.16.M88.4 R32, [R223+0x7c00] ;  /* 0x007c0000df20783b */ /* 0x000eac0000000200 */
[C---:B------:R-:W-:Y:S08]  /*2a50*/  HMMA.16816.F32.BF16 R136, R12.reuse, R48, R36 ;  /* 0x000000300c88723c */ /* 0x040ff00000041824 */
[----:B------:R-:W-:Y:S01]  /*2a60*/  HMMA.16816.F32.BF16 R36, R12, R60, R44 ;  /* 0x0000003c0c24723c */ /* 0x000fe2000004182c */
[----:B-1----:R-:W-:Y:S01]  /*2a70*/  IMAD.MOV.U32 R3, RZ, RZ, R2 ;  /* 0x000000ffff037224 */ /* 0x002fe200078e0002 */
[----:B------:R-:W-:Y:S01]  /*2a80*/  IABS R2, R5 ;  /* 0x0000000500027213 */ /* 0x000fe20000000000 */
[----:B------:R-:W-:-:S02]  /*2a90*/  IMAD.IADD R5, R0, 0x1, -R7 ;  /* 0x0000000100057824 */ /* 0x000fc400078e0a07 */
[----:B------:R1:W-:Y:S03]  /*2aa0*/  I2F R178, R3 ;  /* 0x0000000300b27306 */ /* 0x0003e60000201400 */
[----:B------:R-:W-:Y:S01]  /*2ab0*/  HMMA.16816.F32.BF16 R108, R12, R50, R52 ;  /* 0x000000320c6c723c */ /* 0x000fe20000041834 */
[----:B------:R-:W4:Y:S07]  /*2ac0*/  LDSM.16.M88.4 R12, [R225+0x2000] ;  /* 0x00200000e10c783b */ /* 0x000f2e0000000200 */
[----:B---3--:R-:W-:Y:S01]  /*2ad0*/  HMMA.16816.F32.BF16 R112, R8, R16, R76 ;  /* 0x000000100870723c */ /* 0x008fe2000004184c */
[----:B-1----:R-:W-:Y:S01]  /*2ae0*/  IMAD.MOV.U32 R3, RZ, RZ, R2 ;  /* 0x000000ffff037224 */ /* 0x002fe200078e0002 */
[----:B------:R-:W-:Y:S01]  /*2af0*/  IABS R2, R5 ;  /* 0x0000000500027213 */ /* 0x000fe20000000000 */
[----:B------:R-:W-:-:S05]  /*2b00*/  IMAD.IADD R5, R0, 0x1, -R123 ;  /* 0x0000000100057824 */ /* 0x000fca00078e0a7b */
[C---:B------:R-:W-:Y:S01]  /*2b10*/  HMMA.16816.F32.BF16 R128, R8.reuse, R18, R84 ;  /* 0x000000120880723c */ /* 0x040fe20000041854 */
[----:B------:R1:W-:Y:S07]  /*2b20*/  I2F R185, R3 ;  /* 0x0000000300b97306 */ /* 0x0003ee0000201400 */
[C---:B--2---:R-:W-:Y:S01]  /*2b30*/  HMMA.16816.F32.BF16 R48, R8.reuse, R34, R72 ;  /* 0x000000220830723c */ /* 0x044fe20000041848 */
[----:B------:R2:W-:Y:S07]  /*2b40*/  I2F R188, R2 ;  /* 0x0000000200bc7306 */ /* 0x0005ee0000201400 */
[----:B------:R-:W-:Y:S01]  /*2b50*/  HMMA.16816.F32.BF16 R124, R8, R20, R92 ;  /* 0x00000014087c723c */ /* 0x000fe2000004185c */
[----:B-1----:R-:W-:-:S05]  /*2b60*/  IMAD.IADD R3, R0, 0x1, -R120 ;  /* 0x0000000100037824 */ /* 0x002fca00078e0a78 */
[----:B------:R-:W-:Y:S02]  /*2b70*/  IABS R3, R3 ;  /* 0x0000000300037213 */ /* 0x000fe40000000000 */
[C---:B------:R-:W-:Y:S01]  /*2b80*/  HMMA.16816.F32.BF16 R116, R8.reuse, R22, R88 ;  /* 0x000000160874723c */ /* 0x040fe20000041858 */
[C---:B--2---:R-:W-:Y:S01]  /*2b90*/  IMAD.IADD R2, R0.reuse, 0x1, -R122 ;  /* 0x0000000100027824 */ /* 0x044fe200078e0a7a */
[----:B------:R1:W-:Y:S04]  /*2ba0*/  I2F R186, R3 ;  /* 0x0000000300ba7306 */ /* 0x0003e80000201400 */
[----:B------:R-:W-:Y:S02]  /*2bb0*/  IABS R2, R2 ;  /* 0x0000000200027213 */ /* 0x000fe40000000000 */
[C---:B------:R-:W-:Y:S08]  /*2bc0*/  HMMA.16816.F32.BF16 R100, R8.reuse, R32, R100 ;  /* 0x000000200864723c */ /* 0x040ff00000041864 */
[----:B------:R-:W-:Y:S01]  /*2bd0*/  HMMA.16816.F32.BF16 R52, R8, R26, R80 ;  /* 0x0000001a0834723c */ /* 0x000fe20000041850 */
[----:B------:R-:W-:Y:S01]  /*2be0*/  LDSM.16.M88.4 R8, [R224+0x5000] ;  /* 0x00500000e008783b */ /* 0x000fe20000000200 */
[----:B-1----:R-:W-:Y:S01]  /*2bf0*/  IMAD.MOV.U32 R3, RZ, RZ, R2 ;  /* 0x000000ffff037224 */ /* 0x002fe200078e0002 */
[----:B------:R-:W-:Y:S01]  /*2c00*/  IABS R2, R5 ;  /* 0x0000000500027213 */ /* 0x000fe20000000000 */
[----:B------:R-:W-:-:S02]  /*2c10*/  IMAD.IADD R5, R0, 0x1, -R148 ;  /* 0x0000000100057824 */ /* 0x000fc400078e0a94 */
[----:B------:R1:W-:Y:S02]  /*2c20*/  I2F R184, R3 ;  /* 0x0000000300b87306 */ /* 0x0003e40000201400 */
[C---:B----4-:R-:W-:Y:S08]  /*2c30*/  HMMA.16816.F32.BF16 R60, R12.reuse, R20, R64 ;  /* 0x000000140c3c723c */ /* 0x050ff00000041840 */
[----:B------:R-:W-:Y:S01]  /*2c40*/  HMMA.16816.F32.BF16 R72, R12, R22, R104 ;  /* 0x000000160c48723c */ /* 0x000fe20000041868 */
[----:B------:R-:W2:Y:S01]  /*2c50*/  LDSM.16.M88.4 R20, [R221+0x8400] ;  /* 0x00840000dd14783b */ /* 0x000ea20000000200 */
[----:B-1----:R-:W-:Y:S01]  /*2c60*/  IMAD.MOV.U32 R3, RZ, RZ, R2 ;  /* 0x000000ffff037224 */ /* 0x002fe200078e0002 */
[----:B------:R-:W-:Y:S01]  /*2c70*/  IABS R2, R5 ;  /* 0x0000000500027213 */ /* 0x000fe20000000000 */
[----:B------:R-:W-:-:S04]  /*2c80*/  IMAD.IADD R5, R0, 0x1, -R149 ;  /* 0x0000000100057824 */ /* 0x000fc800078e0a95 */
[C---:B------:R-:W-:Y:S01]  /*2c90*/  HMMA.16816.F32.BF16 R44, R12.reuse, R16, R68 ;  /* 0x000000100c2c723c */ /* 0x040fe20000041844 */
[----:B------:R1:W-:Y:S06]  /*2ca0*/  I2F R195, R3 ;  /* 0x0000000300c37306 */ /* 0x0003ec0000201400 */
[C---:B------:R-:W-:Y:S01]  /*2cb0*/  IADD3 R17, R0.reuse, 0x8, RZ ;  /* 0x0000000800117810 */ /* 0x040fe20007ffe0ff */
[C---:B------:R-:W-:Y:S01]  /*2cc0*/  HMMA.16816.F32.BF16 R40, R12.reuse, R18, R28 ;  /* 0x000000120c28723c */ /* 0x040fe2000004181c */
[C---:B------:R-:W-:Y:S01]  /*2cd0*/  IADD3 R16, R0.reuse, 0x40, RZ ;  /* 0x0000004000107810 */ /* 0x040fe20007ffe0ff */
[----:B------:R-:W3:Y:S05]  /*2ce0*/  LDSM.16.M88.4 R28, [R221+0x8000] ;  /* 0x00800000dd1c783b */ /* 0x000eea0000000200 */
[----:B------:R-:W-:Y:S01]  /*2cf0*/  IADD3 R18, R0, 0x48, RZ ;  /* 0x0000004800127810 */ /* 0x000fe20007ffe0ff */
[----:B------:R-:W-:Y:S01]  /*2d00*/  HMMA.16816.F32.BF16 R84, R12, R32, R136 ;  /* 0x000000200c54723c */ /* 0x000fe20000041888 */
[----:B-1----:R-:W-:Y:S01]  /*2d10*/  IMAD.MOV.U32 R3, RZ, RZ, R2 ;  /* 0x000000ffff037224 */ /* 0x002fe200078e0002 */
[----:B------:R-:W-:-:S02]  /*2d20*/  IABS R2, R5 ;  /* 0x0000000500027213 */ /* 0x000fc40000000000 */
[C---:B------:R-:W-:Y:S01]  /*2d30*/  IADD3 R5, R0.reuse, -R150, RZ ;  /* 0x8000009600057210 */ /* 0x040fe20007ffe0ff */
[----:B------:R1:W-:Y:S03]  /*2d40*/  I2F R194, R3 ;  /* 0x0000000300c27306 */ /* 0x0003e60000201400 */
[----:B------:R-:W-:Y:S01]  /*2d50*/  HMMA.16816.F32.BF16 R76, R12, R24, R36 ;  /* 0x000000180c4c723c */ /* 0x000fe20000041824 */
[----:B------:R-:W4:Y:S07]  /*2d60*/  LDSM.16.M88.4 R36, [R221+0x8800] ;  /* 0x00880000dd24783b */ /* 0x000f2e0000000200 */
[----:B--2---:R-:W-:Y:S01]  /*2d70*/  HMMA.16816.F32.BF16 R160, R8, R22, R116 ;  /* 0x0000001608a0723c */ /* 0x004fe20000041874 */
[----:B-1----:R-:W-:Y:S01]  /*2d80*/  IMAD.MOV.U32 R3, RZ, RZ, R2 ;  /* 0x000000ffff037224 */ /* 0x002fe200078e0002 */
[----:B------:R-:W-:Y:S01]  /*2d90*/  IABS R2, R5 ;  /* 0x0000000500027213 */ /* 0x000fe20000000000 */
[----:B------:R-:W-:-:S05]  /*2da0*/  IMAD.IADD R5, R0, 0x1, -R157 ;  /* 0x0000000100057824 */ /* 0x000fca00078e0a9d */
[C---:B------:R-:W-:Y:S01]  /*2db0*/  HMMA.16816.F32.BF16 R80, R12.reuse, R26, R96 ;  /* 0x0000001a0c50723c */ /* 0x040fe20000041860 */
[----:B------:R1:W-:Y:S01]  /*2dc0*/  I2F R193, R3 ;  /* 0x0000000300c17306 */ /* 0x0003e20000201400 */
[----:B------:R-:W-:Y:S06]  /*2dd0*/  LDSM.16.M88.4 R24, [R223+0x8000] ;  /* 0x00800000df18783b */ /* 0x000fec0000000200 */
[----:B------:R-:W-:Y:S01]  /*2de0*/  HMMA.16816.F32.BF16 R88, R12, R34, R108 ;  /* 0x000000220c58723c */ /* 0x000fe2000004186c */
[----:B------:R-:W2:Y:S04]  /*2df0*/  LDSM.16.M88.4 R12, [R224+0x4000] ;  /* 0x00400000e00c783b */ /* 0x000ea80000000200 */
[----:B------:R-:W5:Y:S03]  /*2e00*/  LDSM.16.M88.4 R32, [R221+0x8c00] ;  /* 0x008c0000dd20783b */ /* 0x000f660000000200 */
[----:B---3--:R-:W-:Y:S01]  /*2e10*/  HMMA.16816.F32.BF16 R92, R8, R28, R112 ;  /* 0x0000001c085c723c */ /* 0x008fe20000041870 */
[----:B-1----:R-:W-:Y:S01]  /*2e20*/  IMAD.MOV.U32 R3, RZ, RZ, R2 ;  /* 0x000000ffff037224 */ /* 0x002fe200078e0002 */
[----:B------:R-:W-:Y:S01]  /*2e30*/  IABS R2, R5 ;  /* 0x0000000500027213 */ /* 0x000fe20000000000 */
[----:B------:R-:W-:-:S02]  /*2e40*/  IMAD.IADD R5, R0, 0x1, -R156 ;  /* 0x0000000100057824 */ /* 0x000fc400078e0a9c */
[----:B------:R1:W-:Y:S03]  /*2e50*/  I2F R190, R3 ;  /* 0x0000000300be7306 */ /* 0x0003e60000201400 */
[C---:B------:R-:W-:Y:S08]  /*2e60*/  HMMA.16816.F32.BF16 R152, R8.reuse, R20, R124 ;  /* 0x000000140898723c */ /* 0x040ff0000004187c */
[----:B----4-:R-:W-:Y:S01]  /*2e70*/  HMMA.16816.F32.BF16 R164, R8, R36, R56 ;  /* 0x0000002408a4723c */ /* 0x010fe20000041838 */
[----:B-1----:R-:W-:Y:S01]  /*2e80*/  IMAD.MOV.U32 R3, RZ, RZ, R2 ;  /* 0x000000ffff037224 */ /* 0x002fe200078e0002 */
[----:B------:R-:W-:Y:S01]  /*2e90*/  IABS R2, R5 ;  /* 0x0000000500027213 */ /* 0x000fe20000000000 */
[----:B------:R-:W-:-:S05]  /*2ea0*/  IMAD.IADD R5, R18, 0x1, -R120 ;  /* 0x0000000112057824 */ /* 0x000fca00078e0a78 */
[C---:B------:R-:W-:Y:S01]  /*2eb0*/  HMMA.16816.F32.BF16 R128, R8.reuse, R30, R128 ;  /* 0x0000001e0880723c */ /* 0x040fe20000041880 */
[----:B------:R1:W-:Y:S07]  /*2ec0*/  I2F R189, R3 ;  /* 0x0000000300bd7306 */ /* 0x0003ee0000201400 */
[----:B------:R-:W-:Y:S01]  /*2ed0*/  HMMA.16816.F32.BF16 R168, R8, R38, R52 ;  /* 0x0000002608a8723c */ /* 0x000fe20000041834 */
[----:B------:R3:W-:Y:S07]  /*2ee0*/  I2F R139, R2 ;  /* 0x00000002008b7306 */ /* 0x0007ee0000201400 */
[----:B--2---:R-:W-:Y:S01]  /*2ef0*/  HMMA.16816.F32.BF16 R60, R12, R20, R60 ;  /* 0x000000140c3c723c */ /* 0x004fe2000004183c */
[----:B-1----:R-:W-:-:S05]  /*2f00*/  IMAD.IADD R3, R0, 0x1, -R151 ;  /* 0x0000000100037824 */ /* 0x002fca00078e0a97 */
[----:B------:R-:W-:Y:S02]  /*2f10*/  IABS R3, R3 ;  /* 0x0000000300037213 */ /* 0x000fe40000000000 */
[----:B------:R-:W-:Y:S01]  /*2f20*/  HMMA.16816.F32.BF16 R56, R12, R22, R72 ;  /* 0x000000160c38723c */ /* 0x000fe20000041848 */
[--C-:B---3--:R-:W-:Y:S01]  /*2f30*/  IMAD.IADD R2, R17, 0x1, -R6.reuse ;  /* 0x0000000111027824 */ /* 0x108fe200078e0a06 */
[----:B------:R1:W-:Y:S01]  /*2f40*/  I2F R137, R3 ;  /* 0x0000000300897306 */ /* 0x0003e20000201400 */
[----:B------:R-:W2:Y:S03]  /*2f50*/  LDSM.16.M88.4 R20, [R225+0x5000] ;  /* 0x00500000e114783b */ /* 0x000ea60000000200 */
[----:B------:R-:W-:Y:S02]  /*2f60*/  IABS R2, R2 ;  /* 0x0000000200027213 */ /* 0x000fe40000000000 */
[C---:B-----5:R-:W-:Y:S02]  /*2f70*/  HMMA.16816.F32.BF16 R172, R8.reuse, R32, R100 ;  /* 0x0000002008ac723c */ /* 0x060fe40000041864 */
[----:B------:R3:W-:Y:S06]  /*2f80*/  I2F R136, R2 ;  /* 0x0000000200887306 */ /* 0x0007ec0000201400 */
[----:B------:R-:W-:Y:S01]  /*2f90*/  HMMA.16816.F32.BF16 R180, R8, R34, R48 ;  /* 0x0000002208b4723c */ /* 0x000fe20000041830 */
[----:B------:R-:W4:Y:S01]  /*2fa0*/  LDSM.16.M88.4 R8, [R225+0x4000] ;  /* 0x00400000e108783b */ /* 0x000f220000000200 */
[----:B-1----:R-:W-:-:S05]  /*2fb0*/  IMAD.IADD R3, R16, 0x1, -R6 ;  /* 0x0000000110037824 */ /* 0x002fca00078e0a06 */
[----:B------:R-:W-:Y:S01]  /*2fc0*/  IABS R0, R3 ;  /* 0x0000000300007213 */ /* 0x000fe20000000000 */
[----:B------:R-:W-:Y:S01]  /*2fd0*/  IMAD.IADD R3, R18, 0x1, -R6 ;  /* 0x0000000112037824 */ /* 0x000fe200078e0a06 */
[C---:B------:R-:W-:Y:S03]  /*2fe0*/  HMMA.16816.F32.BF16 R68, R12.reuse, R28, R44 ;  /* 0x0000001c0c44723c */ /* 0x040fe6000004182c */
[----:B---3--:R-:W-:Y:S01]  /*2ff0*/  IMAD.MOV.U32 R2, RZ, RZ, R0 ;  /* 0x000000ffff027224 */ /* 0x008fe200078e0000 */
[----:B------:R-:W-:Y:S01]  /*3000*/  IABS R0, R3 ;  /* 0x0000000300007213 */ /* 0x000fe20000000000 */
[--C-:B------:R-:W-:Y:S02]  /*3010*/  IMAD.IADD R3, R17, 0x1, -R143.reuse ;  /* 0x0000000111037824 */ /* 0x100fe400078e0a8f */
[----:B------:R1:W3:Y:S01]  /*3020*/  I2F R121, R2 ;  /* 0x0000000200797306 */ /* 0x0002e20000201400 */
[C---:B------:R-:W-:Y:S08]  /*3030*/  HMMA.16816.F32.BF16 R52, R12.reuse, R36, R76 ;  /* 0x000000240c34723c */ /* 0x040ff0000004184c */
[----:B------:R-:W-:Y:S01]  /*3040*/  HMMA.16816.F32.BF16 R44, R12, R38, R80 ;  /* 0x000000260c2c723c */ /* 0x000fe20000041850 */
[----:B------:R-:W5:Y:S01]  /*3050*/  LDSM.16.M88.4 R36, [R223+0x8400] ;  /* 0x00840000df24783b */ /* 0x000f620000000200 */
[----:B-1----:R-:W-:Y:S01]  /*3060*/  IMAD.MOV.U32 R2, RZ, RZ, R0 ;  /* 0x000000ffff027224 */ /* 0x002fe200078e0000 */
[----:B------:R-:W-:Y:S01]  /*3070*/  IABS R0, R3 ;  /* 0x0000000300007213 */ /* 0x000fe20000000000 */
[----:B------:R-:W-:-:S04]  /*3080*/  IMAD.IADD R3, R16, 0x1, -R143 ;  /* 0x0000000110037824 */ /* 0x000fc800078e0a8f */
[----:B--2---:R-:W-:Y:S01]  /*3090*/  HMMA.16816.F32.BF16 R48, R20, R24, R92 ;  /* 0x000000181430723c */ /* 0x004fe2000004185c */
[----:B------:R1:W-:Y:S07]  /*30a0*/  I2F R105, R2 ;  /* 0x0000000200697306 */ /* 0x0003ee0000201400 */
[C---:B------:R-:W-:Y:S08]  /*30b0*/  HMMA.16816.F32.BF16 R64, R12.reuse, R30, R40 ;  /* 0x0000001e0c40723c */ /* 0x040ff00000041828 */
[----:B------:R-:W-:Y:S01]  /*30c0*/  HMMA.16816.F32.BF16 R40, R12, R32, R84 ;  /* 0x000000200c28723c */ /* 0x000fe20000041854 */
[----:B-1----:R-:W-:Y:S01]  /*30d0*/  IMAD.MOV.U32 R2, RZ, RZ, R0 ;  /* 0x000000ffff027224 */ /* 0x002fe200078e0000 */
[----:B------:R-:W-:Y:S01]  /*30e0*/  IABS R0, R3 ;  /* 0x0000000300007213 */ /* 0x000fe20000000000 */
[----:B------:R-:W-:-:S02]  /*30f0*/  IMAD.IADD R3, R18, 0x1, -R143 ;  /* 0x0000000112037824 */ /* 0x000fc400078e0a8f */
[----:B------:R1:W-:Y:S03]  /*3100*/  I2F R118, R2 ;  /* 0x0000000200767306 */ /* 0x0003e60000201400 */
[----:B------:R-:W-:Y:S01]  /*3110*/  HMMA.16816.F32.BF16 R12, R12, R34, R88 ;  /* 0x000000220c0c723c */ /* 0x000fe20000041858 */
[----:B------:R-:W2:Y:S01]  /*3120*/  LDSM.16.M88.4 R32, [R223+0x8800] ;  /* 0x00880000df20783b */ /* 0x000ea20000000200 */
[----:B---3--:R-:W-:-:S05]  /*3130*/  FFMA.FTZ R6, R121, -R133, R48 ;  /* 0x8000008579067223 */ /* 0x008fca0000010030 */
[----:B------:R-:W-:Y:S01]  /*3140*/  FSEL R88, R6, -INF , !P1 ;  /* 0xff80000006587808 */ /* 0x000fe20004800000 */
[----:B----4-:R-:W-:Y:S01]  /*3150*/  HMMA.16816.F32.BF16 R28, R8, R24, R68 ;  /* 0x00000018081c723c */ /* 0x010fe20000041844 */
[----:B------:R-:W3:Y:S01]  /*3160*/  LDSM.16.M88.4 R68, [R223+0x8c00] ;  /* 0x008c0000df44783b */ /* 0x000ee20000000200 */
[----:B------:R-:W-:-:S04]  /*3170*/  DEPBAR.LE SB0, 0x0 ;  /* 0x000080000000791a */ /* 0x000fc80000000000 */
[----:B-1----:R-:W-:Y:S01]  /*3180*/  IMAD.MOV.U32 R2, RZ, RZ, R0 ;  /* 0x000000ffff027224 */ /* 0x002fe200078e0000 */
[----:B------:R-:W-:Y:S01]  /*3190*/  IABS R0, R3 ;  /* 0x0000000300007213 */ /* 0x000fe20000000000 */
[C---:B------:R-:W-:Y:S01]  /*31a0*/  IMAD.IADD R3, R17.reuse, 0x1, -R142 ;  /* 0x0000000111037824 */ /* 0x040fe200078e0a8e */
[C---:B-----5:R-:W-:Y:S01]  /*31b0*/  HMMA.16816.F32.BF16 R72, R8.reuse, R36, R60 ;  /* 0x000000240848723c */ /* 0x060fe2000004183c */
[----:B------:R1:W4:Y:S07]  /*31c0*/  I2F R116, R2 ;  /* 0x0000000200747306 */ /* 0x00032e0000201400 */
[C---:B------:R-:W-:Y:S08]  /*31d0*/  HMMA.16816.F32.BF16 R64, R8.reuse, R26, R64 ;  /* 0x0000001a0840723c */ /* 0x040ff00000041840 */
[----:B------:R-:W-:Y:S01]  /*31e0*/  HMMA.16816.F32.BF16 R80, R8, R38, R56 ;  /* 0x000000260850723c */ /* 0x000fe20000041838 */
[----:B-1----:R-:W-:Y:S01]  /*31f0*/  IMAD.MOV.U32 R2, RZ, RZ, R0 ;  /* 0x000000ffff027224 */ /* 0x002fe200078e0000 */
[----:B------:R-:W-:Y:S01]  /*3200*/  IABS R0, R3 ;  /* 0x0000000300007213 */ /* 0x000fe20000000000 */
[----:B------:R-:W-:-:S02]  /*3210*/  IMAD.IADD R3, R17, 0x1, -R141 ;  /* 0x0000000111037824 */ /* 0x000fc400078e0a8d */
[----:B------:R1:W-:Y:S01]  /*3220*/  I2F R113, R2 ;  /* 0x0000000200717306 */ /* 0x0003e20000201400 */
[----:B----4-:R-:W-:Y:S02]  /*3230*/  FFMA.FTZ R6, R116, -R133, R49 ;  /* 0x8000008574067223 */ /* 0x010fe40000010031 */
[C---:B--2---:R-:W-:Y:S03]  /*3240*/  HMMA.16816.F32.BF16 R100, R8.reuse, R32, R52 ;  /* 0x000000200864723c */ /* 0x044fe60000041834 */
[----:B------:R-:W-:Y:S02]  /*3250*/  FSEL R84, R6, -INF , !P0 ;  /* 0xff80000006547808 */ /* 0x000fe40004000000 */
[----:B------:R2:W-:Y:S03]  /*3260*/  I2F R117, R0 ;  /* 0x0000000000757306 */ /* 0x0005e60000201400 */
[----:B---3--:R-:W-:Y:S01]  /*3270*/  HMMA.16816.F32.BF16 R108, R8, R70, R12 ;  /* 0x00000046086c723c */ /* 0x008fe2000004180c */
[----:B-1----:R-:W-:-:S07]  /*3280*/  IMAD.IADD R2, R16, 0x1, -R142 ;  /* 0x0000000110027824 */ /* 0x002fce00078e0a8e */
[----:B------:R-:W-:Y:S01]  /*3290*/  HMMA.16816.F32.BF16 R12, R20, R26, R128 ;  /* 0x0000001a140c723c */ /* 0x000fe20000041880 */
[----:B------:R-:W-:Y:S01]  /*32a0*/  IABS R2, R2 ;  /* 0x0000000200027213 */ /* 0x000fe20000000000 */
[----:B--2---:R-:W-:-:S03]  /*32b0*/  IMAD.IADD R0, R18, 0x1, -R142 ;  /* 0x0000000112007824 */ /* 0x004fc600078e0a8e */
[----:B------:R1:W-:Y:S03]  /*32c0*/  I2F R114, R2 ;  /* 0x0000000200727306 */ /* 0x0003e60000201400 */
[----:B------:R-:W-:Y:S01]  /*32d0*/  HMMA.16816.F32.BF16 R144, R8, R34, R44 ;  /* 0x000000220890723c */ /* 0x000fe2000004182c */
[----:B------:R-:W-:-:S07]  /*32e0*/  IABS R0, R0 ;  /* 0x0000000000007213 */ /* 0x000fce0000000000 */
[----:B------:R-:W-:Y:S01]  /*32f0*/  HMMA.16816.F32.BF16 R124, R8, R68, R40 ;  /* 0x00000044087c723c */ /* 0x000fe20000041828 */
[----:B-1----:R-:W-:Y:S01]  /*3300*/  IMAD.MOV.U32 R2, RZ, RZ, R0 ;  /* 0x000000ffff027224 */ /* 0x002fe200078e0000 */
[----:B------:R-:W-:Y:S01]  /*3310*/  IABS R0, R3 ;  /* 0x0000000300007213 */ /* 0x000fe20000000000 */
[----:B------:R-:W-:-:S05]  /*3320*/  IMAD.IADD R3, R16, 0x1, -R141 ;  /* 0x0000000110037824 */ /* 0x000fca00078e0a8d */
[----:B------:R-:W-:Y:S01]  /*3330*/  HMMA.16816.F32.BF16 R24, R20, R36, R152 ;  /* 0x000000241418723c */ /* 0x000fe20000041898 */
[----:B------:R1:W2:Y:S01]  /*3340*/  I2F R106, R2 ;  /* 0x00000002006a7306 */ /* 0x0002a20000201400 */
[-C--:B------:R-:W-:Y:S02]  /*3350*/  FFMA.FTZ R9, R176, -R133.reuse, R64 ;  /* 0x80000085b0097223 */ /* 0x080fe40000010040 */
[----:B------:R-:W-:-:S03]  /*3360*/  FFMA.FTZ R8, R158, -R133, R28 ;  /* 0x800000859e087223 */ /* 0x000fc6000001001c */
[----:B------:R-:W-:Y:S01]  /*3370*/  FSEL R95, R9, -INF , !P5 ;  /* 0xff800000095f7808 */ /* 0x000fe20006800000 */
[----:B------:R-:W-:Y:S01]  /*3380*/  HMMA.16816.F32.BF16 R44, R20, R32, R164 ;  /* 0x00000020142c723c */ /* 0x000fe200000418a4 */
[----:B------:R-:W-:-:S05]  /*3390*/  FFMA.FTZ R9, R178, -R133, R72 ;  /* 0x80000085b2097223 */ /* 0x000fca0000010048 */
[----:B------:R-:W-:Y:S02]  /*33a0*/  FSEL R143, R9, -INF , !P4 ;  /* 0xff800000098f7808 */ /* 0x000fe40006000000 */
[C---:B------:R-:W-:Y:S01]  /*33b0*/  HMMA.16816.F32.BF16 R52, R20.reuse, R34, R168 ;  /* 0x000000221434723c */ /* 0x040fe200000418a8 */
[----:B-1----:R-:W-:Y:S01]  /*33c0*/  IMAD.MOV.U32 R2, RZ, RZ, R0 ;  /* 0x000000ffff027224 */ /* 0x002fe200078e0000 */
[----:B------:R-:W-:Y:S01]  /*33d0*/  IABS R0, R3 ;  /* 0x0000000300007213 */ /* 0x000fe20000000000 */
[----:B------:R-:W-:Y:S02]  /*33e0*/  IMAD.IADD R3, R18, 0x1, -R141 ;  /* 0x0000000112037824 */ /* 0x000fe400078e0a8d */
[----:B------:R1:W3:Y:S01]  /*33f0*/  I2F R115, R2 ;  /* 0x0000000200737306 */ /* 0x0002e20000201400 */
[----:B--2---:R-:W-:Y:S02]  /*3400*/  FFMA.FTZ R6, R106, -R133, R14 ;  /* 0x800000856a067223 */ /* 0x004fe4000001000e */
[----:B------:R-:W-:Y:S03]  /*3410*/  HMMA.16816.F32.BF16 R32, R20, R70, R180 ;  /* 0x000000461420723c */ /* 0x000fe600000418b4 */
[----:B------:R-:W-:Y:S01]  /*3420*/  FSEL R86, R6, -INF , !P5 ;  /* 0xff80000006567808 */ /* 0x000fe20006800000 */
[----:B-1----:R-:W-:Y:S01]  /*3430*/  IMAD.MOV.U32 R2, RZ, RZ, R0 ;  /* 0x000000ffff027224 */ /* 0x002fe200078e0000 */
[----:B------:R-:W-:Y:S01]  /*3440*/  IABS R0, R3 ;  /* 0x0000000300007213 */ /* 0x000fe20000000000 */
[----:B------:R-:W-:-:S02]  /*3450*/  IMAD.IADD R3, R17, 0x1, -R140 ;  /* 0x0000000111037824 */ /* 0x000fc400078e0a8c */
[----:B------:R1:W-:Y:S01]  /*3460*/  I2F R107, R2 ;  /* 0x00000002006b7306 */ /* 0x0003e20000201400 */
[----:B---3--:R-:W-:-:S05]  /*3470*/  FFMA.FTZ R6, R115, -R133, R67 ;  /* 0x8000008573067223 */ /* 0x008fca0000010043 */
[----:B------:R-:W-:Y:S01]  /*3480*/  FSEL R116, R6, -INF , !P6 ;  /* 0xff80000006747808 */ /* 0x000fe20007000000 */
[----:B------:R-:W-:Y:S02]  /*3490*/  IMAD.IADD R6, R17, 0x1, -R150 ;  /* 0x0000000111067824 */ /* 0x000fe400078e0a96 */
[----:B-1----:R-:W-:Y:S01]  /*34a0*/  IMAD.MOV.U32 R2, RZ, RZ, R0 ;  /* 0x000000ffff027224 */ /* 0x002fe200078e0000 */
[----:B------:R-:W-:Y:S01]  /*34b0*/  IABS R0, R3 ;  /* 0x0000000300007213 */ /* 0x000fe20000000000 */
[--C-:B------:R-:W-:Y:S02]  /*34c0*/  IMAD.IADD R3, R16, 0x1, -R140.reuse ;  /* 0x0000000110037824 */ /* 0x100fe400078e0a8c */
[----:B------:R1:W-:Y:S02]  /*34d0*/  I2F R99, R2 ;  /* 0x0000000200637306 */ /* 0x0003e40000201400 */
[----:B-1----:R-:W-:Y:S02]  /*34e0*/  MOV R2, R0 ;  /* 0x0000000000027202 */ /* 0x002fe40000000f00 */
[----:B------:R-:W-:Y:S01]  /*34f0*/  IABS R0, R3 ;  /* 0x0000000300007213 */ /* 0x000fe20000000000 */
[----:B------:R-:W-:-:S03]  /*3500*/  IMAD.IADD R3, R18, 0x1, -R140 ;  /* 0x0000000112037824 */ /* 0x000fc600078e0a8c */
[----:B------:R1:W-:Y:S02]  /*3510*/  I2F R112, R2 ;  /* 0x0000000200707306 */ /* 0x0003e40000201400 */
[----:B-1----:R-:W-:Y:S01]  /*3520*/  IMAD.MOV.U32 R2, RZ, RZ, R0 ;  /* 0x000000ffff027224 */ /* 0x002fe200078e0000 */
[----:B------:R-:W-:Y:S01]  /*3530*/  IABS R0, R3 ;  /* 0x0000000300007213 */ /* 0x000fe20000000000 */
[----:B------:R-:W-:-:S04]  /*3540*/  IMAD.IADD R3, R17, 0x1, -R134 ;  /* 0x0000000111037824 */ /* 0x000fc800078e0a86 */
[----:B------:R1:W-:Y:S02]  /*3550*/  I2F R98, R2 ;  /* 0x0000000200627306 */ /* 0x0003e40000201400 */
[----:B-1----:R-:W-:Y:S01]  /*3560*/  IMAD.MOV.U32 R2, RZ, RZ, R0 ;  /* 0x000000ffff027224 */ /* 0x002fe200078e0000 */
[----:B------:R-:W-:Y:S01]  /*3570*/  IABS R0, R3 ;  /* 0x0000000300007213 */ /* 0x000fe20000000000 */
[----:B------:R-:W-:-:S04]  /*3580*/  IMAD.IADD R3, R17, 0x1, -R7 ;  /* 0x0000000111037824 */ /* 0x000fc800078e0a07 */
[----:B------:R1:W-:Y:S08]  /*3590*/  I2F R97, R2 ;  /* 0x0000000200617306 */ /* 0x0003f00000201400 */
[----:B------:R2:W-:Y:S01]  /*35a0*/  I2F R104, R0 ;  /* 0x0000000000687306 */ /* 0x0005e20000201400 */
[----:B-1----:R-:W-:-:S05]  /*35b0*/  IMAD.IADD R2, R16, 0x1, -R134 ;  /* 0x0000000110027824 */ /* 0x002fca00078e0a86 */
[----:B------:R-:W-:Y:S01]  /*35c0*/  IABS R2, R2 ;  /* 0x0000000200027213 */ /* 0x000fe20000000000 */
[----:B--2---:R-:W-:-:S03]  /*35d0*/  IMAD.IADD R0, R18, 0x1, -R134 ;  /* 0x0000000112007824 */ /* 0x004fc600078e0a86 */
[----:B------:R1:W-:Y:S02]  /*35e0*/  I2F R96, R2 ;  /* 0x0000000200607306 */ /* 0x0003e40000201400 */
[----:B------:R-:W-:-:S05]  /*35f0*/  IABS R0, R0 ;  /* 0x0000000000007213 */ /* 0x000fca0000000000 */
[----:B-1----:R-:W-:Y:S01]  /*3600*/  IMAD.MOV.U32 R2, RZ, RZ, R0 ;  /* 0x000000ffff027224 */ /* 0x002fe200078e0000 */
[----:B------:R-:W-:Y:S01]  /*3610*/  IABS R0, R3 ;  /* 0x0000000300007213 */ /* 0x000fe20000000000 */
[--C-:B------:R-:W-:Y:S02]  /*3620*/  IMAD.IADD R3, R16, 0x1, -R7.reuse ;  /* 0x0000000110037824 */ /* 0x100fe400078e0a07 */
[----:B------:R1:W-:Y:S02]  /*3630*/  I2F R19, R2 ;  /* 0x0000000200137306 */ /* 0x0003e40000201400 */
[----:B-1----:R-:W-:Y:S01]  /*3640*/  IMAD.MOV.U32 R2, RZ, RZ, R0 ;  /* 0x000000ffff027224 */ /* 0x002fe200078e0000 */
[----:B------:R-:W-:Y:S01]  /*3650*/  IABS R0, R3 ;  /* 0x0000000300007213 */ /* 0x000fe20000000000 */
[----:B------:R-:W-:-:S04]  /*3660*/  IMAD.IADD R3, R18, 0x1, -R7 ;  /* 0x0000000112037824 */ /* 0x000fc800078e0a07 */
[----:B------:R1:W-:Y:S01]  /*3670*/  I2F R92, R2 ;  /* 0x00000002005c7306 */ /* 0x0003e20000201400 */
[----:B------:R-:W-:-:S05]  /*3680*/  FFMA.FTZ R7, R136, -R133, R30 ;  /* 0x8000008588077223 */ /* 0x000fca000001001e */
[----:B------:R-:W-:Y:S01]  /*3690*/  FSEL R121, R7, -INF , !P1 ;  /* 0xff80000007797808 */ /* 0x000fe20004800000 */
[----:B------:R-:W-:-:S05]  /*36a0*/  FFMA.FTZ R7, R118, -R133, R31 ;  /* 0x8000008576077223 */ /* 0x000fca000001001f */
[----:B------:R-:W-:Y:S01]  /*36b0*/  FSEL R119, R7, -INF , !P0 ;  /* 0xff80000007777808 */ /* 0x000fe20004000000 */
[----:B------:R-:W-:Y:S02]  /*36c0*/  FFMA.FTZ R7, R114, -R133, R12 ;  /* 0x8000008572077223 */ /* 0x000fe4000001000c */
[----:B-1----:R-:W-:Y:S01]  /*36d0*/  IMAD.MOV.U32 R2, RZ, RZ, R0 ;  /* 0x000000ffff027224 */ /* 0x002fe200078e0000 */
[----:B------:R-:W-:Y:S01]  /*36e0*/  IABS R0, R3 ;  /* 0x0000000300007213 */ /* 0x000fe20000000000 */
[----:B------:R-:W-:Y:S02]  /*36f0*/  IMAD.IADD R3, R17, 0x1, -R120 ;  /* 0x0000000111037824 */ /* 0x000fe400078e0a78 */
[----:B------:R1:W-:Y:S02]  /*3700*/  I2F R91, R2 ;  /* 0x00000002005b7306 */ /* 0x0003e40000201400 */
[----:B-1----:R-:W-:Y:S01]  /*3710*/  IMAD.MOV.U32 R2, RZ, RZ, R0 ;  /* 0x000000ffff027224 */ /* 0x002fe200078e0000 */
[----:B------:R-:W-:-:S02]  /*3720*/  IABS R0, R3 ;  /* 0x0000000300007213 */ /* 0x000fc40000000000 */
[----:B------:R-:W-:-:S03]  /*3730*/  SHF.R.S32.HI R3, RZ, 0x1f, R135 ;  /* 0x0000001fff037819 */ /* 0x000fc60000011487 */
[----:B------:R1:W-:Y:S08]  /*3740*/  I2F R89, R2 ;  /* 0x0000000200597306 */ /* 0x0003f00000201400 */
[----:B------:R2:W3:Y:S01]  /*3750*/  I2F R85, R0 ;  /* 0x0000000000557306 */ /* 0x0004e20000201400 */
[----:B-1----:R-:W-:-:S05]  /*3760*/  IMAD.IADD R2, R16, 0x1, -R120 ;  /* 0x0000000110027824 */ /* 0x002fca00078e0a78 */
[----:B------:R-:W-:Y:S02]  /*3770*/  IABS R2, R2 ;  /* 0x0000000200027213 */ /* 0x000fe40000000000 */
[----:B--2---:R-:W-:Y:S01]  /*3780*/  LEA.HI R0, R3, R135, RZ, 0x2 ;  /* 0x0000008703007211 */ /* 0x004fe200078f10ff */
[----:B---3--:R-:W-:Y:S02]  /*3790*/  FFMA.FTZ R14, R85, -R133, R83 ;  /* 0x80000085550e7223 */ /* 0x008fe40000010053 */
[----:B------:R-:W-:Y:S01]  /*37a0*/  IMAD.MOV.U32 R3, RZ, RZ, R2 ;  /* 0x000000ffff037224 */ /* 0x000fe200078e0002 */
[----:B------:R-:W-:Y:S02]  /*37b0*/  LOP3.LUT R2, R0, 0xfffffffc, RZ, 0xc0, !PT ;  /* 0xfffffffc00027812 */ /* 0x000fe400078ec0ff */
[----:B------:R-:W-:Y:S01]  /*37c0*/  IABS R0, R5 ;  /* 0x0000000500007213 */ /* 0x000fe20000000000 */
[----:B------:R1:W-:Y:S01]  /*37d0*/  I2F R78, R3 ;  /* 0x00000003004e7306 */ /* 0x0003e20000201400 */
[----:B------:R-:W-:-:S02]  /*37e0*/  IMAD.IADD R5, R16, 0x1, -R123 ;  /* 0x0000000110057824 */ /* 0x000fc400078e0a7b */
[----:B------:R-:W-:-:S05]  /*37f0*/  IMAD.IADD R2, R135, 0x1, -R2 ;  /* 0x0000000187027824 */ /* 0x000fca00078e0a02 */
[----:B------:R2:W-:Y:S01]  /*3800*/  STL [R1+0x1c], R2 ;  /* 0x00001c0201007387 */ /* 0x0005e20000100800 */
[----:B-1----:R-:W-:Y:S02]  /*3810*/  IMAD.IADD R3, R17, 0x1, -R122 ;  /* 0x0000000111037824 */ /* 0x002fe400078e0a7a */
[----:B--2---:R-:W-:-:S03]  /*3820*/  IMAD.MOV.U32 R2, RZ, RZ, R0 ;  /* 0x000000ffff027224 */ /* 0x004fc600078e0000 */
[----:B------:R-:W-:Y:S01]  /*3830*/  IABS R0, R3 ;  /* 0x0000000300007213 */ /* 0x000fe20000000000 */
[----:B------:R-:W-:Y:S01]  /*3840*/  IMAD.IADD R3, R17, 0x1, -R123 ;  /* 0x0000000111037824 */ /* 0x000fe200078e0a7b */
[----:B------:R1:W2:Y:S08]  /*3850*/  I2F R76, R2 ;  /* 0x00000002004c7306 */ /* 0x0002b00000201400 */
[----:B------:R3:W-:Y:S01]  /*3860*/  I2F R63, R0 ;  /* 0x00000000003f7306 */ /* 0x0007e20000201400 */
[----:B-1----:R-:W-:-:S05]  /*3870*/  IMAD.IADD R2, R16, 0x1, -R122 ;  /* 0x0000000110027824 */ /* 0x002fca00078e0a7a */
[----:B------:R-:W-:Y:S01]  /*3880*/  IABS R2, R2 ;  /* 0x0000000200027213 */ /* 0x000fe20000000000 */
[----:B---3--:R-:W-:-:S03]  /*3890*/  IMAD.IADD R0, R18, 0x1, -R122 ;  /* 0x0000000112007824 */ /* 0x008fc600078e0a7a */
[----:B------:R1:W-:Y:S02]  /*38a0*/  I2F R61, R2 ;  /* 0x00000002003d7306 */ /* 0x0003e40000201400 */
[----:B------:R-:W-:-:S06]  /*38b0*/  IABS R0, R0 ;  /* 0x0000000000007213 */ /* 0x000fcc0000000000 */
[----:B------:R3:W-:Y:S01]  /*38c0*/  I2F R59, R0 ;  /* 0x00000000003b7306 */ /* 0x0007e20000201400 */
[----:B-1----:R-:W-:Y:S01]  /*38d0*/  IABS R2, R3 ;  /* 0x0000000300027213 */ /* 0x002fe20000000000 */
[-C--:B------:R-:W-:Y:S01]  /*38e0*/  FFMA.FTZ R3, R105, -R133.reuse, R50 ;  /* 0x8000008569037223 */ /* 0x080fe20000010032 */
[----:B------:R-:W-:Y:S01]  /*38f0*/  FSEL R105, R8, -INF , !P1 ;  /* 0xff80000008697808 */ /* 0x000fe20004800000 */
[----:B------:R-:W-:-:S04]  /*3900*/  FFMA.FTZ R8, R159, -R133, R29 ;  /* 0x800000859f087223 */ /* 0x000fc8000001001d */
[----:B------:R1:W4:Y:S01]  /*3910*/  I2F R79, R2 ;  /* 0x00000002004f7306 */ /* 0x0003220000201400 */
[C---:B------:R-:W-:Y:S01]  /*3920*/  HMMA.16816.F32.BF16 R28, R20.reuse, R38, R160 ;  /* 0x00000026141c723c */ /* 0x040fe200000418a0 */
[----:B------:R-:W-:Y:S01]  /*3930*/  FSEL R90, R3, -INF , !P1 ;  /* 0xff800000035a7808 */ /* 0x000fe20004800000 */
[----:B------:R-:W-:Y:S01]  /*3940*/  IMAD.IADD R3, R18, 0x1, -R123 ;  /* 0x0000000112037824 */ /* 0x000fe200078e0a7b */
[----:B---3--:R-:W-:Y:S01]  /*3950*/  IABS R0, R5 ;  /* 0x0000000500007213 */ /* 0x008fe20000000000 */
[-C--:B------:R-:W-:Y:S01]  /*3960*/  FFMA.FTZ R5, R113, -R133.reuse, R51 ;  /* 0x8000008571057223 */ /* 0x080fe20000010033 */
[----:B------:R-:W-:Y:S01]  /*3970*/  FSEL R94, R8, -INF , !P0 ;  /* 0xff800000085e7808 */ /* 0x000fe20004000000 */
[-C--:B------:R-:W-:Y:S01]  /*3980*/  FFMA.FTZ R8, R117, -R133.reuse, R66 ;  /* 0x8000008575087223 */ /* 0x080fe20000010042 */
[----:B------:R-:W-:Y:S01]  /*3990*/  FSEL R66, R7, -INF , !P5 ;  /* 0xff80000007427808 */ /* 0x000fe20006800000 */
[-C--:B------:R-:W-:Y:S01]  /*39a0*/  FFMA.FTZ R7, R177, -R133.reuse, R65 ;  /* 0x80000085b1077223 */ /* 0x080fe20000010041 */
[----:B------:R-:W-:Y:S01]  /*39b0*/  FSEL R87, R5, -INF , !P0 ;  /* 0xff80000005577808 */ /* 0x000fe20004000000 */
[----:B------:R-:W-:Y:S01]  /*39c0*/  IMAD.IADD R5, R18, 0x1, -R148 ;  /* 0x0000000112057824 */ /* 0x000fe200078e0a94 */
[----:B------:R-:W-:Y:S01]  /*39d0*/  FSEL R118, R8, -INF , !P5 ;  /* 0xff80000008767808 */ /* 0x000fe20006800000 */
[----:B------:R-:W-:Y:S01]  /*39e0*/  FFMA.FTZ R8, R112, -R133, R74 ;  /* 0x8000008570087223 */ /* 0x000fe2000001004a */
[----:B------:R-:W-:Y:S01]  /*39f0*/  HMMA.16816.F32.BF16 R48, R20, R68, R172 ;  /* 0x000000441430723c */ /* 0x000fe200000418ac */
[----:B------:R-:W-:Y:S01]  /*3a00*/  FSEL R93, R7, -INF , !P6 ;  /* 0xff800000075d7808 */ /* 0x000fe20007000000 */
[----:B-1----:R-:W-:Y:S01]  /*3a10*/  IMAD.MOV.U32 R2, RZ, RZ, R0 ;  /* 0x000000ffff027224 */ /* 0x002fe200078e0000 */
[----:B------:R-:W-:Y:S01]  /*3a20*/  IABS R0, R3 ;  /* 0x0000000300007213 */ /* 0x000fe20000000000 */
[----:B------:R-:W-:Y:S01]  /*3a30*/  IMAD.IADD R3, R17, 0x1, -R148 ;  /* 0x0000000111037824 */ /* 0x000fe200078e0a94 */
[----:B------:R-:W-:Y:S01]  /*3a40*/  FSEL R155, R8, -INF , !P4 ;  /* 0xff800000089b7808 */ /* 0x000fe20006000000 */
[----:B------:R1:W3:Y:S01]  /*3a50*/  I2F R77, R2 ;  /* 0x00000002004d7306 */ /* 0x0002e20000201400 */
[-C--:B------:R-:W-:Y:S01]  /*3a60*/  FFMA.FTZ R7, R98, -R133.reuse, R24 ;  /* 0x8000008562077223 */ /* 0x080fe20000010018 */
[-C--:B------:R-:W-:Y:S01]  /*3a70*/  ISETP.GE.AND P1, PT, R120, R132.reuse, PT ;  /* 0x000000847800720c */ /* 0x080fe20003f26270 */
[----:B------:R-:W-:Y:S01]  /*3a80*/  FFMA.FTZ R24, R186, -R133, R81 ;  /* 0x80000085ba187223 */ /* 0x000fe20000010051 */
[----:B------:R-:W-:Y:S01]  /*3a90*/  IABS R3, R3 ;  /* 0x0000000300037213 */ /* 0x000fe20000000000 */
[-C--:B------:R-:W-:Y:S01]  /*3aa0*/  FFMA.FTZ R10, R89, -R133.reuse, R30 ;  /* 0x80000085590a7223 */ /* 0x080fe2000001001e */
[----:B------:R-:W-:Y:S01]  /*3ab0*/  ISETP.GE.AND P5, PT, R123, R132, PT ;  /* 0x000000847b00720c */ /* 0x000fe20003fa6270 */
[-C--:B--2---:R-:W-:Y:S01]  /*3ac0*/  FFMA.FTZ R8, R76, -R133.reuse, R31 ;  /* 0x800000854c087223 */ /* 0x084fe2000001001f */
[----:B------:R-:W2:Y:S01]  /*3ad0*/  I2F R64, R0 ;  /* 0x0000000000407306 */ /* 0x000ea20000201400 */
[----:B------:R-:W-:Y:S01]  /*3ae0*/  FSEL R140, R24, -INF , !P1 ;  /* 0xff800000188c7808 */ /* 0x000fe20004800000 */
[-C--:B------:R-:W-:Y:S01]  /*3af0*/  FFMA.FTZ R31, R195, -R133.reuse, R101 ;  /* 0x80000085c31f7223 */ /* 0x080fe20000010065 */
[----:B------:R-:W-:Y:S01]  /*3b00*/  FSEL R134, R10, -INF , !P2 ;  /* 0xff8000000a867808 */ /* 0x000fe20005000000 */
[-C--:B----4-:R-:W-:Y:S01]  /*3b10*/  FFMA.FTZ R24, R79, -R133.reuse, R103 ;  /* 0x800000854f187223 */ /* 0x090fe20000010067 */
[----:B------:R-:W-:Y:S01]  /*3b20*/  FSEL R138, R8, -INF , !P1 ;  /* 0xff800000088a7808 */ /* 0x000fe20004800000 */
[-C--:B------:R-:W-:Y:S01]  /*3b30*/  FFMA.FTZ R11, R91, -R133.reuse, R28 ;  /* 0x800000855b0b7223 */ /* 0x080fe2000001001c */
[----:B------:R-:W-:Y:S01]  /*3b40*/  FSEL R120, R7, -INF , !P4 ;  /* 0xff80000007787808 */ /* 0x000fe20006000000 */
[----:B-1----:R-:W-:Y:S01]  /*3b50*/  IMAD.IADD R2, R16, 0x1, -R148 ;  /* 0x0000000110027824 */ /* 0x002fe200078e0a94 */
[----:B------:R1:W4:Y:S01]  /*3b60*/  I2F R62, R3 ;  /* 0x00000003003e7306 */ /* 0x0003220000201400 */
[-C--:B---3--:R-:W-:Y:S01]  /*3b70*/  FFMA.FTZ R23, R77, -R133.reuse, R45 ;  /* 0x800000854d177223 */ /* 0x088fe2000001002d */
[----:B------:R-:W-:Y:S01]  /*3b80*/  FSEL R173, R31, -INF , !P5 ;  /* 0xff8000001fad7808 */ /* 0x000fe20006800000 */
[-C--:B------:R-:W-:Y:S01]  /*3b90*/  FFMA.FTZ R7, R185, -R133.reuse, R73 ;  /* 0x80000085b9077223 */ /* 0x080fe20000010049 */
[----:B------:R-:W-:Y:S01]  /*3ba0*/  FSEL R177, R24, -INF , !P5 ;  /* 0xff80000018b17808 */ /* 0x000fe20006800000 */
[-C--:B------:R-:W-:Y:S01]  /*3bb0*/  FFMA.FTZ R12, R78, -R133.reuse, R29 ;  /* 0x800000854e0c7223 */ /* 0x080fe2000001001d */
[----:B------:R-:W-:Y:S01]  /*3bc0*/  FSEL R169, R23, -INF , !P5 ;  /* 0xff80000017a97808 */ /* 0x000fe20006800000 */
[-C--:B--2---:R-:W-:Y:S01]  /*3bd0*/  FFMA.FTZ R22, R64, -R133.reuse, R47 ;  /* 0x8000008540167223 */ /* 0x084fe2000001002f */
[----:B------:R-:W-:Y:S01]  /*3be0*/  IABS R0, R2 ;  /* 0x0000000200007213 */ /* 0x000fe20000000000 */
[-C--:B------:R-:W-:Y:S01]  /*3bf0*/  FFMA.FTZ R9, R61, -R133.reuse, R44 ;  /* 0x800000853d097223 */ /* 0x080fe2000001002c */
[----:B------:R-:W-:Y:S01]  /*3c00*/  FSEL R142, R7, -INF , !P3 ;  /* 0xff800000078e7808 */ /* 0x000fe20005800000 */
[-C--:B------:R-:W-:Y:S01]  /*3c10*/  FFMA.FTZ R7, R59, -R133.reuse, R46 ;  /* 0x800000853b077223 */ /* 0x080fe2000001002e */
[----:B------:R-:W-:Y:S01]  /*3c20*/  MOV R2, R0 ;  /* 0x0000000000027202 */ /* 0x000fe20000000f00 */
[----:B------:R-:W-:Y:S01]  /*3c30*/  FFMA.FTZ R30, R194, -R133, R144 ;  /* 0x80000085c21e7223 */ /* 0x000fe20000010090 */
[----:B------:R-:W-:Y:S01]  /*3c40*/  IABS R0, R5 ;  /* 0x0000000500007213 */ /* 0x000fe20000000000 */
[----:B------:R-:W-:Y:S01]  /*3c50*/  IMAD.IADD R5, R17, 0x1, -R149 ;  /* 0x0000000111057824 */ /* 0x000fe200078e0a95 */
[----:B------:R2:W-:Y:S01]  /*3c60*/  I2F R60, R2 ;  /* 0x00000002003c7306 */ /* 0x0005e20000201400 */
[-C--:B-1----:R-:W-:Y:S01]  /*3c70*/  FFMA.FTZ R3, R107, -R133.reuse, R13 ;  /* 0x800000856b037223 */ /* 0x082fe2000001000d */
[----:B------:R-:W-:Y:S01]  /*3c80*/  FSEL R170, R22, -INF , !P5 ;  /* 0xff80000016aa7808 */ /* 0x000fe20006800000 */
[----:B------:R-:W-:Y:S01]  /*3c90*/  FFMA.FTZ R13, R63, -R133, R102 ;  /* 0x800000853f0d7223 */ /* 0x000fe20000010066 */
[----:B------:R-:W-:Y:S01]  /*3ca0*/  IABS R5, R5 ;  /* 0x0000000500057213 */ /* 0x000fe20000000000 */
[-C--:B------:R-:W-:Y:S01]  /*3cb0*/  FFMA.FTZ R29, R193, -R133.reuse, R145 ;  /* 0x80000085c11d7223 */ /* 0x080fe20000010091 */
[----:B------:R-:W-:Y:S01]  /*3cc0*/  FSEL R65, R3, -INF , !P6 ;  /* 0xff80000003417808 */ /* 0x000fe20007000000 */
[-C--:B------:R-:W-:Y:S01]  /*3cd0*/  FFMA.FTZ R28, R190, -R133.reuse, R124 ;  /* 0x80000085be1c7223 */ /* 0x080fe2000001007c */
[----:B------:R1:W-:Y:S01]  /*3ce0*/  I2F R58, R0 ;  /* 0x00000000003a7306 */ /* 0x0003e20000201400 */
[----:B------:R-:W-:Y:S01]  /*3cf0*/  IMAD.MOV.U32 R3, RZ, RZ, R5 ;  /* 0x000000ffff037224 */ /* 0x000fe200078e0005 */
[----:B------:R-:W-:Y:S01]  /*3d00*/  ISETP.GE.AND P5, PT, R132, 0x41, PT ;  /* 0x000000418400780c */ /* 0x000fe20003fa6270 */
[----:B------:R-:W-:Y:S01]  /*3d10*/  IMAD.IADD R5, R18, 0x1, -R149 ;  /* 0x0000000112057824 */ /* 0x000fe200078e0a95 */
[----:B------:R-:W-:Y:S01]  /*3d20*/  ISETP.GE.AND P0, PT, R122, R132, PT ;  /* 0x000000847a00720c */ /* 0x000fe20003f06270 */
[-C--:B----4-:R-:W-:Y:S01]  /*3d30*/  FFMA.FTZ R20, R62, -R133.reuse, R146 ;  /* 0x800000853e147223 */ /* 0x090fe20000010092 */
[----:B------:R-:W-:Y:S01]  /*3d40*/  FSEL R46, R11, -INF , !P2 ;  /* 0xff8000000b2e7808 */ /* 0x000fe20005000000 */
[-C--:B--2---:R-:W-:Y:S01]  /*3d50*/  FFMA.FTZ R2, R99, -R133.reuse, R15 ;  /* 0x8000008563027223 */ /* 0x084fe2000001000f */
[----:B------:R2:W-:Y:S01]  /*3d60*/  I2F R57, R3 ;  /* 0x0000000300397306 */ /* 0x0005e20000201400 */
[----:B------:R-:W-:Y:S01]  /*3d70*/  FFMA.FTZ R15, R92, -R133, R82 ;  /* 0x800000855c0f7223 */ /* 0x000fe20000010052 */
[----:B------:R-:W-:-:S02]  /*3d80*/  FSEL R152, R14, -INF , !P1 ;  /* 0xff8000000e987808 */ /* 0x000fc40004800000 */
[----:B------:R-:W-:Y:S02]  /*3d90*/  FSEL R67, R2, -INF , !P6 ;  /* 0xff80000002437808 */ /* 0x000fe40007000000 */
[----:B------:R-:W-:Y:S01]  /*3da0*/  FSEL R153, R15, -INF , !P2 ;  /* 0xff8000000f997808 */ /* 0x000fe20005000000 */
[----:B-1----:R-:W-:Y:S01]  /*3db0*/  IMAD.IADD R0, R16, 0x1, -R149 ;  /* 0x0000000110007824 */ /* 0x002fe200078e0a95 */
[----:B------:R-:W-:Y:S02]  /*3dc0*/  FSEL R44, R12, -INF , !P1 ;  /* 0xff8000000c2c7808 */ /* 0x000fe40004800000 */
[----:B------:R-:W-:Y:S02]  /*3dd0*/  FSEL R192, R13, -INF , !P0 ;  /* 0xff8000000dc07808 */ /* 0x000fe40004000000 */
[----:B------:R-:W-:Y:S02]  /*3de0*/  IABS R2, R0 ;  /* 0x0000000000027213 */ /* 0x000fe40000000000 */
[----:B------:R-:W-:Y:S01]  /*3df0*/  IABS R0, R5 ;  /* 0x0000000500007213 */ /* 0x000fe20000000000 */
[-C--:B------:R-:W-:Y:S01]  /*3e00*/  FFMA.FTZ R5, R97, -R133.reuse, R26 ;  /* 0x8000008561057223 */ /* 0x080fe2000001001a */
[----:B------:R-:W-:Y:S01]  /*3e10*/  FSEL R176, R9, -INF , !P0 ;  /* 0xff80000009b07808 */ /* 0x000fe20004000000 */
[----:B--2---:R-:W-:Y:S01]  /*3e20*/  IMAD.MOV.U32 R3, RZ, RZ, R2 ;  /* 0x000000ffff037224 */ /* 0x004fe200078e0002 */
[----:B------:R-:W-:Y:S01]  /*3e30*/  BAR.SYNC.DEFER_BLOCKING 0x0 ;  /* 0x0000000000007b1d */ /* 0x000fe20000010000 */
[----:B------:R-:W-:Y:S01]  /*3e40*/  IMAD.MOV.U32 R2, RZ, RZ, R0 ;  /* 0x000000ffff027224 */ /* 0x000fe200078e0000 */
[----:B------:R-:W-:Y:S01]  /*3e50*/  IABS R0, R6 ;  /* 0x0000000600007213 */ /* 0x000fe20000000000 */
[-C--:B------:R-:W-:Y:S01]  /*3e60*/  FFMA.FTZ R6, R104, -R133.reuse, R75 ;  /* 0x8000008568067223 */ /* 0x080fe2000001004b */
[----:B------:R-:W-:Y:S01]  /*3e70*/  FSEL R129, R5, -INF , !P4 ;  /* 0xff80000005817808 */ /* 0x000fe20006000000 */
[-C--:B------:R-:W-:Y:S01]  /*3e80*/  FFMA.FTZ R5, R96, -R133.reuse, R25 ;  /* 0x8000008560057223 */ /* 0x080fe20000010019 */
[----:B------:R1:W2:Y:S01]  /*3e90*/  I2F R56, R3 ;  /* 0x0000000300387306 */ /* 0x0002a20000201400 */
[-C--:B------:R-:W-:Y:S01]  /*3ea0*/  FFMA.FTZ R25, R184, -R133.reuse, R100 ;  /* 0x80000085b8197223 */ /* 0x080fe20000010064 */
[----:B------:R-:W-:Y:S01]  /*3eb0*/  FSEL R154, R6, -INF , !P3 ;  /* 0xff800000069a7808 */ /* 0x000fe20005800000 */
[----:B------:R-:W-:Y:S01]  /*3ec0*/  IMAD.IADD R6, R16, 0x1, -R156 ;  /* 0x0000000110067824 */ /* 0x000fe200078e0a9c */
[----:B------:R-:W-:Y:S01]  /*3ed0*/  FSEL R117, R5, -INF , !P3 ;  /* 0xff80000005757808 */ /* 0x000fe20005800000 */
[----:B------:R-:W-:Y:S01]  /*3ee0*/  IMAD.IADD R5, R17, 0x1, -R151 ;  /* 0x0000000111057824 */ /* 0x000fe200078e0a97 */
[----:B------:R-:W-:Y:S01]  /*3ef0*/  FSEL R185, R25, -INF , !P0 ;  /* 0xff80000019b97808 */ /* 0x000fe20004000000 */
[----:B------:R-:W-:Y:S01]  /*3f00*/  IMAD R26, R187, 0x20, R179 ;  /* 0x00000020bb1a7824 */ /* 0x000fe200078e02b3 */
[----:B------:R3:W4:Y:S01]  /*3f10*/  I2F R43, R2 ;  /* 0x00000002002b7306 */ /* 0x0007220000201400 */
[----:B------:R-:W-:Y:S01]  /*3f20*/  FSEL R184, R7, -INF , !P0 ;  /* 0xff80000007b87808 */ /* 0x000fe20004000000 */
[----:B------:R-:W-:Y:S01]  /*3f30*/  FFMA.FTZ R25, R137, -R133, R109 ;  /* 0x8000008589197223 */ /* 0x000fe2000001006d */
[----:B------:R-:W-:-:S02]  /*3f40*/  ISETP.GE.AND P6, PT, R148, R132, PT ;  /* 0x000000849400720c */ /* 0x000fc40003fc6270 */
[-C--:B------:R-:W-:Y:S02]  /*3f50*/  ISETP.GE.AND P4, PT, R149, R132.reuse, PT ;  /* 0x000000849500720c */ /* 0x080fe40003f86270 */
[-C--:B------:R-:W-:Y:S01]  /*3f60*/  ISETP.GE.AND P1, PT, R156, R132.reuse, PT ;  /* 0x000000849c00720c */ /* 0x080fe20003f26270 */
[----:B-1----:R-:W-:Y:S01]  /*3f70*/  IMAD.IADD R3, R16, 0x1, -R150 ;  /* 0x0000000110037824 */ /* 0x002fe200078e0a96 */
[----:B------:R1:W-:Y:S01]  /*3f80*/  I2F R42, R0 ;  /* 0x00000000002a7306 */ /* 0x0003e20000201400 */
[----:B--2---:R-:W-:Y:S01]  /*3f90*/  FFMA.FTZ R12, R56, -R133, R53 ;  /* 0x80000085380c7223 */ /* 0x004fe20000010035 */
[-C--:B------:R-:W-:Y:S02]  /*3fa0*/  ISETP.GE.AND P0, PT, R151, R132.reuse, PT ;  /* 0x000000849700720c */ /* 0x080fe40003f06270 */
[----:B------:R-:W-:Y:S02]  /*3fb0*/  IABS R3, R3 ;  /* 0x0000000300037213 */ /* 0x000fe40000000000 */
[----:B------:R-:W-:Y:S01]  /*3fc0*/  FSEL R174, R30, -INF , !P6 ;  /* 0xff8000001eae7808 */ /* 0x000fe20007000000 */
[-C--:B---3--:R-:W-:Y:S01]  /*3fd0*/  FFMA.FTZ R2, R19, -R133.reuse, R27 ;  /* 0x8000008513027223 */ /* 0x088fe2000001001b */
[----:B------:R-:W-:Y:S01]  /*3fe0*/  FSEL R178, R20, -INF , !P6 ;  /* 0xff80000014b27808 */ /* 0x000fe20007000000 */
[-C--:B------:R-:W-:Y:S01]  /*3ff0*/  FFMA.FTZ R19, R188, -R133.reuse, R80 ;  /* 0x80000085bc137223 */ /* 0x080fe20000010050 */
[----:B------:R-:W-:Y:S01]  /*4000*/  FSEL R175, R29, -INF , !P4 ;  /* 0xff8000001daf7808 */ /* 0x000fe20006000000 */
[-C--:B------:R-:W-:Y:S01]  /*4010*/  FFMA.FTZ R27, R189, -R133.reuse, R125 ;  /* 0x80000085bd1b7223 */ /* 0x080fe2000001007d */
[----:B------:R-:W-:Y:S01]  /*4020*/  FSEL R128, R2, -INF , !P3 ;  /* 0xff80000002807808 */ /* 0x000fe20005800000 */
[----:B------:R-:W-:Y:S01]  /*4030*/  IMAD.MOV.U32 R2, RZ, RZ, R3 ;  /* 0x000000ffff027224 */ /* 0x000fe200078e0003 */
[----:B------:R-:W-:Y:S01]  /*4040*/  FSEL R141, R19, -INF , !P2 ;  /* 0xff800000138d7808 */ /* 0x000fe20005000000 */
[----:B------:R-:W-:Y:S01]  /*4050*/  IMAD.IADD R3, R17, 0x1, -R157 ;  /* 0x0000000111037824 */ /* 0x000fe200078e0a9d */
[-C--:B------:R-:W-:Y:S01]  /*4060*/  ISETP.GE.AND P3, PT, R150, R132.reuse, PT ;  /* 0x000000849600720c */ /* 0x080fe20003f66270 */
[----:B-1----:R-:W-:Y:S01]  /*4070*/  IMAD.IADD R0, R18, 0x1, -R150 ;  /* 0x0000000112007824 */ /* 0x002fe200078e0a96 */
[----:B------:R1:W2:Y:S01]  /*4080*/  I2F R41, R2 ;  /* 0x0000000200297306 */ /* 0x0002a20000201400 */
[-C--:B------:R-:W-:Y:S01]  /*4090*/  FFMA.FTZ R19, R60, -R133.reuse, R52 ;  /* 0x800000853c137223 */ /* 0x080fe20000010034 */
[----:B------:R-:W-:Y:S01]  /*40a0*/  ISETP.GE.AND P2, PT, R157, R132, PT ;  /* 0x000000849d00720c */ /* 0x000fe20003f46270 */
[----:B----4-:R-:W-:Y:S01]  /*40b0*/  FFMA.FTZ R7, R43, -R133, R55 ;  /* 0x800000852b077223 */ /* 0x010fe20000010037 */
[----:B------:R-:W-:-:S02]  /*40c0*/  IABS R0, R0 ;  /* 0x0000000000007213 */ /* 0x000fc40000000000 */
[----:B------:R-:W-:Y:S02]  /*40d0*/  FSEL R168, R12, -INF , !P4 ;  /* 0xff8000000ca87808 */ /* 0x000fe40006000000 */
[----:B------:R-:W-:Y:S02]  /*40e0*/  FSEL R172, R7, -INF , !P4 ;  /* 0xff80000007ac7808 */ /* 0x000fe40006000000 */
[----:B------:R-:W-:Y:S02]  /*40f0*/  FSEL R196, R28, -INF , !P3 ;  /* 0xff8000001cc47808 */ /* 0x000fe40005800000 */
[----:B------:R-:W-:Y:S02]  /*4100*/  FSEL R195, R27, -INF , !P2 ;  /* 0xff8000001bc37808 */ /* 0x000fe40005000000 */
[----:B------:R-:W-:Y:S01]  /*4110*/  FSEL R198, R25, -INF , !P0 ;  /* 0xff80000019c67808 */ /* 0x000fe20004000000 */
[----:B-1----:R-:W-:Y:S01]  /*4120*/  IMAD.MOV.U32 R2, RZ, RZ, R0 ;  /* 0x000000ffff027224 */ /* 0x002fe200078e0000 */
[----:B------:R-:W-:Y:S01]  /*4130*/  IABS R0, R3 ;  /* 0x0000000300007213 */ /* 0x000fe20000000000 */
[----:B------:R-:W-:-:S02]  /*4140*/  IMAD.IADD R3, R17, 0x1, -R156 ;  /* 0x0000000111037824 */ /* 0x000fc400078e0a9c */
[----:B------:R1:W-:Y:S01]  /*4150*/  I2F R40, R2 ;  /* 0x0000000200287306 */ /* 0x0003e20000201400 */
[-C--:B------:R-:W-:Y:S02]  /*4160*/  FFMA.FTZ R17, R57, -R133.reuse, R147 ;  /* 0x8000008539117223 */ /* 0x080fe40000010093 */
[----:B--2---:R-:W-:-:S03]  /*4170*/  FFMA.FTZ R11, R41, -R133, R48 ;  /* 0x80000085290b7223 */ /* 0x004fc60000010030 */
[----:B------:R-:W-:Y:S02]  /*4180*/  FSEL R179, R17, -INF , !P4 ;  /* 0xff80000011b37808 */ /* 0x000fe40006000000 */
[----:B------:R-:W-:Y:S01]  /*4190*/  FSEL R186, R11, -INF , !P3 ;  /* 0xff8000000bba7808 */ /* 0x000fe20005800000 */
[----:B-1----:R-:W-:Y:S01]  /*41a0*/  IMAD.MOV.U32 R2, RZ, RZ, R0 ;  /* 0x000000ffff027224 */ /* 0x002fe200078e0000 */
[----:B------:R-:W-:Y:S01]  /*41b0*/  IABS R0, R3 ;  /* 0x0000000300007213 */ /* 0x000fe20000000000 */
[----:B------:R-:W-:Y:S02]  /*41c0*/  IMAD.IADD R3, R16, 0x1, -R157 ;  /* 0x0000000110037824 */ /* 0x000fe400078e0a9d */
[----:B------:R1:W2:Y:S02]  /*41d0*/  I2F R39, R2 ;  /* 0x0000000200277306 */ /* 0x0002a40000201400 */
[----:B-1----:R-:W-:Y:S01]  /*41e0*/  IMAD.MOV.U32 R2, RZ, RZ, R0 ;  /* 0x000000ffff027224 */ /* 0x002fe200078e0000 */
[----:B------:R-:W-:Y:S01]  /*41f0*/  IABS R0, R5 ;  /* 0x0000000500007213 */ /* 0x000fe20000000000 */
[----:B--2---:R-:W-:Y:S01]  /*4200*/  FFMA.FTZ R15, R39, -R133, R127 ;  /* 0x80000085270f7223 */ /* 0x004fe2000001007f */
[----:B------:R-:W-:-:S03]  /*4210*/  IABS R5, R3 ;  /* 0x0000000300057213 */ /* 0x000fc60000000000 */
[----:B------:R1:W2:Y:S01]  /*4220*/  I2F R38, R2 ;  /* 0x0000000200267306 */ /* 0x0002a20000201400 */
[----:B------:R-:W-:Y:S01]  /*4230*/  IABS R3, R6 ;  /* 0x0000000600037213 */ /* 0x000fe20000000000 */
[----:B------:R-:W-:Y:S01]  /*4240*/  IMAD.IADD R6, R18, 0x1, -R156 ;  /* 0x0000000112067824 */ /* 0x000fe200078e0a9c */
[----:B------:R-:W-:-:S05]  /*4250*/  FSEL R200, R15, -INF , !P2 ;  /* 0xff8000000fc87808 */ /* 0x000fca0005000000 */
[----:B------:R-:W3:Y:S01]  /*4260*/  I2F R37, R0 ;  /* 0x0000000000257306 */ /* 0x000ee20000201400 */
[----:B-1----:R-:W-:-:S07]  /*4270*/  IMAD.IADD R2, R16, 0x1, -R151 ;  /* 0x0000000110027824 */ /* 0x002fce00078e0a97 */
[----:B------:R1:W4:Y:S01]  /*4280*/  I2F R10, R5 ;  /* 0x00000005000a7306 */ /* 0x0003220000201400 */
[-C--:B------:R-:W-:Y:S02]  /*4290*/  FFMA.FTZ R16, R42, -R133.reuse, R126 ;  /* 0x800000852a107223 */ /* 0x080fe4000001007e */
[----:B--2---:R-:W-:-:S03]  /*42a0*/  FFMA.FTZ R14, R38, -R133, R110 ;  /* 0x80000085260e7223 */ /* 0x004fc6000001006e */
[----:B------:R-:W-:Y:S01]  /*42b0*/  FSEL R199, R16, -INF , !P3 ;  /* 0xff80000010c77808 */ /* 0x000fe20005800000 */
[-C--:B---3--:R-:W-:Y:S01]  /*42c0*/  FFMA.FTZ R13, R37, -R133.reuse, R111 ;  /* 0x80000085250d7223 */ /* 0x088fe2000001006f */
[----:B------:R-:W-:Y:S01]  /*42d0*/  IABS R0, R2 ;  /* 0x0000000200007213 */ /* 0x000fe20000000000 */
[----:B------:R-:W-:Y:S01]  /*42e0*/  IMAD.MOV.U32 R2, RZ, RZ, R3 ;  /* 0x000000ffff027224 */ /* 0x000fe200078e0003 */
[----:B------:R-:W-:Y:S01]  /*42f0*/  FSEL R201, R14, -INF , !P1 ;  /* 0xff8000000ec97808 */ /* 0x000fe20004800000 */
[C---:B------:R-:W-:Y:S01]  /*4300*/  IMAD.IADD R3, R18.reuse, 0x1, -R157 ;  /* 0x0000000112037824 */ /* 0x040fe200078e0a9d */
[----:B------:R2:W3:Y:S01]  /*4310*/  I2F R8, R0 ;  /* 0x0000000000087306 */ /* 0x0004e20000201400 */
[----:B------:R-:W-:Y:S01]  /*4320*/  FSEL R202, R13, -INF , !P0 ;  /* 0xff8000000dca7808 */ /* 0x000fe20004000000 */
[----:B-1----:R-:W-:Y:S02]  /*4330*/  IMAD.IADD R5, R18, 0x1, -R151 ;  /* 0x0000000112057824 */ /* 0x002fe400078e0a97 */
[----:B------:R-:W-:-:S04]  /*4340*/  FFMA.FTZ R18, R58, -R133, R54 ;  /* 0x800000853a127223 */ /* 0x000fc80000010036 */
[----:B------:R-:W1:Y:S01]  /*4350*/  I2F R36, R2 ;  /* 0x0000000200247306 */ /* 0x000e620000201400 */
[----:B----4-:R-:W-:Y:S01]  /*4360*/  FFMA.FTZ R10, R10, -R133, R49 ;  /* 0x800000850a0a7223 */ /* 0x010fe20000010031 */
[----:B------:R-:W-:-:S04]  /*4370*/  FSEL R171, R18, -INF , !P6 ;  /* 0xff80000012ab7808 */ /* 0x000fc80007000000 */
[----:B------:R-:W-:Y:S01]  /*4380*/  FSEL R187, R10, -INF , !P2 ;  /* 0xff8000000abb7808 */ /* 0x000fe20005000000 */
[----:B--2---:R-:W-:Y:S02]  /*4390*/  IMAD.IADD R0, R191, 0x1, R26 ;  /* 0x00000001bf007824 */ /* 0x004fe400078e021a */
[-C--:B------:R-:W-:Y:S01]  /*43a0*/  FFMA.FTZ R26, R139, -R133.reuse, R108 ;  /* 0x800000858b1a7223 */ /* 0x080fe2000001006c */
[----:B------:R-:W-:Y:S01]  /*43b0*/  FSEL R139, R19, -INF , !P6 ;  /* 0xff800000138b7808 */ /* 0x000fe20007000000 */
[----:B---3--:R-:W-:-:S03]  /*43c0*/  FFMA.FTZ R8, R8, -R133, R33 ;  /* 0x8000008508087223 */ /* 0x008fc60000010021 */
[----:B------:R-:W-:Y:S01]  /*43d0*/  FSEL R197, R26, -INF , !P1 ;  /* 0xff8000001ac57808 */ /* 0x000fe20004800000 */
[----:B-1----:R-:W-:Y:S01]  /*43e0*/  FFMA.FTZ R9, R36, -R133, R32 ;  /* 0x8000008524097223 */ /* 0x002fe20000010020 */
[----:B------:R-:W-:Y:S02]  /*43f0*/  IABS R2, R3 ;  /* 0x0000000300027213 */ /* 0x000fe40000000000 */
[----:B------:R-:W-:Y:S02]  /*4400*/  FSEL R189, R8, -INF , !P0 ;  /* 0xff80000008bd7808 */ /* 0x000fe40004000000 */
[----:B------:R-:W-:Y:S01]  /*4410*/  FSEL R188, R9, -INF , !P1 ;  /* 0xff80000009bc7808 */ /* 0x000fe20004800000 */
[----:B------:R-:W-:Y:S01]  /*4420*/  IMAD.MOV.U32 R3, RZ, RZ, R2 ;  /* 0x000000ffff037224 */ /* 0x000fe200078e0002 */
[----:B------:R-:W-:Y:S01]  /*4430*/  IABS R2, R6 ;  /* 0x0000000600027213 */ /* 0x000fe20000000000 */
[----:B------:R-:W-:Y:S02]  /*4440*/  FFMA.FTZ R6, R40, -R133, R50 ;  /* 0x8000008528067223 */ /* 0x000fe40000010032 */
[----:B------:R1:W2:Y:S03]  /*4450*/  I2F R21, R3 ;  /* 0x0000000300157306 */ /* 0x0002a60000201400 */
[----:B------:R-:W-:Y:S01]  /*4460*/  FSEL R190, R6, -INF , !P3 ;  /* 0xff80000006be7808 */ /* 0x000fe20005800000 */
[----:B-1----:R-:W-:Y:S01]  /*4470*/  IMAD.MOV.U32 R3, RZ, RZ, R2 ;  /* 0x000000ffff037224 */ /* 0x002fe200078e0002 */
[----:B------:R-:W-:Y:S01]  /*4480*/  IABS R2, R5 ;  /* 0x0000000500027213 */ /* 0x000fe20000000000 */
[----:B--2---:R-:W-:-:S04]  /*4490*/  FFMA.FTZ R5, R21, -R133, R51 ;  /* 0x8000008515057223 */ /* 0x004fc80000010033 */
[----:B------:R-:W1:Y:S01]  /*44a0*/  I2F R3, R3 ;  /* 0x0000000300037306 */ /* 0x000e620000201400 */
[----:B------:R-:W-:-:S07]  /*44b0*/  FSEL R193, R5, -INF , !P2 ;  /* 0xff80000005c17808 */ /* 0x000fce0005000000 */
[----:B------:R-:W2:Y:S01]  /*44c0*/  I2F R2, R2 ;  /* 0x0000000200027306 */ /* 0x000ea20000201400 */
[----:B-1----:R-:W-:-:S05]  /*44d0*/  FFMA.FTZ R3, R3, -R133, R34 ;  /* 0x8000008503037223 */ /* 0x002fca0000010022 */
[----:B------:R-:W-:Y:S01]  /*44e0*/  FSEL R191, R3, -INF , !P1 ;  /* 0xff80000003bf7808 */ /* 0x000fe20004800000 */
[----:B--2---:R-:W-:-:S05]  /*44f0*/  FFMA.FTZ R2, R2, -R133, R35 ;  /* 0x8000008502027223 */ /* 0x004fca0000010023 */
[----:B------:R-:W-:Y:S01]  /*4500*/  FSEL R194, R2, -INF , !P0 ;  /* 0xff80000002c27808 */ /* 0x000fe20004000000 */
[----:B------:R-:W-:Y:S05]  /*4510*/  @!P5 BRA `(.L_x_101) ;  /* 0x000003b00000d947 */ /* 0x000fea0003800000 */
[----:B------:R-:W-:Y:S01]  /*4520*/  LEA.HI.SX32 R2, R227, 0xfffffffe, 0x1a ;  /* 0xfffffffee3027811 */ /* 0x000fe200078fd2ff */
[----:B------:R-:W-:Y:S01]  /*4530*/  BSSY B0, `(.L_x_102) ;  /* 0x0000038000007945 */ /* 0x000fe20003800000 */
[----:B------:R-:W-:Y:S02]  /*4540*/  ISETP.GE.AND P4, PT, R240, c[0x0][0x220], PT ;  /* 0x00008800f0007a0c */ /* 0x000fe40003f86270 */
        /* <DEDUP_REMOVED lines=48> */
[----:B------:R-:W-:-:S04]  /*4850*/  LEA R2, P0, R3, c[0x0][0x168], 0x1 ;  /* 0x00005a0003027a11 */ /* 0x000fc800078008ff */
[----:B------:R-:W-:-:S05]  /*4860*/  LEA.HI.X R3, R3, c[0x0][0x16c], R5, 0x1, P0 ;  /* 0x00005b0003037a11 */ /* 0x000fca00000f0c05 */
[----:B------:R-:W-:Y:S01]  /*4870*/  @!PT LDS RZ, [RZ] ;  /* 0x00000000fffff984 */ /* 0x000fe20000000800 */
[----:B------:R-:W-:Y:S01]  /*4880*/  @!PT LDS RZ, [RZ] ;  /* 0x00000000fffff984 */ /* 0x000fe20000000800 */
[----:B------:R-:W-:Y:S01]  /*4890*/  @!PT LDS RZ, [RZ] ;  /* 0x00000000fffff984 */ /* 0x000fe20000000800 */
[----:B------:R2:W-:Y:S04]  /*48a0*/  LDGSTS.E.BYPASS.LTC128B.128 [R226+0x8800], [R2.64+0x80] ;  /* 0x0880008002e27fae */ /* 0x0005e8000b901d4a */
.L_x_103:
[----:B------:R-:W-:Y:S05]  /*48b0*/  BSYNC B0 ;  /* 0x0000000000007941 */ /* 0x000fea0003800000 */
.L_x_102:
[----:B------:R-:W0:Y:S02]  /*48c0*/  LDGDEPBAR ;  /* 0x00000000000079af */ /* 0x000e240000000000 */
.L_x_101:
[----:B--2---:R-:W-:Y:S02]  /*48d0*/  FMNMX.FTZ R2, R88, R84, !PT ;  /* 0x0000005458027209 */ /* 0x004fe40007810000 */
        /* <DEDUP_REMOVED lines=20> */
[----:B------:R-:W-:Y:S01]  /*4a20*/  FMNMX.FTZ R2, R129, R2, !PT ;  /* 0x0000000281027209 */ /* 0x000fe20007810000 */
[----:B------:R-:W-:Y:S01]  /*4a30*/  LDSM.16.MT88.4 R36, [R222+0xb000] ;  /* 0x00b00000de24783b */ /* 0x000fe20000004200 */
        /* <DEDUP_REMOVED lines=67> */
[----:B--2---:R-:W-:-:S07]  /*4e70*/  FFMA.FTZ R6, R65, c[0x0][0x23c], -R12 ;  /* 0x00008f0041067a23 */ /* 0x004fce000001080c */
        /* <DEDUP_REMOVED lines=74> */
[----:B---3--:R-:W-:-:S04]  /*5320*/  FFMA.FTZ R4, R44, c[0x0][0x23c], -R12 ;  /* 0x00008f002c047a23 */ /* 0x008fc8000001080c */
[----:B------:R3:W5:Y:S03]  /*5330*/  MUFU.EX2 R204, R4 ;  /* 0x0000000400cc7308 */ /* 0x0007660000000800 */
[C---:B------:R-:W-:Y:S01]  /*5340*/  HMMA.16816.F32.BF16 R144, R8.reuse, R34, RZ ;  /* 0x000000220890723c */ /* 0x040fe200000418ff */
[----:B------:R-:W-:Y:S07]  /*5350*/  LDSM.16.MT88.4 R32, [R220+0xb400] ;  /* 0x00b40000dc20783b */ /* 0x000fee0000004200 */
[----:B------:R-:W-:Y:S01]  /*5360*/  HMMA.16816.F32.BF16 R44, R8, R36, RZ ;  /* 0x00000024082c723c */ /* 0x000fe200000418ff */
[----:B---3--:R-:W-:-:S07]  /*5370*/  FFMA.FTZ R4, R129, c[0x0][0x23c], -R2 ;  /* 0x00008f0081047a23 */ /* 0x008fce0000010802 */
[----:B------:R-:W-:Y:S01]  /*5380*/  HMMA.16816.F32.BF16 R148, R8, R38, RZ ;  /* 0x000000260894723c */ /* 0x000fe200000418ff */
[----:B------:R-:W-:Y:S01]  /*5390*/  MOV R37, R158 ;  /* 0x0000009e00257202 */ /* 0x000fe20000000f00 */
[----:B------:R3:W-:Y:S01]  /*53a0*/  MUFU.EX2 R231, R4 ;  /* 0x0000000400e77308 */ /* 0x0007e20000000800 */
[----:B------:R-:W-:-:S04]  /*53b0*/  MOV R36, R157 ;  /* 0x0000009d00247202 */ /* 0x000fc80000000f00 */
[----:B------:R-:W-:Y:S02]  /*53c0*/  IMAD.MOV.U32 R39, RZ, RZ, R156 ;  /* 0x000000ffff277224 */ /* 0x000fe400078e009c */
[----:B---3--:R-:W-:Y:S02]  /*53d0*/  FFMA.FTZ R4, R128, c[0x0][0x23c], -R2 ;  /* 0x00008f0080047a23 */ /* 0x008fe40000010802 */
[----:B------:R-:W-:Y:S01]  /*53e0*/  HMMA.16816.F32.BF16 R128, R8, R30, RZ ;  /* 0x0000001e0880723c */ /* 0x000fe200000418ff */
[----:B------:R-:W3:Y:S01]  /*53f0*/  LDSM.16.MT88.4 R28, [R222+0xa400] ;  /* 0x00a40000de1c783b */ /* 0x000ee20000004200 */
[----:B------:R1:W1:Y:S05]  /*5400*/  MUFU.EX2 R208, R4 ;  /* 0x0000000400d07308 */ /* 0x00026a0000000800 */
[----:B------:R-:W-:Y:S01]  /*5410*/  FFMA.FTZ R8, R141, c[0x0][0x23c], -R0 ;  /* 0x00008f008d087a23 */ /* 0x000fe20000010800 */
[----:B----4-:R-:W-:Y:S01]  /*5420*/  MOV R11, R161 ;  /* 0x000000a1000b7202 */ /* 0x010fe20000000f00 */
[----:B------:R-:W-:Y:S01]  /*5430*/  IMAD.MOV.U32 R10, RZ, RZ, R205 ;  /* 0x000000ffff0a7224 */ /* 0x000fe200078e00cd */
[----:B------:R-:W-:Y:S01]  /*5440*/  MOV R9, R160 ;  /* 0x000000a000097202 */ /* 0x000fe20000000f00 */
[----:B------:R4:W-:Y:S01]  /*5450*/  MUFU.EX2 R235, R8 ;  /* 0x0000000800eb7308 */ /* 0x0009e20000000800 */
[----:B-----5:R-:W-:Y:S01]  /*5460*/  F2FP.BF16.PACK_AB R6, R204, R11 ;  /* 0x0000000bcc06723e */ /* 0x020fe200000010ff */
[----:B-1----:R-:W-:Y:S01]  /*5470*/  FFMA.FTZ R4, R134, c[0x0][0x23c], -R2 ;  /* 0x00008f0086047a23 */ /* 0x002fe20000010802 */
[----:B------:R-:W-:Y:S01]  /*5480*/  F2FP.BF16.PACK_AB R5, R208, R231 ;  /* 0x000000e7d005723e */ /* 0x000fe200000010ff */
[----:B------:R-:W-:-:S02]  /*5490*/  IMAD.MOV.U32 R134, RZ, RZ, R40 ;  /* 0x000000ffff867224 */ /* 0x000fc400078e0028 */
[----:B------:R-:W1:Y:S02]  /*54a0*/  LDSM.16.MT88.4 R40, [R222+0xb400] ;  /* 0x00b40000de28783b */ /* 0x000e640000004200 */
[----:B------:R5:W-:Y:S01]  /*54b0*/  MUFU.EX2 R233, R4 ;  /* 0x0000000400e97308 */ /* 0x000be20000000800 */
[----:B----4-:R-:W-:-:S07]  /*54c0*/  FFMA.FTZ R8, R140, c[0x0][0x23c], -R0 ;  /* 0x00008f008c087a23 */ /* 0x010fce0000010800 */
[----:B------:R4:W-:Y:S01]  /*54d0*/  MUFU.EX2 R228, R8 ;  /* 0x0000000800e47308 */ /* 0x0009e20000000800 */
[----:B-----5:R-:W-:Y:S02]  /*54e0*/  FFMA.FTZ R4, R138, c[0x0][0x23c], -R2 ;  /* 0x00008f008a047a23 */ /* 0x020fe40000010802 */
[----:B------:R-:W-:-:S05]  /*54f0*/  IMAD.MOV.U32 R138, RZ, RZ, R159 ;  /* 0x000000ffff8a7224 */ /* 0x000fca00078e009f */
[----:B------:R5:W2:Y:S01]  /*5500*/  MUFU.EX2 R232, R4 ;  /* 0x0000000400e87308 */ /* 0x000aa20000000800 */
[----:B----4-:R-:W-:-:S07]  /*5510*/  FFMA.FTZ R8, R155, c[0x0][0x23c], -R13 ;  /* 0x00008f009b087a23 */ /* 0x010fce000001080d */
[----:B------:R4:W-:Y:S01]  /*5520*/  MUFU.EX2 R218, R8 ;  /* 0x0000000800da7308 */ /* 0x0009e20000000800 */
[----:B-----5:R-:W-:Y:S01]  /*5530*/  FFMA.FTZ R4, R143, c[0x0][0x23c], -R0 ;  /* 0x00008f008f047a23 */ /* 0x020fe20000010800 */
[----:B--2---:R-:W-:-:S06]  /*5540*/  F2FP.BF16.PACK_AB R7, R232, R233 ;  /* 0x000000e9e807723e */ /* 0x004fcc00000010ff */
[----:B------:R2:W-:Y:S01]  /*5550*/  MUFU.EX2 R230, R4 ;  /* 0x0000000400e67308 */ /* 0x0005e20000000800 */
[----:B----4-:R-:W-:-:S07]  /*5560*/  FFMA.FTZ R8, R154, c[0x0][0x23c], -R13 ;  /* 0x00008f009a087a23 */ /* 0x010fce000001080d */
[----:B------:R4:W-:Y:S01]  /*5570*/  MUFU.EX2 R219, R8 ;  /* 0x0000000800db7308 */ /* 0x0009e20000000800 */
[----:B--2---:R-:W-:-:S07]  /*5580*/  FFMA.FTZ R4, R142, c[0x0][0x23c], -R0 ;  /* 0x00008f008e047a23 */ /* 0x004fce0000010800 */
[----:B------:R2:W5:Y:S01]  /*5590*/  MUFU.EX2 R229, R4 ;  /* 0x0000000400e57308 */ /* 0x0005620000000800 */
[----:B----4-:R-:W-:-:S07]  /*55a0*/  FFMA.FTZ R8, R153, c[0x0][0x23c], -R13 ;  /* 0x00008f0099087a23 */ /* 0x010fce000001080d */
[----:B------:R4:W-:Y:S01]  /*55b0*/  MUFU.EX2 R217, R8 ;  /* 0x0000000800d97308 */ /* 0x0009e20000000800 */
[----:B--2---:R-:W-:-:S07]  /*55c0*/  F2FP.BF16.PACK_AB R4, R209, R134 ;  /* 0x00000086d104723e */ /* 0x004fce00000010ff */
[----:B------:R-:W-:Y:S01]  /*55d0*/  HMMA.16816.F32.BF16 R164, R4, R24, R112 ;  /* 0x0000001804a4723c */ /* 0x000fe20000041870 */
[----:B----4-:R-:W-:-:S04]  /*55e0*/  FFMA.FTZ R8, R152, c[0x0][0x23c], -R13 ;  /* 0x00008f0098087a23 */ /* 0x010fc8000001080d */
[----:B------:R2:W4:Y:S03]  /*55f0*/  MUFU.EX2 R216, R8 ;  /* 0x0000000800d87308 */ /* 0x0005260000000800 */
[C---:B------:R-:W-:Y:S08]  /*5600*/  HMMA.16816.F32.BF16 R160, R4.reuse, R20, R108 ;  /* 0x0000001404a0723c */ /* 0x040ff0000004186c */
[----:B------:R-:W-:Y:S01]  /*5610*/  HMMA.16816.F32.BF16 R156, R4, R16, R104 ;  /* 0x00000010049c723c */ /* 0x000fe20000041868 */
[----:B--2---:R-:W-:-:S07]  /*5620*/  FFMA.FTZ R8, R176, c[0x0][0x23c], -R12 ;  /* 0x00008f00b0087a23 */ /* 0x004fce000001080c */
[C---:B---3--:R-:W-:Y:S01]  /*5630*/  HMMA.16816.F32.BF16 R140, R4.reuse, R28, R100 ;  /* 0x0000001c048c723c */ /* 0x048fe20000041864 */
[----:B------:R2:W-:Y:S07]  /*5640*/  MUFU.EX2 R215, R8 ;  /* 0x0000000800d77308 */ /* 0x0005ee0000000800 */
[C---:B------:R-:W-:Y:S08]  /*5650*/  HMMA.16816.F32.BF16 R112, R4.reuse, R32, R96 ;  /* 0x000000200470723c */ /* 0x040ff00000041860 */
[----:B-1----:R-:W-:Y:S01]  /*5660*/  HMMA.16816.F32.BF16 R108, R4, R40, R92 ;  /* 0x00000028046c723c */ /* 0x002fe2000004185c */
[----:B--2---:R-:W-:Y:S01]  /*5670*/  FFMA.FTZ R8, R169, c[0x0][0x23c], -R12 ;  /* 0x00008f00a9087a23 */ /* 0x004fe2000001080c */
[----:B------:R-:W-:-:S03]  /*5680*/  MOV R169, R204 ;  /* 0x000000cc00a97202 */ /* 0x000fc60000000f00 */
[----:B------:R1:W2:Y:S03]  /*5690*/  MUFU.EX2 R214, R8 ;  /* 0x0000000800d67308 */ /* 0x0002a60000000800 */
[C---:B------:R-:W-:Y:S08]  /*56a0*/  HMMA.16816.F32.BF16 R152, R4.reuse, R26, R88 ;  /* 0x0000001a0498723c */ /* 0x040ff00000041858 */
[----:B------:R-:W-:Y:S01]  /*56b0*/  HMMA.16816.F32.BF16 R100, R4, R22, R84 ;  /* 0x000000160464723c */ /* 0x000fe20000041854 */
[----:B-1----:R-:W-:-:S07]  /*56c0*/  FFMA.FTZ R8, R139, c[0x0][0x23c], -R12 ;  /* 0x00008f008b087a23 */ /* 0x002fce000001080c */
[C---:B------:R-:W-:Y:S01]  /*56d0*/  HMMA.16816.F32.BF16 R104, R4.reuse, R18, R80 ;  /* 0x000000120468723c */ /* 0x040fe20000041850 */
[----:B------:R1:W-:Y:S07]  /*56e0*/  MUFU.EX2 R213, R8 ;  /* 0x0000000800d57308 */ /* 0x0003ee0000000800 */
[C---:B------:R-:W-:Y:S08]  /*56f0*/  HMMA.16816.F32.BF16 R96, R4.reuse, R30, R76 ;  /* 0x0000001e0460723c */ /* 0x040ff0000004184c */
[----:B------:R-:W-:Y:S01]  /*5700*/  HMMA.16816.F32.BF16 R92, R4, R34, R72 ;  /* 0x00000022045c723c */ /* 0x000fe20000041848 */
[----:B-1----:R-:W-:Y:S01]  /*5710*/  FFMA.FTZ R8, R168, c[0x0][0x23c], -R12 ;  /* 0x00008f00a8087a23 */ /* 0x002fe2000001080c */
[----:B------:R-:W-:-:S03]  /*5720*/  MOV R168, R212 ;  /* 0x000000d400a87202 */ /* 0x000fc60000000f00 */
[----:B------:R1:W-:Y:S03]  /*5730*/  MUFU.EX2 R212, R8 ;  /* 0x0000000800d47308 */ /* 0x0003e60000000800 */
[----:B------:R-:W-:Y:S07]  /*5740*/  HMMA.16816.F32.BF16 R88, R4, R42, R64 ;  /* 0x0000002a0458723c */ /* 0x000fee0000041840 */
[----:B-----5:R-:W-:-:S02]  /*5750*/  F2FP.BF16.PACK_AB R4, R229, R230 ;  /* 0x000000e6e504723e */ /* 0x020fc400000010ff */
[----:B------:R-:W-:Y:S02]  /*5760*/  F2FP.BF16.PACK_AB R5, R219, R218 ;  /* 0x000000dadb05723e */ /* 0x000fe400000010ff */
[----:B------:R-:W-:Y:S02]  /*5770*/  F2FP.BF16.PACK_AB R6, R228, R235 ;  /* 0x000000ebe406723e */ /* 0x000fe400000010ff */
[----:B----4-:R-:W-:Y:S01]  /*5780*/  F2FP.BF16.PACK_AB R7, R216, R217 ;  /* 0x000000d9d807723e */ /* 0x010fe200000010ff */
[----:B-1----:R-:W-:-:S06]  /*5790*/  FFMA.FTZ R8, R184, c[0x0][0x23c], -R2 ;  /* 0x00008f00b8087a23 */ /* 0x002fcc0000010802 */
[C---:B------:R-:W-:Y:S08]  /*57a0*/  HMMA.16816.F32.BF16 R84, R4.reuse, R24, R68 ;  /* 0x000000180454723c */ /* 0x040ff00000041844 */
[C---:B------:R-:W-:Y:S08]  /*57b0*/  HMMA.16816.F32.BF16 R68, R4.reuse, R28, R52 ;  /* 0x0000001c0444723c */ /* 0x040ff00000041834 */
[C---:B------:R-:W-:Y:S07]  /*57c0*/  HMMA.16816.F32.BF16 R52, R4.reuse, R22, R120 ;  /* 0x000000160434723c */ /* 0x040fee0000041878 */
[----:B------:R-:W-:Y:S01]  /*57d0*/  MOV R120, R211 ;  /* 0x000000d300787202 */ /* 0x000fe20000000f00 */
[----:B------:R-:W-:Y:S01]  /*57e0*/  HMMA.16816.F32.BF16 R180, R4, R40, R44 ;  /* 0x0000002804b4723c */ /* 0x000fe2000004182c */
[----:B------:R1:W-:Y:S01]  /*57f0*/  MUFU.EX2 R211, R8 ;  /* 0x0000000800d37308 */ /* 0x0003e20000000800 */
[----:B------:R-:W-:Y:S01]  /*5800*/  MOV R123, R39 ;  /* 0x00000027007b7202 */ /* 0x000fe20000000f00 */
[----:B------:R-:W-:Y:S01]  /*5810*/  IMAD.MOV.U32 R122, RZ, RZ, R36 ;  /* 0x000000ffff7a7224 */ /* 0x000fe200078e0024 */
[----:B------:R-:W-:-:S02]  /*5820*/  MOV R121, R37 ;  /* 0x0000002500797202 */ /* 0x000fc40000000f00 */
[----:B------:R-:W-:Y:S02]  /*5830*/  LDSM.16.MT88.4 R36, [R222+0xb800] ;  /* 0x00b80000de24783b */ /* 0x000fe40000004200 */
[C---:B------:R-:W-:Y:S02]  /*5840*/  HMMA.16816.F32.BF16 R44, R4.reuse, R30, R128 ;  /* 0x0000001e042c723c */ /* 0x040fe40000041880 */
[----:B------:R-:W-:Y:S05]  /*5850*/  LDSM.16.MT88.4 R28, [R222+0xa800] ;  /* 0x00a80000de1c783b */ /* 0x000fea0000004200 */
[----:B------:R-:W-:Y:S01]  /*5860*/  MOV R129, R208 ;  /* 0x000000d000817202 */ /* 0x000fe20000000f00 */
[----:B------:R-:W-:Y:S01]  /*5870*/  IMAD.MOV.U32 R130, RZ, RZ, R209 ;  /* 0x000000ffff827224 */ /* 0x000fe200078e00d1 */
[----:B------:R-:W-:Y:S01]  /*5880*/  MOV R131, R134 ;  /* 0x0000008600837202 */ /* 0x000fe20000000f00 */
[----:B-1----:R-:W-:Y:S01]  /*5890*/  FFMA.FTZ R8, R170, c[0x0][0x23c], -R2 ;  /* 0x00008f00aa087a23 */ /* 0x002fe20000010802 */
[----:B------:R-:W-:Y:S01]  /*58a0*/  MOV R134, R207 ;  /* 0x000000cf00867202 */ /* 0x000fe20000000f00 */
[----:B------:R-:W-:Y:S01]  /*58b0*/  IMAD.MOV.U32 R170, RZ, RZ, R210 ;  /* 0x000000ffffaa7224 */ /* 0x000fe200078e00d2 */
[C---:B------:R-:W-:Y:S01]  /*58c0*/  HMMA.16816.F32.BF16 R64, R4.reuse, R32, R48 ;  /* 0x000000200440723c */ /* 0x040fe20000041830 */
[----:B------:R1:W3:Y:S07]  /*58d0*/  MUFU.EX2 R210, R8 ;  /* 0x0000000800d27308 */ /* 0x0002ee0000000800 */
[C---:B------:R-:W-:Y:S01]  /*58e0*/  HMMA.16816.F32.BF16 R80, R4.reuse, R20, R60 ;  /* 0x000000140450723c */ /* 0x040fe2000004183c */
[----:B------:R-:W-:Y:S07]  /*58f0*/  LDSM.16.MT88.4 R20, [R220+0xa800] ;  /* 0x00a80000dc14783b */ /* 0x000fee0000004200 */
[----:B------:R-:W-:Y:S01]  /*5900*/  HMMA.16816.F32.BF16 R72, R4, R16, R56 ;  /* 0x000000100448723c */ /* 0x000fe20000041838 */
[----:B-1----:R-:W-:Y:S01]  /*5910*/  FFMA.FTZ R8, R171, c[0x0][0x23c], -R2 ;  /* 0x00008f00ab087a23 */ /* 0x002fe20000010802 */
[----:B------:R-:W-:-:S02]  /*5920*/  MOV R171, R138 ;  /* 0x0000008a00ab7202 */ /* 0x000fc40000000f00 */
[----:B------:R-:W-:Y:S01]  /*5930*/  MOV R138, R206 ;  /* 0x000000ce008a7202 */ /* 0x000fe20000000f00 */
[----:B------:R1:W-:Y:S03]  /*5940*/  MUFU.EX2 R208, R8 ;  /* 0x0000000800d07308 */ /* 0x0003e60000000800 */
[C---:B------:R-:W-:Y:S01]  /*5950*/  HMMA.16816.F32.BF16 R48, R4.reuse, R18, R116 ;  /* 0x000000120430723c */ /* 0x040fe20000041874 */
[----:B------:R-:W4:Y:S07]  /*5960*/  LDSM.16.MT88.4 R16, [R222+0x9800] ;  /* 0x00980000de10783b */ /* 0x000f2e0000004200 */
[----:B------:R-:W-:Y:S01]  /*5970*/  HMMA.16816.F32.BF16 R60, R4, R26, R124 ;  /* 0x0000001a043c723c */ /* 0x000fe2000004187c */
[----:B------:R-:W5:Y:S01]  /*5980*/  LDSM.16.MT88.4 R24, [R220+0x9800] ;  /* 0x00980000dc18783b */ /* 0x000f620000004200 */
[----:B-1----:R-:W-:-:S06]  /*5990*/  FFMA.FTZ R8, R172, c[0x0][0x23c], -R2 ;  /* 0x00008f00ac087a23 */ /* 0x002fcc0000010802 */
[C---:B------:R-:W-:Y:S01]  /*59a0*/  HMMA.16816.F32.BF16 R56, R4.reuse, R34, R144 ;  /* 0x000000220438723c */ /* 0x040fe20000041890 */
[----:B------:R1:W1:Y:S01]  /*59b0*/  MUFU.EX2 R209, R8 ;  /* 0x0000000800d17308 */ /* 0x0002620000000800 */
[----:B------:R-:W5:Y:S06]  /*59c0*/  LDSM.16.MT88.4 R32, [R220+0xb800] ;  /* 0x00b80000dc20783b */ /* 0x000f6c0000004200 */
[----:B------:R-:W-:Y:S07]  /*59d0*/  HMMA.16816.F32.BF16 R40, R4, R42, R148 ;  /* 0x0000002a0428723c */ /* 0x000fee0000041894 */
[----:B--2---:R-:W-:Y:S01]  /*59e0*/  F2FP.BF16.PACK_AB R4, R214, R215 ;  /* 0x000000d7d604723e */ /* 0x004fe200000010ff */
[----:B-1----:R-:W-:Y:S01]  /*59f0*/  FFMA.FTZ R8, R185, c[0x0][0x23c], -R0 ;  /* 0x00008f00b9087a23 */ /* 0x002fe20000010800 */
[----:B---3--:R-:W-:-:S02]  /*5a00*/  F2FP.BF16.PACK_AB R5, R210, R211 ;  /* 0x000000d3d205723e */ /* 0x008fc400000010ff */
[----:B------:R-:W-:Y:S01]  /*5a10*/  F2FP.BF16.PACK_AB R6, R212, R213 ;  /* 0x000000d5d406723e */ /* 0x000fe200000010ff */
[----:B------:R1:W-:Y:S01]  /*5a20*/  MUFU.EX2 R207, R8 ;  /* 0x0000000800cf7308 */ /* 0x0003e20000000800 */
[----:B------:R-:W-:-:S07]  /*5a30*/  F2FP.BF16.PACK_AB R7, R209, R208 ;  /* 0x000000d0d107723e */ /* 0x000fce00000010ff */
[----:B----4-:R-:W-:Y:S01]  /*5a40*/  HMMA.16816.F32.BF16 R124, R4, R16, R160 ;  /* 0x00000010047c723c */ /* 0x010fe200000418a0 */
[----:B-1----:R-:W-:-:S07]  /*5a50*/  FFMA.FTZ R8, R173, c[0x0][0x23c], -R0 ;  /* 0x00008f00ad087a23 */ /* 0x002fce0000010800 */
[C---:B-----5:R-:W-:Y:S01]  /*5a60*/  HMMA.16816.F32.BF16 R144, R4.reuse, R24, R164 ;  /* 0x000000180490723c */ /* 0x060fe200000418a4 */
[----:B------:R-:W-:Y:S01]  /*5a70*/  LDSM.16.MT88.4 R164, [R222+0xac00] ;  /* 0x00ac0000dea4783b */ /* 0x000fe20000004200 */
[----:B------:R1:W2:Y:S06]  /*5a80*/  MUFU.EX2 R206, R8 ;  /* 0x0000000800ce7308 */ /* 0x0002ac0000000800 */
[C---:B------:R-:W-:Y:S01]  /*5a90*/  HMMA.16816.F32.BF16 R160, R4.reuse, R20, R156 ;  /* 0x0000001404a0723c */ /* 0x040fe2000004189c */
[----:B------:R-:W-:Y:S07]  /*5aa0*/  LDSM.16.MT88.4 R156, [R220+0x9c00] ;  /* 0x009c0000dc9c783b */ /* 0x000fee0000004200 */
[----:B------:R-:W-:Y:S01]  /*5ab0*/  HMMA.16816.F32.BF16 R112, R4, R32, R112 ;  /* 0x000000200470723c */ /* 0x000fe20000041870 */
[----:B-1----:R-:W-:-:S04]  /*5ac0*/  FFMA.FTZ R8, R174, c[0x0][0x23c], -R0 ;  /* 0x00008f00ae087a23 */ /* 0x002fc80000010800 */
[----:B------:R1:W-:Y:S03]  /*5ad0*/  MUFU.EX2 R205, R8 ;  /* 0x0000000800cd7308 */ /* 0x0003e60000000800 */
[C---:B------:R-:W-:Y:S08]  /*5ae0*/  HMMA.16816.F32.BF16 R152, R4.reuse, R26, R152 ;  /* 0x0000001a0498723c */ /* 0x040ff00000041898 */
[----:B------:R-:W-:Y:S01]  /*5af0*/  HMMA.16816.F32.BF16 R76, R4, R18, R100 ;  /* 0x00000012044c723c */ /* 0x000fe20000041864 */
[----:B-1----:R-:W-:-:S07]  /*5b00*/  FFMA.FTZ R8, R175, c[0x0][0x23c], -R0 ;  /* 0x00008f00af087a23 */ /* 0x002fce0000010800 */
[C---:B------:R-:W-:Y:S01]  /*5b10*/  HMMA.16816.F32.BF16 R104, R4.reuse, R22, R104 ;  /* 0x000000160468723c */ /* 0x040fe20000041868 */
[----:B------:R1:W-:Y:S07]  /*5b20*/  MUFU.EX2 R204, R8 ;  /* 0x0000000800cc7308 */ /* 0x0003ee0000000800 */
[C---:B------:R-:W-:Y:S08]  /*5b30*/  HMMA.16816.F32.BF16 R172, R4.reuse, R28, R140 ;  /* 0x0000001c04ac723c */ /* 0x040ff0000004188c */
[----:B------:R-:W-:Y:S01]  /*5b40*/  HMMA.16816.F32.BF16 R116, R4, R34, R92 ;  /* 0x000000220474723c */ /* 0x000fe2000004185c */
[----:B-1----:R-:W-:-:S04]  /*5b50*/  FFMA.FTZ R8, R192, c[0x0][0x23c], -R13 ;  /* 0x00008f00c0087a23 */ /* 0x002fc8000001080d */
[----:B------:R1:W-:Y:S03]  /*5b60*/  MUFU.EX2 R192, R8 ;  /* 0x0000000800c07308 */ /* 0x0003e60000000800 */
[----:B------:R-:W-:Y:S01]  /*5b70*/  HMMA.16816.F32.BF16 R140, R4, R38, R88 ;  /* 0x00000026048c723c */ /* 0x000fe20000041858 */
[----:B-1----:R-:W-:-:S04]  /*5b80*/  FFMA.FTZ R8, R177, c[0x0][0x23c], -R13 ;  /* 0x00008f00b1087a23 */ /* 0x002fc8000001080d */
[----:B------:R1:W3:Y:S02]  /*5b90*/  MUFU.EX2 R185, R8 ;  /* 0x0000000800b97308 */ /* 0x0002e40000000800 */
[----:B-1----:R-:W-:-:S06]  /*5ba0*/  FFMA.FTZ R8, R178, c[0x0][0x23c], -R13 ;  /* 0x00008f00b2087a23 */ /* 0x002fcc000001080d */
[----:B------:R1:W-:Y:S02]  /*5bb0*/  MUFU.EX2 R184, R8 ;  /* 0x0000000800b87308 */ /* 0x0003e40000000800 */
[----:B-1----:R-:W-:Y:S02]  /*5bc0*/  FFMA.FTZ R8, R179, c[0x0][0x23c], -R13 ;  /* 0x00008f00b3087a23 */ /* 0x002fe4000001080d */
[C---:B------:R-:W-:Y:S04]  /*5bd0*/  HMMA.16816.F32.BF16 R176, R4.reuse, R36, R108 ;  /* 0x0000002404b0723c */ /* 0x040fe8000004186c */
[----:B------:R1:W4:Y:S04]  /*5be0*/  MUFU.EX2 R139, R8 ;  /* 0x00000008008b7308 */ /* 0x0003280000000800 */
[----:B------:R-:W-:Y:S01]  /*5bf0*/  HMMA.16816.F32.BF16 R108, R4, R30, R96 ;  /* 0x0000001e046c723c */ /* 0x000fe20000041860 */
[----:B------:R-:W5:Y:S06]  /*5c00*/  LDSM.16.MT88.4 R96, [R220+0xac00] ;  /* 0x00ac0000dc60783b */ /* 0x000f6c0000004200 */
[----:B--2---:R-:W-:-:S02]  /*5c10*/  F2FP.BF16.PACK_AB R4, R206, R207 ;  /* 0x000000cfce04723e */ /* 0x004fc400000010ff */
[----:B---3--:R-:W-:Y:S01]  /*5c20*/  F2FP.BF16.PACK_AB R5, R185, R192 ;  /* 0x000000c0b905723e */ /* 0x008fe200000010ff */
[----:B-1----:R-:W-:Y:S01]  /*5c30*/  FFMA.FTZ R8, R186, c[0x0][0x23c], -R12 ;  /* 0x00008f00ba087a23 */ /* 0x002fe2000001080c */
[----:B------:R-:W-:Y:S02]  /*5c40*/  MOV R186, R169 ;  /* 0x000000a900ba7202 */ /* 0x000fe40000000f00 */
[----:B------:R-:W-:Y:S02]  /*5c50*/  MOV R169, R138 ;  /* 0x0000008a00a97202 */ /* 0x000fe40000000f00 */
[----:B------:R1:W-:Y:S01]  /*5c60*/  MUFU.EX2 R138, R8 ;  /* 0x00000008008a7308 */ /* 0x0003e20000000800 */
[----:B------:R-:W-:Y:S02]  /*5c70*/  F2FP.BF16.PACK_AB R6, R204, R205 ;  /* 0x000000cdcc06723e */ /* 0x000fe400000010ff */
[----:B----4-:R-:W-:-:S07]  /*5c80*/  F2FP.BF16.PACK_AB R7, R139, R184 ;  /* 0x000000b88b07723e */ /* 0x010fce00000010ff */
[----:B------:R-:W-:Y:S01]  /*5c90*/  HMMA.16816.F32.BF16 R148, R4, R24, R84 ;  /* 0x000000180494723c */ /* 0x000fe20000041854 */
[----:B-1----:R-:W-:Y:S02]  /*5ca0*/  FFMA.FTZ R8, R187, c[0x0][0x23c], -R12 ;  /* 0x00008f00bb087a23 */ /* 0x002fe4000001080c */
[----:B------:R-:W-:Y:S01]  /*5cb0*/  IMAD.MOV.U32 R187, RZ, RZ, R11 ;  /* 0x000000ffffbb7224 */ /* 0x000fe200078e000b */
[----:B------:R-:W-:-:S04]  /*5cc0*/  MOV R11, R134 ;  /* 0x00000086000b7202 */ /* 0x000fc80000000f00 */
[C---:B------:R-:W-:Y:S01]  /*5cd0*/  HMMA.16816.F32.BF16 R84, R4.reuse, R20, R72 ;  /* 0x000000140454723c */ /* 0x040fe20000041848 */
[----:B------:R1:W2:Y:S07]  /*5ce0*/  MUFU.EX2 R134, R8 ;  /* 0x0000000800867308 */ /* 0x0002ae0000000800 */
[C---:B------:R-:W-:Y:S08]  /*5cf0*/  HMMA.16816.F32.BF16 R52, R4.reuse, R18, R52 ;  /* 0x000000120434723c */ /* 0x040ff00000041834 */
[----:B------:R-:W-:Y:S01]  /*5d00*/  HMMA.16816.F32.BF16 R56, R4, R34, R56 ;  /* 0x000000220438723c */ /* 0x000fe20000041838 */
[----:B-1----:R-:W-:Y:S01]  /*5d10*/  FFMA.FTZ R8, R188, c[0x0][0x23c], -R12 ;  /* 0x00008f00bc087a23 */ /* 0x002fe2000001080c */
[----:B--2---:R-:W-:Y:S01]  /*5d20*/  F2FP.BF16.PACK_AB R128, R134, R138 ;  /* 0x0000008a8680723e */ /* 0x004fe200000010ff */
[----:B------:R-:W-:-:S02]  /*5d30*/  IMAD.MOV.U32 R188, RZ, RZ, R131 ;  /* 0x000000ffffbc7224 */ /* 0x000fc400078e0083 */
[----:B------:R1:W-:Y:S02]  /*5d40*/  MUFU.EX2 R21, R8 ;  /* 0x0000000800157308 */ /* 0x0003e40000000800 */
[----:B------:R-:W-:Y:S01]  /*5d50*/  IMAD.MOV.U32 R34, RZ, RZ, R238 ;  /* 0x000000ffff227224 */ /* 0x000fe200078e00ee */
[----:B------:R-:W-:Y:S01]  /*5d60*/  HMMA.16816.F32.BF16 R60, R4, R26, R60 ;  /* 0x0000001a043c723c */ /* 0x000fe2000004183c */
[----:B------:R-:W-:-:S07]  /*5d70*/  MOV R35, R11 ;  /* 0x0000000b00237202 */ /* 0x000fce0000000f00 */
[----:B------:R-:W-:Y:S01]  /*5d80*/  HMMA.16816.F32.BF16 R24, R4, R16, R80 ;  /* 0x000000100418723c */ /* 0x000fe20000041850 */
[----:B------:R-:W2:Y:S01]  /*5d90*/  LDSM.16.MT88.4 R80, [R222+0x9c00] ;  /* 0x009c0000de50783b */ /* 0x000ea20000004200 */
[----:B-1----:R-:W-:Y:S01]  /*5da0*/  FFMA.FTZ R8, R189, c[0x0][0x23c], -R12 ;  /* 0x00008f00bd087a23 */ /* 0x002fe2000001080c */
[----:B------:R-:W-:-:S05]  /*5db0*/  MOV R189, R237 ;  /* 0x000000ed00bd7202 */ /* 0x000fca0000000f00 */
[C---:B------:R-:W-:Y:S01]  /*5dc0*/  HMMA.16816.F32.BF16 R44, R4.reuse, R30, R44 ;  /* 0x0000001e042c723c */ /* 0x040fe2000004182c */
[----:B------:R1:W3:Y:S06]  /*5dd0*/  MUFU.EX2 R237, R8 ;  /* 0x0000000800ed7308 */ /* 0x0002ec0000000800 */
[----:B------:R-:W-:Y:S01]  /*5de0*/  IMAD.MOV.U32 R31, RZ, RZ, R120 ;  /* 0x000000ffff1f7224 */ /* 0x000fe200078e0078 */
[----:B------:R-:W-:Y:S01]  /*5df0*/  HMMA.16816.F32.BF16 R64, R4, R32, R64 ;  /* 0x000000200440723c */ /* 0x000fe20000041840 */
[----:B------:R-:W-:-:S06]  /*5e00*/  MOV R30, R121 ;  /* 0x00000079001e7202 */ /* 0x000fcc0000000f00 */
[----:B------:R-:W-:Y:S01]  /*5e10*/  MOV R33, R123 ;  /* 0x0000007b00217202 */ /* 0x000fe20000000f00 */
[C---:B------:R-:W-:Y:S01]  /*5e20*/  HMMA.16816.F32.BF16 R48, R4.reuse, R22, R48 ;  /* 0x000000160430723c */ /* 0x040fe20000041830 */
[----:B-1----:R-:W-:Y:S01]  /*5e30*/  FFMA.FTZ R8, R190, c[0x0][0x23c], -R2 ;  /* 0x00008f00be087a23 */ /* 0x002fe20000010802 */
[----:B------:R-:W-:Y:S01]  /*5e40*/  MOV R190, R122 ;  /* 0x0000007a00be7202 */ /* 0x000fe20000000f00 */
[----:B------:R-:W-:Y:S02]  /*5e50*/  IMAD.MOV.U32 R32, RZ, RZ, R168 ;  /* 0x000000ffff207224 */ /* 0x000fe400078e00a8 */
[----:B------:R1:W-:Y:S02]  /*5e60*/  MUFU.EX2 R20, R8 ;  /* 0x0000000800147308 */ /* 0x0003e40000000800 */
[----:B------:R-:W-:Y:S01]  /*5e70*/  MOV R23, R129 ;  /* 0x0000008100177202 */ /* 0x000fe20000000f00 */
[----:B------:R-:W-:Y:S01]  /*5e80*/  HMMA.16816.F32.BF16 R120, R4, R36, R180 ;  /* 0x000000240478723c */ /* 0x000fe200000418b4 */
[----:B------:R-:W-:-:S02]  /*5e90*/  MOV R22, R130 ;  /* 0x0000008200167202 */ /* 0x000fc40000000f00 */
[----:B---3--:R-:W-:-:S04]  /*5ea0*/  F2FP.BF16.PACK_AB R130, R237, R21 ;  /* 0x00000015ed82723e */ /* 0x008fc800000010ff */
[----:B------:R-:W-:Y:S01]  /*5eb0*/  MOV R183, R14 ;  /* 0x0000000e00b77202 */ /* 0x000fe20000000f00 */
[----:B------:R-:W-:Y:S01]  /*5ec0*/  HMMA.16816.F32.BF16 R100, R4, R28, R68 ;  /* 0x0000001c0464723c */ /* 0x000fe20000041844 */
[----:B-1----:R-:W-:Y:S01]  /*5ed0*/  FFMA.FTZ R8, R193, c[0x0][0x23c], -R2 ;  /* 0x00008f00c1087a23 */ /* 0x002fe20000010802 */
[----:B------:R-:W-:-:S06]  /*5ee0*/  MOV R193, R169 ;  /* 0x000000a900c17202 */ /* 0x000fcc0000000f00 */
[----:B------:R-:W-:Y:S01]  /*5ef0*/  HMMA.16816.F32.BF16 R40, R4, R38, R40 ;  /* 0x000000260428723c */ /* 0x000fe20000041828 */
[----:B------:R1:W3:Y:S01]  /*5f00*/  MUFU.EX2 R19, R8 ;  /* 0x0000000800137308 */ /* 0x0002e20000000800 */
[----:B------:R-:W4:Y:S01]  /*5f10*/  LDSM.16.MT88.4 R4, [R222+0xbc00] ;  /* 0x00bc0000de04783b */ /* 0x000f220000004200 */
[----:B------:R-:W-:Y:S01]  /*5f20*/  FADD.FTZ R9, R9, R193 ;  /* 0x000000c109097221 */ /* 0x000fe20000010000 */
[----:B------:R-:W-:Y:S02]  /*5f30*/  MOV R28, R170 ;  /* 0x000000aa001c7202 */ /* 0x000fe40000000f00 */
[----:B------:R-:W-:Y:S01]  /*5f40*/  MOV R29, R171 ;  /* 0x000000ab001d7202 */ /* 0x000fe20000000f00 */
[----:B------:R-:W-:Y:S01]  /*5f50*/  FADD.FTZ R9, R30, R9 ;  /* 0x000000091e097221 */ /* 0x000fe20000010000 */
[----:B------:R-:W2:Y:S01]  /*5f60*/  LDSM.16.MT88.4 R168, [R220+0xbc00] ;  /* 0x00bc0000dca8783b */ /* 0x000ea20000004200 */
[--C-:B-1----:R-:W-:Y:S01]  /*5f70*/  FFMA.FTZ R8, R191, c[0x0][0x23c], -R2.reuse ;  /* 0x00008f00bf087a23 */ /* 0x102fe20000010802 */
[----:B------:R-:W-:Y:S01]  /*5f80*/  MOV R191, R10 ;  /* 0x0000000a00bf7202 */ /* 0x000fe20000000f00 */
[----:B------:R-:W-:Y:S01]  /*5f90*/  FFMA.FTZ R2, R194, c[0x0][0x23c], -R2 ;  /* 0x00008f00c2027a23 */ /* 0x000fe20000010802 */
[----:B------:R-:W-:Y:S01]  /*5fa0*/  MOV R194, R15 ;  /* 0x0000000f00c27202 */ /* 0x000fe20000000f00 */
[----:B------:R1:W-:Y:S01]  /*5fb0*/  MUFU.EX2 R18, R8 ;  /* 0x0000000800127308 */ /* 0x0003e20000000800 */
[----:B---3--:R-:W-:-:S07]  /*5fc0*/  F2FP.BF16.PACK_AB R129, R19, R20 ;  /* 0x000000141381723e */ /* 0x008fce00000010ff */
[----:B------:R3:W3:Y:S01]  /*5fd0*/  MUFU.EX2 R238, R2 ;  /* 0x0000000200ee7308 */ /* 0x0006e20000000800 */
[----:B-1----:R-:W-:Y:S01]  /*5fe0*/  MOV R8, R236 ;  /* 0x000000ec00087202 */ /* 0x002fe20000000f00 */
[----:B---3--:R-:W-:Y:S01]  /*5ff0*/  FFMA.FTZ R2, R196, c[0x0][0x23c], -R0 ;  /* 0x00008f00c4027a23 */ /* 0x008fe20000010800 */
[----:B------:R-:W-:-:S05]  /*6000*/  F2FP.BF16.PACK_AB R131, R238, R18 ;  /* 0x00000012ee83723e */ /* 0x000fca00000010ff */
[----:B------:R1:W-:Y:S02]  /*6010*/  MUFU.EX2 R17, R2 ;  /* 0x0000000200117308 */ /* 0x0003e40000000800 */
[C---:B-----5:R-:W-:Y:S08]  /*6020*/  HMMA.16816.F32.BF16 R88, R128.reuse, R96, R160 ;  /* 0x000000608058723c */ /* 0x060ff000000418a0 */
[----:B------:R-:W-:Y:S01]  /*6030*/  HMMA.16816.F32.BF16 R160, R128, R164, R172 ;  /* 0x000000a480a0723c */ /* 0x000fe200000418ac */
[----:B-1----:R-:W-:-:S04]  /*6040*/  FFMA.FTZ R2, R195, c[0x0][0x23c], -R0 ;  /* 0x00008f00c3027a23 */ /* 0x002fc80000010800 */
[----:B------:R1:W3:Y:S03]  /*6050*/  MUFU.EX2 R16, R2 ;  /* 0x0000000200107308 */ /* 0x0002e60000000800 */
[C---:B--2---:R-:W-:Y:S08]  /*6060*/  HMMA.16816.F32.BF16 R72, R128.reuse, R80, R124 ;  /* 0x000000508048723c */ /* 0x044ff0000004187c */
[----:B----4-:R-:W-:Y:S01]  /*6070*/  HMMA.16816.F32.BF16 R124, R128, R4, R176 ;  /* 0x00000004807c723c */ /* 0x010fe200000418b0 */
[--C-:B-1----:R-:W-:Y:S01]  /*6080*/  FFMA.FTZ R2, R197, c[0x0][0x23c], -R0.reuse ;  /* 0x00008f00c5027a23 */ /* 0x102fe20000010800 */
[----:B---3--:R-:W-:Y:S01]  /*6090*/  F2FP.BF16.PACK_AB R172, R16, R17 ;  /* 0x0000001110ac723e */ /* 0x008fe200000010ff */
[----:B------:R-:W-:-:S05]  /*60a0*/  FFMA.FTZ R0, R198, c[0x0][0x23c], -R0 ;  /* 0x00008f00c6007a23 */ /* 0x000fca0000010800 */
[C---:B------:R-:W-:Y:S01]  /*60b0*/  HMMA.16816.F32.BF16 R92, R128.reuse, R98, R104 ;  /* 0x00000062805c723c */ /* 0x040fe20000041868 */
[----:B------:R1:W-:Y:S07]  /*60c0*/  MUFU.EX2 R15, R2 ;  /* 0x00000002000f7308 */ /* 0x0003ee0000000800 */
[C---:B------:R-:W-:Y:S01]  /*60d0*/  HMMA.16816.F32.BF16 R104, R128.reuse, R166, R108 ;  /* 0x000000a68068723c */ /* 0x040fe2000004186c */
[----:B------:R2:W3:Y:S07]  /*60e0*/  MUFU.EX2 R14, R0 ;  /* 0x00000000000e7308 */ /* 0x0004ee0000000800 */
[----:B------:R-:W-:Y:S01]  /*60f0*/  HMMA.16816.F32.BF16 R144, R128, R156, R144 ;  /* 0x0000009c8090723c */ /* 0x000fe20000041890 */
[----:B-1----:R-:W-:-:S02]  /*6100*/  FADD.FTZ R2, R34, R8 ;  /* 0x0000000822027221 */ /* 0x002fc40000010000 */
[----:B------:R-:W-:Y:S02]  /*6110*/  FADD.FTZ R8, R191, R35 ;  /* 0x00000023bf087221 */ /* 0x000fe40000010000 */
[----:B------:R-:W-:Y:S02]  /*6120*/  FADD.FTZ R2, R33, R2 ;  /* 0x0000000221027221 */ /* 0x000fe40000010000 */
[----:B------:R-:W-:Y:S01]  /*6130*/  FADD.FTZ R8, R190, R8 ;  /* 0x00000008be087221 */ /* 0x000fe20000010000 */
        /* <DEDUP_REMOVED lines=19> */
[----:B--2---:R-:W-:-:S03]  /*6270*/  F2FP.BF16.PACK_AB R175, R236, R10 ;  /* 0x0000000aecaf723e */ /* 0x004fc600000010ff */
[----:B------:R-:W-:-:S04]  /*6280*/  FADD.FTZ R0, R32, R0 ;  /* 0x0000000020007221 */ /* 0x000fc80000010000 */
        /* <DEDUP_REMOVED lines=62> */
[----:B------:R-:W1:Y:S01]  /*6670*/  S2R R186, SR_TID.X ;  /* 0x0000000000ba7919 */ /* 0x000e620000002100 */
[----:B------:R-:W-:Y:S01]  /*6680*/  LEA.HI.SX32 R227, R227, 0xfffffffe, 0x1a ;  /* 0xfffffffee3e37811 */ /* 0x000fe200078fd2ff */
[----:B------:R-:W-:-:S02]  /*6690*/  IMAD.MOV.U32 R138, RZ, RZ, R136 ;  /* 0x000000ffff8a7224 */ /* 0x000fc400078e0088 */
[----:B------:R-:W2:Y:S01]  /*66a0*/  LDL R187, [R1] ;  /* 0x0000000001bb7983 */ /* 0x000ea20000100800 */
[----:B------:R-:W-:Y:S02]  /*66b0*/  IMAD.MOV.U32 R140, RZ, RZ, R3 ;  /* 0x000000ffff8c7224 */ /* 0x000fe400078e0003 */
[----:B------:R-:W-:Y:S01]  /*66c0*/  IMAD.MOV.U32 R139, RZ, RZ, R135 ;  /* 0x000000ffff8b7224 */ /* 0x000fe200078e0087 */
[----:B-1----:R-:W-:-:S05]  /*66d0*/  LOP3.LUT R186, R186, 0x3, RZ, 0xc0, !PT ;  /* 0x00000003baba7812 */ /* 0x002fca00078ec0ff */
[----:B------:R-:W-:Y:S02]  /*66e0*/  IMAD R234, R186, -0x2, R234 ;  /* 0xfffffffebaea7824 */ /* 0x000fe400078e02ea */
[----:B------:R-:W3:Y:S01]  /*66f0*/  LDL R186, [R1+0x4] ;  /* 0x0000040001ba7983 */ /* 0x000ee20000100800 */
[----:B------:R-:W-:Y:S02]  /*6700*/  ISETP.GE.AND P4, PT, R240, c[0x0][0x220], PT ;  /* 0x00008800f0007a0c */ /* 0x000fe40003f86270 */
[----:B------:R-:W-:Y:S01]  /*6710*/  IADD3 R234, R132, R234, -R203 ;  /* 0x000000ea84ea7210 */ /* 0x000fe20007ffe8cb */
[----:B------:R-:W-:Y:S01]  /*6720*/  IMAD.MOV.U32 R132, RZ, RZ, R137 ;  /* 0x000000ffff847224 */ /* 0x000fe200078e0089 */
[----:B--2---:R-:W-:Y:S02]  /*6730*/  ISETP.GE.AND P3, PT, R187, c[0x0][0x220], PT ;  /* 0x00008800bb007a0c */ /* 0x004fe40003f66270 */
[----:B---3--:R-:W-:Y:S01]  /*6740*/  ISETP.GE.AND P2, PT, R186, c[0x0][0x220], PT ;  /* 0x00008800ba007a0c */ /* 0x008fe20003f46270 */
[----:B------:R-:W-:Y:S05]  /*6750*/  BRA `(.L_x_105) ;  /* 0x0000038000007947 */ /* 0x000fea0003800000 */
.L_x_107:
[----:B------:R1:W-:Y:S01]  /*6760*/  @P4 STS [R226+0x6000], RZ ;  /* 0x006000ffe2004388 */ /* 0x0003e20000000800 */
[----:B------:R-:W-:Y:S03]  /*6770*/  IADD3 R0, R227, -0x1, RZ ;  /* 0xffffffffe3007810 */ /* 0x000fe60007ffe0ff */
[----:B------:R1:W-:Y:S01]  /*6780*/  @P4 STS [R226+0x6004], RZ ;  /* 0x006004ffe2004388 */ /* 0x0003e20000000800 */
[----:B------:R-:W-:Y:S01]  /*6790*/  SHF.R.S32.HI R134, RZ, 0x1f, R0 ;  /* 0x0000001fff867819 */ /* 0x000fe20000011400 */
[----:B------:R-:W-:Y:S02]  /*67a0*/  IMAD.WIDE.U32 R2, R0, c[0x0][0x198], RZ ;  /* 0x0000660000027a25 */ /* 0x000fe400078e00ff */
        /* <DEDUP_REMOVED lines=51> */
.L_x_105:
[----:B------:R-:W-:Y:S04]  /*6ae0*/  DEPBAR.LE SB0, 0x0 ;  /* 0x000080000000791a */ /* 0x000fe80000000000 */
[----:B------:R-:W-:Y:S01]  /*6af0*/  BAR.SYNC.DEFER_BLOCKING 0x0 ;  /* 0x0000000000007b1d */ /* 0x000fe20000010000 */
[----:B------:R-:W-:Y:S01]  /*6b00*/  SHF.R.S32.HI R0, RZ, 0x1f, R227 ;  /* 0x0000001fff007819 */ /* 0x000fe200000114e3 */
[C---:B------:R-:W-:Y:S04]  /*6b10*/  IMAD.WIDE.U32 R4, R227.reuse, c[0x0][0x1a0], RZ ;  /* 0x00006800e3047a25 */ /* 0x040fe800078e00ff */
[----:B------:R-:W-:Y:S02]  /*6b20*/  IMAD R0, R0, c[0x0][0x1a0], RZ ;  /* 0x0000680000007a24 */ /* 0x000fe400078e02ff */
[----:B------:R-:W-:Y:S02]  /*6b30*/  IMAD.MOV.U32 R6, RZ, RZ, c[0x0][0x1a0] ;  /* 0x00006800ff067624 */ /* 0x000fe400078e00ff */
[----:B------:R-:W-:Y:S01]  /*6b40*/  IMAD R2, R227, c[0x0][0x1a4], R0 ;  /* 0x00006900e3027a24 */ /* 0x000fe200078e0200 */
[----:B------:R-:W-:Y:S01]  /*6b50*/  LEA R0, P0, R4, R244, 0x6 ;  /* 0x000000f404007211 */ /* 0x000fe200078030ff */
[----:B------:R-:W-:Y:S02]  /*6b60*/  IMAD.MOV.U32 R7, RZ, RZ, c[0x0][0x1a4] ;  /* 0x00006900ff077624 */ /* 0x000fe400078e00ff */
        /* <DEDUP_REMOVED lines=185> */
.L_x_106:
[C---:B------:R-:W-:Y:S01]  /*7700*/  IMAD R2, R227.reuse, -0x40, R234 ;  /* 0xffffffc0e3027824 */ /* 0x040fe200078e02ea */
[----:B------:R-:W-:Y:S04]  /*7710*/  MOV R0, 0xffffffc0 ;  /* 0xffffffc000007802 */ /* 0x000fe80000000f00 */
[C---:B-1----:R-:W-:Y:S01]  /*7720*/  IADD3 R176, R2.reuse, -0x1, RZ ;  /* 0xffffffff02b07810 */ /* 0x042fe20007ffe0ff */
[----:B------:R-:W-:Y:S01]  /*7730*/  IMAD R0, R227, R0, 0x40 ;  /* 0x00000040e3007424 */ /* 0x000fe200078e0200 */
[----:B------:R-:W-:Y:S02]  /*7740*/  IADD3 R143, R2, -0x8, RZ ;  /* 0xfffffff8028f7810 */ /* 0x000fe40007ffe0ff */
[----:B------:R-:W-:Y:S02]  /*7750*/  ISETP.GE.AND P0, PT, R176, RZ, PT ;  /* 0x000000ffb000720c */ /* 0x000fe40003f06270 */
[----:B------:R-:W-:Y:S02]  /*7760*/  ISETP.GE.AND P1, PT, R143, RZ, PT ;  /* 0x000000ff8f00720c */ /* 0x000fe40003f26270 */
[C---:B------:R-:W-:Y:S02]  /*7770*/  IADD3 R141, R2.reuse, -0x10, RZ ;  /* 0xfffffff0028d7810 */ /* 0x040fe40007ffe0ff */
[C---:B------:R-:W-:Y:S02]  /*7780*/  IADD3 R137, R2.reuse, -0x11, RZ ;  /* 0xffffffef02897810 */ /* 0x040fe40007ffe0ff */
[C---:B------:R-:W-:Y:S02]  /*7790*/  IADD3 R135, R2.reuse, -0x19, RZ ;  /* 0xffffffe702877810 */ /* 0x040fe40007ffe0ff */
[C---:B------:R-:W-:Y:S02]  /*77a0*/  IADD3 R142, R2.reuse, -0x9, RZ ;  /* 0xfffffff7028e7810 */ /* 0x040fe40007ffe0ff */
[C---:B------:R-:W-:Y:S02]  /*77b0*/  IADD3 R178, R2.reuse, 0x48, RZ ;  /* 0x0000004802b27810 */ /* 0x040fe40007ffe0ff */
[C---:B------:R-:W-:Y:S02]  /*77c0*/  @!P0 IADD3 R176, -R2.reuse, 0x1, RZ ;  /* 0x0000000102b08810 */ /* 0x040fe40007ffe1ff */
[----:B------:R-:W-:Y:S02]  /*77d0*/  ISETP.GE.AND P0, PT, R141, RZ, PT ;  /* 0x000000ff8d00720c */ /* 0x000fe40003f06270 */
[----:B------:R1:W-:Y:S01]  /*77e0*/  I2F R198, R176 ;  /* 0x000000b000c67306 */ /* 0x0003e20000201400 */
[----:B------:R-:W-:Y:S02]  /*77f0*/  @!P1 IADD3 R143, -R2, 0x8, RZ ;  /* 0x00000008028f9810 */ /* 0x000fe40007ffe1ff */
[----:B------:R-:W-:Y:S02]  /*7800*/  ISETP.GE.AND P1, PT, R137, RZ, PT ;  /* 0x000000ff8900720c */ /* 0x000fe40003f26270 */
[----:B------:R-:W-:Y:S02]  /*7810*/  ISETP.GE.AND P6, PT, R142, RZ, PT ;  /* 0x000000ff8e00720c */ /* 0x000fe40003fc6270 */
[C---:B------:R-:W-:Y:S02]  /*7820*/  IADD3 R177, R2.reuse, 0x47, RZ ;  /* 0x0000004702b17810 */ /* 0x040fe40007ffe0ff */
[C---:B------:R-:W-:Y:S01]  /*7830*/  IADD3 R136, R2.reuse, -0x18, RZ ;  /* 0xffffffe802887810 */ /* 0x040fe20007ffe0ff */
[----:B------:R-:W-:Y:S01]  /*7840*/  I2F R197, R143 ;  /* 0x0000008f00c57306 */ /* 0x000fe20000201400 */
[----:B------:R-:W-:Y:S02]  /*7850*/  @!P0 IADD3 R141, -R2, 0x10, RZ ;  /* 0x00000010028d8810 */ /* 0x000fe40007ffe1ff */
[----:B------:R-:W-:Y:S02]  /*7860*/  ISETP.GE.AND P0, PT, R135, RZ, PT ;  /* 0x000000ff8700720c */ /* 0x000fe40003f06270 */
[----:B------:R-:W-:Y:S02]  /*7870*/  IADD3 R0, R234, R0, RZ ;  /* 0x00000000ea007210 */ /* 0x000fe40007ffe0ff */
[----:B------:R-:W-:Y:S02]  /*7880*/  @!P1 IADD3 R137, -R2, 0x11, RZ ;  /* 0x0000001102899810 */ /* 0x000fe40007ffe1ff */
[----:B------:R-:W-:Y:S01]  /*7890*/  ISETP.GE.AND P1, PT, R178, RZ, PT ;  /* 0x000000ffb200720c */ /* 0x000fe20003f26270 */
[----:B------:R2:W-:Y:S01]  /*78a0*/  I2F R195, R141 ;  /* 0x0000008d00c37306 */ /* 0x0005e20000201400 */
[C---:B------:R-:W-:Y:S02]  /*78b0*/  IADD3 R181, R2.reuse, -0x21, RZ ;  /* 0xffffffdf02b57810 */ /* 0x040fe40007ffe0ff */
[----:B------:R-:W-:Y:S02]  /*78c0*/  @!P6 IADD3 R142, -R2, 0x9, RZ ;  /* 0x00000009028ee810 */ /* 0x000fe40007ffe1ff */
[----:B------:R-:W-:Y:S02]  /*78d0*/  ISETP.GE.AND P6, PT, R136, RZ, PT ;  /* 0x000000ff8800720c */ /* 0x000fe40003fc6270 */
[C---:B------:R-:W-:Y:S02]  /*78e0*/  @!P0 IADD3 R135, -R2.reuse, 0x19, RZ ;  /* 0x0000001902878810 */ /* 0x040fe40007ffe1ff */
[----:B------:R-:W-:Y:S01]  /*78f0*/  ISETP.GE.AND P0, PT, R177, RZ, PT ;  /* 0x000000ffb100720c */ /* 0x000fe20003f06270 */
[----:B------:R-:W-:Y:S01]  /*7900*/  I2F R196, R142 ;  /* 0x0000008e00c47306 */ /* 0x000fe20000201400 */
[----:B------:R-:W-:Y:S02]  /*7910*/  IADD3 R183, R2, -0x38, RZ ;  /* 0xffffffc802b77810 */ /* 0x000fe40007ffe0ff */
[----:B------:R-:W-:Y:S02]  /*7920*/  @!P1 IADD3 R178, -R0, -0x8, RZ ;  /* 0xfffffff800b29810 */ /* 0x000fe40007ffe1ff */
[----:B------:R-:W-:Y:S02]  /*7930*/  ISETP.GE.AND P1, PT, R181, RZ, PT ;  /* 0x000000ffb500720c */ /* 0x000fe40003f26270 */
[C---:B------:R-:W-:Y:S02]  /*7940*/  IADD3 R179, R2.reuse, -0x20, RZ ;  /* 0xffffffe002b37810 */ /* 0x040fe40007ffe0ff */
[C---:B------:R-:W-:Y:S01]  /*7950*/  IADD3 R182, R2.reuse, 0x3f, RZ ;  /* 0x0000003f02b67810 */ /* 0x040fe20007ffe0ff */
[----:B------:R3:W-:Y:S01]  /*7960*/  I2F R194, R137 ;  /* 0x0000008900c27306 */ /* 0x0007e20000201400 */
[----:B------:R-:W-:Y:S02]  /*7970*/  @!P6 IADD3 R136, -R2, 0x18, RZ ;  /* 0x000000180288e810 */ /* 0x000fe40007ffe1ff */
[----:B------:R-:W-:Y:S02]  /*7980*/  @!P0 IADD3 R177, -R0, -0x7, RZ ;  /* 0xfffffff900b18810 */ /* 0x000fe40007ffe1ff */
[----:B------:R-:W-:Y:S02]  /*7990*/  ISETP.GE.AND P0, PT, R183, RZ, PT ;  /* 0x000000ffb700720c */ /* 0x000fe40003f06270 */
[----:B------:R-:W-:Y:S02]  /*79a0*/  ISETP.GE.AND P6, PT, R179, RZ, PT ;  /* 0x000000ffb300720c */ /* 0x000fe40003fc6270 */
[----:B------:R-:W-:Y:S01]  /*79b0*/  @!P1 IADD3 R181, -R2, 0x21, RZ ;  /* 0x0000002102b59810 */ /* 0x000fe20007ffe1ff */
[----:B------:R-:W-:Y:S01]  /*79c0*/  I2F R203, R178 ;  /* 0x000000b200cb7306 */ /* 0x000fe20000201400 */
[----:B------:R-:W-:Y:S02]  /*79d0*/  ISETP.GE.AND P1, PT, R182, RZ, PT ;  /* 0x000000ffb600720c */ /* 0x000fe40003f26270 */
[C---:B------:R-:W-:Y:S02]  /*79e0*/  IADD3 R186, R2.reuse, -0x39, RZ ;  /* 0xffffffc702ba7810 */ /* 0x040fe40007ffe0ff */
[C---:B------:R-:W-:Y:S02]  /*79f0*/  IADD3 R180, R2.reuse, -0x28, RZ ;  /* 0xffffffd802b47810 */ /* 0x040fe40007ffe0ff */
[C---:B------:R-:W-:Y:S02]  /*7a00*/  IADD3 R185, R2.reuse, 0x38, RZ ;  /* 0x0000003802b97810 */ /* 0x040fe40007ffe0ff */
[----:B------:R-:W-:Y:S01]  /*7a10*/  @!P0 IADD3 R183, -R2, 0x38, RZ ;  /* 0x0000003802b78810 */ /* 0x000fe20007ffe1ff */
[----:B------:R-:W-:Y:S01]  /*7a20*/  I2F R178, R177 ;  /* 0x000000b100b27306 */ /* 0x000fe20000201400 */
[----:B------:R-:W-:Y:S02]  /*7a30*/  ISETP.GE.AND P0, PT, R186, RZ, PT ;  /* 0x000000ffba00720c */ /* 0x000fe40003f06270 */
[----:B------:R-:W-:Y:S02]  /*7a40*/  @!P6 IADD3 R179, -R2, 0x20, RZ ;  /* 0x0000002002b3e810 */ /* 0x000fe40007ffe1ff */
[----:B------:R-:W-:Y:S02]  /*7a50*/  ISETP.GE.AND P6, PT, R180, RZ, PT ;  /* 0x000000ffb400720c */ /* 0x000fe40003fc6270 */
[----:B------:R-:W-:Y:S02]  /*7a60*/  @!P1 IADD3 R182, -R0, 0x1, RZ ;  /* 0x0000000100b69810 */ /* 0x000fe40007ffe1ff */
[----:B------:R-:W-:Y:S01]  /*7a70*/  ISETP.GE.AND P1, PT, R185, RZ, PT ;  /* 0x000000ffb900720c */ /* 0x000fe20003f26270 */
[----:B------:R-:W-:Y:S01]  /*7a80*/  I2F R202, R183 ;  /* 0x000000b700ca7306 */ /* 0x000fe20000201400 */
[C---:B------:R-:W-:Y:S02]  /*7a90*/  IADD3 R189, R2.reuse, 0x37, RZ ;  /* 0x0000003702bd7810 */ /* 0x040fe40007ffe0ff */
[C---:B------:R-:W-:Y:S02]  /*7aa0*/  IADD3 R184, R2.reuse, -0x29, RZ ;  /* 0xffffffd702b87810 */ /* 0x040fe40007ffe0ff */
[C---:B------:R-:W-:Y:S02]  /*7ab0*/  IADD3 R190, R2.reuse, -0x31, RZ ;  /* 0xffffffcf02be7810 */ /* 0x040fe40007ffe0ff */
[C---:B------:R-:W-:Y:S02]  /*7ac0*/  @!P0 IADD3 R186, -R2.reuse, 0x39, RZ ;  /* 0x0000003902ba8810 */ /* 0x040fe40007ffe1ff */
[----:B------:R-:W-:Y:S01]  /*7ad0*/  ISETP.GE.AND P0, PT, R189, RZ, PT ;  /* 0x000000ffbd00720c */ /* 0x000fe20003f06270 */
[----:B------:R-:W-:Y:S01]  /*7ae0*/  I2F R182, R182 ;  /* 0x000000b600b67306 */ /* 0x000fe20000201400 */
[----:B------:R-:W-:Y:S02]  /*7af0*/  @!P6 IADD3 R180, -R2, 0x28, RZ ;  /* 0x0000002802b4e810 */ /* 0x000fe40007ffe1ff */
[----:B------:R-:W-:Y:S02]  /*7b00*/  ISETP.GE.AND P6, PT, R184, RZ, PT ;  /* 0x000000ffb800720c */ /* 0x000fe40003fc6270 */
[----:B------:R-:W-:Y:S02]  /*7b10*/  @!P1 IADD3 R185, -R0, 0x8, RZ ;  /* 0x0000000800b99810 */ /* 0x000fe40007ffe1ff */
[----:B------:R-:W-:Y:S02]  /*7b20*/  ISETP.GE.AND P1, PT, R190, RZ, PT ;  /* 0x000000ffbe00720c */ /* 0x000fe40003f26270 */
[C---:B------:R-:W-:Y:S01]  /*7b30*/  IADD3 R134, R2.reuse, 0x8, RZ ;  /* 0x0000000802867810 */ /* 0x040fe20007ffe0ff */
[----:B------:R-:W-:Y:S01]  /*7b40*/  I2F R179, R179 ;  /* 0x000000b300b37306 */ /* 0x000fe20000201400 */
[C---:B------:R-:W-:Y:S02]  /*7b50*/  IADD3 R187, R2.reuse, -0x30, RZ ;  /* 0xffffffd002bb7810 */ /* 0x040fe40007ffe0ff */
[----:B------:R-:W-:Y:S02]  /*7b60*/  IADD3 R191, R2, 0x2f, RZ ;  /* 0x0000002f02bf7810 */ /* 0x000fe40007ffe0ff */
[----:B------:R-:W-:Y:S02]  /*7b70*/  @!P0 IADD3 R189, -R0, 0x9, RZ ;  /* 0x0000000900bd8810 */ /* 0x000fe40007ffe1ff */
[----:B------:R-:W-:Y:S02]  /*7b80*/  ISETP.GE.AND P0, PT, R134, RZ, PT ;  /* 0x000000ff8600720c */ /* 0x000fe40003f06270 */
[C---:B------:R-:W-:Y:S01]  /*7b90*/  IADD3 R192, -R2.reuse, -0x8, RZ ;  /* 0xfffffff802c07810 */ /* 0x040fe20007ffe1ff */
[----:B------:R-:W-:Y:S01]  /*7ba0*/  I2F R185, R185 ;  /* 0x000000b900b97306 */ /* 0x000fe20000201400 */
[C---:B------:R-:W-:Y:S02]  /*7bb0*/  @!P6 IADD3 R184, -R2.reuse, 0x29, RZ ;  /* 0x0000002902b8e810 */ /* 0x040fe40007ffe1ff */
[----:B------:R-:W-:Y:S02]  /*7bc0*/  ISETP.GE.AND P6, PT, R187, RZ, PT ;  /* 0x000000ffbb00720c */ /* 0x000fe40003fc6270 */
[----:B------:R-:W-:Y:S02]  /*7bd0*/  @!P1 IADD3 R190, -R2, 0x31, RZ ;  /* 0x0000003102be9810 */ /* 0x000fe40007ffe1ff */
[----:B------:R-:W-:Y:S02]  /*7be0*/  ISETP.GE.AND P1, PT, R191, RZ, PT ;  /* 0x000000ffbf00720c */ /* 0x000fe40003f26270 */
[----:B------:R-:W-:Y:S01]  /*7bf0*/  SEL R192, R192, R134, !P0 ;  /* 0x00000086c0c07207 */ /* 0x000fe20004000000 */
[----:B------:R-:W-:Y:S01]  /*7c00*/  I2F R189, R189 ;  /* 0x000000bd00bd7306 */ /* 0x000fe20000201400 */
[C---:B-1----:R-:W-:Y:S02]  /*7c10*/  IADD3 R176, R2.reuse, 0x28, RZ ;  /* 0x0000002802b07810 */ /* 0x042fe40007ffe0ff */
[C---:B------:R-:W-:Y:S02]  /*7c20*/  IADD3 R193, -R2.reuse, -0x7, RZ ;  /* 0xfffffff902c17810 */ /* 0x040fe40007ffe1ff */
[C---:B--2---:R-:W-:Y:S02]  /*7c30*/  IADD3 R141, R2.reuse, 0x1f, RZ ;  /* 0x0000001f028d7810 */ /* 0x044fe40007ffe0ff */
[C---:B------:R-:W-:Y:S02]  /*7c40*/  @!P6 IADD3 R187, -R2.reuse, 0x30, RZ ;  /* 0x0000003002bbe810 */ /* 0x040fe40007ffe1ff */
[C---:B---3--:R-:W-:Y:S01]  /*7c50*/  IADD3 R137, R2.reuse, 0x18, RZ ;  /* 0x0000001802897810 */ /* 0x048fe20007ffe0ff */
[----:B------:R1:W-:Y:S01]  /*7c60*/  I2F R205, R192 ;  /* 0x000000c000cd7306 */ /* 0x0003e20000201400 */
[----:B------:R-:W-:Y:S02]  /*7c70*/  IADD3 R188, R2, 0x30, RZ ;  /* 0x0000003002bc7810 */ /* 0x000fe40007ffe0ff */
[----:B------:R-:W-:Y:S02]  /*7c80*/  @!P1 IADD3 R191, -R0, 0x11, RZ ;  /* 0x0000001100bf9810 */ /* 0x000fe40007ffe1ff */
[----:B------:R-:W-:Y:S02]  /*7c90*/  ISETP.GE.AND P6, PT, R188, RZ, PT ;  /* 0x000000ffbc00720c */ /* 0x000fe40003fc6270 */
[----:B------:R-:W-:Y:S02]  /*7ca0*/  ISETP.GE.AND P1, PT, R176, RZ, PT ;  /* 0x000000ffb000720c */ /* 0x000fe40003f26270 */
[C---:B------:R-:W-:Y:S01]  /*7cb0*/  IADD3 R3, R2.reuse, 0x7, RZ ;  /* 0x0000000702037810 */ /* 0x040fe20007ffe0ff */
[----:B------:R-:W-:Y:S01]  /*7cc0*/  I2F R181, R181 ;  /* 0x000000b500b57306 */ /* 0x000fe20000201400 */
[C---:B------:R-:W-:Y:S02]  /*7cd0*/  IADD3 R143, R2.reuse, 0x27, RZ ;  /* 0x00000027028f7810 */ /* 0x040fe40007ffe0ff */
[----:B------:R-:W-:Y:S02]  /*7ce0*/  IADD3 R142, R2, 0x20, RZ ;  /* 0x00000020028e7810 */ /* 0x000fe40007ffe0ff */
[----:B------:R-:W-:Y:S02]  /*7cf0*/  IABS R206, R2 ;  /* 0x0000000200ce7213 */ /* 0x000fe40000000000 */
[C---:B------:R-:W-:Y:S02]  /*7d00*/  @!P0 IADD3 R134, -R0.reuse, 0x38, RZ ;  /* 0x0000003800868810 */ /* 0x040fe40007ffe1ff */
[C---:B------:R-:W-:Y:S01]  /*7d10*/  @!P6 IADD3 R188, -R0.reuse, 0x10, RZ ;  /* 0x0000001000bce810 */ /* 0x040fe20007ffe1ff */
[----:B------:R-:W-:Y:S01]  /*7d20*/  I2F R180, R180 ;  /* 0x000000b400b47306 */ /* 0x000fe20000201400 */
[----:B------:R-:W-:Y:S02]  /*7d30*/  ISETP.GE.AND P6, PT, R3, RZ, PT ;  /* 0x000000ff0300720c */ /* 0x000fe40003fc6270 */
[C---:B------:R-:W-:Y:S02]  /*7d40*/  @!P1 IADD3 R176, -R0.reuse, 0x18, RZ ;  /* 0x0000001800b09810 */ /* 0x040fe40007ffe1ff */
[----:B------:R-:W-:Y:S02]  /*7d50*/  ISETP.GE.AND P1, PT, R143, RZ, PT ;  /* 0x000000ff8f00720c */ /* 0x000fe40003f26270 */
[----:B-1----:R-:W-:Y:S03]  /*7d60*/  SEL R192, R193, R3, !P6 ;  /* 0x00000003c1c07207 */ /* 0x002fe60007000000 */
[----:B------:R1:W-:Y:S04]  /*7d70*/  I2F R193, R136 ;  /* 0x0000008800c17306 */ /* 0x0003e80000201400 */
[C---:B------:R-:W-:Y:S04]  /*7d80*/  @!P6 IADD3 R3, -R0.reuse, 0x39, RZ ;  /* 0x000000390003e810 */ /* 0x040fe80007ffe1ff */
[----:B------:R-:W-:Y:S02]  /*7d90*/  @!P1 IADD3 R143, -R0, 0x19, RZ ;  /* 0x00000019008f9810 */ /* 0x000fe40007ffe1ff */
[----:B------:R-:W-:Y:S01]  /*7da0*/  I2F R204, R192 ;  /* 0x000000c000cc7306 */ /* 0x000fe20000201400 */
[----:B------:R-:W-:Y:S09]  /*7db0*/  ISETP.GE.AND P1, PT, R142, RZ, PT ;  /* 0x000000ff8e00720c */ /* 0x000ff20003f26270 */
[----:B------:R2:W-:Y:S04]  /*7dc0*/  I2F R192, R135 ;  /* 0x0000008700c07306 */ /* 0x0005e80000201400 */
[----:B------:R-:W-:Y:S02]  /*7dd0*/  @!P1 IADD3 R142, -R0, 0x20, RZ ;  /* 0x00000020008e9810 */ /* 0x000fe40007ffe1ff */
[----:B------:R-:W-:Y:S02]  /*7de0*/  ISETP.GE.AND P1, PT, R141, RZ, PT ;  /* 0x000000ff8d00720c */ /* 0x000fe40003f26270 */
[----:B-1----:R-:W-:Y:S02]  /*7df0*/  IADD3 R136, R2, 0x17, RZ ;  /* 0x0000001702887810 */ /* 0x002fe40007ffe0ff */
[----:B------:R-:W-:Y:S09]  /*7e00*/  I2F R206, R206 ;  /* 0x000000ce00ce7306 */ /* 0x000ff20000201400 */
[C---:B------:R-:W-:Y:S01]  /*7e10*/  @!P1 IADD3 R141, -R0.reuse, 0x21, RZ ;  /* 0x00000021008d9810 */ /* 0x040fe20007ffe1ff */
[----:B------:R-:W-:Y:S01]  /*7e20*/  I2F R199, R176 ;  /* 0x000000b000c77306 */ /* 0x000fe20000201400 */
[----:B------:R-:W-:Y:S02]  /*7e30*/  ISETP.GE.AND P1, PT, R137, RZ, PT ;  /* 0x000000ff8900720c */ /* 0x000fe40003f26270 */
[----:B--2---:R-:W-:Y:S07]  /*7e40*/  IABS R135, R0 ;  /* 0x0000000000877213 */ /* 0x004fee0000000000 */
[----:B------:R1:W-:Y:S04]  /*7e50*/  I2F R177, R135 ;  /* 0x0000008700b17306 */ /* 0x0003e80000201400 */
[----:B------:R-:W-:Y:S02]  /*7e60*/  @!P1 IADD3 R137, -R0, 0x28, RZ ;  /* 0x0000002800899810 */ /* 0x000fe40007ffe1ff */
[----:B------:R-:W-:Y:S04]  /*7e70*/  ISETP.GE.AND P1, PT, R136, RZ, PT ;  /* 0x000000ff8800720c */ /* 0x000fe80003f26270 */
[----:B------:R-:W-:Y:S09]  /*7e80*/  I2F R183, R141 ;  /* 0x0000008d00b77306 */ /* 0x000ff20000201400 */
[----:B------:R-:W-:Y:S01]  /*7e90*/  @!P1 IADD3 R136, -R0, 0x29, RZ ;  /* 0x0000002900889810 */ /* 0x000fe20007ffe1ff */
[----:B------:R-:W-:Y:S01]  /*7ea0*/  I2F R188, R188 ;  /* 0x000000bc00bc7306 */ /* 0x000fe20000201400 */
[C---:B-1----:R-:W-:Y:S02]  /*7eb0*/  IADD3 R135, R2.reuse, 0x10, RZ ;  /* 0x0000001002877810 */ /* 0x042fe40007ffe0ff */
[----:B------:R-:W-:Y:S02]  /*7ec0*/  IADD3 R2, R2, 0xf, RZ ;  /* 0x0000000f02027810 */ /* 0x000fe40007ffe0ff */
[----:B------:R-:W-:Y:S05]  /*7ed0*/  ISETP.GE.AND P1, PT, R135, RZ, PT ;  /* 0x000000ff8700720c */ /* 0x000fea0003f26270 */
[----:B------:R-:W-:Y:S10]  /*7ee0*/  I2F R176, R136 ;  /* 0x0000008800b07306 */ /* 0x000ff40000201400 */
[----:B------:R-:W-:Y:S01]  /*7ef0*/  I2F R200, R143 ;  /* 0x0000008f00c87306 */ /* 0x000fe20000201400 */
[----:B------:R-:W-:Y:S02]  /*7f00*/  @!P1 IADD3 R135, -R0, 0x30, RZ ;  /* 0x0000003000879810 */ /* 0x000fe40007ffe1ff */
[----:B------:R-:W-:Y:S07]  /*7f10*/  ISETP.GE.AND P1, PT, R2, RZ, PT ;  /* 0x000000ff0200720c */ /* 0x000fee0003f26270 */
[----:B------:R-:W-:Y:S06]  /*7f20*/  I2F R141, R135 ;  /* 0x00000087008d7306 */ /* 0x000fec0000201400 */
[----:B------:R-:W-:Y:S04]  /*7f30*/  @!P1 IADD3 R2, -R0, 0x31, RZ ;  /* 0x0000003100029810 */ /* 0x000fe80007ffe1ff */
[----:B------:R-:W-:Y:S10]  /*7f40*/  I2F R0, R2 ;  /* 0x0000000200007306 */ /* 0x000ff40000201400 */
[----:B------:R-:W-:Y:S10]  /*7f50*/  I2F R143, R134 ;  /* 0x00000086008f7306 */ /* 0x000ff40000201400 */
[----:B------:R-:W-:Y:S10]  /*7f60*/  I2F R191, R191 ;  /* 0x000000bf00bf7306 */ /* 0x000ff40000201400 */
[----:B------:R-:W-:Y:S10]  /*7f70*/  I2F R184, R184 ;  /* 0x000000b800b87306 */ /* 0x000ff40000201400 */
[----:B------:R-:W-:Y:S10]  /*7f80*/  I2F R187, R187 ;  /* 0x000000bb00bb7306 */ /* 0x000ff40000201400 */
[----:B------:R-:W-:Y:S10]  /*7f90*/  I2F R201, R186 ;  /* 0x000000ba00c97306 */ /* 0x000ff40000201400 */
[----:B------:R-:W-:Y:S10]  /*7fa0*/  I2F R186, R142 ;  /* 0x0000008e00ba7306 */ /* 0x000ff40000201400 */
[----:B------:R-:W-:Y:S10]  /*7fb0*/  I2F R142, R3 ;  /* 0x00000003008e7306 */ /* 0x000ff40000201400 */
[----:B------:R-:W1:Y:S02]  /*7fc0*/  I2F R190, R190 ;  /* 0x000000be00be7306 */ /* 0x000e640000201400 */
[-C--:B-1----:R-:W-:Y:S02]  /*7fd0*/  FFMA.FTZ R53, R190, -R133.reuse, R53 ;  /* 0x80000085be357223 */ /* 0x082fe40000010035 */
[-C--:B------:R-:W-:Y:S02]  /*7fe0*/  FFMA.FTZ R4, R206, -R133.reuse, R4 ;  /* 0x80000085ce047223 */ /* 0x080fe40000010004 */
[-C--:B------:R-:W-:Y:S02]  /*7ff0*/  FFMA.FTZ R5, R198, -R133.reuse, R5 ;  /* 0x80000085c6057223 */ /* 0x080fe40000010005 */
[-C--:B------:R-:W-:Y:S01]  /*8000*/  FFMA.FTZ R6, R205, -R133.reuse, R6 ;  /* 0x80000085cd067223 */ /* 0x080fe20000010006 */
[----:B------:R-:W-:Y:S01]  /*8010*/  FMNMX.FTZ R136, R4, R132, !PT ;  /* 0x0000008404887209 */ /* 0x000fe20007810000 */
[-C--:B------:R-:W-:Y:S02]  /*8020*/  FFMA.FTZ R16, R197, -R133.reuse, R16 ;  /* 0x80000085c5107223 */ /* 0x080fe40000010010 */
[-C--:B------:R-:W-:Y:S01]  /*8030*/  FFMA.FTZ R7, R204, -R133.reuse, R7 ;  /* 0x80000085cc077223 */ /* 0x080fe20000010007 */
[----:B------:R-:W-:Y:S01]  /*8040*/  FMNMX.FTZ R136, R5, R136, !PT ;  /* 0x0000008805887209 */ /* 0x000fe20007810000 */
[-C--:B------:R-:W-:Y:S01]  /*8050*/  FFMA.FTZ R17, R196, -R133.reuse, R17 ;  /* 0x80000085c4117223 */ /* 0x080fe20000010011 */
[----:B------:R-:W-:Y:S01]  /*8060*/  FMNMX.FTZ R135, R6, R138, !PT ;  /* 0x0000008a06877209 */ /* 0x000fe20007810000 */
[-C--:B------:R-:W-:Y:S01]  /*8070*/  FFMA.FTZ R18, R206, -R133.reuse, R18 ;  /* 0x80000085ce127223 */ /* 0x080fe20000010012 */
[----:B------:R-:W-:Y:S01]  /*8080*/  FMNMX.FTZ R136, R16, R136, !PT ;  /* 0x0000008810887209 */ /* 0x000fe20007810000 */
[----:B------:R-:W-:Y:S01]  /*8090*/  FFMA.FTZ R20, R195, -R133, R20 ;  /* 0x80000085c3147223 */ /* 0x000fe20000010014 */
        /* <DEDUP_REMOVED lines=9> */
[----:B------:R-:W-:Y:S01]  /*8130*/  FFMA.FTZ R32, R193, -R133, R32 ;  /* 0x80000085c1207223 */ /* 0x000fe20000010020 */
[----:B------:R-:W-:Y:S01]  /*8140*/  FMNMX.FTZ R2, R8, R139, !PT ;  /* 0x0000008b08027209 */ /* 0x000fe20007810000 */
        /* <DEDUP_REMOVED lines=22> */
[----:B------:R-:W1:Y:S01]  /*82b0*/  I2F R178, R137 ;  /* 0x0000008900b27306 */ /* 0x000e620000201400 */
[-C--:B------:R-:W-:Y:S01]  /*82c0*/  FFMA.FTZ R48, R180, -R133.reuse, R48 ;  /* 0x80000085b4307223 */ /* 0x080fe20000010030 */
[----:B------:R-:W-:Y:S01]  /*82d0*/  FMNMX.FTZ R2, R24, R2, !PT ;  /* 0x0000000218027209 */ /* 0x000fe20007810000 */
        /* <DEDUP_REMOVED lines=22> */
[-C--:B------:R-:W-:Y:S02]  /*8440*/  FFMA.FTZ R54, R180, -R133.reuse, R54 ;  /* 0x80000085b4367223 */ /* 0x080fe40000010036 */
        /* <DEDUP_REMOVED lines=8> */
[----:B------:R-:W-:Y:S01]  /*84d0*/  FFMA.FTZ R65, R201, -R133, R65 ;  /* 0x80000085c9417223 */ /* 0x000fe20000010041 */
[----:B------:R-:W-:Y:S01]  /*84e0*/  FMNMX.FTZ R3, R54, R3, !PT ;  /* 0x0000000336037209 */ /* 0x000fe20007810000 */
[----:B------:R-:W-:Y:S01]  /*84f0*/  FFMA.FTZ R15, R182, -R133, R15 ;  /* 0x80000085b60f7223 */ /* 0x000fe2000001000f */
[----:B------:R-:W-:Y:S01]  /*8500*/  FMNMX.FTZ R135, R64, R135, !PT ;  /* 0x0000008740877209 */ /* 0x000fe20007810000 */
[-C--:B-1----:R-:W-:Y:S01]  /*8510*/  FFMA.FTZ R44, R178, -R133.reuse, R44 ;  /* 0x80000085b22c7223 */ /* 0x082fe2000001002c */
        /* <DEDUP_REMOVED lines=11> */
[----:B------:R-:W1:Y:S01]  /*85d0*/  SHFL.BFLY PT, R137, R3, 0x2, 0x1f ;  /* 0x0c401f0003897f89 */ /* 0x000e6200000e0000 */
        /* <DEDUP_REMOVED lines=14> */
[-C--:B------:R-:W-:Y:S02]  /*86c0*/  FFMA.FTZ R47, R183, -R133.reuse, R47 ;  /* 0x80000085b72f7223 */ /* 0x080fe4000001002f */
[----:B------:R-:W2:Y:S01]  /*86d0*/  SHFL.BFLY PT, R136, R2, 0x2, 0x1f ;  /* 0x0c401f0002887f89 */ /* 0x000ea200000e0000 */
[----:B------:R-:W-:Y:S01]  /*86e0*/  FMNMX.FTZ R134, R31, R134, !PT ;  /* 0x000000861f867209 */ /* 0x000fe20007810000 */
[-C--:B------:R-:W-:Y:S02]  /*86f0*/  FFMA.FTZ R58, R178, -R133.reuse, R58 ;  /* 0x80000085b23a7223 */ /* 0x080fe4000001003a */
[-C--:B------:R-:W-:Y:S01]  /*8700*/  FFMA.FTZ R57, R0, -R133.reuse, R57 ;  /* 0x8000008500397223 */ /* 0x080fe20000010039 */
[----:B------:R-:W-:Y:S01]  /*8710*/  FMNMX.FTZ R134, R42, R134, !PT ;  /* 0x000000862a867209 */ /* 0x000fe20007810000 */
[----:B------:R-:W-:Y:S01]  /*8720*/  FFMA.FTZ R59, R176, -R133, R59 ;  /* 0x80000085b03b7223 */ /* 0x000fe2000001003b */
[----:B-1----:R-:W-:Y:S01]  /*8730*/  FMNMX.FTZ R137, R3, R137, !PT ;  /* 0x0000008903897209 */ /* 0x002fe20007810000 */
[-C--:B------:R-:W-:Y:S01]  /*8740*/  FFMA.FTZ R60, R143, -R133.reuse, R60 ;  /* 0x800000858f3c7223 */ /* 0x080fe2000001003c */
[----:B------:R-:W-:Y:S01]  /*8750*/  FMNMX.FTZ R134, R43, R134, !PT ;  /* 0x000000862b867209 */ /* 0x000fe20007810000 */
[----:B------:R-:W-:Y:S01]  /*8760*/  FFMA.FTZ R62, R141, -R133, R62 ;  /* 0x800000858d3e7223 */ /* 0x000fe2000001003e */
[----:B------:R-:W-:Y:S01]  /*8770*/  FMNMX.FTZ R135, R57, R135, !PT ;  /* 0x0000008739877209 */ /* 0x000fe20007810000 */
[----:B------:R-:W1:Y:S01]  /*8780*/  SHFL.BFLY PT, R142, R137, 0x1, 0x1f ;  /* 0x0c201f00898e7f89 */ /* 0x000e6200000e0000 */
[----:B------:R-:W-:Y:S01]  /*8790*/  FMNMX.FTZ R3, R46, R134, !PT ;  /* 0x000000862e037209 */ /* 0x000fe20007810000 */
[----:B------:R-:W-:Y:S01]  /*87a0*/  FFMA.FTZ R63, R0, -R133, R63 ;  /* 0x80000085003f7223 */ /* 0x000fe2000001003f */
[----:B------:R-:W-:Y:S02]  /*87b0*/  FMNMX.FTZ R135, R60, R135, !PT ;  /* 0x000000873c877209 */ /* 0x000fe40007810000 */
[----:B------:R-:W-:Y:S02]  /*87c0*/  FMNMX.FTZ R3, R47, R3, !PT ;  /* 0x000000032f037209 */ /* 0x000fe40007810000 */
[----:B------:R-:W-:Y:S01]  /*87d0*/  FMNMX.FTZ R135, R61, R135, !PT ;  /* 0x000000873d877209 */ /* 0x000fe20007810000 */
[----:B------:R-:W-:Y:S01]  /*87e0*/  LDSM.16.MT88.4 R176, [R220+0x9000] ;  /* 0x00900000dcb0783b */ /* 0x000fe20000004200 */
[----:B--2---:R-:W-:Y:S02]  /*87f0*/  FMNMX.FTZ R136, R2, R136, !PT ;  /* 0x0000008802887209 */ /* 0x004fe40007810000 */
[----:B------:R-:W-:Y:S05]  /*8800*/  FMNMX.FTZ R2, R58, R3, !PT ;  /* 0x000000033a027209 */ /* 0x000fea0007810000 */
[----:B------:R-:W2:Y:S01]  /*8810*/  SHFL.BFLY PT, R143, R135, 0x2, 0x1f ;  /* 0x0c401f00878f7f89 */ /* 0x000ea200000e0000 */
[----:B------:R-:W-:Y:S04]  /*8820*/  FMNMX.FTZ R2, R59, R2, !PT ;  /* 0x000000023b027209 */ /* 0x000fe80007810000 */
[----:B------:R-:W-:Y:S03]  /*8830*/  FMNMX.FTZ R0, R62, R2, !PT ;  /* 0x000000023e007209 */ /* 0x000fe60007810000 */
[----:B------:R-:W3:Y:S01]  /*8840*/  SHFL.BFLY PT, R134, R136, 0x1, 0x1f ;  /* 0x0c201f0088867f89 */ /* 0x000ee200000e0000 */
[----:B-1----:R-:W-:Y:S02]  /*8850*/  FMNMX.FTZ R137, R137, R142, !PT ;  /* 0x0000008e89897209 */ /* 0x002fe40007810000 */
[----:B------:R-:W-:Y:S02]  /*8860*/  FMNMX.FTZ R2, R63, R0, !PT ;  /* 0x000000003f027209 */ /* 0x000fe40007810000 */
[C---:B------:R-:W-:Y:S01]  /*8870*/  FSETP.NEU.FTZ.AND P0, PT, R137.reuse, -INF , PT ;  /* 0xff8000008900780b */ /* 0x040fe20003f1d000 */
[----:B------:R-:W-:Y:S02]  /*8880*/  FADD.FTZ R0, -R137, R132 ;  /* 0x0000008489007221 */ /* 0x000fe40000010100 */
[----:B------:R-:W-:Y:S02]  /*8890*/  SHFL.BFLY PT, R3, R2, 0x2, 0x1f ;  /* 0x0c401f0002037f89 */ /* 0x000fe400000e0000 */
[----:B------:R-:W-:Y:S01]  /*88a0*/  FMUL.FTZ R0, R0, c[0x0][0x23c] ;  /* 0x00008f0000007a20 */ /* 0x000fe20000410000 */
[----:B--2---:R-:W-:Y:S05]  /*88b0*/  FMNMX.FTZ R135, R135, R143, !PT ;  /* 0x0000008f87877209 */ /* 0x004fea0007810000 */
[----:B------:R-:W-:Y:S01]  /*88c0*/  LDSM.16.MT88.4 R180, [R222+0x9000] ;  /* 0x00900000deb4783b */ /* 0x000fe20000004200 */
[----:B---3--:R-:W-:Y:S07]  /*88d0*/  FMNMX.FTZ R136, R136, R134, !PT ;  /* 0x0000008688887209 */ /* 0x008fee0007810000 */
[----:B------:R-:W1:Y:S01]  /*88e0*/  SHFL.BFLY PT, R141, R135, 0x1, 0x1f ;  /* 0x0c201f00878d7f89 */ /* 0x000e6200000e0000 */
[----:B------:R2:W-:Y:S01]  /*88f0*/  MUFU.EX2 R134, R0 ;  /* 0x0000000000867308 */ /* 0x0005e20000000800 */
[----:B-1----:R-:W-:Y:S01]  /*8900*/  FMNMX.FTZ R135, R135, R141, !PT ;  /* 0x0000008d87877209 */ /* 0x002fe20007810000 */
[----:B--2---:R-:W-:Y:S02]  /*8910*/  FADD.FTZ R0, -R136, R138 ;  /* 0x0000008a88007221 */ /* 0x004fe40000010100 */
[----:B------:R-:W-:Y:S02]  /*8920*/  FMUL.FTZ R138, R137, c[0x0][0x23c] ;  /* 0x00008f00898a7a20 */ /* 0x000fe40000410000 */
[----:B------:R-:W-:Y:S01]  /*8930*/  FMUL.FTZ R132, R0, c[0x0][0x23c] ;  /* 0x00008f0000847a20 */ /* 0x000fe20000410000 */
[----:B------:R-:W-:Y:S01]  /*8940*/  FMNMX.FTZ R0, R2, R3, !PT ;  /* 0x0000000302007209 */ /* 0x000fe20007810000 */
[C---:B------:R-:W-:Y:S01]  /*8950*/  FADD.FTZ R2, -R135.reuse, R139 ;  /* 0x0000008b87027221 */ /* 0x040fe20000010100 */
[----:B------:R-:W-:Y:S01]  /*8960*/  FSEL R138, R138, RZ, P0 ;  /* 0x000000ff8a8a7208 */ /* 0x000fe20000000000 */
[C---:B------:R-:W-:Y:S01]  /*8970*/  FMUL.FTZ R139, R136.reuse, c[0x0][0x23c] ;  /* 0x00008f00888b7a20 */ /* 0x040fe20000410000 */
[----:B------:R-:W-:Y:S01]  /*8980*/  FSETP.NEU.FTZ.AND P0, PT, R136, -INF , PT ;  /* 0xff8000008800780b */ /* 0x000fe20003f1d000 */
[----:B------:R-:W1:Y:S01]  /*8990*/  SHFL.BFLY PT, R3, R0, 0x1, 0x1f ;  /* 0x0c201f0000037f89 */ /* 0x000e6200000e0000 */
[----:B------:R-:W-:Y:S01]  /*89a0*/  FMUL.FTZ R184, R135, c[0x0][0x23c] ;  /* 0x00008f0087b87a20 */ /* 0x000fe20000410000 */
[----:B------:R-:W-:Y:S01]  /*89b0*/  MUFU.EX2 R132, R132 ;  /* 0x0000008400847308 */ /* 0x000fe20000000800 */
[----:B------:R-:W-:Y:S01]  /*89c0*/  FSEL R139, R139, RZ, P0 ;  /* 0x000000ff8b8b7208 */ /* 0x000fe20000000000 */
[--C-:B------:R-:W-:Y:S01]  /*89d0*/  FFMA.FTZ R4, R4, c[0x0][0x23c], -R138.reuse ;  /* 0x00008f0004047a23 */ /* 0x100fe2000001088a */
[----:B------:R-:W-:Y:S01]  /*89e0*/  FSETP.NEU.FTZ.AND P0, PT, R135, -INF , PT ;  /* 0xff8000008700780b */ /* 0x000fe20003f1d000 */
[--C-:B------:R-:W-:Y:S02]  /*89f0*/  FFMA.FTZ R5, R5, c[0x0][0x23c], -R138.reuse ;  /* 0x00008f0005057a23 */ /* 0x100fe4000001088a */
[--C-:B------:R-:W-:Y:S01]  /*8a00*/  FFMA.FTZ R16, R16, c[0x0][0x23c], -R138.reuse ;  /* 0x00008f0010107a23 */ /* 0x100fe2000001088a */
[----:B------:R-:W-:Y:S01]  /*8a10*/  FSEL R184, R184, RZ, P0 ;  /* 0x000000ffb8b87208 */ /* 0x000fe20000000000 */
[----:B------:R-:W-:Y:S02]  /*8a20*/  FFMA.FTZ R17, R17, c[0x0][0x23c], -R138 ;  /* 0x00008f0011117a23 */ /* 0x000fe4000001088a */
[--C-:B------:R-:W-:Y:S01]  /*8a30*/  FFMA.FTZ R6, R6, c[0x0][0x23c], -R139.reuse ;  /* 0x00008f0006067a23 */ /* 0x100fe2000001088b */
[----:B------:R-:W-:Y:S01]  /*8a40*/  MUFU.EX2 R230, R4 ;  /* 0x0000000400e67308 */ /* 0x000fe20000000800 */
[--C-:B------:R-:W-:Y:S02]  /*8a50*/  FFMA.FTZ R7, R7, c[0x0][0x23c], -R139.reuse ;  /* 0x00008f0007077a23 */ /* 0x100fe4000001088b */
[--C-:B------:R-:W-:Y:S02]  /*8a60*/  FFMA.FTZ R18, R18, c[0x0][0x23c], -R139.reuse ;  /* 0x00008f0012127a23 */ /* 0x100fe4000001088b */
[----:B------:R-:W-:Y:S02]  /*8a70*/  FFMA.FTZ R19, R19, c[0x0][0x23c], -R139 ;  /* 0x00008f0013137a23 */ /* 0x000fe4000001088b */
[----:B------:R-:W-:Y:S02]  /*8a80*/  FMUL.FTZ R2, R2, c[0x0][0x23c] ;  /* 0x00008f0002027a20 */ /* 0x000fe40000410000 */
[--C-:B------:R-:W-:Y:S01]  /*8a90*/  FFMA.FTZ R12, R12, c[0x0][0x23c], -R184.reuse ;  /* 0x00008f000c0c7a23 */ /* 0x100fe200000108b8 */
[----:B------:R-:W2:Y:S01]  /*8aa0*/  MUFU.EX2 R231, R5 ;  /* 0x0000000500e77308 */ /* 0x000ea20000000800 */
[----:B-1----:R-:W-:Y:S01]  /*8ab0*/  FMNMX.FTZ R3, R0, R3, !PT ;  /* 0x0000000300037209 */ /* 0x002fe20007810000 */
[--C-:B------:R-:W-:Y:S02]  /*8ac0*/  FFMA.FTZ R13, R13, c[0x0][0x23c], -R184.reuse ;  /* 0x00008f000d0d7a23 */ /* 0x100fe400000108b8 */
[----:B------:R-:W-:Y:S01]  /*8ad0*/  FFMA.FTZ R8, R8, c[0x0][0x23c], -R184 ;  /* 0x00008f0008087a23 */ /* 0x000fe200000108b8 */
[C---:B------:R-:W-:Y:S01]  /*8ae0*/  FSETP.NEU.FTZ.AND P0, PT, R3.reuse, -INF , PT ;  /* 0xff8000000300780b */ /* 0x040fe20003f1d000 */
[C---:B------:R-:W-:Y:S02]  /*8af0*/  FMUL.FTZ R185, R3.reuse, c[0x0][0x23c] ;  /* 0x00008f0003b97a20 */ /* 0x040fe40000410000 */
[----:B------:R-:W-:Y:S02]  /*8b00*/  FADD.FTZ R0, -R3, R140 ;  /* 0x0000008c03007221 */ /* 0x000fe40000010100 */
[----:B------:R1:W-:Y:S01]  /*8b10*/  MUFU.EX2 R233, R16 ;  /* 0x0000001000e97308 */ /* 0x0003e20000000800 */
[----:B------:R-:W-:Y:S01]  /*8b20*/  FSEL R185, R185, RZ, P0 ;  /* 0x000000ffb9b97208 */ /* 0x000fe20000000000 */
[----:B------:R-:W-:Y:S02]  /*8b30*/  FMUL.FTZ R0, R0, c[0x0][0x23c] ;  /* 0x00008f0000007a20 */ /* 0x000fe40000410000 */
[----:B------:R-:W-:Y:S02]  /*8b40*/  FFMA.FTZ R9, R9, c[0x0][0x23c], -R184 ;  /* 0x00008f0009097a23 */ /* 0x000fe400000108b8 */
[--C-:B------:R-:W-:Y:S02]  /*8b50*/  FFMA.FTZ R14, R14, c[0x0][0x23c], -R185.reuse ;  /* 0x00008f000e0e7a23 */ /* 0x100fe400000108b9 */
[--C-:B------:R-:W-:Y:S02]  /*8b60*/  FFMA.FTZ R15, R15, c[0x0][0x23c], -R185.reuse ;  /* 0x00008f000f0f7a23 */ /* 0x100fe400000108b9 */
[----:B------:R-:W3:Y:S01]  /*8b70*/  MUFU.EX2 R232, R17 ;  /* 0x0000001100e87308 */ /* 0x000ee20000000800 */
[--C-:B------:R-:W-:Y:S02]  /*8b80*/  FFMA.FTZ R10, R10, c[0x0][0x23c], -R185.reuse ;  /* 0x00008f000a0a7a23 */ /* 0x100fe400000108b9 */
[----:B------:R-:W-:Y:S01]  /*8b90*/  FFMA.FTZ R11, R11, c[0x0][0x23c], -R185 ;  /* 0x00008f000b0b7a23 */ /* 0x000fe200000108b9 */
[----:B--2---:R-:W-:Y:S01]  /*8ba0*/  F2FP.BF16.PACK_AB R140, R231, R230 ;  /* 0x000000e6e78c723e */ /* 0x004fe200000010ff */
[C---:B------:R-:W-:Y:S02]  /*8bb0*/  FMUL.FTZ R4, R134.reuse, R148 ;  /* 0x0000009486047220 */ /* 0x040fe40000410000 */
[----:B------:R-:W-:Y:S02]  /*8bc0*/  FMUL.FTZ R5, R134, R149 ;  /* 0x0000009586057220 */ /* 0x000fe40000410000 */
[--C-:B------:R-:W-:Y:S01]  /*8bd0*/  FFMA.FTZ R36, R36, c[0x0][0x23c], -R138.reuse ;  /* 0x00008f0024247a23 */ /* 0x100fe2000001088a */
[----:B------:R2:W-:Y:S01]  /*8be0*/  MUFU.EX2 R218, R6 ;  /* 0x0000000600da7308 */ /* 0x0005e20000000800 */
[--C-:B------:R-:W-:Y:S02]  /*8bf0*/  FFMA.FTZ R37, R37, c[0x0][0x23c], -R138.reuse ;  /* 0x00008f0025257a23 */ /* 0x100fe4000001088a */
[--C-:B------:R-:W-:Y:S02]  /*8c00*/  FFMA.FTZ R38, R38, c[0x0][0x23c], -R139.reuse ;  /* 0x00008f0026267a23 */ /* 0x100fe4000001088b */
[----:B-1----:R-:W-:Y:S02]  /*8c10*/  FMUL.FTZ R16, R134, R156 ;  /* 0x0000009c86107220 */ /* 0x002fe40000410000 */
[--C-:B------:R-:W-:Y:S02]  /*8c20*/  FFMA.FTZ R39, R39, c[0x0][0x23c], -R139.reuse ;  /* 0x00008f0027277a23 */ /* 0x100fe4000001088b */
[--C-:B------:R-:W-:Y:S01]  /*8c30*/  FFMA.FTZ R48, R48, c[0x0][0x23c], -R138.reuse ;  /* 0x00008f0030307a23 */ /* 0x100fe2000001088a */
[----:B------:R-:W1:Y:S01]  /*8c40*/  MUFU.EX2 R219, R7 ;  /* 0x0000000700db7308 */ /* 0x000e620000000800 */
[----:B------:R-:W-:Y:S02]  /*8c50*/  FFMA.FTZ R49, R49, c[0x0][0x23c], -R138 ;  /* 0x00008f0031317a23 */ /* 0x000fe4000001088a */
[--C-:B------:R-:W-:Y:S01]  /*8c60*/  FFMA.FTZ R50, R50, c[0x0][0x23c], -R139.reuse ;  /* 0x00008f0032327a23 */ /* 0x100fe2000001088b */
[----:B---3--:R-:W-:Y:S01]  /*8c70*/  F2FP.BF16.PACK_AB R142, R232, R233 ;  /* 0x000000e9e88e723e */ /* 0x008fe200000010ff */
[----:B------:R-:W-:Y:S02]  /*8c80*/  FMUL.FTZ R17, R134, R157 ;  /* 0x0000009d86117220 */ /* 0x000fe40000410000 */
[----:B------:R-:W-:Y:S02]  /*8c90*/  FFMA.FTZ R51, R51, c[0x0][0x23c], -R139 ;  /* 0x00008f0033337a23 */ /* 0x000fe4000001088b */
[--C-:B------:R-:W-:Y:S01]  /*8ca0*/  FFMA.FTZ R40, R40, c[0x0][0x23c], -R184.reuse ;  /* 0x00008f0028287a23 */ /* 0x100fe200000108b8 */
[----:B------:R3:W-:Y:S01]  /*8cb0*/  MUFU.EX2 R228, R18 ;  /* 0x0000001200e47308 */ /* 0x0007e20000000800 */
[--C-:B------:R-:W-:Y:S02]  /*8cc0*/  FFMA.FTZ R41, R41, c[0x0][0x23c], -R184.reuse ;  /* 0x00008f0029297a23 */ /* 0x100fe400000108b8 */
[--C-:B------:R-:W-:Y:S02]  /*8cd0*/  FFMA.FTZ R42, R42, c[0x0][0x23c], -R185.reuse ;  /* 0x00008f002a2a7a23 */ /* 0x100fe400000108b9 */
[----:B--2---:R-:W-:Y:S02]  /*8ce0*/  FMUL.FTZ R6, R132, R150 ;  /* 0x0000009684067220 */ /* 0x004fe40000410000 */
[--C-:B------:R-:W-:Y:S02]  /*8cf0*/  FFMA.FTZ R43, R43, c[0x0][0x23c], -R185.reuse ;  /* 0x00008f002b2b7a23 */ /* 0x100fe400000108b9 */
[--C-:B------:R-:W-:Y:S01]  /*8d00*/  FFMA.FTZ R44, R44, c[0x0][0x23c], -R184.reuse ;  /* 0x00008f002c2c7a23 */ /* 0x100fe200000108b8 */
[----:B------:R-:W2:Y:S01]  /*8d10*/  MUFU.EX2 R229, R19 ;  /* 0x0000001300e57308 */ /* 0x000ea20000000800 */
[----:B------:R-:W-:Y:S02]  /*8d20*/  FFMA.FTZ R45, R45, c[0x0][0x23c], -R184 ;  /* 0x00008f002d2d7a23 */ /* 0x000fe400000108b8 */
[--C-:B------:R-:W-:Y:S01]  /*8d30*/  FFMA.FTZ R46, R46, c[0x0][0x23c], -R185.reuse ;  /* 0x00008f002e2e7a23 */ /* 0x100fe200000108b9 */
[----:B-1----:R-:W-:Y:S01]  /*8d40*/  F2FP.BF16.PACK_AB R141, R219, R218 ;  /* 0x000000dadb8d723e */ /* 0x002fe200000010ff */
[----:B------:R-:W-:Y:S02]  /*8d50*/  FMUL.FTZ R7, R132, R151 ;  /* 0x0000009784077220 */ /* 0x000fe40000410000 */
[----:B------:R-:W1:Y:S01]  /*8d60*/  LDSM.16.MT88.4 R148, [R220+0xa000] ;  /* 0x00a00000dc94783b */ /* 0x000e620000004200 */
[----:B------:R-:W-:Y:S02]  /*8d70*/  FFMA.FTZ R47, R47, c[0x0][0x23c], -R185 ;  /* 0x00008f002f2f7a23 */ /* 0x000fe400000108b9 */
[----:B------:R-:W4:Y:S01]  /*8d80*/  MUFU.EX2 R2, R2 ;  /* 0x0000000200027308 */ /* 0x000f220000000800 */
[--C-:B------:R-:W-:Y:S02]  /*8d90*/  FFMA.FTZ R52, R52, c[0x0][0x23c], -R138.reuse ;  /* 0x00008f0034347a23 */ /* 0x100fe4000001088a */
[--C-:B------:R-:W-:Y:S02]  /*8da0*/  FFMA.FTZ R53, R53, c[0x0][0x23c], -R138.reuse ;  /* 0x00008f0035357a23 */ /* 0x100fe4000001088a */
[----:B---3--:R-:W-:Y:S02]  /*8db0*/  FMUL.FTZ R18, R132, R158 ;  /* 0x0000009e84127220 */ /* 0x008fe40000410000 */
[--C-:B------:R-:W-:Y:S02]  /*8dc0*/  FFMA.FTZ R54, R54, c[0x0][0x23c], -R139.reuse ;  /* 0x00008f0036367a23 */ /* 0x100fe4000001088b */
[--C-:B------:R-:W-:Y:S01]  /*8dd0*/  FFMA.FTZ R55, R55, c[0x0][0x23c], -R139.reuse ;  /* 0x00008f0037377a23 */ /* 0x100fe2000001088b */
[----:B------:R-:W3:Y:S01]  /*8de0*/  MUFU.EX2 R0, R0 ;  /* 0x0000000000007308 */ /* 0x000ee20000000800 */
[C---:B------:R-:W-:Y:S02]  /*8df0*/  FMUL.FTZ R84, R134.reuse, R84 ;  /* 0x0000005486547220 */ /* 0x040fe40000410000 */
[----:B------:R-:W-:Y:S01]  /*8e00*/  FMUL.FTZ R85, R134, R85 ;  /* 0x0000005586557220 */ /* 0x000fe20000410000 */
[----:B--2---:R-:W-:Y:S01]  /*8e10*/  F2FP.BF16.PACK_AB R143, R229, R228 ;  /* 0x000000e4e58f723e */ /* 0x004fe200000010ff */
[C---:B------:R-:W-:Y:S02]  /*8e20*/  FMUL.FTZ R19, R132.reuse, R159 ;  /* 0x0000009f84137220 */ /* 0x040fe40000410000 */
[----:B------:R-:W-:Y:S01]  /*8e30*/  LDSM.16.MT88.4 R156, [R222+0x9400] ;  /* 0x00940000de9c783b */ /* 0x000fe20000004200 */
[----:B------:R-:W-:Y:S02]  /*8e40*/  FMUL.FTZ R86, R132, R86 ;  /* 0x0000005684567220 */ /* 0x000fe40000410000 */
[----:B------:R2:W-:Y:S01]  /*8e50*/  MUFU.EX2 R214, R12 ;  /* 0x0000000c00d67308 */ /* 0x0005e20000000800 */
[-C--:B------:R-:W-:Y:S05]  /*8e60*/  HMMA.16816.F32.BF16 R4, R140, R176.reuse, R4 ;  /* 0x000000b08c04723c */ /* 0x080fea0000041804 */
[C---:B------:R-:W-:Y:S02]  /*8e70*/  FMUL.FTZ R68, R134.reuse, R68 ;  /* 0x0000004486447220 */ /* 0x040fe40000410000 */
[----:B------:R-:W-:Y:S02]  /*8e80*/  FMUL.FTZ R69, R134, R69 ;  /* 0x0000004586457220 */ /* 0x000fe40000410000 */
[----:B------:R5:W-:Y:S03]  /*8e90*/  MUFU.EX2 R216, R13 ;  /* 0x0000000d00d87308 */ /* 0x000be60000000800 */
[C---:B------:R-:W-:Y:S02]  /*8ea0*/  FMUL.FTZ R70, R132.reuse, R70 ;  /* 0x0000004684467220 */ /* 0x040fe40000410000 */
[C---:B------:R-:W-:Y:S02]  /*8eb0*/  FMUL.FTZ R71, R132.reuse, R71 ;  /* 0x0000004784477220 */ /* 0x040fe40000410000 */
[----:B------:R-:W-:Y:S02]  /*8ec0*/  FMUL.FTZ R87, R132, R87 ;  /* 0x0000005784577220 */ /* 0x000fe40000410000 */
[C---:B----4-:R-:W-:Y:S01]  /*8ed0*/  FMUL.FTZ R88, R2.reuse, R88 ;  /* 0x0000005802587220 */ /* 0x050fe20000410000 */
[----:B------:R4:W-:Y:S01]  /*8ee0*/  MUFU.EX2 R210, R14 ;  /* 0x0000000e00d27308 */ /* 0x0009e20000000800 */
[----:B------:R-:W-:Y:S02]  /*8ef0*/  FMUL.FTZ R89, R2, R89 ;  /* 0x0000005902597220 */ /* 0x000fe40000410000 */
[----:B---3--:R-:W-:Y:S02]  /*8f00*/  FMUL.FTZ R90, R0, R90 ;  /* 0x0000005a005a7220 */ /* 0x008fe40000410000 */
[----:B--2---:R-:W-:Y:S02]  /*8f10*/  FMUL.FTZ R12, R2, R152 ;  /* 0x00000098020c7220 */ /* 0x004fe40000410000 */
[----:B------:R-:W-:Y:S02]  /*8f20*/  FMUL.FTZ R91, R0, R91 ;  /* 0x0000005b005b7220 */ /* 0x000fe40000410000 */
[C---:B------:R-:W-:Y:S01]  /*8f30*/  FMUL.FTZ R92, R2.reuse, R92 ;  /* 0x0000005c025c7220 */ /* 0x040fe20000410000 */
[----:B------:R2:W-:Y:S01]  /*8f40*/  MUFU.EX2 R212, R15 ;  /* 0x0000000f00d47308 */ /* 0x0005e20000000800 */
[----:B------:R-:W-:Y:S02]  /*8f50*/  FMUL.FTZ R93, R2, R93 ;  /* 0x0000005d025d7220 */ /* 0x000fe40000410000 */
[----:B------:R-:W-:Y:S02]  /*8f60*/  FMUL.FTZ R94, R0, R94 ;  /* 0x0000005e005e7220 */ /* 0x000fe40000410000 */
[----:B-----5:R-:W-:Y:S02]  /*8f70*/  FMUL.FTZ R13, R2, R153 ;  /* 0x00000099020d7220 */ /* 0x020fe40000410000 */
[----:B------:R-:W-:Y:S02]  /*8f80*/  FMUL.FTZ R95, R0, R95 ;  /* 0x0000005f005f7220 */ /* 0x000fe40000410000 */
[C---:B------:R-:W-:Y:S01]  /*8f90*/  FMUL.FTZ R96, R134.reuse, R96 ;  /* 0x0000006086607220 */ /* 0x040fe20000410000 */
[----:B------:R3:W-:Y:S01]  /*8fa0*/  MUFU.EX2 R215, R8 ;  /* 0x0000000800d77308 */ /* 0x0007e20000000800 */
[----:B------:R-:W-:Y:S02]  /*8fb0*/  FMUL.FTZ R97, R134, R97 ;  /* 0x0000006186617220 */ /* 0x000fe40000410000 */
[----:B------:R-:W-:Y:S02]  /*8fc0*/  FMUL.FTZ R98, R132, R98 ;  /* 0x0000006284627220 */ /* 0x000fe40000410000 */
[----:B----4-:R-:W-:Y:S02]  /*8fd0*/  FMUL.FTZ R14, R0, R154 ;  /* 0x0000009a000e7220 */ /* 0x010fe40000410000 */
[----:B------:R-:W-:Y:S02]  /*8fe0*/  FMUL.FTZ R99, R132, R99 ;  /* 0x0000006384637220 */ /* 0x000fe40000410000 */
[--C-:B------:R-:W-:Y:S01]  /*8ff0*/  FFMA.FTZ R32, R32, c[0x0][0x23c], -R138.reuse ;  /* 0x00008f0020207a23 */ /* 0x100fe2000001088a */
[----:B------:R-:W4:Y:S01]  /*9000*/  MUFU.EX2 R217, R9 ;  /* 0x0000000900d97308 */ /* 0x000f220000000800 */
[----:B------:R-:W-:Y:S02]  /*9010*/  FFMA.FTZ R33, R33, c[0x0][0x23c], -R138 ;  /* 0x00008f0021217a23 */ /* 0x000fe4000001088a */
[--C-:B------:R-:W-:Y:S02]  /*9020*/  FFMA.FTZ R34, R34, c[0x0][0x23c], -R139.reuse ;  /* 0x00008f0022227a23 */ /* 0x100fe4000001088b */
[----:B--2---:R-:W-:Y:S02]  /*9030*/  FMUL.FTZ R15, R0, R155 ;  /* 0x0000009b000f7220 */ /* 0x004fe40000410000 */
[----:B------:R-:W2:Y:S01]  /*9040*/  LDSM.16.MT88.4 R152, [R222+0xa000] ;  /* 0x00a00000de98783b */ /* 0x000ea20000004200 */
[----:B------:R-:W-:Y:S02]  /*9050*/  FFMA.FTZ R35, R35, c[0x0][0x23c], -R139 ;  /* 0x00008f0023237a23 */ /* 0x000fe4000001088b */
[----:B------:R5:W-:Y:S01]  /*9060*/  MUFU.EX2 R211, R10 ;  /* 0x0000000a00d37308 */ /* 0x000be20000000800 */
[C---:B------:R-:W-:Y:S02]  /*9070*/  FMUL.FTZ R100, R134.reuse, R100 ;  /* 0x0000006486647220 */ /* 0x040fe40000410000 */
[----:B------:R-:W-:Y:S02]  /*9080*/  FMUL.FTZ R101, R134, R101 ;  /* 0x0000006586657220 */ /* 0x000fe40000410000 */
[----:B---3--:R-:W-:Y:S02]  /*9090*/  FMUL.FTZ R8, R2, R144 ;  /* 0x0000009002087220 */ /* 0x008fe40000410000 */
[C---:B------:R-:W-:Y:S02]  /*90a0*/  FMUL.FTZ R102, R132.reuse, R102 ;  /* 0x0000006684667220 */ /* 0x040fe40000410000 */
[----:B------:R-:W-:Y:S01]  /*90b0*/  FMUL.FTZ R103, R132, R103 ;  /* 0x0000006784677220 */ /* 0x000fe20000410000 */
[----:B------:R-:W3:Y:S01]  /*90c0*/  MUFU.EX2 R213, R11 ;  /* 0x0000000b00d57308 */ /* 0x000ee20000000800 */
[C---:B------:R-:W-:Y:S02]  /*90d0*/  FMUL.FTZ R104, R2.reuse, R104 ;  /* 0x0000006802687220 */ /* 0x040fe40000410000 */
[C---:B------:R-:W-:Y:S01]  /*90e0*/  FMUL.FTZ R105, R2.reuse, R105 ;  /* 0x0000006902697220 */ /* 0x040fe20000410000 */
[----:B----4-:R-:W-:Y:S01]  /*90f0*/  F2FP.BF16.PACK_AB R144, R217, R215 ;  /* 0x000000d7d990723e */ /* 0x010fe200000010ff */
[----:B------:R-:W-:Y:S02]  /*9100*/  FMUL.FTZ R9, R2, R145 ;  /* 0x0000009102097220 */ /* 0x000fe40000410000 */
[C---:B------:R-:W-:Y:S02]  /*9110*/  FMUL.FTZ R106, R0.reuse, R106 ;  /* 0x0000006a006a7220 */ /* 0x040fe40000410000 */
[----:B------:R-:W-:Y:S01]  /*9120*/  FMUL.FTZ R107, R0, R107 ;  /* 0x0000006b006b7220 */ /* 0x000fe20000410000 */
[----:B------:R-:W-:Y:S01]  /*9130*/  MUFU.EX2 R193, R36 ;  /* 0x0000002400c17308 */ /* 0x000fe20000000800 */
[--C-:B------:R-:W-:Y:S02]  /*9140*/  FFMA.FTZ R24, R24, c[0x0][0x23c], -R184.reuse ;  /* 0x00008f0018187a23 */ /* 0x100fe400000108b8 */
[----:B------:R-:W-:Y:S02]  /*9150*/  FFMA.FTZ R25, R25, c[0x0][0x23c], -R184 ;  /* 0x00008f0019197a23 */ /* 0x000fe400000108b8 */
[----:B-----5:R-:W-:Y:S01]  /*9160*/  FMUL.FTZ R10, R0, R146 ;  /* 0x00000092000a7220 */ /* 0x020fe20000410000 */
[----:B------:R-:W-:Y:S01]  /*9170*/  F2FP.BF16.PACK_AB R146, R216, R214 ;  /* 0x000000d6d892723e */ /* 0x000fe200000010ff */
[--C-:B------:R-:W-:Y:S02]  /*9180*/  FFMA.FTZ R26, R26, c[0x0][0x23c], -R185.reuse ;  /* 0x00008f001a1a7a23 */ /* 0x100fe400000108b9 */
[----:B------:R-:W-:Y:S01]  /*9190*/  FFMA.FTZ R27, R27, c[0x0][0x23c], -R185 ;  /* 0x00008f001b1b7a23 */ /* 0x000fe200000108b9 */
[----:B------:R-:W-:Y:S01]  /*91a0*/  MUFU.EX2 R191, R37 ;  /* 0x0000002500bf7308 */ /* 0x000fe20000000800 */
[C---:B------:R-:W-:Y:S02]  /*91b0*/  FMUL.FTZ R108, R134.reuse, R108 ;  /* 0x0000006c866c7220 */ /* 0x040fe40000410000 */
[----:B------:R-:W-:Y:S01]  /*91c0*/  FMUL.FTZ R109, R134, R109 ;  /* 0x0000006d866d7220 */ /* 0x000fe20000410000 */
[----:B---3--:R-:W-:Y:S01]  /*91d0*/  F2FP.BF16.PACK_AB R145, R213, R211 ;  /* 0x000000d3d591723e */ /* 0x008fe200000010ff */
[----:B------:R-:W-:Y:S01]  /*91e0*/  FMUL.FTZ R11, R0, R147 ;  /* 0x00000093000b7220 */ /* 0x000fe20000410000 */
[----:B------:R-:W-:Y:S01]  /*91f0*/  F2FP.BF16.PACK_AB R147, R212, R210 ;  /* 0x000000d2d493723e */ /* 0x000fe200000010ff */
[C---:B------:R-:W-:Y:S02]  /*9200*/  FMUL.FTZ R110, R132.reuse, R110 ;  /* 0x0000006e846e7220 */ /* 0x040fe40000410000 */
[----:B------:R-:W-:Y:S01]  /*9210*/  FMUL.FTZ R111, R132, R111 ;  /* 0x0000006f846f7220 */ /* 0x000fe20000410000 */
[----:B------:R-:W-:Y:S01]  /*9220*/  MUFU.EX2 R189, R38 ;  /* 0x0000002600bd7308 */ /* 0x000fe20000000800 */
[C---:B------:R-:W-:Y:S02]  /*9230*/  FMUL.FTZ R112, R2.reuse, R112 ;  /* 0x0000007002707220 */ /* 0x040fe40000410000 */
[C---:B------:R-:W-:Y:S04]  /*9240*/  HMMA.16816.F32.BF16 R8, R144.reuse, R176, R8 ;  /* 0x000000b09008723c */ /* 0x040fe80000041808 */
[----:B------:R-:W-:Y:S02]  /*9250*/  FMUL.FTZ R113, R2, R113 ;  /* 0x0000007102717220 */ /* 0x000fe40000410000 */
[C---:B------:R-:W-:Y:S01]  /*9260*/  FMUL.FTZ R114, R0.reuse, R114 ;  /* 0x0000007200727220 */ /* 0x040fe20000410000 */
[----:B------:R3:W-:Y:S01]  /*9270*/  MUFU.EX2 R188, R39 ;  /* 0x0000002700bc7308 */ /* 0x0007e20000000800 */
[-C--:B------:R-:W-:Y:S04]  /*9280*/  HMMA.16816.F32.BF16 R12, R144, R178.reuse, R12 ;  /* 0x000000b2900c723c */ /* 0x080fe8000004180c */
[----:B------:R-:W-:Y:S02]  /*9290*/  FMUL.FTZ R115, R0, R115 ;  /* 0x0000007300737220 */ /* 0x000fe40000410000 */
[C---:B------:R-:W-:Y:S02]  /*92a0*/  FMUL.FTZ R116, R2.reuse, R116 ;  /* 0x0000007402747220 */ /* 0x040fe40000410000 */
[C---:B------:R-:W-:Y:S01]  /*92b0*/  HMMA.16816.F32.BF16 R16, R140.reuse, R178, R16 ;  /* 0x000000b28c10723c */ /* 0x040fe20000041810 */
[----:B------:R-:W-:Y:S03]  /*92c0*/  MUFU.EX2 R192, R48 ;  /* 0x0000003000c07308 */ /* 0x000fe60000000800 */
[----:B------:R-:W-:Y:S02]  /*92d0*/  FMUL.FTZ R117, R2, R117 ;  /* 0x0000007502757220 */ /* 0x000fe40000410000 */
[----:B------:R-:W-:Y:S02]  /*92e0*/  FMUL.FTZ R118, R0, R118 ;  /* 0x0000007600767220 */ /* 0x000fe40000410000 */
[-C--:B------:R-:W-:Y:S03]  /*92f0*/  HMMA.16816.F32.BF16 R68, R140, R180.reuse, R68 ;  /* 0x000000b48c44723c */ /* 0x080fe60000041844 */
[----:B------:R-:W-:Y:S01]  /*9300*/  MUFU.EX2 R190, R49 ;  /* 0x0000003100be7308 */ /* 0x000fe20000000800 */
[C---:B------:R-:W-:Y:S02]  /*9310*/  FMUL.FTZ R72, R2.reuse, R72 ;  /* 0x0000004802487220 */ /* 0x040fe40000410000 */
[----:B------:R-:W-:Y:S01]  /*9320*/  FMUL.FTZ R73, R2, R73 ;  /* 0x0000004902497220 */ /* 0x000fe20000410000 */
[----:B---3--:R-:W-:Y:S01]  /*9330*/  LDSM.16.MT88.4 R36, [R222+0xa400] ;  /* 0x00a40000de24783b */ /* 0x008fe20000004200 */
[C---:B------:R-:W-:Y:S04]  /*9340*/  FMUL.FTZ R74, R0.reuse, R74 ;  /* 0x0000004a004a7220 */ /* 0x040fe80000410000 */
[C---:B------:R-:W-:Y:S01]  /*9350*/  FMUL.FTZ R75, R0.reuse, R75 ;  /* 0x0000004b004b7220 */ /* 0x040fe20000410000 */
[----:B------:R-:W-:Y:S01]  /*9360*/  MUFU.EX2 R187, R50 ;  /* 0x0000003200bb7308 */ /* 0x000fe20000000800 */
[----:B------:R-:W-:Y:S02]  /*9370*/  FMUL.FTZ R119, R0, R119 ;  /* 0x0000007700777220 */ /* 0x000fe40000410000 */
[C---:B------:R-:W-:Y:S02]  /*9380*/  FMUL.FTZ R120, R134.reuse, R120 ;  /* 0x0000007886787220 */ /* 0x040fe40000410000 */
[----:B------:R-:W-:Y:S01]  /*9390*/  FMUL.FTZ R121, R134, R121 ;  /* 0x0000007986797220 */ /* 0x000fe20000410000 */
[C---:B------:R-:W-:Y:S04]  /*93a0*/  HMMA.16816.F32.BF16 R72, R144.reuse, R180, R72 ;  /* 0x000000b49048723c */ /* 0x040fe80000041848 */
[C---:B------:R-:W-:Y:S01]  /*93b0*/  FMUL.FTZ R76, R2.reuse, R76 ;  /* 0x0000004c024c7220 */ /* 0x040fe20000410000 */
[----:B------:R3:W-:Y:S01]  /*93c0*/  MUFU.EX2 R186, R51 ;  /* 0x0000003300ba7308 */ /* 0x0007e20000000800 */
[----:B------:R-:W-:Y:S02]  /*93d0*/  FMUL.FTZ R77, R2, R77 ;  /* 0x0000004d024d7220 */ /* 0x000fe40000410000 */
[C---:B------:R-:W-:Y:S04]  /*93e0*/  FMUL.FTZ R78, R0.reuse, R78 ;  /* 0x0000004e004e7220 */ /* 0x040fe80000410000 */
[----:B------:R-:W-:Y:S02]  /*93f0*/  FMUL.FTZ R79, R0, R79 ;  /* 0x0000004f004f7220 */ /* 0x000fe40000410000 */
[C---:B------:R-:W-:Y:S01]  /*9400*/  FMUL.FTZ R122, R132.reuse, R122 ;  /* 0x0000007a847a7220 */ /* 0x040fe20000410000 */
[----:B------:R-:W-:Y:S01]  /*9410*/  MUFU.EX2 R181, R42 ;  /* 0x0000002a00b57308 */ /* 0x000fe20000000800 */
[----:B------:R-:W-:Y:S02]  /*9420*/  FMUL.FTZ R123, R132, R123 ;  /* 0x0000007b847b7220 */ /* 0x000fe40000410000 */
[----:B------:R-:W-:Y:S01]  /*9430*/  FMUL.FTZ R124, R2, R124 ;  /* 0x0000007c027c7220 */ /* 0x000fe20000410000 */
[-C--:B------:R-:W-:Y:S03]  /*9440*/  HMMA.16816.F32.BF16 R76, R144, R182.reuse, R76 ;  /* 0x000000b6904c723c */ /* 0x080fe6000004184c */
[C---:B------:R-:W-:Y:S02]  /*9450*/  FMUL.FTZ R80, R134.reuse, R80 ;  /* 0x0000005086507220 */ /* 0x040fe40000410000 */
[----:B------:R-:W-:Y:S01]  /*9460*/  FMUL.FTZ R81, R134, R81 ;  /* 0x0000005186517220 */ /* 0x000fe20000410000 */
[----:B------:R-:W-:Y:S01]  /*9470*/  MUFU.EX2 R179, R43 ;  /* 0x0000002b00b37308 */ /* 0x000fe20000000800 */
[C---:B------:R-:W-:Y:S02]  /*9480*/  FMUL.FTZ R82, R132.reuse, R82 ;  /* 0x0000005284527220 */ /* 0x040fe40000410000 */
[----:B------:R-:W-:Y:S01]  /*9490*/  FMUL.FTZ R83, R132, R83 ;  /* 0x0000005384537220 */ /* 0x000fe20000410000 */
[----:B---3--:R-:W-:Y:S02]  /*94a0*/  LDSM.16.MT88.4 R48, [R220+0xb400] ;  /* 0x00b40000dc30783b */ /* 0x008fe40000004200 */
[----:B------:R-:W-:Y:S02]  /*94b0*/  FMUL.FTZ R125, R2, R125 ;  /* 0x0000007d027d7220 */ /* 0x000fe40000410000 */
[C---:B------:R-:W-:Y:S02]  /*94c0*/  FMUL.FTZ R126, R0.reuse, R126 ;  /* 0x0000007e007e7220 */ /* 0x040fe40000410000 */
[C---:B------:R-:W-:Y:S01]  /*94d0*/  HMMA.16816.F32.BF16 R80, R140.reuse, R182, R80 ;  /* 0x000000b68c50723c */ /* 0x040fe20000041850 */
[----:B------:R-:W-:Y:S03]  /*94e0*/  MUFU.EX2 R183, R40 ;  /* 0x0000002800b77308 */ /* 0x000fe60000000800 */
[----:B------:R-:W-:Y:S02]  /*94f0*/  FMUL.FTZ R127, R0, R127 ;  /* 0x0000007f007f7220 */ /* 0x000fe40000410000 */
[----:B------:R-:W-:Y:S02]  /*9500*/  FMUL.FTZ R128, R2, R128 ;  /* 0x0000008002807220 */ /* 0x000fe40000410000 */
[-C--:B-1----:R-:W-:Y:S03]  /*9510*/  HMMA.16816.F32.BF16 R84, R140, R148.reuse, R84 ;  /* 0x000000948c54723c */ /* 0x082fe60000041854 */
[----:B------:R1:W-:Y:S01]  /*9520*/  MUFU.EX2 R182, R41 ;  /* 0x0000002900b67308 */ /* 0x0003e20000000800 */
[--C-:B------:R-:W-:Y:S02]  /*9530*/  FFMA.FTZ R20, R20, c[0x0][0x23c], -R138.reuse ;  /* 0x00008f0014147a23 */ /* 0x100fe4000001088a */
[--C-:B------:R-:W-:Y:S02]  /*9540*/  FFMA.FTZ R21, R21, c[0x0][0x23c], -R138.reuse ;  /* 0x00008f0015157a23 */ /* 0x100fe4000001088a */
[C---:B------:R-:W-:Y:S04]  /*9550*/  HMMA.16816.F32.BF16 R88, R144.reuse, R148, R88 ;  /* 0x000000949058723c */ /* 0x040fe80000041858 */
[--C-:B------:R-:W-:Y:S01]  /*9560*/  FFMA.FTZ R22, R22, c[0x0][0x23c], -R139.reuse ;  /* 0x00008f0016167a23 */ /* 0x100fe2000001088b */
[----:B------:R3:W-:Y:S01]  /*9570*/  MUFU.EX2 R209, R20 ;  /* 0x0000001400d17308 */ /* 0x0007e20000000800 */
[----:B------:R-:W-:Y:S02]  /*9580*/  FFMA.FTZ R23, R23, c[0x0][0x23c], -R139 ;  /* 0x00008f0017177a23 */ /* 0x000fe4000001088b */
[-C--:B------:R-:W-:Y:S04]  /*9590*/  HMMA.16816.F32.BF16 R92, R144, R150.reuse, R92 ;  /* 0x00000096905c723c */ /* 0x080fe8000004185c */
[----:B------:R-:W-:Y:S02]  /*95a0*/  FMUL.FTZ R129, R2, R129 ;  /* 0x0000008102817220 */ /* 0x000fe40000410000 */
[C---:B------:R-:W-:Y:S01]  /*95b0*/  FMUL.FTZ R130, R0.reuse, R130 ;  /* 0x0000008200827220 */ /* 0x040fe20000410000 */
[----:B------:R4:W-:Y:S01]  /*95c0*/  MUFU.EX2 R208, R21 ;  /* 0x0000001500d07308 */ /* 0x0009e20000000800 */
[C---:B------:R-:W-:Y:S01]  /*95d0*/  HMMA.16816.F32.BF16 R96, R140.reuse, R150, R96 ;  /* 0x000000968c60723c */ /* 0x040fe20000041860 */
[----:B------:R-:W5:Y:S03]  /*95e0*/  LDSM.16.MT88.4 R148, [R220+0xb000] ;  /* 0x00b00000dc94783b */ /* 0x000f660000004200 */
[----:B------:R-:W-:Y:S02]  /*95f0*/  FMUL.FTZ R131, R0, R131 ;  /* 0x0000008300837220 */ /* 0x000fe40000410000 */
[--C-:B------:R-:W-:Y:S02]  /*9600*/  FFMA.FTZ R64, R64, c[0x0][0x23c], -R138.reuse ;  /* 0x00008f0040407a23 */ /* 0x100fe4000001088a */
[-C--:B--2---:R-:W-:Y:S01]  /*9610*/  HMMA.16816.F32.BF16 R100, R140, R152.reuse, R100 ;  /* 0x000000988c64723c */ /* 0x084fe20000041864 */
[----:B------:R2:W-:Y:S01]  /*9620*/  MUFU.EX2 R204, R22 ;  /* 0x0000001600cc7308 */ /* 0x0005e20000000800 */
[----:B-1----:R-:W-:Y:S02]  /*9630*/  LDSM.16.MT88.4 R40, [R222+0xb400] ;  /* 0x00b40000de28783b */ /* 0x002fe40000004200 */
[----:B------:R-:W-:Y:S02]  /*9640*/  FFMA.FTZ R138, R65, c[0x0][0x23c], -R138 ;  /* 0x00008f00418a7a23 */ /* 0x000fe4000001088a */
[----:B---3--:R-:W-:Y:S02]  /*9650*/  FMUL.FTZ R20, R2, R160 ;  /* 0x000000a002147220 */ /* 0x008fe40000410000 */
[--C-:B------:R-:W-:Y:S03]  /*9660*/  FFMA.FTZ R28, R28, c[0x0][0x23c], -R184.reuse ;  /* 0x00008f001c1c7a23 */ /* 0x100fe600000108b8 */
[----:B------:R1:W-:Y:S01]  /*9670*/  MUFU.EX2 R205, R23 ;  /* 0x0000001700cd7308 */ /* 0x0003e20000000800 */
[--C-:B------:R-:W-:Y:S02]  /*9680*/  FFMA.FTZ R29, R29, c[0x0][0x23c], -R184.reuse ;  /* 0x00008f001d1d7a23 */ /* 0x100fe400000108b8 */
[--C-:B------:R-:W-:Y:S02]  /*9690*/  FFMA.FTZ R30, R30, c[0x0][0x23c], -R185.reuse ;  /* 0x00008f001e1e7a23 */ /* 0x100fe400000108b9 */
[----:B----4-:R-:W-:Y:S02]  /*96a0*/  FMUL.FTZ R21, R2, R161 ;  /* 0x000000a102157220 */ /* 0x010fe40000410000 */
[----:B------:R-:W-:Y:S02]  /*96b0*/  FFMA.FTZ R31, R31, c[0x0][0x23c], -R185 ;  /* 0x00008f001f1f7a23 */ /* 0x000fe400000108b9 */
[--C-:B------:R-:W-:Y:S01]  /*96c0*/  FFMA.FTZ R66, R66, c[0x0][0x23c], -R139.reuse ;  /* 0x00008f0042427a23 */ /* 0x100fe2000001088b */
[----:B------:R3:W-:Y:S01]  /*96d0*/  MUFU.EX2 R207, R32 ;  /* 0x0000002000cf7308 */ /* 0x0007e20000000800 */
[----:B------:R-:W-:Y:S02]  /*96e0*/  FFMA.FTZ R139, R67, c[0x0][0x23c], -R139 ;  /* 0x00008f00438b7a23 */ /* 0x000fe4000001088b */
[--C-:B------:R-:W-:Y:S02]  /*96f0*/  FFMA.FTZ R56, R56, c[0x0][0x23c], -R184.reuse ;  /* 0x00008f0038387a23 */ /* 0x100fe400000108b8 */
[----:B--2---:R-:W-:Y:S02]  /*9700*/  FMUL.FTZ R22, R0, R162 ;  /* 0x000000a200167220 */ /* 0x004fe40000410000 */
[--C-:B------:R-:W-:Y:S02]  /*9710*/  FFMA.FTZ R57, R57, c[0x0][0x23c], -R184.reuse ;  /* 0x00008f0039397a23 */ /* 0x100fe400000108b8 */
[--C-:B------:R-:W-:Y:S01]  /*9720*/  FFMA.FTZ R58, R58, c[0x0][0x23c], -R185.reuse ;  /* 0x00008f003a3a7a23 */ /* 0x100fe200000108b9 */
[----:B------:R2:W-:Y:S01]  /*9730*/  MUFU.EX2 R206, R33 ;  /* 0x0000002100ce7308 */ /* 0x0005e20000000800 */
[--C-:B------:R-:W-:Y:S02]  /*9740*/  FFMA.FTZ R59, R59, c[0x0][0x23c], -R185.reuse ;  /* 0x00008f003b3b7a23 */ /* 0x100fe400000108b9 */
[--C-:B------:R-:W-:Y:S02]  /*9750*/  FFMA.FTZ R60, R60, c[0x0][0x23c], -R184.reuse ;  /* 0x00008f003c3c7a23 */ /* 0x100fe400000108b8 */
[----:B-1----:R-:W-:Y:S02]  /*9760*/  FMUL.FTZ R23, R0, R163 ;  /* 0x000000a300177220 */ /* 0x002fe40000410000 */
[----:B------:R-:W-:Y:S02]  /*9770*/  FFMA.FTZ R184, R61, c[0x0][0x23c], -R184 ;  /* 0x00008f003db87a23 */ /* 0x000fe400000108b8 */
[--C-:B------:R-:W-:Y:S01]  /*9780*/  FFMA.FTZ R62, R62, c[0x0][0x23c], -R185.reuse ;  /* 0x00008f003e3e7a23 */ /* 0x100fe200000108b9 */
[----:B------:R1:W-:Y:S01]  /*9790*/  MUFU.EX2 R202, R34 ;  /* 0x0000002200ca7308 */ /* 0x0003e20000000800 */
[----:B------:R-:W-:Y:S01]  /*97a0*/  FFMA.FTZ R185, R63, c[0x0][0x23c], -R185 ;  /* 0x00008f003fb97a23 */ /* 0x000fe200000108b9 */
[C---:B------:R-:W-:Y:S04]  /*97b0*/  HMMA.16816.F32.BF16 R20, R144.reuse, R152, R20 ;  /* 0x000000989014723c */ /* 0x040fe80000041814 */
[----:B---3--:R-:W-:Y:S02]  /*97c0*/  FMUL.FTZ R32, R134, R164 ;  /* 0x000000a486207220 */ /* 0x008fe40000410000 */
[----:B------:R-:W-:Y:S02]  /*97d0*/  FFMA.FTZ R2, R2, R237, R215 ;  /* 0x000000ed02027223 */ /* 0x000fe400000100d7 */
[-C--:B------:R-:W-:Y:S01]  /*97e0*/  HMMA.16816.F32.BF16 R104, R144, R154.reuse, R104 ;  /* 0x0000009a9068723c */ /* 0x080fe20000041868 */
[----:B------:R3:W-:Y:S03]  /*97f0*/  MUFU.EX2 R203, R35 ;  /* 0x0000002300cb7308 */ /* 0x0007e60000000800 */
[----:B--2---:R-:W-:Y:S02]  /*9800*/  FMUL.FTZ R33, R134, R165 ;  /* 0x000000a586217220 */ /* 0x004fe40000410000 */
[----:B------:R-:W-:Y:S02]  /*9810*/  FFMA.FTZ R0, R0, R238, R211 ;  /* 0x000000ee00007223 */ /* 0x000fe400000100d3 */
[----:B------:R-:W-:Y:S03]  /*9820*/  FADD.FTZ R2, R217, R2 ;  /* 0x00000002d9027221 */ /* 0x000fe60000010000 */
[----:B------:R2:W-:Y:S01]  /*9830*/  MUFU.EX2 R200, R24 ;  /* 0x0000001800c87308 */ /* 0x0005e20000000800 */
[----:B------:R-:W-:Y:S02]  /*9840*/  FADD.FTZ R0, R213, R0 ;  /* 0x00000000d5007221 */ /* 0x000fe40000010000 */
[C---:B-1----:R-:W-:Y:S07]  /*9850*/  FMUL.FTZ R34, R132.reuse, R166 ;  /* 0x000000a684227220 */ /* 0x042fee0000410000 */
[----:B------:R1:W4:Y:S01]  /*9860*/  MUFU.EX2 R201, R25 ;  /* 0x0000001900c97308 */ /* 0x0003220000000800 */
[----:B---3--:R-:W-:Y:S02]  /*9870*/  FMUL.FTZ R35, R132, R167 ;  /* 0x000000a784237220 */ /* 0x008fe40000410000 */
[----:B------:R-:W-:Y:S07]  /*9880*/  LDSM.16.MT88.4 R164, [R222+0xac00] ;  /* 0x00ac0000dea4783b */ /* 0x000fee0000004200 */
[----:B------:R-:W-:Y:S01]  /*9890*/  MUFU.EX2 R180, R44 ;  /* 0x0000002c00b47308 */ /* 0x000fe20000000800 */
[C---:B------:R-:W-:Y:S01]  /*98a0*/  HMMA.16816.F32.BF16 R32, R140.reuse, R154, R32 ;  /* 0x0000009a8c20723c */ /* 0x040fe20000041820 */
[----:B------:R-:W3:Y:S03]  /*98b0*/  LDSM.16.MT88.4 R152, [R222+0xb000] ;  /* 0x00b00000de98783b */ /* 0x000ee60000004200 */
[C---:B--2---:R-:W-:Y:S04]  /*98c0*/  FMUL.FTZ R24, R134.reuse, R168 ;  /* 0x000000a886187220 */ /* 0x044fe80000410000 */
[-C--:B-----5:R-:W-:Y:S01]  /*98d0*/  HMMA.16816.F32.BF16 R108, R140, R148.reuse, R108 ;  /* 0x000000948c6c723c */ /* 0x0a0fe2000004186c */
[----:B------:R2:W-:Y:S03]  /*98e0*/  MUFU.EX2 R199, R26 ;  /* 0x0000001a00c77308 */ /* 0x0005e60000000800 */
[----:B-1----:R-:W-:Y:S04]  /*98f0*/  FMUL.FTZ R25, R134, R169 ;  /* 0x000000a986197220 */ /* 0x002fe80000410000 */
[C---:B------:R-:W-:Y:S03]  /*9900*/  HMMA.16816.F32.BF16 R112, R144.reuse, R148, R112 ;  /* 0x000000949070723c */ /* 0x040fe60000041870 */
[----:B------:R1:W5:Y:S05]  /*9910*/  MUFU.EX2 R198, R27 ;  /* 0x0000001b00c67308 */ /* 0x00036a0000000800 */
[-C--:B------:R-:W-:Y:S05]  /*9920*/  HMMA.16816.F32.BF16 R116, R144, R150.reuse, R116 ;  /* 0x000000969074723c */ /* 0x080fea0000041874 */
[----:B------:R3:W-:Y:S01]  /*9930*/  MUFU.EX2 R197, R28 ;  /* 0x0000001c00c57308 */ /* 0x0007e20000000800 */
[C---:B--2---:R-:W-:Y:S09]  /*9940*/  FMUL.FTZ R26, R132.reuse, R170 ;  /* 0x000000aa841a7220 */ /* 0x044ff20000410000 */
[----:B------:R2:W2:Y:S01]  /*9950*/  MUFU.EX2 R196, R29 ;  /* 0x0000001d00c47308 */ /* 0x0004a20000000800 */
[----:B-1----:R-:W-:Y:S02]  /*9960*/  FMUL.FTZ R27, R132, R171 ;  /* 0x000000ab841b7220 */ /* 0x002fe40000410000 */
[----:B------:R-:W-:Y:S07]  /*9970*/  LDSM.16.MT88.4 R168, [R220+0xbc00] ;  /* 0x00bc0000dca8783b */ /* 0x000fee0000004200 */
[----:B------:R-:W-:Y:S01]  /*9980*/  MUFU.EX2 R178, R45 ;  /* 0x0000002d00b27308 */ /* 0x000fe20000000800 */
[C---:B------:R-:W-:Y:S01]  /*9990*/  HMMA.16816.F32.BF16 R24, R140.reuse, R150, R24 ;  /* 0x000000968c18723c */ /* 0x040fe20000041818 */
[----:B------:R-:W1:Y:S03]  /*99a0*/  LDSM.16.MT88.4 R148, [R220+0x9400] ;  /* 0x00940000dc94783b */ /* 0x000e660000004200 */
[C---:B---3--:R-:W-:Y:S04]  /*99b0*/  FMUL.FTZ R28, R134.reuse, R172 ;  /* 0x000000ac861c7220 */ /* 0x048fe80000410000 */
[-C--:B------:R-:W-:Y:S01]  /*99c0*/  HMMA.16816.F32.BF16 R120, R140, R152.reuse, R120 ;  /* 0x000000988c78723c */ /* 0x080fe20000041878 */
[----:B------:R3:W-:Y:S03]  /*99d0*/  MUFU.EX2 R195, R30 ;  /* 0x0000001e00c37308 */ /* 0x0007e60000000800 */
[C---:B--2---:R-:W-:Y:S02]  /*99e0*/  FMUL.FTZ R29, R134.reuse, R173 ;  /* 0x000000ad861d7220 */ /* 0x044fe40000410000 */
[----:B------:R-:W-:Y:S02]  /*99f0*/  FFMA.FTZ R134, R134, R235, R230 ;  /* 0x000000eb86867223 */ /* 0x000fe400000100e6 */
[C---:B------:R-:W-:Y:S03]  /*9a00*/  HMMA.16816.F32.BF16 R124, R144.reuse, R152, R124 ;  /* 0x00000098907c723c */ /* 0x040fe6000004187c */
[----:B------:R2:W1:Y:S05]  /*9a10*/  MUFU.EX2 R194, R31 ;  /* 0x0000001f00c27308 */ /* 0x00046a0000000800 */
[-C--:B------:R-:W-:Y:S05]  /*9a20*/  HMMA.16816.F32.BF16 R128, R144, R154.reuse, R128 ;  /* 0x0000009a9080723c */ /* 0x080fea0000041880 */
[----:B------:R-:W-:Y:S02]  /*9a30*/  MUFU.EX2 R177, R46 ;  /* 0x0000002e00b17308 */ /* 0x000fe40000000800 */
[----:B----4-:R-:W-:Y:S01]  /*9a40*/  F2FP.BF16.PACK_AB R144, R201, R200 ;  /* 0x000000c8c990723e */ /* 0x010fe200000010ff */
[----:B---3--:R-:W-:Y:S01]  /*9a50*/  FMUL.FTZ R30, R132, R174 ;  /* 0x000000ae841e7220 */ /* 0x008fe20000410000 */
[----:B-----5:R-:W-:Y:S03]  /*9a60*/  F2FP.BF16.PACK_AB R145, R198, R199 ;  /* 0x000000c7c691723e */ /* 0x020fe600000010ff */
[----:B------:R-:W-:Y:S03]  /*9a70*/  F2FP.BF16.PACK_AB R146, R196, R197 ;  /* 0x000000c5c492723e */ /* 0x000fe600000010ff */
[----:B------:R3:W-:Y:S01]  /*9a80*/  MUFU.EX2 R176, R47 ;  /* 0x0000002f00b07308 */ /* 0x0007e20000000800 */
[----:B--2---:R-:W-:Y:S01]  /*9a90*/  FMUL.FTZ R31, R132, R175 ;  /* 0x000000af841f7220 */ /* 0x004fe20000410000 */
[----:B-1----:R-:W-:Y:S08]  /*9aa0*/  F2FP.BF16.PACK_AB R147, R194, R195 ;  /* 0x000000c3c293723e */ /* 0x002ff000000010ff */
[----:B------:R-:W-:Y:S01]  /*9ab0*/  MUFU.EX2 R65, R54 ;  /* 0x0000003600417308 */ /* 0x000fe20000000800 */
[----:B------:R-:W-:Y:S01]  /*9ac0*/  HMMA.16816.F32.BF16 R28, R140, R154, R28 ;  /* 0x0000009a8c1c723c */ /* 0x000fe2000004181c */
[----:B------:R-:W1:Y:S06]  /*9ad0*/  LDSM.16.MT88.4 R152, [R220+0xa400] ;  /* 0x00a40000dc98783b */ /* 0x000e6c0000004200 */
[----:B------:R-:W-:Y:S02]  /*9ae0*/  F2FP.BF16.PACK_AB R140, R208, R209 ;  /* 0x000000d1d08c723e */ /* 0x000fe400000010ff */
[----:B------:R-:W-:Y:S01]  /*9af0*/  F2FP.BF16.PACK_AB R142, R206, R207 ;  /* 0x000000cfce8e723e */ /* 0x000fe200000010ff */
[----:B------:R-:W-:Y:S02]  /*9b00*/  MUFU.EX2 R138, R138 ;  /* 0x0000008a008a7308 */ /* 0x000fe40000000800 */
[----:B------:R-:W-:Y:S01]  /*9b10*/  F2FP.BF16.PACK_AB R141, R205, R204 ;  /* 0x000000cccd8d723e */ /* 0x000fe200000010ff */
[----:B---3--:R-:W-:Y:S01]  /*9b20*/  LDSM.16.MT88.4 R44, [R220+0xa800] ;  /* 0x00a80000dc2c783b */ /* 0x008fe20000004200 */
[----:B------:R-:W-:Y:S06]  /*9b30*/  F2FP.BF16.PACK_AB R143, R203, R202 ;  /* 0x000000cacb8f723e */ /* 0x000fec00000010ff */
[----:B------:R-:W-:Y:S01]  /*9b40*/  MUFU.EX2 R66, R66 ;  /* 0x0000004200427308 */ /* 0x000fe20000000800 */
[-C--:B------:R-:W-:Y:S08]  /*9b50*/  HMMA.16816.F32.BF16 R4, R140, R148.reuse, R4 ;  /* 0x000000948c04723c */ /* 0x080ff00000041804 */
[C---:B------:R-:W-:Y:S01]  /*9b60*/  HMMA.16816.F32.BF16 R8, R144.reuse, R148, R8 ;  /* 0x000000949008723c */ /* 0x040fe20000041808 */
[----:B------:R-:W2:Y:S07]  /*9b70*/  MUFU.EX2 R139, R139 ;  /* 0x0000008b008b7308 */ /* 0x000eae0000000800 */
[-C--:B------:R-:W-:Y:S03]  /*9b80*/  HMMA.16816.F32.BF16 R12, R144, R150.reuse, R12 ;  /* 0x00000096900c723c */ /* 0x080fe6000004180c */
[----:B------:R-:W-:Y:S05]  /*9b90*/  MUFU.EX2 R56, R56 ;  /* 0x0000003800387308 */ /* 0x000fea0000000800 */
[C---:B------:R-:W-:Y:S01]  /*9ba0*/  HMMA.16816.F32.BF16 R16, R140.reuse, R150, R16 ;  /* 0x000000968c10723c */ /* 0x040fe20000041810 */
[----:B------:R-:W3:Y:S04]  /*9bb0*/  LDSM.16.MT88.4 R148, [R220+0x9800] ;  /* 0x00980000dc94783b */ /* 0x000ee80000004200 */
[----:B------:R-:W-:Y:S03]  /*9bc0*/  MUFU.EX2 R57, R57 ;  /* 0x0000003900397308 */ /* 0x000fe60000000800 */
[-C--:B------:R-:W-:Y:S04]  /*9bd0*/  HMMA.16816.F32.BF16 R68, R140, R156.reuse, R68 ;  /* 0x0000009c8c44723c */ /* 0x080fe80000041844 */
[----:B--2---:R-:W-:Y:S03]  /*9be0*/  F2FP.BF16.PACK_AB R175, R139, R66 ;  /* 0x000000428baf723e */ /* 0x004fe600000010ff */
[----:B------:R-:W-:Y:S01]  /*9bf0*/  MUFU.EX2 R58, R58 ;  /* 0x0000003a003a7308 */ /* 0x000fe20000000800 */
[C---:B------:R-:W-:Y:S08]  /*9c00*/  HMMA.16816.F32.BF16 R72, R144.reuse, R156, R72 ;  /* 0x0000009c9048723c */ /* 0x040ff00000041848 */
[-C--:B------:R-:W-:Y:S01]  /*9c10*/  HMMA.16816.F32.BF16 R76, R144, R158.reuse, R76 ;  /* 0x0000009e904c723c */ /* 0x080fe2000004184c */
[----:B------:R-:W-:Y:S07]  /*9c20*/  MUFU.EX2 R59, R59 ;  /* 0x0000003b003b7308 */ /* 0x000fee0000000800 */
[C---:B------:R-:W-:Y:S01]  /*9c30*/  HMMA.16816.F32.BF16 R80, R140.reuse, R158, R80 ;  /* 0x0000009e8c50723c */ /* 0x040fe20000041850 */
[----:B------:R-:W-:Y:S02]  /*9c40*/  LDSM.16.MT88.4 R156, [R220+0x9c00] ;  /* 0x009c0000dc9c783b */ /* 0x000fe40000004200 */
[----:B------:R-:W-:Y:S05]  /*9c50*/  MUFU.EX2 R60, R60 ;  /* 0x0000003c003c7308 */ /* 0x000fea0000000800 */
[-C--:B-1----:R-:W-:Y:S05]  /*9c60*/  HMMA.16816.F32.BF16 R84, R140, R152.reuse, R84 ;  /* 0x000000988c54723c */ /* 0x082fea0000041854 */
[----:B------:R-:W-:Y:S03]  /*9c70*/  MUFU.EX2 R184, R184 ;  /* 0x000000b800b87308 */ /* 0x000fe60000000800 */
[C---:B------:R-:W-:Y:S07]  /*9c80*/  HMMA.16816.F32.BF16 R88, R144.reuse, R152, R88 ;  /* 0x000000989058723c */ /* 0x040fee0000041858 */
[----:B------:R-:W-:Y:S01]  /*9c90*/  MUFU.EX2 R62, R62 ;  /* 0x0000003e003e7308 */ /* 0x000fe20000000800 */
[-C--:B------:R-:W-:Y:S08]  /*9ca0*/  HMMA.16816.F32.BF16 R92, R144, R154.reuse, R92 ;  /* 0x0000009a905c723c */ /* 0x080ff0000004185c */
[C---:B------:R-:W-:Y:S01]  /*9cb0*/  HMMA.16816.F32.BF16 R96, R140.reuse, R154, R96 ;  /* 0x0000009a8c60723c */ /* 0x040fe20000041860 */
[----:B------:R-:W1:Y:S01]  /*9cc0*/  LDSM.16.MT88.4 R152, [R222+0x9800] ;  /* 0x00980000de98783b */ /* 0x000e620000004200 */
[----:B------:R-:W-:Y:S06]  /*9cd0*/  MUFU.EX2 R185, R185 ;  /* 0x000000b900b97308 */ /* 0x000fec0000000800 */
[-C--:B------:R-:W-:Y:S08]  /*9ce0*/  HMMA.16816.F32.BF16 R100, R140, R36.reuse, R100 ;  /* 0x000000248c64723c */ /* 0x080ff00000041864 */
[C---:B------:R-:W-:Y:S07]  /*9cf0*/  HMMA.16816.F32.BF16 R20, R144.reuse, R36, R20 ;  /* 0x000000249014723c */ /* 0x040fee0000041814 */
[----:B------:R-:W-:Y:S01]  /*9d00*/  F2FP.BF16.PACK_AB R36, R191, R193 ;  /* 0x000000c1bf24723e */ /* 0x000fe200000010ff */
[-C--:B------:R-:W-:Y:S04]  /*9d10*/  HMMA.16816.F32.BF16 R104, R144, R38.reuse, R104 ;  /* 0x000000269068723c */ /* 0x080fe80000041868 */
[----:B------:R-:W-:Y:S04]  /*9d20*/  F2FP.BF16.PACK_AB R37, R188, R189 ;  /* 0x000000bdbc25723e */ /* 0x000fe800000010ff */
[C---:B------:R-:W-:Y:S07]  /*9d30*/  HMMA.16816.F32.BF16 R32, R140.reuse, R38, R32 ;  /* 0x000000268c20723c */ /* 0x040fee0000041820 */
[----:B------:R-:W-:Y:S01]  /*9d40*/  F2FP.BF16.PACK_AB R38, R190, R192 ;  /* 0x000000c0be26723e */ /* 0x000fe200000010ff */
[-C--:B------:R-:W-:Y:S04]  /*9d50*/  HMMA.16816.F32.BF16 R108, R140, R48.reuse, R108 ;  /* 0x000000308c6c723c */ /* 0x080fe8000004186c */
[----:B------:R-:W-:Y:S04]  /*9d60*/  F2FP.BF16.PACK_AB R39, R186, R187 ;  /* 0x000000bbba27723e */ /* 0x000fe800000010ff */
[C---:B------:R-:W-:Y:S08]  /*9d70*/  HMMA.16816.F32.BF16 R112, R144.reuse, R48, R112 ;  /* 0x000000309070723c */ /* 0x040ff00000041870 */
[-C--:B------:R-:W-:Y:S08]  /*9d80*/  HMMA.16816.F32.BF16 R116, R144, R50.reuse, R116 ;  /* 0x000000329074723c */ /* 0x080ff00000041874 */
[C---:B------:R-:W-:Y:S01]  /*9d90*/  HMMA.16816.F32.BF16 R24, R140.reuse, R50, R24 ;  /* 0x000000328c18723c */ /* 0x040fe20000041818 */
[----:B------:R-:W2:Y:S07]  /*9da0*/  LDSM.16.MT88.4 R48, [R222+0xa800] ;  /* 0x00a80000de30783b */ /* 0x000eae0000004200 */
[-C--:B------:R-:W-:Y:S08]  /*9db0*/  HMMA.16816.F32.BF16 R120, R140, R40.reuse, R120 ;  /* 0x000000288c78723c */ /* 0x080ff00000041878 */
[C---:B------:R-:W-:Y:S07]  /*9dc0*/  HMMA.16816.F32.BF16 R124, R144.reuse, R40, R124 ;  /* 0x00000028907c723c */ /* 0x040fee000004187c */
[----:B------:R-:W-:Y:S01]  /*9dd0*/  F2FP.BF16.PACK_AB R40, R182, R183 ;  /* 0x000000b7b628723e */ /* 0x000fe200000010ff */
[-C--:B------:R-:W-:Y:S04]  /*9de0*/  HMMA.16816.F32.BF16 R128, R144, R42.reuse, R128 ;  /* 0x0000002a9080723c */ /* 0x080fe80000041880 */
[----:B------:R-:W-:Y:S04]  /*9df0*/  F2FP.BF16.PACK_AB R41, R179, R181 ;  /* 0x000000b5b329723e */ /* 0x000fe800000010ff */
[----:B------:R-:W-:Y:S01]  /*9e00*/  HMMA.16816.F32.BF16 R28, R140, R42, R28 ;  /* 0x0000002a8c1c723c */ /* 0x000fe2000004181c */
[----:B------:R-:W-:Y:S06]  /*9e10*/  MUFU.EX2 R142, R52 ;  /* 0x00000034008e7308 */ /* 0x000fec0000000800 */
[----:B------:R-:W-:Y:S01]  /*9e20*/  F2FP.BF16.PACK_AB R42, R178, R180 ;  /* 0x000000b4b22a723e */ /* 0x000fe200000010ff */
[-C--:B---3--:R-:W-:Y:S03]  /*9e30*/  HMMA.16816.F32.BF16 R4, R36, R148.reuse, R4 ;  /* 0x000000942404723c */ /* 0x088fe60000041804 */
[----:B------:R-:W3:Y:S02]  /*9e40*/  MUFU.EX2 R140, R53 ;  /* 0x00000035008c7308 */ /* 0x000ee40000000800 */
[----:B------:R-:W-:Y:S07]  /*9e50*/  F2FP.BF16.PACK_AB R43, R176, R177 ;  /* 0x000000b1b02b723e */ /* 0x000fee00000010ff */
[C---:B------:R-:W-:Y:S01]  /*9e60*/  HMMA.16816.F32.BF16 R8, R40.reuse, R148, R8 ;  /* 0x000000942808723c */ /* 0x040fe20000041808 */
[----:B------:R-:W4:Y:S07]  /*9e70*/  MUFU.EX2 R141, R64 ;  /* 0x00000040008d7308 */ /* 0x000f2e0000000800 */
[-C--:B------:R-:W-:Y:S03]  /*9e80*/  HMMA.16816.F32.BF16 R12, R40, R150.reuse, R12 ;  /* 0x00000096280c723c */ /* 0x080fe6000004180c */
[----:B------:R5:W2:Y:S01]  /*9e90*/  MUFU.EX2 R64, R55 ;  /* 0x0000003700407308 */ /* 0x000aa20000000800 */
[----:B---3--:R-:W-:Y:S04]  /*9ea0*/  F2FP.BF16.PACK_AB R172, R140, R142 ;  /* 0x0000008e8cac723e */ /* 0x008fe800000010ff */
[C---:B------:R-:W-:Y:S08]  /*9eb0*/  HMMA.16816.F32.BF16 R16, R36.reuse, R150, R16 ;  /* 0x000000962410723c */ /* 0x040ff00000041810 */
[-C--:B-1----:R-:W-:Y:S04]  /*9ec0*/  HMMA.16816.F32.BF16 R68, R36, R152.reuse, R68 ;  /* 0x000000982444723c */ /* 0x082fe80000041844 */
[----:B----4-:R-:W-:Y:S04]  /*9ed0*/  F2FP.BF16.PACK_AB R174, R138, R141 ;  /* 0x0000008d8aae723e */ /* 0x010fe800000010ff */
[C---:B------:R-:W-:Y:S01]  /*9ee0*/  HMMA.16816.F32.BF16 R72, R40.reuse, R152, R72 ;  /* 0x000000982848723c */ /* 0x040fe20000041848 */
[----:B-----5:R-:W1:Y:S03]  /*9ef0*/  LDSM.16.MT88.4 R52, [R220+0xb800] ;  /* 0x00b80000dc34783b */ /* 0x020e660000004200 */
[----:B--2---:R-:W-:Y:S04]  /*9f00*/  F2FP.BF16.PACK_AB R173, R64, R65 ;  /* 0x0000004140ad723e */ /* 0x004fe800000010ff */
[-C--:B------:R-:W-:Y:S08]  /*9f10*/  HMMA.16816.F32.BF16 R76, R40, R154.reuse, R76 ;  /* 0x0000009a284c723c */ /* 0x080ff0000004184c */
[C---:B------:R-:W-:Y:S08]  /*9f20*/  HMMA.16816.F32.BF16 R80, R36.reuse, R154, R80 ;  /* 0x0000009a2450723c */ /* 0x040ff00000041850 */
[-C--:B------:R-:W-:Y:S08]  /*9f30*/  HMMA.16816.F32.BF16 R84, R36, R44.reuse, R84 ;  /* 0x0000002c2454723c */ /* 0x080ff00000041854 */
[C---:B------:R-:W-:Y:S08]  /*9f40*/  HMMA.16816.F32.BF16 R88, R40.reuse, R44, R88 ;  /* 0x0000002c2858723c */ /* 0x040ff00000041858 */
[-C--:B------:R-:W-:Y:S08]  /*9f50*/  HMMA.16816.F32.BF16 R92, R40, R46.reuse, R92 ;  /* 0x0000002e285c723c */ /* 0x080ff0000004185c */
[C---:B------:R-:W-:Y:S01]  /*9f60*/  HMMA.16816.F32.BF16 R96, R36.reuse, R46, R96 ;  /* 0x0000002e2460723c */ /* 0x040fe20000041860 */
[----:B------:R-:W2:Y:S07]  /*9f70*/  LDSM.16.MT88.4 R44, [R222+0xb800] ;  /* 0x00b80000de2c783b */ /* 0x000eae0000004200 */
[-C--:B------:R-:W-:Y:S08]  /*9f80*/  HMMA.16816.F32.BF16 R100, R36, R48.reuse, R100 ;  /* 0x000000302464723c */ /* 0x080ff00000041864 */
[C---:B------:R-:W-:Y:S08]  /*9f90*/  HMMA.16816.F32.BF16 R20, R40.reuse, R48, R20 ;  /* 0x000000302814723c */ /* 0x040ff00000041814 */
[-C--:B------:R-:W-:Y:S08]  /*9fa0*/  HMMA.16816.F32.BF16 R104, R40, R50.reuse, R104 ;  /* 0x000000322868723c */ /* 0x080ff00000041868 */
[C---:B------:R-:W-:Y:S01]  /*9fb0*/  HMMA.16816.F32.BF16 R32, R36.reuse, R50, R32 ;  /* 0x000000322420723c */ /* 0x040fe20000041820 */
[----:B------:R-:W3:Y:S07]  /*9fc0*/  LDSM.16.MT88.4 R48, [R222+0x9c00] ;  /* 0x009c0000de30783b */ /* 0x000eee0000004200 */
[-C--:B-1----:R-:W-:Y:S08]  /*9fd0*/  HMMA.16816.F32.BF16 R108, R36, R52.reuse, R108 ;  /* 0x00000034246c723c */ /* 0x082ff0000004186c */
[C---:B------:R-:W-:Y:S08]  /*9fe0*/  HMMA.16816.F32.BF16 R112, R40.reuse, R52, R112 ;  /* 0x000000342870723c */ /* 0x040ff00000041870 */
[-C--:B------:R-:W-:Y:S08]  /*9ff0*/  HMMA.16816.F32.BF16 R116, R40, R54.reuse, R116 ;  /* 0x000000362874723c */ /* 0x080ff00000041874 */
[C---:B------:R-:W-:Y:S01]  /*a000*/  HMMA.16816.F32.BF16 R24, R36.reuse, R54, R24 ;  /* 0x000000362418723c */ /* 0x040fe20000041818 */
[----:B------:R-:W1:Y:S07]  /*a010*/  LDSM.16.MT88.4 R52, [R220+0xac00] ;  /* 0x00ac0000dc34783b */ /* 0x000e6e0000004200 */
[-C--:B--2---:R-:W-:Y:S08]  /*a020*/  HMMA.16816.F32.BF16 R120, R36, R44.reuse, R120 ;  /* 0x0000002c2478723c */ /* 0x084ff00000041878 */
[C---:B------:R-:W-:Y:S08]  /*a030*/  HMMA.16816.F32.BF16 R124, R40.reuse, R44, R124 ;  /* 0x0000002c287c723c */ /* 0x040ff0000004187c */
[-C--:B------:R-:W-:Y:S08]  /*a040*/  HMMA.16816.F32.BF16 R128, R40, R46.reuse, R128 ;  /* 0x0000002e2880723c */ /* 0x080ff00000041880 */
[----:B------:R-:W-:Y:S07]  /*a050*/  HMMA.16816.F32.BF16 R28, R36, R46, R28 ;  /* 0x0000002e241c723c */ /* 0x000fee000004181c */
[----:B------:R-:W-:Y:S01]  /*a060*/  F2FP.BF16.PACK_AB R36, R57, R56 ;  /* 0x000000383924723e */ /* 0x000fe200000010ff */
[-C--:B------:R-:W-:Y:S01]  /*a070*/  HMMA.16816.F32.BF16 R148, R172, R156.reuse, R4 ;  /* 0x0000009cac94723c */ /* 0x080fe20000041804 */
[----:B------:R-:W2:Y:S04]  /*a080*/  LDSM.16.MT88.4 R4, [R222+0xbc00] ;  /* 0x00bc0000de04783b */ /* 0x000ea80000004200 */
[----:B------:R-:W-:Y:S02]  /*a090*/  F2FP.BF16.PACK_AB R37, R59, R58 ;  /* 0x0000003a3b25723e */ /* 0x000fe400000010ff */
[----:B------:R-:W-:Y:S02]  /*a0a0*/  F2FP.BF16.PACK_AB R38, R184, R60 ;  /* 0x0000003cb826723e */ /* 0x000fe400000010ff */
[----:B------:R-:W-:Y:S07]  /*a0b0*/  F2FP.BF16.PACK_AB R39, R185, R62 ;  /* 0x0000003eb927723e */ /* 0x000fee00000010ff */
[C---:B------:R-:W-:Y:S07]  /*a0c0*/  HMMA.16816.F32.BF16 R144, R36.reuse, R156, R8 ;  /* 0x0000009c2490723c */ /* 0x040fee0000041808 */
[----:B------:R-:W-:Y:S01]  /*a0d0*/  FFMA.FTZ R8, R132, R236, R218 ;  /* 0x000000ec84087223 */ /* 0x000fe200000100da */
[-C--:B------:R-:W-:Y:S04]  /*a0e0*/  HMMA.16816.F32.BF16 R152, R36, R158.reuse, R12 ;  /* 0x0000009e2498723c */ /* 0x080fe8000004180c */
[----:B------:R-:W-:Y:S01]  /*a0f0*/  FADD.FTZ R8, R219, R8 ;  /* 0x00000008db087221 */ /* 0x000fe20000010000 */
[----:B------:R-:W-:Y:S01]  /*a100*/  MOV R132, R137 ;  /* 0x0000008900847202 */ /* 0x000fe20000000f00 */
[----:B------:R-:W-:Y:S02]  /*a110*/  FADD.FTZ R10, R214, R2 ;  /* 0x00000002d60a7221 */ /* 0x000fe40000010000 */
[C---:B------:R-:W-:Y:S04]  /*a120*/  HMMA.16816.F32.BF16 R156, R172.reuse, R158, R16 ;  /* 0x0000009eac9c723c */ /* 0x040fe80000041810 */
[----:B------:R-:W-:Y:S02]  /*a130*/  FADD.FTZ R12, R231, R134 ;  /* 0x00000086e70c7221 */ /* 0x000fe40000010000 */
[----:B------:R-:W-:Y:S02]  /*a140*/  FADD.FTZ R11, R228, R8 ;  /* 0x00000008e40b7221 */ /* 0x000fe40000010000 */
[-C--:B---3--:R-:W-:Y:S04]  /*a150*/  HMMA.16816.F32.BF16 R68, R172, R48.reuse, R68 ;  /* 0x00000030ac44723c */ /* 0x088fe80000041844 */
        /* <DEDUP_REMOVED lines=11> */
[-C--:B-1----:R-:W-:Y:S04]  /*a210*/  HMMA.16816.F32.BF16 R84, R172, R52.reuse, R84 ;  /* 0x00000034ac54723c */ /* 0x082fe80000041854 */
        /* <DEDUP_REMOVED lines=29> */
[----:B------:R-:W-:Y:S01]  /*a3f0*/  FADD.FTZ R9, R182, R2 ;  /* 0x00000002b6097221 */ /* 0x000fe20000010000 */
[-C--:B------:R-:W-:Y:S03]  /*a400*/  HMMA.16816.F32.BF16 R116, R36, R170.reuse, R116 ;  /* 0x000000aa2474723c */ /* 0x080fe60000041874 */
[----:B------:R-:W-:Y:S02]  /*a410*/  FADD.FTZ R8, R179, R0 ;  /* 0x00000000b3087221 */ /* 0x000fe40000010000 */
[----:B------:R-:W-:Y:S02]  /*a420*/  FADD.FTZ R2, R187, R10 ;  /* 0x0000000abb027221 */ /* 0x000fe40000010000 */
[----:B------:R-:W-:Y:S01]  /*a430*/  FADD.FTZ R0, R180, R9 ;  /* 0x00000009b4007221 */ /* 0x000fe20000010000 */
[C---:B------:R-:W-:Y:S04]  /*a440*/  HMMA.16816.F32.BF16 R168, R172.reuse, R170, R24 ;  /* 0x000000aaaca8723c */ /* 0x040fe80000041818 */
[----:B------:R-:W-:Y:S04]  /*a450*/  FADD.FTZ R2, R186, R2 ;  /* 0x00000002ba027221 */ /* 0x000fe80000010000 */
[----:B------:R-:W-:Y:S01]  /*a460*/  FADD.FTZ R2, R65, R2 ;  /* 0x0000000241027221 */ /* 0x000fe20000010000 */
[-C--:B--2---:R-:W-:Y:S08]  /*a470*/  HMMA.16816.F32.BF16 R120, R172, R4.reuse, R120 ;  /* 0x00000004ac78723c */ /* 0x084ff00000041878 */
        /* <DEDUP_REMOVED lines=11> */
[----:B------:R-:W-:Y:S01]  /*a530*/  FADD.FTZ R8, R140, R4 ;  /* 0x000000048c087221 */ /* 0x000fe20000010000 */
[----:B------:R-:W-:Y:S01]  /*a540*/  MOV R140, R3 ;  /* 0x00000003008c7202 */ /* 0x000fe20000000f00 */
[----:B------:R-:W-:Y:S02]  /*a550*/  FADD.FTZ R4, R64, R2 ;  /* 0x0000000240047221 */ /* 0x000fe40000010000 */
[----:B------:R-:W-:Y:S02]  /*a560*/  FADD.FTZ R2, R57, R5 ;  /* 0x0000000539027221 */ /* 0x000fe40000010000 */
[----:B------:R-:W-:Y:S02]  /*a570*/  FADD.FTZ R0, R59, R0 ;  /* 0x000000003b007221 */ /* 0x000fe40000010000 */
[----:B------:R-:W-:Y:S02]  /*a580*/  FADD.FTZ R5, R141, R8 ;  /* 0x000000088d057221 */ /* 0x000fe40000010000 */
[----:B------:R-:W-:Y:S02]  /*a590*/  FADD.FTZ R6, R66, R4 ;  /* 0x0000000442067221 */ /* 0x000fe40000010000 */
[----:B------:R-:W-:Y:S02]  /*a5a0*/  FADD.FTZ R4, R60, R2 ;  /* 0x000000023c047221 */ /* 0x000fe40000010000 */
[----:B------:R-:W-:Y:S01]  /*a5b0*/  FADD.FTZ R2, R62, R0 ;  /* 0x000000003e027221 */ /* 0x000fe20000010000 */
[----:B------:R-:W-:Y:S01]  /*a5c0*/  IADD3 R0, R227, -0x1, RZ ;  /* 0xffffffffe3007810 */ /* 0x000fe20007ffe0ff */
[----:B------:R-:W-:Y:S01]  /*a5d0*/  FADD.FTZ R235, R138, R5 ;  /* 0x000000058aeb7221 */ /* 0x000fe20000010000 */
[----:B------:R-:W-:Y:S01]  /*a5e0*/  MOV R138, R136 ;  /* 0x00000088008a7202 */ /* 0x000fe20000000f00 */
[----:B------:R-:W-:Y:S01]  /*a5f0*/  FADD.FTZ R236, R139, R6 ;  /* 0x000000068bec7221 */ /* 0x000fe20000010000 */
[----:B------:R-:W-:Y:S01]  /*a600*/  MOV R227, R0 ;  /* 0x0000000000e37202 */ /* 0x000fe20000000f00 */
[----:B------:R-:W-:Y:S01]  /*a610*/  FADD.FTZ R237, R184, R4 ;  /* 0x00000004b8ed7221 */ /* 0x000fe20000010000 */
[----:B------:R-:W-:Y:S01]  /*a620*/  MOV R139, R135 ;  /* 0x00000087008b7202 */ /* 0x000fe20000000f00 */
[----:B------:R-:W-:Y:S01]  /*a630*/  FADD.FTZ R238, R185, R2 ;  /* 0x00000002b9ee7221 */ /* 0x000fe20000010000 */
[----:B------:R-:W-:-:S05]  /*a640*/  @P5 BRA `(.L_x_105) ;  /* 0xffffc49000005947 */ /* 0x000fca000383ffff */
.L_x_104:
[----:B------:R1:W5:Y:S01]  /*a650*/  LDL R141, [R1+0x8] ;  /* 0x00000800018d7983 */ /* 0x0003620000100800 */
[----:B------:R-:W-:Y:S01]  /*a660*/  ISETP.NE.AND P0, PT, R252, -0x1, PT ;  /* 0xfffffffffc00780c */ /* 0x000fe20003f05270 */
[----:B------:R-:W-:Y:S02]  /*a670*/  BSSY B0, `(.L_x_108) ;  /* 0x0000167000007945 */ /* 0x000fe40003800000 */
[----:B------:R-:W2:Y:S04]  /*a680*/  SHFL.BFLY PT, R2, R235, 0x2, 0x1f ;  /* 0x0c401f00eb027f89 */ /* 0x000ea800000e0000 */
[----:B------:R-:W3:Y:S04]  /*a690*/  SHFL.BFLY PT, R0, R236, 0x2, 0x1f ;  /* 0x0c401f00ec007f89 */ /* 0x000ee800000e0000 */
[----:B------:R-:W-:Y:S04]  /*a6a0*/  SHFL.BFLY PT, R5, R238, 0x2, 0x1f ;  /* 0x0c401f00ee057f89 */ /* 0x000fe800000e0000 */
[----:B------:R-:W4:Y:S04]  /*a6b0*/  SHFL.BFLY PT, R6, R237, 0x2, 0x1f ;  /* 0x0c401f00ed067f89 */ /* 0x000f2800000e0000 */
[----:B------:R-:W1:Y:S01]  /*a6c0*/  S2R R139, SR_TID.X ;  /* 0x00000000008b7919 */ /* 0x000e620000002100 */
[----:B--2---:R-:W-:-:S02]  /*a6d0*/  FADD.FTZ R2, R2, R235 ;  /* 0x000000eb02027221 */ /* 0x004fc40000010000 */
[----:B---3--:R-:W-:-:S03]  /*a6e0*/  FADD.FTZ R0, R0, R236 ;  /* 0x000000ec00007221 */ /* 0x008fc60000010000 */
[----:B------:R-:W2:Y:S04]  /*a6f0*/  SHFL.BFLY PT, R4, R2, 0x1, 0x1f ;  /* 0x0c201f0002047f89 */ /* 0x000ea800000e0000 */
[----:B------:R-:W3:Y:S01]  /*a700*/  SHFL.BFLY PT, R9, R0, 0x1, 0x1f ;  /* 0x0c201f0000097f89 */ /* 0x000ee200000e0000 */
[----:B----4-:R-:W-:Y:S01]  /*a710*/  FADD.FTZ R6, R6, R237 ;  /* 0x000000ed06067221 */ /* 0x010fe20000010000 */
[----:B-1----:R-:W-:-:S04]  /*a720*/  SHF.R.S32.HI R53, RZ, 0x1f, R139 ;  /* 0x0000001fff357819 */ /* 0x002fc8000001148b */
[----:B------:R-:W1:Y:S01]  /*a730*/  SHFL.BFLY PT, R8, R6, 0x1, 0x1f ;  /* 0x0c201f0006087f89 */ /* 0x000e6200000e0000 */
[CC--:B------:R-:W-:Y:S02]  /*a740*/  LEA.HI R52, R53.reuse, R139.reuse, RZ, 0x2 ;  /* 0x0000008b35347211 */ /* 0x0c0fe400078f10ff */
[----:B------:R-:W-:-:S04]  /*a750*/  LEA.HI R53, R53, R139, RZ, 0x5 ;  /* 0x0000008b35357211 */ /* 0x000fc800078f28ff */
[----:B------:R-:W-:Y:S01]  /*a760*/  SHF.R.S32.HI R10, RZ, 0x5, R53 ;  /* 0x00000005ff0a7819 */ /* 0x000fe20000011435 */
[----:B--2---:R-:W-:Y:S02]  /*a770*/  FADD.FTZ R50, R2, R4 ;  /* 0x0000000402327221 */ /* 0x004fe40000010000 */
[----:B------:R-:W-:Y:S02]  /*a780*/  FADD.FTZ R2, R5, R238 ;  /* 0x000000ee05027221 */ /* 0x000fe40000010000 */
[----:B---3--:R-:W-:Y:S01]  /*a790*/  FADD.FTZ R49, R0, R9 ;  /* 0x0000000900317221 */ /* 0x008fe20000010000 */
[----:B------:R-:W-:Y:S01]  /*a7a0*/  FSETP.NE.FTZ.AND P6, PT, R50, RZ, PT ;  /* 0x000000ff3200720b */ /* 0x000fe20003fd5000 */
[----:B------:R-:W-:Y:S01]  /*a7b0*/  @P0 IMAD.WIDE.U32 R4, R252, c[0x0][0x1e8], RZ ;  /* 0x00007a00fc040a25 */ /* 0x000fe200078e00ff */
[----:B------:R-:W2:Y:S01]  /*a7c0*/  SHFL.BFLY PT, R7, R2, 0x1, 0x1f ;  /* 0x0c201f0002077f89 */ /* 0x000ea200000e0000 */
[----:B------:R-:W-:Y:S02]  /*a7d0*/  MOV R0, 0x3f800000 ;  /* 0x3f80000000007802 */ /* 0x000fe40000000f00 */
[----:B------:R-:W-:Y:S01]  /*a7e0*/  LOP3.LUT R9, R52, 0xfffffffc, RZ, 0xc0, !PT ;  /* 0xfffffffc34097812 */ /* 0x000fe200078ec0ff */
[----:B------:R-:W-:Y:S01]  /*a7f0*/  @P0 IMAD R138, R252, c[0x0][0x1ec], R5 ;  /* 0x00007b00fc8a0a24 */ /* 0x000fe200078e0205 */
[----:B------:R-:W-:Y:S01]  /*a800*/  FSETP.NE.FTZ.AND P5, PT, R49, RZ, PT ;  /* 0x000000ff3100720b */ /* 0x000fe20003fb5000 */
[----:B-1----:R-:W-:Y:S01]  /*a810*/  FADD.FTZ R132, R6, R8 ;  /* 0x0000000806847221 */ /* 0x002fe20000010000 */
[----:B------:R-:W-:-:S02]  /*a820*/  IADD3 R5, -R9, R139, RZ ;  /* 0x0000008b09057210 */ /* 0x000fc40007ffe1ff */
[----:B------:R-:W-:Y:S02]  /*a830*/  @P0 MOV R134, R4 ;  /* 0x0000000400860202 */ /* 0x000fe40000000f00 */
[----:B------:R-:W1:Y:S01]  /*a840*/  @P6 MUFU.RCP R0, R50 ;  /* 0x0000003200006308 */ /* 0x000e620000001000 */
[----:B------:R-:W-:Y:S02]  /*a850*/  FSETP.NE.FTZ.AND P4, PT, R132, RZ, PT ;  /* 0x000000ff8400720b */ /* 0x000fe40003f95000 */
[----:B------:R-:W-:Y:S02]  /*a860*/  LEA R51, R10, R5, 0x8 ;  /* 0x000000050a337211 */ /* 0x000fe400078e40ff */
[----:B------:R-:W-:-:S06]  /*a870*/  MOV R4, 0x3f800000 ;  /* 0x3f80000000047802 */ /* 0x000fcc0000000f00 */
[----:B------:R-:W-:Y:S01]  /*a880*/  @P5 MUFU.RCP R4, R49 ;  /* 0x0000003100045308 */ /* 0x000fe20000001000 */
[----:B--2---:R-:W-:Y:S01]  /*a890*/  FADD.FTZ R133, R2, R7 ;  /* 0x0000000702857221 */ /* 0x004fe20000010000 */
[----:B------:R-:W-:Y:S01]  /*a8a0*/  MOV R2, 0x3f800000 ;  /* 0x3f80000000027802 */ /* 0x000fe20000000f00 */
[----:B-1----:R-:W-:-:S03]  /*a8b0*/  FMUL.FTZ R148, R0, R148 ;  /* 0x0000009400947220 */ /* 0x002fc60000410000 */
[----:B------:R-:W-:Y:S01]  /*a8c0*/  FSETP.NE.FTZ.AND P3, PT, R133, RZ, PT ;  /* 0x000000ff8500720b */ /* 0x000fe20003f75000 */
[C---:B------:R-:W-:Y:S01]  /*a8d0*/  FMUL.FTZ R47, R0.reuse, R149 ;  /* 0x00000095002f7220 */ /* 0x040fe20000410000 */
[----:B------:R-:W1:Y:S01]  /*a8e0*/  @P4 MUFU.RCP R2, R132 ;  /* 0x0000008400024308 */ /* 0x000e620000001000 */
        /* <DEDUP_REMOVED lines=9> */
[C---:B------:R-:W-:Y:S01]  /*a980*/  FMUL.FTZ R84, R0.reuse, R84 ;  /* 0x0000005400547220 */ /* 0x040fe20000410000 */
[----:B------:R-:W2:Y:S01]  /*a990*/  S2R R68, SR_CTAID.Y ;  /* 0x0000000000447919 */ /* 0x000ea20000002600 */
        /* <DEDUP_REMOVED lines=22> */
[----:B------:R-:W-:Y:S01]  /*ab00*/  MOV R0, 0x3f800000 ;  /* 0x3f80000000007802 */ /* 0x000fe20000000f00 */
[C---:B-1----:R-:W-:Y:S01]  /*ab10*/  FMUL.FTZ R144, R2.reuse, R144 ;  /* 0x0000009002907220 */ /* 0x042fe20000410000 */
        /* <DEDUP_REMOVED lines=82> */
[----:B------:R-:W-:Y:S01]  /*b040*/  FMUL.FTZ R70, R4, R70 ;  /* 0x0000004604467220 */ /* 0x000fe20000410000 */
[----:B------:R-:W-:Y:S01]  /*b050*/  F2FP.BF16.PACK_AB R46, R46, R150 ;  /* 0x000000962e2e723e */ /* 0x000fe200000010ff */
[----:B------:R-:W-:Y:S01]  /*b060*/  FMUL.FTZ R42, R4, R71 ;  /* 0x00000047042a7220 */ /* 0x000fe20000410000 */
[----:B------:R-:W-:Y:S01]  /*b070*/  IADD3 R2, R0, -R2, RZ ;  /* 0x8000000200027210 */ /* 0x000fe20007ffe0ff */
[----:B------:R-:W-:Y:S01]  /*b080*/  FMUL.FTZ R82, R4, R82 ;  /* 0x0000005204527220 */ /* 0x000fe20000410000 */
[----:B------:R-:W-:Y:S01]  /*b090*/  F2FP.BF16.PACK_AB R44, R44, R158 ;  /* 0x0000009e2c2c723e */ /* 0x000fe200000010ff */
[----:B------:R-:W-:Y:S01]  /*b0a0*/  FMUL.FTZ R38, R4, R83 ;  /* 0x0000005304267220 */ /* 0x000fe20000410000 */
[----:B------:R-:W-:Y:S01]  /*b0b0*/  LEA.HI R0, R2, R2, RZ, 0x1 ;  /* 0x0000000202007211 */ /* 0x000fe200078f08ff */
[----:B------:R-:W-:Y:S01]  /*b0c0*/  FMUL.FTZ R86, R4, R86 ;  /* 0x0000005604567220 */ /* 0x000fe20000410000 */
[----:B------:R-:W-:Y:S01]  /*b0d0*/  F2FP.BF16.PACK_AB R42, R42, R70 ;  /* 0x000000462a2a723e */ /* 0x000fe200000010ff */
[C---:B------:R-:W-:Y:S01]  /*b0e0*/  FMUL.FTZ R35, R4.reuse, R87 ;  /* 0x0000005704237220 */ /* 0x040fe20000410000 */
[----:B------:R-:W-:Y:S01]  /*b0f0*/  SHF.R.S32.HI R5, RZ, 0x1, R0 ;  /* 0x00000001ff057819 */ /* 0x000fe20000011400 */
[----:B------:R-:W-:Y:S01]  /*b100*/  FMUL.FTZ R98, R4, R98 ;  /* 0x0000006204627220 */ /* 0x000fe20000410000 */
[----:B------:R-:W-:Y:S01]  /*b110*/  LOP3.LUT R0, R0, 0x3fffffe, RZ, 0xc0, !PT ;  /* 0x03fffffe00007812 */ /* 0x000fe200078ec0ff */
[----:B------:R-:W-:Y:S01]  /*b120*/  FMUL.FTZ R32, R4, R99 ;  /* 0x0000006304207220 */ /* 0x000fe20000410000 */
[----:B------:R-:W-:Y:S01]  /*b130*/  F2FP.BF16.PACK_AB R38, R38, R82 ;  /* 0x000000522626723e */ /* 0x000fe200000010ff */
[----:B------:R-:W-:Y:S01]  /*b140*/  FMUL.FTZ R102, R4, R102 ;  /* 0x0000006604667220 */ /* 0x000fe20000410000 */
[----:B------:R-:W-:Y:S01]  /*b150*/  IADD3 R0, R2, -R0, RZ ;  /* 0x8000000002007210 */ /* 0x000fe20007ffe0ff */
[C---:B------:R-:W-:Y:S01]  /*b160*/  FMUL.FTZ R28, R4.reuse, R103 ;  /* 0x00000067041c7220 */ /* 0x040fe20000410000 */
[----:B------:R-:W-:Y:S01]  /*b170*/  F2FP.BF16.PACK_AB R35, R35, R86 ;  /* 0x000000562323723e */ /* 0x000fe200000010ff */
[----:B------:R-:W-:Y:S01]  /*b180*/  FMUL.FTZ R166, R4, R166 ;  /* 0x000000a604a67220 */ /* 0x000fe20000410000 */
[----:B------:R-:W-:Y:S01]  /*b190*/  LEA R0, R0, R51, 0x4 ;  /* 0x0000003300007211 */ /* 0x000fe200078e20ff */
[----:B------:R-:W-:Y:S01]  /*b1a0*/  FMUL.FTZ R24, R4, R167 ;  /* 0x000000a704187220 */ /* 0x000fe20000410000 */
[----:B------:R-:W-:Y:S01]  /*b1b0*/  F2FP.BF16.PACK_AB R32, R32, R98 ;  /* 0x000000622020723e */ /* 0x000fe200000010ff */
[----:B------:R-:W-:Y:S01]  /*b1c0*/  FMUL.FTZ R110, R4, R110 ;  /* 0x0000006e046e7220 */ /* 0x000fe20000410000 */
[----:B------:R-:W-:Y:S01]  /*b1d0*/  F2FP.BF16.PACK_AB R28, R28, R102 ;  /* 0x000000661c1c723e */ /* 0x000fe200000010ff */
        /* <DEDUP_REMOVED lines=10> */
[----:B------:R-:W-:Y:S02]  /*b280*/  SHF.L.U32 R4, R5, 0x6, RZ ;  /* 0x0000000605047819 */ /* 0x000fe400000006ff */
[----:B------:R-:W-:-:S02]  /*b290*/  F2FP.BF16.PACK_AB R12, R12, R122 ;  /* 0x0000007a0c0c723e */ /* 0x000fc400000010ff */
[----:B------:R-:W-:Y:S02]  /*b2a0*/  LOP3.LUT R2, R4, 0xc0, RZ, 0xc0, !PT ;  /* 0x000000c004027812 */ /* 0x000fe400078ec0ff */
[----:B------:R-:W-:Y:S02]  /*b2b0*/  LOP3.LUT R4, R5, 0x1, RZ, 0xc0, !PT ;  /* 0x0000000105047812 */ /* 0x000fe400078ec0ff */
[----:B------:R-:W-:Y:S02]  /*b2c0*/  LEA.HI R2, R2, R2, RZ, 0x1d ;  /* 0x0000000202027211 */ /* 0x000fe400078fe8ff */
[----:B------:R-:W-:Y:S02]  /*b2d0*/  ISETP.NE.U32.AND P1, PT, R4, 0x1, PT ;  /* 0x000000010400780c */ /* 0x000fe40003f25070 */
[----:B------:R-:W-:Y:S02]  /*b2e0*/  LEA R0, R0, R2, 0x1 ;  /* 0x0000000200007211 */ /* 0x000fe400078e08ff */
[----:B------:R-:W-:-:S02]  /*b2f0*/  MOV R4, 0x20 ;  /* 0x0000002000047802 */ /* 0x000fc40000000f00 */
[----:B------:R-:W-:Y:S02]  /*b300*/  SHF.L.U32 R0, R0, 0x1, RZ ;  /* 0x0000000100007819 */ /* 0x000fe400000006ff */
[----:B------:R-:W-:Y:S02]  /*b310*/  F2FP.BF16.PACK_AB R8, R8, R174 ;  /* 0x000000ae0808723e */ /* 0x000fe400000010ff */
[C---:B------:R-:W-:Y:S01]  /*b320*/  IADD3 R2, R0.reuse, -0x10, RZ ;  /* 0xfffffff000027810 */ /* 0x040fe20007ffe0ff */
[----:B------:R-:W-:Y:S02]  /*b330*/  STS [R0], R47 ;  /* 0x0000002f00007388 */ /* 0x000fe40000000800 */
[----:B------:R-:W-:Y:S02]  /*b340*/  @P1 IADD3 R2, R0, 0x10, RZ ;  /* 0x0000001000021810 */ /* 0x000fe40007ffe0ff */
[----:B------:R-:W-:Y:S01]  /*b350*/  LOP3.LUT P1, RZ, R5, 0x2, RZ, 0xc0, !PT ;  /* 0x0000000205ff7812 */ /* 0x000fe2000782c0ff */
[----:B------:R-:W-:Y:S03]  /*b360*/  STS [R0+0x200], R46 ;  /* 0x0002002e00007388 */ /* 0x000fe60000000800 */
[----:B------:R-:W-:Y:S01]  /*b370*/  SEL R4, R4, 0xffffffe0, !P1 ;  /* 0xffffffe004047807 */ /* 0x000fe20004800000 */
[----:B------:R1:W-:Y:S03]  /*b380*/  STS [R2], R40 ;  /* 0x0000002802007388 */ /* 0x0003e60000000800 */
[----:B------:R-:W-:Y:S01]  /*b390*/  IADD3 R5, R0, R4, RZ ;  /* 0x0000000400057210 */ /* 0x000fe20007ffe0ff */
[----:B------:R-:W-:Y:S01]  /*b3a0*/  STS [R2+0x200], R44 ;  /* 0x0002002c02007388 */ /* 0x000fe20000000800 */
[----:B------:R-:W-:-:S03]  /*b3b0*/  IADD3 R4, R4, R2, RZ ;  /* 0x0000000204047210 */ /* 0x000fc60007ffe0ff */
[----:B------:R-:W-:Y:S04]  /*b3c0*/  STS [R0+0x1000], R48 ;  /* 0x0010003000007388 */ /* 0x000fe80000000800 */
[----:B------:R-:W-:Y:S04]  /*b3d0*/  STS [R0+0x1200], R146 ;  /* 0x0012009200007388 */ /* 0x000fe80000000800 */
[----:B------:R-:W-:Y:S04]  /*b3e0*/  STS [R2+0x1000], R45 ;  /* 0x0010002d02007388 */ /* 0x000fe80000000800 */
[----:B------:R-:W-:Y:S04]  /*b3f0*/  STS [R2+0x1200], R154 ;  /* 0x0012009a02007388 */ /* 0x000fe80000000800 */
[----:B------:R-:W-:Y:S01]  /*b400*/  STS [R5], R43 ;  /* 0x0000002b05007388 */ /* 0x000fe20000000800 */
[----:B-1----:R-:W1:Y:S03]  /*b410*/  LDC.U8 R40, c[0x0][0x329] ;  /* 0x0000ca40ff287b82 */ /* 0x002e660000000000 */
[----:B------:R-:W-:Y:S04]  /*b420*/  STS [R5+0x200], R42 ;  /* 0x0002002a05007388 */ /* 0x000fe80000000800 */
[----:B------:R-:W-:Y:S04]  /*b430*/  STS [R4], R39 ;  /* 0x0000002704007388 */ /* 0x000fe80000000800 */
        /* <DEDUP_REMOVED lines=25> */
[----:B------:R3:W-:Y:S01]  /*b5d0*/  STS [R2+0x4000], R17 ;  /* 0x0040001102007388 */ /* 0x0007e20000000800 */
[----:B-1----:R-:W-:-:S03]  /*b5e0*/  ISETP.NE.AND P2, PT, R31, RZ, PT ;  /* 0x000000ff1f00720c */ /* 0x002fc60003f45270 */
[----:B------:R1:W-:Y:S04]  /*b5f0*/  STS [R2+0x4200], R16 ;  /* 0x0042001002007388 */ /* 0x0003e80000000800 */
[----:B------:R-:W-:Y:S04]  /*b600*/  STS [R0+0x5000], R19 ;  /* 0x0050001300007388 */ /* 0x000fe80000000800 */
[----:B------:R4:W-:Y:S04]  /*b610*/  STS [R0+0x5200], R18 ;  /* 0x0052001200007388 */ /* 0x0009e80000000800 */
[----:B------:R2:W-:Y:S04]  /*b620*/  STS [R2+0x5000], R15 ;  /* 0x0050000f02007388 */ /* 0x0005e80000000800 */
[----:B------:R2:W-:Y:S04]  /*b630*/  STS [R2+0x5200], R14 ;  /* 0x0052000e02007388 */ /* 0x0005e80000000800 */
[----:B------:R2:W-:Y:S01]  /*b640*/  STS [R5+0x4000], R13 ;  /* 0x0040000d05007388 */ /* 0x0005e20000000800 */
[----:B---3--:R-:W-:-:S03]  /*b650*/  MOV R17, 0x7f800000 ;  /* 0x7f80000000117802 */ /* 0x008fc60000000f00 */
[----:B------:R-:W-:Y:S01]  /*b660*/  STS [R5+0x4200], R12 ;  /* 0x0042000c05007388 */ /* 0x000fe20000000800 */
[----:B-1----:R-:W-:-:S03]  /*b670*/  MOV R16, 0x7f800000 ;  /* 0x7f80000000107802 */ /* 0x002fc60000000f00 */
[----:B------:R1:W-:Y:S04]  /*b680*/  STS [R4+0x4000], R9 ;  /* 0x0040000904007388 */ /* 0x0003e80000000800 */
[----:B------:R3:W-:Y:S01]  /*b690*/  STS [R4+0x4200], R8 ;  /* 0x0042000804007388 */ /* 0x0007e20000000800 */
[----:B----4-:R-:W-:-:S03]  /*b6a0*/  @P1 MOV R0, c[0x0][0x210] ;  /* 0x0000840000001a02 */ /* 0x010fc60000000f00 */
[----:B------:R-:W-:Y:S01]  /*b6b0*/  STS [R5+0x5000], R11 ;  /* 0x0050000b05007388 */ /* 0x000fe20000000800 */
[----:B--2---:R-:W-:-:S03]  /*b6c0*/  MOV R15, 0x7f800000 ;  /* 0x7f800000000f7802 */ /* 0x004fc60000000f00 */
[----:B------:R2:W-:Y:S01]  /*b6d0*/  STS [R5+0x5200], R10 ;  /* 0x0052000a05007388 */ /* 0x0005e20000000800 */
[----:B------:R-:W-:-:S03]  /*b6e0*/  LOP3.LUT R2, R53, 0xffffffe0, RZ, 0xc0, !PT ;  /* 0xffffffe035027812 */ /* 0x000fc600078ec0ff */
[----:B------:R-:W-:Y:S01]  /*b6f0*/  STS [R4+0x5000], R7 ;  /* 0x0050000704007388 */ /* 0x000fe20000000800 */
[----:B------:R-:W-:Y:S03]  /*b700*/  @P5 MUFU.LG2 R13, R49 ;  /* 0x00000031000d5308 */ /* 0x000fe60000000c00 */
[----:B------:R4:W-:Y:S04]  /*b710*/  STS [R4+0x5200], R6 ;  /* 0x0052000604007388 */ /* 0x0009e80000000800 */
[----:B------:R-:W-:Y:S01]  /*b720*/  BAR.SYNC.DEFER_BLOCKING 0x0 ;  /* 0x0000000000007b1d */ /* 0x000fe20000010000 */
[----:B-1----:R-:W-:Y:S01]  /*b730*/  @P1 IMAD R9, R0, c[0x0][0x214], RZ ;  /* 0x0000850000091a24 */ /* 0x002fe200078e02ff */
[----:B------:R-:W-:-:S02]  /*b740*/  @!P1 MOV R0, c[0x0][0x214] ;  /* 0x0000850000009a02 */ /* 0x000fc40000000f00 */
[----:B---3--:R-:W-:Y:S02]  /*b750*/  IADD3 R8, -R2, R139, RZ ;  /* 0x0000008b02087210 */ /* 0x008fe40007ffe1ff */
[----:B------:R-:W1:Y:S01]  /*b760*/  S2R R14, SR_CTAID.X ;  /* 0x00000000000e7919 */ /* 0x000e620000002500 */
[----:B------:R-:W-:Y:S01]  /*b770*/  @!P1 SEL R9, R0, c[0x0][0x234], !P2 ;  /* 0x00008d0000099a07 */ /* 0x000fe20005000000 */
[----:B------:R-:W-:Y:S01]  /*b780*/  @P4 MUFU.LG2 R12, R132 ;  /* 0x00000084000c4308 */ /* 0x000fe20000000c00 */
[----:B------:R-:W-:Y:S01]  /*b790*/  ISETP.NE.OR P2, PT, R40, RZ, !P2 ;  /* 0x000000ff2800720c */ /* 0x000fe20005745670 */
[----:B------:R-:W3:Y:S01]  /*b7a0*/  S2R R18, SR_CTAID.Z ;  /* 0x0000000000127919 */ /* 0x000ee20000002700 */
[----:B------:R-:W-:-:S05]  /*b7b0*/  @!P0 SHF.R.S32.HI R0, RZ, 0x1f, R68 ;  /* 0x0000001fff008819 */ /* 0x000fca0000011444 */
[----:B--2---:R-:W2:Y:S01]  /*b7c0*/  @P6 MUFU.LG2 R10, R50 ;  /* 0x00000032000a6308 */ /* 0x004ea20000000c00 */
[----:B----4-:R-:W-:Y:S01]  /*b7d0*/  @!P0 IMAD R4, R0, c[0x0][0x1e0], RZ ;  /* 0x0000780000048a24 */ /* 0x010fe200078e02ff */
[----:B------:R-:W-:Y:S01]  /*b7e0*/  @P1 MOV R0, 0x1 ;  /* 0x0000000100001802 */ /* 0x000fe20000000f00 */
[C---:B------:R-:W-:Y:S01]  /*b7f0*/  @!P0 IMAD.WIDE.U32 R6, R68.reuse, c[0x0][0x1e0], RZ ;  /* 0x0000780044068a25 */ /* 0x040fe200078e00ff */
[----:B------:R4:W4:Y:S04]  /*b800*/  LDS.128 R28, [R226] ;  /* 0x00000000e21c7984 */ /* 0x0009280000000c00 */
[----:B------:R-:W1:Y:S01]  /*b810*/  @P3 MUFU.LG2 R11, R133 ;  /* 0x00000085000b3308 */ /* 0x000e620000000c00 */
[----:B------:R-:W-:Y:S01]  /*b820*/  @!P2 IMAD R5, R68, c[0x0][0x214], RZ ;  /* 0x000085004405aa24 */ /* 0x000fe200078e02ff */
[----:B------:R3:W4:Y:S01]  /*b830*/  LDS.128 R40, [R226+0x800] ;  /* 0x00080000e2287984 */ /* 0x0007220000000c00 */
[----:B------:R-:W-:Y:S01]  /*b840*/  @!P1 IMAD R0, R9, c[0x0][0x1c0], RZ ;  /* 0x0000700009009a24 */ /* 0x000fe200078e02ff */
[----:B------:R-:W-:Y:S01]  /*b850*/  @!P0 MOV R134, R6 ;  /* 0x0000000600868202 */ /* 0x000fe20000000f00 */
[C---:B------:R-:W-:Y:S01]  /*b860*/  @!P0 IMAD R4, R68.reuse, c[0x0][0x1e4], R4 ;  /* 0x0000790044048a24 */ /* 0x040fe200078e0204 */
[----:B------:R4:W4:Y:S01]  /*b870*/  LDS.128 R52, [R226+0x1000] ;  /* 0x00100000e2347984 */ /* 0x0009220000000c00 */
[----:B------:R-:W-:Y:S01]  /*b880*/  IMAD R0, R68, R0, RZ ;  /* 0x0000000044007224 */ /* 0x000fe200078e02ff */
[----:B------:R-:W-:-:S02]  /*b890*/  @P1 MOV R6, c[0x0][0x210] ;  /* 0x0000840000061a02 */ /* 0x000fc40000000f00 */
[----:B------:R4:W4:Y:S01]  /*b8a0*/  LDS.128 R64, [R226+0x1800] ;  /* 0x00180000e2407984 */ /* 0x0009220000000c00 */
[----:B------:R-:W-:Y:S02]  /*b8b0*/  @!P2 SEL R2, R5, R252, !P0 ;  /* 0x000000fc0502a207 */ /* 0x000fe40004000000 */
[----:B------:R-:W-:Y:S01]  /*b8c0*/  @!P1 MOV R6, 0x1 ;  /* 0x0000000100069802 */ /* 0x000fe20000000f00 */
[----:B------:R4:W4:Y:S01]  /*b8d0*/  LDS.128 R24, [R226+0x2000] ;  /* 0x00200000e2187984 */ /* 0x0009220000000c00 */
[----:B------:R-:W-:Y:S01]  /*b8e0*/  @!P0 IADD3 R138, R7, R4, RZ ;  /* 0x00000004078a8210 */ /* 0x000fe20007ffe0ff */
[----:B--2---:R-:W-:Y:S01]  /*b8f0*/  @P6 FMUL.FTZ R7, R10, 0.69314718246459960938 ;  /* 0x3f3172180a076820 */ /* 0x004fe20000410000 */
[----:B------:R-:W-:Y:S01]  /*b900*/  CS2R R4, SRZ ;  /* 0x0000000000047805 */ /* 0x000fe2000001ff00 */
[----:B------:R2:W2:Y:S01]  /*b910*/  LDS.128 R36, [R226+0x2800] ;  /* 0x00280000e2247984 */ /* 0x0004a20000000c00 */
[----:B------:R-:W-:Y:S01]  /*b920*/  @!P2 SHF.R.S32.HI R5, RZ, 0x1f, R2 ;  /* 0x0000001fff05a819 */ /* 0x000fe20000011402 */
[----:B------:R-:W-:Y:S01]  /*b930*/  @P6 FFMA.FTZ R17, R137, c[0x0][0x238], R7 ;  /* 0x00008e0089116a23 */ /* 0x000fe20000010007 */
[----:B------:R-:W-:Y:S01]  /*b940*/  SEL R0, R0, RZ, P2 ;  /* 0x000000ff00007207 */ /* 0x000fe20001000000 */
[----:B------:R2:W2:Y:S01]  /*b950*/  LDS.128 R48, [R226+0x3000] ;  /* 0x00300000e2307984 */ /* 0x0004a20000000c00 */
[----:B------:R-:W-:Y:S01]  /*b960*/  @!P2 MOV R4, R2 ;  /* 0x000000020004a202 */ /* 0x000fe20000000f00 */
[----:B-1----:R-:W-:Y:S01]  /*b970*/  IMAD R2, R14, R6, RZ ;  /* 0x000000060e027224 */ /* 0x002fe200078e02ff */
[----:B------:R-:W-:Y:S01]  /*b980*/  LOP3.LUT P0, RZ, R8, 0x3, RZ, 0xc0, !PT ;  /* 0x0000000308ff7812 */ /* 0x000fe2000780c0ff */
[----:B------:R1:W1:Y:S01]  /*b990*/  LDS.128 R60, [R226+0x3800] ;  /* 0x00380000e23c7984 */ /* 0x0002620000000c00 */
[----:B---3--:R-:W-:Y:S01]  /*b9a0*/  IMAD R0, R18, R9, R0 ;  /* 0x0000000912007224 */ /* 0x008fe200078e0200 */
[----:B------:R-:W-:Y:S01]  /*b9b0*/  MOV R14, 0x7f800000 ;  /* 0x7f800000000e7802 */ /* 0x000fe20000000f00 */
[----:B------:R-:W-:Y:S01]  /*b9c0*/  @P5 FMUL.FTZ R10, R13, 0.69314718246459960938 ;  /* 0x3f3172180d0a5820 */ /* 0x000fe20000410000 */
[----:B------:R3:W1:Y:S01]  /*b9d0*/  LDS.128 R20, [R226+0x4000] ;  /* 0x00400000e2147984 */ /* 0x0006620000000c00 */
[----:B------:R-:W-:Y:S01]  /*b9e0*/  SHF.L.U32 R2, R2, 0x7, RZ ;  /* 0x0000000702027819 */ /* 0x000fe200000006ff */
[----:B------:R-:W-:-:S02]  /*b9f0*/  @P4 FMUL.FTZ R9, R12, 0.69314718246459960938 ;  /* 0x3f3172180c094820 */ /* 0x000fc40000410000 */
[----:B------:R3:W1:Y:S01]  /*ba00*/  LDS.128 R32, [R226+0x4800] ;  /* 0x00480000e2207984 */ /* 0x0006620000000c00 */
[----:B------:R-:W-:Y:S01]  /*ba10*/  IADD3 R7, P2, P1, R2, R4, R0 ;  /* 0x0000000402077210 */ /* 0x000fe2000795e000 */
[----:B------:R-:W-:Y:S01]  /*ba20*/  @P3 FMUL.FTZ R8, R11, 0.69314718246459960938 ;  /* 0x3f3172180b083820 */ /* 0x000fe20000410000 */
[----:B------:R-:W-:Y:S01]  /*ba30*/  SHF.R.S32.HI R4, RZ, 0x1f, R2 ;  /* 0x0000001fff047819 */ /* 0x000fe20000011402 */
[----:B------:R3:W1:Y:S01]  /*ba40*/  LDS.128 R44, [R226+0x5000] ;  /* 0x00500000e22c7984 */ /* 0x0006620000000c00 */
[----:B------:R-:W-:Y:S01]  /*ba50*/  SHF.R.S32.HI R2, RZ, 0x1f, R0 ;  /* 0x0000001fff027819 */ /* 0x000fe20000011400 */
[----:B------:R-:W-:Y:S02]  /*ba60*/  @P5 FFMA.FTZ R16, R136, c[0x0][0x238], R10 ;  /* 0x00008e0088105a23 */ /* 0x000fe4000001000a */
[----:B------:R3:W1:Y:S01]  /*ba70*/  LDS.128 R56, [R226+0x5800] ;  /* 0x00580000e2387984 */ /* 0x0006620000000c00 */
[----:B------:R-:W-:Y:S01]  /*ba80*/  @P4 FFMA.FTZ R14, R135, c[0x0][0x238], R9 ;  /* 0x00008e00870e4a23 */ /* 0x000fe20000010009 */
[----:B------:R-:W-:Y:S01]  /*ba90*/  IADD3.X R2, R4, R5, R2, P2, P1 ;  /* 0x0000000504027210 */ /* 0x000fe200017e2402 */
[----:B------:R-:W-:Y:S01]  /*baa0*/  @P3 FFMA.FTZ R15, R3, c[0x0][0x238], R8 ;  /* 0x00008e00030f3a23 */ /* 0x000fe20000010008 */
[----:B------:R-:W-:Y:S05]  /*bab0*/  @P0 BRA `(.L_x_109) ;  /* 0x0000022000000947 */ /* 0x000fea0003800000 */
[----:B---3--:R-:W3:Y:S04]  /*bac0*/  LDL.LU R143, [R1+0x10] ;  /* 0x00001000018f7983 */ /* 0x008ee80000300800 */
[----:B------:R-:W3:Y:S02]  /*bad0*/  LDL.LU R142, [R1+0x1c] ;  /* 0x00001c00018e7983 */ /* 0x000ee40000300800 */
[----:B---3--:R-:W-:-:S05]  /*bae0*/  IMAD R0, R142, 0x10, R143 ;  /* 0x000000108e007824 */ /* 0x008fca00078e028f */
[CC--:B-----5:R-:W-:Y:S02]  /*baf0*/  ISETP.GE.AND P6, PT, R0.reuse, R141.reuse, PT ;  /* 0x0000008d0000720c */ /* 0x0e0fe40003fc6270 */
[C---:B------:R-:W-:Y:S02]  /*bb00*/  IADD3 R4, R0.reuse, 0x8, RZ ;  /* 0x0000000800047810 */ /* 0x040fe40007ffe0ff */
[----:B------:R-:W-:Y:S02]  /*bb10*/  IADD3 R3, R0, 0x40, RZ ;  /* 0x0000004000037810 */ /* 0x000fe40007ffe0ff */
[-C--:B------:R-:W-:Y:S02]  /*bb20*/  ISETP.GE.AND P5, PT, R4, R141.reuse, PT ;  /* 0x0000008d0400720c */ /* 0x080fe40003fa6270 */
[----:B------:R-:W-:Y:S02]  /*bb30*/  IADD3 R5, R0, 0x48, RZ ;  /* 0x0000004800057810 */ /* 0x000fe40007ffe0ff */
[----:B------:R-:W-:-:S02]  /*bb40*/  ISETP.GE.AND P4, PT, R3, R141, PT ;  /* 0x0000008d0300720c */ /* 0x000fc40003f86270 */
[----:B------:R-:W-:Y:S01]  /*bb50*/  ISETP.GE.AND P3, PT, R5, R141, PT ;  /* 0x0000008d0500720c */ /* 0x000fe20003f66270 */
[----:B------:R-:W-:-:S05]  /*bb60*/  @!P6 IMAD R0, R0, R6, RZ ;  /* 0x000000060000e224 */ /* 0x000fca00078e02ff */
[----:B------:R-:W-:Y:S01]  /*bb70*/  @!P6 IADD3 R9, P0, R0, R7, RZ ;  /* 0x000000070009e210 */ /* 0x000fe20007f1e0ff */
[----:B------:R-:W-:-:S03]  /*bb80*/  @!P5 IMAD R4, R4, R6, RZ ;  /* 0x000000060404d224 */ /* 0x000fc600078e02ff */
[----:B------:R-:W-:Y:S01]  /*bb90*/  @!P6 LEA.HI.X.SX32 R10, R0, R2, 0x1, P0 ;  /* 0x00000002000ae211 */ /* 0x000fe200000f0eff */
[-C--:B------:R-:W-:Y:S01]  /*bba0*/  @!P4 IMAD R11, R3, R6.reuse, RZ ;  /* 0x00000006030bc224 */ /* 0x080fe200078e02ff */
[CC--:B------:R-:W-:Y:S01]  /*bbb0*/  @!P5 IADD3 R0, P2, R4.reuse, R7.reuse, RZ ;  /* 0x000000070400d210 */ /* 0x0c0fe20007f5e0ff */
[----:B------:R-:W-:Y:S01]  /*bbc0*/  @!P3 IMAD R3, R5, R6, RZ ;  /* 0x000000060503b224 */ /* 0x000fe200078e02ff */
[C---:B------:R-:W-:Y:S02]  /*bbd0*/  @!P6 LEA R8, P0, R9.reuse, c[0x0][0x200], 0x2 ;  /* 0x000080000908ea11 */ /* 0x040fe400078010ff */
[----:B------:R-:W-:Y:S02]  /*bbe0*/  @!P5 LEA.HI.X.SX32 R4, R4, R2, 0x1, P2 ;  /* 0x000000020404d211 */ /* 0x000fe400010f0eff */
[----:B------:R-:W-:Y:S02]  /*bbf0*/  @!P6 LEA.HI.X R9, R9, c[0x0][0x204], R10, 0x2, P0 ;  /* 0x000081000909ea11 */ /* 0x000fe400000f140a */
[----:B------:R-:W-:-:S02]  /*bc00*/  @!P4 IADD3 R5, P1, R11, R7, RZ ;  /* 0x000000070b05c210 */ /* 0x000fc40007f3e0ff */
[C---:B------:R-:W-:Y:S01]  /*bc10*/  @!P5 LEA R6, P2, R0.reuse, c[0x0][0x200], 0x2 ;  /* 0x000080000006da11 */ /* 0x040fe200078410ff */
[----:B------:R3:W-:Y:S01]  /*bc20*/  @!P6 STG.E [R8.64], R17 ;  /* 0x000000110800e986 */ /* 0x0007e2000c10190a */
[----:B------:R-:W-:Y:S02]  /*bc30*/  @!P3 IADD3 R10, P0, R3, R7, RZ ;  /* 0x00000007030ab210 */ /* 0x000fe40007f1e0ff */
[-C--:B------:R-:W-:Y:S02]  /*bc40*/  @!P4 LEA.HI.X.SX32 R11, R11, R2.reuse, 0x1, P1 ;  /* 0x000000020b0bc211 */ /* 0x080fe400008f0eff */
[----:B------:R-:W-:Y:S02]  /*bc50*/  @!P5 LEA.HI.X R7, R0, c[0x0][0x204], R4, 0x2, P2 ;  /* 0x000081000007da11 */ /* 0x000fe400010f1404 */
[----:B------:R-:W-:Y:S02]  /*bc60*/  @!P3 LEA.HI.X.SX32 R3, R3, R2, 0x1, P0 ;  /* 0x000000020303b211 */ /* 0x000fe400000f0eff */
[----:B------:R-:W-:Y:S01]  /*bc70*/  @!P4 LEA R4, P1, R5, c[0x0][0x200], 0x2 ;  /* 0x000080000504ca11 */ /* 0x000fe200078210ff */
[----:B------:R3:W-:Y:S01]  /*bc80*/  @!P5 STG.E [R6.64], R16 ;  /* 0x000000100600d986 */ /* 0x0007e2000c10190a */
[----:B------:R-:W-:-:S02]  /*bc90*/  @!P3 LEA R2, P0, R10, c[0x0][0x200], 0x2 ;  /* 0x000080000a02ba11 */ /* 0x000fc400078010ff */
[----:B------:R-:W-:Y:S02]  /*bca0*/  @!P4 LEA.HI.X R5, R5, c[0x0][0x204], R11, 0x2, P1 ;  /* 0x000081000505ca11 */ /* 0x000fe400008f140b */
[----:B------:R-:W-:-:S03]  /*bcb0*/  @!P3 LEA.HI.X R3, R10, c[0x0][0x204], R3, 0x2, P0 ;  /* 0x000081000a03ba11 */ /* 0x000fc600000f1403 */
[----:B------:R3:W-:Y:S04]  /*bcc0*/  @!P4 STG.E [R4.64], R14 ;  /* 0x0000000e0400c986 */ /* 0x0007e8000c10190a */
[----:B------:R3:W-:Y:S02]  /*bcd0*/  @!P3 STG.E [R2.64], R15 ;  /* 0x0000000f0200b986 */ /* 0x0007e4000c10190a */
.L_x_109:
[----:B------:R-:W-:Y:S05]  /*bce0*/  BSYNC B0 ;  /* 0x0000000000007941 */ /* 0x000fea0003800000 */
.L_x_108:
[----:B------:R3:W5:Y:S04]  /*bcf0*/  LDL R12, [R1] ;  /* 0x00000000010c7983 */ /* 0x0007680000100800 */
[----:B------:R3:W5:Y:S02]  /*bd00*/  LDL R11, [R1+0x4] ;  /* 0x00000400010b7983 */ /* 0x0007640000100800 */
[----:B---3--:R-:W-:Y:S01]  /*bd10*/  IADD3 R2, P0, R240, R134, RZ ;  /* 0x00000086f0027210 */ /* 0x008fe20007f1e0ff */
[----:B------:R-:W-:Y:S01]  /*bd20*/  BSSY B0, `(.L_x_110) ;  /* 0x0000016000007945 */ /* 0x000fe20003800000 */
[----:B------:R-:W-:-:S02]  /*bd30*/  SHF.R.S32.HI R0, RZ, 0x1f, R18 ;  /* 0x0000001fff007819 */ /* 0x000fc40000011412 */
[----:B------:R-:W-:Y:S02]  /*bd40*/  IADD3.X R3, R241, R138, RZ, P0, !PT ;  /* 0x0000008af1037210 */ /* 0x000fe400007fe4ff */
[----:B-----5:R-:W-:Y:S01]  /*bd50*/  ISETP.GE.AND P0, PT, R248, R141, PT ;  /* 0x0000008df800720c */ /* 0x020fe20003f06270 */
        /* <DEDUP_REMOVED lines=18> */
.L_x_111:
[----:B------:R-:W-:Y:S05]  /*be80*/  BSYNC B0 ;  /* 0x0000000000007941 */ /* 0x000fea0003800000 */
.L_x_110:
[----:B------:R-:W5:Y:S01]  /*be90*/  LDL.LU R0, [R1+0xc] ;  /* 0x00000c0001007983 */ /* 0x000f620000300800 */
[----:B------:R-:W-:Y:S01]  /*bea0*/  BSSY B0, `(.L_x_112) ;  /* 0x0000013000007945 */ /* 0x000fe20003800000 */
[----:B-----5:R-:W-:-:S13]  /*beb0*/  ISETP.GE.AND P0, PT, R0, R141, PT ;  /* 0x0000008d0000720c */ /* 0x020fda0003f06270 */
[----:B------:R-:W-:Y:S05]  /*bec0*/  @P0 BRA `(.L_x_113) ;  /* 0x0000010000000947 */ /* 0x000fea0003800000 */
[----:B------:R-:W-:Y:S01]  /*bed0*/  IADD3 R10, P0, R250, 0x20, RZ ;  /* 0x00000020fa0a7810 */ /* 0x000fe20007f1e0ff */
[----:B---3--:R-:W-:Y:S01]  /*bee0*/  IMAD.MOV.U32 R2, RZ, RZ, R8 ;  /* 0x000000ffff027224 */ /* 0x008fe200078e0008 */
        /* <DEDUP_REMOVED lines=12> */
[----:B--2---:R3:W-:Y:S04]  /*bfb0*/  @!P1 STG.E.128 [R2.64+0x40], R36 ;  /* 0x0000402402009986 */ /* 0x0047e8000c101d0a */
[----:B-1----:R3:W-:Y:S02]  /*bfc0*/  @!P0 STG.E.128 [R2.64+0x80], R32 ;  /* 0x0000802002008986 */ /* 0x0027e4000c101d0a */
.L_x_113:
[----:B------:R-:W-:Y:S05]  /*bfd0*/  BSYNC B0 ;  /* 0x0000000000007941 */ /* 0x000fea0003800000 */
.L_x_112:
        /* <DEDUP_REMOVED lines=20> */
.L_x_115:
[----:B------:R-:W-:Y:S05]  /*c120*/  BSYNC B0 ;  /* 0x0000000000007941 */ /* 0x000fea0003800000 */
.L_x_114:
[----:B------:R-:W5:Y:S02]  /*c130*/  LDL.LU R0, [R1+0x14] ;  /* 0x0000140001007983 */ /* 0x000f640000300800 */
[----:B-----5:R-:W-:-:S13]  /*c140*/  ISETP.GE.AND P0, PT, R0, R141, PT ;  /* 0x0000008d0000720c */ /* 0x020fda0003f06270 */
[----:B------:R-:W-:Y:S05]  /*c150*/  @P0 EXIT ;  /* 0x000000000000094d */ /* 0x000fea0003800000 */
[----:B------:R-:W-:Y:S01]  /*c160*/  IADD3 R6, P0, R250, 0x60, RZ ;  /* 0x00000060fa067810 */ /* 0x000fe20007f1e0ff */
[----:B---3--:R-:W-:Y:S01]  /*c170*/  IMAD.MOV.U32 R2, RZ, RZ, R8 ;  /* 0x000000ffff027224 */ /* 0x008fe200078e0008 */
        /* <DEDUP_REMOVED lines=16> */
.L_x_82:
        /* <DEDUP_REMOVED lines=11> */
[----:B------:R-:W-:-:S03]  /*c330*/  SHF.R.S32.HI R11, RZ, 0x1f, R10 ;  /* 0x0000001fff0b7819 */ /* 0x000fc6000001140a */
[----:B------:R-:W-:Y:S02]  /*c340*/  @!P3 IMAD R6, R5, c[0x0][0x1e0], RZ ;  /* 0x000078000506ba24 */ /* 0x000fe400078e02ff */
[----:B------:R-:W-:Y:S01]  /*c350*/  IMAD.SHL.U32 R14, R20, 0x8, RZ ;  /* 0x00000008140e7824 */ /* 0x000fe200078e00ff */
[----:B--2---:R-:W-:Y:S01]  /*c360*/  ISETP.NE.AND P1, PT, R2, RZ, PT ;  /* 0x000000ff0200720c */ /* 0x004fe20003f25270 */
[----:B------:R-:W-:-:S03]  /*c370*/  @!P3 IMAD R6, R25, c[0x0][0x1e4], R6 ;  /* 0x000079001906ba24 */ /* 0x000fc600078e0206 */
[C---:B------:R-:W-:Y:S02]  /*c380*/  IADD3 R24, R14.reuse, 0x20, RZ ;  /* 0x000000200e187810 */ /* 0x040fe40007ffe0ff */
[----:B------:R-:W-:Y:S02]  /*c390*/  IADD3 R23, R14, 0x40, RZ ;  /* 0x000000400e177810 */ /* 0x000fe40007ffe0ff */
        /* <DEDUP_REMOVED lines=14> */
[----:B------:R-:W-:Y:S01]  /*c480*/  @!P3 IMAD.IADD R7, R5, 0x1, R6 ;  /* 0x000000010507b824 */ /* 0x000fe200078e0206 */
[----:B------:R-:W-:Y:S01]  /*c490*/  @!P3 MOV R2, R4 ;  /* 0x000000040002b202 */ /* 0x000fe20000000f00 */
[----:B------:R-:W-:Y:S02]  /*c4a0*/  @!P0 IMAD R252, R25, c[0x0][0x214], RZ ;  /* 0x0000850019fc8a24 */ /* 0x000fe400078e02ff */
[----:B------:R-:W-:Y:S01]  /*c4b0*/  IMAD R6, R18, R0, R3 ;  /* 0x0000000012067224 */ /* 0x000fe200078e0203 */
[----:B------:R-:W-:Y:S01]  /*c4c0*/  SHF.R.S32.HI R0, RZ, 0x1f, R18 ;  /* 0x0000001fff007819 */ /* 0x000fe20000011412 */
[----:B------:R-:W-:Y:S01]  /*c4d0*/  @P1 IMAD.MOV.U32 R19, RZ, RZ, c[0x0][0x210] ;  /* 0x00008400ff131624 */ /* 0x000fe200078e00ff */
[----:B------:R-:W-:Y:S01]  /*c4e0*/  IADD3 R4, P0, R14, R2, RZ ;  /* 0x000000020e047210 */ /* 0x000fe20007f1e0ff */
[----:B------:R-:W-:Y:S01]  /*c4f0*/  @!P1 IMAD.MOV.U32 R19, RZ, RZ, 0x1 ;  /* 0x00000001ff139424 */ /* 0x000fe200078e00ff */
[----:B------:R-:W-:Y:S01]  /*c500*/  CS2R R2, SRZ ;  /* 0x0000000000027805 */ /* 0x000fe2000001ff00 */
[----:B------:R-:W-:Y:S01]  /*c510*/  IMAD R0, R0, c[0x0][0x1f0], RZ ;  /* 0x00007c0000007a24 */ /* 0x000fe200078e02ff */
[----:B------:R-:W-:-:S02]  /*c520*/  @!P2 SHF.R.S32.HI R3, RZ, 0x1f, R252 ;  /* 0x0000001fff03a819 */ /* 0x000fc400000114fc */
[----:B------:R-:W-:Y:S01]  /*c530*/  @!P2 MOV R2, R252 ;  /* 0x000000fc0002a202 */ /* 0x000fe20000000f00 */
[----:B------:R-:W-:Y:S01]  /*c540*/  IMAD R8, R18, c[0x0][0x1f4], R0 ;  /* 0x00007d0012087a24 */ /* 0x000fe200078e0200 */
[----:B------:R-:W-:Y:S01]  /*c550*/  ISETP.GE.AND P2, PT, R10, R16, PT ;  /* 0x000000100a00720c */ /* 0x000fe20003f46270 */
[----:B------:R-:W-:Y:S01]  /*c560*/  IMAD R0, R234, R19, RZ ;  /* 0x00000013ea007224 */ /* 0x000fe200078e02ff */
[----:B------:R-:W-:-:S04]  /*c570*/  LEA.HI.X.SX32 R5, R14, R7, 0x1, P0 ;  /* 0x000000070e057211 */ /* 0x000fc800000f0eff */
[----:B------:R-:W-:Y:S01]  /*c580*/  IADD3 R22, P1, P0, R0, R2, R6 ;  /* 0x0000000200167210 */ /* 0x000fe2000783e006 */
        /* <DEDUP_REMOVED lines=20> */
.L_x_117:
[----:B------:R-:W-:Y:S05]  /*c6d0*/  BSYNC B0 ;  /* 0x0000000000007941 */ /* 0x000fea0003800000 */
.L_x_116:
        /* <DEDUP_REMOVED lines=20> */
.L_x_119:
[----:B------:R-:W-:Y:S05]  /*c820*/  BSYNC B0 ;  /* 0x0000000000007941 */ /* 0x000fea0003800000 */
.L_x_118:
        /* <DEDUP_REMOVED lines=20> */
.L_x_121:
[----:B------:R-:W-:Y:S05]  /*c970*/  BSYNC B0 ;  /* 0x0000000000007941 */ /* 0x000fea0003800000 */
.L_x_120:
        /* <DEDUP_REMOVED lines=20> */
.L_x_123:
[----:B------:R-:W-:Y:S05]  /*cac0*/  BSYNC B0 ;  /* 0x0000000000007941 */ /* 0x000fea0003800000 */
.L_x_122:
        /* <DEDUP_REMOVED lines=35> */
.L_x_124:
        /* <DEDUP_REMOVED lines=16> */
.L_x_1028:


//--------------------- .text._ZN5flash16flash_fwd_kernelI23Flash_fwd_kernel_traitsILi96ELi128ELi64ELi4ELb0ELb0EN7cutlass10bfloat16_tE19Flash_kernel_traitsILi96ELi128ELi64ELi4ES3_EELb0ELb0ELb1ELb0ELb0ELb1ELb0ELb0EEEvNS_16Flash_fwd_paramsE --------------------------
	.section	.text._ZN5flash16flash_fwd_kernelI23Flash_fwd_kernel_traitsILi96ELi128ELi64ELi4ELb0ELb0EN7cutlass10bfloat16_tE19Flash_kernel_traitsILi96ELi128ELi64ELi4ES3_EELb0ELb0ELb1ELb0ELb0ELb1ELb0ELb0EEEvNS_16Flash_fwd_paramsE,"ax",@progbits
	.sectioninfo	@"SHI_REGISTERS=255"
	.align	128
        .global         _ZN5flash16flash_fwd_kernelI23Flash_fwd_kernel_traitsILi96ELi128ELi64ELi4ELb0ELb0EN7cutlass10bfloat16_tE19Flash_kernel_traitsILi96ELi128ELi64ELi4ES3_EELb0ELb0ELb1ELb0ELb0ELb1ELb0ELb0EEEvNS_16Flash_fwd_paramsE
        .type           _ZN5flash16flash_fwd_kernelI23Flash_fwd_kernel_traitsILi96ELi128ELi64ELi4ELb0ELb0EN7cutlass10bfloat16_tE19Flash_kernel_traitsILi96ELi128ELi64ELi4ES3_EELb0ELb0ELb1ELb0ELb0ELb1ELb0ELb0EEEvNS_16Flash_fwd_paramsE,@function
        .size           _ZN5flash16flash_fwd_kernelI23Flash_fwd_kernel_traitsILi96ELi128ELi64ELi4ELb0ELb0EN7cutlass10bfloat16_tE19Flash_kernel_traitsILi96ELi128ELi64ELi4ES3_EELb0ELb0ELb1ELb0ELb0ELb1ELb0ELb0EEEvNS_16Flash_fwd_paramsE,(.L_x_1029 - _ZN5flash16flash_fwd_kernelI23Flash_fwd_kernel_traitsILi96ELi128ELi64ELi4ELb0ELb0EN7cutlass10bfloat16_tE19Flash_kernel_traitsILi96ELi128ELi64ELi4ES3_EELb0ELb0ELb1ELb0ELb0ELb1ELb0ELb0EEEvNS_16Flash_fwd_paramsE)
        .other          _ZN5flash16flash_fwd_kernelI23Flash_fwd_kernel_traitsILi96ELi128ELi64ELi4ELb0ELb0EN7cutlass10bfloat16_tE19Flash_kernel_traitsILi96ELi128ELi64ELi4ES3_EELb0ELb0ELb1ELb0ELb0ELb1ELb0ELb0EEEvNS_16Flash_fwd_paramsE,@"STO_CUDA_ENTRY STV_DEFAULT"
_ZN5flash16flash_fwd_kernelI23Flash_fwd_kernel_traitsILi96ELi128ELi64ELi4ELb0ELb0EN7cutlass10bfloat16_tE19Flash_kernel_traitsILi96ELi128ELi64ELi4ES3_EELb0ELb0ELb1ELb0ELb0ELb1ELb0ELb0EEEvNS_16Flash_fwd_paramsE:
.text._ZN5flash16flash_fwd_kernelI23Flash_fwd_kernel_traitsILi96ELi128ELi64ELi4ELb0ELb0EN7cutlass10bfloat16_tE19Flash_kernel_traitsILi96ELi128ELi64ELi4ES3_EELb0ELb0ELb1ELb0ELb0ELb1ELb0ELb0EEEvNS_16Flash_fwd_paramsE:
[----:B------:R-:W-:Y:S02]  /*0000*/  MOV R1, c[0x0][0x28] ;  /* 0x00000a0000017a02 */ /* 0x000fe40000000f00 */
[----:B------:R-:W1:Y:S01]  /*0010*/  S2R R11, SR_CTAID.Y ;  /* 0x00000000000b7919 */ /* 0x000e620000002600 */
[----:B------:R-:W2:Y:S01]  /*0020*/  LDC.U8 R0, c[0x0][0x312] ;  /* 0x0000c480ff007b82 */ /* 0x000ea20000000000 */
[----:B------:R-:W-:Y:S01]  /*0030*/  ISETP.NE.U32.AND P2, PT, RZ, c[0x0][0x240], PT ;  /* 0x00009000ff007a0c */ /* 0x000fe20003f45070 */
[----:B------:R-:W-:Y:S01]  /*0040*/  IMAD.MOV.U32 R6, RZ, RZ, 0x4 ;  /* 0x00000004ff067424 */ /* 0x000fe200078e00ff */
[----:B------:R-:W-:Y:S01]  /*0050*/  ULDC.64 UR14, c[0x0][0x118] ;  /* 0x00004600000e7ab9 */ /* 0x000fe20000000a00 */
[----:B------:R-:W-:Y:S01]  /*0060*/  IMAD.MOV.U32 R21, RZ, RZ, -0x1 ;  /* 0xffffffffff157424 */ /* 0x000fe200078e00ff */
[----:B------:R-:W-:Y:S02]  /*0070*/  ISETP.NE.AND.EX P2, PT, RZ, c[0x0][0x244], PT, P2 ;  /* 0x00009100ff007a0c */ /* 0x000fe40003f45320 */
[----:B------:R-:W-:Y:S02]  /*0080*/  ISETP.EQ.U32.AND P1, PT, RZ, c[0x0][0x248], PT ;  /* 0x00009200ff007a0c */ /* 0x000fe40003f22070 */
[----:B------:R-:W-:Y:S01]  /*0090*/  ISETP.NE.U32.AND P0, PT, RZ, c[0x0][0x250], PT ;  /* 0x00009400ff007a0c */ /* 0x000fe20003f05070 */
[----:B------:R-:W-:Y:S01]  /*00a0*/  IMAD.MOV.U32 R8, RZ, RZ, -0x1 ;  /* 0xffffffffff087424 */ /* 0x000fe200078e00ff */
[----:B------:R-:W-:-:S02]  /*00b0*/  IADD3 R1, R1, -0x70, RZ ;  /* 0xffffff9001017810 */ /* 0x000fc40007ffe0ff */
[----:B------:R-:W-:Y:S01]  /*00c0*/  ISETP.NE.AND.EX P0, PT, RZ, c[0x0][0x254], PT, P0 ;  /* 0x00009500ff007a0c */ /* 0x000fe20003f05300 */
[----:B-1----:R-:W-:Y:S01]  /*00d0*/  IMAD.WIDE R2, R11, R6, c[0x0][0x240] ;  /* 0x000090000b027625 */ /* 0x002fe200078e0206 */
[----:B--2---:R-:W-:-:S04]  /*00e0*/  ISETP.NE.AND P3, PT, R0, RZ, PT ;  /* 0x000000ff0000720c */ /* 0x004fc80003f65270 */
[----:B------:R1:W2:Y:S01]  /*00f0*/  @P2 LDG.E R21, [R2.64] ;  /* 0x0000000e02152981 */ /* 0x0002a2000c1e1900 */
[----:B------:R-:W-:Y:S01]  /*0100*/  ISETP.EQ.OR.EX P1, PT, RZ, c[0x0][0x24c], !P3, P1 ;  /* 0x00009300ff007a0c */ /* 0x000fe20005f22710 */
[----:B------:R-:W-:Y:S02]  /*0110*/  IMAD.WIDE R4, R11, R6, c[0x0][0x248] ;  /* 0x000092000b047625 */ /* 0x000fe400078e0206 */
[----:B------:R1:W3:Y:S10]  /*0120*/  @P2 LDG.E R0, [R2.64+0x4] ;  /* 0x0000040e02002981 */ /* 0x0002f4000c1e1900 */
[----:B------:R4:W5:Y:S01]  /*0130*/  @!P1 LDG.E R8, [R4.64] ;  /* 0x0000000e04089981 */ /* 0x000962000c1e1900 */
[----:B------:R-:W-:-:S03]  /*0140*/  IMAD.MOV.U32 R7, RZ, RZ, RZ ;  /* 0x000000ffff077224 */ /* 0x000fc600078e00ff */
[----:B------:R-:W2:Y:S04]  /*0150*/  S2R R27, SR_CTAID.X ;  /* 0x00000000001b7919 */ /* 0x000ea80000002500 */
[----:B------:R-:W2:Y:S01]  /*0160*/  S2R R23, SR_CTAID.Z ;  /* 0x0000000000177919 */ /* 0x000ea20000002700 */
[----:B-1----:R-:W-:-:S05]  /*0170*/  @P0 IMAD.WIDE R2, R11, R6, c[0x0][0x250] ;  /* 0x000094000b020625 */ /* 0x002fca00078e0206 */
[----:B------:R4:W5:Y:S01]  /*0180*/  @P0 LDG.E R7, [R2.64] ;  /* 0x0000000e02070981 */ /* 0x000962000c1e1900 */
[----:B------:R-:W-:-:S04]  /*0190*/  ISETP.NE.U32.AND P0, PT, RZ, c[0x0][0x248], PT ;  /* 0x00009200ff007a0c */ /* 0x000fc80003f05070 */
[----:B------:R-:W-:Y:S01]  /*01a0*/  ISETP.NE.AND.EX P0, PT, RZ, c[0x0][0x24c], PT, P0 ;  /* 0x00009300ff007a0c */ /* 0x000fe20003f05300 */
[----:B--2---:R4:W-:Y:S01]  /*01b0*/  STL [R1+0x40], R21 ;  /* 0x0000401501007387 */ /* 0x0049e20000100800 */
[----:B---3--:R-:W-:Y:S02]  /*01c0*/  @P2 IMAD.IADD R65, R0, 0x1, -R21 ;  /* 0x0000000100412824 */ /* 0x008fe400078e0a15 */
[----:B------:R-:W-:-:S09]  /*01d0*/  @!P2 IMAD.MOV.U32 R65, RZ, RZ, c[0x0][0x214] ;  /* 0x00008500ff41a624 */ /* 0x000fd200078e00ff */
[----:B------:R-:W-:Y:S05]  /*01e0*/  @!P0 BRA `(.L_x_125) ;  /* 0x0000004000008947 */ /* 0x000fea0003800000 */
[----:B------:R-:W2:Y:S02]  /*01f0*/  @P3 LDG.E R0, [R4.64+0x4] ;  /* 0x0000040e04003981 */ /* 0x000ea4000c1e1900 */
[----:B--2--5:R-:W-:-:S06]  /*0200*/  @P3 IADD3 R0, R0, -R8, RZ ;  /* 0x8000000800003210 */ /* 0x024fcc0007ffe0ff */
[----:B------:R1:W5:Y:S01]  /*0210*/  @!P3 LDG.E R0, [R4.64] ;  /* 0x0000000e0400b981 */ /* 0x000362000c1e1900 */
[----:B------:R-:W-:Y:S05]  /*0220*/  BRA `(.L_x_126) ;  /* 0x0000001000007947 */ /* 0x000fea0003800000 */
.L_x_125:
[----:B------:R-:W-:Y:S02]  /*0230*/  MOV R0, c[0x0][0x218] ;  /* 0x0000860000007a02 */ /* 0x000fe40000000f00 */
.L_x_126:
[----:B------:R-:W-:-:S04]  /*0240*/  ISETP.NE.U32.AND P2, PT, RZ, c[0x0][0x258], PT ;  /* 0x00009600ff007a0c */ /* 0x000fc80003f45070 */
[----:B------:R-:W-:-:S13]  /*0250*/  ISETP.NE.AND.EX P2, PT, RZ, c[0x0][0x25c], PT, P2 ;  /* 0x00009700ff007a0c */ /* 0x000fda0003f45320 */
[----:B----4-:R-:W-:-:S06]  /*0260*/  @P2 IMAD.WIDE R2, R11, R6, c[0x0][0x258] ;  /* 0x000096000b022625 */ /* 0x010fcc00078e0206 */
        /* <DEDUP_REMOVED lines=9> */
[----:B------:R-:W-:Y:S01]  /*0300*/  IADD3 R0, R64, R157, -R65 ;  /* 0x0000009d40007210 */ /* 0x000fe20007ffe841 */
[----:B------:R-:W2:Y:S03]  /*0310*/  S2R R155, SR_TID.X ;  /* 0x00000000009b7919 */ /* 0x000ea60000002100 */
[----:B------:R-:W-:-:S04]  /*0320*/  IADD3 R0, R0, -c[0x0][0x2e4], RZ ;  /* 0x8000b90000007a10 */ /* 0x000fc80007ffe0ff */
[----:B------:R-:W-:-:S04]  /*0330*/  SHF.R.S32.HI R2, RZ, 0x1f, R0 ;  /* 0x0000001fff027819 */ /* 0x000fc80000011400 */
[----:B------:R-:W-:Y:S02]  /*0340*/  LEA.HI R0, R2, R0, RZ, 0x6 ;  /* 0x0000000002007211 */ /* 0x000fe400078f30ff */
[----:B------:R-:W-:Y:S02]  /*0350*/  IADD3 R2, R64, 0x3f, RZ ;  /* 0x0000003f40027810 */ /* 0x000fe40007ffe0ff */
[----:B------:R3:W4:Y:S02]  /*0360*/  R2UR UR8, R0 ;  /* 0x00000000000873c2 */ /* 0x00072400000e0000 */
[----:B------:R-:W-:-:S04]  /*0370*/  SHF.R.S32.HI R3, RZ, 0x1f, R2 ;  /* 0x0000001fff037819 */ /* 0x000fc80000011402 */
[----:B------:R-:W-:-:S04]  /*0380*/  LEA.HI R2, R3, R2, RZ, 0x6 ;  /* 0x0000000203027211 */ /* 0x000fc800078f30ff */
[----:B------:R-:W-:Y:S02]  /*0390*/  SHF.R.S32.HI R2, RZ, 0x6, R2 ;  /* 0x00000006ff027819 */ /* 0x000fe40000011402 */
[----:B---3--:R-:W-:Y:S01]  /*03a0*/  IADD3 R0, -R65, 0xbf, R157 ;  /* 0x000000bf41007810 */ /* 0x008fe20007ffe19d */
[----:B----4-:R-:W-:-:S03]  /*03b0*/  USHF.R.S32.HI UR8, URZ, 0x6, UR8 ;  /* 0x000000063f087899 */ /* 0x010fc60008011408 */
[----:B------:R-:W-:Y:S01]  /*03c0*/  IADD3 R0, R0, c[0x0][0x2e8], R64 ;  /* 0x0000ba0000007a10 */ /* 0x000fe20007ffe040 */
[----:B------:R-:W-:-:S03]  /*03d0*/  UISETP.LT.AND UP0, UPT, URZ, UR8, UPT ;  /* 0x000000083f00728c */ /* 0x000fc6000bf01270 */
[----:B-1----:R-:W-:Y:S01]  /*03e0*/  SHF.R.S32.HI R4, RZ, 0x1f, R0 ;  /* 0x0000001fff047819 */ /* 0x002fe20000011400 */
[----:B------:R-:W-:-:S03]  /*03f0*/  USEL UR8, URZ, UR8, !UP0 ;  /* 0x000000083f087287 */ /* 0x000fc6000c000000 */
[----:B------:R-:W-:-:S04]  /*0400*/  LEA.HI R0, R4, R0, RZ, 0x6 ;  /* 0x0000000004007211 */ /* 0x000fc800078f30ff */
[----:B------:R-:W-:-:S04]  /*0410*/  SHF.R.S32.HI R0, RZ, 0x6, R0 ;  /* 0x00000006ff007819 */ /* 0x000fc80000011400 */
[----:B------:R-:W-:-:S04]  /*0420*/  IMNMX R160, R2, R0, PT ;  /* 0x0000000002a07217 */ /* 0x000fc80003800200 */
[----:B------:R-:W-:Y:S01]  /*0430*/  ISETP.GT.AND P0, PT, R160, UR8, PT ;  /* 0x00000008a0007c0c */ /* 0x000fe2000bf04270 */
[----:B------:R1:W-:-:S12]  /*0440*/  STL [R1+0x8], R160 ;  /* 0x000008a001007387 */ /* 0x0003d80000100800 */
[----:B------:R-:W-:Y:S05]  /*0450*/  @P0 BRA `(.L_x_127) ;  /* 0x000009a000000947 */ /* 0x000fea0003800000 */
[----:B--2---:R-:W2:Y:S01]  /*0460*/  LDC.U8 R6, c[0x0][0x329] ;  /* 0x0000ca40ff067b82 */ /* 0x004ea20000000000 */
[----:B------:R-:W-:Y:S01]  /*0470*/  ISETP.NE.AND P0, PT, R21, -0x1, PT ;  /* 0xffffffff1500780c */ /* 0x000fe20003f05270 */
[----:B------:R-:W-:Y:S01]  /*0480*/  IMAD.IADD R15, R65, 0x1, -R157 ;  /* 0x00000001410f7824 */ /* 0x000fe200078e0a9d */
[----:B------:R-:W-:Y:S01]  /*0490*/  SHF.R.S32.HI R10, RZ, 0x1f, R155 ;  /* 0x0000001fff0a7819 */ /* 0x000fe2000001149b */
[----:B------:R-:W-:Y:S03]  /*04a0*/  BSSY B0, `(.L_x_128) ;  /* 0x000003c000007945 */ /* 0x000fe60003800000 */
[----:B------:R-:W-:Y:S01]  /*04b0*/  LEA.HI R10, R10, R155, RZ, 0x2 ;  /* 0x0000009b0a0a7211 */ /* 0x000fe200078f10ff */
[----:B------:R-:W3:Y:S03]  /*04c0*/  LDC.U8 R0, c[0x0][0x328] ;  /* 0x0000ca00ff007b82 */ /* 0x000ee60000000000 */
[----:B------:R-:W-:-:S02]  /*04d0*/  LOP3.LUT R4, R10, 0x1ffffffc, RZ, 0xc0, !PT ;  /* 0x1ffffffc0a047812 */ /* 0x000fc400078ec0ff */
[----:B------:R-:W-:Y:S01]  /*04e0*/  SHF.R.S32.HI R10, RZ, 0x2, R10 ;  /* 0x00000002ff0a7819 */ /* 0x000fe2000001140a */
[----:B------:R-:W-:-:S04]  /*04f0*/  @P0 IMAD.WIDE.U32 R2, R21, c[0x0][0x1e8], RZ ;  /* 0x00007a0015020a25 */ /* 0x000fc800078e00ff */
[----:B------:R-:W-:Y:S01]  /*0500*/  @P0 IMAD R5, R21, c[0x0][0x1ec], R3 ;  /* 0x00007b0015050a24 */ /* 0x000fe200078e0203 */
[----:B--2---:R-:W-:Y:S02]  /*0510*/  ISETP.NE.AND P2, PT, R6, RZ, PT ;  /* 0x000000ff0600720c */ /* 0x004fe40003f45270 */
[----:B---3--:R-:W-:Y:S02]  /*0520*/  ISETP.NE.AND P1, PT, R0, RZ, PT ;  /* 0x000000ff0000720c */ /* 0x008fe40003f25270 */
[----:B------:R-:W-:Y:S02]  /*0530*/  @!P0 SHF.R.S32.HI R0, RZ, 0x1f, R11 ;  /* 0x0000001fff008819 */ /* 0x000fe4000001140b */
[----:B------:R-:W-:-:S07]  /*0540*/  ISETP.NE.OR P3, PT, R6, RZ, !P1 ;  /* 0x000000ff0600720c */ /* 0x000fce0004f65670 */
[----:B------:R-:W-:Y:S02]  /*0550*/  @P2 IMAD.MOV.U32 R8, RZ, RZ, c[0x0][0x210] ;  /* 0x00008400ff082624 */ /* 0x000fe400078e00ff */
[----:B------:R-:W-:Y:S02]  /*0560*/  @!P0 IMAD R3, R0, c[0x0][0x1e0], RZ ;  /* 0x0000780000038a24 */ /* 0x000fe400078e02ff */
[----:B------:R-:W-:-:S04]  /*0570*/  @!P0 IMAD.WIDE.U32 R6, R11, c[0x0][0x1e0], RZ ;  /* 0x000078000b068a25 */ /* 0x000fc800078e00ff */
[----:B------:R-:W-:Y:S01]  /*0580*/  IMAD.IADD R0, R155, 0x1, -R4 ;  /* 0x000000019b007824 */ /* 0x000fe200078e0a04 */
[----:B------:R-:W-:Y:S01]  /*0590*/  @!P0 MOV R2, R6 ;  /* 0x0000000600028202 */ /* 0x000fe20000000f00 */
[----:B------:R-:W-:Y:S02]  /*05a0*/  @!P2 IMAD.MOV.U32 R9, RZ, RZ, c[0x0][0x214] ;  /* 0x00008500ff09a624 */ /* 0x000fe400078e00ff */
[----:B------:R-:W-:Y:S02]  /*05b0*/  @!P0 IMAD R4, R11, c[0x0][0x1e4], R3 ;  /* 0x000079000b048a24 */ /* 0x000fe400078e0203 */
[----:B------:R-:W-:Y:S01]  /*05c0*/  @P2 IMAD R8, R8, c[0x0][0x214], RZ ;  /* 0x0000850008082a24 */ /* 0x000fe200078e02ff */
[----:B------:R-:W-:Y:S01]  /*05d0*/  @!P2 SEL R8, R9, c[0x0][0x234], !P1 ;  /* 0x00008d000908aa07 */ /* 0x000fe20004800000 */
[----:B------:R-:W-:Y:S01]  /*05e0*/  IMAD.SHL.U32 R0, R0, 0x8, RZ ;  /* 0x0000000800007824 */ /* 0x000fe200078e00ff */
[----:B------:R-:W-:Y:S01]  /*05f0*/  @!P0 IADD3 R5, R7, R4, RZ ;  /* 0x0000000407058210 */ /* 0x000fe20007ffe0ff */
[----:B------:R-:W-:Y:S01]  /*0600*/  @P2 IMAD.MOV.U32 R3, RZ, RZ, 0x1 ;  /* 0x00000001ff032424 */ /* 0x000fe200078e00ff */
[----:B------:R-:W-:Y:S01]  /*0610*/  SHF.R.S32.HI R9, RZ, 0x1f, R23 ;  /* 0x0000001fff097819 */ /* 0x000fe20000011417 */
        /* <DEDUP_REMOVED lines=8> */
[----:B------:R-:W-:Y:S01]  /*06a0*/  @!P3 SEL R7, R7, R21, !P0 ;  /* 0x000000150707b207 */ /* 0x000fe20004000000 */
[----:B------:R-:W-:Y:S01]  /*06b0*/  IMAD R9, R9, c[0x0][0x1f0], RZ ;  /* 0x00007c0009097a24 */ /* 0x000fe200078e02ff */
[----:B------:R-:W-:Y:S01]  /*06c0*/  SEL R0, R0, RZ, P3 ;  /* 0x000000ff00007207 */ /* 0x000fe20001800000 */
[----:B------:R-:W-:Y:S01]  /*06d0*/  IMAD R6, R157, R18, RZ ;  /* 0x000000129d067224 */ /* 0x000fe200078e02ff */
[----:B------:R-:W-:Y:S01]  /*06e0*/  ISETP.GE.AND P2, PT, R10, R15, PT ;  /* 0x0000000f0a00720c */ /* 0x000fe20003f46270 */
[--C-:B------:R-:W-:Y:S01]  /*06f0*/  @!P3 IMAD.MOV.U32 R2, RZ, RZ, R7.reuse ;  /* 0x000000ffff02b224 */ /* 0x100fe200078e0007 */
[----:B------:R-:W-:Y:S01]  /*0700*/  SHF.R.S32.HI R11, RZ, 0x1f, R10 ;  /* 0x0000001fff0b7819 */ /* 0x000fe2000001140a */
[C---:B------:R-:W-:Y:S01]  /*0710*/  IMAD R0, R23.reuse, R8, R0 ;  /* 0x0000000817007224 */ /* 0x040fe200078e0200 */
[----:B------:R-:W-:Y:S01]  /*0720*/  @!P3 SHF.R.S32.HI R3, RZ, 0x1f, R7 ;  /* 0x0000001fff03b819 */ /* 0x000fe20000011407 */
[----:B------:R-:W-:-:S02]  /*0730*/  IMAD R9, R23, c[0x0][0x1f4], R9 ;  /* 0x00007d0017097a24 */ /* 0x000fc400078e0209 */
[----:B------:R-:W-:Y:S01]  /*0740*/  IMAD.WIDE.U32 R12, R23, c[0x0][0x1f0], R4 ;  /* 0x00007c00170c7a25 */ /* 0x000fe200078e0004 */
[----:B------:R-:W-:Y:S02]  /*0750*/  IADD3 R20, P1, P0, R6, R2, R0 ;  /* 0x0000000206147210 */ /* 0x000fe4000783e000 */
[----:B------:R-:W-:Y:S01]  /*0760*/  SHF.R.S32.HI R4, RZ, 0x1f, R6 ;  /* 0x0000001fff047819 */ /* 0x000fe20000011406 */
[----:B------:R-:W-:Y:S01]  /*0770*/  IMAD.WIDE R6, R27, 0x80, R10 ;  /* 0x000000801b067825 */ /* 0x000fe200078e020a */
[----:B------:R-:W-:Y:S02]  /*0780*/  SHF.R.S32.HI R0, RZ, 0x1f, R0 ;  /* 0x0000001fff007819 */ /* 0x000fe40000011400 */
[----:B------:R-:W-:Y:S02]  /*0790*/  IADD3 R9, R13, R9, RZ ;  /* 0x000000090d097210 */ /* 0x000fe40007ffe0ff */
        /* <DEDUP_REMOVED lines=12> */
.L_x_129:
[----:B------:R-:W-:Y:S05]  /*0860*/  BSYNC B0 ;  /* 0x0000000000007941 */ /* 0x000fea0003800000 */
.L_x_128:
[----:B------:R-:W-:Y:S01]  /*0870*/  IADD3 R17, R10, 0x20, RZ ;  /* 0x000000200a117810 */ /* 0x000fe20007ffe0ff */
[----:B------:R-:W-:Y:S03]  /*0880*/  BSSY B0, `(.L_x_130) ;  /* 0x0000010000007945 */ /* 0x000fe60003800000 */
[----:B------:R-:W-:-:S13]  /*0890*/  ISETP.GE.AND P0, PT, R17, R15, PT ;  /* 0x0000000f1100720c */ /* 0x000fda0003f06270 */
[----:B------:R-:W-:Y:S05]  /*08a0*/  @P0 BRA `(.L_x_131) ;  /* 0x000000d000000947 */ /* 0x000fea0003800000 */
[----:B------:R-:W-:Y:S01]  /*08b0*/  IADD3 R0, P0, R6, 0x20, RZ ;  /* 0x0000002006007810 */ /* 0x000fe20007f1e0ff */
[----:B------:R-:W-:Y:S01]  /*08c0*/  IMAD.MOV.U32 R4, RZ, RZ, R12 ;  /* 0x000000ffff047224 */ /* 0x000fe200078e000c */
[----:B------:R-:W-:-:S03]  /*08d0*/  MOV R5, R9 ;  /* 0x0000000900057202 */ /* 0x000fc60000000f00 */
[----:B--2---:R-:W-:Y:S02]  /*08e0*/  IMAD.X R2, RZ, RZ, R7, P0 ;  /* 0x000000ffff027224 */ /* 0x004fe400000e0607 */
        /* <DEDUP_REMOVED lines=9> */
.L_x_131:
[----:B------:R-:W-:Y:S05]  /*0980*/  BSYNC B0 ;  /* 0x0000000000007941 */ /* 0x000fea0003800000 */
.L_x_130:
        /* <DEDUP_REMOVED lines=17> */
.L_x_133:
[----:B------:R-:W-:Y:S05]  /*0aa0*/  BSYNC B0 ;  /* 0x0000000000007941 */ /* 0x000fea0003800000 */
.L_x_132:
[----:B------:R-:W-:Y:S01]  /*0ab0*/  IADD3 R16, R10, 0x60, RZ ;  /* 0x000000600a107810 */ /* 0x000fe20007ffe0ff */
[----:B------:R-:W-:Y:S03]  /*0ac0*/  BSSY B0, `(.L_x_134) ;  /* 0x0000010000007945 */ /* 0x000fe60003800000 */
[----:B------:R-:W-:-:S13]  /*0ad0*/  ISETP.GE.AND P0, PT, R16, R15, PT ;  /* 0x0000000f1000720c */ /* 0x000fda0003f06270 */
[----:B------:R-:W-:Y:S05]  /*0ae0*/  @P0 BRA `(.L_x_135) ;  /* 0x000000d000000947 */ /* 0x000fea0003800000 */
[----:B------:R-:W-:Y:S01]  /*0af0*/  IADD3 R0, P0, R6, 0x60, RZ ;  /* 0x0000006006007810 */ /* 0x000fe20007f1e0ff */
[----:B--2---:R-:W-:Y:S01]  /*0b00*/  IMAD.MOV.U32 R2, RZ, RZ, R12 ;  /* 0x000000ffff027224 */ /* 0x004fe200078e000c */
        /* <DEDUP_REMOVED lines=11> */
.L_x_135:
[----:B------:R-:W-:Y:S05]  /*0bc0*/  BSYNC B0 ;  /* 0x0000000000007941 */ /* 0x000fea0003800000 */
.L_x_134:
[----:B------:R-:W-:-:S04]  /*0bd0*/  LOP3.LUT P6, RZ, R155, 0x3, RZ, 0xc0, !PT ;  /* 0x000000039bff7812 */ /* 0x000fc800078cc0ff */
[-C--:B------:R-:W-:Y:S02]  /*0be0*/  ISETP.GE.OR P5, PT, R10, R15.reuse, P6 ;  /* 0x0000000f0a00720c */ /* 0x080fe400037a6670 */
[-C--:B------:R-:W-:Y:S02]  /*0bf0*/  ISETP.GE.OR P4, PT, R17, R15.reuse, P6 ;  /* 0x0000000f1100720c */ /* 0x080fe40003786670 */
[-C--:B------:R-:W-:Y:S02]  /*0c00*/  ISETP.GE.OR P3, PT, R14, R15.reuse, P6 ;  /* 0x0000000f0e00720c */ /* 0x080fe40003766670 */
[----:B------:R-:W-:-:S07]  /*0c10*/  ISETP.GE.OR P6, PT, R16, R15, P6 ;  /* 0x0000000f1000720c */ /* 0x000fce00037c6670 */
[-C--:B------:R-:W-:Y:S02]  /*0c20*/  @!P5 IMAD R0, R10, R18.reuse, RZ ;  /* 0x000000120a00d224 */ /* 0x080fe400078e02ff */
[-C--:B--2---:R-:W-:Y:S02]  /*0c30*/  @!P4 IMAD R3, R17, R18.reuse, RZ ;  /* 0x000000121103c224 */ /* 0x084fe400078e02ff */
        /* <DEDUP_REMOVED lines=20> */
[----:B--2---:R-:W-:-:S05]  /*0d80*/  IMAD R0, R16, R18, RZ ;  /* 0x0000001210007224 */ /* 0x004fca00078e02ff */
[----:B------:R-:W-:-:S04]  /*0d90*/  IADD3 R3, P0, R0, R20, RZ ;  /* 0x0000001400037210 */ /* 0x000fc80007f1e0ff */
[----:B------:R-:W-:Y:S02]  /*0da0*/  LEA.HI.X.SX32 R0, R0, R19, 0x1, P0 ;  /* 0x0000001300007211 */ /* 0x000fe400000f0eff */
[----:B------:R-:W-:-:S04]  /*0db0*/  LEA R2, P0, R3, c[0x0][0x200], 0x2 ;  /* 0x0000800003027a11 */ /* 0x000fc800078010ff */
[----:B------:R-:W-:Y:S01]  /*0dc0*/  LEA.HI.X R3, R3, c[0x0][0x204], R0, 0x2, P0 ;  /* 0x0000810003037a11 */ /* 0x000fe200000f1400 */
[----:B------:R-:W-:-:S05]  /*0dd0*/  IMAD.MOV.U32 R0, RZ, RZ, 0x7f800000 ;  /* 0x7f800000ff007424 */ /* 0x000fca00078e00ff */
[----:B------:R-:W-:Y:S01]  /*0de0*/  STG.E [R2.64], R0 ;  /* 0x0000000002007986 */ /* 0x000fe2000c10190e */
[----:B------:R-:W-:Y:S05]  /*0df0*/  EXIT ;  /* 0x000000000000794d */ /* 0x000fea0003800000 */
.L_x_127:
[----:B--2---:R-:W-:Y:S02]  /*0e00*/  ISETP.NE.AND P1, PT, R21, -0x1, PT ;  /* 0xffffffff1500780c */ /* 0x004fe40003f25270 */
[----:B------:R-:W-:-:S11]  /*0e10*/  ISETP.NE.AND P0, PT, R8, -0x1, PT ;  /* 0xffffffff0800780c */ /* 0x000fd60003f05270 */
[----:B------:R-:W-:Y:S01]  /*0e20*/  @!P1 SHF.R.S32.HI R4, RZ, 0x1f, R11 ;  /* 0x0000001fff049819 */ /* 0x000fe2000001140b */
        /* <DEDUP_REMOVED lines=24> */
.L_x_136:
[----:B------:R-:W-:Y:S02]  /*0fb0*/  IABS R4, c[0x0][0x1c8] ;  /* 0x0000720000047a13 */ /* 0x000fe40000000000 */
[----:B------:R-:W-:Y:S02]  /*0fc0*/  IABS R5, R23 ;  /* 0x0000001700057213 */ /* 0x000fe40000000000 */
[----:B------:R-:W2:Y:S08]  /*0fd0*/  I2F.RP R2, R4 ;  /* 0x0000000400027306 */ /* 0x000eb00000209400 */
[----:B--2---:R-:W2:Y:S02]  /*0fe0*/  MUFU.RCP R2, R2 ;  /* 0x0000000200027308 */ /* 0x004ea40000001000 */
[----:B--2---:R-:W-:-:S06]  /*0ff0*/  IADD3 R2, R2, 0xffffffe, RZ ;  /* 0x0ffffffe02027810 */ /* 0x004fcc0007ffe0ff */
[----:B------:R-:W2:Y:S02]  /*1000*/  F2I.FTZ.U32.TRUNC.NTZ R3, R2 ;  /* 0x0000000200037305 */ /* 0x000ea4000021f000 */
[----:B--2---:R-:W-:Y:S02]  /*1010*/  IMAD.MOV R0, RZ, RZ, -R3 ;  /* 0x000000ffff007224 */ /* 0x004fe400078e0a03 */
        /* <DEDUP_REMOVED lines=35> */
.L_x_137:
[----:B------:R-:W-:Y:S01]  /*1250*/  UMOV UR11, 0x6 ;  /* 0x00000006000b7882 */ /* 0x000fe20000000000 */
[----:B------:R-:W-:Y:S01]  /*1260*/  IADD3 R154, R160, -0x1, RZ ;  /* 0xffffffffa09a7810 */ /* 0x000fe20007ffe0ff */
[----:B------:R-:W-:Y:S01]  /*1270*/  ULDC.64 UR6, c[0x0][0x198] ;  /* 0x0000660000067ab9 */ /* 0x000fe20000000a00 */
[----:B------:R-:W-:Y:S01]  /*1280*/  SHF.R.S32.HI R17, RZ, 0x1f, R155 ;  /* 0x0000001fff117819 */ /* 0x000fe2000001149b */
[----:B------:R-:W-:Y:S01]  /*1290*/  ULDC.64 UR4, c[0x0][0x1a0] ;  /* 0x0000680000047ab9 */ /* 0x000fe20000000a00 */
[----:B------:R-:W-:Y:S01]  /*12a0*/  SHF.R.S32.HI R0, RZ, 0x1f, R154 ;  /* 0x0000001fff007819 */ /* 0x000fe2000001149a */
[----:B------:R-:W-:Y:S01]  /*12b0*/  USHF.L.U64.HI UR9, UR6, UR11, UR7 ;  /* 0x0000000b06097299 */ /* 0x000fe20008010207 */
[CC--:B------:R-:W-:Y:S01]  /*12c0*/  LEA.HI R8, R17.reuse, R155.reuse, RZ, 0x2 ;  /* 0x0000009b11087211 */ /* 0x0c0fe200078f10ff */
[----:B------:R-:W-:Y:S01]  /*12d0*/  USHF.L.U64.HI UR11, UR4, UR11, UR5 ;  /* 0x0000000b040b7299 */ /* 0x000fe20008010205 */
[-C--:B------:R-:W-:Y:S01]  /*12e0*/  LEA.HI R22, R17, R155.reuse, RZ, 0x3 ;  /* 0x0000009b11167211 */ /* 0x080fe200078f18ff */
[----:B------:R-:W-:Y:S01]  /*12f0*/  USHF.L.U32 UR10, UR6, 0x6, URZ ;  /* 0x00000006060a7899 */ /* 0x000fe2000800063f */
[----:B------:R-:W-:Y:S01]  /*1300*/  IMAD.IADD R29, R65, 0x1, -R157 ;  /* 0x00000001411d7824 */ /* 0x000fe200078e0a9d */
[----:B------:R-:W-:Y:S01]  /*1310*/  USHF.L.U32 UR12, UR4, 0x6, URZ ;  /* 0x00000006040c7899 */ /* 0x000fe2000800063f */
[C---:B------:R-:W-:Y:S01]  /*1320*/  IMAD R3, R154.reuse, UR9, RZ ;  /* 0x000000099a037c24 */ /* 0x040fe2000f8e02ff */
[----:B------:R-:W-:Y:S01]  /*1330*/  SHF.R.S32.HI R24, RZ, 0x3, R22 ;  /* 0x00000003ff187819 */ /* 0x000fe20000011416 */
[----:B------:R-:W-:Y:S01]  /*1340*/  IMAD R2, R154, UR11, RZ ;  /* 0x0000000b9a027c24 */ /* 0x000fe2000f8e02ff */
[----:B------:R-:W-:Y:S01]  /*1350*/  LEA.HI R156, R17, R155, RZ, 0x5 ;  /* 0x0000009b119c7211 */ /* 0x000fe200078f28ff */
[C---:B------:R-:W-:Y:S01]  /*1360*/  IMAD R25, R0.reuse, UR10, R3 ;  /* 0x0000000a00197c24 */ /* 0x040fe2000f8e0203 */
[----:B------:R-:W-:Y:S01]  /*1370*/  STL [R1+0x44], R29 ;  /* 0x0000441d01007387 */ /* 0x000fe20000100800 */
[----:B------:R-:W-:Y:S01]  /*1380*/  IMAD R26, R0, UR12, R2 ;  /* 0x0000000c001a7c24 */ /* 0x000fe2000f8e0202 */
[----:B------:R-:W-:Y:S01]  /*1390*/  LOP3.LUT R0, R8, 0xfffffffc, RZ, 0xc0, !PT ;  /* 0xfffffffc08007812 */ /* 0x000fe200078ec0ff */
[----:B------:R-:W-:Y:S01]  /*13a0*/  IMAD.SHL.U32 R4, R24, 0x40, RZ ;  /* 0x0000004018047824 */ /* 0x000fe200078e00ff */
[----:B------:R-:W-:Y:S01]  /*13b0*/  SHF.R.S32.HI R2, RZ, 0x2, R8 ;  /* 0x00000002ff027819 */ /* 0x000fe20000011408 */
[----:B------:R-:W-:Y:S01]  /*13c0*/  IMAD R7, R5, c[0x0][0x1a8], RZ ;  /* 0x00006a0005077a24 */ /* 0x000fe200078e02ff */
[----:B------:R-:W-:Y:S01]  /*13d0*/  SHF.R.S32.HI R152, RZ, 0x5, R156 ;  /* 0x00000005ff987819 */ /* 0x000fe2000001149c */
[----:B------:R-:W-:Y:S01]  /*13e0*/  IMAD.IADD R0, R155, 0x1, -R0 ;  /* 0x000000019b007824 */ /* 0x000fe200078e0a00 */
[----:B------:R-:W-:Y:S01]  /*13f0*/  IADD3 R14, R2, 0x20, RZ ;  /* 0x00000020020e7810 */ /* 0x000fe20007ffe0ff */
[----:B------:R-:W-:Y:S01]  /*1400*/  IMAD R7, R23, c[0x0][0x1ac], R7 ;  /* 0x00006b0017077a24 */ /* 0x000fe200078e0207 */
[--C-:B------:R-:W-:Y:S01]  /*1410*/  SHF.R.S32.HI R3, RZ, 0x1f, R2.reuse ;  /* 0x0000001fff037819 */ /* 0x100fe20000011402 */
[----:B------:R-:W-:Y:S01]  /*1420*/  IMAD.SHL.U32 R30, R0, 0x8, RZ ;  /* 0x00000008001e7824 */ /* 0x000fe200078e00ff */
[----:B------:R-:W-:Y:S01]  /*1430*/  ISETP.GE.AND P4, PT, R14, R29, PT ;  /* 0x0000001d0e00720c */ /* 0x000fe20003f86270 */
[----:B------:R-:W-:Y:S01]  /*1440*/  UMOV UR13, 0x5 ;  /* 0x00000005000d7882 */ /* 0x000fe20000000000 */
[----:B------:R-:W-:Y:S01]  /*1450*/  LOP3.LUT R0, R4, 0xc0, RZ, 0xc0, !PT ;  /* 0x000000c004007812 */ /* 0x000fe200078ec0ff */
[----:B------:R-:W-:Y:S01]  /*1460*/  IMAD.WIDE R32, R27, 0x80, R2 ;  /* 0x000000801b207825 */ /* 0x000fe200078e0202 */
[----:B------:R-:W-:Y:S01]  /*1470*/  IADD3 R4, P1, R30, R9, RZ ;  /* 0x000000091e047210 */ /* 0x000fe20007f3e0ff */
[----:B------:R-:W-:Y:S01]  /*1480*/  USHF.L.U64.HI UR7, UR6, UR13, UR7 ;  /* 0x0000000d06077299 */ /* 0x000fe20008010207 */
[--C-:B------:R-:W-:Y:S01]  /*1490*/  SHF.R.S32.HI R31, RZ, 0x1f, R30.reuse ;  /* 0x0000001fff1f7819 */ /* 0x100fe2000001141e */
[----:B------:R-:W-:Y:S01]  /*14a0*/  USHF.L.U32 UR6, UR6, 0x5, URZ ;  /* 0x0000000506067899 */ /* 0x000fe2000800063f */
[----:B------:R-:W-:Y:S01]  /*14b0*/  LOP3.LUT R6, R0, 0x18, R30, 0xf8, !PT ;  /* 0x0000001800067812 */ /* 0x000fe200078ef81e */
[----:B------:R-:W-:Y:S01]  /*14c0*/  USHF.L.U64.HI UR5, UR4, UR13, UR5 ;  /* 0x0000000d04057299 */ /* 0x000fe20008010205 */
[-C--:B------:R-:W-:Y:S01]  /*14d0*/  ISETP.GE.AND P0, PT, R2, R29.reuse, PT ;  /* 0x0000001d0200720c */ /* 0x080fe20003f06270 */
[----:B------:R-:W-:Y:S01]  /*14e0*/  IMAD.X R5, R31, 0x1, R10, P1 ;  /* 0x000000011f057824 */ /* 0x000fe200008e060a */
[----:B------:R-:W-:Y:S01]  /*14f0*/  SHF.R.U32.HI R0, RZ, 0x3, R0 ;  /* 0x00000003ff007819 */ /* 0x000fe20000011600 */
[----:B------:R-:W-:Y:S01]  /*1500*/  STL.64 [R1+0x48], R30 ;  /* 0x0000481e01007387 */ /* 0x000fe20000100a00 */
[----:B------:R-:W-:Y:S01]  /*1510*/  @!P4 IADD3 R12, P1, R32, 0x20, RZ ;  /* 0x00000020200cc810 */ /* 0x000fe20007f3e0ff */
[----:B------:R-:W-:Y:S01]  /*1520*/  IMAD.WIDE.U32 R4, R23, c[0x0][0x1a8], R4 ;  /* 0x00006a0017047a25 */ /* 0x000fe200078e0004 */
[----:B------:R-:W-:Y:S01]  /*1530*/  LOP3.LUT R230, R6, R0, RZ, 0x3c, !PT ;  /* 0x0000000006e67212 */ /* 0x000fe200078e3cff */
[----:B------:R-:W-:Y:S01]  /*1540*/  STL.64 [R1+0x38], R32 ;  /* 0x0000382001007387 */ /* 0x000fe20000100a00 */
[----:B------:R-:W-:Y:S01]  /*1550*/  LEA.HI R0, R8, R2, RZ, 0x1 ;  /* 0x0000000208007211 */ /* 0x000fe200078f08ff */
[----:B------:R-:W-:Y:S01]  /*1560*/  IMAD.IADD R5, R5, 0x1, R7 ;  /* 0x0000000105057824 */ /* 0x000fe200078e0207 */
[----:B------:R-:W-:Y:S01]  /*1570*/  IADD3 R13, R2, 0x40, RZ ;  /* 0x00000040020d7810 */ /* 0x000fe20007ffe0ff */
[----:B------:R-:W-:Y:S01]  /*1580*/  @!P4 IMAD.MOV.U32 R10, RZ, RZ, R4 ;  /* 0x000000ffff0ac224 */ /* 0x000fe200078e0004 */
[----:B------:R-:W-:Y:S01]  /*1590*/  LOP3.LUT R8, R0, 0x7fffffe, RZ, 0xc0, !PT ;  /* 0x07fffffe00087812 */ /* 0x000fe200078ec0ff */
[----:B------:R-:W-:Y:S01]  /*15a0*/  @!P4 IMAD.X R0, RZ, RZ, R33, P1 ;  /* 0x000000ffff00c224 */ /* 0x000fe200008e0621 */
[----:B------:R-:W-:Y:S01]  /*15b0*/  ISETP.GE.AND P3, PT, R13, R29, PT ;  /* 0x0000001d0d00720c */ /* 0x000fe20003f66270 */
[----:B------:R-:W-:Y:S01]  /*15c0*/  @!P0 IMAD R6, R33, c[0x0][0x190], RZ ;  /* 0x0000640021068a24 */ /* 0x000fe200078e02ff */
[----:B------:R-:W-:Y:S01]  /*15d0*/  USHF.L.U32 UR4, UR4, 0x5, URZ ;  /* 0x0000000504047899 */ /* 0x000fe2000800063f */
[----:B------:R-:W-:-:S02]  /*15e0*/  @!P4 IMAD R0, R0, c[0x0][0x190], RZ ;  /* 0x000064000000ca24 */ /* 0x000fc400078e02ff */
[--C-:B------:R-:W-:Y:S02]  /*15f0*/  @!P4 IMAD.MOV.U32 R11, RZ, RZ, R5.reuse ;  /* 0x000000ffff0bc224 */ /* 0x100fe400078e0005 */
[----:B------:R-:W-:Y:S02]  /*1600*/  IMAD.IADD R7, R2, 0x1, -R8 ;  /* 0x0000000102077824 */ /* 0x000fe400078e0a08 */
[C---:B------:R-:W-:Y:S02]  /*1610*/  @!P0 IMAD R6, R32.reuse, c[0x0][0x194], R6 ;  /* 0x0000650020068a24 */ /* 0x040fe400078e0206 */
[----:B------:R-:W-:-:S04]  /*1620*/  @!P0 IMAD.WIDE.U32 R8, R32, c[0x0][0x190], R4 ;  /* 0x0000640020088a25 */ /* 0x000fc800078e0004 */
[C---:B------:R-:W-:Y:S02]  /*1630*/  @!P4 IMAD R15, R12.reuse, c[0x0][0x194], R0 ;  /* 0x000065000c0fca24 */ /* 0x040fe400078e0200 */
[----:B------:R-:W-:Y:S01]  /*1640*/  @!P4 IMAD.WIDE.U32 R10, R12, c[0x0][0x190], R10 ;  /* 0x000064000c0aca25 */ /* 0x000fe200078e000a */
[----:B------:R-:W-:-:S03]  /*1650*/  IADD3 R12, R2, 0x60, RZ ;  /* 0x00000060020c7810 */ /* 0x000fc60007ffe0ff */
[----:B------:R-:W-:Y:S01]  /*1660*/  IMAD R7, R152, 0x8, R7 ;  /* 0x0000000898077824 */ /* 0x000fe200078e0207 */
[----:B------:R-:W-:Y:S01]  /*1670*/  ISETP.GE.AND P2, PT, R12, R29, PT ;  /* 0x0000001d0c00720c */ /* 0x000fe20003f46270 */
[----:B------:R-:W-:Y:S01]  /*1680*/  @!P0 IMAD.IADD R0, R9, 0x1, R6 ;  /* 0x0000000109008824 */ /* 0x000fe200078e0206 */
[C---:B------:R-:W-:Y:S01]  /*1690*/  @!P0 LEA R6, P1, R8.reuse, c[0x0][0x160], 0x1 ;  /* 0x0000580008068a11 */ /* 0x040fe200078208ff */
[----:B------:R-:W-:Y:S01]  /*16a0*/  IMAD.U32 R230, R7, 0x20, R230 ;  /* 0x0000002007e67824 */ /* 0x000fe200078e00e6 */
[----:B------:R2:W-:Y:S02]  /*16b0*/  STL [R1+0x58], R12 ;  /* 0x0000580c01007387 */ /* 0x0005e40000100800 */
[----:B------:R-:W-:Y:S01]  /*16c0*/  @!P0 LEA.HI.X R7, R8, c[0x0][0x164], R0, 0x1, P1 ;  /* 0x0000590008078a11 */ /* 0x000fe200008f0c00 */
[----:B------:R-:W-:Y:S01]  /*16d0*/  @!P4 IMAD.IADD R0, R11, 0x1, R15 ;  /* 0x000000010b00c824 */ /* 0x000fe200078e020f */
[----:B------:R-:W-:Y:S01]  /*16e0*/  LEA.HI R15, R17, R155, RZ, 0x4 ;  /* 0x0000009b110f7211 */ /* 0x000fe200078f20ff */
[----:B------:R-:W-:Y:S01]  /*16f0*/  IMAD.SHL.U32 R230, R230, 0x2, RZ ;  /* 0x00000002e6e67824 */ /* 0x000fe200078e00ff */
[----:B------:R-:W-:-:S02]  /*1700*/  @!P4 LEA R8, P1, R10, c[0x0][0x160], 0x1 ;  /* 0x000058000a08ca11 */ /* 0x000fc400078208ff */
[----:B------:R-:W-:Y:S02]  /*1710*/  SHF.R.S32.HI R13, RZ, 0x4, R15 ;  /* 0x00000004ff0d7819 */ /* 0x000fe4000001140f */
[----:B------:R-:W-:Y:S01]  /*1720*/  @!P4 LEA.HI.X R9, R10, c[0x0][0x164], R0, 0x1, P1 ;  /* 0x000059000a09ca11 */ /* 0x000fe200008f0c00 */
[----:B------:R-:W-:Y:S01]  /*1730*/  @!PT LDS RZ, [RZ] ;  /* 0x00000000fffff984 */ /* 0x000fe20000000800 */
[----:B------:R-:W-:Y:S01]  /*1740*/  @!PT LDS RZ, [RZ] ;  /* 0x00000000fffff984 */ /* 0x000fe20000000800 */
[----:B------:R-:W-:Y:S01]  /*1750*/  @!PT LDS RZ, [RZ] ;  /* 0x00000000fffff984 */ /* 0x000fe20000000800 */
[----:B------:R3:W-:Y:S01]  /*1760*/  @!P0 LDGSTS.E.BYPASS.LTC128B.128 [R230], [R6.64] ;  /* 0x0000000006e68fae */ /* 0x0007e2000b901d4e */
[----:B------:R-:W-:Y:S01]  /*1770*/  @!P3 IADD3 R10, P1, R32, 0x40, RZ ;  /* 0x00000040200ab810 */ /* 0x000fe20007f3e0ff */
[----:B------:R-:W-:Y:S01]  /*1780*/  IMAD R0, R154, -0x40, R64 ;  /* 0xffffffc09a007824 */ /* 0x000fe200078e0240 */
[----:B------:R-:W-:Y:S01]  /*1790*/  SHF.R.S32.HI R17, RZ, 0x1f, R18 ;  /* 0x0000001fff117819 */ /* 0x000fe20000011412 */
[----:B------:R3:W-:Y:S03]  /*17a0*/  @!P0 LDGSTS.E.BYPASS.LTC128B.128 [R230+0x2000], [R6.64+0x40] ;  /* 0x0200004006e68fae */ /* 0x0007e6000b901d4e */
[----:B------:R-:W-:Y:S01]  /*17b0*/  ISETP.GE.AND P6, PT, R2, R0, PT ;  /* 0x000000000200720c */ /* 0x000fe20003fc6270 */
[----:B------:R3:W-:Y:S01]  /*17c0*/  @!P0 LDGSTS.E.BYPASS.LTC128B.128 [R230+0x4000], [R6.64+0x80] ;  /* 0x0400008006e68fae */ /* 0x0007e2000b901d4e */
[----:B------:R-:W-:-:S02]  /*17d0*/  @!P2 IADD3 R11, P0, R32, 0x60, RZ ;  /* 0x00000060200ba810 */ /* 0x000fc40007f1e0ff */
[-C--:B------:R-:W-:Y:S01]  /*17e0*/  ISETP.GE.AND P5, PT, R2, R0.reuse, PT ;  /* 0x000000000200720c */ /* 0x080fe20003fa6270 */
[----:B------:R4:W-:Y:S02]  /*17f0*/  @!P4 LDGSTS.E.BYPASS.LTC128B.128 [R230+0x800], [R8.64] ;  /* 0x0080000008e6cfae */ /* 0x0009e4000b901d4e */
[--C-:B--2---:R-:W-:Y:S01]  /*1800*/  @!P2 IMAD.X R12, RZ, RZ, R33.reuse, P0 ;  /* 0x000000ffff0ca224 */ /* 0x104fe200000e0621 */
[-C--:B------:R-:W-:Y:S01]  /*1810*/  ISETP.GE.AND P0, PT, R14, R0.reuse, PT ;  /* 0x000000000e00720c */ /* 0x080fe20003f06270 */
[----:B------:R4:W-:Y:S02]  /*1820*/  @!P4 LDGSTS.E.BYPASS.LTC128B.128 [R230+0x2800], [R8.64+0x40] ;  /* 0x0280004008e6cfae */ /* 0x0009e4000b901d4e */
[----:B------:R-:W-:Y:S02]  /*1830*/  @!P2 IMAD R12, R12, c[0x0][0x190], RZ ;  /* 0x000064000c0caa24 */ /* 0x000fe400078e02ff */
[----:B------:R4:W-:Y:S01]  /*1840*/  @!P4 LDGSTS.E.BYPASS.LTC128B.128 [R230+0x4800], [R8.64+0x80] ;  /* 0x0480008008e6cfae */ /* 0x0009e2000b901d4e */
[----:B---3--:R-:W-:Y:S01]  /*1850*/  LEA.HI R7, R15, R13, RZ, 0x1 ;  /* 0x0000000d0f077211 */ /* 0x008fe200078f08ff */
[----:B------:R-:W-:Y:S01]  /*1860*/  @!P3 IMAD.X R6, RZ, RZ, R33, P1 ;  /* 0x000000ffff06b224 */ /* 0x000fe200008e0621 */
[----:B------:R-:W-:-:S02]  /*1870*/  ISETP.GE.AND P1, PT, R14, R0, PT ;  /* 0x000000000e00720c */ /* 0x000fc40003f26270 */
[----:B------:R-:W-:Y:S01]  /*1880*/  LOP3.LUT R7, R7, 0xfffffffe, RZ, 0xc0, !PT ;  /* 0xfffffffe07077812 */ /* 0x000fe200078ec0ff */
[----:B------:R-:W-:Y:S02]  /*1890*/  @!P3 IMAD R0, R6, c[0x0][0x190], RZ ;  /* 0x000064000600ba24 */ /* 0x000fe400078e02ff */
[----:B------:R-:W-:Y:S02]  /*18a0*/  @!P2 IMAD.MOV.U32 R6, RZ, RZ, R4 ;  /* 0x000000ffff06a224 */ /* 0x000fe400078e0004 */
[----:B------:R-:W-:Y:S02]  /*18b0*/  IMAD.IADD R23, R13, 0x1, -R7 ;  /* 0x000000010d177824 */ /* 0x000fe400078e0a07 */
[--C-:B------:R-:W-:Y:S02]  /*18c0*/  @!P2 IMAD.MOV.U32 R7, RZ, RZ, R5.reuse ;  /* 0x000000ffff07a224 */ /* 0x100fe400078e0005 */
[C---:B------:R-:W-:Y:S02]  /*18d0*/  @!P3 IMAD R0, R10.reuse, c[0x0][0x194], R0 ;  /* 0x000065000a00ba24 */ /* 0x040fe400078e0200 */
[----:B------:R-:W-:-:S04]  /*18e0*/  @!P3 IMAD.WIDE.U32 R4, R10, c[0x0][0x190], R4 ;  /* 0x000064000a04ba25 */ /* 0x000fc800078e0004 */
[----:B------:R-:W-:Y:S01]  /*18f0*/  @!P3 IMAD.IADD R5, R5, 0x1, R0 ;  /* 0x000000010505b824 */ /* 0x000fe200078e0200 */
[C---:B------:R-:W-:Y:S01]  /*1900*/  @!P3 LEA R10, P4, R4.reuse, c[0x0][0x160], 0x1 ;  /* 0x00005800040aba11 */ /* 0x040fe200078808ff */
[----:B------:R-:W-:Y:S02]  /*1910*/  IMAD R0, R3, c[0x0][0x198], RZ ;  /* 0x0000660003007a24 */ /* 0x000fe400078e02ff */
[----:B----4-:R-:W-:Y:S01]  /*1920*/  @!P2 IMAD R8, R11, c[0x0][0x194], R12 ;  /* 0x000065000b08aa24 */ /* 0x010fe200078e020c */
[----:B------:R-:W-:Y:S01]  /*1930*/  LOP3.LUT R12, R15, 0xfffffff0, RZ, 0xc0, !PT ;  /* 0xfffffff00f0c7812 */ /* 0x000fe200078ec0ff */
[----:B------:R-:W-:Y:S01]  /*1940*/  @!P2 IMAD.WIDE.U32 R6, R11, c[0x0][0x190], R6 ;  /* 0x000064000b06aa25 */ /* 0x000fe200078e0006 */
[----:B------:R-:W-:-:S03]  /*1950*/  @!P3 LEA.HI.X R11, R4, c[0x0][0x164], R5, 0x1, P4 ;  /* 0x00005900040bba11 */ /* 0x000fc600020f0c05 */
[----:B------:R-:W-:Y:S02]  /*1960*/  IMAD R13, R2, c[0x0][0x19c], R0 ;  /* 0x00006700020d7a24 */ /* 0x000fe400078e0200 */
[----:B------:R-:W-:Y:S01]  /*1970*/  @!P2 IMAD.IADD R0, R7, 0x1, R8 ;  /* 0x000000010700a824 */ /* 0x000fe200078e0208 */
[----:B------:R-:W-:Y:S01]  /*1980*/  @!P2 LEA R8, P4, R6, c[0x0][0x160], 0x1 ;  /* 0x000058000608aa11 */ /* 0x000fe200078808ff */
[----:B------:R-:W-:Y:S01]  /*1990*/  IMAD.WIDE.U32 R4, R2, c[0x0][0x198], R30 ;  /* 0x0000660002047a25 */ /* 0x000fe200078e001e */
[----:B------:R-:W-:Y:S01]  /*19a0*/  LOP3.LUT R7, R22, 0xfffffff8, RZ, 0xc0, !PT ;  /* 0xfffffff816077812 */ /* 0x000fe200078ec0ff */
[----:B------:R2:W-:Y:S01]  /*19b0*/  @!P3 LDGSTS.E.BYPASS.LTC128B.128 [R230+0x1000], [R10.64] ;  /* 0x010000000ae6bfae */ /* 0x0005e2000b901d4e */
[----:B------:R-:W-:Y:S01]  /*19c0*/  @!P2 LEA.HI.X R9, R6, c[0x0][0x164], R0, 0x1, P4 ;  /* 0x000059000609aa11 */ /* 0x000fe200020f0c00 */
[C---:B------:R-:W-:Y:S01]  /*19d0*/  IMAD.IADD R0, R155.reuse, 0x1, -R12 ;  /* 0x000000019b007824 */ /* 0x040fe200078e0a0c */
[----:B------:R-:W-:Y:S01]  /*19e0*/  IADD3 R4, P4, R16, R4, RZ ;  /* 0x0000000410047210 */ /* 0x000fe20007f9e0ff */
[----:B------:R-:W-:Y:S01]  /*19f0*/  IMAD.IADD R7, R155, 0x1, -R7 ;  /* 0x000000019b077824 */ /* 0x000fe200078e0a07 */
[----:B------:R2:W-:Y:S01]  /*1a00*/  @!P3 LDGSTS.E.BYPASS.LTC128B.128 [R230+0x3000], [R10.64+0x40] ;  /* 0x030000400ae6bfae */ /* 0x0005e2000b901d4e */
[----:B------:R-:W-:Y:S01]  /*1a10*/  IMAD R3, R3, c[0x0][0x1a0], RZ ;  /* 0x0000680003037a24 */ /* 0x000fe200078e02ff */
[-C--:B------:R-:W-:Y:S01]  /*1a20*/  LEA.HI R12, R0, R0.reuse, RZ, 0x1 ;  /* 0x00000000000c7211 */ /* 0x080fe200078f08ff */
[----:B------:R-:W-:Y:S01]  /*1a30*/  IMAD R6, R17, c[0x0][0x1b0], RZ ;  /* 0x00006c0011067a24 */ /* 0x000fe200078e02ff */
[----:B------:R-:W-:Y:S01]  /*1a40*/  IADD3.X R5, R21, R5, R13, P4, !PT ;  /* 0x0000000515057210 */ /* 0x000fe200027fe40d */
[----:B------:R-:W-:Y:S01]  /*1a50*/  IMAD R15, R2, c[0x0][0x1a4], R3 ;  /* 0x00006900020f7a24 */ /* 0x000fe200078e0203 */
[----:B------:R-:W-:Y:S01]  /*1a60*/  LOP3.LUT R14, R12, 0x7fffffe, RZ, 0xc0, !PT ;  /* 0x07fffffe0c0e7812 */ /* 0x000fe200078ec0ff */
[----:B------:R-:W-:Y:S01]  /*1a70*/  IMAD.WIDE.U32 R2, R2, c[0x0][0x1a0], R30 ;  /* 0x0000680002027a25 */ /* 0x000fe200078e001e */
[----:B------:R-:W-:Y:S01]  /*1a80*/  SHF.R.S32.HI R16, RZ, 0x1f, R0 ;  /* 0x0000001fff107819 */ /* 0x000fe20000011400 */
[----:B------:R2:W-:Y:S01]  /*1a90*/  @!P3 LDGSTS.E.BYPASS.LTC128B.128 [R230+0x5000], [R10.64+0x80] ;  /* 0x050000800ae6bfae */ /* 0x0005e2000b901d4e */
[----:B------:R-:W-:Y:S01]  /*1aa0*/  LEA.HI R13, R7, R7, RZ, 0x1 ;  /* 0x00000007070d7211 */ /* 0x000fe200078f08ff */
[----:B------:R-:W-:Y:S01]  /*1ab0*/  IMAD.IADD R67, R0, 0x1, -R14 ;  /* 0x0000000100437824 */ /* 0x000fe200078e0a0e */
[----:B------:R-:W-:Y:S01]  /*1ac0*/  LEA.HI R21, R16, R0, RZ, 0x3 ;  /* 0x0000000010157211 */ /* 0x000fe200078f18ff */
[C---:B------:R-:W-:Y:S01]  /*1ad0*/  IMAD R0, R18.reuse, c[0x0][0x1b4], R6 ;  /* 0x00006d0012007a24 */ /* 0x040fe200078e0206 */
[----:B------:R-:W-:Y:S01]  /*1ae0*/  LOP3.LUT R14, R13, 0x7fffffe, RZ, 0xc0, !PT ;  /* 0x07fffffe0d0e7812 */ /* 0x000fe200078ec0ff */
[----:B------:R-:W-:Y:S01]  /*1af0*/  IMAD.WIDE.U32 R30, R18, c[0x0][0x1b0], R4 ;  /* 0x00006c00121e7a25 */ /* 0x000fe200078e0004 */
[----:B------:R-:W-:Y:S01]  /*1b00*/  IADD3 R6, P4, R19, R2, RZ ;  /* 0x0000000213067210 */ /* 0x000fe20007f9e0ff */
[----:B------:R3:W-:Y:S01]  /*1b10*/  @!P2 LDGSTS.E.BYPASS.LTC128B.128 [R230+0x1800], [R8.64] ;  /* 0x0180000008e6afae */ /* 0x0007e2000b901d4e */
[----:B------:R-:W-:Y:S01]  /*1b20*/  SHF.R.S32.HI R22, RZ, 0x1, R13 ;  /* 0x00000001ff167819 */ /* 0x000fe2000001140d */
[----:B------:R-:W-:Y:S01]  /*1b30*/  IMAD.IADD R159, R31, 0x1, R0 ;  /* 0x000000011f9f7824 */ /* 0x000fe200078e0200 */
[----:B------:R-:W-:Y:S01]  /*1b40*/  SHF.R.S32.HI R13, RZ, 0x1, R12 ;  /* 0x00000001ff0d7819 */ /* 0x000fe2000001140c */
[----:B------:R-:W-:Y:S01]  /*1b50*/  IMAD.MOV.U32 R158, RZ, RZ, R30 ;  /* 0x000000ffff9e7224 */ /* 0x000fe200078e001e */
[----:B------:R-:W-:Y:S01]  /*1b60*/  SHF.R.S32.HI R12, RZ, 0x1f, R12 ;  /* 0x0000001fff0c7819 */ /* 0x000fe2000001140c */
[----:B------:R-:W-:Y:S01]  /*1b70*/  IMAD.IADD R19, R7, 0x1, -R14 ;  /* 0x0000000107137824 */ /* 0x000fe200078e0a0e */
[----:B------:R-:W-:Y:S01]  /*1b80*/  IADD3.X R7, R20, R3, R15, P4, !PT ;  /* 0x0000000314077210 */ /* 0x000fe200027fe40f */
[----:B------:R-:W-:Y:S01]  /*1b90*/  IMAD.WIDE.U32 R2, R154, UR10, R158 ;  /* 0x0000000a9a027c25 */ /* 0x000fe2000f8e009e */
[----:B------:R-:W-:Y:S01]  /*1ba0*/  LEA.HI R5, R12, R13, RZ, 0x2 ;  /* 0x0000000d0c057211 */ /* 0x000fe200078f10ff */
[----:B------:R3:W-:Y:S02]  /*1bb0*/  @!P2 LDGSTS.E.BYPASS.LTC128B.128 [R230+0x3800], [R8.64+0x40] ;  /* 0x0380004008e6afae */ /* 0x0007e4000b901d4e */
[----:B------:R-:W-:Y:S01]  /*1bc0*/  IMAD.IADD R12, R3, 0x1, R25 ;  /* 0x00000001030c7824 */ /* 0x000fe200078e0219 */
[----:B------:R-:W-:Y:S01]  /*1bd0*/  @!P6 LEA R4, P4, R2, c[0x0][0x168], 0x1 ;  /* 0x00005a000204ea11 */ /* 0x000fe200078808ff */
[----:B------:R3:W-:Y:S01]  /*1be0*/  @!P2 LDGSTS.E.BYPASS.LTC128B.128 [R230+0x5800], [R8.64+0x80] ;  /* 0x0580008008e6afae */ /* 0x0007e2000b901d4e */
[----:B------:R-:W-:Y:S01]  /*1bf0*/  LOP3.LUT R16, R5, 0xfffffffc, RZ, 0xc0, !PT ;  /* 0xfffffffc05107812 */ /* 0x000fe200078ec0ff */
[----:B------:R-:W-:Y:S01]  /*1c00*/  IMAD.SHL.U32 R0, R22, 0x40, RZ ;  /* 0x0000004016007824 */ /* 0x000fe200078e00ff */
[----:B------:R-:W-:Y:S01]  /*1c10*/  @!P6 LEA.HI.X R5, R2, c[0x0][0x16c], R12, 0x1, P4 ;  /* 0x00005b000205ea11 */ /* 0x000fe200020f0c0c */
[----:B------:R-:W-:Y:S01]  /*1c20*/  IMAD.SHL.U32 R15, R24, 0x8, RZ ;  /* 0x00000008180f7824 */ /* 0x000fe200078e00ff */
[----:B------:R-:W-:Y:S01]  /*1c30*/  @!P1 IADD3 R3, P4, R2, UR6, RZ ;  /* 0x0000000602039c10 */ /* 0x000fe2000ff9e0ff */
[----:B------:R-:W-:Y:S01]  /*1c40*/  IMAD.IADD R20, R13, 0x1, -R16 ;  /* 0x000000010d147824 */ /* 0x000fe200078e0a10 */
[----:B------:R-:W-:Y:S01]  /*1c50*/  LOP3.LUT R0, R0, 0xc0, RZ, 0xc0, !PT ;  /* 0x000000c000007812 */ /* 0x000fe200078ec0ff */
[----:B------:R4:W-:Y:S01]  /*1c60*/  @!P6 LDGSTS.E.BYPASS.LTC128B.128 [R230+0x6000], [R4.64] ;  /* 0x0600000004e6efae */ /* 0x0009e2000b901d4e */
[----:B------:R-:W-:-:S02]  /*1c70*/  @!P1 IADD3.X R13, R12, UR7, RZ, P4, !PT ;  /* 0x000000070c0d9c10 */ /* 0x000fc4000a7fe4ff */
[C---:B------:R-:W-:Y:S01]  /*1c80*/  @!P1 LEA R2, P4, R3.reuse, c[0x0][0x168], 0x1 ;  /* 0x00005a0003029a11 */ /* 0x040fe200078808ff */
[----:B------:R4:W-:Y:S01]  /*1c90*/  @!P6 LDGSTS.E.BYPASS.LTC128B.128 [R230+0x7000], [R4.64+0x40] ;  /* 0x0700004004e6efae */ /* 0x0009e2000b901d4e */
[----:B------:R-:W-:Y:S02]  /*1ca0*/  LOP3.LUT R15, R0, 0x8, R15, 0xf8, !PT ;  /* 0x00000008000f7812 */ /* 0x000fe400078ef80f */
[----:B------:R-:W-:Y:S01]  /*1cb0*/  @!P1 LEA.HI.X R3, R3, c[0x0][0x16c], R13, 0x1, P4 ;  /* 0x00005b0003039a11 */ /* 0x000fe200020f0c0d */
[----:B------:R4:W-:Y:S01]  /*1cc0*/  @!P6 LDGSTS.E.BYPASS.LTC128B.128 [R230+0x8000], [R4.64+0x80] ;  /* 0x0800008004e6efae */ /* 0x0009e2000b901d4e */
[----:B------:R-:W-:Y:S01]  /*1cd0*/  SHF.R.U32.HI R14, RZ, 0x3, R0 ;  /* 0x00000003ff0e7819 */ /* 0x000fe20000011600 */
[----:B------:R-:W-:Y:S02]  /*1ce0*/  IMAD R0, R17, c[0x0][0x1b8], RZ ;  /* 0x00006e0011007a24 */ /* 0x000fe400078e02ff */
[----:B------:R5:W-:Y:S01]  /*1cf0*/  @!P1 LDGSTS.E.BYPASS.LTC128B.128 [R230+0x6800], [R2.64] ;  /* 0x0680000002e69fae */ /* 0x000be2000b901d4e */
[----:B------:R-:W-:Y:S01]  /*1d00*/  LOP3.LUT R14, R15, R14, RZ, 0x3c, !PT ;  /* 0x0000000e0f0e7212 */ /* 0x000fe200078e3cff */
[----:B------:R-:W-:-:S02]  /*1d10*/  IMAD R12, R18, c[0x0][0x1bc], R0 ;  /* 0x00006f00120c7a24 */ /* 0x000fc400078e0200 */
[----:B------:R5:W-:Y:S01]  /*1d20*/  @!P1 LDGSTS.E.BYPASS.LTC128B.128 [R230+0x7800], [R2.64+0x40] ;  /* 0x0780004002e69fae */ /* 0x000be2000b901d4e */
[----:B------:R-:W-:-:S03]  /*1d30*/  IMAD.SHL.U32 R0, R20, 0x40, RZ ;  /* 0x0000004014007824 */ /* 0x000fc600078e00ff */
[----:B------:R5:W-:Y:S02]  /*1d40*/  @!P1 LDGSTS.E.BYPASS.LTC128B.128 [R230+0x8800], [R2.64+0x80] ;  /* 0x0880008002e69fae */ /* 0x000be4000b901d4e */
[----:B------:R-:W-:Y:S02]  /*1d50*/  LOP3.LUT R0, R0, 0xc0, RZ, 0xc0, !PT ;  /* 0x000000c000007812 */ /* 0x000fe400078ec0ff */
[----:B------:R-:W0:Y:S04]  /*1d60*/  LDGDEPBAR ;  /* 0x00000000000079af */ /* 0x000e280000000000 */
[----:B------:R1:W-:Y:S04]  /*1d70*/  STL.64 [R1+0x30], R30 ;  /* 0x0000301e01007387 */ /* 0x0003e80000100a00 */
[----:B------:R-:W-:Y:S01]  /*1d80*/  STL.64 [R1+0x28], R158 ;  /* 0x0000289e01007387 */ /* 0x000fe20000100a00 */
[----:B----4-:R-:W-:-:S02]  /*1d90*/  IMAD.SHL.U32 R5, R21, 0x20, RZ ;  /* 0x0000002015057824 */ /* 0x010fc400078e00ff */
[----:B------:R-:W-:-:S03]  /*1da0*/  IMAD.SHL.U32 R4, R23, 0x8, RZ ;  /* 0x0000000817047824 */ /* 0x000fc600078e00ff */
[----:B------:R-:W-:Y:S02]  /*1db0*/  LOP3.LUT R66, R5, 0xffffff00, RZ, 0xc0, !PT ;  /* 0xffffff0005427812 */ /* 0x000fe400078ec0ff */
[----:B------:R-:W-:-:S03]  /*1dc0*/  SHF.R.U32.HI R5, RZ, 0x3, R0 ;  /* 0x00000003ff057819 */ /* 0x000fc60000011600 */
[----:B---3--:R-:W-:Y:S01]  /*1dd0*/  IMAD R8, R152, 0x200, R66 ;  /* 0x0000020098087824 */ /* 0x008fe200078e0242 */
[----:B------:R-:W-:-:S04]  /*1de0*/  DEPBAR.LE SB0, 0x0 ;  /* 0x000080000000791a */ /* 0x000fc80000000000 */
[----:B------:R-:W-:Y:S01]  /*1df0*/  BAR.SYNC.DEFER_BLOCKING 0x0 ;  /* 0x0000000000007b1d */ /* 0x000fe20000010000 */
[----:B------:R-:W-:Y:S02]  /*1e00*/  IMAD R8, R67, 0x20, R8 ;  /* 0x0000002043087824 */ /* 0x000fe400078e0208 */
[----:B-1----:R-:W-:Y:S01]  /*1e10*/  IMAD.WIDE.U32 R30, R18, c[0x0][0x1b8], R6 ;  /* 0x00006e00121e7a25 */ /* 0x002fe200078e0006 */
[----:B------:R-:W-:-:S03]  /*1e20*/  LOP3.LUT R6, R0, 0x8, R4, 0xf8, !PT ;  /* 0x0000000800067812 */ /* 0x000fc600078ef804 */
[----:B------:R-:W-:Y:S01]  /*1e30*/  IMAD.IADD R29, R31, 0x1, R12 ;  /* 0x000000011f1d7824 */ /* 0x000fe200078e020c */
[----:B------:R-:W-:Y:S01]  /*1e40*/  LOP3.LUT R153, R6, R5, RZ, 0x3c, !PT ;  /* 0x0000000506997212 */ /* 0x000fe200078e3cff */
[----:B------:R-:W-:Y:S01]  /*1e50*/  IMAD.MOV.U32 R28, RZ, RZ, R30 ;  /* 0x000000ffff1c7224 */ /* 0x000fe200078e001e */
[----:B------:R-:W-:Y:S01]  /*1e60*/  STL.64 [R1+0x50], R30 ;  /* 0x0000501e01007387 */ /* 0x000fe20000100a00 */
[----:B------:R-:W-:Y:S02]  /*1e70*/  IMAD R7, R23, 0x8, R19 ;  /* 0x0000000817077824 */ /* 0x000fe400078e0213 */
[----:B-----5:R-:W-:Y:S01]  /*1e80*/  IMAD.WIDE.U32 R2, R154, UR12, R28 ;  /* 0x0000000c9a027c25 */ /* 0x020fe2000f8e001c */
[----:B------:R-:W-:Y:S03]  /*1e90*/  STL.64 [R1+0x20], R28 ;  /* 0x0000201c01007387 */ /* 0x000fe60000100a00 */
[----:B------:R-:W-:Y:S01]  /*1ea0*/  IMAD.IADD R0, R3, 0x1, R26 ;  /* 0x0000000103007824 */ /* 0x000fe200078e021a */
[----:B------:R-:W-:-:S02]  /*1eb0*/  @!P5 LEA R4, P2, R2, c[0x0][0x170], 0x1 ;  /* 0x00005c000204da11 */ /* 0x000fc400078408ff */
[C---:B------:R-:W-:Y:S02]  /*1ec0*/  @!P0 IADD3 R3, P1, R2.reuse, UR4, RZ ;  /* 0x0000000402038c10 */ /* 0x040fe4000ff3e0ff */
[----:B------:R-:W-:Y:S02]  /*1ed0*/  @!P5 LEA.HI.X R5, R2, c[0x0][0x174], R0, 0x1, P2 ;  /* 0x00005d000205da11 */ /* 0x000fe400010f0c00 */
[----:B------:R-:W-:Y:S01]  /*1ee0*/  @!P0 IADD3.X R2, R0, UR5, RZ, P1, !PT ;  /* 0x0000000500028c10 */ /* 0x000fe20008ffe4ff */
[----:B------:R-:W-:Y:S01]  /*1ef0*/  IMAD.U32 R0, R7, 0x20, R14 ;  /* 0x0000002007007824 */ /* 0x000fe200078e000e */
[C---:B------:R-:W-:Y:S01]  /*1f00*/  @!P0 LEA R6, P1, R3.reuse, c[0x0][0x170], 0x1 ;  /* 0x00005c0003068a11 */ /* 0x040fe200078208ff */
[----:B------:R-:W-:Y:S02]  /*1f10*/  @P5 STS [R230+0x9000], RZ ;  /* 0x009000ffe6005388 */ /* 0x000fe40000000800 */
[----:B------:R-:W-:Y:S01]  /*1f20*/  IMAD.SHL.U32 R217, R0, 0x2, RZ ;  /* 0x0000000200d97824 */ /* 0x000fe200078e00ff */
[----:B------:R-:W-:Y:S01]  /*1f30*/  @!P0 LEA.HI.X R7, R3, c[0x0][0x174], R2, 0x1, P1 ;  /* 0x00005d0003078a11 */ /* 0x000fe200008f0c02 */
[----:B------:R-:W-:Y:S01]  /*1f40*/  IMAD.IADD R2, R153, 0x1, R8 ;  /* 0x0000000199027824 */ /* 0x000fe200078e0208 */
[----:B------:R-:W-:Y:S01]  /*1f50*/  @P5 STS [R230+0x9004], RZ ;  /* 0x009004ffe6005388 */ /* 0x000fe20000000800 */
[----:B------:R-:W-:-:S02]  /*1f60*/  LOP3.LUT P1, RZ, R20, 0x2, RZ, 0xc0, !PT ;  /* 0x0000000214ff7812 */ /* 0x000fc4000782c0ff */
[----:B------:R-:W-:Y:S01]  /*1f70*/  IMAD.SHL.U32 R220, R2, 0x2, RZ ;  /* 0x0000000202dc7824 */ /* 0x000fe200078e00ff */
[----:B------:R-:W-:Y:S01]  /*1f80*/  @P5 STS.64 [R230+0x9008], RZ ;  /* 0x009008ffe6005388 */ /* 0x000fe20000000a00 */
[----:B------:R-:W-:-:S03]  /*1f90*/  IMAD.MOV.U32 R2, RZ, RZ, 0x10 ;  /* 0x00000010ff027424 */ /* 0x000fc600078e00ff */
        /* <DEDUP_REMOVED lines=16> */
[----:B------:R1:W-:Y:S01]  /*20a0*/  @!P0 LDGSTS.E.BYPASS.LTC128B.128 [R230+0xb800], [R6.64+0x80] ;  /* 0x0b80008006e68fae */ /* 0x0003e2000b901d4e */
[----:B------:R-:W-:-:S03]  /*20b0*/  LOP3.LUT P0, RZ, R22, 0x2, RZ, 0xc0, !PT ;  /* 0x0000000216ff7812 */ /* 0x000fc6000780c0ff */
[----:B--2---:R-:W-:Y:S01]  /*20c0*/  LDSM.16.M88.4 R8, [R220+0x1000] ;  /* 0x00100000dc08783b */ /* 0x004fe20000000200 */
[C---:B------:R-:W-:Y:S02]  /*20d0*/  SEL R0, R2.reuse, 0xfffffff0, !P0 ;  /* 0xfffffff002007807 */ /* 0x040fe40004000000 */
[----:B------:R-:W-:Y:S01]  /*20e0*/  SEL R2, R2, 0xfffffff0, !P1 ;  /* 0xfffffff002027807 */ /* 0x000fe20004800000 */
[----:B------:R-:W2:Y:S02]  /*20f0*/  LDSM.16.M88.4 R32, [R217+0x6400] ;  /* 0x00640000d920783b */ /* 0x000ea40000000200 */
[----:B------:R-:W-:Y:S01]  /*2100*/  IMAD R219, R0, 0x2, R217 ;  /* 0x0000000200db7824 */ /* 0x000fe200078e02d9 */
[----:B------:R-:W-:Y:S01]  /*2110*/  LOP3.LUT R0, R156, 0xffffffe0, RZ, 0xc0, !PT ;  /* 0xffffffe09c007812 */ /* 0x000fe200078ec0ff */
[----:B------:R-:W3:Y:S01]  /*2120*/  LDSM.16.M88.4 R24, [R217+0x6c00] ;  /* 0x006c0000d918783b */ /* 0x000ee20000000200 */
[----:B------:R-:W-:-:S03]  /*2130*/  IMAD R221, R2, 0x2, R220 ;  /* 0x0000000202dd7824 */ /* 0x000fc600078e02dc */
[----:B------:R-:W4:Y:S01]  /*2140*/  LDSM.16.M88.4 R16, [R217+0x6000] ;  /* 0x00600000d910783b */ /* 0x000f220000000200 */
[C---:B------:R-:W-:Y:S02]  /*2150*/  IMAD.IADD R0, R155.reuse, 0x1, -R0 ;  /* 0x000000019b007824 */ /* 0x040fe400078e0a00 */
[----:B------:R-:W-:Y:S01]  /*2160*/  IMAD.SHL.U32 R155, R155, 0x2, RZ ;  /* 0x000000029b9b7824 */ /* 0x000fe200078e00ff */
[----:B------:R-:W5:Y:S02]  /*2170*/  LDSM.16.M88.4 R28, [R217+0x6800] ;  /* 0x00680000d91c783b */ /* 0x000f640000000200 */
[----:B------:R-:W-:Y:S02]  /*2180*/  SHF.R.S32.HI R3, RZ, 0x1f, R0 ;  /* 0x0000001fff037819 */ /* 0x000fe40000011400 */
[----:B------:R-:W4:Y:S02]  /*2190*/  LDSM.16.M88.4 R12, [R220] ;  /* 0x00000000dc0c783b */ /* 0x000f240000000200 */
[----:B------:R-:W-:Y:S01]  /*21a0*/  LEA.HI R0, R3, R0, RZ, 0x2 ;  /* 0x0000000003007211 */ /* 0x000fe200078f10ff */
[----:B------:R-:W-:Y:S01]  /*21b0*/  IMAD R3, R152, 0x10, R157 ;  /* 0x0000001098037824 */ /* 0x000fe200078e029d */
[----:B-1----:R-:W-:Y:S02]  /*21c0*/  LDSM.16.M88.4 R4, [R221+0x1000] ;  /* 0x00100000dd04783b */ /* 0x002fe40000000200 */
[----:B------:R-:W-:-:S02]  /*21d0*/  SHF.R.S32.HI R161, RZ, 0x2, R0 ;  /* 0x00000002ffa17819 */ /* 0x000fc40000011400 */
[----:B------:R-:W1:Y:S03]  /*21e0*/  LDSM.16.M88.4 R40, [R219+0x6400] ;  /* 0x00640000db28783b */ /* 0x000e660000000200 */
[----:B------:R-:W-:Y:S01]  /*21f0*/  IMAD.IADD R0, R3, 0x1, R161 ;  /* 0x0000000103007824 */ /* 0x000fe200078e02a1 */
[----:B------:R-:W1:Y:S01]  /*2200*/  LDSM.16.M88.4 R52, [R219+0x6c00] ;  /* 0x006c0000db34783b */ /* 0x000e620000000200 */
[----:B------:R-:W-:-:S03]  /*2210*/  IADD3 R3, R64, -c[0x0][0x2e4], -R65 ;  /* 0x8000b90040037a10 */ /* 0x000fc60007ffe841 */
[----:B------:R-:W1:Y:S04]  /*2220*/  LDSM.16.M88.4 R44, [R219+0x6000] ;  /* 0x00600000db2c783b */ /* 0x000e680000000200 */
[----:B------:R-:W1:Y:S01]  /*2230*/  LDSM.16.M88.4 R48, [R219+0x6800] ;  /* 0x00680000db30783b */ /* 0x000e620000000200 */
[C---:B--2---:R-:W-:Y:S03]  /*2240*/  HMMA.16816.F32.BF16 R60, R8.reuse, R32, RZ ;  /* 0x00000020083c723c */ /* 0x044fe600000418ff */
[----:B------:R-:W2:Y:S04]  /*2250*/  LDSM.16.M88.4 R20, [R221] ;  /* 0x00000000dd14783b */ /* 0x000ea80000000200 */
[----:B------:R-:W0:Y:S01]  /*2260*/  LDGDEPBAR ;  /* 0x00000000000079af */ /* 0x000e220000000000 */
[C---:B---3--:R-:W-:Y:S03]  /*2270*/  HMMA.16816.F32.BF16 R36, R8.reuse, R24, RZ ;  /* 0x000000180824723c */ /* 0x048fe600000418ff */
[----:B------:R-:W-:Y:S05]  /*2280*/  STL [R1+0x5c], R161 ;  /* 0x00005ca101007387 */ /* 0x000fea0000100800 */
[C---:B------:R-:W-:Y:S08]  /*2290*/  HMMA.16816.F32.BF16 R100, R8.reuse, R34, RZ ;  /* 0x000000220864723c */ /* 0x040ff000000418ff */
[C---:B----4-:R-:W-:Y:S08]  /*22a0*/  HMMA.16816.F32.BF16 R68, R8.reuse, R16, RZ ;  /* 0x000000100844723c */ /* 0x050ff000000418ff */
[C---:B-----5:R-:W-:Y:S08]  /*22b0*/  HMMA.16816.F32.BF16 R56, R8.reuse, R28, RZ ;  /* 0x0000001c0838723c */ /* 0x060ff000000418ff */
[C---:B------:R-:W-:Y:S08]  /*22c0*/  HMMA.16816.F32.BF16 R92, R8.reuse, R18, RZ ;  /* 0x00000012085c723c */ /* 0x040ff000000418ff */
[C---:B------:R-:W-:Y:S08]  /*22d0*/  HMMA.16816.F32.BF16 R96, R8.reuse, R30, RZ ;  /* 0x0000001e0860723c */ /* 0x040ff000000418ff */
[----:B------:R-:W-:Y:S08]  /*22e0*/  HMMA.16816.F32.BF16 R84, R8, R26, RZ ;  /* 0x0000001a0854723c */ /* 0x000ff000000418ff */
[C---:B------:R-:W-:Y:S08]  /*22f0*/  HMMA.16816.F32.BF16 R108, R12.reuse, R16, RZ ;  /* 0x000000100c6c723c */ /* 0x040ff000000418ff */
[C---:B------:R-:W-:Y:S01]  /*2300*/  HMMA.16816.F32.BF16 R104, R12.reuse, R18, RZ ;  /* 0x000000120c68723c */ /* 0x040fe200000418ff */
[----:B------:R-:W-:Y:S07]  /*2310*/  LDSM.16.M88.4 R16, [R220+0x3000] ;  /* 0x00300000dc10783b */ /* 0x000fee0000000200 */
[C---:B------:R-:W-:Y:S08]  /*2320*/  HMMA.16816.F32.BF16 R8, R12.reuse, R24, RZ ;  /* 0x000000180c08723c */ /* 0x040ff000000418ff */
[----:B------:R-:W-:Y:S01]  /*2330*/  HMMA.16816.F32.BF16 R112, R12, R26, RZ ;  /* 0x0000001a0c70723c */ /* 0x000fe200000418ff */
[----:B------:R-:W3:Y:S07]  /*2340*/  LDSM.16.M88.4 R24, [R217+0x7c00] ;  /* 0x007c0000d918783b */ /* 0x000eee0000000200 */
[----:B-1----:R-:W-:Y:S08]  /*2350*/  HMMA.16816.F32.BF16 R128, R4, R40, R60 ;  /* 0x000000280480723c */ /* 0x002ff0000004183c */
[C---:B------:R-:W-:Y:S08]  /*2360*/  HMMA.16816.F32.BF16 R80, R12.reuse, R32, RZ ;  /* 0x000000200c50723c */ /* 0x040ff000000418ff */
[C---:B------:R-:W-:Y:S01]  /*2370*/  HMMA.16816.F32.BF16 R76, R12.reuse, R34, RZ ;  /* 0x000000220c4c723c */ /* 0x040fe200000418ff */
[----:B------:R-:W-:Y:S07]  /*2380*/  LDSM.16.M88.4 R32, [R217+0x7400] ;  /* 0x00740000d920783b */ /* 0x000fee0000000200 */
[C---:B------:R-:W-:Y:S08]  /*2390*/  HMMA.16816.F32.BF16 R72, R12.reuse, R28, RZ ;  /* 0x0000001c0c48723c */ /* 0x040ff000000418ff */
[----:B------:R-:W-:Y:S01]  /*23a0*/  HMMA.16816.F32.BF16 R88, R12, R30, RZ ;  /* 0x0000001e0c58723c */ /* 0x000fe200000418ff */
[----:B------:R-:W-:Y:S04]  /*23b0*/  LDSM.16.M88.4 R28, [R217+0x7800] ;  /* 0x00780000d91c783b */ /* 0x000fe80000000200 */
[----:B------:R-:W-:Y:S03]  /*23c0*/  LDSM.16.M88.4 R12, [R220+0x2000] ;  /* 0x00200000dc0c783b */ /* 0x000fe60000000200 */
[C---:B------:R-:W-:Y:S01]  /*23d0*/  HMMA.16816.F32.BF16 R60, R4.reuse, R52, R36 ;  /* 0x00000034043c723c */ /* 0x040fe20000041824 */
[----:B------:R-:W1:Y:S07]  /*23e0*/  LDSM.16.M88.4 R36, [R217+0x7000] ;  /* 0x00700000d924783b */ /* 0x000e6e0000000200 */
[C---:B------:R-:W-:Y:S08]  /*23f0*/  HMMA.16816.F32.BF16 R124, R4.reuse, R42, R100 ;  /* 0x0000002a047c723c */ /* 0x040ff00000041864 */
[C---:B------:R-:W-:Y:S01]  /*2400*/  HMMA.16816.F32.BF16 R140, R4.reuse, R44, R68 ;  /* 0x0000002c048c723c */ /* 0x040fe20000041844 */
[----:B------:R-:W-:Y:S07]  /*2410*/  LDSM.16.M88.4 R68, [R219+0x7400] ;  /* 0x00740000db44783b */ /* 0x000fee0000000200 */
[C---:B------:R-:W-:Y:S08]  /*2420*/  HMMA.16816.F32.BF16 R120, R4.reuse, R48, R56 ;  /* 0x000000300478723c */ /* 0x040ff00000041838 */
[C---:B------:R-:W-:Y:S08]  /*2430*/  HMMA.16816.F32.BF16 R136, R4.reuse, R46, R92 ;  /* 0x0000002e0488723c */ /* 0x040ff0000004185c */
[C---:B------:R-:W-:Y:S08]  /*2440*/  HMMA.16816.F32.BF16 R116, R4.reuse, R50, R96 ;  /* 0x000000320474723c */ /* 0x040ff00000041860 */
[----:B------:R-:W-:Y:S01]  /*2450*/  HMMA.16816.F32.BF16 R100, R4, R54, R84 ;  /* 0x000000360464723c */ /* 0x000fe20000041854 */
[----:B------:R-:W-:Y:S04]  /*2460*/  LDSM.16.M88.4 R4, [R221+0x3000] ;  /* 0x00300000dd04783b */ /* 0x000fe80000000200 */
[----:B------:R-:W-:Y:S03]  /*2470*/  LDSM.16.M88.4 R84, [R219+0x7800] ;  /* 0x00780000db54783b */ /* 0x000fe60000000200 */
[C---:B--2---:R-:W-:Y:S01]  /*2480*/  HMMA.16816.F32.BF16 R132, R20.reuse, R40, R80 ;  /* 0x000000281484723c */ /* 0x044fe20000041850 */
[----:B------:R-:W-:Y:S07]  /*2490*/  LDSM.16.M88.4 R80, [R219+0x7c00] ;  /* 0x007c0000db50783b */ /* 0x000fee0000000200 */
[C---:B------:R-:W-:Y:S01]  /*24a0*/  HMMA.16816.F32.BF16 R92, R20.reuse, R42, R76 ;  /* 0x0000002a145c723c */ /* 0x040fe2000004184c */
[----:B------:R-:W2:Y:S07]  /*24b0*/  LDSM.16.M88.4 R40, [R219+0x7000] ;  /* 0x00700000db28783b */ /* 0x000eae0000000200 */
[C---:B------:R-:W-:Y:S08]  /*24c0*/  HMMA.16816.F32.BF16 R108, R20.reuse, R44, R108 ;  /* 0x0000002c146c723c */ /* 0x040ff0000004186c */
[C---:B------:R-:W-:Y:S08]  /*24d0*/  HMMA.16816.F32.BF16 R144, R20.reuse, R48, R72 ;  /* 0x000000301490723c */ /* 0x040ff00000041848 */
[C---:B------:R-:W-:Y:S01]  /*24e0*/  HMMA.16816.F32.BF16 R148, R20.reuse, R52, R8 ;  /* 0x000000341494723c */ /* 0x040fe20000041808 */
[----:B------:R-:W4:Y:S07]  /*24f0*/  LDSM.16.M88.4 R8, [R221+0x2000] ;  /* 0x00200000dd08783b */ /* 0x000f2e0000000200 */
[C---:B------:R-:W-:Y:S08]  /*2500*/  HMMA.16816.F32.BF16 R96, R20.reuse, R46, R104 ;  /* 0x0000002e1460723c */ /* 0x040ff00000041868 */
[C---:B------:R-:W-:Y:S08]  /*2510*/  HMMA.16816.F32.BF16 R88, R20.reuse, R50, R88 ;  /* 0x000000321458723c */ /* 0x040ff00000041858 */
[----:B------:R-:W-:Y:S08]  /*2520*/  HMMA.16816.F32.BF16 R76, R20, R54, R112 ;  /* 0x00000036144c723c */ /* 0x000ff00000041870 */
[C---:B---3--:R-:W-:Y:S08]  /*2530*/  HMMA.16816.F32.BF16 R20, R16.reuse, R24, R60 ;  /* 0x000000181014723c */ /* 0x048ff0000004183c */
[C---:B-1----:R-:W-:Y:S08]  /*2540*/  HMMA.16816.F32.BF16 R72, R16.reuse, R36, R140 ;  /* 0x000000241048723c */ /* 0x042ff0000004188c */
        /* <DEDUP_REMOVED lines=15> */
[----:B------:R-:W-:Y:S04]  /*2640*/  LDSM.16.M88.4 R12, [R220+0x5000] ;  /* 0x00500000dc0c783b */ /* 0x000fe80000000200 */
[----:B------:R-:W-:Y:S03]  /*2650*/  LDSM.16.M88.4 R24, [R217+0x8800] ;  /* 0x00880000d918783b */ /* 0x000fe60000000200 */
[C---:B--2---:R-:W-:Y:S08]  /*2660*/  HMMA.16816.F32.BF16 R72, R4.reuse, R40, R72 ;  /* 0x000000280448723c */ /* 0x044ff00000041848 */
        /* <DEDUP_REMOVED lines=8> */
[----:B------:R-:W1:Y:S06]  /*26f0*/  LDSM.16.M88.4 R4, [R217+0x8400] ;  /* 0x00840000d904783b */ /* 0x000e6c0000000200 */
[----:B------:R-:W-:Y:S01]  /*2700*/  IMAD.MOV.U32 R101, RZ, RZ, R154 ;  /* 0x000000ffff657224 */ /* 0x000fe200078e009a */
[C---:B----4-:R-:W-:Y:S08]  /*2710*/  HMMA.16816.F32.BF16 R32, R8.reuse, R68, R124 ;  /* 0x000000440820723c */ /* 0x050ff0000004187c */
[C---:B------:R-:W-:Y:S08]  /*2720*/  HMMA.16816.F32.BF16 R28, R8.reuse, R70, R112 ;  /* 0x00000046081c723c */ /* 0x040ff00000041870 */
[C---:B------:R-:W-:Y:S08]  /*2730*/  HMMA.16816.F32.BF16 R36, R8.reuse, R40, R104 ;  /* 0x000000280824723c */ /* 0x040ff00000041868 */
[C---:B------:R-:W-:Y:S08]  /*2740*/  HMMA.16816.F32.BF16 R48, R8.reuse, R86, R108 ;  /* 0x000000560830723c */ /* 0x040ff0000004186c */
[----:B------:R-:W-:Y:S08]  /*2750*/  HMMA.16816.F32.BF16 R108, R8, R82, R76 ;  /* 0x00000052086c723c */ /* 0x000ff0000004184c */
[-C--:B-1----:R-:W-:Y:S07]  /*2760*/  HMMA.16816.F32.BF16 R56, R16, R4.reuse, R32 ;  /* 0x000000041038723c */ /* 0x082fee0000041820 */
[----:B------:R-:W-:Y:S01]  /*2770*/  IMAD.IADD R35, R0, 0x1, R3 ;  /* 0x0000000100237824 */ /* 0x000fe200078e0203 */
[----:B------:R-:W-:Y:S04]  /*2780*/  HMMA.16816.F32.BF16 R68, R12, R4, R92 ;  /* 0x000000040c44723c */ /* 0x000fe8000004185c */
[----:B------:R-:W-:-:S04]  /*2790*/  IMNMX R225, RZ, R35, !PT ;  /* 0x00000023ffe17217 */ /* 0x000fc80007800200 */
[-C--:B------:R-:W-:Y:S08]  /*27a0*/  HMMA.16816.F32.BF16 R88, R12, R6.reuse, R88 ;  /* 0x000000060c58723c */ /* 0x080ff00000041858 */
[----:B------:R-:W-:Y:S01]  /*27b0*/  HMMA.16816.F32.BF16 R76, R16, R6, R28 ;  /* 0x00000006104c723c */ /* 0x000fe2000004181c */
[----:B------:R-:W-:Y:S04]  /*27c0*/  LDSM.16.M88.4 R28, [R219+0x8000] ;  /* 0x00800000db1c783b */ /* 0x000fe80000000200 */
[----:B------:R-:W1:Y:S03]  /*27d0*/  LDSM.16.M88.4 R4, [R221+0x5000] ;  /* 0x00500000dd04783b */ /* 0x000e660000000200 */
[C---:B------:R-:W-:Y:S07]  /*27e0*/  HMMA.16816.F32.BF16 R40, R8.reuse, R42, R96 ;  /* 0x0000002a0828723c */ /* 0x040fee0000041860 */
[----:B------:R-:W-:Y:S01]  /*27f0*/  IMAD R99, R67, 0x20, R66 ;  /* 0x0000002043637824 */ /* 0x000fe200078e0242 */
[C---:B------:R-:W-:Y:S08]  /*2800*/  HMMA.16816.F32.BF16 R44, R8.reuse, R84, R120 ;  /* 0x00000054082c723c */ /* 0x040ff00000041878 */
[----:B------:R-:W-:Y:S01]  /*2810*/  HMMA.16816.F32.BF16 R116, R8, R80, R116 ;  /* 0x000000500874723c */ /* 0x000fe20000041874 */
[----:B------:R-:W2:Y:S07]  /*2820*/  LDSM.16.M88.4 R8, [R221+0x4000] ;  /* 0x00400000dd08783b */ /* 0x000eae0000000200 */
[-C--:B------:R-:W-:Y:S08]  /*2830*/  HMMA.16816.F32.BF16 R72, R12, R20.reuse, R72 ;  /* 0x000000140c48723c */ /* 0x080ff00000041848 */
[----:B------:R-:W-:Y:S07]  /*2840*/  HMMA.16816.F32.BF16 R36, R16, R20, R36 ;  /* 0x000000141024723c */ /* 0x000fee0000041824 */
[----:B------:R-:W-:Y:S01]  /*2850*/  IADD3 R20, R64, 0x1, -R65 ;  /* 0x0000000140147810 */ /* 0x000fe20007ffe841 */
[----:B------:R-:W-:Y:S01]  /*2860*/  HMMA.16816.F32.BF16 R60, R12, R22, R60 ;  /* 0x000000160c3c723c */ /* 0x000fe2000004183c */
[----:B------:R-:W-:-:S05]  /*2870*/  IADD3 R21, R0, 0x8, RZ ;  /* 0x0000000800157810 */ /* 0x000fca0007ffe0ff */
[----:B------:R-:W-:Y:S02]  /*2880*/  IMAD.IADD R34, R3, 0x1, R21 ;  /* 0x0000000103227824 */ /* 0x000fe400078e0215 */
[----:B------:R-:W-:Y:S03]  /*2890*/  HMMA.16816.F32.BF16 R52, R16, R22, R40 ;  /* 0x000000161034723c */ /* 0x000fe60000041828 */
[----:B------:R-:W-:-:S04]  /*28a0*/  IMNMX R224, RZ, R34, !PT ;  /* 0x00000022ffe07217 */ /* 0x000fc80007800200 */
[----:B------:R-:W-:Y:S01]  /*28b0*/  IADD3 R23, R20, c[0x0][0x2e8], RZ ;  /* 0x0000ba0014177a10 */ /* 0x000fe20007ffe0ff */
[----:B------:R-:W-:Y:S01]  /*28c0*/  HMMA.16816.F32.BF16 R80, R16, R24, R44 ;  /* 0x000000181050723c */ /* 0x000fe2000004182c */
[----:B------:R-:W-:-:S03]  /*28d0*/  IADD3 R20, R0, 0x40, RZ ;  /* 0x0000004000147810 */ /* 0x000fc60007ffe0ff */
[C---:B------:R-:W-:Y:S01]  /*28e0*/  IMAD.IADD R22, R0.reuse, 0x1, R23 ;  /* 0x0000000100167824 */ /* 0x040fe200078e0217 */
[----:B------:R-:W-:Y:S01]  /*28f0*/  IADD3 R0, R0, 0x48, RZ ;  /* 0x0000004800007810 */ /* 0x000fe20007ffe0ff */
[--C-:B------:R-:W-:Y:S01]  /*2900*/  IMAD.IADD R33, R3, 0x1, R20.reuse ;  /* 0x0000000103217824 */ /* 0x100fe200078e0214 */
[----:B------:R-:W-:Y:S01]  /*2910*/  LOP3.LUT R44, R155, 0x6, RZ, 0xc0, !PT ;  /* 0x000000069b2c7812 */ /* 0x000fe200078ec0ff */
[C---:B------:R-:W-:Y:S01]  /*2920*/  HMMA.16816.F32.BF16 R84, R12.reuse, R24, R128 ;  /* 0x000000180c54723c */ /* 0x040fe20000041880 */
[C---:B------:R-:W-:Y:S01]  /*2930*/  IMAD.IADD R21, R23.reuse, 0x1, R21 ;  /* 0x0000000117157824 */ /* 0x040fe200078e0215 */
[-C--:B------:R-:W-:Y:S01]  /*2940*/  IMNMX R229, R22, R64.reuse, PT ;  /* 0x0000004016e57217 */ /* 0x080fe20003800200 */
[----:B------:R-:W-:Y:S01]  /*2950*/  IMAD.IADD R20, R23, 0x1, R20 ;  /* 0x0000000117147824 */ /* 0x000fe200078e0214 */
[----:B------:R-:W-:Y:S01]  /*2960*/  IMNMX R223, RZ, R33, !PT ;  /* 0x00000021ffdf7217 */ /* 0x000fe20007800200 */
[--C-:B------:R-:W-:Y:S01]  /*2970*/  IMAD.IADD R32, R3, 0x1, R0.reuse ;  /* 0x0000000103207824 */ /* 0x100fe200078e0200 */
[-C--:B------:R-:W-:Y:S01]  /*2980*/  IMNMX R228, R21, R64.reuse, PT ;  /* 0x0000004015e47217 */ /* 0x080fe20003800200 */
[----:B------:R-:W-:Y:S01]  /*2990*/  IMAD.IADD R3, R23, 0x1, R0 ;  /* 0x0000000117037824 */ /* 0x000fe200078e0200 */
[----:B------:R-:W-:Y:S01]  /*29a0*/  HMMA.16816.F32.BF16 R132, R12, R26, R132 ;  /* 0x0000001a0c84723c */ /* 0x000fe20000041884 */
[----:B------:R-:W-:Y:S01]  /*29b0*/  IMNMX R227, R20, R64, PT ;  /* 0x0000004014e37217 */ /* 0x000fe20003800200 */
[----:B------:R-:W-:Y:S01]  /*29c0*/  IMAD R0, R154, 0x40, R44 ;  /* 0x000000409a007824 */ /* 0x000fe200078e022c */
[----:B------:R-:W-:-:S02]  /*29d0*/  IMNMX R222, RZ, R32, !PT ;  /* 0x00000020ffde7217 */ /* 0x000fc40007800200 */
[----:B------:R-:W-:Y:S02]  /*29e0*/  IMNMX R226, R3, R64, PT ;  /* 0x0000004003e27217 */ /* 0x000fe40003800200 */
[C---:B------:R-:W-:Y:S01]  /*29f0*/  IADD3 R3, R0.reuse, 0x1, RZ ;  /* 0x0000000100037810 */ /* 0x040fe20007ffe0ff */
[----:B------:R-:W-:Y:S01]  /*2a00*/  HMMA.16816.F32.BF16 R92, R16, R26, R48 ;  /* 0x0000001a105c723c */ /* 0x000fe20000041830 */
[----:B------:R-:W3:Y:S01]  /*2a10*/  LDSM.16.M88.4 R24, [R219+0x8400] ;  /* 0x00840000db18783b */ /* 0x000ee20000000200 */
[----:B------:R-:W-:Y:S02]  /*2a20*/  ISETP.GE.AND P1, PT, R0, R227, PT ;  /* 0x000000e30000720c */ /* 0x000fe40003f26270 */
[C---:B------:R-:W-:Y:S02]  /*2a30*/  ISETP.GE.AND P5, PT, R3.reuse, R229, PT ;  /* 0x000000e50300720c */ /* 0x040fe40003fa6270 */
[C---:B------:R-:W-:Y:S02]  /*2a40*/  ISETP.GE.AND P4, PT, R3.reuse, R228, PT ;  /* 0x000000e40300720c */ /* 0x040fe40003f86270 */
[----:B-1----:R-:W-:Y:S01]  /*2a50*/  HMMA.16816.F32.BF16 R20, R4, R28, R72 ;  /* 0x0000001c0414723c */ /* 0x002fe20000041848 */
[----:B------:R-:W-:-:S02]  /*2a60*/  ISETP.GE.AND P3, PT, R3, R227, PT ;  /* 0x000000e30300720c */ /* 0x000fc40003f66270 */
[C---:B------:R-:W-:Y:S02]  /*2a70*/  ISETP.GE.AND P0, PT, R3.reuse, R226, PT ;  /* 0x000000e20300720c */ /* 0x040fe40003f06270 */
[C---:B------:R-:W-:Y:S02]  /*2a80*/  ISETP.GE.AND P2, PT, R0.reuse, R228, PT ;  /* 0x000000e40000720c */ /* 0x040fe40003f46270 */
[----:B------:R-:W-:Y:S01]  /*2a90*/  ISETP.LT.OR P1, PT, R0, R223, P1 ;  /* 0x000000df0000720c */ /* 0x000fe20000f21670 */
[----:B--2---:R-:W-:Y:S01]  /*2aa0*/  HMMA.16816.F32.BF16 R40, R8, R28, R36 ;  /* 0x0000001c0828723c */ /* 0x004fe20000041824 */
[C---:B------:R-:W-:Y:S02]  /*2ab0*/  ISETP.LT.OR P5, PT, R3.reuse, R225, P5 ;  /* 0x000000e10300720c */ /* 0x040fe40002fa1670 */
[C---:B------:R-:W-:Y:S02]  /*2ac0*/  ISETP.LT.OR P4, PT, R3.reuse, R224, P4 ;  /* 0x000000e00300720c */ /* 0x040fe40002781670 */
[----:B------:R-:W-:-:S02]  /*2ad0*/  ISETP.LT.OR P3, PT, R3, R223, P3 ;  /* 0x000000df0300720c */ /* 0x000fc40001f61670 */
[----:B------:R-:W-:Y:S01]  /*2ae0*/  ISETP.LT.OR P0, PT, R3, R222, P0 ;  /* 0x000000de0300720c */ /* 0x000fe20000701670 */
[----:B------:R-:W-:Y:S01]  /*2af0*/  HMMA.16816.F32.BF16 R32, R8, R30, R52 ;  /* 0x0000001e0820723c */ /* 0x000fe20000041834 */
[C---:B------:R-:W-:Y:S02]  /*2b00*/  ISETP.LT.OR P2, PT, R0.reuse, R224, P2 ;  /* 0x000000e00000720c */ /* 0x040fe40001741670 */
[C---:B------:R-:W-:Y:S02]  /*2b10*/  IADD3 R3, R0.reuse, 0x8, RZ ;  /* 0x0000000800037810 */ /* 0x040fe40007ffe0ff */
[----:B------:R-:W-:-:S03]  /*2b20*/  ISETP.GE.AND P6, PT, R0, R229, PT ;  /* 0x000000e50000720c */ /* 0x000fc60003fc6270 */
[----:B------:R-:W-:Y:S01]  /*2b30*/  FSEL R72, R20, -INF , !P1 ;  /* 0xff80000014487808 */ /* 0x000fe20004800000 */
[C---:B------:R-:W-:Y:S01]  /*2b40*/  HMMA.16816.F32.BF16 R36, R4.reuse, R30, R60 ;  /* 0x0000001e0424723c */ /* 0x040fe2000004183c */
[C---:B------:R-:W-:Y:S01]  /*2b50*/  IADD3 R20, R0.reuse, 0x9, RZ ;  /* 0x0000000900147810 */ /* 0x040fe20007ffe0ff */
[----:B------:R-:W1:Y:S01]  /*2b60*/  LDSM.16.M88.4 R28, [R219+0x8800] ;  /* 0x00880000db1c783b */ /* 0x000e620000000200 */
[----:B------:R-:W-:Y:S02]  /*2b70*/  ISETP.GE.AND P1, PT, R3, R228, PT ;  /* 0x000000e40300720c */ /* 0x000fe40003f26270 */
[----:B------:R-:W-:Y:S02]  /*2b80*/  ISETP.LT.OR P6, PT, R0, R225, P6 ;  /* 0x000000e10000720c */ /* 0x000fe400037c1670 */
[----:B------:R-:W-:Y:S01]  /*2b90*/  FSEL R98, R42, -INF , !P2 ;  /* 0xff8000002a627808 */ /* 0x000fe20005000000 */
[----:B---3--:R-:W-:Y:S01]  /*2ba0*/  HMMA.16816.F32.BF16 R44, R4, R24, R68 ;  /* 0x00000018042c723c */ /* 0x008fe20000041844 */
[----:B------:R-:W-:-:S02]  /*2bb0*/  FSEL R96, R43, -INF , !P4 ;  /* 0xff8000002b607808 */ /* 0x000fc40006000000 */
[-C--:B------:R-:W-:Y:S02]  /*2bc0*/  ISETP.GE.AND P2, PT, R3, R229.reuse, PT ;  /* 0x000000e50300720c */ /* 0x080fe40003f46270 */
[C---:B------:R-:W-:Y:S02]  /*2bd0*/  ISETP.GE.AND P4, PT, R20.reuse, R228, PT ;  /* 0x000000e41400720c */ /* 0x040fe40003f86270 */
[----:B------:R-:W-:Y:S01]  /*2be0*/  FSEL R70, R41, -INF , !P5 ;  /* 0xff80000029467808 */ /* 0x000fe20006800000 */
[----:B------:R-:W-:Y:S01]  /*2bf0*/  HMMA.16816.F32.BF16 R52, R8, R24, R56 ;  /* 0x000000180834723c */ /* 0x000fe20000041838 */
[----:B------:R-:W-:Y:S02]  /*2c00*/  ISETP.GE.AND P5, PT, R20, R229, PT ;  /* 0x000000e51400720c */ /* 0x000fe40003fa6270 */
[C---:B------:R-:W-:Y:S02]  /*2c10*/  ISETP.LT.OR P2, PT, R3.reuse, R225, P2 ;  /* 0x000000e10300720c */ /* 0x040fe40001741670 */
[----:B------:R-:W-:-:S02]  /*2c20*/  ISETP.LT.OR P1, PT, R3, R224, P1 ;  /* 0x000000e00300720c */ /* 0x000fc40000f21670 */
[C---:B------:R-:W-:Y:S01]  /*2c30*/  ISETP.LT.OR P5, PT, R20.reuse, R225, P5 ;  /* 0x000000e11400720c */ /* 0x040fe20002fa1670 */
[-C--:B------:R-:W-:Y:S01]  /*2c40*/  HMMA.16816.F32.BF16 R48, R4, R26.reuse, R88 ;  /* 0x0000001a0430723c */ /* 0x080fe20000041858 */
[----:B------:R-:W-:Y:S02]  /*2c50*/  ISETP.LT.OR P4, PT, R20, R224, P4 ;  /* 0x000000e01400720c */ /* 0x000fe40002781670 */
[----:B------:R-:W-:Y:S02]  /*2c60*/  FSEL R74, R40, -INF , !P6 ;  /* 0xff800000284a7808 */ /* 0x000fe40007000000 */
[----:B------:R-:W-:Y:S02]  /*2c70*/  FSEL R75, R32, -INF , !P2 ;  /* 0xff800000204b7808 */ /* 0x000fe40005000000 */
[----:B------:R-:W-:Y:S01]  /*2c80*/  FSEL R97, R34, -INF , !P1 ;  /* 0xff80000022617808 */ /* 0x000fe20004800000 */
[----:B------:R-:W-:Y:S01]  /*2c90*/  HMMA.16816.F32.BF16 R40, R8, R26, R76 ;  /* 0x0000001a0828723c */ /* 0x000fe2000004184c */
[----:B------:R-:W-:Y:S01]  /*2ca0*/  FSEL R71, R33, -INF , !P5 ;  /* 0xff80000021477808 */ /* 0x000fe20006800000 */
[----:B------:R-:W-:Y:S01]  /*2cb0*/  LDSM.16.M88.4 R24, [R219+0x8c00] ;  /* 0x008c0000db18783b */ /* 0x000fe20000000200 */
[----:B------:R-:W-:-:S02]  /*2cc0*/  ISETP.GE.AND P6, PT, R0, R226, PT ;  /* 0x000000e20000720c */ /* 0x000fc40003fc6270 */
[----:B------:R-:W-:Y:S02]  /*2cd0*/  FSEL R66, R21, -INF , !P3 ;  /* 0xff80000015427808 */ /* 0x000fe40005800000 */
[----:B------:R-:W-:Y:S02]  /*2ce0*/  FSEL R76, R35, -INF , !P4 ;  /* 0xff800000234c7808 */ /* 0x000fe40006000000 */
[----:B------:R-:W2:Y:S01]  /*2cf0*/  LDSM.16.M88.4 R32, [R217+0x8c00] ;  /* 0x008c0000d920783b */ /* 0x000ea20000000200 */
[----:B------:R-:W-:Y:S01]  /*2d00*/  ISETP.LT.OR P6, PT, R0, R222, P6 ;  /* 0x000000de0000720c */ /* 0x000fe200037c1670 */
[----:B-1----:R-:W-:Y:S01]  /*2d10*/  HMMA.16816.F32.BF16 R60, R8, R28, R80 ;  /* 0x0000001c083c723c */ /* 0x002fe20000041850 */
[----:B------:R-:W-:Y:S01]  /*2d20*/  ISETP.GE.AND P3, PT, R3, R226, PT ;  /* 0x000000e20300720c */ /* 0x000fe20003f66270 */
[----:B------:R-:W-:-:S04]  /*2d30*/  DEPBAR.LE SB0, 0x0 ;  /* 0x000080000000791a */ /* 0x000fc80000000000 */
[----:B------:R-:W-:Y:S01]  /*2d40*/  FSEL R73, R22, -INF , !P6 ;  /* 0xff80000016497808 */ /* 0x000fe20007000000 */
[----:B------:R-:W-:Y:S01]  /*2d50*/  BAR.SYNC.DEFER_BLOCKING 0x0 ;  /* 0x0000000000007b1d */ /* 0x000fe20000010000 */
[-C--:B------:R-:W-:Y:S01]  /*2d60*/  ISETP.GE.AND P6, PT, R3, R227.reuse, PT ;  /* 0x000000e30300720c */ /* 0x080fe20003fc6270 */
[----:B------:R-:W-:Y:S01]  /*2d70*/  HMMA.16816.F32.BF16 R56, R4, R28, R84 ;  /* 0x0000001c0438723c */ /* 0x000fe20000041854 */
[----:B------:R-:W-:Y:S02]  /*2d80*/  FSEL R67, R23, -INF , !P0 ;  /* 0xff80000017437808 */ /* 0x000fe40004000000 */
[C---:B------:R-:W-:Y:S02]  /*2d90*/  ISETP.GE.AND P0, PT, R20.reuse, R227, PT ;  /* 0x000000e31400720c */ /* 0x040fe40003f06270 */
[----:B------:R-:W-:Y:S02]  /*2da0*/  ISETP.GE.AND P2, PT, R20, R226, PT ;  /* 0x000000e21400720c */ /* 0x000fe40003f46270 */
[----:B------:R-:W-:-:S02]  /*2db0*/  ISETP.LT.OR P6, PT, R3, R223, P6 ;  /* 0x000000df0300720c */ /* 0x000fc400037c1670 */
[-C--:B------:R-:W-:Y:S02]  /*2dc0*/  ISETP.LT.OR P3, PT, R3, R222.reuse, P3 ;  /* 0x000000de0300720c */ /* 0x080fe40001f61670 */
[----:B------:R-:W-:Y:S02]  /*2dd0*/  IADD3 R3, R0, 0x10, RZ ;  /* 0x0000001000037810 */ /* 0x000fe40007ffe0ff */
[C---:B------:R-:W-:Y:S02]  /*2de0*/  ISETP.LT.OR P0, PT, R20.reuse, R223, P0 ;  /* 0x000000df1400720c */ /* 0x040fe40000701670 */
[----:B------:R-:W-:Y:S02]  /*2df0*/  ISETP.LT.OR P2, PT, R20, R222, P2 ;  /* 0x000000de1400720c */ /* 0x000fe40001741670 */
[----:B------:R-:W-:Y:S02]  /*2e00*/  IADD3 R20, R0, 0x11, RZ ;  /* 0x0000001100147810 */ /* 0x000fe40007ffe0ff */
[----:B------:R-:W-:-:S02]  /*2e10*/  ISETP.GE.AND P1, PT, R3, R229, PT ;  /* 0x000000e50300720c */ /* 0x000fc40003f26270 */
[----:B------:R-:W-:Y:S02]  /*2e20*/  FSEL R65, R36, -INF , !P6 ;  /* 0xff80000024417808 */ /* 0x000fe40007000000 */
[----:B------:R-:W-:Y:S02]  /*2e30*/  ISETP.GE.AND P6, PT, R3, R228, PT ;  /* 0x000000e40300720c */ /* 0x000fe40003fc6270 */
[----:B------:R-:W-:Y:S02]  /*2e40*/  FSEL R68, R38, -INF , !P3 ;  /* 0xff80000026447808 */ /* 0x000fe40005800000 */
[----:B------:R-:W-:Y:S02]  /*2e50*/  FSEL R64, R37, -INF , !P0 ;  /* 0xff80000025407808 */ /* 0x000fe40004000000 */
[----:B------:R-:W-:Y:S02]  /*2e60*/  FSEL R69, R39, -INF , !P2 ;  /* 0xff80000027457808 */ /* 0x000fe40005000000 */
[C---:B------:R-:W-:Y:S01]  /*2e70*/  ISETP.GE.AND P3, PT, R3.reuse, R227, PT ;  /* 0x000000e30300720c */ /* 0x040fe20003f66270 */
[----:B--2---:R-:W-:Y:S01]  /*2e80*/  HMMA.16816.F32.BF16 R36, R16, R32, R116 ;  /* 0x000000201024723c */ /* 0x004fe20000041874 */
[----:B------:R-:W-:-:S02]  /*2e90*/  ISETP.GE.AND P0, PT, R3, R226, PT ;  /* 0x000000e20300720c */ /* 0x000fc40003f06270 */
[C---:B------:R-:W-:Y:S02]  /*2ea0*/  ISETP.GE.AND P2, PT, R20.reuse, R229, PT ;  /* 0x000000e51400720c */ /* 0x040fe40003f46270 */
[C---:B------:R-:W-:Y:S02]  /*2eb0*/  ISETP.LT.OR P1, PT, R3.reuse, R225, P1 ;  /* 0x000000e10300720c */ /* 0x040fe40000f21670 */
[C---:B------:R-:W-:Y:S01]  /*2ec0*/  ISETP.LT.OR P6, PT, R3.reuse, R224, P6 ;  /* 0x000000e00300720c */ /* 0x040fe200037c1670 */
[----:B------:R-:W-:Y:S01]  /*2ed0*/  HMMA.16816.F32.BF16 R16, R16, R34, R108 ;  /* 0x000000221010723c */ /* 0x000fe2000004186c */
[C---:B------:R-:W-:Y:S02]  /*2ee0*/  ISETP.LT.OR P3, PT, R3.reuse, R223, P3 ;  /* 0x000000df0300720c */ /* 0x040fe40001f61670 */
[----:B------:R-:W-:Y:S02]  /*2ef0*/  ISETP.LT.OR P0, PT, R3, R222, P0 ;  /* 0x000000de0300720c */ /* 0x000fe40000701670 */
[----:B------:R-:W-:-:S02]  /*2f00*/  ISETP.LT.OR P2, PT, R20, R225, P2 ;  /* 0x000000e11400720c */ /* 0x000fc40001741670 */
[----:B------:R-:W-:Y:S02]  /*2f10*/  IADD3 R3, R0, 0x18, RZ ;  /* 0x0000001800037810 */ /* 0x000fe40007ffe0ff */
[----:B------:R-:W-:Y:S02]  /*2f20*/  FSEL R137, R52, -INF , !P1 ;  /* 0xff80000034897808 */ /* 0x000fe40004800000 */
[C---:B------:R-:W-:Y:S02]  /*2f30*/  ISETP.GE.AND P5, PT, R20.reuse, R228, PT ;  /* 0x000000e41400720c */ /* 0x040fe40003fa6270 */
[C---:B------:R-:W-:Y:S02]  /*2f40*/  ISETP.GE.AND P4, PT, R20.reuse, R227, PT ;  /* 0x000000e31400720c */ /* 0x040fe40003f86270 */
[----:B------:R-:W-:Y:S01]  /*2f50*/  ISETP.GE.AND P1, PT, R20, R226, PT ;  /* 0x000000e21400720c */ /* 0x000fe20003f26270 */
[----:B------:R-:W-:Y:S01]  /*2f60*/  HMMA.16816.F32.BF16 R36, R8, R24, R36 ;  /* 0x000000180824723c */ /* 0x000fe20000041824 */
[----:B------:R-:W-:-:S02]  /*2f70*/  FSEL R152, R54, -INF , !P6 ;  /* 0xff80000036987808 */ /* 0x000fc40007000000 */
[----:B------:R-:W-:Y:S02]  /*2f80*/  FSEL R54, R44, -INF , !P3 ;  /* 0xff8000002c367808 */ /* 0x000fe40005800000 */
[----:B------:R-:W-:Y:S02]  /*2f90*/  FSEL R106, R46, -INF , !P0 ;  /* 0xff8000002e6a7808 */ /* 0x000fe40004000000 */
[----:B------:R-:W-:Y:S02]  /*2fa0*/  FSEL R139, R53, -INF , !P2 ;  /* 0xff800000358b7808 */ /* 0x000fe40005000000 */
[C---:B------:R-:W-:Y:S02]  /*2fb0*/  ISETP.GE.AND P6, PT, R3.reuse, R229, PT ;  /* 0x000000e50300720c */ /* 0x040fe40003fc6270 */
[C---:B------:R-:W-:Y:S02]  /*2fc0*/  ISETP.GE.AND P3, PT, R3.reuse, R228, PT ;  /* 0x000000e40300720c */ /* 0x040fe40003f66270 */
[----:B------:R-:W-:-:S02]  /*2fd0*/  ISETP.GE.AND P0, PT, R3, R227, PT ;  /* 0x000000e30300720c */ /* 0x000fc40003f06270 */
[C---:B------:R-:W-:Y:S02]  /*2fe0*/  ISETP.GE.AND P2, PT, R3.reuse, R226, PT ;  /* 0x000000e20300720c */ /* 0x040fe40003f46270 */
[C---:B------:R-:W-:Y:S02]  /*2ff0*/  ISETP.LT.OR P5, PT, R20.reuse, R224, P5 ;  /* 0x000000e01400720c */ /* 0x040fe40002fa1670 */
[C---:B------:R-:W-:Y:S02]  /*3000*/  ISETP.LT.OR P4, PT, R20.reuse, R223, P4 ;  /* 0x000000df1400720c */ /* 0x040fe40002781670 */
[----:B------:R-:W-:Y:S02]  /*3010*/  ISETP.LT.OR P1, PT, R20, R222, P1 ;  /* 0x000000de1400720c */ /* 0x000fe40000f21670 */
[----:B------:R-:W-:Y:S02]  /*3020*/  IADD3 R20, R0, 0x19, RZ ;  /* 0x0000001900147810 */ /* 0x000fe40007ffe0ff */
[----:B------:R-:W-:-:S02]  /*3030*/  ISETP.LT.OR P6, PT, R3, R225, P6 ;  /* 0x000000e10300720c */ /* 0x000fc400037c1670 */
[C---:B------:R-:W-:Y:S02]  /*3040*/  ISETP.LT.OR P3, PT, R3.reuse, R224, P3 ;  /* 0x000000e00300720c */ /* 0x040fe40001f61670 */
[C---:B------:R-:W-:Y:S02]  /*3050*/  ISETP.LT.OR P0, PT, R3.reuse, R223, P0 ;  /* 0x000000df0300720c */ /* 0x040fe40000701670 */
[----:B------:R-:W-:Y:S02]  /*3060*/  ISETP.LT.OR P2, PT, R3, R222, P2 ;  /* 0x000000de0300720c */ /* 0x000fe40001741670 */
[----:B------:R-:W-:Y:S02]  /*3070*/  FSEL R165, R55, -INF , !P5 ;  /* 0xff80000037a57808 */ /* 0x000fe40006800000 */
[----:B------:R-:W-:Y:S02]  /*3080*/  IADD3 R3, R0, 0x20, RZ ;  /* 0x0000002000037810 */ /* 0x000fe40007ffe0ff */
[----:B------:R-:W-:-:S02]  /*3090*/  FSEL R52, R45, -INF , !P4 ;  /* 0xff8000002d347808 */ /* 0x000fc40006000000 */
[CC--:B------:R-:W-:Y:S02]  /*30a0*/  ISETP.GE.AND P5, PT, R20.reuse, R229.reuse, PT ;  /* 0x000000e51400720c */ /* 0x0c0fe40003fa6270 */
[----:B------:R-:W-:Y:S02]  /*30b0*/  ISETP.GE.AND P4, PT, R20, R228, PT ;  /* 0x000000e41400720c */ /* 0x000fe40003f86270 */
[----:B------:R-:W-:Y:S02]  /*30c0*/  FSEL R100, R47, -INF , !P1 ;  /* 0xff8000002f647808 */ /* 0x000fe40004800000 */
[----:B------:R-:W-:Y:S01]  /*30d0*/  FSEL R138, R40, -INF , !P6 ;  /* 0xff800000288a7808 */ /* 0x000fe20007000000 */
[----:B------:R-:W-:Y:S01]  /*30e0*/  HMMA.16816.F32.BF16 R44, R12, R32, R140 ;  /* 0x000000200c2c723c */ /* 0x000fe2000004188c */
[----:B------:R-:W-:Y:S02]  /*30f0*/  FSEL R166, R42, -INF , !P3 ;  /* 0xff8000002aa67808 */ /* 0x000fe40005800000 */
[----:B------:R-:W-:-:S02]  /*3100*/  ISETP.GE.AND P1, PT, R3, R229, PT ;  /* 0x000000e50300720c */ /* 0x000fc40003f26270 */
[C---:B------:R-:W-:Y:S02]  /*3110*/  ISETP.GE.AND P6, PT, R20.reuse, R227, PT ;  /* 0x000000e31400720c */ /* 0x040fe40003fc6270 */
[C---:B------:R-:W-:Y:S02]  /*3120*/  ISETP.GE.AND P3, PT, R20.reuse, R226, PT ;  /* 0x000000e21400720c */ /* 0x040fe40003f66270 */
[C---:B------:R-:W-:Y:S02]  /*3130*/  ISETP.LT.OR P5, PT, R20.reuse, R225, P5 ;  /* 0x000000e11400720c */ /* 0x040fe40002fa1670 */
[C---:B------:R-:W-:Y:S02]  /*3140*/  ISETP.LT.OR P4, PT, R20.reuse, R224, P4 ;  /* 0x000000e01400720c */ /* 0x040fe40002781670 */
[C---:B------:R-:W-:Y:S02]  /*3150*/  ISETP.LT.OR P6, PT, R20.reuse, R223, P6 ;  /* 0x000000df1400720c */ /* 0x040fe400037c1670 */
[----:B------:R-:W-:-:S02]  /*3160*/  ISETP.LT.OR P3, PT, R20, R222, P3 ;  /* 0x000000de1400720c */ /* 0x000fc40001f61670 */
[----:B------:R-:W-:Y:S02]  /*3170*/  ISETP.LT.OR P1, PT, R3, R225, P1 ;  /* 0x000000e10300720c */ /* 0x000fe40000f21670 */
[----:B------:R-:W-:Y:S02]  /*3180*/  IADD3 R20, R0, 0x21, RZ ;  /* 0x0000002100147810 */ /* 0x000fe40007ffe0ff */
[----:B------:R-:W-:Y:S02]  /*3190*/  FSEL R136, R41, -INF , !P5 ;  /* 0xff80000029887808 */ /* 0x000fe40006800000 */
[----:B------:R-:W-:Y:S02]  /*31a0*/  FSEL R164, R43, -INF , !P4 ;  /* 0xff8000002ba47808 */ /* 0x000fe40006000000 */
[----:B------:R-:W-:Y:S01]  /*31b0*/  HMMA.16816.F32.BF16 R40, R8, R30, R92 ;  /* 0x0000001e0828723c */ /* 0x000fe2000004185c */
[----:B------:R-:W-:Y:S02]  /*31c0*/  FSEL R107, R51, -INF , !P3 ;  /* 0xff800000336b7808 */ /* 0x000fe40005800000 */
[----:B------:R-:W-:-:S02]  /*31d0*/  FSEL R181, R60, -INF , !P1 ;  /* 0xff8000003cb57808 */ /* 0x000fc40004800000 */
[C---:B------:R-:W-:Y:S02]  /*31e0*/  ISETP.GE.AND P4, PT, R20.reuse, R229, PT ;  /* 0x000000e51400720c */ /* 0x040fe40003f86270 */
[C---:B------:R-:W-:Y:S01]  /*31f0*/  ISETP.GE.AND P5, PT, R20.reuse, R228, PT ;  /* 0x000000e41400720c */ /* 0x040fe20003fa6270 */
[----:B------:R-:W-:Y:S01]  /*3200*/  HMMA.16816.F32.BF16 R28, R4, R30, R132 ;  /* 0x0000001e041c723c */ /* 0x000fe20000041884 */
[C---:B------:R-:W-:Y:S02]  /*3210*/  ISETP.GE.AND P3, PT, R20.reuse, R227, PT ;  /* 0x000000e31400720c */ /* 0x040fe40003f66270 */
[----:B------:R-:W-:Y:S02]  /*3220*/  ISETP.GE.AND P1, PT, R20, R226, PT ;  /* 0x000000e21400720c */ /* 0x000fe40003f26270 */
[----:B------:R-:W-:Y:S02]  /*3230*/  FSEL R48, R48, -INF , !P0 ;  /* 0xff80000030307808 */ /* 0x000fe40004000000 */
[----:B------:R-:W-:Y:S01]  /*3240*/  FSEL R50, R50, -INF , !P2 ;  /* 0xff80000032327808 */ /* 0x000fe20005000000 */
[----:B------:R-:W-:Y:S01]  /*3250*/  HMMA.16816.F32.BF16 R8, R8, R26, R16 ;  /* 0x0000001a0808723c */ /* 0x000fe20000041810 */
[----:B------:R-:W-:-:S02]  /*3260*/  FSEL R49, R49, -INF , !P6 ;  /* 0xff80000031317808 */ /* 0x000fc40007000000 */
[C---:B------:R-:W-:Y:S02]  /*3270*/  ISETP.GE.AND P0, PT, R3.reuse, R228, PT ;  /* 0x000000e40300720c */ /* 0x040fe40003f06270 */
[C---:B------:R-:W-:Y:S02]  /*3280*/  ISETP.GE.AND P2, PT, R3.reuse, R227, PT ;  /* 0x000000e30300720c */ /* 0x040fe40003f46270 */
[----:B------:R-:W-:Y:S02]  /*3290*/  ISETP.GE.AND P6, PT, R3, R226, PT ;  /* 0x000000e20300720c */ /* 0x000fe40003fc6270 */
[C---:B------:R-:W-:Y:S02]  /*32a0*/  ISETP.LT.OR P4, PT, R20.reuse, R225, P4 ;  /* 0x000000e11400720c */ /* 0x040fe40002781670 */
[C---:B------:R-:W-:Y:S02]  /*32b0*/  ISETP.LT.OR P5, PT, R20.reuse, R224, P5 ;  /* 0x000000e01400720c */ /* 0x040fe40002fa1670 */
[----:B------:R-:W-:-:S02]  /*32c0*/  ISETP.LT.OR P3, PT, R20, R223, P3 ;  /* 0x000000df1400720c */ /* 0x000fc40001f61670 */
[----:B------:R-:W-:Y:S02]  /*32d0*/  ISETP.LT.OR P1, PT, R20, R222, P1 ;  /* 0x000000de1400720c */ /* 0x000fe40000f21670 */
[----:B------:R-:W-:Y:S01]  /*32e0*/  HMMA.16816.F32.BF16 R20, R12, R34, R144 ;  /* 0x000000220c14723c */ /* 0x000fe20000041890 */
[C---:B------:R-:W-:Y:S02]  /*32f0*/  ISETP.LT.OR P0, PT, R3.reuse, R224, P0 ;  /* 0x000000e00300720c */ /* 0x040fe40000701670 */
[C---:B------:R-:W-:Y:S02]  /*3300*/  ISETP.LT.OR P2, PT, R3.reuse, R223, P2 ;  /* 0x000000df0300720c */ /* 0x040fe40001741670 */
[----:B------:R-:W-:Y:S02]  /*3310*/  ISETP.LT.OR P6, PT, R3, R222, P6 ;  /* 0x000000de0300720c */ /* 0x000fe400037c1670 */
[----:B------:R-:W-:Y:S02]  /*3320*/  IADD3 R3, R0, 0x28, RZ ;  /* 0x0000002800037810 */ /* 0x000fe40007ffe0ff */
[----:B------:R-:W-:-:S02]  /*3330*/  FSEL R185, R62, -INF , !P0 ;  /* 0xff8000003eb97808 */ /* 0x000fc40004000000 */
[----:B------:R-:W-:Y:S02]  /*3340*/  ISETP.GE.AND P0, PT, R3, R229, PT ;  /* 0x000000e50300720c */ /* 0x000fe40003f06270 */
[----:B------:R-:W-:Y:S02]  /*3350*/  IADD3 R12, R0, 0x29, RZ ;  /* 0x00000029000c7810 */ /* 0x000fe40007ffe0ff */
[----:B------:R-:W-:Y:S02]  /*3360*/  FSEL R169, R56, -INF , !P2 ;  /* 0xff80000038a97808 */ /* 0x000fe40005000000 */
[----:B------:R-:W-:Y:S02]  /*3370*/  FSEL R176, R58, -INF , !P6 ;  /* 0xff8000003ab07808 */ /* 0x000fe40007000000 */
[----:B------:R-:W-:Y:S02]  /*3380*/  FSEL R180, R61, -INF , !P4 ;  /* 0xff8000003db47808 */ /* 0x000fe40006000000 */
[----:B------:R-:W-:-:S02]  /*3390*/  ISETP.LT.OR P0, PT, R3, R225, P0 ;  /* 0x000000e10300720c */ /* 0x000fc40000701670 */
[----:B------:R-:W-:Y:S02]  /*33a0*/  FSEL R175, R59, -INF , !P1 ;  /* 0xff8000003baf7808 */ /* 0x000fe40004800000 */
[C---:B------:R-:W-:Y:S02]  /*33b0*/  ISETP.GE.AND P2, PT, R3.reuse, R228, PT ;  /* 0x000000e40300720c */ /* 0x040fe40003f46270 */
[CC--:B------:R-:W-:Y:S02]  /*33c0*/  ISETP.GE.AND P6, PT, R3.reuse, R227.reuse, PT ;  /* 0x000000e30300720c */ /* 0x0c0fe40003fc6270 */
[----:B------:R-:W-:Y:S02]  /*33d0*/  ISETP.GE.AND P4, PT, R3, R226, PT ;  /* 0x000000e20300720c */ /* 0x000fe40003f86270 */
[----:B------:R-:W-:Y:S02]  /*33e0*/  ISETP.GE.AND P1, PT, R12, R227, PT ;  /* 0x000000e30c00720c */ /* 0x000fe40003f26270 */
[----:B------:R-:W-:-:S02]  /*33f0*/  FSEL R183, R63, -INF , !P5 ;  /* 0xff8000003fb77808 */ /* 0x000fc40006800000 */
[----:B------:R-:W-:Y:S02]  /*3400*/  FSEL R168, R57, -INF , !P3 ;  /* 0xff80000039a87808 */ /* 0x000fe40005800000 */
[----:B------:R-:W-:Y:S02]  /*3410*/  FSEL R179, R40, -INF , !P0 ;  /* 0xff80000028b37808 */ /* 0x000fe40004000000 */
[C---:B------:R-:W-:Y:S02]  /*3420*/  ISETP.LT.OR P2, PT, R3.reuse, R224, P2 ;  /* 0x000000e00300720c */ /* 0x040fe40001741670 */
[C---:B------:R-:W-:Y:S02]  /*3430*/  ISETP.LT.OR P6, PT, R3.reuse, R223, P6 ;  /* 0x000000df0300720c */ /* 0x040fe400037c1670 */
[----:B------:R-:W-:Y:S02]  /*3440*/  ISETP.LT.OR P4, PT, R3, R222, P4 ;  /* 0x000000de0300720c */ /* 0x000fe40002781670 */
[----:B------:R-:W-:-:S02]  /*3450*/  ISETP.GE.AND P5, PT, R12, R229, PT ;  /* 0x000000e50c00720c */ /* 0x000fc40003fa6270 */
[C---:B------:R-:W-:Y:S02]  /*3460*/  ISETP.GE.AND P3, PT, R12.reuse, R228, PT ;  /* 0x000000e40c00720c */ /* 0x040fe40003f66270 */
[C---:B------:R-:W-:Y:S02]  /*3470*/  ISETP.GE.AND P0, PT, R12.reuse, R226, PT ;  /* 0x000000e20c00720c */ /* 0x040fe40003f06270 */
[----:B------:R-:W-:Y:S02]  /*3480*/  ISETP.LT.OR P1, PT, R12, R223, P1 ;  /* 0x000000df0c00720c */ /* 0x000fe40000f21670 */
[----:B------:R-:W-:Y:S02]  /*3490*/  IADD3 R3, R0, 0x30, RZ ;  /* 0x0000003000037810 */ /* 0x000fe40007ffe0ff */
[C---:B------:R-:W-:Y:S02]  /*34a0*/  ISETP.LT.OR P5, PT, R12.reuse, R225, P5 ;  /* 0x000000e10c00720c */ /* 0x040fe40002fa1670 */
[----:B------:R-:W-:-:S02]  /*34b0*/  ISETP.LT.OR P3, PT, R12, R224, P3 ;  /* 0x000000e00c00720c */ /* 0x000fc40001f61670 */
[----:B------:R-:W-:Y:S02]  /*34c0*/  ISETP.LT.OR P0, PT, R12, R222, P0 ;  /* 0x000000de0c00720c */ /* 0x000fe40000701670 */
[----:B------:R-:W-:Y:S01]  /*34d0*/  FSEL R182, R42, -INF , !P2 ;  /* 0xff8000002ab67808 */ /* 0x000fe20005000000 */
[C---:B------:R-:W-:Y:S01]  /*34e0*/  HMMA.16816.F32.BF16 R12, R4.reuse, R24, R44 ;  /* 0x00000018040c723c */ /* 0x040fe2000004182c */
[----:B------:R-:W-:Y:S02]  /*34f0*/  FSEL R167, R28, -INF , !P6 ;  /* 0xff8000001ca77808 */ /* 0x000fe40007000000 */
[----:B------:R-:W-:Y:S02]  /*3500*/  FSEL R174, R30, -INF , !P4 ;  /* 0xff8000001eae7808 */ /* 0x000fe40006000000 */
[----:B------:R-:W-:Y:S02]  /*3510*/  FSEL R172, R29, -INF , !P1 ;  /* 0xff8000001dac7808 */ /* 0x000fe40004800000 */
[C---:B------:R-:W-:Y:S01]  /*3520*/  ISETP.GE.AND P2, PT, R3.reuse, R229, PT ;  /* 0x000000e50300720c */ /* 0x040fe20003f46270 */
[----:B------:R-:W-:Y:S01]  /*3530*/  HMMA.16816.F32.BF16 R4, R4, R26, R20 ;  /* 0x0000001a0404723c */ /* 0x000fe20000041814 */
[----:B------:R-:W-:-:S02]  /*3540*/  ISETP.GE.AND P6, PT, R3, R228, PT ;  /* 0x000000e40300720c */ /* 0x000fc40003fc6270 */
[C---:B------:R-:W-:Y:S02]  /*3550*/  ISETP.GE.AND P4, PT, R3.reuse, R227, PT ;  /* 0x000000e30300720c */ /* 0x040fe40003f86270 */
[C---:B------:R-:W-:Y:S02]  /*3560*/  ISETP.GE.AND P1, PT, R3.reuse, R226, PT ;  /* 0x000000e20300720c */ /* 0x040fe40003f26270 */
[C---:B------:R-:W-:Y:S02]  /*3570*/  ISETP.LT.OR P2, PT, R3.reuse, R225, P2 ;  /* 0x000000e10300720c */ /* 0x040fe40001741670 */
[C---:B------:R-:W-:Y:S02]  /*3580*/  ISETP.LT.OR P6, PT, R3.reuse, R224, P6 ;  /* 0x000000e00300720c */ /* 0x040fe400037c1670 */
[C---:B------:R-:W-:Y:S02]  /*3590*/  ISETP.LT.OR P4, PT, R3.reuse, R223, P4 ;  /* 0x000000df0300720c */ /* 0x040fe40002781670 */
[----:B------:R-:W-:-:S02]  /*35a0*/  ISETP.LT.OR P1, PT, R3, R222, P1 ;  /* 0x000000de0300720c */ /* 0x000fc40000f21670 */
[----:B------:R-:W-:Y:S02]  /*35b0*/  IADD3 R3, R0, 0x31, RZ ;  /* 0x0000003100037810 */ /* 0x000fe40007ffe0ff */
[----:B------:R-:W-:Y:S02]  /*35c0*/  FSEL R173, R31, -INF , !P0 ;  /* 0xff8000001fad7808 */ /* 0x000fe40004000000 */
[----:B------:R-:W-:Y:S02]  /*35d0*/  FSEL R177, R41, -INF , !P5 ;  /* 0xff80000029b17808 */ /* 0x000fe40006800000 */
[----:B------:R-:W-:Y:S02]  /*35e0*/  FSEL R178, R43, -INF , !P3 ;  /* 0xff8000002bb27808 */ /* 0x000fe40005800000 */
[----:B------:R-:W-:Y:S02]  /*35f0*/  FSEL R194, R36, -INF , !P2 ;  /* 0xff80000024c27808 */ /* 0x000fe40005000000 */
[----:B------:R-:W-:-:S02]  /*3600*/  ISETP.GE.AND P0, PT, R3, R229, PT ;  /* 0x000000e50300720c */ /* 0x000fc40003f06270 */
[C---:B------:R-:W-:Y:S02]  /*3610*/  ISETP.GE.AND P5, PT, R3.reuse, R228, PT ;  /* 0x000000e40300720c */ /* 0x040fe40003fa6270 */
[C---:B------:R-:W-:Y:S02]  /*3620*/  ISETP.GE.AND P3, PT, R3.reuse, R227, PT ;  /* 0x000000e30300720c */ /* 0x040fe40003f66270 */
[C---:B------:R-:W-:Y:S02]  /*3630*/  ISETP.GE.AND P2, PT, R3.reuse, R226, PT ;  /* 0x000000e20300720c */ /* 0x040fe40003f46270 */
[C---:B------:R-:W-:Y:S02]  /*3640*/  ISETP.LT.OR P0, PT, R3.reuse, R225, P0 ;  /* 0x000000e10300720c */ /* 0x040fe40000701670 */
[C---:B------:R-:W-:Y:S02]  /*3650*/  ISETP.LT.OR P5, PT, R3.reuse, R224, P5 ;  /* 0x000000e00300720c */ /* 0x040fe40002fa1670 */
[----:B------:R-:W-:-:S02]  /*3660*/  ISETP.LT.OR P3, PT, R3, R223, P3 ;  /* 0x000000df0300720c */ /* 0x000fc40001f61670 */
[----:B------:R-:W-:Y:S02]  /*3670*/  ISETP.LT.OR P2, PT, R3, R222, P2 ;  /* 0x000000de0300720c */ /* 0x000fe40001741670 */
[----:B------:R-:W-:Y:S02]  /*3680*/  IADD3 R3, R0, 0x38, RZ ;  /* 0x0000003800037810 */ /* 0x000fe40007ffe0ff */
[----:B------:R-:W-:Y:S02]  /*3690*/  FSEL R192, R37, -INF , !P0 ;  /* 0xff80000025c07808 */ /* 0x000fe40004000000 */
[C---:B------:R-:W-:Y:S02]  /*36a0*/  ISETP.GE.AND P0, PT, R3.reuse, R226, PT ;  /* 0x000000e20300720c */ /* 0x040fe40003f06270 */
[----:B------:R-:W-:Y:S02]  /*36b0*/  FSEL R190, R14, -INF , !P1 ;  /* 0xff8000000ebe7808 */ /* 0x000fe40004800000 */
[----:B------:R-:W-:-:S02]  /*36c0*/  ISETP.LT.OR P0, PT, R3, R222, P0 ;  /* 0x000000de0300720c */ /* 0x000fc40000701670 */
[----:B------:R-:W-:Y:S02]  /*36d0*/  ISETP.GE.AND P1, PT, R3, R227, PT ;  /* 0x000000e30300720c */ /* 0x000fe40003f26270 */
[----:B------:R-:W-:Y:S02]  /*36e0*/  FSEL R187, R6, -INF , !P0 ;  /* 0xff80000006bb7808 */ /* 0x000fe40004000000 */
[----:B------:R-:W-:Y:S02]  /*36f0*/  ISETP.GT.AND P0, PT, R101, UR8, PT ;  /* 0x0000000865007c0c */ /* 0x000fe4000bf04270 */
[----:B------:R-:W-:Y:S02]  /*3700*/  ISETP.LT.OR P1, PT, R3, R223, P1 ;  /* 0x000000df0300720c */ /* 0x000fe40000f21670 */
[----:B------:R-:W-:Y:S02]  /*3710*/  IADD3 R0, R0, 0x39, RZ ;  /* 0x0000003900007810 */ /* 0x000fe40007ffe0ff */
[----:B------:R-:W-:-:S02]  /*3720*/  FSEL R188, R15, -INF , !P2 ;  /* 0xff8000000fbc7808 */ /* 0x000fc40005000000 */
[----:B------:R-:W-:Y:S02]  /*3730*/  FSEL R198, R38, -INF , !P6 ;  /* 0xff80000026c67808 */ /* 0x000fe40007000000 */
[----:B------:R-:W-:Y:S02]  /*3740*/  FSEL R186, R12, -INF , !P4 ;  /* 0xff8000000cba7808 */ /* 0x000fe40006000000 */
[----:B------:R-:W-:Y:S02]  /*3750*/  FSEL R197, R39, -INF , !P5 ;  /* 0xff80000027c57808 */ /* 0x000fe40006800000 */
[----:B------:R-:W-:Y:S02]  /*3760*/  FSEL R14, R13, -INF , !P3 ;  /* 0xff8000000d0e7808 */ /* 0x000fe40005800000 */
[----:B------:R-:W-:Y:S02]  /*3770*/  FSEL R15, R4, -INF , !P1 ;  /* 0xff800000040f7808 */ /* 0x000fe40004800000 */
[----:B------:R-:W-:-:S02]  /*3780*/  ISETP.GE.AND P6, PT, R3, R229, PT ;  /* 0x000000e50300720c */ /* 0x000fc40003fc6270 */
[CC--:B------:R-:W-:Y:S02]  /*3790*/  ISETP.GE.AND P4, PT, R3.reuse, R228.reuse, PT ;  /* 0x000000e40300720c */ /* 0x0c0fe40003f86270 */
[C---:B------:R-:W-:Y:S02]  /*37a0*/  ISETP.GE.AND P5, PT, R0.reuse, R229, PT ;  /* 0x000000e50000720c */ /* 0x040fe40003fa6270 */
[C---:B------:R-:W-:Y:S02]  /*37b0*/  ISETP.GE.AND P3, PT, R0.reuse, R228, PT ;  /* 0x000000e40000720c */ /* 0x040fe40003f66270 */
[C---:B------:R-:W-:Y:S02]  /*37c0*/  ISETP.GE.AND P2, PT, R0.reuse, R227, PT ;  /* 0x000000e30000720c */ /* 0x040fe40003f46270 */
[----:B------:R-:W-:Y:S02]  /*37d0*/  ISETP.GE.AND P1, PT, R0, R226, PT ;  /* 0x000000e20000720c */ /* 0x000fe40003f26270 */
[----:B------:R-:W-:-:S02]  /*37e0*/  ISETP.LT.OR P6, PT, R3, R225, P6 ;  /* 0x000000e10300720c */ /* 0x000fc400037c1670 */
[-C--:B------:R-:W-:Y:S02]  /*37f0*/  ISETP.LT.OR P4, PT, R3, R224.reuse, P4 ;  /* 0x000000e00300720c */ /* 0x080fe40002781670 */
[C---:B------:R-:W-:Y:S02]  /*3800*/  ISETP.LT.OR P5, PT, R0.reuse, R225, P5 ;  /* 0x000000e10000720c */ /* 0x040fe40002fa1670 */
[C---:B------:R-:W-:Y:S02]  /*3810*/  ISETP.LT.OR P3, PT, R0.reuse, R224, P3 ;  /* 0x000000e00000720c */ /* 0x040fe40001f61670 */
[C---:B------:R-:W-:Y:S02]  /*3820*/  ISETP.LT.OR P2, PT, R0.reuse, R223, P2 ;  /* 0x000000df0000720c */ /* 0x040fe40001741670 */
[----:B------:R-:W-:Y:S01]  /*3830*/  ISETP.LT.OR P1, PT, R0, R222, P1 ;  /* 0x000000de0000720c */ /* 0x000fe20000f21670 */
[----:B------:R-:W-:Y:S01]  /*3840*/  IMAD.IADD R0, R153, 0x1, R99 ;  /* 0x0000000199007824 */ /* 0x000fe200078e0263 */
[----:B------:R-:W-:-:S02]  /*3850*/  FSEL R184, R5, -INF , !P2 ;  /* 0xff80000005b87808 */ /* 0x000fc40005000000 */
[----:B------:R-:W-:Y:S02]  /*3860*/  FSEL R189, R7, -INF , !P1 ;  /* 0xff80000007bd7808 */ /* 0x000fe40004800000 */
[----:B------:R-:W-:Y:S02]  /*3870*/  FSEL R191, R8, -INF , !P6 ;  /* 0xff80000008bf7808 */ /* 0x000fe40007000000 */
[----:B------:R-:W-:Y:S02]  /*3880*/  FSEL R195, R10, -INF , !P4 ;  /* 0xff8000000ac37808 */ /* 0x000fe40006000000 */
[----:B------:R-:W-:Y:S02]  /*3890*/  FSEL R193, R9, -INF , !P5 ;  /* 0xff80000009c17808 */ /* 0x000fe40006800000 */
[----:B------:R-:W-:Y:S01]  /*38a0*/  FSEL R196, R11, -INF , !P3 ;  /* 0xff8000000bc47808 */ /* 0x000fe20005800000 */
[----:B------:R-:W-:Y:S05]  /*38b0*/  @!P0 BRA `(.L_x_138) ;  /* 0x0000016000008947 */ /* 0x000fea0003800000 */
[----:B------:R-:W-:Y:S01]  /*38c0*/  IADD3 R8, R160, -0x2, RZ ;  /* 0xfffffffea0087810 */ /* 0x000fe20007ffe0ff */
[----:B------:R-:W-:-:S02]  /*38d0*/  IMAD.U32 R10, RZ, RZ, UR6 ;  /* 0x00000006ff0a7e24 */ /* 0x000fc4000f8e00ff */
[----:B------:R-:W-:Y:S01]  /*38e0*/  IMAD.U32 R7, RZ, RZ, UR7 ;  /* 0x00000007ff077e24 */ /* 0x000fe2000f8e00ff */
[----:B------:R-:W-:Y:S01]  /*38f0*/  SHF.R.S32.HI R4, RZ, 0x1f, R8 ;  /* 0x0000001fff047819 */ /* 0x000fe20000011408 */
[C---:B------:R-:W-:Y:S02]  /*3900*/  IMAD R3, R8.reuse, UR9, RZ ;  /* 0x0000000908037c24 */ /* 0x040fe4000f8e02ff */
[----:B------:R-:W-:-:S04]  /*3910*/  IMAD.WIDE.U32 R8, R8, UR10, R158 ;  /* 0x0000000a08087c25 */ /* 0x000fc8000f8e009e */
[----:B------:R-:W-:Y:S01]  /*3920*/  IMAD R3, R4, UR10, R3 ;  /* 0x0000000a04037c24 */ /* 0x000fe2000f8e0203 */
        /* <DEDUP_REMOVED lines=15> */
.L_x_138:
        /* <DEDUP_REMOVED lines=49> */
[----:B-1----:R-:W-:Y:S02]  /*3d30*/  FMNMX.FTZ R103, R103, R6, !PT ;  /* 0x0000000667677209 */ /* 0x002fe40007810000 */
[----:B------:R-:W-:Y:S01]  /*3d40*/  FMNMX.FTZ R4, R180, R5, !PT ;  /* 0x00000005b4047209 */ /* 0x000fe20007810000 */
        /* <DEDUP_REMOVED lines=16> */
[----:B------:R-:W-:Y:S01]  /*3e50*/  SHFL.BFLY PT, R6, R3, 0x2, 0x1f ;  /* 0x0c401f0003067f89 */ /* 0x000fe200000e0000 */
[----:B--2---:R-:W-:-:S02]  /*3e60*/  FMNMX.FTZ R103, R103, R7, !PT ;  /* 0x0000000767677209 */ /* 0x004fc40007810000 */
[----:B------:R-:W-:Y:S01]  /*3e70*/  FMNMX.FTZ R4, R182, R4, !PT ;  /* 0x00000004b6047209 */ /* 0x000fe20007810000 */
[----:B------:R-:W1:Y:S01]  /*3e80*/  SHFL.BFLY PT, R7, R102, 0x1, 0x1f ;  /* 0x0c201f0066077f89 */ /* 0x000e6200000e0000 */
        /* <DEDUP_REMOVED lines=10> */
[----:B-1----:R-:W-:-:S03]  /*3f30*/  FMNMX.FTZ R102, R102, R7, !PT ;  /* 0x0000000766667209 */ /* 0x002fc60007810000 */
[----:B------:R-:W1:Y:S01]  /*3f40*/  SHFL.BFLY PT, R7, R4, 0x2, 0x1f ;  /* 0x0c401f0004077f89 */ /* 0x000e6200000e0000 */
[----:B------:R-:W-:Y:S02]  /*3f50*/  FSETP.NEU.FTZ.AND P1, PT, R102, -INF , PT ;  /* 0xff8000006600780b */ /* 0x000fe40003f3d000 */
[----:B--2---:R-:W-:Y:S01]  /*3f60*/  FMNMX.FTZ R5, R3, R6, !PT ;  /* 0x0000000603057209 */ /* 0x004fe20007810000 */
[--C-:B------:R-:W-:Y:S02]  /*3f70*/  FFMA.FTZ R3, R66, c[0x0][0x23c], -R12.reuse ;  /* 0x00008f0042037a23 */ /* 0x100fe4000001080c */
[----:B------:R-:W-:Y:S02]  /*3f80*/  FFMA.FTZ R6, R65, c[0x0][0x23c], -R12 ;  /* 0x00008f0041067a23 */ /* 0x000fe4000001080c */
[----:B------:R-:W2:Y:S01]  /*3f90*/  SHFL.BFLY PT, R8, R5, 0x1, 0x1f ;  /* 0x0c201f0005087f89 */ /* 0x000ea200000e0000 */
[----:B------:R3:W4:Y:S08]  /*3fa0*/  MUFU.EX2 R252, R3 ;  /* 0x0000000300fc7308 */ /* 0x0007300000000800 */
[----:B------:R5:W-:Y:S01]  /*3fb0*/  MUFU.EX2 R36, R6 ;  /* 0x0000000600247308 */ /* 0x000be20000000800 */
[----:B-1----:R-:W-:Y:S01]  /*3fc0*/  FMNMX.FTZ R4, R4, R7, !PT ;  /* 0x0000000704047209 */ /* 0x002fe20007810000 */
[----:B---3--:R-:W-:-:S05]  /*3fd0*/  FMUL.FTZ R3, R102, c[0x0][0x23c] ;  /* 0x00008f0066037a20 */ /* 0x008fca0000410000 */
[----:B------:R-:W-:Y:S02]  /*3fe0*/  FSEL R3, R3, RZ, P1 ;  /* 0x000000ff03037208 */ /* 0x000fe40000800000 */
[----:B--2---:R-:W-:Y:S01]  /*3ff0*/  FMNMX.FTZ R104, R5, R8, !PT ;  /* 0x0000000805687209 */ /* 0x004fe20007810000 */
[----:B-----5:R-:W-:Y:S01]  /*4000*/  FFMA.FTZ R6, R64, c[0x0][0x23c], -R12 ;  /* 0x00008f0040067a23 */ /* 0x020fe2000001080c */
[----:B------:R-:W1:Y:S01]  /*4010*/  SHFL.BFLY PT, R5, R4, 0x1, 0x1f ;  /* 0x0c201f0004057f89 */ /* 0x000e6200000e0000 */
[--C-:B------:R-:W-:Y:S01]  /*4020*/  FFMA.FTZ R0, R67, c[0x0][0x23c], -R3.reuse ;  /* 0x00008f0043007a23 */ /* 0x100fe20000010803 */
[----:B------:R-:W-:Y:S01]  /*4030*/  FSETP.NEU.FTZ.AND P1, PT, R104, -INF , PT ;  /* 0xff8000006800780b */ /* 0x000fe20003f3d000 */
[--C-:B------:R-:W-:Y:S01]  /*4040*/  FFMA.FTZ R2, R69, c[0x0][0x23c], -R3.reuse ;  /* 0x00008f0045027a23 */ /* 0x100fe20000010803 */
[----:B------:R2:W3:Y:S08]  /*4050*/  MUFU.EX2 R13, R6 ;  /* 0x00000006000d7308 */ /* 0x0004f00000000800 */
[----:B------:R5:W-:Y:S08]  /*4060*/  MUFU.EX2 R249, R0 ;  /* 0x0000000000f97308 */ /* 0x000bf00000000800 */
[----:B------:R-:W-:Y:S01]  /*4070*/  MUFU.EX2 R250, R2 ;  /* 0x0000000200fa7308 */ /* 0x000fe20000000800 */
[----:B--2---:R-:W-:Y:S01]  /*4080*/  FFMA.FTZ R6, R73, c[0x0][0x23c], -R3 ;  /* 0x00008f0049067a23 */ /* 0x004fe20000010803 */
[----:B-1----:R-:W-:-:S02]  /*4090*/  FMNMX.FTZ R105, R4, R5, !PT ;  /* 0x0000000504697209 */ /* 0x002fc40007810000 */
[----:B----4-:R-:W-:Y:S01]  /*40a0*/  F2FP.BF16.PACK_AB R4, R252, R37 ;  /* 0x00000025fc04723e */ /* 0x010fe200000010ff */
[----:B-----5:R-:W-:-:S03]  /*40b0*/  FFMA.FTZ R0, R68, c[0x0][0x23c], -R3 ;  /* 0x00008f0044007a23 */ /* 0x020fc60000010803 */
[----:B------:R3:W1:Y:S08]  /*40c0*/  MUFU.EX2 R251, R6 ;  /* 0x0000000600fb7308 */ /* 0x0006700000000800 */
[----:B------:R2:W4:Y:S01]  /*40d0*/  MUFU.EX2 R248, R0 ;  /* 0x0000000000f87308 */ /* 0x0005220000000800 */
[----:B---3--:R-:W-:Y:S02]  /*40e0*/  F2FP.BF16.PACK_AB R6, R13, R36 ;  /* 0x000000240d06723e */ /* 0x008fe400000010ff */
[----:B-1----:R-:W-:Y:S01]  /*40f0*/  F2FP.BF16.PACK_AB R5, R249, R251 ;  /* 0x000000fbf905723e */ /* 0x002fe200000010ff */
[----:B--2---:R-:W-:Y:S01]  /*4100*/  FMUL.FTZ R0, R104, c[0x0][0x23c] ;  /* 0x00008f0068007a20 */ /* 0x004fe20000410000 */
[----:B----4-:R-:W-:-:S04]  /*4110*/  F2FP.BF16.PACK_AB R7, R250, R248 ;  /* 0x000000f8fa07723e */ /* 0x010fc800000010ff */
[----:B------:R-:W-:Y:S02]  /*4120*/  FSEL R0, R0, RZ, P1 ;  /* 0x000000ff00007208 */ /* 0x000fe40000800000 */
[----:B------:R-:W-:Y:S01]  /*4130*/  FSETP.NEU.FTZ.AND P1, PT, R105, -INF , PT ;  /* 0xff8000006900780b */ /* 0x000fe20003f3d000 */
[C---:B------:R-:W-:Y:S02]  /*4140*/  HMMA.16816.F32.BF16 R120, R4.reuse, R28, RZ ;  /* 0x0000001c0478723c */ /* 0x040fe400000418ff */
[--C-:B------:R-:W-:Y:S02]  /*4150*/  FFMA.FTZ R2, R74, c[0x0][0x23c], -R0.reuse ;  /* 0x00008f004a027a23 */ /* 0x100fe40000010800 */
[--C-:B------:R-:W-:Y:S02]  /*4160*/  FFMA.FTZ R8, R75, c[0x0][0x23c], -R0.reuse ;  /* 0x00008f004b087a23 */ /* 0x100fe40000010800 */
[----:B------:R1:W-:Y:S02]  /*4170*/  MUFU.EX2 R245, R2 ;  /* 0x0000000200f57308 */ /* 0x0003e40000000800 */
[C---:B------:R-:W-:Y:S06]  /*4180*/  HMMA.16816.F32.BF16 R116, R4.reuse, R24, RZ ;  /* 0x000000180474723c */ /* 0x040fec00000418ff */
[----:B------:R2:W-:Y:S02]  /*4190*/  MUFU.EX2 R246, R8 ;  /* 0x0000000800f67308 */ /* 0x0005e40000000800 */
[----:B------:R-:W-:Y:S01]  /*41a0*/  HMMA.16816.F32.BF16 R112, R4, R20, RZ ;  /* 0x000000140470723c */ /* 0x000fe200000418ff */
[----:B-1----:R-:W-:-:S07]  /*41b0*/  FFMA.FTZ R2, R70, c[0x0][0x23c], -R0 ;  /* 0x00008f0046027a23 */ /* 0x002fce0000010800 */
[----:B------:R-:W-:Y:S01]  /*41c0*/  HMMA.16816.F32.BF16 R108, R4, R16, RZ ;  /* 0x00000010046c723c */ /* 0x000fe200000418ff */
[----:B------:R1:W-:Y:S01]  /*41d0*/  MUFU.EX2 R240, R2 ;  /* 0x0000000200f07308 */ /* 0x0003e20000000800 */
[----:B--2---:R-:W-:-:S06]  /*41e0*/  FFMA.FTZ R8, R71, c[0x0][0x23c], -R0 ;  /* 0x00008f0047087a23 */ /* 0x004fcc0000010800 */
[C---:B------:R-:W-:Y:S01]  /*41f0*/  HMMA.16816.F32.BF16 R92, R4.reuse, R40, RZ ;  /* 0x00000028045c723c */ /* 0x040fe200000418ff */
[----:B------:R-:W2:Y:S07]  /*4200*/  MUFU.EX2 R247, R8 ;  /* 0x0000000800f77308 */ /* 0x000eae0000000800 */
[----:B------:R-:W-:Y:S01]  /*4210*/  HMMA.16816.F32.BF16 R88, R4, R30, RZ ;  /* 0x0000001e0458723c */ /* 0x000fe200000418ff */
[----:B-1----:R-:W-:-:S05]  /*4220*/  FMUL.FTZ R2, R105, c[0x0][0x23c] ;  /* 0x00008f0069027a20 */ /* 0x002fca0000410000 */
[----:B------:R-:W-:Y:S02]  /*4230*/  FSEL R2, R2, RZ, P1 ;  /* 0x000000ff02027208 */ /* 0x000fe40000800000 */
[----:B------:R-:W-:Y:S01]  /*4240*/  HMMA.16816.F32.BF16 R84, R4, R26, RZ ;  /* 0x0000001a0454723c */ /* 0x000fe200000418ff */
[----:B--2---:R-:W-:Y:S02]  /*4250*/  F2FP.BF16.PACK_AB R10, R247, R246 ;  /* 0x000000f6f70a723e */ /* 0x004fe400000010ff */
[----:B------:R-:W-:-:S04]  /*4260*/  FFMA.FTZ R8, R98, c[0x0][0x23c], -R2 ;  /* 0x00008f0062087a23 */ /* 0x000fc80000010802 */
[----:B------:R1:W-:Y:S01]  /*4270*/  MUFU.EX2 R237, R8 ;  /* 0x0000000800ed7308 */ /* 0x0003e20000000800 */
[C---:B------:R-:W-:Y:S08]  /*4280*/  HMMA.16816.F32.BF16 R80, R4.reuse, R22, RZ ;  /* 0x000000160450723c */ /* 0x040ff000000418ff */
[----:B------:R-:W-:Y:S01]  /*4290*/  HMMA.16816.F32.BF16 R72, R4, R34, RZ ;  /* 0x000000220448723c */ /* 0x000fe200000418ff */
[----:B-1----:R-:W-:-:S07]  /*42a0*/  FFMA.FTZ R8, R96, c[0x0][0x23c], -R2 ;  /* 0x00008f0060087a23 */ /* 0x002fce0000010802 */
[----:B------:R-:W-:Y:S01]  /*42b0*/  HMMA.16816.F32.BF16 R64, R4, R42, RZ ;  /* 0x0000002a0440723c */ /* 0x000fe200000418ff */
[----:B------:R1:W2:Y:S02]  /*42c0*/  MUFU.EX2 R236, R8 ;  /* 0x0000000800ec7308 */ /* 0x0002a40000000800 */
[----:B-1----:R-:W-:Y:S01]  /*42d0*/  FFMA.FTZ R8, R97, c[0x0][0x23c], -R2 ;  /* 0x00008f0061087a23 */ /* 0x002fe20000010802 */
[----:B--2---:R-:W-:-:S04]  /*42e0*/  F2FP.BF16.PACK_AB R9, R236, R237 ;  /* 0x000000edec09723e */ /* 0x004fc800000010ff */
[----:B------:R-:W-:Y:S01]  /*42f0*/  HMMA.16816.F32.BF16 R96, R4, R32, RZ ;  /* 0x000000200460723c */ /* 0x000fe200000418ff */
[----:B------:R1:W-:Y:S02]  /*4300*/  MUFU.EX2 R239, R8 ;  /* 0x0000000800ef7308 */ /* 0x0003e40000000800 */
[----:B-1----:R-:W-:-:S05]  /*4310*/  FFMA.FTZ R8, R76, c[0x0][0x23c], -R2 ;  /* 0x00008f004c087a23 */ /* 0x002fca0000010802 */
[----:B------:R-:W-:Y:S01]  /*4320*/  HMMA.16816.F32.BF16 R76, R4, R18, RZ ;  /* 0x00000012044c723c */ /* 0x000fe200000418ff */
[----:B------:R1:W2:Y:S06]  /*4330*/  MUFU.EX2 R244, R8 ;  /* 0x0000000800f47308 */ /* 0x0002ac0000000800 */
[----:B------:R-:W-:-:S04]  /*4340*/  FFMA.FTZ R4, R54, c[0x0][0x23c], -R12 ;  /* 0x00008f0036047a23 */ /* 0x000fc8000001080c */
[----:B------:R3:W-:Y:S01]  /*4350*/  MUFU.EX2 R238, R4 ;  /* 0x0000000400ee7308 */ /* 0x0007e20000000800 */
[----:B-1----:R-:W-:Y:S02]  /*4360*/  F2FP.BF16.PACK_AB R8, R240, R245 ;  /* 0x000000f5f008723e */ /* 0x002fe400000010ff */
[----:B--2---:R-:W-:Y:S01]  /*4370*/  F2FP.BF16.PACK_AB R11, R244, R239 ;  /* 0x000000eff40b723e */ /* 0x004fe200000010ff */
[----:B---3--:R-:W-:-:S06]  /*4380*/  FFMA.FTZ R4, R52, c[0x0][0x23c], -R12 ;  /* 0x00008f0034047a23 */ /* 0x008fcc000001080c */
[C---:B------:R-:W-:Y:S01]  /*4390*/  HMMA.16816.F32.BF16 R68, R8.reuse, R28, RZ ;  /* 0x0000001c0844723c */ /* 0x040fe200000418ff */
[----:B------:R1:W-:Y:S07]  /*43a0*/  MUFU.EX2 R243, R4 ;  /* 0x0000000400f37308 */ /* 0x0003ee0000000800 */
[C---:B------:R-:W-:Y:S01]  /*43b0*/  HMMA.16816.F32.BF16 R132, R8.reuse, R30, RZ ;  /* 0x0000001e0884723c */ /* 0x040fe200000418ff */
[----:B------:R-:W-:Y:S07]  /*43c0*/  LDSM.16.MT88.4 R28, [R218+0xa400] ;  /* 0x00a40000da1c783b */ /* 0x000fee0000004200 */
        /* <DEDUP_REMOVED lines=8> */
[----:B------:R-:W-:Y:S01]  /*4450*/  LDSM.16.MT88.4 R20, [R218+0x9400] ;  /* 0x00940000da14783b */ /* 0x000fe20000004200 */
[----:B------:R1:W2:Y:S06]  /*4460*/  MUFU.EX2 R241, R4 ;  /* 0x0000000400f17308 */ /* 0x0002ac0000000800 */
[C---:B------:R-:W-:Y:S08]  /*4470*/  HMMA.16816.F32.BF16 R52, R8.reuse, R16, RZ ;  /* 0x000000100834723c */ /* 0x040ff000000418ff */
[----:B------:R-:W-:Y:S01]  /*4480*/  HMMA.16816.F32.BF16 R140, R8, R18, RZ ;  /* 0x00000012088c723c */ /* 0x000fe200000418ff */
[----:B------:R-:W3:Y:S01]  /*4490*/  LDSM.16.MT88.4 R16, [R216+0xa400] ;  /* 0x00a40000d810783b */ /* 0x000ee20000004200 */
[----:B-1----:R-:W-:Y:S01]  /*44a0*/  FFMA.FTZ R4, R106, c[0x0][0x23c], -R3 ;  /* 0x00008f006a047a23 */ /* 0x002fe20000010803 */
[----:B------:R-:W-:-:S02]  /*44b0*/  MOV R106, R37 ;  /* 0x00000025006a7202 */ /* 0x000fc40000000f00 */
[----:B--2---:R-:W-:Y:S01]  /*44c0*/  F2FP.BF16.PACK_AB R6, R241, R242 ;  /* 0x000000f2f106723e */ /* 0x004fe200000010ff */
[----:B------:R1:W-:Y:S02]  /*44d0*/  MUFU.EX2 R232, R4 ;  /* 0x0000000400e87308 */ /* 0x0003e40000000800 */
[C---:B------:R-:W-:Y:S08]  /*44e0*/  HMMA.16816.F32.BF16 R144, R8.reuse, R34, RZ ;  /* 0x000000220890723c */ /* 0x040ff000000418ff */
[----:B------:R-:W-:Y:S01]  /*44f0*/  HMMA.16816.F32.BF16 R44, R8, R40, RZ ;  /* 0x00000028082c723c */ /* 0x000fe200000418ff */
[----:B-1----:R-:W-:-:S07]  /*4500*/  FFMA.FTZ R4, R100, c[0x0][0x23c], -R3 ;  /* 0x00008f0064047a23 */ /* 0x002fce0000010803 */
[----:B------:R-:W-:Y:S01]  /*4510*/  HMMA.16816.F32.BF16 R148, R8, R42, RZ ;  /* 0x0000002a0894723c */ /* 0x000fe200000418ff */
[----:B------:R-:W-:Y:S01]  /*4520*/  MOV R100, R36 ;  /* 0x0000002400647202 */ /* 0x000fe20000000f00 */
[----:B------:R1:W2:Y:S01]  /*4530*/  MUFU.EX2 R235, R4 ;  /* 0x0000000400eb7308 */ /* 0x0002a20000000800 */
[----:B------:R-:W-:Y:S01]  /*4540*/  LDSM.16.MT88.4 R36, [R218+0xb400] ;  /* 0x00b40000da24783b */ /* 0x000fe20000004200 */
[----:B-1----:R-:W-:Y:S01]  /*4550*/  FFMA.FTZ R4, R50, c[0x0][0x23c], -R3 ;  /* 0x00008f0032047a23 */ /* 0x002fe20000010803 */
[----:B--2---:R-:W-:-:S03]  /*4560*/  F2FP.BF16.PACK_AB R5, R235, R232 ;  /* 0x000000e8eb05723e */ /* 0x004fc600000010ff */
[----:B------:R-:W-:Y:S01]  /*4570*/  HMMA.16816.F32.BF16 R48, R8, R32, RZ ;  /* 0x000000200830723c */ /* 0x000fe200000418ff */
[----:B------:R-:W1:Y:S01]  /*4580*/  LDSM.16.MT88.4 R32, [R216+0xb400] ;  /* 0x00b40000d820783b */ /* 0x000e620000004200 */
[----:B------:R2:W-:Y:S05]  /*4590*/  MUFU.EX2 R234, R4 ;  /* 0x0000000400ea7308 */ /* 0x0005ea0000000800 */
[----:B------:R-:W-:-:S04]  /*45a0*/  FFMA.FTZ R8, R138, c[0x0][0x23c], -R0 ;  /* 0x00008f008a087a23 */ /* 0x000fc80000010800 */
[----:B------:R4:W-:Y:S01]  /*45b0*/  MUFU.EX2 R214, R8 ;  /* 0x0000000800d67308 */ /* 0x0009e20000000800 */
[--C-:B--2---:R-:W-:Y:S01]  /*45c0*/  FFMA.FTZ R4, R107, c[0x0][0x23c], -R3.reuse ;  /* 0x00008f006b047a23 */ /* 0x104fe20000010803 */
[----:B------:R-:W-:Y:S01]  /*45d0*/  MOV R107, R13 ;  /* 0x0000000d006b7202 */ /* 0x000fe20000000f00 */
[----:B------:R-:W-:-:S05]  /*45e0*/  FFMA.FTZ R13, R174, c[0x0][0x23c], -R3 ;  /* 0x00008f00ae0d7a23 */ /* 0x000fca0000010803 */
[----:B------:R2:W5:Y:S01]  /*45f0*/  MUFU.EX2 R233, R4 ;  /* 0x0000000400e97308 */ /* 0x0005620000000800 */
[----:B----4-:R-:W-:-:S07]  /*4600*/  FFMA.FTZ R8, R136, c[0x0][0x23c], -R0 ;  /* 0x00008f0088087a23 */ /* 0x010fce0000010800 */
[----:B------:R4:W-:Y:S08]  /*4610*/  MUFU.EX2 R201, R13 ;  /* 0x0000000d00c97308 */ /* 0x0009f00000000800 */
[----:B------:R1:W-:Y:S01]  /*4620*/  MUFU.EX2 R213, R8 ;  /* 0x0000000800d57308 */ /* 0x0003e20000000800 */
[----:B--2---:R-:W-:Y:S01]  /*4630*/  FFMA.FTZ R4, R137, c[0x0][0x23c], -R0 ;  /* 0x00008f0089047a23 */ /* 0x004fe20000010800 */
[----:B-----5:R-:W-:-:S06]  /*4640*/  F2FP.BF16.PACK_AB R7, R233, R234 ;  /* 0x000000eae907723e */ /* 0x020fcc00000010ff */
[----:B------:R2:W-:Y:S01]  /*4650*/  MUFU.EX2 R231, R4 ;  /* 0x0000000400e77308 */ /* 0x0005e20000000800 */
[----:B----4-:R-:W-:Y:S02]  /*4660*/  FFMA.FTZ R13, R173, c[0x0][0x23c], -R3 ;  /* 0x00008f00ad0d7a23 */ /* 0x010fe40000010803 */
[----:B-1----:R-:W-:-:S05]  /*4670*/  FFMA.FTZ R8, R152, c[0x0][0x23c], -R2 ;  /* 0x00008f0098087a23 */ /* 0x002fca0000010802 */
[----:B------:R1:W-:Y:S01]  /*4680*/  MUFU.EX2 R202, R13 ;  /* 0x0000000d00ca7308 */ /* 0x0003e20000000800 */
[----:B--2---:R-:W-:-:S07]  /*4690*/  FFMA.FTZ R4, R139, c[0x0][0x23c], -R0 ;  /* 0x00008f008b047a23 */ /* 0x004fce0000010800 */
[----:B------:R2:W-:Y:S08]  /*46a0*/  MUFU.EX2 R211, R8 ;  /* 0x0000000800d37308 */ /* 0x0005f00000000800 */
[----:B------:R4:W5:Y:S01]  /*46b0*/  MUFU.EX2 R215, R4 ;  /* 0x0000000400d77308 */ /* 0x0009620000000800 */
[----:B-1----:R-:W-:Y:S02]  /*46c0*/  FFMA.FTZ R13, R181, c[0x0][0x23c], -R0 ;  /* 0x00008f00b50d7a23 */ /* 0x002fe40000010800 */
[----:B--2---:R-:W-:-:S05]  /*46d0*/  FFMA.FTZ R8, R165, c[0x0][0x23c], -R2 ;  /* 0x00008f00a5087a23 */ /* 0x004fca0000010802 */
[----:B------:R1:W-:Y:S01]  /*46e0*/  MUFU.EX2 R200, R13 ;  /* 0x0000000d00c87308 */ /* 0x0003e20000000800 */
[----:B----4-:R-:W-:-:S07]  /*46f0*/  F2FP.BF16.PACK_AB R4, R243, R238 ;  /* 0x000000eef304723e */ /* 0x010fce00000010ff */
[----:B------:R2:W4:Y:S01]  /*4700*/  MUFU.EX2 R212, R8 ;  /* 0x0000000800d47308 */ /* 0x0005220000000800 */
[----:B---3--:R-:W-:Y:S01]  /*4710*/  HMMA.16816.F32.BF16 R152, R4, R16, R112 ;  /* 0x000000100498723c */ /* 0x008fe20000041870 */
[----:B-1----:R-:W-:-:S06]  /*4720*/  FFMA.FTZ R13, R180, c[0x0][0x23c], -R0 ;  /* 0x00008f00b40d7a23 */ /* 0x002fcc0000010800 */
[----:B------:R1:W-:Y:S01]  /*4730*/  MUFU.EX2 R199, R13 ;  /* 0x0000000d00c77308 */ /* 0x0003e20000000800 */
[----:B------:R-:W-:Y:S01]  /*4740*/  HMMA.16816.F32.BF16 R112, R4, R28, R108 ;  /* 0x0000001c0470723c */ /* 0x000fe2000004186c */
[----:B--2---:R-:W-:-:S06]  /*4750*/  FFMA.FTZ R8, R166, c[0x0][0x23c], -R2 ;  /* 0x00008f00a6087a23 */ /* 0x004fcc0000010802 */
[----:B------:R2:W-:Y:S01]  /*4760*/  MUFU.EX2 R210, R8 ;  /* 0x0000000800d27308 */ /* 0x0005e20000000800 */
[----:B------:R-:W-:Y:S01]  /*4770*/  HMMA.16816.F32.BF16 R108, R4, R32, R96 ;  /* 0x00000020046c723c */ /* 0x000fe20000041860 */
[----:B-1----:R-:W-:-:S07]  /*4780*/  FFMA.FTZ R13, R179, c[0x0][0x23c], -R0 ;  /* 0x00008f00b30d7a23 */ /* 0x002fce0000010800 */
[----:B------:R-:W-:Y:S01]  /*4790*/  HMMA.16816.F32.BF16 R160, R4, R24, R120 ;  /* 0x0000001804a0723c */ /* 0x000fe20000041878 */
[----:B------:R1:W-:Y:S01]  /*47a0*/  MUFU.EX2 R181, R13 ;  /* 0x0000000d00b57308 */ /* 0x0003e20000000800 */
[----:B--2---:R-:W-:-:S06]  /*47b0*/  FFMA.FTZ R8, R164, c[0x0][0x23c], -R2 ;  /* 0x00008f00a4087a23 */ /* 0x004fcc0000010802 */
[C---:B------:R-:W-:Y:S01]  /*47c0*/  HMMA.16816.F32.BF16 R96, R4.reuse, R36, R92 ;  /* 0x000000240460723c */ /* 0x040fe2000004185c */
[----:B------:R2:W3:Y:S07]  /*47d0*/  MUFU.EX2 R209, R8 ;  /* 0x0000000800d17308 */ /* 0x0004ee0000000800 */
[----:B------:R-:W-:Y:S01]  /*47e0*/  HMMA.16816.F32.BF16 R120, R4, R26, R88 ;  /* 0x0000001a0478723c */ /* 0x000fe20000041858 */
[----:B-1----:R-:W-:-:S04]  /*47f0*/  FFMA.FTZ R13, R177, c[0x0][0x23c], -R0 ;  /* 0x00008f00b10d7a23 */ /* 0x002fc80000010800 */
[----:B------:R1:W-:Y:S03]  /*4800*/  MUFU.EX2 R180, R13 ;  /* 0x0000000d00b47308 */ /* 0x0003e60000000800 */
[----:B------:R-:W-:Y:S01]  /*4810*/  HMMA.16816.F32.BF16 R136, R4, R22, R84 ;  /* 0x000000160488723c */ /* 0x000fe20000041854 */
[----:B--2---:R-:W-:-:S04]  /*4820*/  FFMA.FTZ R8, R169, c[0x0][0x23c], -R12 ;  /* 0x00008f00a9087a23 */ /* 0x004fc8000001080c */
[----:B------:R2:W-:Y:S03]  /*4830*/  MUFU.EX2 R208, R8 ;  /* 0x0000000800d07308 */ /* 0x0005e60000000800 */
[----:B------:R-:W-:Y:S01]  /*4840*/  HMMA.16816.F32.BF16 R92, R4, R18, R80 ;  /* 0x00000012045c723c */ /* 0x000fe20000041850 */
[----:B-1----:R-:W-:Y:S01]  /*4850*/  FFMA.FTZ R13, R185, c[0x0][0x23c], -R2 ;  /* 0x00008f00b90d7a23 */ /* 0x002fe20000010802 */
[----:B------:R-:W-:-:S06]  /*4860*/  MOV R185, R107 ;  /* 0x0000006b00b97202 */ /* 0x000fcc0000000f00 */
[----:B------:R-:W-:Y:S01]  /*4870*/  HMMA.16816.F32.BF16 R156, R4, R20, R116 ;  /* 0x00000014049c723c */ /* 0x000fe20000041874 */
[----:B------:R1:W-:Y:S01]  /*4880*/  MUFU.EX2 R179, R13 ;  /* 0x0000000d00b37308 */ /* 0x0003e20000000800 */
[----:B--2---:R-:W-:-:S06]  /*4890*/  FFMA.FTZ R8, R168, c[0x0][0x23c], -R12 ;  /* 0x00008f00a8087a23 */ /* 0x004fcc000001080c */
[C---:B------:R-:W-:Y:S01]  /*48a0*/  HMMA.16816.F32.BF16 R88, R4.reuse, R30, R76 ;  /* 0x0000001e0458723c */ /* 0x040fe2000004184c */
[----:B------:R2:W2:Y:S07]  /*48b0*/  MUFU.EX2 R207, R8 ;  /* 0x0000000800cf7308 */ /* 0x0004ae0000000800 */
[----:B------:R-:W-:Y:S01]  /*48c0*/  HMMA.16816.F32.BF16 R84, R4, R34, R72 ;  /* 0x000000220454723c */ /* 0x000fe20000041848 */
[----:B-1----:R-:W-:Y:S01]  /*48d0*/  FFMA.FTZ R13, R183, c[0x0][0x23c], -R2 ;  /* 0x00008f00b70d7a23 */ /* 0x002fe20000010802 */
[----:B------:R-:W-:-:S03]  /*48e0*/  MOV R183, R100 ;  /* 0x0000006400b77202 */ /* 0x000fc60000000f00 */
[----:B------:R1:W-:Y:S03]  /*48f0*/  MUFU.EX2 R177, R13 ;  /* 0x0000000d00b17308 */ /* 0x0003e60000000800 */
[----:B------:R-:W-:Y:S01]  /*4900*/  HMMA.16816.F32.BF16 R80, R4, R38, R64 ;  /* 0x000000260450723c */ /* 0x000fe20000041840 */
[----:B--2---:R-:W-:-:S04]  /*4910*/  FFMA.FTZ R8, R167, c[0x0][0x23c], -R12 ;  /* 0x00008f00a7087a23 */ /* 0x004fc8000001080c */
[----:B------:R2:W-:Y:S02]  /*4920*/  MUFU.EX2 R206, R8 ;  /* 0x0000000800ce7308 */ /* 0x0005e40000000800 */
[----:B-----5:R-:W-:Y:S02]  /*4930*/  F2FP.BF16.PACK_AB R4, R215, R231 ;  /* 0x000000e7d704723e */ /* 0x020fe400000010ff */
[----:B----4-:R-:W-:Y:S02]  /*4940*/  F2FP.BF16.PACK_AB R5, R212, R211 ;  /* 0x000000d3d405723e */ /* 0x010fe400000010ff */
[----:B------:R-:W-:Y:S02]  /*4950*/  F2FP.BF16.PACK_AB R6, R213, R214 ;  /* 0x000000d6d506723e */ /* 0x000fe400000010ff */
[----:B---3--:R-:W-:Y:S01]  /*4960*/  F2FP.BF16.PACK_AB R7, R209, R210 ;  /* 0x000000d2d107723e */ /* 0x008fe200000010ff */
[----:B-1----:R-:W-:Y:S01]  /*4970*/  FFMA.FTZ R13, R182, c[0x0][0x23c], -R2 ;  /* 0x00008f00b60d7a23 */ /* 0x002fe20000010802 */
[----:B------:R-:W-:-:S05]  /*4980*/  MOV R182, R106 ;  /* 0x0000006a00b67202 */ /* 0x000fca0000000f00 */
[----:B------:R-:W-:Y:S01]  /*4990*/  HMMA.16816.F32.BF16 R76, R4, R24, R68 ;  /* 0x00000018044c723c */ /* 0x000fe20000041844 */
[----:B--2---:R-:W-:-:S04]  /*49a0*/  FFMA.FTZ R8, R172, c[0x0][0x23c], -R12 ;  /* 0x00008f00ac087a23 */ /* 0x004fc8000001080c */
[----:B------:R1:W-:Y:S03]  /*49b0*/  MUFU.EX2 R205, R8 ;  /* 0x0000000800cd7308 */ /* 0x0003e60000000800 */
[C---:B------:R-:W-:Y:S08]  /*49c0*/  HMMA.16816.F32.BF16 R72, R4.reuse, R20, R60 ;  /* 0x000000140448723c */ /* 0x040ff0000004183c */
[----:B------:R-:W-:Y:S01]  /*49d0*/  HMMA.16816.F32.BF16 R168, R4, R36, R44 ;  /* 0x0000002404a8723c */ /* 0x000fe2000004182c */
[----:B-1----:R-:W-:-:S07]  /*49e0*/  FFMA.FTZ R8, R176, c[0x0][0x23c], -R3 ;  /* 0x00008f00b0087a23 */ /* 0x002fce0000010803 */
[C---:B------:R-:W-:Y:S01]  /*49f0*/  HMMA.16816.F32.BF16 R68, R4.reuse, R16, R56 ;  /* 0x000000100444723c */ /* 0x040fe20000041838 */
[----:B------:R1:W-:Y:S07]  /*4a00*/  MUFU.EX2 R176, R13 ;  /* 0x0000000d00b07308 */ /* 0x0003ee0000000800 */
[C---:B------:R-:W-:Y:S01]  /*4a10*/  HMMA.16816.F32.BF16 R64, R4.reuse, R28, R52 ;  /* 0x0000001c0440723c */ /* 0x040fe20000041834 */
[----:B------:R2:W-:Y:S07]  /*4a20*/  MUFU.EX2 R204, R8 ;  /* 0x0000000800cc7308 */ /* 0x0005ee0000000800 */
[----:B------:R-:W-:Y:S01]  /*4a30*/  HMMA.16816.F32.BF16 R60, R4, R32, R48 ;  /* 0x00000020043c723c */ /* 0x000fe20000041830 */
[----:B-1----:R-:W-:-:S04]  /*4a40*/  FFMA.FTZ R13, R178, c[0x0][0x23c], -R2 ;  /* 0x00008f00b20d7a23 */ /* 0x002fc80000010802 */
[----:B------:R-:W-:Y:S03]  /*4a50*/  MUFU.EX2 R107, R13 ;  /* 0x0000000d006b7308 */ /* 0x000fe60000000800 */
[C---:B------:R-:W-:Y:S01]  /*4a60*/  HMMA.16816.F32.BF16 R44, R4.reuse, R18, R124 ;  /* 0x00000012042c723c */ /* 0x040fe2000004187c */
[----:B--2---:R-:W-:Y:S01]  /*4a70*/  FFMA.FTZ R8, R175, c[0x0][0x23c], -R3 ;  /* 0x00008f00af087a23 */ /* 0x004fe20000010803 */
[----:B------:R-:W1:Y:S03]  /*4a80*/  LDSM.16.MT88.4 R16, [R216+0x9800] ;  /* 0x00980000d810783b */ /* 0x000e660000004200 */
[----:B------:R2:W3:Y:S01]  /*4a90*/  MUFU.EX2 R203, R8 ;  /* 0x0000000800cb7308 */ /* 0x0004e20000000800 */
[----:B------:R-:W-:Y:S02]  /*4aa0*/  LDSM.16.MT88.4 R172, [R218+0xac00] ;  /* 0x00ac0000daac783b */ /* 0x000fe40000004200 */
[C---:B------:R-:W-:Y:S02]  /*4ab0*/  HMMA.16816.F32.BF16 R48, R4.reuse, R22, R128 ;  /* 0x000000160430723c */ /* 0x040fe40000041880 */
[----:B------:R-:W4:Y:S04]  /*4ac0*/  LDSM.16.MT88.4 R20, [R216+0xa800] ;  /* 0x00a80000d814783b */ /* 0x000f280000004200 */
[----:B------:R-:W-:Y:S02]  /*4ad0*/  LDSM.16.MT88.4 R124, [R216+0x9c00] ;  /* 0x009c0000d87c783b */ /* 0x000fe40000004200 */
[C---:B------:R-:W-:Y:S02]  /*4ae0*/  HMMA.16816.F32.BF16 R40, R4.reuse, R30, R140 ;  /* 0x0000001e0428723c */ /* 0x040fe4000004188c */
[----:B------:R-:W5:Y:S04]  /*4af0*/  LDSM.16.MT88.4 R28, [R216+0xb800] ;  /* 0x00b80000d81c783b */ /* 0x000f680000004200 */
[----:B--2---:R-:W-:Y:S02]  /*4b00*/  LDSM.16.MT88.4 R8, [R218+0x9800] ;  /* 0x00980000da08783b */ /* 0x004fe40000004200 */
[C---:B------:R-:W-:Y:S02]  /*4b10*/  HMMA.16816.F32.BF16 R52, R4.reuse, R34, R144 ;  /* 0x000000220434723c */ /* 0x040fe40000041890 */
[----:B------:R-:W2:Y:S04]  /*4b20*/  LDSM.16.MT88.4 R32, [R218+0xb800] ;  /* 0x00b80000da20783b */ /* 0x000ea80000004200 */
[----:B------:R-:W-:Y:S02]  /*4b30*/  LDSM.16.MT88.4 R140, [R218+0x9c00] ;  /* 0x009c0000da8c783b */ /* 0x000fe40000004200 */
[C---:B------:R-:W-:Y:S02]  /*4b40*/  HMMA.16816.F32.BF16 R56, R4.reuse, R26, R132 ;  /* 0x0000001a0438723c */ /* 0x040fe40000041884 */
[----:B------:R-:W2:Y:S06]  /*4b50*/  LDSM.16.MT88.4 R24, [R218+0xa800] ;  /* 0x00a80000da18783b */ /* 0x000eac0000004200 */
[----:B------:R-:W-:Y:S07]  /*4b60*/  HMMA.16816.F32.BF16 R36, R4, R38, R148 ;  /* 0x000000260424723c */ /* 0x000fee0000041894 */
[----:B------:R-:W-:-:S02]  /*4b70*/  F2FP.BF16.PACK_AB R4, R207, R208 ;  /* 0x000000d0cf04723e */ /* 0x000fc400000010ff */
[----:B---3--:R-:W-:Y:S02]  /*4b80*/  F2FP.BF16.PACK_AB R5, R203, R204 ;  /* 0x000000cccb05723e */ /* 0x008fe400000010ff */
[----:B------:R-:W-:Y:S02]  /*4b90*/  F2FP.BF16.PACK_AB R6, R205, R206 ;  /* 0x000000cecd06723e */ /* 0x000fe400000010ff */
[----:B------:R-:W-:-:S07]  /*4ba0*/  F2FP.BF16.PACK_AB R7, R202, R201 ;  /* 0x000000c9ca07723e */ /* 0x000fce00000010ff */
[C---:B-1----:R-:W-:Y:S08]  /*4bb0*/  HMMA.16816.F32.BF16 R116, R4.reuse, R16, R160 ;  /* 0x000000100474723c */ /* 0x042ff000000418a0 */
[C---:B----4-:R-:W-:Y:S08]  /*4bc0*/  HMMA.16816.F32.BF16 R148, R4.reuse, R20, R152 ;  /* 0x000000140494723c */ /* 0x050ff00000041898 */
[C---:B-----5:R-:W-:Y:S08]  /*4bd0*/  HMMA.16816.F32.BF16 R144, R4.reuse, R28, R108 ;  /* 0x0000001c0490723c */ /* 0x060ff0000004186c */
[C---:B--2---:R-:W-:Y:S08]  /*4be0*/  HMMA.16816.F32.BF16 R160, R4.reuse, R32, R96 ;  /* 0x0000002004a0723c */ /* 0x044ff00000041860 */
[C---:B------:R-:W-:Y:S01]  /*4bf0*/  HMMA.16816.F32.BF16 R132, R4.reuse, R8, R156 ;  /* 0x000000080484723c */ /* 0x040fe2000004189c */
[----:B------:R-:W1:Y:S07]  /*4c00*/  LDSM.16.MT88.4 R156, [R216+0xac00] ;  /* 0x00ac0000d89c783b */ /* 0x000e6e0000004200 */
[C---:B------:R-:W-:Y:S08]  /*4c10*/  HMMA.16816.F32.BF16 R164, R4.reuse, R24, R112 ;  /* 0x0000001804a4723c */ /* 0x040ff00000041870 */
[C---:B------:R-:W-:Y:S08]  /*4c20*/  HMMA.16816.F32.BF16 R120, R4.reuse, R18, R120 ;  /* 0x000000120478723c */ /* 0x040ff00000041878 */
[C---:B------:R-:W-:Y:S08]  /*4c30*/  HMMA.16816.F32.BF16 R136, R4.reuse, R10, R136 ;  /* 0x0000000a0488723c */ /* 0x040ff00000041888 */
[C---:B------:R-:W-:Y:S08]  /*4c40*/  HMMA.16816.F32.BF16 R152, R4.reuse, R22, R92 ;  /* 0x000000160498723c */ /* 0x040ff0000004185c */
[C---:B------:R-:W-:Y:S08]  /*4c50*/  HMMA.16816.F32.BF16 R88, R4.reuse, R26, R88 ;  /* 0x0000001a0458723c */ /* 0x040ff00000041858 */
[C---:B------:R-:W-:Y:S08]  /*4c60*/  HMMA.16816.F32.BF16 R108, R4.reuse, R30, R84 ;  /* 0x0000001e046c723c */ /* 0x040ff00000041854 */
[----:B------:R-:W-:Y:S01]  /*4c70*/  HMMA.16816.F32.BF16 R96, R4, R34, R80 ;  /* 0x000000220460723c */ /* 0x000fe20000041850 */
[----:B------:R-:W2:Y:S06]  /*4c80*/  LDSM.16.MT88.4 R80, [R216+0xbc00] ;  /* 0x00bc0000d850783b */ /* 0x000eac0000004200 */
[----:B------:R-:W-:-:S02]  /*4c90*/  F2FP.BF16.PACK_AB R4, R199, R200 ;  /* 0x000000c8c704723e */ /* 0x000fc400000010ff */
[----:B------:R-:W-:Y:S02]  /*4ca0*/  F2FP.BF16.PACK_AB R5, R177, R179 ;  /* 0x000000b3b105723e */ /* 0x000fe400000010ff */
[----:B------:R-:W-:Y:S02]  /*4cb0*/  F2FP.BF16.PACK_AB R6, R180, R181 ;  /* 0x000000b5b406723e */ /* 0x000fe400000010ff */
[----:B------:R-:W-:-:S07]  /*4cc0*/  F2FP.BF16.PACK_AB R7, R107, R176 ;  /* 0x000000b06b07723e */ /* 0x000fce00000010ff */
[C---:B------:R-:W-:Y:S07]  /*4cd0*/  HMMA.16816.F32.BF16 R128, R4.reuse, R8, R72 ;  /* 0x000000080480723c */ /* 0x040fee0000041848 */
[--C-:B------:R-:W-:Y:S01]  /*4ce0*/  FFMA.FTZ R8, R186, c[0x0][0x23c], -R12.reuse ;  /* 0x00008f00ba087a23 */ /* 0x100fe2000001080c */
[C---:B------:R-:W-:Y:S03]  /*4cf0*/  HMMA.16816.F32.BF16 R44, R4.reuse, R22, R44 ;  /* 0x00000016042c723c */ /* 0x040fe6000004182c */
[----:B------:R3:W-:Y:S05]  /*4d00*/  MUFU.EX2 R106, R8 ;  /* 0x00000008006a7308 */ /* 0x0007ea0000000800 */
[C---:B------:R-:W-:Y:S08]  /*4d10*/  HMMA.16816.F32.BF16 R68, R4.reuse, R20, R68 ;  /* 0x000000140444723c */ /* 0x040ff00000041844 */
[----:B------:R-:W-:Y:S01]  /*4d20*/  HMMA.16816.F32.BF16 R56, R4, R18, R56 ;  /* 0x000000120438723c */ /* 0x000fe20000041838 */
[----:B---3--:R-:W-:-:S04]  /*4d30*/  FFMA.FTZ R8, R14, c[0x0][0x23c], -R12 ;  /* 0x00008f000e087a23 */ /* 0x008fc8000001080c */
[----:B------:R3:W4:Y:S03]  /*4d40*/  MUFU.EX2 R100, R8 ;  /* 0x0000000800647308 */ /* 0x0007260000000800 */
[C---:B------:R-:W-:Y:S08]  /*4d50*/  HMMA.16816.F32.BF16 R112, R4.reuse, R16, R76 ;  /* 0x000000100470723c */ /* 0x040ff0000004184c */
[----:B------:R-:W-:Y:S01]  /*4d60*/  HMMA.16816.F32.BF16 R48, R4, R10, R48 ;  /* 0x0000000a0430723c */ /* 0x000fe20000041830 */
[----:B---3--:R-:W-:-:S07]  /*4d70*/  FFMA.FTZ R8, R15, c[0x0][0x23c], -R12 ;  /* 0x00008f000f087a23 */ /* 0x008fce000001080c */
[C---:B------:R-:W-:Y:S01]  /*4d80*/  HMMA.16816.F32.BF16 R64, R4.reuse, R24, R64 ;  /* 0x000000180440723c */ /* 0x040fe20000041840 */
[----:B----4-:R-:W-:Y:S01]  /*4d90*/  F2FP.BF16.PACK_AB R92, R100, R106 ;  /* 0x0000006a645c723e */ /* 0x010fe200000010ff */
[----:B------:R3:W-:Y:S06]  /*4da0*/  MUFU.EX2 R22, R8 ;  /* 0x0000000800167308 */ /* 0x0007ec0000000800 */
[C---:B------:R-:W-:Y:S08]  /*4db0*/  HMMA.16816.F32.BF16 R40, R4.reuse, R26, R40 ;  /* 0x0000001a0428723c */ /* 0x040ff00000041828 */
[----:B------:R-:W-:Y:S01]  /*4dc0*/  HMMA.16816.F32.BF16 R60, R4, R28, R60 ;  /* 0x0000001c043c723c */ /* 0x000fe2000004183c */
[----:B---3--:R-:W-:-:S04]  /*4dd0*/  FFMA.FTZ R8, R184, c[0x0][0x23c], -R12 ;  /* 0x00008f00b8087a23 */ /* 0x008fc8000001080c */
[----:B------:R3:W4:Y:S03]  /*4de0*/  MUFU.EX2 R21, R8 ;  /* 0x0000000800157308 */ /* 0x0007260000000800 */
[C---:B------:R-:W-:Y:S08]  /*4df0*/  HMMA.16816.F32.BF16 R52, R4.reuse, R30, R52 ;  /* 0x0000001e0434723c */ /* 0x040ff00000041834 */
[----:B------:R-:W-:Y:S01]  /*4e00*/  HMMA.16816.F32.BF16 R84, R4, R32, R168 ;  /* 0x000000200454723c */ /* 0x000fe200000418a8 */
[----:B---3--:R-:W-:-:S07]  /*4e10*/  FFMA.FTZ R8, R190, c[0x0][0x23c], -R3 ;  /* 0x00008f00be087a23 */ /* 0x008fce0000010803 */
[----:B------:R-:W-:Y:S01]  /*4e20*/  HMMA.16816.F32.BF16 R36, R4, R34, R36 ;  /* 0x000000220424723c */ /* 0x000fe20000041824 */
[----:B------:R-:W3:Y:S01]  /*4e30*/  LDSM.16.MT88.4 R4, [R218+0xbc00] ;  /* 0x00bc0000da04783b */ /* 0x000ee20000004200 */
[----:B----4-:R-:W-:Y:S01]  /*4e40*/  F2FP.BF16.PACK_AB R94, R21, R22 ;  /* 0x00000016155e723e */ /* 0x010fe200000010ff */
[----:B------:R4:W-:Y:S02]  /*4e50*/  MUFU.EX2 R20, R8 ;  /* 0x0000000800147308 */ /* 0x0009e40000000800 */
[----:B----4-:R-:W-:-:S06]  /*4e60*/  FFMA.FTZ R8, R188, c[0x0][0x23c], -R3 ;  /* 0x00008f00bc087a23 */ /* 0x010fcc0000010803 */
[----:B------:R4:W5:Y:S02]  /*4e70*/  MUFU.EX2 R19, R8 ;  /* 0x0000000800137308 */ /* 0x0009640000000800 */
[--C-:B----4-:R-:W-:Y:S01]  /*4e80*/  FFMA.FTZ R8, R187, c[0x0][0x23c], -R3.reuse ;  /* 0x00008f00bb087a23 */ /* 0x110fe20000010803 */
[----:B-----5:R-:W-:Y:S01]  /*4e90*/  F2FP.BF16.PACK_AB R93, R19, R20 ;  /* 0x00000014135d723e */ /* 0x020fe200000010ff */
[----:B------:R-:W-:-:S04]  /*4ea0*/  FFMA.FTZ R3, R189, c[0x0][0x23c], -R3 ;  /* 0x00008f00bd037a23 */ /* 0x000fc80000010803 */
[----:B------:R4:W-:Y:S08]  /*4eb0*/  MUFU.EX2 R17, R8 ;  /* 0x0000000800117308 */ /* 0x0009f00000000800 */
[----:B------:R5:W1:Y:S01]  /*4ec0*/  MUFU.EX2 R18, R3 ;  /* 0x0000000300127308 */ /* 0x000a620000000800 */
[----:B----4-:R-:W-:-:S04]  /*4ed0*/  FADD.FTZ R8, R251, R249 ;  /* 0x000000f9fb087221 */ /* 0x010fc80000010000 */
[----:B------:R-:W-:Y:S02]  /*4ee0*/  FADD.FTZ R8, R248, R8 ;  /* 0x00000008f8087221 */ /* 0x000fe40000010000 */
[----:B-----5:R-:W-:Y:S01]  /*4ef0*/  FFMA.FTZ R3, R194, c[0x0][0x23c], -R0 ;  /* 0x00008f00c2037a23 */ /* 0x020fe20000010800 */
[----:B-1----:R-:W-:-:S03]  /*4f00*/  F2FP.BF16.PACK_AB R95, R18, R17 ;  /* 0x00000011125f723e */ /* 0x002fc600000010ff */
[----:B------:R1:W-:Y:S04]  /*4f10*/  MUFU.EX2 R16, R3 ;  /* 0x0000000300107308 */ /* 0x0003e80000000800 */
[C---:B------:R-:W-:Y:S08]  /*4f20*/  HMMA.16816.F32.BF16 R168, R92.reuse, R174, R88 ;  /* 0x000000ae5ca8723c */ /* 0x040ff00000041858 */
[----:B------:R-:W-:Y:S01]  /*4f30*/  HMMA.16816.F32.BF16 R116, R92, R124, R116 ;  /* 0x0000007c5c74723c */ /* 0x000fe20000041874 */
[----:B-1----:R-:W-:-:S04]  /*4f40*/  FFMA.FTZ R3, R192, c[0x0][0x23c], -R0 ;  /* 0x00008f00c0037a23 */ /* 0x002fc80000010800 */
[----:B------:R1:W4:Y:S03]  /*4f50*/  MUFU.EX2 R15, R3 ;  /* 0x00000003000f7308 */ /* 0x0003260000000800 */
[C---:B------:R-:W-:Y:S08]  /*4f60*/  HMMA.16816.F32.BF16 R120, R92.reuse, R126, R120 ;  /* 0x0000007e5c78723c */ /* 0x040ff00000041878 */
[----:B------:R-:W-:Y:S01]  /*4f70*/  HMMA.16816.F32.BF16 R132, R92, R140, R132 ;  /* 0x0000008c5c84723c */ /* 0x000fe20000041884 */
[----:B-1----:R-:W-:-:S07]  /*4f80*/  FFMA.FTZ R3, R191, c[0x0][0x23c], -R0 ;  /* 0x00008f00bf037a23 */ /* 0x002fce0000010800 */
[C---:B------:R-:W-:Y:S01]  /*4f90*/  HMMA.16816.F32.BF16 R136, R92.reuse, R142, R136 ;  /* 0x0000008e5c88723c */ /* 0x040fe20000041888 */
[----:B------:R-:W-:Y:S01]  /*4fa0*/  FFMA.FTZ R0, R193, c[0x0][0x23c], -R0 ;  /* 0x00008f00c1007a23 */ /* 0x000fe20000010800 */
[----:B------:R1:W-:Y:S06]  /*4fb0*/  MUFU.EX2 R14, R3 ;  /* 0x00000003000e7308 */ /* 0x0003ec0000000800 */
[C---:B------:R-:W-:Y:S02]  /*4fc0*/  HMMA.16816.F32.BF16 R148, R92.reuse, R156, R148 ;  /* 0x0000009c5c94723c */ /* 0x040fe40000041894 */
[----:B------:R5:W2:Y:S06]  /*4fd0*/  MUFU.EX2 R13, R0 ;  /* 0x00000000000d7308 */ /* 0x000aac0000000800 */
[----:B------:R-:W-:Y:S01]  /*4fe0*/  HMMA.16816.F32.BF16 R152, R92, R158, R152 ;  /* 0x0000009e5c98723c */ /* 0x000fe20000041898 */
[----:B-1----:R-:W-:-:S04]  /*4ff0*/  FADD.FTZ R3, R245, R240 ;  /* 0x000000f0f5037221 */ /* 0x002fc80000010000 */
[----:B------:R-:W-:-:S03]  /*5000*/  FADD.FTZ R3, R246, R3 ;  /* 0x00000003f6037221 */ /* 0x000fc60000010000 */
[C---:B------:R-:W-:Y:S01]  /*5010*/  HMMA.16816.F32.BF16 R164, R92.reuse, R172, R164 ;  /* 0x000000ac5ca4723c */ /* 0x040fe200000418a4 */
[----:B-----5:R-:W-:Y:S02]  /*5020*/  FFMA.FTZ R0, R198, c[0x0][0x23c], -R2 ;  /* 0x00008f00c6007a23 */ /* 0x020fe40000010802 */
[----:B------:R-:W-:Y:S02]  /*5030*/  FADD.FTZ R3, R247, R3 ;  /* 0x00000003f7037221 */ /* 0x000fe40000010000 */
[----:B------:R1:W-:Y:S03]  /*5040*/  MUFU.EX2 R12, R0 ;  /* 0x00000000000c7308 */ /* 0x0003e60000000800 */
[----:B--2---:R-:W-:Y:S01]  /*5050*/  HMMA.16816.F32.BF16 R72, R92, R80, R144 ;  /* 0x000000505c48723c */ /* 0x004fe20000041890 */
[----:B------:R-:W-:-:S04]  /*5060*/  FADD.FTZ R3, R231, R3 ;  /* 0x00000003e7037221 */ /* 0x000fc80000010000 */
[----:B------:R-:W-:-:S03]  /*5070*/  FADD.FTZ R3, R215, R3 ;  /* 0x00000003d7037221 */ /* 0x000fc60000010000 */
[----:B------:R-:W-:Y:S01]  /*5080*/  HMMA.16816.F32.BF16 R76, R92, R82, R108 ;  /* 0x000000525c4c723c */ /* 0x000fe2000004186c */
[----:B-1----:R-:W-:-:S07]  /*5090*/  FFMA.FTZ R0, R197, c[0x0][0x23c], -R2 ;  /* 0x00008f00c5007a23 */ /* 0x002fce0000010802 */
[C---:B---3--:R-:W-:Y:S01]  /*50a0*/  HMMA.16816.F32.BF16 R88, R92.reuse, R4, R160 ;  /* 0x000000045c58723c */ /* 0x048fe200000418a0 */
[----:B------:R1:W2:Y:S07]  /*50b0*/  MUFU.EX2 R11, R0 ;  /* 0x00000000000b7308 */ /* 0x0002ae0000000800 */
[----:B------:R-:W-:Y:S07]  /*50c0*/  HMMA.16816.F32.BF16 R92, R92, R6, R96 ;  /* 0x000000065c5c723c */ /* 0x000fee0000041860 */
[----:B----4-:R-:W-:-:S02]  /*50d0*/  F2FP.BF16.PACK_AB R96, R15, R16 ;  /* 0x000000100f60723e */ /* 0x010fc400000010ff */
[----:B------:R-:W-:Y:S01]  /*50e0*/  F2FP.BF16.PACK_AB R98, R13, R14 ;  /* 0x0000000e0d62723e */ /* 0x000fe200000010ff */
[--C-:B-1----:R-:W-:Y:S01]  /*50f0*/  FFMA.FTZ R0, R195, c[0x0][0x23c], -R2.reuse ;  /* 0x00008f00c3007a23 */ /* 0x102fe20000010802 */
[----:B--2---:R-:W-:Y:S01]  /*5100*/  F2FP.BF16.PACK_AB R97, R11, R12 ;  /* 0x0000000c0b61723e */ /* 0x004fe200000010ff */
[----:B------:R-:W-:Y:S02]  /*5110*/  FFMA.FTZ R2, R196, c[0x0][0x23c], -R2 ;  /* 0x00008f00c4027a23 */ /* 0x000fe40000010802 */
[----:B------:R1:W-:Y:S08]  /*5120*/  MUFU.EX2 R10, R0 ;  /* 0x00000000000a7308 */ /* 0x0003f00000000800 */
        /* <DEDUP_REMOVED lines=65> */
[----:B------:R-:W-:Y:S01]  /*5540*/  FADD.FTZ R231, R9, R3 ;  /* 0x0000000309e77221 */ /* 0x000fe20000010000 */
[----:B------:R1:W-:Y:S01]  /*5550*/  STL [R1+0xc], R100 ;  /* 0x00000c6401007387 */ /* 0x0003e20000100800 */
[----:B------:R-:W-:-:S03]  /*5560*/  FADD.FTZ R106, R21, R2 ;  /* 0x00000002156a7221 */ /* 0x000fc60000010000 */
[----:B------:R1:W-:Y:S04]  /*5570*/  STL [R1+0x18], R107 ;  /* 0x0000186b01007387 */ /* 0x0003e80000100800 */
[----:B------:R1:W-:Y:S04]  /*5580*/  STL [R1+0x10], R231 ;  /* 0x000010e701007387 */ /* 0x0003e80000100800 */
[----:B------:R1:W-:Y:S01]  /*5590*/  STL [R1+0x14], R106 ;  /* 0x0000146a01007387 */ /* 0x0003e20000100800 */
[----:B------:R-:W-:Y:S05]  /*55a0*/  @!P0 BRA `(.L_x_139) ;  /* 0x000089b000008947 */ /* 0x000fea0003800000 */
[----:B------:R-:W2:Y:S01]  /*55b0*/  LDL R252, [R1+0x8] ;  /* 0x0000080001fc7983 */ /* 0x000ea20000100800 */
[----:B------:R-:W-:-:S04]  /*55c0*/  DEPBAR.LE SB0, 0x0 ;  /* 0x000080000000791a */ /* 0x000fc80000000000 */
[----:B------:R-:W3:Y:S01]  /*55d0*/  LDL.64 R182, [R1+0x20] ;  /* 0x0000200001b67983 */ /* 0x000ee20000100a00 */
[----:B------:R-:W-:-:S03]  /*55e0*/  IMAD.U32 R6, RZ, RZ, UR4 ;  /* 0x00000004ff067e24 */ /* 0x000fc6000f8e00ff */
[----:B------:R-:W-:Y:S06]  /*55f0*/  BAR.SYNC.DEFER_BLOCKING 0x0 ;  /* 0x0000000000007b1d */ /* 0x000fec0000010000 */
[----:B------:R-:W4:Y:S02]  /*5600*/  S2R R245, SR_TID.X ;  /* 0x0000000000f57919 */ /* 0x000f240000002100 */
[----:B----4-:R-:W-:-:S05]  /*5610*/  IMAD.SHL.U32 R245, R245, 0x2, RZ ;  /* 0x00000002f5f57824 */ /* 0x010fca00078e00ff */
[----:B------:R-:W-:Y:S02]  /*5620*/  LOP3.LUT R245, R245, 0x6, RZ, 0xc0, !PT ;  /* 0x00000006f5f57812 */ /* 0x000fe400078ec0ff */
[----:B--2---:R-:W-:-:S04]  /*5630*/  IADD3 R101, R252, -0x2, RZ ;  /* 0xfffffffefc657810 */ /* 0x004fc80007ffe0ff */
[----:B------:R-:W-:Y:S01]  /*5640*/  SHF.R.S32.HI R0, RZ, 0x1f, R101 ;  /* 0x0000001fff007819 */ /* 0x000fe20000011465 */
[C---:B------:R-:W-:Y:S02]  /*5650*/  IMAD R2, R101.reuse, UR11, RZ ;  /* 0x0000000b65027c24 */ /* 0x040fe4000f8e02ff */
[----:B---3--:R-:W-:-:S04]  /*5660*/  IMAD.WIDE.U32 R4, R101, UR12, R182 ;  /* 0x0000000c65047c25 */ /* 0x008fc8000f8e00b6 */
[----:B------:R-:W-:Y:S01]  /*5670*/  IMAD R0, R0, UR12, R2 ;  /* 0x0000000c00007c24 */ /* 0x000fe2000f8e0202 */
[----:B------:R-:W-:-:S03]  /*5680*/  LEA R2, P0, R4, c[0x0][0x170], 0x1 ;  /* 0x00005c0004027a11 */ /* 0x000fc600078008ff */
[----:B------:R-:W-:Y:S02]  /*5690*/  IMAD.IADD R0, R5, 0x1, R0 ;  /* 0x0000000105007824 */ /* 0x000fe400078e0200 */
[----:B------:R-:W-:-:S03]  /*56a0*/  IMAD.U32 R5, RZ, RZ, UR4 ;  /* 0x00000004ff057e24 */ /* 0x000fc6000f8e00ff */
[----:B------:R-:W-:Y:S01]  /*56b0*/  LEA.HI.X R3, R4, c[0x0][0x174], R0, 0x1, P0 ;  /* 0x00005d0004037a11 */ /* 0x000fe200000f0c00 */
[----:B------:R-:W-:Y:S01]  /*56c0*/  IMAD.U32 R0, RZ, RZ, UR5 ;  /* 0x00000005ff007e24 */ /* 0x000fe2000f8e00ff */
[----:B------:R-:W-:-:S03]  /*56d0*/  LEA R4, P0, R5, R2, 0x1 ;  /* 0x0000000205047211 */ /* 0x000fc600078008ff */
[----:B------:R-:W-:Y:S01]  /*56e0*/  @!PT LDS RZ, [RZ] ;  /* 0x00000000fffff984 */ /* 0x000fe20000000800 */
[----:B------:R-:W-:Y:S01]  /*56f0*/  @!PT LDS RZ, [RZ] ;  /* 0x00000000fffff984 */ /* 0x000fe20000000800 */
[----:B------:R-:W-:Y:S01]  /*5700*/  @!PT LDS RZ, [RZ] ;  /* 0x00000000fffff984 */ /* 0x000fe20000000800 */
[----:B------:R2:W-:Y:S01]  /*5710*/  LDGSTS.E.BYPASS.LTC128B.128 [R230+0x9000], [R2.64] ;  /* 0x0900000002e67fae */ /* 0x0005e2000b901d4e */
[----:B------:R-:W-:-:S03]  /*5720*/  LEA.HI.X R5, R6, R3, R0, 0x1, P0 ;  /* 0x0000000306057211 */ /* 0x000fc600000f0c00 */
[----:B------:R2:W-:Y:S04]  /*5730*/  LDGSTS.E.BYPASS.LTC128B.128 [R230+0xa000], [R2.64+0x40] ;  /* 0x0a00004002e67fae */ /* 0x0005e8000b901d4e */
[----:B------:R2:W-:Y:S04]  /*5740*/  LDGSTS.E.BYPASS.LTC128B.128 [R230+0xb000], [R2.64+0x80] ;  /* 0x0b00008002e67fae */ /* 0x0005e8000b901d4e */
[----:B------:R3:W-:Y:S04]  /*5750*/  LDGSTS.E.BYPASS.LTC128B.128 [R230+0x9800], [R4.64] ;  /* 0x0980000004e67fae */ /* 0x0007e8000b901d4e */
[----:B------:R3:W-:Y:S04]  /*5760*/  LDGSTS.E.BYPASS.LTC128B.128 [R230+0xa800], [R4.64+0x40] ;  /* 0x0a80004004e67fae */ /* 0x0007e8000b901d4e */
[----:B------:R3:W-:Y:S04]  /*5770*/  LDGSTS.E.BYPASS.LTC128B.128 [R230+0xb800], [R4.64+0x80] ;  /* 0x0b80008004e67fae */ /* 0x0007e8000b901d4e */
[----:B------:R-:W-:Y:S04]  /*5780*/  LDSM.16.M88.4 R32, [R217+0x6000] ;  /* 0x00600000d920783b */ /* 0x000fe80000000200 */
[----:B------:R-:W4:Y:S04]  /*5790*/  LDSM.16.M88.4 R8, [R220+0x1000] ;  /* 0x00100000dc08783b */ /* 0x000f280000000200 */
[----:B------:R-:W5:Y:S04]  /*57a0*/  LDSM.16.M88.4 R28, [R217+0x6400] ;  /* 0x00640000d91c783b */ /* 0x000f680000000200 */
[----:B------:R-:W1:Y:S04]  /*57b0*/  LDSM.16.M88.4 R24, [R217+0x6800] ;  /* 0x00680000d918783b */ /* 0x000e680000000200 */
[----:B------:R-:W1:Y:S04]  /*57c0*/  LDSM.16.M88.4 R20, [R217+0x6c00] ;  /* 0x006c0000d914783b */ /* 0x000e680000000200 */
[----:B------:R-:W1:Y:S04]  /*57d0*/  LDSM.16.M88.4 R12, [R220] ;  /* 0x00000000dc0c783b */ /* 0x000e680000000200 */
[----:B------:R-:W-:Y:S04]  /*57e0*/  LDSM.16.M88.4 R36, [R219+0x6000] ;  /* 0x00600000db24783b */ /* 0x000fe80000000200 */
[----:B---3--:R-:W3:Y:S04]  /*57f0*/  LDSM.16.M88.4 R4, [R221+0x1000] ;  /* 0x00100000dd04783b */ /* 0x008ee80000000200 */
[----:B------:R-:W3:Y:S04]  /*5800*/  LDSM.16.M88.4 R52, [R219+0x6400] ;  /* 0x00640000db34783b */ /* 0x000ee80000000200 */
[----:B------:R-:W3:Y:S04]  /*5810*/  LDSM.16.M88.4 R48, [R219+0x6800] ;  /* 0x00680000db30783b */ /* 0x000ee80000000200 */
[----:B------:R-:W3:Y:S01]  /*5820*/  LDSM.16.M88.4 R44, [R219+0x6c00] ;  /* 0x006c0000db2c783b */ /* 0x000ee20000000200 */
[----:B----4-:R-:W-:Y:S03]  /*5830*/  HMMA.16816.F32.BF16 R108, R8, R32, RZ ;  /* 0x00000020086c723c */ /* 0x010fe600000418ff */
[----:B------:R-:W4:Y:S01]  /*5840*/  LDSM.16.M88.4 R16, [R221] ;  /* 0x00000000dd10783b */ /* 0x000f220000000200 */
[----:B--2---:R-:W-:-:S03]  /*5850*/  IADD3 R2, R252, -0x2, RZ ;  /* 0xfffffffefc027810 */ /* 0x004fc60007ffe0ff */
[----:B------:R-:W0:Y:S01]  /*5860*/  LDGDEPBAR ;  /* 0x00000000000079af */ /* 0x000e220000000000 */
[C---:B-----5:R-:W-:Y:S08]  /*5870*/  HMMA.16816.F32.BF16 R60, R8.reuse, R28, RZ ;  /* 0x0000001c083c723c */ /* 0x060ff000000418ff */
[C---:B-1----:R-:W-:Y:S08]  /*5880*/  HMMA.16816.F32.BF16 R56, R8.reuse, R24, RZ ;  /* 0x000000180838723c */ /* 0x042ff000000418ff */
[C---:B------:R-:W-:Y:S08]  /*5890*/  HMMA.16816.F32.BF16 R40, R8.reuse, R20, RZ ;  /* 0x000000140828723c */ /* 0x040ff000000418ff */
[C---:B------:R-:W-:Y:S08]  /*58a0*/  HMMA.16816.F32.BF16 R64, R8.reuse, R34, RZ ;  /* 0x000000220840723c */ /* 0x040ff000000418ff */
[C---:B------:R-:W-:Y:S08]  /*58b0*/  HMMA.16816.F32.BF16 R176, R8.reuse, R30, RZ ;  /* 0x0000001e08b0723c */ /* 0x040ff000000418ff */
[C---:B------:R-:W-:Y:S08]  /*58c0*/  HMMA.16816.F32.BF16 R180, R8.reuse, R26, RZ ;  /* 0x0000001a08b4723c */ /* 0x040ff000000418ff */
[----:B------:R-:W-:Y:S08]  /*58d0*/  HMMA.16816.F32.BF16 R8, R8, R22, RZ ;  /* 0x000000160808723c */ /* 0x000ff000000418ff */
[C---:B------:R-:W-:Y:S08]  /*58e0*/  HMMA.16816.F32.BF16 R184, R12.reuse, R32, RZ ;  /* 0x000000200cb8723c */ /* 0x040ff000000418ff */
[C---:B------:R-:W-:Y:S01]  /*58f0*/  HMMA.16816.F32.BF16 R236, R12.reuse, R34, RZ ;  /* 0x000000220cec723c */ /* 0x040fe200000418ff */
[----:B------:R-:W-:Y:S07]  /*5900*/  LDSM.16.M88.4 R32, [R217+0x7c00] ;  /* 0x007c0000d920783b */ /* 0x000fee0000000200 */
[C---:B------:R-:W-:Y:S08]  /*5910*/  HMMA.16816.F32.BF16 R212, R12.reuse, R24, RZ ;  /* 0x000000180cd4723c */ /* 0x040ff000000418ff */
[----:B------:R-:W-:Y:S08]  /*5920*/  HMMA.16816.F32.BF16 R208, R12, R26, RZ ;  /* 0x0000001a0cd0723c */ /* 0x000ff000000418ff */
[C---:B---3--:R-:W-:Y:S08]  /*5930*/  HMMA.16816.F32.BF16 R196, R4.reuse, R36, R108 ;  /* 0x0000002404c4723c */ /* 0x048ff0000004186c */
[C---:B------:R-:W-:Y:S08]  /*5940*/  HMMA.16816.F32.BF16 R192, R4.reuse, R52, R60 ;  /* 0x0000003404c0723c */ /* 0x040ff0000004183c */
[----:B------:R-:W-:Y:S08]  /*5950*/  HMMA.16816.F32.BF16 R188, R4, R48, R56 ;  /* 0x0000003004bc723c */ /* 0x000ff00000041838 */
[C---:B------:R-:W-:Y:S08]  /*5960*/  HMMA.16816.F32.BF16 R240, R12.reuse, R28, RZ ;  /* 0x0000001c0cf0723c */ /* 0x040ff000000418ff */
[C---:B------:R-:W-:Y:S01]  /*5970*/  HMMA.16816.F32.BF16 R232, R12.reuse, R30, RZ ;  /* 0x0000001e0ce8723c */ /* 0x040fe200000418ff */
[----:B------:R-:W-:Y:S07]  /*5980*/  LDSM.16.M88.4 R28, [R217+0x7400] ;  /* 0x00740000d91c783b */ /* 0x000fee0000000200 */
[C---:B------:R-:W-:Y:S08]  /*5990*/  HMMA.16816.F32.BF16 R204, R12.reuse, R20, RZ ;  /* 0x000000140ccc723c */ /* 0x040ff000000418ff */
[----:B------:R-:W-:Y:S01]  /*59a0*/  HMMA.16816.F32.BF16 R200, R12, R22, RZ ;  /* 0x000000160cc8723c */ /* 0x000fe200000418ff */
[----:B------:R-:W-:Y:S07]  /*59b0*/  LDSM.16.M88.4 R12, [R217+0x7000] ;  /* 0x00700000d90c783b */ /* 0x000fee0000000200 */
[C---:B------:R-:W-:Y:S01]  /*59c0*/  HMMA.16816.F32.BF16 R108, R4.reuse, R44, R40 ;  /* 0x0000002c046c723c */ /* 0x040fe20000041828 */
[----:B------:R-:W-:Y:S07]  /*59d0*/  LDSM.16.M88.4 R40, [R217+0x7800] ;  /* 0x00780000d928783b */ /* 0x000fee0000000200 */
[C---:B------:R-:W-:Y:S08]  /*59e0*/  HMMA.16816.F32.BF16 R64, R4.reuse, R38, R64 ;  /* 0x000000260440723c */ /* 0x040ff00000041840 */
[C---:B------:R-:W-:Y:S08]  /*59f0*/  HMMA.16816.F32.BF16 R60, R4.reuse, R54, R176 ;  /* 0x00000036043c723c */ /* 0x040ff000000418b0 */
[C---:B------:R-:W-:Y:S08]  /*5a00*/  HMMA.16816.F32.BF16 R56, R4.reuse, R50, R180 ;  /* 0x000000320438723c */ /* 0x040ff000000418b4 */
[----:B------:R-:W-:Y:S01]  /*5a10*/  HMMA.16816.F32.BF16 R24, R4, R46, R8 ;  /* 0x0000002e0418723c */ /* 0x000fe20000041808 */
[----:B------:R-:W1:Y:S04]  /*5a20*/  LDSM.16.M88.4 R4, [R220+0x3000] ;  /* 0x00300000dc04783b */ /* 0x000e680000000200 */
[----:B------:R-:W2:Y:S03]  /*5a30*/  LDSM.16.M88.4 R8, [R220+0x2000] ;  /* 0x00200000dc08783b */ /* 0x000ea60000000200 */
[C---:B----4-:R-:W-:Y:S08]  /*5a40*/  HMMA.16816.F32.BF16 R20, R16.reuse, R36, R184 ;  /* 0x000000241014723c */ /* 0x050ff000000418b8 */
[C---:B------:R-:W-:Y:S08]  /*5a50*/  HMMA.16816.F32.BF16 R36, R16.reuse, R38, R236 ;  /* 0x000000261024723c */ /* 0x040ff000000418ec */
[C---:B------:R-:W-:Y:S08]  /*5a60*/  HMMA.16816.F32.BF16 R240, R16.reuse, R52, R240 ;  /* 0x0000003410f0723c */ /* 0x040ff000000418f0 */
[C---:B------:R-:W-:Y:S08]  /*5a70*/  HMMA.16816.F32.BF16 R236, R16.reuse, R44, R204 ;  /* 0x0000002c10ec723c */ /* 0x040ff000000418cc */
[----:B------:R-:W-:Y:S01]  /*5a80*/  HMMA.16816.F32.BF16 R204, R16, R46, R200 ;  /* 0x0000002e10cc723c */ /* 0x000fe200000418c8 */
[----:B------:R-:W-:Y:S07]  /*5a90*/  LDSM.16.M88.4 R44, [R219+0x7c00] ;  /* 0x007c0000db2c783b */ /* 0x000fee0000000200 */
[C---:B-1----:R-:W-:Y:S08]  /*5aa0*/  HMMA.16816.F32.BF16 R184, R4.reuse, R32, R108 ;  /* 0x0000002004b8723c */ /* 0x042ff0000004186c */
        /* <DEDUP_REMOVED lines=9> */
[----:B--2---:R-:W-:Y:S01]  /*5b40*/  HMMA.16816.F32.BF16 R60, R8, R12, R20 ;  /* 0x0000000c083c723c */ /* 0x004fe20000041814 */
[----:B------:R-:W1:Y:S07]  /*5b50*/  LDSM.16.M88.4 R20, [R219+0x7000] ;  /* 0x00700000db14783b */ /* 0x000e6e0000000200 */
[C---:B------:R-:W-:Y:S08]  /*5b60*/  HMMA.16816.F32.BF16 R212, R16.reuse, R48, R212 ;  /* 0x0000003010d4723c */ /* 0x040ff000000418d4 */
[C---:B------:R-:W-:Y:S08]  /*5b70*/  HMMA.16816.F32.BF16 R208, R16.reuse, R50, R208 ;  /* 0x0000003210d0723c */ /* 0x040ff000000418d0 */
[----:B------:R-:W-:Y:S01]  /*5b80*/  HMMA.16816.F32.BF16 R52, R16, R54, R232 ;  /* 0x000000361034723c */ /* 0x000fe200000418e8 */
[----:B------:R-:W-:Y:S07]  /*5b90*/  LDSM.16.M88.4 R16, [R219+0x7400] ;  /* 0x00740000db10783b */ /* 0x000fee0000000200 */
[C---:B------:R-:W-:Y:S01]  /*5ba0*/  HMMA.16816.F32.BF16 R48, R8.reuse, R14, R36 ;  /* 0x0000000e0830723c */ /* 0x040fe20000041824 */
[----:B------:R-:W2:Y:S07]  /*5bb0*/  LDSM.16.M88.4 R12, [R221+0x2000] ;  /* 0x00200000dd0c783b */ /* 0x000eae0000000200 */
[C---:B------:R-:W-:Y:S08]  /*5bc0*/  HMMA.16816.F32.BF16 R36, R8.reuse, R28, R240 ;  /* 0x0000001c0824723c */ /* 0x040ff000000418f0 */
[C---:B------:R-:W-:Y:S08]  /*5bd0*/  HMMA.16816.F32.BF16 R28, R8.reuse, R30, R52 ;  /* 0x0000001e081c723c */ /* 0x040ff00000041834 */
[C---:B------:R-:W-:Y:S08]  /*5be0*/  HMMA.16816.F32.BF16 R52, R8.reuse, R40, R212 ;  /* 0x000000280834723c */ /* 0x040ff000000418d4 */
[----:B------:R-:W-:Y:S08]  /*5bf0*/  HMMA.16816.F32.BF16 R56, R8, R42, R208 ;  /* 0x0000002a0838723c */ /* 0x000ff000000418d0 */
[C---:B-1----:R-:W-:Y:S08]  /*5c00*/  HMMA.16816.F32.BF16 R240, R4.reuse, R20, R200 ;  /* 0x0000001404f0723c */ /* 0x042ff000000418c8 */
[----:B------:R-:W-:Y:S08]  /*5c10*/  HMMA.16816.F32.BF16 R200, R4, R44, R184 ;  /* 0x0000002c04c8723c */ /* 0x000ff000000418b8 */
[C---:B------:R-:W-:Y:S08]  /*5c20*/  HMMA.16816.F32.BF16 R40, R8.reuse, R32, R236 ;  /* 0x000000200828723c */ /* 0x040ff000000418ec */
[----:B------:R-:W-:Y:S01]  /*5c30*/  HMMA.16816.F32.BF16 R196, R8, R34, R204 ;  /* 0x0000002208c4723c */ /* 0x000fe200000418cc */
[----:B------:R-:W-:Y:S04]  /*5c40*/  LDSM.16.M88.4 R8, [R220+0x4000] ;  /* 0x00400000dc08783b */ /* 0x000fe80000000200 */
[----:B------:R-:W-:Y:S03]  /*5c50*/  LDSM.16.M88.4 R32, [R217+0x8c00] ;  /* 0x008c0000d920783b */ /* 0x000fe60000000200 */
[-C--:B--2---:R-:W-:Y:S01]  /*5c60*/  HMMA.16816.F32.BF16 R184, R12, R16.reuse, R36 ;  /* 0x000000100cb8723c */ /* 0x084fe20000041824 */
[----:B------:R-:W1:Y:S07]  /*5c70*/  LDSM.16.M88.4 R36, [R217+0x8000] ;  /* 0x00800000d924783b */ /* 0x000e6e0000000200 */
[C---:B------:R-:W-:Y:S08]  /*5c80*/  HMMA.16816.F32.BF16 R232, R4.reuse, R16, R192 ;  /* 0x0000001004e8723c */ /* 0x040ff000000418c0 */
[C---:B------:R-:W-:Y:S08]  /*5c90*/  HMMA.16816.F32.BF16 R236, R4.reuse, R22, R180 ;  /* 0x0000001604ec723c */ /* 0x040ff000000418b4 */
[C---:B------:R-:W-:Y:S08]  /*5ca0*/  HMMA.16816.F32.BF16 R212, R4.reuse, R18, R176 ;  /* 0x0000001204d4723c */ /* 0x040ff000000418b0 */
[C---:B------:R-:W-:Y:S08]  /*5cb0*/  HMMA.16816.F32.BF16 R208, R4.reuse, R24, R188 ;  /* 0x0000001804d0723c */ /* 0x040ff000000418bc */
[C---:B------:R-:W-:Y:S08]  /*5cc0*/  HMMA.16816.F32.BF16 R204, R4.reuse, R26, R108 ;  /* 0x0000001a04cc723c */ /* 0x040ff0000004186c */
[----:B------:R-:W-:Y:S01]  /*5cd0*/  HMMA.16816.F32.BF16 R192, R4, R46, R64 ;  /* 0x0000002e04c0723c */ /* 0x000fe20000041840 */
[----:B------:R-:W2:Y:S07]  /*5ce0*/  LDSM.16.M88.4 R4, [R220+0x5000] ;  /* 0x00500000dc04783b */ /* 0x000eae0000000200 */
[C---:B------:R-:W-:Y:S08]  /*5cf0*/  HMMA.16816.F32.BF16 R64, R12.reuse, R20, R60 ;  /* 0x000000140c40723c */ /* 0x040ff0000004183c */
[C---:B------:R-:W-:Y:S01]  /*5d00*/  HMMA.16816.F32.BF16 R180, R12.reuse, R18, R28 ;  /* 0x000000120cb4723c */ /* 0x040fe2000004181c */
[----:B------:R-:W3:Y:S04]  /*5d10*/  LDSM.16.M88.4 R28, [R217+0x8400] ;  /* 0x00840000d91c783b */ /* 0x000ee80000000200 */
[----:B------:R-:W-:Y:S03]  /*5d20*/  LDSM.16.M88.4 R16, [R221+0x4000] ;  /* 0x00400000dd10783b */ /* 0x000fe60000000200 */
[C---:B------:R-:W-:Y:S08]  /*5d30*/  HMMA.16816.F32.BF16 R176, R12.reuse, R24, R52 ;  /* 0x000000180cb0723c */ /* 0x040ff00000041834 */
[C---:B------:R-:W-:Y:S01]  /*5d40*/  HMMA.16816.F32.BF16 R56, R12.reuse, R26, R56 ;  /* 0x0000001a0c38723c */ /* 0x040fe20000041838 */
[----:B------:R-:W4:Y:S07]  /*5d50*/  LDSM.16.M88.4 R24, [R217+0x8800] ;  /* 0x00880000d918783b */ /* 0x000f2e0000000200 */
[C---:B------:R-:W-:Y:S01]  /*5d60*/  HMMA.16816.F32.BF16 R188, R12.reuse, R22, R48 ;  /* 0x000000160cbc723c */ /* 0x040fe20000041830 */
[----:B------:R-:W5:Y:S07]  /*5d70*/  LDSM.16.M88.4 R20, [R219+0x8000] ;  /* 0x00800000db14783b */ /* 0x000f6e0000000200 */
[C---:B------:R-:W-:Y:S08]  /*5d80*/  HMMA.16816.F32.BF16 R48, R12.reuse, R44, R40 ;  /* 0x0000002c0c30723c */ /* 0x040ff00000041828 */
[----:B------:R-:W-:Y:S01]  /*5d90*/  HMMA.16816.F32.BF16 R60, R12, R46, R196 ;  /* 0x0000002e0c3c723c */ /* 0x000fe200000418c4 */
[----:B------:R-:W4:Y:S07]  /*5da0*/  LDSM.16.M88.4 R12, [R221+0x5000] ;  /* 0x00500000dd0c783b */ /* 0x000f2e0000000200 */
[-C--:B-1----:R-:W-:Y:S08]  /*5db0*/  HMMA.16816.F32.BF16 R40, R8, R36.reuse, R64 ;  /* 0x000000240828723c */ /* 0x082ff00000041840 */
[C---:B--2---:R-:W-:Y:S08]  /*5dc0*/  HMMA.16816.F32.BF16 R44, R4.reuse, R36, R240 ;  /* 0x00000024042c723c */ /* 0x044ff000000418f0 */
[C---:B------:R-:W-:Y:S08]  /*5dd0*/  HMMA.16816.F32.BF16 R108, R4.reuse, R38, R236 ;  /* 0x00000026046c723c */ /* 0x040ff000000418ec */
[C---:B---3--:R-:W-:Y:S08]  /*5de0*/  HMMA.16816.F32.BF16 R196, R4.reuse, R28, R232 ;  /* 0x0000001c04c4723c */ /* 0x048ff000000418e8 */
[C---:B------:R-:W-:Y:S08]  /*5df0*/  HMMA.16816.F32.BF16 R212, R4.reuse, R30, R212 ;  /* 0x0000001e04d4723c */ /* 0x040ff000000418d4 */
[C---:B----4-:R-:W-:Y:S08]  /*5e00*/  HMMA.16816.F32.BF16 R208, R4.reuse, R24, R208 ;  /* 0x0000001804d0723c */ /* 0x050ff000000418d0 */
[C---:B------:R-:W-:Y:S08]  /*5e10*/  HMMA.16816.F32.BF16 R204, R4.reuse, R26, R204 ;  /* 0x0000001a04cc723c */ /* 0x040ff000000418cc */
[C---:B------:R-:W-:Y:S08]  /*5e20*/  HMMA.16816.F32.BF16 R200, R4.reuse, R32, R200 ;  /* 0x0000002004c8723c */ /* 0x040ff000000418c8 */
[----:B------:R-:W-:Y:S01]  /*5e30*/  HMMA.16816.F32.BF16 R192, R4, R34, R192 ;  /* 0x0000002204c0723c */ /* 0x000fe200000418c0 */
[----:B------:R-:W1:Y:S07]  /*5e40*/  LDSM.16.M88.4 R4, [R219+0x8400] ;  /* 0x00840000db04783b */ /* 0x000e6e0000000200 */
[C---:B------:R-:W-:Y:S08]  /*5e50*/  HMMA.16816.F32.BF16 R52, R8.reuse, R38, R188 ;  /* 0x000000260834723c */ /* 0x040ff000000418bc */
[C---:B------:R-:W-:Y:S08]  /*5e60*/  HMMA.16816.F32.BF16 R64, R8.reuse, R28, R184 ;  /* 0x0000001c0840723c */ /* 0x040ff000000418b8 */
[----:B------:R-:W-:Y:S08]  /*5e70*/  HMMA.16816.F32.BF16 R180, R8, R30, R180 ;  /* 0x0000001e08b4723c */ /* 0x000ff000000418b4 */
[----:B-----5:R-:W-:Y:S01]  /*5e80*/  HMMA.16816.F32.BF16 R28, R16, R20, R40 ;  /* 0x00000014101c723c */ /* 0x020fe20000041828 */
[----:B------:R-:W-:-:S07]  /*5e90*/  IMAD R0, R2, 0x40, R245 ;  /* 0x0000004002007824 */ /* 0x000fce00078e02f5 */
[----:B------:R-:W-:Y:S01]  /*5ea0*/  HMMA.16816.F32.BF16 R36, R12, R20, R44 ;  /* 0x000000140c24723c */ /* 0x000fe2000004182c */
[C---:B------:R-:W-:Y:S02]  /*5eb0*/  ISETP.GE.AND P3, PT, R0.reuse, R229, PT ;  /* 0x000000e50000720c */ /* 0x040fe40003f66270 */
[----:B------:R-:W-:Y:S02]  /*5ec0*/  ISETP.GE.AND P2, PT, R0, R228, PT ;  /* 0x000000e40000720c */ /* 0x000fe40003f46270 */
[----:B------:R-:W-:Y:S02]  /*5ed0*/  ISETP.GT.AND P0, PT, R2, UR8, PT ;  /* 0x0000000802007c0c */ /* 0x000fe4000bf04270 */
[C---:B------:R-:W-:Y:S02]  /*5ee0*/  ISETP.LT.OR P3, PT, R0.reuse, R225, P3 ;  /* 0x000000e10000720c */ /* 0x040fe40001f61670 */
[C---:B------:R-:W-:Y:S01]  /*5ef0*/  ISETP.LT.OR P2, PT, R0.reuse, R224, P2 ;  /* 0x000000e00000720c */ /* 0x040fe20001741670 */
[----:B------:R-:W-:Y:S01]  /*5f00*/  HMMA.16816.F32.BF16 R176, R8, R24, R176 ;  /* 0x0000001808b0723c */ /* 0x000fe200000418b0 */
[----:B------:R-:W-:-:S04]  /*5f10*/  IADD3 R2, R0, 0x1, RZ ;  /* 0x0000000100027810 */ /* 0x000fc80007ffe0ff */
[----:B------:R-:W-:-:S03]  /*5f20*/  ISETP.GE.AND P4, PT, R2, R227, PT ;  /* 0x000000e30200720c */ /* 0x000fc60003f86270 */
[----:B------:R-:W-:Y:S01]  /*5f30*/  HMMA.16816.F32.BF16 R56, R8, R26, R56 ;  /* 0x0000001a0838723c */ /* 0x000fe20000041838 */
[----:B------:R-:W-:-:S07]  /*5f40*/  ISETP.GE.AND P1, PT, R2, R226, PT ;  /* 0x000000e20200720c */ /* 0x000fce0003f26270 */
[----:B------:R-:W-:Y:S01]  /*5f50*/  HMMA.16816.F32.BF16 R184, R8, R32, R48 ;  /* 0x0000002008b8723c */ /* 0x000fe20000041830 */
[----:B------:R-:W-:-:S06]  /*5f60*/  ISETP.LT.OR P4, PT, R2, R223, P4 ;  /* 0x000000df0200720c */ /* 0x000fcc0002781670 */
[----:B------:R-:W-:Y:S01]  /*5f70*/  FSEL R48, R28, -INF , !P3 ;  /* 0xff8000001c307808 */ /* 0x000fe20005800000 */
[----:B------:R-:W-:Y:S01]  /*5f80*/  HMMA.16816.F32.BF16 R24, R16, R22, R52 ;  /* 0x000000161018723c */ /* 0x000fe20000041834 */
[----:B------:R-:W-:-:S06]  /*5f90*/  ISETP.GE.AND P3, PT, R0, R227, PT ;  /* 0x000000e30000720c */ /* 0x000fcc0003f66270 */
[----:B------:R-:W-:Y:S01]  /*5fa0*/  FSEL R52, R30, -INF , !P2 ;  /* 0xff8000001e347808 */ /* 0x000fe20005000000 */
[----:B------:R-:W-:Y:S01]  /*5fb0*/  HMMA.16816.F32.BF16 R20, R12, R22, R108 ;  /* 0x000000160c14723c */ /* 0x000fe2000004186c */
[----:B------:R-:W-:Y:S02]  /*5fc0*/  ISETP.GE.AND P2, PT, R0, R226, PT ;  /* 0x000000e20000720c */ /* 0x000fe40003f46270 */
[----:B------:R-:W-:Y:S02]  /*5fd0*/  ISETP.LT.OR P1, PT, R2, R222, P1 ;  /* 0x000000de0200720c */ /* 0x000fe40000f21670 */
[----:B------:R-:W-:-:S03]  /*5fe0*/  ISETP.LT.OR P3, PT, R0, R223, P3 ;  /* 0x000000df0000720c */ /* 0x000fc60001f61670 */
[----:B------:R-:W-:Y:S01]  /*5ff0*/  HMMA.16816.F32.BF16 R60, R8, R34, R60 ;  /* 0x00000022083c723c */ /* 0x000fe2000004183c */
[----:B------:R-:W2:Y:S01]  /*6000*/  LDSM.16.M88.4 R8, [R219+0x8800] ;  /* 0x00880000db08783b */ /* 0x000ea20000000200 */
[----:B------:R-:W-:Y:S02]  /*6010*/  ISETP.LT.OR P2, PT, R0, R222, P2 ;  /* 0x000000de0000720c */ /* 0x000fe40001741670 */
[----:B------:R-:W-:Y:S02]  /*6020*/  ISETP.GE.AND P5, PT, R2, R229, PT ;  /* 0x000000e50200720c */ /* 0x000fe40003fa6270 */
[----:B------:R-:W-:Y:S02]  /*6030*/  FSEL R40, R36, -INF , !P3 ;  /* 0xff80000024287808 */ /* 0x000fe40005800000 */
[----:B------:R-:W-:Y:S02]  /*6040*/  FSEL R46, R38, -INF , !P2 ;  /* 0xff800000262e7808 */ /* 0x000fe40005000000 */
[----:B------:R-:W-:-:S02]  /*6050*/  FSEL R45, R37, -INF , !P4 ;  /* 0xff800000252d7808 */ /* 0x000fc40006000000 */
[----:B------:R-:W-:Y:S02]  /*6060*/  FSEL R47, R39, -INF , !P1 ;  /* 0xff800000272f7808 */ /* 0x000fe40004800000 */
[C---:B------:R-:W-:Y:S01]  /*6070*/  ISETP.GE.AND P6, PT, R2.reuse, R228, PT ;  /* 0x000000e40200720c */ /* 0x040fe20003fc6270 */
[----:B-1----:R-:W-:Y:S01]  /*6080*/  HMMA.16816.F32.BF16 R36, R16, R4, R64 ;  /* 0x000000041024723c */ /* 0x002fe20000041840 */
[----:B------:R-:W-:Y:S02]  /*6090*/  ISETP.LT.OR P5, PT, R2, R225, P5 ;  /* 0x000000e10200720c */ /* 0x000fe40002fa1670 */
[----:B------:R-:W-:Y:S02]  /*60a0*/  IADD3 R3, R0, 0x8, RZ ;  /* 0x0000000800037810 */ /* 0x000fe40007ffe0ff */
[----:B------:R-:W-:Y:S02]  /*60b0*/  ISETP.LT.OR P6, PT, R2, R224, P6 ;  /* 0x000000e00200720c */ /* 0x000fe400037c1670 */
[----:B------:R-:W-:-:S02]  /*60c0*/  IADD3 R2, R0, 0x9, RZ ;  /* 0x0000000900027810 */ /* 0x000fc40007ffe0ff */
[----:B------:R-:W-:Y:S02]  /*60d0*/  FSEL R50, R29, -INF , !P5 ;  /* 0xff8000001d327808 */ /* 0x000fe40006800000 */
[C---:B------:R-:W-:Y:S02]  /*60e0*/  ISETP.GE.AND P3, PT, R3.reuse, R229, PT ;  /* 0x000000e50300720c */ /* 0x040fe40003f66270 */
[C---:B------:R-:W-:Y:S02]  /*60f0*/  ISETP.GE.AND P2, PT, R3.reuse, R228, PT ;  /* 0x000000e40300720c */ /* 0x040fe40003f46270 */
[C---:B------:R-:W-:Y:S02]  /*6100*/  ISETP.GE.AND P5, PT, R3.reuse, R227, PT ;  /* 0x000000e30300720c */ /* 0x040fe40003fa6270 */
[----:B------:R-:W-:Y:S02]  /*6110*/  ISETP.GE.AND P4, PT, R3, R226, PT ;  /* 0x000000e20300720c */ /* 0x000fe40003f86270 */
[----:B------:R-:W-:-:S02]  /*6120*/  FSEL R55, R31, -INF , !P6 ;  /* 0xff8000001f377808 */ /* 0x000fc40007000000 */
[C---:B------:R-:W-:Y:S01]  /*6130*/  ISETP.GE.AND P1, PT, R2.reuse, R229, PT ;  /* 0x000000e50200720c */ /* 0x040fe20003f26270 */
[----:B------:R-:W-:Y:S01]  /*6140*/  HMMA.16816.F32.BF16 R28, R12, R4, R196 ;  /* 0x000000040c1c723c */ /* 0x000fe200000418c4 */
[----:B------:R-:W-:Y:S02]  /*6150*/  ISETP.GE.AND P6, PT, R2, R228, PT ;  /* 0x000000e40200720c */ /* 0x000fe40003fc6270 */
[C---:B------:R-:W-:Y:S02]  /*6160*/  ISETP.LT.OR P3, PT, R3.reuse, R225, P3 ;  /* 0x000000e10300720c */ /* 0x040fe40001f61670 */
[C---:B------:R-:W-:Y:S02]  /*6170*/  ISETP.LT.OR P2, PT, R3.reuse, R224, P2 ;  /* 0x000000e00300720c */ /* 0x040fe40001741670 */
[C---:B------:R-:W-:Y:S02]  /*6180*/  ISETP.LT.OR P5, PT, R3.reuse, R223, P5 ;  /* 0x000000df0300720c */ /* 0x040fe40002fa1670 */
[----:B------:R-:W-:-:S02]  /*6190*/  ISETP.LT.OR P4, PT, R3, R222, P4 ;  /* 0x000000de0300720c */ /* 0x000fc40002781670 */
[----:B------:R-:W-:Y:S02]  /*61a0*/  IADD3 R3, R0, 0x10, RZ ;  /* 0x0000001000037810 */ /* 0x000fe40007ffe0ff */
[C---:B------:R-:W-:Y:S02]  /*61b0*/  ISETP.LT.OR P1, PT, R2.reuse, R225, P1 ;  /* 0x000000e10200720c */ /* 0x040fe40000f21670 */
[----:B------:R-:W-:Y:S02]  /*61c0*/  ISETP.LT.OR P6, PT, R2, R224, P6 ;  /* 0x000000e00200720c */ /* 0x000fe400037c1670 */
[----:B------:R-:W-:Y:S02]  /*61d0*/  FSEL R51, R24, -INF , !P3 ;  /* 0xff80000018337808 */ /* 0x000fe40005800000 */
[----:B------:R-:W-:Y:S02]  /*61e0*/  FSEL R54, R26, -INF , !P2 ;  /* 0xff8000001a367808 */ /* 0x000fe40005000000 */
[----:B------:R-:W-:-:S02]  /*61f0*/  FSEL R42, R20, -INF , !P5 ;  /* 0xff800000142a7808 */ /* 0x000fc40006800000 */
[----:B------:R-:W-:Y:S02]  /*6200*/  FSEL R44, R22, -INF , !P4 ;  /* 0xff800000162c7808 */ /* 0x000fe40006000000 */
[C---:B------:R-:W-:Y:S02]  /*6210*/  ISETP.GE.AND P3, PT, R2.reuse, R227, PT ;  /* 0x000000e30200720c */ /* 0x040fe40003f66270 */
[----:B------:R-:W-:Y:S02]  /*6220*/  ISETP.GE.AND P2, PT, R2, R226, PT ;  /* 0x000000e20200720c */ /* 0x000fe40003f46270 */
[C---:B------:R-:W-:Y:S02]  /*6230*/  ISETP.GE.AND P5, PT, R3.reuse, R229, PT ;  /* 0x000000e50300720c */ /* 0x040fe40003fa6270 */
[----:B------:R-:W-:Y:S02]  /*6240*/  ISETP.GE.AND P4, PT, R3, R228, PT ;  /* 0x000000e40300720c */ /* 0x000fe40003f86270 */
[----:B------:R-:W-:-:S02]  /*6250*/  FSEL R49, R25, -INF , !P1 ;  /* 0xff80000019317808 */ /* 0x000fc40004800000 */
[----:B------:R-:W-:Y:S02]  /*6260*/  FSEL R53, R27, -INF , !P6 ;  /* 0xff8000001b357808 */ /* 0x000fe40007000000 */
[-C--:B------:R-:W-:Y:S01]  /*6270*/  HMMA.16816.F32.BF16 R24, R16, R6.reuse, R180 ;  /* 0x000000061018723c */ /* 0x080fe200000418b4 */
[C---:B------:R-:W-:Y:S02]  /*6280*/  ISETP.LT.OR P3, PT, R2.reuse, R223, P3 ;  /* 0x000000df0200720c */ /* 0x040fe40001f61670 */
[----:B------:R-:W-:Y:S02]  /*6290*/  ISETP.LT.OR P2, PT, R2, R222, P2 ;  /* 0x000000de0200720c */ /* 0x000fe40001741670 */
[C---:B------:R-:W-:Y:S02]  /*62a0*/  ISETP.LT.OR P5, PT, R3.reuse, R225, P5 ;  /* 0x000000e10300720c */ /* 0x040fe40002fa1670 */
[----:B------:R-:W-:Y:S02]  /*62b0*/  ISETP.LT.OR P4, PT, R3, R224, P4 ;  /* 0x000000e00300720c */ /* 0x000fe40002781670 */
[----:B------:R-:W-:Y:S01]  /*62c0*/  IADD3 R2, R0, 0x11, RZ ;  /* 0x0000001100027810 */ /* 0x000fe20007ffe0ff */
[----:B------:R-:W-:Y:S01]  /*62d0*/  HMMA.16816.F32.BF16 R32, R12, R6, R212 ;  /* 0x000000060c20723c */ /* 0x000fe200000418d4 */
[----:B------:R-:W-:Y:S01]  /*62e0*/  FSEL R41, R21, -INF , !P3 ;  /* 0xff80000015297808 */ /* 0x000fe20005800000 */
[----:B------:R-:W1:Y:S01]  /*62f0*/  LDSM.16.M88.4 R4, [R219+0x8c00] ;  /* 0x008c0000db04783b */ /* 0x000e620000000200 */
[----:B------:R-:W-:Y:S01]  /*6300*/  FSEL R43, R23, -INF , !P2 ;  /* 0xff800000172b7808 */ /* 0x000fe20005000000 */
[----:B------:R-:W-:-:S04]  /*6310*/  DEPBAR.LE SB0, 0x0 ;  /* 0x000080000000791a */ /* 0x000fc80000000000 */
[----:B------:R-:W-:Y:S02]  /*6320*/  FSEL R36, R36, -INF , !P5 ;  /* 0xff80000024247808 */ /* 0x000fe40006800000 */
[----:B------:R-:W-:Y:S01]  /*6330*/  FSEL R232, R38, -INF , !P4 ;  /* 0xff80000026e87808 */ /* 0x000fe20006000000 */
[----:B------:R-:W-:Y:S01]  /*6340*/  BAR.SYNC.DEFER_BLOCKING 0x0 ;  /* 0x0000000000007b1d */ /* 0x000fe20000010000 */
[CC--:B------:R-:W-:Y:S02]  /*6350*/  ISETP.GE.AND P1, PT, R3.reuse, R227.reuse, PT ;  /* 0x000000e30300720c */ /* 0x0c0fe40003f26270 */
[----:B------:R-:W-:Y:S02]  /*6360*/  ISETP.GE.AND P3, PT, R3, R226, PT ;  /* 0x000000e20300720c */ /* 0x000fe40003f66270 */
[C---:B------:R-:W-:Y:S02]  /*6370*/  ISETP.GE.AND P2, PT, R2.reuse, R228, PT ;  /* 0x000000e40200720c */ /* 0x040fe40003f46270 */
[----:B------:R-:W-:-:S02]  /*6380*/  ISETP.GE.AND P5, PT, R2, R227, PT ;  /* 0x000000e30200720c */ /* 0x000fc40003fa6270 */
[C---:B------:R-:W-:Y:S02]  /*6390*/  ISETP.GE.AND P4, PT, R2.reuse, R226, PT ;  /* 0x000000e20200720c */ /* 0x040fe40003f86270 */
[CC--:B------:R-:W-:Y:S02]  /*63a0*/  ISETP.LT.OR P1, PT, R3.reuse, R223.reuse, P1 ;  /* 0x000000df0300720c */ /* 0x0c0fe40000f21670 */
[----:B------:R-:W-:Y:S02]  /*63b0*/  ISETP.LT.OR P3, PT, R3, R222, P3 ;  /* 0x000000de0300720c */ /* 0x000fe40001f61670 */
[C---:B------:R-:W-:Y:S02]  /*63c0*/  ISETP.LT.OR P2, PT, R2.reuse, R224, P2 ;  /* 0x000000e00200720c */ /* 0x040fe40001741670 */
[C---:B------:R-:W-:Y:S02]  /*63d0*/  ISETP.LT.OR P5, PT, R2.reuse, R223, P5 ;  /* 0x000000df0200720c */ /* 0x040fe40002fa1670 */
[----:B------:R-:W-:-:S02]  /*63e0*/  ISETP.LT.OR P4, PT, R2, R222, P4 ;  /* 0x000000de0200720c */ /* 0x000fc40002781670 */
[----:B------:R-:W-:Y:S02]  /*63f0*/  IADD3 R3, R0, 0x18, RZ ;  /* 0x0000001800037810 */ /* 0x000fe40007ffe0ff */
[----:B------:R-:W-:Y:S02]  /*6400*/  ISETP.GE.AND P6, PT, R2, R229, PT ;  /* 0x000000e50200720c */ /* 0x000fe40003fc6270 */
[----:B------:R-:W-:Y:S02]  /*6410*/  FSEL R212, R39, -INF , !P2 ;  /* 0xff80000027d47808 */ /* 0x000fe40005000000 */
[----:B------:R-:W-:Y:S02]  /*6420*/  FSEL R64, R28, -INF , !P1 ;  /* 0xff8000001c407808 */ /* 0x000fe40004800000 */
[----:B------:R-:W-:Y:S02]  /*6430*/  FSEL R111, R30, -INF , !P3 ;  /* 0xff8000001e6f7808 */ /* 0x000fe40005800000 */
[----:B------:R-:W-:-:S02]  /*6440*/  FSEL R110, R29, -INF , !P5 ;  /* 0xff8000001d6e7808 */ /* 0x000fc40006800000 */
[----:B------:R-:W-:Y:S02]  /*6450*/  FSEL R181, R31, -INF , !P4 ;  /* 0xff8000001fb57808 */ /* 0x000fe40006000000 */
[C---:B------:R-:W-:Y:S01]  /*6460*/  ISETP.GE.AND P2, PT, R3.reuse, R229, PT ;  /* 0x000000e50300720c */ /* 0x040fe20003f46270 */
[----:B--2---:R-:W-:Y:S01]  /*6470*/  HMMA.16816.F32.BF16 R28, R16, R8, R176 ;  /* 0x00000008101c723c */ /* 0x004fe200000418b0 */
[C---:B------:R-:W-:Y:S02]  /*6480*/  ISETP.GE.AND P1, PT, R3.reuse, R228, PT ;  /* 0x000000e40300720c */ /* 0x040fe40003f26270 */
[-C--:B------:R-:W-:Y:S02]  /*6490*/  ISETP.LT.OR P6, PT, R2, R225.reuse, P6 ;  /* 0x000000e10200720c */ /* 0x080fe400037c1670 */
[C---:B------:R-:W-:Y:S02]  /*64a0*/  ISETP.LT.OR P2, PT, R3.reuse, R225, P2 ;  /* 0x000000e10300720c */ /* 0x040fe40001741670 */
[----:B------:R-:W-:-:S02]  /*64b0*/  ISETP.LT.OR P1, PT, R3, R224, P1 ;  /* 0x000000e00300720c */ /* 0x000fc40000f21670 */
[----:B------:R-:W-:Y:S02]  /*64c0*/  IADD3 R2, R0, 0x19, RZ ;  /* 0x0000001900027810 */ /* 0x000fe40007ffe0ff */
[----:B------:R-:W-:Y:S02]  /*64d0*/  FSEL R183, R37, -INF , !P6 ;  /* 0xff80000025b77808 */ /* 0x000fe40007000000 */
[C---:B------:R-:W-:Y:S02]  /*64e0*/  ISETP.GE.AND P6, PT, R3.reuse, R227, PT ;  /* 0x000000e30300720c */ /* 0x040fe40003fc6270 */
[----:B------:R-:W-:Y:S02]  /*64f0*/  ISETP.GE.AND P3, PT, R3, R226, PT ;  /* 0x000000e20300720c */ /* 0x000fe40003f66270 */
[----:B------:R-:W-:Y:S02]  /*6500*/  FSEL R196, R24, -INF , !P2 ;  /* 0xff80000018c47808 */ /* 0x000fe40005000000 */
[----:B------:R-:W-:-:S02]  /*6510*/  FSEL R199, R26, -INF , !P1 ;  /* 0xff8000001ac77808 */ /* 0x000fc40004800000 */
[C---:B------:R-:W-:Y:S02]  /*6520*/  ISETP.GE.AND P2, PT, R2.reuse, R227, PT ;  /* 0x000000e30200720c */ /* 0x040fe40003f46270 */
[----:B------:R-:W-:Y:S01]  /*6530*/  ISETP.GE.AND P1, PT, R2, R226, PT ;  /* 0x000000e20200720c */ /* 0x000fe20003f26270 */
[----:B------:R-:W-:Y:S01]  /*6540*/  HMMA.16816.F32.BF16 R20, R12, R8, R208 ;  /* 0x000000080c14723c */ /* 0x000fe200000418d0 */
[CC--:B------:R-:W-:Y:S02]  /*6550*/  ISETP.LT.OR P6, PT, R3.reuse, R223.reuse, P6 ;  /* 0x000000df0300720c */ /* 0x0c0fe400037c1670 */
[----:B------:R-:W-:Y:S02]  /*6560*/  ISETP.LT.OR P3, PT, R3, R222, P3 ;  /* 0x000000de0300720c */ /* 0x000fe40001f61670 */
[----:B------:R-:W-:Y:S02]  /*6570*/  IADD3 R3, R0, 0x20, RZ ;  /* 0x0000002000037810 */ /* 0x000fe40007ffe0ff */
[----:B------:R-:W-:-:S02]  /*6580*/  ISETP.LT.OR P2, PT, R2, R223, P2 ;  /* 0x000000df0200720c */ /* 0x000fc40001741670 */
[----:B------:R-:W-:Y:S02]  /*6590*/  ISETP.LT.OR P1, PT, R2, R222, P1 ;  /* 0x000000de0200720c */ /* 0x000fe40000f21670 */
[----:B------:R-:W-:Y:S02]  /*65a0*/  FSEL R108, R32, -INF , !P6 ;  /* 0xff800000206c7808 */ /* 0x000fe40007000000 */
[----:B------:R-:W-:Y:S02]  /*65b0*/  FSEL R180, R34, -INF , !P3 ;  /* 0xff80000022b47808 */ /* 0x000fe40005800000 */
[CC--:B------:R-:W-:Y:S02]  /*65c0*/  ISETP.GE.AND P4, PT, R2.reuse, R229.reuse, PT ;  /* 0x000000e50200720c */ /* 0x0c0fe40003f86270 */
[----:B------:R-:W-:Y:S02]  /*65d0*/  ISETP.GE.AND P5, PT, R2, R228, PT ;  /* 0x000000e40200720c */ /* 0x000fe40003fa6270 */
[----:B------:R-:W-:-:S02]  /*65e0*/  ISETP.GE.AND P6, PT, R3, R229, PT ;  /* 0x000000e50300720c */ /* 0x000fc40003fc6270 */
[----:B------:R-:W-:Y:S02]  /*65f0*/  ISETP.GE.AND P3, PT, R3, R228, PT ;  /* 0x000000e40300720c */ /* 0x000fe40003f66270 */
[----:B------:R-:W-:Y:S02]  /*6600*/  FSEL R109, R33, -INF , !P2 ;  /* 0xff800000216d7808 */ /* 0x000fe40005000000 */
[----:B------:R-:W-:Y:S02]  /*6610*/  FSEL R182, R35, -INF , !P1 ;  /* 0xff80000023b67808 */ /* 0x000fe40004800000 */
[----:B------:R-:W-:Y:S01]  /*6620*/  HMMA.16816.F32.BF16 R32, R16, R10, R56 ;  /* 0x0000000a1020723c */ /* 0x000fe20000041838 */
[CC--:B------:R-:W-:Y:S02]  /*6630*/  ISETP.LT.OR P4, PT, R2.reuse, R225.reuse, P4 ;  /* 0x000000e10200720c */ /* 0x0c0fe40002781670 */
[----:B------:R-:W-:Y:S02]  /*6640*/  ISETP.LT.OR P5, PT, R2, R224, P5 ;  /* 0x000000e00200720c */ /* 0x000fe40002fa1670 */
[----:B------:R-:W-:-:S02]  /*6650*/  ISETP.LT.OR P6, PT, R3, R225, P6 ;  /* 0x000000e10300720c */ /* 0x000fc400037c1670 */
[----:B------:R-:W-:Y:S02]  /*6660*/  ISETP.LT.OR P3, PT, R3, R224, P3 ;  /* 0x000000e00300720c */ /* 0x000fe40001f61670 */
[----:B------:R-:W-:Y:S02]  /*6670*/  IADD3 R2, R0, 0x21, RZ ;  /* 0x0000002100027810 */ /* 0x000fe40007ffe0ff */
[----:B------:R-:W-:Y:S02]  /*6680*/  FSEL R198, R27, -INF , !P5 ;  /* 0xff8000001bc67808 */ /* 0x000fe40006800000 */
[----:B------:R-:W-:Y:S02]  /*6690*/  FSEL R211, R28, -INF , !P6 ;  /* 0xff8000001cd37808 */ /* 0x000fe40007000000 */
[----:B------:R-:W-:Y:S02]  /*66a0*/  FSEL R233, R30, -INF , !P3 ;  /* 0xff8000001ee97808 */ /* 0x000fe40005800000 */
[----:B------:R-:W-:-:S02]  /*66b0*/  ISETP.GE.AND P5, PT, R2, R229, PT ;  /* 0x000000e50200720c */ /* 0x000fc40003fa6270 */
[C---:B------:R-:W-:Y:S02]  /*66c0*/  ISETP.GE.AND P1, PT, R2.reuse, R228, PT ;  /* 0x000000e40200720c */ /* 0x040fe40003f26270 */
[CC--:B------:R-:W-:Y:S02]  /*66d0*/  ISETP.GE.AND P6, PT, R2.reuse, R227.reuse, PT ;  /* 0x000000e30200720c */ /* 0x0c0fe40003fc6270 */
[-C--:B------:R-:W-:Y:S02]  /*66e0*/  ISETP.GE.AND P3, PT, R2, R226.reuse, PT ;  /* 0x000000e20200720c */ /* 0x080fe40003f66270 */
[----:B------:R-:W-:Y:S02]  /*66f0*/  FSEL R197, R25, -INF , !P4 ;  /* 0xff80000019c57808 */ /* 0x000fe40006000000 */
[C---:B------:R-:W-:Y:S01]  /*6700*/  ISETP.GE.AND P4, PT, R3.reuse, R227, PT ;  /* 0x000000e30300720c */ /* 0x040fe20003f86270 */
[----:B------:R-:W-:Y:S01]  /*6710*/  HMMA.16816.F32.BF16 R24, R12, R10, R204 ;  /* 0x0000000a0c18723c */ /* 0x000fe200000418cc */
[----:B------:R-:W-:-:S02]  /*6720*/  ISETP.GE.AND P2, PT, R3, R226, PT ;  /* 0x000000e20300720c */ /* 0x000fc40003f46270 */
[C---:B------:R-:W-:Y:S02]  /*6730*/  ISETP.LT.OR P5, PT, R2.reuse, R225, P5 ;  /* 0x000000e10200720c */ /* 0x040fe40002fa1670 */
[C---:B------:R-:W-:Y:S02]  /*6740*/  ISETP.LT.OR P1, PT, R2.reuse, R224, P1 ;  /* 0x000000e00200720c */ /* 0x040fe40000f21670 */
[CC--:B------:R-:W-:Y:S02]  /*6750*/  ISETP.LT.OR P6, PT, R2.reuse, R223.reuse, P6 ;  /* 0x000000df0200720c */ /* 0x0c0fe400037c1670 */
[----:B------:R-:W-:Y:S02]  /*6760*/  ISETP.LT.OR P3, PT, R2, R222, P3 ;  /* 0x000000de0200720c */ /* 0x000fe40001f61670 */
[----:B------:R-:W-:Y:S02]  /*6770*/  IADD3 R2, R0, 0x28, RZ ;  /* 0x0000002800027810 */ /* 0x000fe40007ffe0ff */
[----:B------:R-:W-:-:S02]  /*6780*/  ISETP.LT.OR P4, PT, R3, R223, P4 ;  /* 0x000000df0300720c */ /* 0x000fc40002781670 */
[----:B------:R-:W-:Y:S02]  /*6790*/  ISETP.LT.OR P2, PT, R3, R222, P2 ;  /* 0x000000de0300720c */ /* 0x000fe40001741670 */
[----:B------:R-:W-:Y:S02]  /*67a0*/  FSEL R215, R31, -INF , !P1 ;  /* 0xff8000001fd77808 */ /* 0x000fe40004800000 */
[----:B------:R-:W-:Y:S02]  /*67b0*/  ISETP.GE.AND P1, PT, R2, R229, PT ;  /* 0x000000e50200720c */ /* 0x000fe40003f26270 */
[----:B------:R-:W-:Y:S02]  /*67c0*/  FSEL R204, R20, -INF , !P4 ;  /* 0xff80000014cc7808 */ /* 0x000fe40006000000 */
[----:B------:R-:W-:Y:S02]  /*67d0*/  FSEL R206, R22, -INF , !P2 ;  /* 0xff80000016ce7808 */ /* 0x000fe40005000000 */
[----:B------:R-:W-:-:S02]  /*67e0*/  FSEL R205, R21, -INF , !P6 ;  /* 0xff80000015cd7808 */ /* 0x000fc40007000000 */
[----:B------:R-:W-:Y:S02]  /*67f0*/  FSEL R207, R23, -INF , !P3 ;  /* 0xff80000017cf7808 */ /* 0x000fe40005800000 */
[----:B-1----:R-:W-:Y:S01]  /*6800*/  HMMA.16816.F32.BF16 R20, R16, R4, R184 ;  /* 0x000000041014723c */ /* 0x002fe200000418b8 */
[----:B------:R-:W-:Y:S02]  /*6810*/  ISETP.LT.OR P1, PT, R2, R225, P1 ;  /* 0x000000e10200720c */ /* 0x000fe40000f21670 */
[----:B------:R-:W-:Y:S02]  /*6820*/  IADD3 R3, R0, 0x29, RZ ;  /* 0x0000002900037810 */ /* 0x000fe40007ffe0ff */
[----:B------:R-:W-:Y:S02]  /*6830*/  FSEL R209, R29, -INF , !P5 ;  /* 0xff8000001dd17808 */ /* 0x000fe40006800000 */
[----:B------:R-:W-:Y:S02]  /*6840*/  FSEL R208, R32, -INF , !P1 ;  /* 0xff80000020d07808 */ /* 0x000fe40004800000 */
[----:B------:R-:W-:-:S02]  /*6850*/  ISETP.GE.AND P4, PT, R2, R228, PT ;  /* 0x000000e40200720c */ /* 0x000fc40003f86270 */
[C---:B------:R-:W-:Y:S02]  /*6860*/  ISETP.GE.AND P5, PT, R2.reuse, R227, PT ;  /* 0x000000e30200720c */ /* 0x040fe40003fa6270 */
[C---:B------:R-:W-:Y:S02]  /*6870*/  ISETP.GE.AND P2, PT, R2.reuse, R226, PT ;  /* 0x000000e20200720c */ /* 0x040fe40003f46270 */
[C---:B------:R-:W-:Y:S02]  /*6880*/  ISETP.GE.AND P3, PT, R3.reuse, R229, PT ;  /* 0x000000e50300720c */ /* 0x040fe40003f66270 */
[----:B------:R-:W-:Y:S01]  /*6890*/  ISETP.GE.AND P1, PT, R3, R227, PT ;  /* 0x000000e30300720c */ /* 0x000fe20003f26270 */
[----:B------:R-:W-:Y:S01]  /*68a0*/  HMMA.16816.F32.BF16 R8, R12, R4, R200 ;  /* 0x000000040c08723c */ /* 0x000fe200000418c8 */
[C---:B------:R-:W-:Y:S02]  /*68b0*/  ISETP.LT.OR P4, PT, R2.reuse, R224, P4 ;  /* 0x000000e00200720c */ /* 0x040fe40002781670 */
[----:B------:R-:W-:-:S02]  /*68c0*/  ISETP.LT.OR P5, PT, R2, R223, P5 ;  /* 0x000000df0200720c */ /* 0x000fc40002fa1670 */
[----:B------:R-:W-:Y:S02]  /*68d0*/  ISETP.LT.OR P2, PT, R2, R222, P2 ;  /* 0x000000de0200720c */ /* 0x000fe40001741670 */
[C---:B------:R-:W-:Y:S02]  /*68e0*/  ISETP.LT.OR P3, PT, R3.reuse, R225, P3 ;  /* 0x000000e10300720c */ /* 0x040fe40001f61670 */
[----:B------:R-:W-:Y:S02]  /*68f0*/  ISETP.LT.OR P1, PT, R3, R223, P1 ;  /* 0x000000df0300720c */ /* 0x000fe40000f21670 */
[----:B------:R-:W-:Y:S02]  /*6900*/  IADD3 R2, R0, 0x30, RZ ;  /* 0x0000003000027810 */ /* 0x000fe40007ffe0ff */
[----:B------:R-:W-:Y:S02]  /*6910*/  FSEL R214, R34, -INF , !P4 ;  /* 0xff80000022d67808 */ /* 0x000fe40006000000 */
[----:B------:R-:W-:-:S02]  /*6920*/  FSEL R200, R24, -INF , !P5 ;  /* 0xff80000018c87808 */ /* 0x000fc40006800000 */
[----:B------:R-:W-:Y:S02]  /*6930*/  FSEL R203, R26, -INF , !P2 ;  /* 0xff8000001acb7808 */ /* 0x000fe40005000000 */
[----:B------:R-:W-:Y:S02]  /*6940*/  FSEL R210, R33, -INF , !P3 ;  /* 0xff80000021d27808 */ /* 0x000fe40005800000 */
[----:B------:R-:W-:Y:S02]  /*6950*/  FSEL R201, R25, -INF , !P1 ;  /* 0xff80000019c97808 */ /* 0x000fe40004800000 */
[C---:B------:R-:W-:Y:S02]  /*6960*/  ISETP.GE.AND P6, PT, R3.reuse, R228, PT ;  /* 0x000000e40300720c */ /* 0x040fe40003fc6270 */
[----:B------:R-:W-:Y:S02]  /*6970*/  ISETP.GE.AND P4, PT, R3, R226, PT ;  /* 0x000000e20300720c */ /* 0x000fe40003f86270 */
[----:B------:R-:W-:-:S02]  /*6980*/  ISETP.GE.AND P5, PT, R2, R229, PT ;  /* 0x000000e50200720c */ /* 0x000fc40003fa6270 */
[C---:B------:R-:W-:Y:S02]  /*6990*/  ISETP.GE.AND P2, PT, R2.reuse, R228, PT ;  /* 0x000000e40200720c */ /* 0x040fe40003f46270 */
[C---:B------:R-:W-:Y:S02]  /*69a0*/  ISETP.GE.AND P3, PT, R2.reuse, R227, PT ;  /* 0x000000e30200720c */ /* 0x040fe40003f66270 */
[C---:B------:R-:W-:Y:S01]  /*69b0*/  ISETP.GE.AND P1, PT, R2.reuse, R226, PT ;  /* 0x000000e20200720c */ /* 0x040fe20003f26270 */
[----:B------:R-:W-:Y:S01]  /*69c0*/  HMMA.16816.F32.BF16 R12, R12, R6, R192 ;  /* 0x000000060c0c723c */ /* 0x000fe200000418c0 */
[C---:B------:R-:W-:Y:S02]  /*69d0*/  ISETP.LT.OR P6, PT, R3.reuse, R224, P6 ;  /* 0x000000e00300720c */ /* 0x040fe400037c1670 */
[----:B------:R-:W-:Y:S02]  /*69e0*/  ISETP.LT.OR P4, PT, R3, R222, P4 ;  /* 0x000000de0300720c */ /* 0x000fe40002781670 */
[----:B------:R-:W-:-:S02]  /*69f0*/  ISETP.LT.OR P5, PT, R2, R225, P5 ;  /* 0x000000e10200720c */ /* 0x000fc40002fa1670 */
[C---:B------:R-:W-:Y:S02]  /*6a00*/  ISETP.LT.OR P2, PT, R2.reuse, R224, P2 ;  /* 0x000000e00200720c */ /* 0x040fe40001741670 */
[C---:B------:R-:W-:Y:S02]  /*6a10*/  ISETP.LT.OR P3, PT, R2.reuse, R223, P3 ;  /* 0x000000df0200720c */ /* 0x040fe40001f61670 */
[----:B------:R-:W-:Y:S02]  /*6a20*/  ISETP.LT.OR P1, PT, R2, R222, P1 ;  /* 0x000000de0200720c */ /* 0x000fe40000f21670 */
[----:B------:R-:W-:Y:S02]  /*6a30*/  IADD3 R2, R0, 0x31, RZ ;  /* 0x0000003100027810 */ /* 0x000fe40007ffe0ff */
[----:B------:R-:W-:Y:S02]  /*6a40*/  FSEL R202, R27, -INF , !P4 ;  /* 0xff8000001bca7808 */ /* 0x000fe40006000000 */
[----:B------:R-:W-:-:S02]  /*6a50*/  FSEL R213, R35, -INF , !P6 ;  /* 0xff80000023d57808 */ /* 0x000fc40007000000 */
[----:B------:R-:W-:Y:S02]  /*6a60*/  FSEL R245, R20, -INF , !P5 ;  /* 0xff80000014f57808 */ /* 0x000fe40006800000 */
[----:B------:R-:W-:Y:S02]  /*6a70*/  FSEL R249, R22, -INF , !P2 ;  /* 0xff80000016f97808 */ /* 0x000fe40005000000 */
[C---:B------:R-:W-:Y:S02]  /*6a80*/  ISETP.GE.AND P6, PT, R2.reuse, R229, PT ;  /* 0x000000e50200720c */ /* 0x040fe40003fc6270 */
[C---:B------:R-:W-:Y:S02]  /*6a90*/  ISETP.GE.AND P4, PT, R2.reuse, R228, PT ;  /* 0x000000e40200720c */ /* 0x040fe40003f86270 */
[C---:B------:R-:W-:Y:S02]  /*6aa0*/  ISETP.GE.AND P5, PT, R2.reuse, R227, PT ;  /* 0x000000e30200720c */ /* 0x040fe40003fa6270 */
[C---:B------:R-:W-:Y:S01]  /*6ab0*/  ISETP.GE.AND P2, PT, R2.reuse, R226, PT ;  /* 0x000000e20200720c */ /* 0x040fe20003f46270 */
[----:B------:R-:W-:Y:S01]  /*6ac0*/  HMMA.16816.F32.BF16 R16, R16, R6, R60 ;  /* 0x000000061010723c */ /* 0x000fe2000004183c */
[----:B------:R-:W-:-:S02]  /*6ad0*/  ISETP.LT.OR P6, PT, R2, R225, P6 ;  /* 0x000000e10200720c */ /* 0x000fc400037c1670 */
[C---:B------:R-:W-:Y:S02]  /*6ae0*/  ISETP.LT.OR P4, PT, R2.reuse, R224, P4 ;  /* 0x000000e00200720c */ /* 0x040fe40002781670 */
[C---:B------:R-:W-:Y:S02]  /*6af0*/  ISETP.LT.OR P5, PT, R2.reuse, R223, P5 ;  /* 0x000000df0200720c */ /* 0x040fe40002fa1670 */
[----:B------:R-:W-:Y:S02]  /*6b00*/  ISETP.LT.OR P2, PT, R2, R222, P2 ;  /* 0x000000de0200720c */ /* 0x000fe40001741670 */
[----:B------:R-:W-:Y:S02]  /*6b10*/  IADD3 R2, R0, 0x38, RZ ;  /* 0x0000003800027810 */ /* 0x000fe40007ffe0ff */
[----:B------:R-:W-:Y:S02]  /*6b20*/  FSEL R234, R8, -INF , !P3 ;  /* 0xff80000008ea7808 */ /* 0x000fe40005800000 */
[----:B------:R-:W-:-:S02]  /*6b30*/  FSEL R238, R10, -INF , !P1 ;  /* 0xff8000000aee7808 */ /* 0x000fc40004800000 */
[C---:B------:R-:W-:Y:S02]  /*6b40*/  ISETP.GE.AND P1, PT, R2.reuse, R227, PT ;  /* 0x000000e30200720c */ /* 0x040fe40003f26270 */
[C---:B------:R-:W-:Y:S02]  /*6b50*/  ISETP.GE.AND P3, PT, R2.reuse, R226, PT ;  /* 0x000000e20200720c */ /* 0x040fe40003f66270 */
[C---:B------:R-:W-:Y:S02]  /*6b60*/  ISETP.LT.OR P1, PT, R2.reuse, R223, P1 ;  /* 0x000000df0200720c */ /* 0x040fe40000f21670 */
        /* <DEDUP_REMOVED lines=9> */
[----:B------:R-:W-:Y:S02]  /*6c00*/  ISETP.GE.AND P4, PT, R2, R228, PT ;  /* 0x000000e40200720c */ /* 0x000fe40003f86270 */
[C---:B------:R-:W-:Y:S02]  /*6c10*/  ISETP.GE.AND P5, PT, R0.reuse, R229, PT ;  /* 0x000000e50000720c */ /* 0x040fe40003fa6270 */
[C---:B------:R-:W-:Y:S02]  /*6c20*/  ISETP.GE.AND P2, PT, R0.reuse, R227, PT ;  /* 0x000000e30000720c */ /* 0x040fe40003f46270 */
[C---:B------:R-:W-:Y:S02]  /*6c30*/  ISETP.GE.AND P1, PT, R0.reuse, R226, PT ;  /* 0x000000e20000720c */ /* 0x040fe40003f26270 */
[----:B------:R-:W-:Y:S02]  /*6c40*/  ISETP.GE.AND P3, PT, R0, R228, PT ;  /* 0x000000e40000720c */ /* 0x000fe40003f66270 */
[----:B------:R-:W-:-:S02]  /*6c50*/  ISETP.LT.OR P6, PT, R2, R225, P6 ;  /* 0x000000e10200720c */ /* 0x000fc400037c1670 */
[----:B------:R-:W-:Y:S02]  /*6c60*/  ISETP.LT.OR P4, PT, R2, R224, P4 ;  /* 0x000000e00200720c */ /* 0x000fe40002781670 */
[C---:B------:R-:W-:Y:S02]  /*6c70*/  ISETP.LT.OR P2, PT, R0.reuse, R223, P2 ;  /* 0x000000df0000720c */ /* 0x040fe40001741670 */
[C---:B------:R-:W-:Y:S02]  /*6c80*/  ISETP.LT.OR P1, PT, R0.reuse, R222, P1 ;  /* 0x000000de0000720c */ /* 0x040fe40000f21670 */
[C---:B------:R-:W-:Y:S02]  /*6c90*/  ISETP.LT.OR P5, PT, R0.reuse, R225, P5 ;  /* 0x000000e10000720c */ /* 0x040fe40002fa1670 */
[----:B------:R-:W-:Y:S02]  /*6ca0*/  ISETP.LT.OR P3, PT, R0, R224, P3 ;  /* 0x000000e00000720c */ /* 0x000fe40001f61670 */
[----:B------:R-:W-:-:S02]  /*6cb0*/  FSEL R237, R13, -INF , !P2 ;  /* 0xff8000000ded7808 */ /* 0x000fc40005000000 */
[----:B------:R-:W-:Y:S02]  /*6cc0*/  FSEL R240, R15, -INF , !P1 ;  /* 0xff8000000ff07808 */ /* 0x000fe40004800000 */
[----:B------:R-:W-:Y:S02]  /*6cd0*/  FSEL R243, R16, -INF , !P6 ;  /* 0xff80000010f37808 */ /* 0x000fe40007000000 */
[----:B------:R-:W-:Y:S02]  /*6ce0*/  FSEL R247, R18, -INF , !P4 ;  /* 0xff80000012f77808 */ /* 0x000fe40006000000 */
[----:B------:R-:W-:Y:S02]  /*6cf0*/  FSEL R244, R17, -INF , !P5 ;  /* 0xff80000011f47808 */ /* 0x000fe40006800000 */
[----:B------:R-:W-:Y:S01]  /*6d00*/  FSEL R246, R19, -INF , !P3 ;  /* 0xff80000013f67808 */ /* 0x000fe20005800000 */
[----:B------:R-:W-:Y:S05]  /*6d10*/  @!P0 BRA `(.L_x_140) ;  /* 0x0000018000008947 */ /* 0x000fea0003800000 */
[----:B------:R-:W2:Y:S04]  /*6d20*/  LDL.64 R190, [R1+0x30] ;  /* 0x0000300001be7983 */ /* 0x000ea80000100a00 */
[----:B------:R-:W3:Y:S01]  /*6d30*/  LDL.64 R250, [R1+0x28] ;  /* 0x0000280001fa7983 */ /* 0x000ee20000100a00 */
[----:B------:R-:W-:-:S04]  /*6d40*/  IADD3 R0, R252, -0x3, RZ ;  /* 0xfffffffdfc007810 */ /* 0x000fc80007ffe0ff */
[----:B------:R-:W-:Y:S01]  /*6d50*/  SHF.R.S32.HI R2, RZ, 0x1f, R0 ;  /* 0x0000001fff027819 */ /* 0x000fe20000011400 */
[----:B------:R-:W-:-:S04]  /*6d60*/  IMAD.WIDE.U32 R4, R0, c[0x0][0x198], RZ ;  /* 0x0000660000047a25 */ /* 0x000fc800078e00ff */
[----:B------:R-:W-:-:S04]  /*6d70*/  IMAD R2, R2, c[0x0][0x198], RZ ;  /* 0x0000660002027a24 */ /* 0x000fc800078e02ff */
[----:B------:R-:W-:-:S04]  /*6d80*/  IMAD R2, R0, c[0x0][0x19c], R2 ;  /* 0x0000670000027a24 */ /* 0x000fc800078e0202 */
[----:B------:R-:W-:Y:S01]  /*6d90*/  IMAD.IADD R3, R5, 0x1, R2 ;  /* 0x0000000105037824 */ /* 0x000fe200078e0202 */
[----:B--2---:R-:W-:-:S04]  /*6da0*/  LEA R0, P1, R4, R190, 0x6 ;  /* 0x000000be04007211 */ /* 0x004fc800078230ff */
[----:B------:R-:W-:Y:S02]  /*6db0*/  LEA R2, P2, R0, c[0x0][0x168], 0x1 ;  /* 0x00005a0000027a11 */ /* 0x000fe400078408ff */
[----:B---3--:R-:W-:Y:S02]  /*6dc0*/  LEA.HI.X R3, R4, R251, R3, 0x6, P1 ;  /* 0x000000fb04037211 */ /* 0x008fe400008f3403 */
[----:B------:R-:W-:Y:S02]  /*6dd0*/  IADD3 R4, P1, R2, UR10, RZ ;  /* 0x0000000a02047c10 */ /* 0x000fe4000ff3e0ff */
[----:B------:R-:W-:-:S04]  /*6de0*/  LEA.HI.X R3, R0, c[0x0][0x16c], R3, 0x1, P2 ;  /* 0x00005b0000037a11 */ /* 0x000fc800010f0c03 */
[----:B------:R-:W-:Y:S01]  /*6df0*/  IADD3.X R5, R3, UR9, RZ, P1, !PT ;  /* 0x0000000903057c10 */ /* 0x000fe20008ffe4ff */
        /* <DEDUP_REMOVED lines=10> */
.L_x_140:
[----:B------:R-:W-:Y:S01]  /*6ea0*/  FMNMX.FTZ R0, R103, R40, !PT ;  /* 0x0000002867007209 */ /* 0x000fe20007810000 */
[----:B------:R-:W-:Y:S01]  /*6eb0*/  LDSM.16.MT88.4 R20, [R218+0x9000] ;  /* 0x00900000da14783b */ /* 0x000fe20000004200 */
[----:B------:R-:W-:-:S02]  /*6ec0*/  MOV R30, R231 ;  /* 0x000000e7001e7202 */ /* 0x000fc40000000f00 */
[----:B------:R-:W-:Y:S01]  /*6ed0*/  FMNMX.FTZ R0, R45, R0, !PT ;  /* 0x000000002d007209 */ /* 0x000fe20007810000 */
[----:B------:R-:W-:Y:S01]  /*6ee0*/  LDSM.16.MT88.4 R16, [R216+0x9000] ;  /* 0x00900000d810783b */ /* 0x000fe20000004200 */
[----:B------:R-:W-:Y:S02]  /*6ef0*/  MOV R29, R100 ;  /* 0x00000064001d7202 */ /* 0x000fe40000000f00 */
[----:B------:R-:W-:Y:S01]  /*6f00*/  FMNMX.FTZ R0, R42, R0, !PT ;  /* 0x000000002a007209 */ /* 0x000fe20007810000 */
[----:B------:R-:W-:Y:S03]  /*6f10*/  LDSM.16.MT88.4 R24, [R216+0xa000] ;  /* 0x00a00000d818783b */ /* 0x000fe60000004200 */
[----:B------:R-:W-:Y:S01]  /*6f20*/  FMNMX.FTZ R0, R41, R0, !PT ;  /* 0x0000000029007209 */ /* 0x000fe20007810000 */
[----:B------:R-:W-:Y:S03]  /*6f30*/  LDSM.16.MT88.4 R32, [R216+0xb000] ;  /* 0x00b00000d820783b */ /* 0x000fe60000004200 */
[----:B------:R-:W-:Y:S01]  /*6f40*/  FMNMX.FTZ R0, R64, R0, !PT ;  /* 0x0000000040007209 */ /* 0x000fe20007810000 */
[----:B------:R-:W-:Y:S03]  /*6f50*/  LDSM.16.MT88.4 R12, [R218+0xb000] ;  /* 0x00b00000da0c783b */ /* 0x000fe60000004200 */
[----:B------:R-:W-:-:S04]  /*6f60*/  FMNMX.FTZ R0, R110, R0, !PT ;  /* 0x000000006e007209 */ /* 0x000fc80007810000 */
[----:B-1----:R-:W-:Y:S02]  /*6f70*/  FMNMX.FTZ R2, R108, R0, !PT ;  /* 0x000000006c027209 */ /* 0x002fe40007810000 */
        /* <DEDUP_REMOVED lines=36> */
[----:B------:R-:W-:-:S02]  /*71c0*/  FMNMX.FTZ R4, R183, R4, !PT ;  /* 0x00000004b7047209 */ /* 0x000fc40007810000 */
[----:B------:R-:W-:Y:S01]  /*71d0*/  FMNMX.FTZ R2, R53, R2, !PT ;  /* 0x0000000235027209 */ /* 0x000fe20007810000 */
[----:B------:R-:W2:Y:S01]  /*71e0*/  SHFL.BFLY PT, R6, R0, 0x1, 0x1f ;  /* 0x0c201f0000067f89 */ /* 0x000ea200000e0000 */
        /* <DEDUP_REMOVED lines=11> */
[----:B-1----:R-:W-:Y:S02]  /*72a0*/  FMNMX.FTZ R3, R3, R5, !PT ;  /* 0x0000000503037209 */ /* 0x002fe40007810000 */
[----:B--2---:R-:W-:Y:S02]  /*72b0*/  FMNMX.FTZ R8, R0, R6, !PT ;  /* 0x0000000600087209 */ /* 0x004fe40007810000 */
[----:B------:R-:W-:Y:S01]  /*72c0*/  FMNMX.FTZ R0, R215, R2, !PT ;  /* 0x00000002d7007209 */ /* 0x000fe20007810000 */
[----:B------:R-:W1:Y:S01]  /*72d0*/  SHFL.BFLY PT, R6, R3, 0x1, 0x1f ;  /* 0x0c201f0003067f89 */ /* 0x000e6200000e0000 */
[----:B------:R-:W-:Y:S02]  /*72e0*/  FMNMX.FTZ R2, R245, R4, !PT ;  /* 0x00000004f5027209 */ /* 0x000fe40007810000 */
[----:B------:R-:W-:Y:S01]  /*72f0*/  FMNMX.FTZ R0, R214, R0, !PT ;  /* 0x00000000d6007209 */ /* 0x000fe20007810000 */
[----:B------:R-:W-:Y:S01]  /*7300*/  STL [R1], R8 ;  /* 0x0000000801007387 */ /* 0x000fe20000100800 */
[----:B------:R-:W-:Y:S01]  /*7310*/  FMNMX.FTZ R4, R242, R2, !PT ;  /* 0x00000002f2047209 */ /* 0x000fe20007810000 */
[----:B------:R-:W-:Y:S01]  /*7320*/  FMUL.FTZ R2, R8, c[0x0][0x23c] ;  /* 0x00008f0008027a20 */ /* 0x000fe20000410000 */
[----:B------:R-:W-:-:S02]  /*7330*/  FMNMX.FTZ R0, R213, R0, !PT ;  /* 0x00000000d5007209 */ /* 0x000fc40007810000 */
[----:B------:R-:W-:Y:S02]  /*7340*/  FMNMX.FTZ R4, R243, R4, !PT ;  /* 0x00000004f3047209 */ /* 0x000fe40007810000 */
[----:B------:R-:W-:Y:S02]  /*7350*/  FMNMX.FTZ R5, R249, R0, !PT ;  /* 0x00000000f9057209 */ /* 0x000fe40007810000 */
[----:B------:R-:W-:Y:S02]  /*7360*/  FMNMX.FTZ R4, R244, R4, !PT ;  /* 0x00000004f4047209 */ /* 0x000fe40007810000 */
[----:B------:R-:W-:Y:S02]  /*7370*/  FSETP.NEU.FTZ.AND P2, PT, R8, -INF , PT ;  /* 0xff8000000800780b */ /* 0x000fe40003f5d000 */
[----:B------:R-:W-:Y:S01]  /*7380*/  FMNMX.FTZ R5, R248, R5, !PT ;  /* 0x00000005f8057209 */ /* 0x000fe20007810000 */
[----:B------:R-:W2:Y:S01]  /*7390*/  SHFL.BFLY PT, R7, R4, 0x2, 0x1f ;  /* 0x0c401f0004077f89 */ /* 0x000ea200000e0000 */
[----:B------:R-:W-:-:S02]  /*73a0*/  FSEL R2, R2, RZ, P2 ;  /* 0x000000ff02027208 */ /* 0x000fc40001000000 */
[----:B------:R-:W-:-:S03]  /*73b0*/  FMNMX.FTZ R5, R247, R5, !PT ;  /* 0x00000005f7057209 */ /* 0x000fc60007810000 */
[--C-:B------:R-:W-:Y:S01]  /*73c0*/  FFMA.FTZ R0, R40, c[0x0][0x23c], -R2.reuse ;  /* 0x00008f0028007a23 */ /* 0x100fe20000010802 */
[----:B------:R-:W-:Y:S02]  /*73d0*/  FMNMX.FTZ R5, R246, R5, !PT ;  /* 0x00000005f6057209 */ /* 0x000fe40007810000 */
[----:B-1----:R-:W-:Y:S01]  /*73e0*/  FMNMX.FTZ R252, R3, R6, !PT ;  /* 0x0000000603fc7209 */ /* 0x002fe20007810000 */
[----:B------:R1:W-:Y:S01]  /*73f0*/  MUFU.EX2 R251, R0 ;  /* 0x0000000000fb7308 */ /* 0x0003e20000000800 */
[--C-:B------:R-:W-:Y:S01]  /*7400*/  FFMA.FTZ R3, R42, c[0x0][0x23c], -R2.reuse ;  /* 0x00008f002a037a23 */ /* 0x100fe20000010802 */
[----:B------:R-:W-:Y:S01]  /*7410*/  SHFL.BFLY PT, R6, R5, 0x2, 0x1f ;  /* 0x0c401f0005067f89 */ /* 0x000fe200000e0000 */
[----:B------:R-:W-:Y:S02]  /*7420*/  FSETP.NEU.FTZ.AND P1, PT, R252, -INF , PT ;  /* 0xff800000fc00780b */ /* 0x000fe40003f3d000 */
[----:B--2---:R-:W-:Y:S01]  /*7430*/  FMNMX.FTZ R4, R4, R7, !PT ;  /* 0x0000000704047209 */ /* 0x004fe20007810000 */
[----:B-1----:R-:W-:-:S02]  /*7440*/  FFMA.FTZ R0, R45, c[0x0][0x23c], -R2 ;  /* 0x00008f002d007a23 */ /* 0x002fc40000010802 */
[----:B------:R1:W-:Y:S08]  /*7450*/  MUFU.EX2 R45, R3 ;  /* 0x00000003002d7308 */ /* 0x0003f00000000800 */
[----:B------:R2:W-:Y:S01]  /*7460*/  MUFU.EX2 R250, R0 ;  /* 0x0000000000fa7308 */ /* 0x0005e20000000800 */
[----:B-1----:R-:W-:-:S07]  /*7470*/  FFMA.FTZ R3, R41, c[0x0][0x23c], -R2 ;  /* 0x00008f0029037a23 */ /* 0x002fce0000010802 */
[----:B------:R1:W-:Y:S01]  /*7480*/  MUFU.EX2 R37, R3 ;  /* 0x0000000300257308 */ /* 0x0003e20000000800 */
[----:B--2---:R-:W-:-:S05]  /*7490*/  FMUL.FTZ R0, R252, c[0x0][0x23c] ;  /* 0x00008f00fc007a20 */ /* 0x004fca0000410000 */
[----:B------:R-:W-:-:S05]  /*74a0*/  FSEL R0, R0, RZ, P1 ;  /* 0x000000ff00007208 */ /* 0x000fca0000800000 */
[--C-:B-1----:R-:W-:Y:S01]  /*74b0*/  FFMA.FTZ R3, R46, c[0x0][0x23c], -R0.reuse ;  /* 0x00008f002e037a23 */ /* 0x102fe20000010800 */
[----:B------:R-:W-:Y:S02]  /*74c0*/  MOV R46, R8 ;  /* 0x00000008002e7202 */ /* 0x000fe40000000f00 */
[----:B------:R-:W1:Y:S01]  /*74d0*/  SHFL.BFLY PT, R8, R4, 0x1, 0x1f ;  /* 0x0c201f0004087f89 */ /* 0x000e6200000e0000 */
[----:B------:R2:W-:Y:S02]  /*74e0*/  MUFU.EX2 R56, R3 ;  /* 0x0000000300387308 */ /* 0x0005e40000000800 */
[----:B--2---:R-:W-:-:S06]  /*74f0*/  FFMA.FTZ R3, R47, c[0x0][0x23c], -R0 ;  /* 0x00008f002f037a23 */ /* 0x004fcc0000010800 */
[----:B------:R2:W-:Y:S01]  /*7500*/  MUFU.EX2 R57, R3 ;  /* 0x0000000300397308 */ /* 0x0005e20000000800 */
[----:B-1----:R-:W-:Y:S02]  /*7510*/  FMNMX.FTZ R231, R4, R8, !PT ;  /* 0x0000000804e77209 */ /* 0x002fe40007810000 */
[----:B--2---:R-:W-:Y:S01]  /*7520*/  FMNMX.FTZ R3, R5, R6, !PT ;  /* 0x0000000605037209 */ /* 0x004fe20007810000 */
[----:B------:R-:W-:Y:S01]  /*7530*/  FFMA.FTZ R5, R44, c[0x0][0x23c], -R0 ;  /* 0x00008f002c057a23 */ /* 0x000fe20000010800 */
[----:B------:R-:W-:-:S03]  /*7540*/  FSEL R6, R46, RZ, P2 ;  /* 0x000000ff2e067208 */ /* 0x000fc60001000000 */
[----:B------:R1:W-:Y:S01]  /*7550*/  MUFU.EX2 R39, R5 ;  /* 0x0000000500277308 */ /* 0x0003e20000000800 */
[----:B------:R-:W2:Y:S01]  /*7560*/  SHFL.BFLY PT, R7, R3, 0x1, 0x1f ;  /* 0x0c201f0003077f89 */ /* 0x000ea200000e0000 */
[----:B------:R-:W-:-:S04]  /*7570*/  FADD.FTZ R6, R103, -R6 ;  /* 0x8000000667067221 */ /* 0x000fc80000010000 */
[----:B------:R-:W-:Y:S02]  /*7580*/  FMUL.FTZ R6, R6, c[0x0][0x23c] ;  /* 0x00008f0006067a20 */ /* 0x000fe40000410000 */
[----:B-1----:R-:W-:Y:S02]  /*7590*/  FFMA.FTZ R5, R43, c[0x0][0x23c], -R0 ;  /* 0x00008f002b057a23 */ /* 0x002fe40000010800 */
[----:B------:R-:W1:Y:S02]  /*75a0*/  LDSM.16.MT88.4 R40, [R218+0xa000] ;  /* 0x00a00000da28783b */ /* 0x000e640000004200 */
[----:B------:R3:W4:Y:S01]  /*75b0*/  MUFU.EX2 R31, R5 ;  /* 0x00000005001f7308 */ /* 0x0007220000000800 */
[----:B--2---:R-:W-:-:S05]  /*75c0*/  FMNMX.FTZ R47, R3, R7, !PT ;  /* 0x00000007032f7209 */ /* 0x004fca0007810000 */
[----:B------:R2:W-:Y:S01]  /*75d0*/  STL [R1+0x4], R47 ;  /* 0x0000042f01007387 */ /* 0x0005e20000100800 */
[----:B---3--:R-:W-:Y:S02]  /*75e0*/  FSEL R5, R252, RZ, P1 ;  /* 0x000000fffc057208 */ /* 0x008fe40000800000 */
[----:B------:R-:W-:Y:S02]  /*75f0*/  FSETP.NEU.FTZ.AND P1, PT, R231, -INF , PT ;  /* 0xff800000e700780b */ /* 0x000fe40003f3d000 */
[----:B----4-:R-:W-:Y:S01]  /*7600*/  F2FP.BF16.PACK_AB R7, R31, R39 ;  /* 0x000000271f07723e */ /* 0x010fe200000010ff */
[----:B------:R-:W-:Y:S01]  /*7610*/  FADD.FTZ R4, R102, -R5 ;  /* 0x8000000566047221 */ /* 0x000fe20000010000 */
[----:B------:R-:W-:Y:S01]  /*7620*/  FSEL R5, R231, RZ, P1 ;  /* 0x000000ffe7057208 */ /* 0x000fe20000800000 */
[----:B------:R3:W4:Y:S02]  /*7630*/  MUFU.EX2 R102, R6 ;  /* 0x0000000600667308 */ /* 0x0007240000000800 */
[----:B------:R-:W-:-:S02]  /*7640*/  FMUL.FTZ R100, R4, c[0x0][0x23c] ;  /* 0x00008f0004647a20 */ /* 0x000fc40000410000 */
[----:B------:R-:W-:Y:S02]  /*7650*/  FMUL.FTZ R4, R231, c[0x0][0x23c] ;  /* 0x00008f00e7047a20 */ /* 0x000fe40000410000 */
[----:B------:R-:W-:Y:S01]  /*7660*/  FADD.FTZ R28, R104, -R5 ;  /* 0x80000005681c7221 */ /* 0x000fe20000010000 */
[----:B------:R-:W-:Y:S01]  /*7670*/  F2FP.BF16.PACK_AB R5, R57, R56 ;  /* 0x000000383905723e */ /* 0x000fe200000010ff */
[----:B------:R-:W5:Y:S01]  /*7680*/  MUFU.EX2 R100, R100 ;  /* 0x0000006400647308 */ /* 0x000f620000000800 */
[----:B------:R-:W-:Y:S01]  /*7690*/  FSEL R8, R4, RZ, P1 ;  /* 0x000000ff04087208 */ /* 0x000fe20000800000 */
[----:B------:R-:W-:Y:S01]  /*76a0*/  FMUL.FTZ R28, R28, c[0x0][0x23c] ;  /* 0x00008f001c1c7a20 */ /* 0x000fe20000410000 */
[C---:B------:R-:W-:Y:S02]  /*76b0*/  FSETP.NEU.FTZ.AND P1, PT, R47.reuse, -INF , PT ;  /* 0xff8000002f00780b */ /* 0x040fe40003f3d000 */
[----:B------:R-:W-:Y:S01]  /*76c0*/  F2FP.BF16.PACK_AB R4, R250, R251 ;  /* 0x000000fbfa04723e */ /* 0x000fe200000010ff */
[--C-:B------:R-:W-:Y:S01]  /*76d0*/  FFMA.FTZ R9, R50, c[0x0][0x23c], -R8.reuse ;  /* 0x00008f0032097a23 */ /* 0x100fe20000010808 */
[----:B------:R-:W-:Y:S01]  /*76e0*/  FSEL R10, R47, RZ, P1 ;  /* 0x000000ff2f0a7208 */ /* 0x000fe20000800000 */
[----:B------:R-:W-:Y:S01]  /*76f0*/  FFMA.FTZ R3, R48, c[0x0][0x23c], -R8 ;  /* 0x00008f0030037a23 */ /* 0x000fe20000010808 */
[----:B---3--:R-:W-:Y:S01]  /*7700*/  F2FP.BF16.PACK_AB R6, R37, R45 ;  /* 0x0000002d2506723e */ /* 0x008fe200000010ff */
[----:B------:R3:W-:Y:S01]  /*7710*/  MUFU.EX2 R58, R9 ;  /* 0x00000009003a7308 */ /* 0x0007e20000000800 */
[-C--:B----4-:R-:W-:Y:S01]  /*7720*/  FMUL.FTZ R136, R136, R102.reuse ;  /* 0x0000006688887220 */ /* 0x090fe20000410000 */
[----:B------:R-:W-:Y:S01]  /*7730*/  MOV R50, R57 ;  /* 0x0000003900327202 */ /* 0x000fe20000000f00 */
[----:B------:R-:W-:-:S02]  /*7740*/  FMUL.FTZ R137, R137, R102 ;  /* 0x0000006689897220 */ /* 0x000fc40000410000 */
[----:B------:R-:W-:Y:S02]  /*7750*/  FMUL.FTZ R120, R120, R102 ;  /* 0x0000006678787220 */ /* 0x000fe40000410000 */
[-C--:B-----5:R-:W-:Y:S01]  /*7760*/  FMUL.FTZ R138, R138, R100.reuse ;  /* 0x000000648a8a7220 */ /* 0x0a0fe20000410000 */
[----:B------:R4:W-:Y:S01]  /*7770*/  MUFU.EX2 R38, R3 ;  /* 0x0000000300267308 */ /* 0x0009e20000000800 */
[----:B------:R-:W-:Y:S02]  /*7780*/  FMUL.FTZ R139, R139, R100 ;  /* 0x000000648b8b7220 */ /* 0x000fe40000410000 */
[----:B------:R-:W-:Y:S02]  /*7790*/  FMUL.FTZ R121, R121, R102 ;  /* 0x0000006679797220 */ /* 0x000fe40000410000 */
[-C--:B------:R-:W-:Y:S02]  /*77a0*/  FMUL.FTZ R122, R122, R100.reuse ;  /* 0x000000647a7a7220 */ /* 0x080fe40000410000 */
[----:B------:R-:W-:Y:S01]  /*77b0*/  FMUL.FTZ R123, R123, R100 ;  /* 0x000000647b7b7220 */ /* 0x000fe20000410000 */
[----:B------:R-:W-:Y:S01]  /*77c0*/  HMMA.16816.F32.BF16 R184, R4, R22, R136 ;  /* 0x0000001604b8723c */ /* 0x000fe20000041888 */
[----:B---3--:R-:W-:Y:S01]  /*77d0*/  FFMA.FTZ R9, R51, c[0x0][0x23c], -R8 ;  /* 0x00008f0033097a23 */ /* 0x008fe20000010808 */
[----:B------:R-:W-:Y:S01]  /*77e0*/  MOV R51, R56 ;  /* 0x0000003800337202 */ /* 0x000fe20000000f00 */
[----:B------:R-:W-:-:S02]  /*77f0*/  FMUL.FTZ R152, R152, R102 ;  /* 0x0000006698987220 */ /* 0x000fc40000410000 */
[----:B------:R-:W3:Y:S01]  /*7800*/  MUFU.EX2 R11, R9 ;  /* 0x00000009000b7308 */ /* 0x000ee20000000800 */
[----:B------:R-:W-:Y:S02]  /*7810*/  FMUL.FTZ R153, R153, R102 ;  /* 0x0000006699997220 */ /* 0x000fe40000410000 */
[----:B----4-:R-:W-:Y:S01]  /*7820*/  FMUL.FTZ R3, R47, c[0x0][0x23c] ;  /* 0x00008f002f037a20 */ /* 0x010fe20000410000 */
[----:B------:R-:W-:Y:S01]  /*7830*/  HMMA.16816.F32.BF16 R188, R4, R18, R120 ;  /* 0x0000001204bc723c */ /* 0x000fe20000041878 */
[-C--:B------:R-:W-:Y:S02]  /*7840*/  FMUL.FTZ R154, R154, R100.reuse ;  /* 0x000000649a9a7220 */ /* 0x080fe40000410000 */
[----:B------:R-:W-:Y:S01]  /*7850*/  FMUL.FTZ R155, R155, R100 ;  /* 0x000000649b9b7220 */ /* 0x000fe20000410000 */
[----:B------:R-:W-:Y:S01]  /*7860*/  FSEL R3, R3, RZ, P1 ;  /* 0x000000ff03037208 */ /* 0x000fe20000800000 */
[-C--:B------:R-:W-:Y:S02]  /*7870*/  FMUL.FTZ R116, R116, R102.reuse ;  /* 0x0000006674747220 */ /* 0x080fe40000410000 */
[----:B------:R-:W-:-:S02]  /*7880*/  FMUL.FTZ R117, R117, R102 ;  /* 0x0000006675757220 */ /* 0x000fc40000410000 */
[-C--:B------:R-:W-:Y:S01]  /*7890*/  FMUL.FTZ R118, R118, R100.reuse ;  /* 0x0000006476767220 */ /* 0x080fe20000410000 */
[C---:B------:R-:W-:Y:S01]  /*78a0*/  HMMA.16816.F32.BF16 R120, R4.reuse, R26, R152 ;  /* 0x0000001a0478723c */ /* 0x040fe20000041898 */
[----:B------:R-:W-:Y:S01]  /*78b0*/  FMUL.FTZ R119, R119, R100 ;  /* 0x0000006477777220 */ /* 0x000fe20000410000 */
[----:B---3--:R-:W-:Y:S01]  /*78c0*/  MOV R137, R11 ;  /* 0x0000000b00897202 */ /* 0x008fe20000000f00 */
[----:B------:R-:W-:Y:S01]  /*78d0*/  FFMA.FTZ R9, R49, c[0x0][0x23c], -R8 ;  /* 0x00008f0031097a23 */ /* 0x000fe20000010808 */
[----:B------:R-:W-:Y:S01]  /*78e0*/  MOV R49, R39 ;  /* 0x0000002700317202 */ /* 0x000fe20000000f00 */
[----:B------:R-:W-:Y:S02]  /*78f0*/  FADD.FTZ R11, R105, -R10 ;  /* 0x8000000a690b7221 */ /* 0x000fe40000010000 */
[----:B------:R3:W4:Y:S01]  /*7900*/  MUFU.EX2 R59, R9 ;  /* 0x00000009003b7308 */ /* 0x0007220000000800 */
[----:B------:R-:W-:Y:S01]  /*7910*/  FFMA.FTZ R10, R54, c[0x0][0x23c], -R3 ;  /* 0x00008f00360a7a23 */ /* 0x000fe20000010803 */
[----:B------:R-:W-:Y:S01]  /*7920*/  HMMA.16816.F32.BF16 R192, R4, R16, R116 ;  /* 0x0000001004c0723c */ /* 0x000fe20000041874 */
[----:B------:R-:W-:-:S02]  /*7930*/  FMUL.FTZ R72, R72, R102 ;  /* 0x0000006648487220 */ /* 0x000fc40000410000 */
[----:B------:R-:W-:Y:S02]  /*7940*/  FMUL.FTZ R73, R73, R102 ;  /* 0x0000006649497220 */ /* 0x000fe40000410000 */
[-C--:B------:R-:W-:Y:S01]  /*7950*/  FMUL.FTZ R74, R74, R100.reuse ;  /* 0x000000644a4a7220 */ /* 0x080fe20000410000 */
[----:B------:R5:W-:Y:S01]  /*7960*/  MUFU.EX2 R138, R10 ;  /* 0x0000000a008a7308 */ /* 0x000be20000000800 */
[----:B------:R-:W-:Y:S02]  /*7970*/  FMUL.FTZ R75, R75, R100 ;  /* 0x000000644b4b7220 */ /* 0x000fe40000410000 */
[-C--:B------:R-:W-:Y:S02]  /*7980*/  FMUL.FTZ R164, R164, R102.reuse ;  /* 0x00000066a4a47220 */ /* 0x080fe40000410000 */
[----:B------:R-:W-:Y:S02]  /*7990*/  FMUL.FTZ R165, R165, R102 ;  /* 0x00000066a5a57220 */ /* 0x000fe40000410000 */
[----:B------:R-:W-:Y:S01]  /*79a0*/  FMUL.FTZ R166, R166, R100 ;  /* 0x00000064a6a67220 */ /* 0x000fe20000410000 */
[----:B------:R-:W-:Y:S01]  /*79b0*/  HMMA.16816.F32.BF16 R152, R4, R32, R72 ;  /* 0x000000200498723c */ /* 0x000fe20000041848 */
[----:B---3--:R-:W-:-:S02]  /*79c0*/  FFMA.FTZ R9, R52, c[0x0][0x23c], -R3 ;  /* 0x00008f0034097a23 */ /* 0x008fc40000010803 */
[----:B------:R-:W-:Y:S02]  /*79d0*/  FMUL.FTZ R167, R167, R100 ;  /* 0x00000064a7a77220 */ /* 0x000fe40000410000 */
[----:B------:R3:W-:Y:S01]  /*79e0*/  MUFU.EX2 R44, R9 ;  /* 0x00000009002c7308 */ /* 0x0007e20000000800 */
[-C--:B------:R-:W-:Y:S02]  /*79f0*/  FMUL.FTZ R92, R92, R102.reuse ;  /* 0x000000665c5c7220 */ /* 0x080fe40000410000 */
[----:B-----5:R-:W-:Y:S02]  /*7a00*/  FMUL.FTZ R10, R11, c[0x0][0x23c] ;  /* 0x00008f000b0a7a20 */ /* 0x020fe40000410000 */
[----:B------:R-:W-:Y:S01]  /*7a10*/  FMUL.FTZ R93, R93, R102 ;  /* 0x000000665d5d7220 */ /* 0x000fe20000410000 */
[----:B-1----:R-:W-:Y:S01]  /*7a20*/  HMMA.16816.F32.BF16 R116, R4, R40, R164 ;  /* 0x000000280474723c */ /* 0x002fe200000418a4 */
[-C--:B------:R-:W-:Y:S01]  /*7a30*/  FMUL.FTZ R94, R94, R100.reuse ;  /* 0x000000645e5e7220 */ /* 0x080fe20000410000 */
[----:B------:R-:W1:Y:S01]  /*7a40*/  MUFU.EX2 R11, R28 ;  /* 0x0000001c000b7308 */ /* 0x000e620000000800 */
[----:B------:R-:W-:-:S02]  /*7a50*/  FMUL.FTZ R95, R95, R100 ;  /* 0x000000645f5f7220 */ /* 0x000fc40000410000 */
[-C--:B------:R-:W-:Y:S02]  /*7a60*/  FMUL.FTZ R148, R148, R102.reuse ;  /* 0x0000006694947220 */ /* 0x080fe40000410000 */
[----:B------:R-:W-:Y:S01]  /*7a70*/  FMUL.FTZ R149, R149, R102 ;  /* 0x0000006695957220 */ /* 0x000fe20000410000 */
[----:B------:R-:W-:Y:S01]  /*7a80*/  MOV R167, R58 ;  /* 0x0000003a00a77202 */ /* 0x000fe20000000f00 */
[-C--:B------:R-:W-:Y:S01]  /*7a90*/  FMUL.FTZ R150, R150, R100.reuse ;  /* 0x0000006496967220 */ /* 0x080fe20000410000 */
[----:B------:R-:W5:Y:S01]  /*7aa0*/  MUFU.EX2 R10, R10 ;  /* 0x0000000a000a7308 */ /* 0x000f620000000800 */
[--C-:B---3--:R-:W-:Y:S01]  /*7ab0*/  FFMA.FTZ R9, R55, c[0x0][0x23c], -R3.reuse ;  /* 0x00008f0037097a23 */ /* 0x108fe20000010803 */
[C---:B------:R-:W-:Y:S01]  /*7ac0*/  HMMA.16816.F32.BF16 R72, R4.reuse, R14, R92 ;  /* 0x0000000e0448723c */ /* 0x040fe2000004185c */
[----:B------:R-:W-:Y:S01]  /*7ad0*/  FMUL.FTZ R151, R151, R100 ;  /* 0x0000006497977220 */ /* 0x000fe20000410000 */
[----:B------:R-:W-:Y:S01]  /*7ae0*/  MOV R166, R38 ;  /* 0x0000002600a67202 */ /* 0x000fe20000000f00 */
[----:B------:R-:W-:Y:S01]  /*7af0*/  FMUL.FTZ R132, R132, R102 ;  /* 0x0000006684847220 */ /* 0x000fe20000410000 */
[----:B------:R-:W-:Y:S01]  /*7b00*/  MOV R38, R30 ;  /* 0x0000001e00267202 */ /* 0x000fe20000000f00 */
[----:B------:R-:W-:Y:S01]  /*7b10*/  FMUL.FTZ R133, R133, R102 ;  /* 0x0000006685857220 */ /* 0x000fe20000410000 */
[----:B------:R3:W1:Y:S01]  /*7b20*/  MUFU.EX2 R48, R9 ;  /* 0x0000000900307308 */ /* 0x0006620000000800 */
[-C--:B------:R-:W-:Y:S01]  /*7b30*/  FMUL.FTZ R134, R134, R100.reuse ;  /* 0x0000006486867220 */ /* 0x080fe20000410000 */
[----:B----4-:R-:W-:Y:S01]  /*7b40*/  MOV R94, R59 ;  /* 0x0000003b005e7202 */ /* 0x010fe20000000f00 */
[----:B------:R-:W-:Y:S01]  /*7b50*/  FMUL.FTZ R135, R135, R100 ;  /* 0x0000006487877220 */ /* 0x000fe20000410000 */
[----:B------:R-:W-:Y:S01]  /*7b60*/  MOV R58, R29 ;  /* 0x0000001d003a7202 */ /* 0x000fe20000000f00 */
[-C--:B------:R-:W-:Y:S01]  /*7b70*/  FMUL.FTZ R168, R168, R102.reuse ;  /* 0x00000066a8a87220 */ /* 0x080fe20000410000 */
[C---:B------:R-:W-:Y:S01]  /*7b80*/  HMMA.16816.F32.BF16 R176, R4.reuse, R24, R148 ;  /* 0x0000001804b0723c */ /* 0x040fe20000041894 */
[----:B------:R-:W-:Y:S01]  /*7b90*/  FMUL.FTZ R169, R169, R102 ;  /* 0x00000066a9a97220 */ /* 0x000fe20000410000 */
[----:B------:R-:W-:Y:S01]  /*7ba0*/  MOV R30, R106 ;  /* 0x0000006a001e7202 */ /* 0x000fe20000000f00 */
[-C--:B------:R-:W-:Y:S01]  /*7bb0*/  FMUL.FTZ R170, R170, R100.reuse ;  /* 0x00000064aaaa7220 */ /* 0x080fe20000410000 */
[----:B------:R-:W-:Y:S01]  /*7bc0*/  MOV R29, R107 ;  /* 0x0000006b001d7202 */ /* 0x000fe20000000f00 */
[----:B------:R-:W-:Y:S01]  /*7bd0*/  FMUL.FTZ R171, R171, R100 ;  /* 0x00000064abab7220 */ /* 0x000fe20000410000 */
[----:B------:R-:W-:Y:S01]  /*7be0*/  MOV R165, R37 ;  /* 0x0000002500a57202 */ /* 0x000fe20000000f00 */
[-C--:B------:R-:W-:Y:S01]  /*7bf0*/  FMUL.FTZ R76, R76, R102.reuse ;  /* 0x000000664c4c7220 */ /* 0x080fe20000410000 */
[C---:B------:R-:W-:Y:S01]  /*7c00*/  HMMA.16816.F32.BF16 R132, R4.reuse, R20, R132 ;  /* 0x000000140484723c */ /* 0x040fe20000041884 */
[----:B------:R-:W-:Y:S01]  /*7c10*/  FMUL.FTZ R77, R77, R102 ;  /* 0x000000664d4d7220 */ /* 0x000fe20000410000 */
[----:B------:R-:W-:Y:S01]  /*7c20*/  MOV R103, R58 ;  /* 0x0000003a00677202 */ /* 0x000fe20000000f00 */
[----:B---3--:R-:W-:Y:S01]  /*7c30*/  FFMA.FTZ R9, R53, c[0x0][0x23c], -R3 ;  /* 0x00008f0035097a23 */ /* 0x008fe20000010803 */
[----:B------:R-:W-:Y:S01]  /*7c40*/  MOV R164, R165 ;  /* 0x000000a500a47202 */ /* 0x000fe20000000f00 */
[-C--:B------:R-:W-:Y:S01]  /*7c50*/  FMUL.FTZ R78, R78, R100.reuse ;  /* 0x000000644e4e7220 */ /* 0x080fe20000410000 */
[----:B------:R-:W-:Y:S01]  /*7c60*/  MOV R95, R31 ;  /* 0x0000001f005f7202 */ /* 0x000fe20000000f00 */
[----:B------:R3:W4:Y:S01]  /*7c70*/  MUFU.EX2 R139, R9 ;  /* 0x00000009008b7308 */ /* 0x0007220000000800 */
[----:B------:R-:W-:Y:S01]  /*7c80*/  FMUL.FTZ R79, R79, R100 ;  /* 0x000000644f4f7220 */ /* 0x000fe20000410000 */
[----:B------:R-:W-:Y:S01]  /*7c90*/  HMMA.16816.F32.BF16 R168, R4, R42, R168 ;  /* 0x0000002a04a8723c */ /* 0x000fe200000418a8 */
[-C--:B------:R-:W-:Y:S01]  /*7ca0*/  FMUL.FTZ R88, R88, R102.reuse ;  /* 0x0000006658587220 */ /* 0x080fe20000410000 */
[----:B------:R-:W-:Y:S01]  /*7cb0*/  MOV R165, R29 ;  /* 0x0000001d00a57202 */ /* 0x000fe20000000f00 */
[----:B------:R-:W-:Y:S01]  /*7cc0*/  FMUL.FTZ R89, R89, R102 ;  /* 0x0000006659597220 */ /* 0x000fe20000410000 */
[----:B------:R-:W-:Y:S01]  /*7cd0*/  MOV R136, R38 ;  /* 0x0000002600887202 */ /* 0x000fe20000000f00 */
[----:B------:R-:W-:-:S02]  /*7ce0*/  FMUL.FTZ R90, R90, R100 ;  /* 0x000000645a5a7220 */ /* 0x000fc40000410000 */
[----:B------:R-:W-:Y:S01]  /*7cf0*/  FMUL.FTZ R91, R91, R100 ;  /* 0x000000645b5b7220 */ /* 0x000fe20000410000 */
[C---:B------:R-:W-:Y:S01]  /*7d00*/  HMMA.16816.F32.BF16 R104, R4.reuse, R34, R76 ;  /* 0x000000220468723c */ /* 0x040fe2000004184c */
[-C--:B-1----:R-:W-:Y:S02]  /*7d10*/  FMUL.FTZ R124, R124, R11.reuse ;  /* 0x0000000b7c7c7220 */ /* 0x082fe40000410000 */
[----:B------:R-:W-:Y:S02]  /*7d20*/  FMUL.FTZ R125, R125, R11 ;  /* 0x0000000b7d7d7220 */ /* 0x000fe40000410000 */
[-C--:B-----5:R-:W-:Y:S02]  /*7d30*/  FMUL.FTZ R126, R126, R10.reuse ;  /* 0x0000000a7e7e7220 */ /* 0x0a0fe40000410000 */
[----:B------:R-:W-:Y:S01]  /*7d40*/  FMUL.FTZ R127, R127, R10 ;  /* 0x0000000a7f7f7220 */ /* 0x000fe20000410000 */
[----:B------:R-:W-:Y:S01]  /*7d50*/  HMMA.16816.F32.BF16 R148, R4, R12, R88 ;  /* 0x0000000c0494723c */ /* 0x000fe20000041858 */
[----:B---3--:R-:W-:-:S02]  /*7d60*/  FFMA.FTZ R9, R36, c[0x0][0x23c], -R8 ;  /* 0x00008f0024097a23 */ /* 0x008fc40000010808 */
[-C--:B------:R-:W-:Y:S02]  /*7d70*/  FMUL.FTZ R112, R112, R11.reuse ;  /* 0x0000000b70707220 */ /* 0x080fe40000410000 */
[----:B------:R-:W-:Y:S02]  /*7d80*/  FMUL.FTZ R113, R113, R11 ;  /* 0x0000000b71717220 */ /* 0x000fe40000410000 */
[----:B------:R-:W-:Y:S01]  /*7d90*/  F2FP.BF16.PACK_AB R4, R167, R166 ;  /* 0x000000a6a704723e */ /* 0x000fe200000010ff */
[----:B------:R-:W-:Y:S01]  /*7da0*/  FMUL.FTZ R114, R114, R10 ;  /* 0x0000000a72727220 */ /* 0x000fe20000410000 */
[----:B------:R-:W-:Y:S01]  /*7db0*/  F2FP.BF16.PACK_AB R5, R48, R44 ;  /* 0x0000002c3005723e */ /* 0x000fe200000010ff */
[----:B------:R-:W-:Y:S01]  /*7dc0*/  FMUL.FTZ R115, R115, R10 ;  /* 0x0000000a73737220 */ /* 0x000fe20000410000 */
[----:B------:R-:W-:Y:S01]  /*7dd0*/  F2FP.BF16.PACK_AB R6, R94, R137 ;  /* 0x000000895e06723e */ /* 0x000fe200000010ff */
[-C--:B------:R-:W-:Y:S01]  /*7de0*/  FMUL.FTZ R140, R140, R11.reuse ;  /* 0x0000000b8c8c7220 */ /* 0x080fe20000410000 */
[----:B----4-:R-:W-:Y:S01]  /*7df0*/  F2FP.BF16.PACK_AB R7, R139, R138 ;  /* 0x0000008a8b07723e */ /* 0x010fe200000010ff */
[----:B------:R-:W-:-:S02]  /*7e00*/  FMUL.FTZ R141, R141, R11 ;  /* 0x0000000b8d8d7220 */ /* 0x000fc40000410000 */
[-C--:B------:R-:W-:Y:S02]  /*7e10*/  FMUL.FTZ R142, R142, R10.reuse ;  /* 0x0000000a8e8e7220 */ /* 0x080fe40000410000 */
[-C--:B------:R-:W-:Y:S02]  /*7e20*/  FMUL.FTZ R143, R143, R10.reuse ;  /* 0x0000000a8f8f7220 */ /* 0x080fe40000410000 */
[C---:B------:R-:W-:Y:S01]  /*7e30*/  HMMA.16816.F32.BF16 R76, R4.reuse, R18, R124 ;  /* 0x00000012044c723c */ /* 0x040fe2000004187c */
[----:B------:R1:W-:Y:S01]  /*7e40*/  MUFU.EX2 R124, R9 ;  /* 0x00000009007c7308 */ /* 0x0003e20000000800 */
[-C--:B------:R-:W-:Y:S02]  /*7e50*/  FMUL.FTZ R156, R156, R11.reuse ;  /* 0x0000000b9c9c7220 */ /* 0x080fe40000410000 */
[----:B------:R-:W-:Y:S02]  /*7e60*/  FMUL.FTZ R157, R157, R11 ;  /* 0x0000000b9d9d7220 */ /* 0x000fe40000410000 */
[-C--:B------:R-:W-:Y:S01]  /*7e70*/  FMUL.FTZ R158, R158, R10.reuse ;  /* 0x0000000a9e9e7220 */ /* 0x080fe20000410000 */
[----:B------:R-:W-:Y:S01]  /*7e80*/  MOV R127, R47 ;  /* 0x0000002f007f7202 */ /* 0x000fe20000000f00 */
[----:B------:R-:W-:Y:S01]  /*7e90*/  HMMA.16816.F32.BF16 R88, R4, R16, R112 ;  /* 0x000000100458723c */ /* 0x000fe20000041870 */
[----:B------:R-:W-:Y:S01]  /*7ea0*/  FMUL.FTZ R159, R159, R10 ;  /* 0x0000000a9f9f7220 */ /* 0x000fe20000410000 */
[----:B------:R-:W-:Y:S01]  /*7eb0*/  MOV R126, R46 ;  /* 0x0000002e007e7202 */ /* 0x000fe20000000f00 */
[-C--:B------:R-:W-:Y:S01]  /*7ec0*/  FMUL.FTZ R160, R160, R11.reuse ;  /* 0x0000000ba0a07220 */ /* 0x080fe20000410000 */
[----:B------:R-:W-:Y:S01]  /*7ed0*/  MOV R125, R44 ;  /* 0x0000002c007d7202 */ /* 0x000fe20000000f00 */
[----:B------:R-:W-:-:S02]  /*7ee0*/  FMUL.FTZ R161, R161, R11 ;  /* 0x0000000ba1a17220 */ /* 0x000fc40000410000 */
[----:B------:R-:W-:Y:S01]  /*7ef0*/  MOV R115, R166 ;  /* 0x000000a600737202 */ /* 0x000fe20000000f00 */
[C---:B------:R-:W-:Y:S01]  /*7f00*/  HMMA.16816.F32.BF16 R56, R4.reuse, R26, R156 ;  /* 0x0000001a0438723c */ /* 0x040fe2000004189c */
[--C-:B-1----:R-:W-:Y:S01]  /*7f10*/  FFMA.FTZ R9, R64, c[0x0][0x23c], -R2.reuse ;  /* 0x00008f0040097a23 */ /* 0x102fe20000010802 */
[----:B------:R-:W-:Y:S01]  /*7f20*/  MOV R166, R30 ;  /* 0x0000001e00a67202 */ /* 0x000fe20000000f00 */
[-C--:B------:R-:W-:Y:S01]  /*7f30*/  FMUL.FTZ R162, R162, R10.reuse ;  /* 0x0000000aa2a27220 */ /* 0x080fe20000410000 */
[----:B------:R-:W-:Y:S01]  /*7f40*/  MOV R114, R167 ;  /* 0x000000a700727202 */ /* 0x000fe20000000f00 */
[----:B------:R1:W-:Y:S01]  /*7f50*/  MUFU.EX2 R93, R9 ;  /* 0x00000009005d7308 */ /* 0x0003e20000000800 */
[----:B------:R-:W-:Y:S01]  /*7f60*/  FMUL.FTZ R163, R163, R10 ;  /* 0x0000000aa3a37220 */ /* 0x000fe20000410000 */
[----:B------:R-:W-:Y:S01]  /*7f70*/  MOV R113, R136 ;  /* 0x0000008800717202 */ /* 0x000fe20000000f00 */
[C---:B------:R-:W-:Y:S01]  /*7f80*/  HMMA.16816.F32.BF16 R64, R4.reuse, R22, R140 ;  /* 0x000000160440723c */ /* 0x040fe2000004188c */
[----:B------:R-:W-:Y:S01]  /*7f90*/  FMUL.FTZ R172, R172, R11 ;  /* 0x0000000bacac7220 */ /* 0x000fe20000410000 */
[----:B------:R-:W-:Y:S01]  /*7fa0*/  MOV R112, R49 ;  /* 0x0000003100707202 */ /* 0x000fe20000000f00 */
[----:B------:R-:W-:Y:S01]  /*7fb0*/  FMUL.FTZ R173, R173, R11 ;  /* 0x0000000badad7220 */ /* 0x000fe20000410000 */
[----:B------:R-:W-:Y:S01]  /*7fc0*/  MOV R167, R51 ;  /* 0x0000003300a77202 */ /* 0x000fe20000000f00 */
[----:B------:R-:W-:Y:S01]  /*7fd0*/  FMUL.FTZ R174, R174, R10 ;  /* 0x0000000aaeae7220 */ /* 0x000fe20000410000 */
[----:B------:R-:W-:Y:S01]  /*7fe0*/  MOV R17, R50 ;  /* 0x0000003200117202 */ /* 0x000fe20000000f00 */
[-C--:B------:R-:W-:Y:S01]  /*7ff0*/  FMUL.FTZ R175, R175, R10.reuse ;  /* 0x0000000aafaf7220 */ /* 0x080fe20000410000 */
[C---:B------:R-:W-:Y:S01]  /*8000*/  HMMA.16816.F32.BF16 R52, R4.reuse, R40, R160 ;  /* 0x000000280434723c */ /* 0x040fe200000418a0 */
[----:B------:R-:W-:Y:S01]  /*8010*/  FMUL.FTZ R144, R144, R11 ;  /* 0x0000000b90907220 */ /* 0x000fe20000410000 */
[----:B------:R-:W-:Y:S01]  /*8020*/  MOV R136, R45 ;  /* 0x0000002d00887202 */ /* 0x000fe20000000f00 */
[----:B------:R-:W-:Y:S01]  /*8030*/  FMUL.FTZ R145, R145, R11 ;  /* 0x0000000b91917220 */ /* 0x000fe20000410000 */
[----:B------:R-:W-:Y:S01]  /*8040*/  MOV R141, R125 ;  /* 0x0000007d008d7202 */ /* 0x000fe20000000f00 */
[--C-:B-1----:R-:W-:Y:S01]  /*8050*/  FFMA.FTZ R9, R110, c[0x0][0x23c], -R2.reuse ;  /* 0x00008f006e097a23 */ /* 0x102fe20000010802 */
[----:B------:R-:W-:Y:S01]  /*8060*/  MOV R158, R127 ;  /* 0x0000007f009e7202 */ /* 0x000fe20000000f00 */
[-C--:B------:R-:W-:Y:S01]  /*8070*/  FMUL.FTZ R146, R146, R10.reuse ;  /* 0x0000000a92927220 */ /* 0x080fe20000410000 */
[C---:B------:R-:W-:Y:S01]  /*8080*/  HMMA.16816.F32.BF16 R40, R4.reuse, R42, R172 ;  /* 0x0000002a0428723c */ /* 0x040fe200000418ac */
[----:B------:R-:W1:Y:S01]  /*8090*/  MUFU.EX2 R28, R9 ;  /* 0x00000009001c7308 */ /* 0x000e620000000800 */
        /* <DEDUP_REMOVED lines=9> */
[----:B------:R-:W-:Y:S01]  /*8130*/  LDSM.16.MT88.4 R24, [R218+0x9400] ;  /* 0x00940000da18783b */ /* 0x000fe20000004200 */
[-C--:B------:R-:W-:Y:S01]  /*8140*/  FMUL.FTZ R68, R68, R11.reuse ;  /* 0x0000000b44447220 */ /* 0x080fe20000410000 */
[----:B------:R-:W-:Y:S01]  /*8150*/  MOV R175, R138 ;  /* 0x0000008a00af7202 */ /* 0x000fe20000000f00 */
[----:B------:R-:W-:Y:S01]  /*8160*/  FMUL.FTZ R69, R69, R11 ;  /* 0x0000000b45457220 */ /* 0x000fe20000410000 */
[----:B------:R-:W-:Y:S01]  /*8170*/  MOV R140, R113 ;  /* 0x00000071008c7202 */ /* 0x000fe20000000f00 */
[----:B------:R-:W-:Y:S01]  /*8180*/  FMUL.FTZ R70, R70, R10 ;  /* 0x0000000a46467220 */ /* 0x000fe20000410000 */
[----:B-1----:R-:W-:Y:S01]  /*8190*/  MOV R159, R28 ;  /* 0x0000001c009f7202 */ /* 0x002fe20000000f00 */
[--C-:B------:R-:W-:Y:S01]  /*81a0*/  FFMA.FTZ R9, R108, c[0x0][0x23c], -R2.reuse ;  /* 0x00008f006c097a23 */ /* 0x100fe20000010802 */
[----:B------:R-:W1:Y:S01]  /*81b0*/  LDSM.16.MT88.4 R28, [R216+0x9400] ;  /* 0x00940000d81c783b */ /* 0x000e620000004200 */
[----:B------:R-:W-:Y:S01]  /*81c0*/  FMUL.FTZ R71, R71, R10 ;  /* 0x0000000a47477220 */ /* 0x000fe20000410000 */
[----:B------:R-:W-:Y:S01]  /*81d0*/  MOV R145, R250 ;  /* 0x000000fa00917202 */ /* 0x000fe20000000f00 */
[----:B------:R-:W3:Y:S01]  /*81e0*/  MUFU.EX2 R16, R9 ;  /* 0x0000000900107308 */ /* 0x000ee20000000800 */
[-C--:B------:R-:W-:Y:S01]  /*81f0*/  FMUL.FTZ R80, R80, R11.reuse ;  /* 0x0000000b50507220 */ /* 0x080fe20000410000 */
[C---:B------:R-:W-:Y:S01]  /*8200*/  HMMA.16816.F32.BF16 R36, R4.reuse, R20, R128 ;  /* 0x000000140424723c */ /* 0x040fe20000041880 */
[-C--:B------:R-:W-:Y:S01]  /*8210*/  FMUL.FTZ R81, R81, R11.reuse ;  /* 0x0000000b51517220 */ /* 0x080fe20000410000 */
[----:B------:R-:W4:Y:S01]  /*8220*/  LDSM.16.MT88.4 R20, [R216+0xa400] ;  /* 0x00a40000d814783b */ /* 0x000f220000004200 */
[----:B------:R-:W-:Y:S01]  /*8230*/  FMUL.FTZ R82, R82, R10 ;  /* 0x0000000a52527220 */ /* 0x000fe20000410000 */
[----:B------:R-:W-:Y:S01]  /*8240*/  MOV R147, R136 ;  /* 0x0000008800937202 */ /* 0x000fe20000000f00 */
        /* <DEDUP_REMOVED lines=9> */
[----:B---3--:R-:W-:Y:S01]  /*82e0*/  MOV R163, R16 ;  /* 0x0000001000a37202 */ /* 0x008fe20000000f00 */
[----:B------:R-:W-:Y:S01]  /*82f0*/  FFMA.FTZ R9, R109, c[0x0][0x23c], -R2 ;  /* 0x00008f006d097a23 */ /* 0x000fe20000010802 */
[----:B------:R-:W-:Y:S01]  /*8300*/  MOV R16, R48 ;  /* 0x0000003000107202 */ /* 0x000fe20000000f00 */
[-C--:B------:R-:W-:Y:S01]  /*8310*/  FMUL.FTZ R96, R96, R11.reuse ;  /* 0x0000000b60607220 */ /* 0x080fe20000410000 */
[----:B------:R-:W-:Y:S01]  /*8320*/  MOV R172, R94 ;  /* 0x0000005e00ac7202 */ /* 0x000fe20000000f00 */
[----:B------:R3:W5:Y:S01]  /*8330*/  MUFU.EX2 R142, R9 ;  /* 0x00000009008e7308 */ /* 0x0007620000000800 */
[----:B------:R-:W-:Y:S01]  /*8340*/  FMUL.FTZ R97, R97, R11 ;  /* 0x0000000b61617220 */ /* 0x000fe20000410000 */
[C---:B------:R-:W-:Y:S01]  /*8350*/  HMMA.16816.F32.BF16 R48, R4.reuse, R32, R68 ;  /* 0x000000200430723c */ /* 0x040fe20000041844 */
[----:B------:R-:W-:Y:S01]  /*8360*/  FMUL.FTZ R98, R98, R10 ;  /* 0x0000000a62627220 */ /* 0x000fe20000410000 */
[----:B------:R-:W-:Y:S01]  /*8370*/  MOV R157, R16 ;  /* 0x00000010009d7202 */ /* 0x000fe20000000f00 */
[----:B------:R-:W-:Y:S01]  /*8380*/  FMUL.FTZ R99, R99, R10 ;  /* 0x0000000a63637220 */ /* 0x000fe20000410000 */
[----:B------:R-:W1:Y:S04]  /*8390*/  LDSM.16.MT88.4 R16, [R218+0xa400] ;  /* 0x00a40000da10783b */ /* 0x000e680000004200 */
[----:B--2---:R-:W-:Y:S01]  /*83a0*/  HMMA.16816.F32.BF16 R44, R4, R12, R84 ;  /* 0x0000000c042c723c */ /* 0x004fe20000041854 */
[----:B------:R-:W-:Y:S01]  /*83b0*/  LDSM.16.MT88.4 R32, [R218+0xb400] ;  /* 0x00b40000da20783b */ /* 0x000fe20000004200 */
[----:B---3--:R-:W-:-:S06]  /*83c0*/  FFMA.FTZ R9, R111, c[0x0][0x23c], -R0 ;  /* 0x00008f006f097a23 */ /* 0x008fcc0000010800 */
[----:B------:R-:W-:Y:S01]  /*83d0*/  HMMA.16816.F32.BF16 R96, R4, R14, R96 ;  /* 0x0000000e0460723c */ /* 0x000fe20000041860 */
[----:B------:R-:W2:Y:S01]  /*83e0*/  LDSM.16.MT88.4 R12, [R216+0xb400] ;  /* 0x00b40000d80c783b */ /* 0x000ea20000004200 */
[----:B------:R3:W-:Y:S05]  /*83f0*/  MUFU.EX2 R92, R9 ;  /* 0x00000009005c7308 */ /* 0x0007ea0000000800 */
[----:B------:R-:W-:Y:S02]  /*8400*/  F2FP.BF16.PACK_AB R4, R159, R93 ;  /* 0x0000005d9f04723e */ /* 0x000fe400000010ff */
[----:B-----5:R-:W-:Y:S01]  /*8410*/  F2FP.BF16.PACK_AB R6, R142, R163 ;  /* 0x000000a38e06723e */ /* 0x020fe200000010ff */
[----:B---3--:R-:W-:Y:S01]  /*8420*/  FFMA.FTZ R9, R181, c[0x0][0x23c], -R0 ;  /* 0x00008f00b5097a23 */ /* 0x008fe20000010800 */
[----:B------:R-:W-:-:S03]  /*8430*/  MOV R181, R139 ;  /* 0x0000008b00b57202 */ /* 0x000fc60000000f00 */
[----:B------:R3:W5:Y:S02]  /*8440*/  MUFU.EX2 R156, R9 ;  /* 0x00000009009c7308 */ /* 0x0007640000000800 */
[----:B---3--:R-:W-:Y:S01]  /*8450*/  FFMA.FTZ R9, R180, c[0x0][0x23c], -R0 ;  /* 0x00008f00b4097a23 */ /* 0x008fe20000010800 */
[----:B------:R-:W-:Y:S02]  /*8460*/  MOV R180, R164 ;  /* 0x000000a400b47202 */ /* 0x000fe40000000f00 */
[----:B------:R-:W-:-:S03]  /*8470*/  MOV R164, R251 ;  /* 0x000000fb00a47202 */ /* 0x000fc60000000f00 */
[----:B------:R3:W-:Y:S01]  /*8480*/  MUFU.EX2 R160, R9 ;  /* 0x0000000900a07308 */ /* 0x0007e20000000800 */
[----:B-----5:R-:W-:Y:S01]  /*8490*/  F2FP.BF16.PACK_AB R5, R156, R92 ;  /* 0x0000005c9c05723e */ /* 0x020fe200000010ff */
[----:B---3--:R-:W-:Y:S01]  /*84a0*/  FFMA.FTZ R9, R182, c[0x0][0x23c], -R0 ;  /* 0x00008f00b6097a23 */ /* 0x008fe20000010800 */
[----:B------:R-:W-:-:S05]  /*84b0*/  MOV R182, R95 ;  /* 0x0000005f00b67202 */ /* 0x000fca0000000f00 */
[----:B------:R3:W5:Y:S02]  /*84c0*/  MUFU.EX2 R174, R9 ;  /* 0x0000000900ae7308 */ /* 0x0007640000000800 */
[----:B---3--:R-:W-:Y:S01]  /*84d0*/  FFMA.FTZ R9, R183, c[0x0][0x23c], -R8 ;  /* 0x00008f00b7097a23 */ /* 0x008fe20000010808 */
[----:B-----5:R-:W-:Y:S02]  /*84e0*/  F2FP.BF16.PACK_AB R7, R174, R160 ;  /* 0x000000a0ae07723e */ /* 0x020fe400000010ff */
[----:B------:R-:W-:-:S03]  /*84f0*/  MOV R183, R124 ;  /* 0x0000007c00b77202 */ /* 0x000fc60000000f00 */
[----:B------:R3:W5:Y:S02]  /*8500*/  MUFU.EX2 R250, R9 ;  /* 0x0000000900fa7308 */ /* 0x0007640000000800 */
[C---:B-1----:R-:W-:Y:S08]  /*8510*/  HMMA.16816.F32.BF16 R84, R4.reuse, R28, R192 ;  /* 0x0000001c0454723c */ /* 0x042ff000000418c0 */
[----:B------:R-:W-:Y:S01]  /*8520*/  HMMA.16816.F32.BF16 R136, R4, R30, R188 ;  /* 0x0000001e0488723c */ /* 0x000fe200000418bc */
[----:B---3--:R-:W-:-:S06]  /*8530*/  FFMA.FTZ R9, R196, c[0x0][0x23c], -R8 ;  /* 0x00008f00c4097a23 */ /* 0x008fcc0000010808 */
[----:B------:R-:W-:Y:S01]  /*8540*/  MOV R188, R92 ;  /* 0x0000005c00bc7202 */ /* 0x000fe20000000f00 */
[----:B------:R1:W-:Y:S01]  /*8550*/  MUFU.EX2 R251, R9 ;  /* 0x0000000900fb7308 */ /* 0x0003e20000000800 */
[C---:B------:R-:W-:Y:S08]  /*8560*/  HMMA.16816.F32.BF16 R128, R4.reuse, R26, R184 ;  /* 0x0000001a0480723c */ /* 0x040ff000000418b8 */
[----:B------:R-:W-:Y:S01]  /*8570*/  HMMA.16816.F32.BF16 R132, R4, R24, R132 ;  /* 0x000000180484723c */ /* 0x000fe20000041884 */
[----:B-1----:R-:W-:Y:S01]  /*8580*/  FFMA.FTZ R9, R197, c[0x0][0x23c], -R8 ;  /* 0x00008f00c5097a23 */ /* 0x002fe20000010808 */
[----:B------:R-:W-:-:S06]  /*8590*/  MOV R197, R93 ;  /* 0x0000005d00c57202 */ /* 0x000fcc0000000f00 */
[C---:B----4-:R-:W-:Y:S01]  /*85a0*/  HMMA.16816.F32.BF16 R124, R4.reuse, R20, R176 ;  /* 0x00000014047c723c */ /* 0x050fe200000418b0 */
[----:B------:R1:W-:Y:S07]  /*85b0*/  MUFU.EX2 R196, R9 ;  /* 0x0000000900c47308 */ /* 0x0003ee0000000800 */
[C---:B------:R-:W-:Y:S08]  /*85c0*/  HMMA.16816.F32.BF16 R120, R4.reuse, R22, R120 ;  /* 0x000000160478723c */ /* 0x040ff00000041878 */
[----:B------:R-:W-:Y:S01]  /*85d0*/  HMMA.16816.F32.BF16 R116, R4, R16, R116 ;  /* 0x000000100474723c */ /* 0x000fe20000041874 */
[----:B-1----:R-:W-:-:S04]  /*85e0*/  FFMA.FTZ R9, R232, c[0x0][0x23c], -R3 ;  /* 0x00008f00e8097a23 */ /* 0x002fc80000010803 */
[----:B------:R1:W-:Y:S03]  /*85f0*/  MUFU.EX2 R195, R9 ;  /* 0x0000000900c37308 */ /* 0x0003e60000000800 */
[C---:B------:R-:W-:Y:S08]  /*8600*/  HMMA.16816.F32.BF16 R112, R4.reuse, R18, R168 ;  /* 0x000000120470723c */ /* 0x040ff000000418a8 */
[----:B--2---:R-:W-:Y:S01]  /*8610*/  HMMA.16816.F32.BF16 R108, R4, R12, R152 ;  /* 0x0000000c046c723c */ /* 0x004fe20000041898 */
[----:B-1----:R-:W-:Y:S01]  /*8620*/  FFMA.FTZ R9, R212, c[0x0][0x23c], -R3 ;  /* 0x00008f00d4097a23 */ /* 0x002fe20000010803 */
[----:B------:R-:W-:-:S06]  /*8630*/  MOV R212, R174 ;  /* 0x000000ae00d47202 */ /* 0x000fcc0000000f00 */
[C---:B------:R-:W-:Y:S01]  /*8640*/  HMMA.16816.F32.BF16 R104, R4.reuse, R14, R104 ;  /* 0x0000000e0468723c */ /* 0x040fe20000041868 */
[----:B------:R1:W2:Y:S07]  /*8650*/  MUFU.EX2 R194, R9 ;  /* 0x0000000900c27308 */ /* 0x0002ae0000000800 */
[C---:B------:R-:W-:Y:S08]  /*8660*/  HMMA.16816.F32.BF16 R92, R4.reuse, R32, R148 ;  /* 0x00000020045c723c */ /* 0x040ff00000041894 */
[----:B------:R-:W-:Y:S01]  /*8670*/  HMMA.16816.F32.BF16 R72, R4, R34, R72 ;  /* 0x000000220448723c */ /* 0x000fe20000041848 */
[----:B-1----:R-:W-:Y:S01]  /*8680*/  FFMA.FTZ R9, R199, c[0x0][0x23c], -R3 ;  /* 0x00008f00c7097a23 */ /* 0x002fe20000010803 */
[----:B------:R-:W-:-:S02]  /*8690*/  MOV R199, R142 ;  /* 0x0000008e00c77202 */ /* 0x000fc40000000f00 */
[----:B------:R-:W-:Y:S01]  /*86a0*/  MOV R142, R103 ;  /* 0x00000067008e7202 */ /* 0x000fe20000000f00 */
[----:B------:R1:W-:Y:S02]  /*86b0*/  MUFU.EX2 R193, R9 ;  /* 0x0000000900c17308 */ /* 0x0003e40000000800 */
[----:B-----5:R-:W-:Y:S02]  /*86c0*/  F2FP.BF16.PACK_AB R4, R250, R183 ;  /* 0x000000b7fa04723e */ /* 0x020fe400000010ff */
[----:B--2---:R-:W-:Y:S02]  /*86d0*/  F2FP.BF16.PACK_AB R5, R194, R195 ;  /* 0x000000c3c205723e */ /* 0x004fe400000010ff */
[----:B------:R-:W-:Y:S01]  /*86e0*/  F2FP.BF16.PACK_AB R6, R196, R251 ;  /* 0x000000fbc406723e */ /* 0x000fe200000010ff */
[----:B-1----:R-:W-:Y:S01]  /*86f0*/  FFMA.FTZ R9, R198, c[0x0][0x23c], -R3 ;  /* 0x00008f00c6097a23 */ /* 0x002fe20000010803 */
[----:B------:R-:W-:-:S03]  /*8700*/  MOV R198, R160 ;  /* 0x000000a000c67202 */ /* 0x000fc60000000f00 */
[----:B------:R1:W2:Y:S02]  /*8710*/  MUFU.EX2 R192, R9 ;  /* 0x0000000900c07308 */ /* 0x0002a40000000800 */
[----:B-1----:R-:W-:Y:S01]  /*8720*/  FFMA.FTZ R9, R204, c[0x0][0x23c], -R2 ;  /* 0x00008f00cc097a23 */ /* 0x002fe20000010802 */
[----:B--2---:R-:W-:Y:S02]  /*8730*/  F2FP.BF16.PACK_AB R7, R192, R193 ;  /* 0x000000c1c007723e */ /* 0x004fe400000010ff */
[----:B------:R-:W-:-:S03]  /*8740*/  MOV R204, R163 ;  /* 0x000000a300cc7202 */ /* 0x000fc60000000f00 */
[----:B------:R1:W-:Y:S02]  /*8750*/  MUFU.EX2 R191, R9 ;  /* 0x0000000900bf7308 */ /* 0x0003e40000000800 */
[C---:B------:R-:W-:Y:S01]  /*8760*/  HMMA.16816.F32.BF16 R68, R4.reuse, R24, R36 ;  /* 0x000000180444723c */ /* 0x040fe20000041824 */
[----:B------:R-:W2:Y:S07]  /*8770*/  LDSM.16.MT88.4 R36, [R216+0x9800] ;  /* 0x00980000d824783b */ /* 0x000eae0000004200 */
[----:B------:R-:W-:Y:S01]  /*8780*/  HMMA.16816.F32.BF16 R88, R4, R28, R88 ;  /* 0x0000001c0458723c */ /* 0x000fe20000041858 */
[----:B-1----:R-:W-:Y:S01]  /*8790*/  FFMA.FTZ R9, R205, c[0x0][0x23c], -R2 ;  /* 0x00008f00cd097a23 */ /* 0x002fe20000010802 */
[----:B------:R-:W-:-:S03]  /*87a0*/  MOV R205, R156 ;  /* 0x0000009c00cd7202 */ /* 0x000fc60000000f00 */
[----:B------:R1:W3:Y:S03]  /*87b0*/  MUFU.EX2 R190, R9 ;  /* 0x0000000900be7308 */ /* 0x0002e60000000800 */
[C---:B------:R-:W-:Y:S01]  /*87c0*/  HMMA.16816.F32.BF16 R76, R4.reuse, R30, R76 ;  /* 0x0000001e044c723c */ /* 0x040fe2000004184c */
[----:B------:R-:W4:Y:S07]  /*87d0*/  LDSM.16.MT88.4 R28, [R218+0x9800] ;  /* 0x00980000da1c783b */ /* 0x000f2e0000004200 */
[----:B------:R-:W-:Y:S01]  /*87e0*/  HMMA.16816.F32.BF16 R48, R4, R12, R48 ;  /* 0x0000000c0430723c */ /* 0x000fe20000041830 */
[----:B-1----:R-:W-:-:S07]  /*87f0*/  FFMA.FTZ R9, R200, c[0x0][0x23c], -R2 ;  /* 0x00008f00c8097a23 */ /* 0x002fce0000010802 */
[C---:B------:R-:W-:Y:S01]  /*8800*/  HMMA.16816.F32.BF16 R80, R4.reuse, R14, R80 ;  /* 0x0000000e0450723c */ /* 0x040fe20000041850 */
[----:B------:R-:W-:Y:S01]  /*8810*/  LDSM.16.MT88.4 R12, [R216+0xb800] ;  /* 0x00b80000d80c783b */ /* 0x000fe20000004200 */
[----:B------:R-:W-:Y:S01]  /*8820*/  MOV R200, R159 ;  /* 0x0000009f00c87202 */ /* 0x000fe20000000f00 */
[----:B------:R1:W-:Y:S05]  /*8830*/  MUFU.EX2 R189, R9 ;  /* 0x0000000900bd7308 */ /* 0x0003ea0000000800 */
[C---:B------:R-:W-:Y:S01]  /*8840*/  HMMA.16816.F32.BF16 R64, R4.reuse, R26, R64 ;  /* 0x0000001a0440723c */ /* 0x040fe20000041840 */
[----:B------:R-:W5:Y:S07]  /*8850*/  LDSM.16.MT88.4 R24, [R216+0xa800] ;  /* 0x00a80000d818783b */ /* 0x000f6e0000004200 */
[----:B------:R-:W-:Y:S01]  /*8860*/  HMMA.16816.F32.BF16 R60, R4, R20, R60 ;  /* 0x00000014043c723c */ /* 0x000fe2000004183c */
[----:B-1----:R-:W-:Y:S01]  /*8870*/  FFMA.FTZ R9, R201, c[0x0][0x23c], -R2 ;  /* 0x00008f00c9097a23 */ /* 0x002fe20000010802 */
[----:B------:R-:W-:-:S03]  /*8880*/  MOV R201, R188 ;  /* 0x000000bc00c97202 */ /* 0x000fc60000000f00 */
[----:B------:R1:W1:Y:S03]  /*8890*/  MUFU.EX2 R188, R9 ;  /* 0x0000000900bc7308 */ /* 0x0002660000000800 */
[C---:B------:R-:W-:Y:S01]  /*88a0*/  HMMA.16816.F32.BF16 R56, R4.reuse, R22, R56 ;  /* 0x000000160438723c */ /* 0x040fe20000041838 */
[----:B------:R-:W-:Y:S07]  /*88b0*/  LDSM.16.MT88.4 R20, [R218+0xb800] ;  /* 0x00b80000da14783b */ /* 0x000fee0000004200 */
[----:B------:R-:W-:Y:S01]  /*88c0*/  HMMA.16816.F32.BF16 R52, R4, R16, R52 ;  /* 0x000000100434723c */ /* 0x000fe20000041834 */
[----:B-1----:R-:W-:-:S07]  /*88d0*/  FFMA.FTZ R9, R206, c[0x0][0x23c], -R0 ;  /* 0x00008f00ce097a23 */ /* 0x002fce0000010800 */
[C---:B------:R-:W-:Y:S01]  /*88e0*/  HMMA.16816.F32.BF16 R40, R4.reuse, R18, R40 ;  /* 0x000000120428723c */ /* 0x040fe20000041828 */
[----:B------:R-:W1:Y:S01]  /*88f0*/  LDSM.16.MT88.4 R16, [R218+0xa800] ;  /* 0x00a80000da10783b */ /* 0x000e620000004200 */
[----:B------:R-:W-:Y:S01]  /*8900*/  MOV R206, R197 ;  /* 0x000000c500ce7202 */ /* 0x000fe20000000f00 */
[----:B------:R2:W-:Y:S01]  /*8910*/  MUFU.EX2 R187, R9 ;  /* 0x0000000900bb7308 */ /* 0x0005e20000000800 */
[----:B------:R-:W-:Y:S02]  /*8920*/  MOV R197, R175 ;  /* 0x000000af00c57202 */ /* 0x000fe40000000f00 */
[----:B------:R-:W-:Y:S02]  /*8930*/  MOV R175, R157 ;  /* 0x0000009d00af7202 */ /* 0x000fe40000000f00 */
[----:B------:R-:W-:Y:S01]  /*8940*/  HMMA.16816.F32.BF16 R44, R4, R32, R44 ;  /* 0x00000020042c723c */ /* 0x000fe2000004182c */
[----:B------:R-:W-:-:S07]  /*8950*/  MOV R157, R145 ;  /* 0x00000091009d7202 */ /* 0x000fce0000000f00 */
[----:B------:R-:W-:Y:S01]  /*8960*/  HMMA.16816.F32.BF16 R32, R4, R34, R96 ;  /* 0x000000220420723c */ /* 0x000fe20000041860 */
[----:B--2---:R-:W-:Y:S01]  /*8970*/  FFMA.FTZ R9, R207, c[0x0][0x23c], -R0 ;  /* 0x00008f00cf097a23 */ /* 0x004fe20000010800 */
[----:B------:R-:W-:-:S03]  /*8980*/  MOV R207, R183 ;  /* 0x000000b700cf7202 */ /* 0x000fc60000000f00 */
[----:B------:R2:W1:Y:S02]  /*8990*/  MUFU.EX2 R186, R9 ;  /* 0x0000000900ba7308 */ /* 0x0004640000000800 */
[----:B---3--:R-:W-:Y:S02]  /*89a0*/  F2FP.BF16.PACK_AB R4, R190, R191 ;  /* 0x000000bfbe04723e */ /* 0x008fe400000010ff */
[----:B------:R-:W-:Y:S01]  /*89b0*/  F2FP.BF16.PACK_AB R6, R188, R189 ;  /* 0x000000bdbc06723e */ /* 0x000fe200000010ff */
[--C-:B--2---:R-:W-:Y:S01]  /*89c0*/  FFMA.FTZ R9, R203, c[0x0][0x23c], -R0.reuse ;  /* 0x00008f00cb097a23 */ /* 0x104fe20000010800 */
[----:B------:R-:W-:Y:S02]  /*89d0*/  MOV R203, R182 ;  /* 0x000000b600cb7202 */ /* 0x000fe40000000f00 */
[----:B-1----:R-:W-:Y:S01]  /*89e0*/  F2FP.BF16.PACK_AB R5, R186, R187 ;  /* 0x000000bbba05723e */ /* 0x002fe200000010ff */
[----:B------:R1:W-:Y:S02]  /*89f0*/  MUFU.EX2 R185, R9 ;  /* 0x0000000900b97308 */ /* 0x0003e40000000800 */
[----:B-1----:R-:W-:Y:S01]  /*8a00*/  FFMA.FTZ R9, R202, c[0x0][0x23c], -R0 ;  /* 0x00008f00ca097a23 */ /* 0x002fe20000010800 */
[----:B------:R-:W-:-:S05]  /*8a10*/  MOV R202, R180 ;  /* 0x000000b400ca7202 */ /* 0x000fca0000000f00 */
[----:B------:R1:W2:Y:S02]  /*8a20*/  MUFU.EX2 R184, R9 ;  /* 0x0000000900b87308 */ /* 0x0002a40000000800 */
[----:B-1----:R-:W-:Y:S01]  /*8a30*/  FFMA.FTZ R9, R211, c[0x0][0x23c], -R8 ;  /* 0x00008f00d3097a23 */ /* 0x002fe20000010808 */
[----:B------:R-:W-:Y:S02]  /*8a40*/  MOV R211, R181 ;  /* 0x000000b500d37202 */ /* 0x000fe40000000f00 */
[----:B--2---:R-:W-:-:S03]  /*8a50*/  F2FP.BF16.PACK_AB R7, R184, R185 ;  /* 0x000000b9b807723e */ /* 0x004fc600000010ff */
[----:B------:R1:W-:Y:S04]  /*8a60*/  MUFU.EX2 R183, R9 ;  /* 0x0000000900b77308 */ /* 0x0003e80000000800 */
[C---:B------:R-:W-:Y:S08]  /*8a70*/  HMMA.16816.F32.BF16 R96, R4.reuse, R36, R84 ;  /* 0x000000240460723c */ /* 0x040ff00000041854 */
[----:B----4-:R-:W-:Y:S01]  /*8a80*/  HMMA.16816.F32.BF16 R132, R4, R28, R132 ;  /* 0x0000001c0484723c */ /* 0x010fe20000041884 */
[----:B-1----:R-:W-:Y:S01]  /*8a90*/  FFMA.FTZ R9, R209, c[0x0][0x23c], -R8 ;  /* 0x00008f00d1097a23 */ /* 0x002fe20000010808 */
[----:B------:R-:W-:-:S02]  /*8aa0*/  MOV R209, R172 ;  /* 0x000000ac00d17202 */ /* 0x000fc40000000f00 */
[----:B------:R-:W-:Y:S01]  /*8ab0*/  MOV R172, R173 ;  /* 0x000000ad00ac7202 */ /* 0x000fe20000000f00 */
[----:B------:R1:W2:Y:S01]  /*8ac0*/  MUFU.EX2 R181, R9 ;  /* 0x0000000900b57308 */ /* 0x0002a20000000800 */
[----:B------:R-:W-:Y:S02]  /*8ad0*/  MOV R173, R162 ;  /* 0x000000a200ad7202 */ /* 0x000fe40000000f00 */
[C---:B-----5:R-:W-:Y:S01]  /*8ae0*/  HMMA.16816.F32.BF16 R148, R4.reuse, R24, R124 ;  /* 0x000000180494723c */ /* 0x060fe2000004187c */
[----:B------:R-:W-:Y:S01]  /*8af0*/  MOV R162, R144 ;  /* 0x0000009000a27202 */ /* 0x000fe20000000f00 */
[----:B------:R-:W3:Y:S06]  /*8b00*/  LDSM.16.MT88.4 R124, [R216+0x9c00] ;  /* 0x009c0000d87c783b */ /* 0x000eec0000004200 */
[----:B------:R-:W-:Y:S01]  /*8b10*/  HMMA.16816.F32.BF16 R152, R4, R26, R120 ;  /* 0x0000001a0498723c */ /* 0x000fe20000041878 */
[----:B-1----:R-:W-:Y:S01]  /*8b20*/  FFMA.FTZ R9, R208, c[0x0][0x23c], -R8 ;  /* 0x00008f00d0097a23 */ /* 0x002fe20000010808 */
[----:B------:R-:W-:-:S06]  /*8b30*/  MOV R208, R161 ;  /* 0x000000a100d07202 */ /* 0x000fcc0000000f00 */
[----:B------:R-:W-:Y:S01]  /*8b40*/  HMMA.16816.F32.BF16 R168, R4, R18, R112 ;  /* 0x0000001204a8723c */ /* 0x000fe20000041870 */
[----:B------:R-:W-:Y:S01]  /*8b50*/  MOV R161, R158 ;  /* 0x0000009e00a17202 */ /* 0x000fe20000000f00 */
[----:B------:R1:W-:Y:S01]  /*8b60*/  MUFU.EX2 R182, R9 ;  /* 0x0000000900b67308 */ /* 0x0003e20000000800 */
[----:B------:R-:W-:-:S05]  /*8b70*/  MOV R158, R146 ;  /* 0x00000092009e7202 */ /* 0x000fca0000000f00 */
[----:B------:R-:W-:Y:S01]  /*8b80*/  HMMA.16816.F32.BF16 R84, R4, R22, R72 ;  /* 0x000000160454723c */ /* 0x000fe20000041848 */
[----:B-1----:R-:W-:Y:S01]  /*8b90*/  FFMA.FTZ R9, R210, c[0x0][0x23c], -R8 ;  /* 0x00008f00d2097a23 */ /* 0x002fe20000010808 */
[----:B------:R-:W-:-:S06]  /*8ba0*/  MOV R210, R147 ;  /* 0x0000009300d27202 */ /* 0x000fcc0000000f00 */
[C---:B------:R-:W-:Y:S01]  /*8bb0*/  HMMA.16816.F32.BF16 R144, R4.reuse, R38, R136 ;  /* 0x000000260490723c */ /* 0x040fe20000041888 */
[----:B------:R1:W-:Y:S07]  /*8bc0*/  MUFU.EX2 R180, R9 ;  /* 0x0000000900b47308 */ /* 0x0003ee0000000800 */
[C---:B------:R-:W-:Y:S08]  /*8bd0*/  HMMA.16816.F32.BF16 R136, R4.reuse, R30, R128 ;  /* 0x0000001e0488723c */ /* 0x040ff00000041880 */
[----:B------:R-:W-:Y:S01]  /*8be0*/  HMMA.16816.F32.BF16 R128, R4, R12, R108 ;  /* 0x0000000c0480723c */ /* 0x000fe2000004186c */
[----:B-1----:R-:W-:Y:S01]  /*8bf0*/  FFMA.FTZ R9, R233, c[0x0][0x23c], -R3 ;  /* 0x00008f00e9097a23 */ /* 0x002fe20000010803 */
[----:B------:R-:W-:-:S02]  /*8c00*/  MOV R233, R197 ;  /* 0x000000c500e97202 */ /* 0x000fc40000000f00 */
[----:B------:R-:W-:Y:S01]  /*8c10*/  MOV R197, R175 ;  /* 0x000000af00c57202 */ /* 0x000fe20000000f00 */
[----:B------:R1:W-:Y:S01]  /*8c20*/  MUFU.EX2 R179, R9 ;  /* 0x0000000900b37308 */ /* 0x0003e20000000800 */
[----:B------:R-:W-:Y:S02]  /*8c30*/  MOV R175, R158 ;  /* 0x0000009e00af7202 */ /* 0x000fe40000000f00 */
[----:B------:R-:W-:Y:S01]  /*8c40*/  MOV R158, R164 ;  /* 0x000000a4009e7202 */ /* 0x000fe20000000f00 */
[C---:B------:R-:W-:Y:S08]  /*8c50*/  HMMA.16816.F32.BF16 R108, R4.reuse, R14, R104 ;  /* 0x0000000e046c723c */ /* 0x040ff00000041868 */
[----:B------:R-:W-:Y:S01]  /*8c60*/  HMMA.16816.F32.BF16 R104, R4, R20, R92 ;  /* 0x000000140468723c */ /* 0x000fe2000004185c */
[----:B-1----:R-:W-:Y:S01]  /*8c70*/  FFMA.FTZ R9, R215, c[0x0][0x23c], -R3 ;  /* 0x00008f00d7097a23 */ /* 0x002fe20000010803 */
[----:B------:R-:W-:-:S02]  /*8c80*/  MOV R215, R172 ;  /* 0x000000ac00d77202 */ /* 0x000fc40000000f00 */
[----:B------:R-:W-:Y:S01]  /*8c90*/  MOV R172, R161 ;  /* 0x000000a100ac7202 */ /* 0x000fe20000000f00 */
[----:B------:R1:W4:Y:S01]  /*8ca0*/  MUFU.EX2 R178, R9 ;  /* 0x0000000900b27308 */ /* 0x0003220000000800 */
[----:B------:R-:W-:Y:S02]  /*8cb0*/  MOV R161, R165 ;  /* 0x000000a500a17202 */ /* 0x000fe40000000f00 */
[----:B------:R-:W-:Y:S01]  /*8cc0*/  MOV R232, R172 ;  /* 0x000000ac00e87202 */ /* 0x000fe20000000f00 */
[--C-:B-1----:R-:W-:Y:S01]  /*8cd0*/  FFMA.FTZ R9, R214, c[0x0][0x23c], -R3.reuse ;  /* 0x00008f00d6097a23 */ /* 0x102fe20000010803 */
[----:B------:R-:W-:Y:S02]  /*8ce0*/  MOV R214, R173 ;  /* 0x000000ad00d67202 */ /* 0x000fe40000000f00 */
[----:B------:R-:W-:Y:S01]  /*8cf0*/  MOV R173, R162 ;  /* 0x000000a200ad7202 */ /* 0x000fe20000000f00 */
[----:B------:R1:W-:Y:S01]  /*8d00*/  MUFU.EX2 R177, R9 ;  /* 0x0000000900b17308 */ /* 0x0003e20000000800 */
[----:B------:R-:W-:Y:S01]  /*8d10*/  MOV R162, R167 ;  /* 0x000000a700a27202 */ /* 0x000fe20000000f00 */
[----:B-1----:R-:W-:Y:S01]  /*8d20*/  FFMA.FTZ R9, R213, c[0x0][0x23c], -R3 ;  /* 0x00008f00d5097a23 */ /* 0x002fe20000010803 */
[----:B------:R-:W-:-:S02]  /*8d30*/  MOV R213, R157 ;  /* 0x0000009d00d57202 */ /* 0x000fc40000000f00 */
[----:B------:R-:W-:-:S03]  /*8d40*/  MOV R157, R166 ;  /* 0x000000a6009d7202 */ /* 0x000fc60000000f00 */
[----:B------:R1:W5:Y:S01]  /*8d50*/  MUFU.EX2 R176, R9 ;  /* 0x0000000900b07308 */ /* 0x0003620000000800 */
[----:B------:R-:W-:Y:S07]  /*8d60*/  HMMA.16816.F32.BF16 R164, R4, R16, R116 ;  /* 0x0000001004a4723c */ /* 0x000fee0000041874 */
[----:B--2---:R-:W-:Y:S02]  /*8d70*/  F2FP.BF16.PACK_AB R4, R181, R183 ;  /* 0x000000b7b504723e */ /* 0x004fe400000010ff */
[----:B----4-:R-:W-:-:S02]  /*8d80*/  F2FP.BF16.PACK_AB R5, R178, R179 ;  /* 0x000000b3b205723e */ /* 0x010fc400000010ff */
[----:B------:R-:W-:Y:S01]  /*8d90*/  F2FP.BF16.PACK_AB R6, R180, R182 ;  /* 0x000000b6b406723e */ /* 0x000fe200000010ff */
[----:B-1----:R-:W-:Y:S01]  /*8da0*/  FFMA.FTZ R9, R234, c[0x0][0x23c], -R2 ;  /* 0x00008f00ea097a23 */ /* 0x002fe20000010802 */
[----:B-----5:R-:W-:Y:S02]  /*8db0*/  F2FP.BF16.PACK_AB R7, R176, R177 ;  /* 0x000000b1b007723e */ /* 0x020fe400000010ff */
[----:B------:R-:W-:Y:S01]  /*8dc0*/  MOV R234, R197 ;  /* 0x000000c500ea7202 */ /* 0x000fe20000000f00 */
[----:B------:R1:W-:Y:S01]  /*8dd0*/  MUFU.EX2 R103, R9 ;  /* 0x0000000900677308 */ /* 0x0003e20000000800 */
[----:B------:R-:W-:-:S03]  /*8de0*/  MOV R197, R173 ;  /* 0x000000ad00c57202 */ /* 0x000fc60000000f00 */
[C---:B------:R-:W-:Y:S07]  /*8df0*/  HMMA.16816.F32.BF16 R64, R4.reuse, R30, R64 ;  /* 0x0000001e0440723c */ /* 0x040fee0000041840 */
[----:B------:R-:W-:Y:S01]  /*8e00*/  MOV R31, R175 ;  /* 0x000000af001f7202 */ /* 0x000fe20000000f00 */
[----:B------:R-:W-:Y:S01]  /*8e10*/  HMMA.16816.F32.BF16 R68, R4, R28, R68 ;  /* 0x0000001c0444723c */ /* 0x000fe20000041844 */
[----:B------:R-:W-:Y:S01]  /*8e20*/  LDSM.16.MT88.4 R172, [R218+0xac00] ;  /* 0x00ac0000daac783b */ /* 0x000fe20000004200 */
[----:B-1----:R-:W-:Y:S01]  /*8e30*/  FFMA.FTZ R9, R235, c[0x0][0x23c], -R2 ;  /* 0x00008f00eb097a23 */ /* 0x002fe20000010802 */
[----:B------:R-:W-:-:S03]  /*8e40*/  MOV R235, R161 ;  /* 0x000000a100eb7202 */ /* 0x000fc60000000f00 */
[----:B------:R1:W2:Y:S02]  /*8e50*/  MUFU.EX2 R30, R9 ;  /* 0x00000009001e7308 */ /* 0x0002a40000000800 */
[C---:B------:R-:W-:Y:S08]  /*8e60*/  HMMA.16816.F32.BF16 R56, R4.reuse, R26, R56 ;  /* 0x0000001a0438723c */ /* 0x040ff00000041838 */
[----:B------:R-:W-:Y:S01]  /*8e70*/  HMMA.16816.F32.BF16 R60, R4, R24, R60 ;  /* 0x00000018043c723c */ /* 0x000fe2000004183c */
[----:B-1----:R-:W-:-:S07]  /*8e80*/  FFMA.FTZ R9, R236, c[0x0][0x23c], -R2 ;  /* 0x00008f00ec097a23 */ /* 0x002fce0000010802 */
[C---:B------:R-:W-:Y:S01]  /*8e90*/  HMMA.16816.F32.BF16 R32, R4.reuse, R22, R32 ;  /* 0x000000160420723c */ /* 0x040fe20000041820 */
[----:B------:R-:W-:Y:S01]  /*8ea0*/  FFMA.FTZ R2, R237, c[0x0][0x23c], -R2 ;  /* 0x00008f00ed027a23 */ /* 0x000fe20000010802 */
[----:B------:R-:W-:Y:S01]  /*8eb0*/  MOV R237, R158 ;  /* 0x0000009e00ed7202 */ /* 0x000fe20000000f00 */
[----:B------:R1:W-:Y:S01]  /*8ec0*/  MUFU.EX2 R29, R9 ;  /* 0x00000009001d7308 */ /* 0x0003e20000000800 */
[----:B--2---:R-:W-:Y:S02]  /*8ed0*/  F2FP.BF16.PACK_AB R92, R30, R103 ;  /* 0x000000671e5c723e */ /* 0x004fe400000010ff */
[----:B------:R-:W-:Y:S02]  /*8ee0*/  MOV R236, R162 ;  /* 0x000000a200ec7202 */ /* 0x000fe40000000f00 */
[C---:B------:R-:W-:Y:S03]  /*8ef0*/  HMMA.16816.F32.BF16 R112, R4.reuse, R36, R88 ;  /* 0x000000240470723c */ /* 0x040fe60000041858 */
[----:B------:R2:W4:Y:S05]  /*8f00*/  MUFU.EX2 R28, R2 ;  /* 0x00000002001c7308 */ /* 0x00052a0000000800 */
[----:B------:R-:W-:Y:S01]  /*8f10*/  HMMA.16816.F32.BF16 R48, R4, R12, R48 ;  /* 0x0000000c0430723c */ /* 0x000fe20000041830 */
[----:B-1----:R-:W-:-:S02]  /*8f20*/  MOV R9, R157 ;  /* 0x0000009d00097202 */ /* 0x002fc40000000f00 */
[----:B------:R-:W-:Y:S05]  /*8f30*/  LDSM.16.MT88.4 R156, [R216+0xac00] ;  /* 0x00ac0000d89c783b */ /* 0x000fea0000004200 */
[C---:B------:R-:W-:Y:S01]  /*8f40*/  HMMA.16816.F32.BF16 R36, R4.reuse, R38, R76 ;  /* 0x000000260424723c */ /* 0x040fe2000004184c */
[--C-:B--2---:R-:W-:Y:S01]  /*8f50*/  FFMA.FTZ R2, R238, c[0x0][0x23c], -R0.reuse ;  /* 0x00008f00ee027a23 */ /* 0x104fe20000010800 */
[----:B------:R-:W-:Y:S02]  /*8f60*/  MOV R238, R140 ;  /* 0x0000008c00ee7202 */ /* 0x000fe40000000f00 */
[----:B----4-:R-:W-:Y:S01]  /*8f70*/  F2FP.BF16.PACK_AB R94, R28, R29 ;  /* 0x0000001d1c5e723e */ /* 0x010fe200000010ff */
[----:B------:R1:W-:Y:S03]  /*8f80*/  MUFU.EX2 R27, R2 ;  /* 0x00000002001b7308 */ /* 0x0003e60000000800 */
[C---:B------:R-:W-:Y:S08]  /*8f90*/  HMMA.16816.F32.BF16 R52, R4.reuse, R16, R52 ;  /* 0x000000100434723c */ /* 0x040ff00000041834 */
[----:B------:R-:W-:Y:S01]  /*8fa0*/  HMMA.16816.F32.BF16 R40, R4, R18, R40 ;  /* 0x000000120428723c */ /* 0x000fe20000041828 */
[----:B-1----:R-:W-:Y:S01]  /*8fb0*/  FFMA.FTZ R2, R239, c[0x0][0x23c], -R0 ;  /* 0x00008f00ef027a23 */ /* 0x002fe20000010800 */
[----:B------:R-:W-:-:S06]  /*8fc0*/  MOV R239, R141 ;  /* 0x0000008d00ef7202 */ /* 0x000fcc0000000f00 */
[C---:B------:R-:W-:Y:S01]  /*8fd0*/  HMMA.16816.F32.BF16 R12, R4.reuse, R14, R80 ;  /* 0x0000000e040c723c */ /* 0x040fe20000041850 */
[----:B------:R-:W-:Y:S01]  /*8fe0*/  LDSM.16.MT88.4 R80, [R216+0xbc00] ;  /* 0x00bc0000d850783b */ /* 0x000fe20000004200 */
[----:B------:R1:W2:Y:S06]  /*8ff0*/  MUFU.EX2 R26, R2 ;  /* 0x00000002001a7308 */ /* 0x0002ac0000000800 */
[----:B------:R-:W-:Y:S01]  /*9000*/  HMMA.16816.F32.BF16 R44, R4, R20, R44 ;  /* 0x00000014042c723c */ /* 0x000fe2000004182c */
[----:B------:R-:W-:Y:S01]  /*9010*/  LDSM.16.MT88.4 R4, [R218+0xbc00] ;  /* 0x00bc0000da04783b */ /* 0x000fe20000004200 */
[--C-:B-1----:R-:W-:Y:S01]  /*9020*/  FFMA.FTZ R2, R241, c[0x0][0x23c], -R0.reuse ;  /* 0x00008f00f1027a23 */ /* 0x102fe20000010800 */
[----:B------:R-:W-:Y:S01]  /*9030*/  MOV R241, R142 ;  /* 0x0000008e00f17202 */ /* 0x000fe20000000f00 */
[----:B------:R-:W-:Y:S01]  /*9040*/  FFMA.FTZ R0, R240, c[0x0][0x23c], -R0 ;  /* 0x00008f00f0007a23 */ /* 0x000fe20000010800 */
[----:B------:R-:W-:Y:S01]  /*9050*/  MOV R240, R143 ;  /* 0x0000008f00f07202 */ /* 0x000fe20000000f00 */
[----:B------:R1:W-:Y:S01]  /*9060*/  MUFU.EX2 R25, R2 ;  /* 0x0000000200197308 */ /* 0x0003e20000000800 */
[----:B------:R-:W4:Y:S01]  /*9070*/  LDSM.16.MT88.4 R140, [R218+0x9c00] ;  /* 0x009c0000da8c783b */ /* 0x000f220000004200 */
[----:B--2---:R-:W-:-:S06]  /*9080*/  F2FP.BF16.PACK_AB R93, R26, R27 ;  /* 0x0000001b1a5d723e */ /* 0x004fcc00000010ff */
[----:B------:R2:W5:Y:S01]  /*9090*/  MUFU.EX2 R24, R0 ;  /* 0x0000000000187308 */ /* 0x0005620000000800 */
[----:B-1----:R-:W-:-:S07]  /*90a0*/  FFMA.FTZ R2, R245, c[0x0][0x23c], -R8 ;  /* 0x00008f00f5027a23 */ /* 0x002fce0000010808 */
[----:B------:R1:W-:Y:S01]  /*90b0*/  MUFU.EX2 R21, R2 ;  /* 0x0000000200157308 */ /* 0x0003e20000000800 */
[----:B--2---:R-:W-:Y:S01]  /*90c0*/  FFMA.FTZ R0, R242, c[0x0][0x23c], -R8 ;  /* 0x00008f00f2007a23 */ /* 0x004fe20000010808 */
[----:B-----5:R-:W-:-:S06]  /*90d0*/  F2FP.BF16.PACK_AB R95, R24, R25 ;  /* 0x00000019185f723e */ /* 0x020fcc00000010ff */
[----:B------:R2:W5:Y:S01]  /*90e0*/  MUFU.EX2 R23, R0 ;  /* 0x0000000000177308 */ /* 0x0005620000000800 */
[----:B---3--:R-:W-:Y:S01]  /*90f0*/  HMMA.16816.F32.BF16 R116, R92, R124, R96 ;  /* 0x0000007c5c74723c */ /* 0x008fe20000041860 */
[----:B-1----:R-:W-:Y:S01]  /*9100*/  FFMA.FTZ R2, R9, R102, R237 ;  /* 0x0000006609027223 */ /* 0x002fe200000100ed */
[----:B------:R-:W-:-:S06]  /*9110*/  MOV R102, R252 ;  /* 0x000000fc00667202 */ /* 0x000fcc0000000f00 */
[----:B------:R-:W-:Y:S01]  /*9120*/  HMMA.16816.F32.BF16 R120, R92, R126, R144 ;  /* 0x0000007e5c78723c */ /* 0x000fe20000041890 */
[----:B--2---:R-:W-:Y:S01]  /*9130*/  FFMA.FTZ R0, R243, c[0x0][0x23c], -R8 ;  /* 0x00008f00f3007a23 */ /* 0x004fe20000010808 */
[----:B-----5:R-:W-:-:S03]  /*9140*/  F2FP.BF16.PACK_AB R96, R23, R21 ;  /* 0x000000151760723e */ /* 0x020fc600000010ff */
[----:B------:R1:W-:Y:S03]  /*9150*/  MUFU.EX2 R22, R0 ;  /* 0x0000000000167308 */ /* 0x0003e60000000800 */
[C---:B----4-:R-:W-:Y:S08]  /*9160*/  HMMA.16816.F32.BF16 R132, R92.reuse, R140, R132 ;  /* 0x0000008c5c84723c */ /* 0x050ff00000041884 */
[----:B------:R-:W-:Y:S01]  /*9170*/  HMMA.16816.F32.BF16 R136, R92, R142, R136 ;  /* 0x0000008e5c88723c */ /* 0x000fe20000041888 */
[----:B-1----:R-:W-:-:S07]  /*9180*/  FFMA.FTZ R0, R244, c[0x0][0x23c], -R8 ;  /* 0x00008f00f4007a23 */ /* 0x002fce0000010808 */
[----:B------:R-:W-:Y:S01]  /*9190*/  HMMA.16816.F32.BF16 R148, R92, R156, R148 ;  /* 0x0000009c5c94723c */ /* 0x000fe20000041894 */
[----:B------:R-:W-:Y:S01]  /*91a0*/  FFMA.FTZ R8, R241, R11, R240 ;  /* 0x0000000bf1087223 */ /* 0x000fe200000100f0 */
[----:B------:R1:W2:Y:S03]  /*91b0*/  MUFU.EX2 R20, R0 ;  /* 0x0000000000147308 */ /* 0x0002a60000000800 */
[----:B------:R-:W-:-:S03]  /*91c0*/  FADD.FTZ R8, R31, R8 ;  /* 0x000000081f087221 */ /* 0x000fc60000010000 */
[C---:B------:R-:W-:Y:S08]  /*91d0*/  HMMA.16816.F32.BF16 R152, R92.reuse, R158, R152 ;  /* 0x0000009e5c98723c */ /* 0x040ff00000041898 */
[----:B------:R-:W-:Y:S01]  /*91e0*/  HMMA.16816.F32.BF16 R164, R92, R172, R164 ;  /* 0x000000ac5ca4723c */ /* 0x000fe200000418a4 */
[----:B-1----:R-:W-:Y:S01]  /*91f0*/  FFMA.FTZ R0, R249, c[0x0][0x23c], -R3 ;  /* 0x00008f00f9007a23 */ /* 0x002fe20000010803 */
[----:B--2---:R-:W-:-:S03]  /*9200*/  F2FP.BF16.PACK_AB R98, R20, R22 ;  /* 0x000000161462723e */ /* 0x004fc600000010ff */
[----:B------:R1:W-:Y:S03]  /*9210*/  MUFU.EX2 R19, R0 ;  /* 0x0000000000137308 */ /* 0x0003e60000000800 */
[C---:B------:R-:W-:Y:S08]  /*9220*/  HMMA.16816.F32.BF16 R168, R92.reuse, R174, R168 ;  /* 0x000000ae5ca8723c */ /* 0x040ff000000418a8 */
[----:B------:R-:W-:Y:S01]  /*9230*/  HMMA.16816.F32.BF16 R72, R92, R80, R128 ;  /* 0x000000505c48723c */ /* 0x000fe20000041880 */
[----:B-1----:R-:W-:-:S07]  /*9240*/  FFMA.FTZ R0, R248, c[0x0][0x23c], -R3 ;  /* 0x00008f00f8007a23 */ /* 0x002fce0000010803 */
[C---:B------:R-:W-:Y:S01]  /*9250*/  HMMA.16816.F32.BF16 R76, R92.reuse, R82, R108 ;  /* 0x000000525c4c723c */ /* 0x040fe2000004186c */
[----:B------:R1:W2:Y:S07]  /*9260*/  MUFU.EX2 R18, R0 ;  /* 0x0000000000127308 */ /* 0x0002ae0000000800 */
[C---:B------:R-:W-:Y:S07]  /*9270*/  HMMA.16816.F32.BF16 R88, R92.reuse, R4, R104 ;  /* 0x000000045c58723c */ /* 0x040fee0000041868 */
[----:B------:R-:W-:Y:S01]  /*9280*/  MOV R105, R232 ;  /* 0x000000e800697202 */ /* 0x000fe20000000f00 */
[----:B------:R-:W-:Y:S01]  /*9290*/  HMMA.16816.F32.BF16 R92, R92, R6, R84 ;  /* 0x000000065c5c723c */ /* 0x000fe20000041854 */
[----:B------:R-:W-:Y:S01]  /*92a0*/  MOV R104, R231 ;  /* 0x000000e700687202 */ /* 0x000fe20000000f00 */
[--C-:B-1----:R-:W-:Y:S01]  /*92b0*/  FFMA.FTZ R0, R247, c[0x0][0x23c], -R3.reuse ;  /* 0x00008f00f7007a23 */ /* 0x102fe20000010803 */
[----:B--2---:R-:W-:Y:S01]  /*92c0*/  F2FP.BF16.PACK_AB R97, R18, R19 ;  /* 0x000000131261723e */ /* 0x004fe200000010ff */
[----:B------:R-:W-:-:S02]  /*92d0*/  FFMA.FTZ R3, R246, c[0x0][0x23c], -R3 ;  /* 0x00008f00f6037a23 */ /* 0x000fc40000010803 */
[----:B------:R1:W-:Y:S08]  /*92e0*/  MUFU.EX2 R17, R0 ;  /* 0x0000000000117308 */ /* 0x0003f00000000800 */
[----:B------:R2:W3:Y:S01]  /*92f0*/  MUFU.EX2 R16, R3 ;  /* 0x0000000300107308 */ /* 0x0004e20000000800 */
[----:B-1----:R-:W-:-:S04]  /*9300*/  FFMA.FTZ R0, R235, R100, R236 ;  /* 0x00000064eb007223 */ /* 0x002fc800000100ec */
[----:B------:R-:W-:Y:S02]  /*9310*/  FADD.FTZ R9, R214, R0 ;  /* 0x00000000d6097221 */ /* 0x000fe40000010000 */
[----:B--2---:R-:W-:Y:S01]  /*9320*/  FFMA.FTZ R3, R238, R10, R239 ;  /* 0x0000000aee037223 */ /* 0x004fe200000100ef */
        /* <DEDUP_REMOVED lines=56> */
[----:B------:R-:W-:Y:S01]  /*96b0*/  FADD.FTZ R3, R19, R3 ;  /* 0x0000000313037221 */ /* 0x000fe20000010000 */
[----:B------:R-:W-:Y:S01]  /*96c0*/  MOV R103, R197 ;  /* 0x000000c500677202 */ /* 0x000fe20000000f00 */
[----:B------:R-:W-:Y:S02]  /*96d0*/  FADD.FTZ R0, R27, R0 ;  /* 0x000000001b007221 */ /* 0x000fe40000010000 */
[----:B------:R-:W-:-:S02]  /*96e0*/  FADD.FTZ R4, R23, R4 ;  /* 0x0000000417047221 */ /* 0x000fc40000010000 */
[----:B------:R-:W-:Y:S01]  /*96f0*/  FADD.FTZ R2, R30, R2 ;  /* 0x000000021e027221 */ /* 0x000fe20000010000 */
[----:B------:R-:W-:Y:S01]  /*9700*/  HMMA.16816.F32.BF16 R96, R96, R6, R32 ;  /* 0x000000066060723c */ /* 0x000fe20000041820 */
[----:B------:R-:W-:Y:S02]  /*9710*/  FADD.FTZ R3, R18, R3 ;  /* 0x0000000312037221 */ /* 0x000fe40000010000 */
[----:B------:R-:W-:Y:S02]  /*9720*/  FADD.FTZ R0, R26, R0 ;  /* 0x000000001a007221 */ /* 0x000fe40000010000 */
[----:B------:R-:W-:Y:S02]  /*9730*/  FADD.FTZ R4, R22, R4 ;  /* 0x0000000416047221 */ /* 0x000fe40000010000 */
[----:B------:R-:W-:Y:S02]  /*9740*/  FADD.FTZ R2, R29, R2 ;  /* 0x000000021d027221 */ /* 0x000fe40000010000 */
[----:B------:R-:W-:-:S02]  /*9750*/  FADD.FTZ R3, R17, R3 ;  /* 0x0000000311037221 */ /* 0x000fc40000010000 */
[----:B------:R-:W-:Y:S02]  /*9760*/  FADD.FTZ R0, R25, R0 ;  /* 0x0000000019007221 */ /* 0x000fe40000010000 */
[----:B------:R-:W-:Y:S02]  /*9770*/  FADD.FTZ R4, R20, R4 ;  /* 0x0000000414047221 */ /* 0x000fe40000010000 */
[----:B------:R-:W-:Y:S02]  /*9780*/  FADD.FTZ R2, R28, R2 ;  /* 0x000000021c027221 */ /* 0x000fe40000010000 */
        /* <DEDUP_REMOVED lines=9> */
[----:B------:R-:W3:Y:S04]  /*9820*/  LDL.64 R204, [R1+0x50] ;  /* 0x0000500001cc7983 */ /* 0x000ee80000100a00 */
[----:B------:R-:W4:Y:S04]  /*9830*/  LDL.64 R198, [R1+0x20] ;  /* 0x0000200001c67983 */ /* 0x000f280000100a00 */
[----:B------:R-:W-:Y:S01]  /*9840*/  BAR.SYNC.DEFER_BLOCKING 0x0 ;  /* 0x0000000000007b1d */ /* 0x000fe20000010000 */
[----:B--2---:R-:W-:-:S04]  /*9850*/  IADD3 R101, R102, -0x3, RZ ;  /* 0xfffffffd66657810 */ /* 0x004fc80007ffe0ff */
[----:B-1----:R-:W-:Y:S01]  /*9860*/  SHF.R.S32.HI R0, RZ, 0x1f, R101 ;  /* 0x0000001fff007819 */ /* 0x002fe20000011465 */
[----:B------:R-:W-:-:S04]  /*9870*/  IMAD.WIDE.U32 R4, R101, c[0x0][0x1a0], RZ ;  /* 0x0000680065047a25 */ /* 0x000fc800078e00ff */
[----:B------:R-:W-:-:S04]  /*9880*/  IMAD R0, R0, c[0x0][0x1a0], RZ ;  /* 0x0000680000007a24 */ /* 0x000fc800078e02ff */
[----:B------:R-:W-:Y:S01]  /*9890*/  IMAD R2, R101, c[0x0][0x1a4], R0 ;  /* 0x0000690065027a24 */ /* 0x000fe200078e0200 */
[----:B---3--:R-:W-:-:S03]  /*98a0*/  LEA R0, P0, R4, R204, 0x6 ;  /* 0x000000cc04007211 */ /* 0x008fc600078030ff */
[----:B------:R-:W-:Y:S01]  /*98b0*/  IMAD.IADD R5, R5, 0x1, R2 ;  /* 0x0000000105057824 */ /* 0x000fe200078e0202 */
[----:B------:R-:W-:-:S04]  /*98c0*/  LEA R2, P1, R0, c[0x0][0x170], 0x1 ;  /* 0x00005c0000027a11 */ /* 0x000fc800078208ff */
[----:B----4-:R-:W-:Y:S02]  /*98d0*/  LEA.HI.X R5, R4, R199, R5, 0x6, P0 ;  /* 0x000000c704057211 */ /* 0x010fe400000f3405 */
        /* <DEDUP_REMOVED lines=13> */
[----:B------:R-:W3:Y:S04]  /*99b0*/  LDSM.16.M88.4 R28, [R217+0x6000] ;  /* 0x00600000d91c783b */ /* 0x000ee80000000200 */
[----:B------:R-:W4:Y:S04]  /*99c0*/  LDSM.16.M88.4 R24, [R217+0x6400] ;  /* 0x00640000d918783b */ /* 0x000f280000000200 */
[----:B------:R-:W5:Y:S04]  /*99d0*/  LDSM.16.M88.4 R20, [R217+0x6800] ;  /* 0x00680000d914783b */ /* 0x000f680000000200 */
[----:B------:R-:W1:Y:S04]  /*99e0*/  LDSM.16.M88.4 R16, [R217+0x6c00] ;  /* 0x006c0000d910783b */ /* 0x000e680000000200 */
[----:B------:R-:W1:Y:S04]  /*99f0*/  LDSM.16.M88.4 R8, [R220+0x1000] ;  /* 0x00100000dc08783b */ /* 0x000e680000000200 */
[----:B--2---:R-:W-:Y:S04]  /*9a00*/  LDSM.16.M88.4 R4, [R221+0x1000] ;  /* 0x00100000dd04783b */ /* 0x004fe80000000200 */
[----:B------:R-:W2:Y:S04]  /*9a10*/  LDSM.16.M88.4 R40, [R219+0x6400] ;  /* 0x00640000db28783b */ /* 0x000ea80000000200 */
[----:B------:R-:W1:Y:S04]  /*9a20*/  LDSM.16.M88.4 R36, [R219+0x6800] ;  /* 0x00680000db24783b */ /* 0x000e680000000200 */
[----:B------:R-:W1:Y:S04]  /*9a30*/  LDSM.16.M88.4 R32, [R219+0x6c00] ;  /* 0x006c0000db20783b */ /* 0x000e680000000200 */
[----:B------:R-:W1:Y:S01]  /*9a40*/  LDSM.16.M88.4 R44, [R219+0x6000] ;  /* 0x00600000db2c783b */ /* 0x000e620000000200 */
[C---:B---3--:R-:W-:Y:S03]  /*9a50*/  HMMA.16816.F32.BF16 R232, R12.reuse, R28, RZ ;  /* 0x0000001c0ce8723c */ /* 0x048fe600000418ff */
[----:B------:R-:W0:Y:S05]  /*9a60*/  LDGDEPBAR ;  /* 0x00000000000079af */ /* 0x000e2a0000000000 */
[C---:B------:R-:W-:Y:S08]  /*9a70*/  HMMA.16816.F32.BF16 R212, R12.reuse, R30, RZ ;  /* 0x0000001e0cd4723c */ /* 0x040ff000000418ff */
[C---:B----4-:R-:W-:Y:S08]  /*9a80*/  HMMA.16816.F32.BF16 R200, R12.reuse, R24, RZ ;  /* 0x000000180cc8723c */ /* 0x050ff000000418ff */
[C---:B------:R-:W-:Y:S08]  /*9a90*/  HMMA.16816.F32.BF16 R208, R12.reuse, R26, RZ ;  /* 0x0000001a0cd0723c */ /* 0x040ff000000418ff */
[C---:B-----5:R-:W-:Y:S08]  /*9aa0*/  HMMA.16816.F32.BF16 R184, R12.reuse, R20, RZ ;  /* 0x000000140cb8723c */ /* 0x060ff000000418ff */
[C---:B------:R-:W-:Y:S08]  /*9ab0*/  HMMA.16816.F32.BF16 R204, R12.reuse, R22, RZ ;  /* 0x000000160ccc723c */ /* 0x040ff000000418ff */
[C---:B-1----:R-:W-:Y:S08]  /*9ac0*/  HMMA.16816.F32.BF16 R108, R12.reuse, R16, RZ ;  /* 0x000000100c6c723c */ /* 0x042ff000000418ff */
[----:B------:R-:W-:Y:S01]  /*9ad0*/  HMMA.16816.F32.BF16 R192, R12, R18, RZ ;  /* 0x000000120cc0723c */ /* 0x000fe200000418ff */
[----:B------:R-:W1:Y:S07]  /*9ae0*/  LDSM.16.M88.4 R12, [R221] ;  /* 0x00000000dd0c783b */ /* 0x000e6e0000000200 */
[C---:B------:R-:W-:Y:S08]  /*9af0*/  HMMA.16816.F32.BF16 R60, R8.reuse, R28, RZ ;  /* 0x0000001c083c723c */ /* 0x040ff000000418ff */
[C---:B------:R-:W-:Y:S08]  /*9b00*/  HMMA.16816.F32.BF16 R104, R8.reuse, R30, RZ ;  /* 0x0000001e0868723c */ /* 0x040ff000000418ff */
[C---:B------:R-:W-:Y:S08]  /*9b10*/  HMMA.16816.F32.BF16 R56, R8.reuse, R24, RZ ;  /* 0x000000180838723c */ /* 0x040ff000000418ff */
[C---:B------:R-:W-:Y:S08]  /*9b20*/  HMMA.16816.F32.BF16 R52, R8.reuse, R20, RZ ;  /* 0x000000140834723c */ /* 0x040ff000000418ff */
[C---:B------:R-:W-:Y:S08]  /*9b30*/  HMMA.16816.F32.BF16 R48, R8.reuse, R16, RZ ;  /* 0x000000100830723c */ /* 0x040ff000000418ff */
[C---:B------:R-:W-:Y:S01]  /*9b40*/  HMMA.16816.F32.BF16 R64, R8.reuse, R26, RZ ;  /* 0x0000001a0840723c */ /* 0x040fe200000418ff */
[----:B------:R-:W-:Y:S07]  /*9b50*/  LDSM.16.M88.4 R24, [R217+0x7400] ;  /* 0x00740000d918783b */ /* 0x000fee0000000200 */
[C---:B------:R-:W-:Y:S01]  /*9b60*/  HMMA.16816.F32.BF16 R28, R8.reuse, R22, RZ ;  /* 0x00000016081c723c */ /* 0x040fe200000418ff */
[----:B------:R-:W-:Y:S07]  /*9b70*/  LDSM.16.M88.4 R20, [R217+0x7800] ;  /* 0x00780000d914783b */ /* 0x000fee0000000200 */
[----:B------:R-:W-:Y:S01]  /*9b80*/  HMMA.16816.F32.BF16 R8, R8, R18, RZ ;  /* 0x000000120808723c */ /* 0x000fe200000418ff */
[----:B------:R-:W-:Y:S07]  /*9b90*/  LDSM.16.M88.4 R16, [R217+0x7c00] ;  /* 0x007c0000d910783b */ /* 0x000fee0000000200 */
        /* <DEDUP_REMOVED lines=9> */
[----:B------:R-:W2:Y:S04]  /*9c30*/  LDSM.16.M88.4 R4, [R220+0x3000] ;  /* 0x00300000dc04783b */ /* 0x000ea80000000200 */
[----:B------:R-:W3:Y:S03]  /*9c40*/  LDSM.16.M88.4 R8, [R220+0x2000] ;  /* 0x00200000dc08783b */ /* 0x000ee60000000200 */
[C---:B-1----:R-:W-:Y:S08]  /*9c50*/  HMMA.16816.F32.BF16 R236, R12.reuse, R32, R108 ;  /* 0x000000200cec723c */ /* 0x042ff0000004186c */
[C---:B------:R-:W-:Y:S08]  /*9c60*/  HMMA.16816.F32.BF16 R232, R12.reuse, R44, R232 ;  /* 0x0000002c0ce8723c */ /* 0x040ff000000418e8 */
[C---:B------:R-:W-:Y:S08]  /*9c70*/  HMMA.16816.F32.BF16 R200, R12.reuse, R40, R200 ;  /* 0x000000280cc8723c */ /* 0x040ff000000418c8 */
[C---:B------:R-:W-:Y:S07]  /*9c80*/  HMMA.16816.F32.BF16 R184, R12.reuse, R36, R184 ;  /* 0x000000240cb8723c */ /* 0x040fee00000418b8 */
[----:B------:R-:W-:Y:S01]  /*9c90*/  IMAD.MOV.U32 R36, RZ, RZ, R236 ;  /* 0x000000ffff247224 */ /* 0x000fe200078e00ec */
[C---:B------:R-:W-:Y:S08]  /*9ca0*/  HMMA.16816.F32.BF16 R108, R12.reuse, R46, R212 ;  /* 0x0000002e0c6c723c */ /* 0x040ff000000418d4 */
[C---:B------:R-:W-:Y:S01]  /*9cb0*/  HMMA.16816.F32.BF16 R104, R12.reuse, R42, R208 ;  /* 0x0000002a0c68723c */ /* 0x040fe200000418d0 */
[----:B------:R-:W-:Y:S07]  /*9cc0*/  LDSM.16.M88.4 R40, [R219+0x7800] ;  /* 0x00780000db28783b */ /* 0x000fee0000000200 */
[C---:B------:R-:W-:Y:S08]  /*9cd0*/  HMMA.16816.F32.BF16 R64, R12.reuse, R38, R204 ;  /* 0x000000260c40723c */ /* 0x040ff000000418cc */
[----:B------:R-:W-:Y:S01]  /*9ce0*/  HMMA.16816.F32.BF16 R32, R12, R34, R192 ;  /* 0x000000220c20723c */ /* 0x000fe200000418c0 */
[----:B------:R-:W-:Y:S07]  /*9cf0*/  LDSM.16.M88.4 R12, [R221+0x3000] ;  /* 0x00300000dd0c783b */ /* 0x000fee0000000200 */
[----:B--2---:R-:W-:Y:S01]  /*9d00*/  HMMA.16816.F32.BF16 R208, R4, R20, R188 ;  /* 0x0000001404d0723c */ /* 0x004fe200000418bc */
[----:B------:R-:W-:-:S07]  /*9d10*/  IMAD.MOV.U32 R3, RZ, RZ, R237 ;  /* 0x000000ffff037224 */ /* 0x000fce00078e00ed */
[----:B------:R-:W-:Y:S01]  /*9d20*/  HMMA.16816.F32.BF16 R212, R4, R16, R180 ;  /* 0x0000001004d4723c */ /* 0x000fe200000418b4 */
[----:B------:R-:W-:-:S06]  /*9d30*/  MOV R2, R238 ;  /* 0x000000ee00027202 */ /* 0x000fcc0000000f00 */
[----:B------:R-:W-:Y:S01]  /*9d40*/  IMAD.MOV.U32 R180, RZ, RZ, R36 ;  /* 0x000000ffffb47224 */ /* 0x000fe200078e0024 */
[C---:B------:R-:W-:Y:S01]  /*9d50*/  HMMA.16816.F32.BF16 R188, R4.reuse, R26, R56 ;  /* 0x0000001a04bc723c */ /* 0x040fe20000041838 */
[----:B------:R-:W1:Y:S04]  /*9d60*/  LDSM.16.M88.4 R56, [R219+0x7000] ;  /* 0x00700000db38783b */ /* 0x000e680000000200 */
[----:B------:R-:W2:Y:S03]  /*9d70*/  LDSM.16.M88.4 R36, [R219+0x7c00] ;  /* 0x007c0000db24783b */ /* 0x000ea60000000200 */
[----:B------:R-:W-:Y:S01]  /*9d80*/  HMMA.16816.F32.BF16 R192, R4, R22, R52 ;  /* 0x0000001604c0723c */ /* 0x000fe20000041834 */
[----:B------:R-:W4:Y:S01]  /*9d90*/  LDSM.16.M88.4 R52, [R219+0x7400] ;  /* 0x00740000db34783b */ /* 0x000f220000000200 */
[----:B------:R-:W-:Y:S01]  /*9da0*/  IMAD.MOV.U32 R0, RZ, RZ, R239 ;  /* 0x000000ffff007224 */ /* 0x000fe200078e00ef */
[----:B------:R-:W-:Y:S01]  /*9db0*/  MOV R181, R3 ;  /* 0x0000000300b57202 */ /* 0x000fe20000000f00 */
[----:B------:R-:W-:-:S02]  /*9dc0*/  IMAD.MOV.U32 R182, RZ, RZ, R2 ;  /* 0x000000ffffb67224 */ /* 0x000fc400078e0002 */
[----:B------:R-:W-:Y:S02]  /*9dd0*/  IMAD.MOV.U32 R183, RZ, RZ, R0 ;  /* 0x000000ffffb77224 */ /* 0x000fe400078e0000 */
[-C--:B---3--:R-:W-:Y:S08]  /*9de0*/  HMMA.16816.F32.BF16 R248, R8, R28.reuse, R232 ;  /* 0x0000001c08f8723c */ /* 0x088ff000000418e8 */
[C---:B------:R-:W-:Y:S08]  /*9df0*/  HMMA.16816.F32.BF16 R60, R4.reuse, R28, R60 ;  /* 0x0000001c043c723c */ /* 0x040ff0000004183c */
[----:B------:R-:W-:Y:S08]  /*9e00*/  HMMA.16816.F32.BF16 R48, R4, R18, R48 ;  /* 0x000000120430723c */ /* 0x000ff00000041830 */
[C---:B------:R-:W-:Y:S08]  /*9e10*/  HMMA.16816.F32.BF16 R244, R8.reuse, R24, R200 ;  /* 0x0000001808f4723c */ /* 0x040ff000000418c8 */
[----:B------:R-:W-:Y:S08]  /*9e20*/  HMMA.16816.F32.BF16 R232, R8, R20, R184 ;  /* 0x0000001408e8723c */ /* 0x000ff000000418b8 */
[C---:B------:R-:W-:Y:S08]  /*9e30*/  HMMA.16816.F32.BF16 R196, R4.reuse, R24, R196 ;  /* 0x0000001804c4723c */ /* 0x040ff000000418c4 */
[-C--:B------:R-:W-:Y:S01]  /*9e40*/  HMMA.16816.F32.BF16 R44, R4, R30.reuse, R176 ;  /* 0x0000001e042c723c */ /* 0x080fe200000418b0 */
[----:B------:R-:W-:Y:S07]  /*9e50*/  LDSM.16.M88.4 R4, [R220+0x5000] ;  /* 0x00500000dc04783b */ /* 0x000fee0000000200 */
[C---:B------:R-:W-:Y:S08]  /*9e60*/  HMMA.16816.F32.BF16 R240, R8.reuse, R30, R108 ;  /* 0x0000001e08f0723c */ /* 0x040ff0000004186c */
[C---:B------:R-:W-:Y:S08]  /*9e70*/  HMMA.16816.F32.BF16 R236, R8.reuse, R26, R104 ;  /* 0x0000001a08ec723c */ /* 0x040ff00000041868 */
[C---:B------:R-:W-:Y:S08]  /*9e80*/  HMMA.16816.F32.BF16 R204, R8.reuse, R22, R64 ;  /* 0x0000001608cc723c */ /* 0x040ff00000041840 */
[C---:B------:R-:W-:Y:S08]  /*9e90*/  HMMA.16816.F32.BF16 R200, R8.reuse, R16, R180 ;  /* 0x0000001008c8723c */ /* 0x040ff000000418b4 */
[----:B------:R-:W-:Y:S01]  /*9ea0*/  HMMA.16816.F32.BF16 R184, R8, R18, R32 ;  /* 0x0000001208b8723c */ /* 0x000fe20000041820 */
[----:B------:R-:W3:Y:S04]  /*9eb0*/  LDSM.16.M88.4 R8, [R221+0x2000] ;  /* 0x00200000dd08783b */ /* 0x000ee80000000200 */
[----:B------:R-:W5:Y:S03]  /*9ec0*/  LDSM.16.M88.4 R16, [R217+0x8000] ;  /* 0x00800000d910783b */ /* 0x000f660000000200 */
[C---:B-1----:R-:W-:Y:S01]  /*9ed0*/  HMMA.16816.F32.BF16 R180, R12.reuse, R56, R60 ;  /* 0x000000380cb4723c */ /* 0x042fe2000004183c */
[----:B------:R-:W1:Y:S07]  /*9ee0*/  LDSM.16.M88.4 R32, [R217+0x8400] ;  /* 0x00840000d920783b */ /* 0x000e6e0000000200 */
[C---:B--2---:R-:W-:Y:S01]  /*9ef0*/  HMMA.16816.F32.BF16 R24, R12.reuse, R38, R48 ;  /* 0x000000260c18723c */ /* 0x044fe20000041830 */
[----:B------:R-:W2:Y:S07]  /*9f00*/  LDSM.16.M88.4 R48, [R217+0x8800] ;  /* 0x00880000d930783b */ /* 0x000eae0000000200 */
[C---:B------:R-:W-:Y:S01]  /*9f10*/  HMMA.16816.F32.BF16 R176, R12.reuse, R58, R44 ;  /* 0x0000003a0cb0723c */ /* 0x040fe2000004182c */
[----:B------:R-:W1:Y:S07]  /*9f20*/  LDSM.16.M88.4 R44, [R217+0x8c00] ;  /* 0x008c0000d92c783b */ /* 0x000e6e0000000200 */
[C---:B----4-:R-:W-:Y:S08]  /*9f30*/  HMMA.16816.F32.BF16 R108, R12.reuse, R52, R196 ;  /* 0x000000340c6c723c */ /* 0x050ff000000418c4 */
[C---:B------:R-:W-:Y:S08]  /*9f40*/  HMMA.16816.F32.BF16 R104, R12.reuse, R54, R188 ;  /* 0x000000360c68723c */ /* 0x040ff000000418bc */
[C---:B------:R-:W-:Y:S08]  /*9f50*/  HMMA.16816.F32.BF16 R64, R12.reuse, R40, R208 ;  /* 0x000000280c40723c */ /* 0x040ff000000418d0 */
[C---:B------:R-:W-:Y:S08]  /*9f60*/  HMMA.16816.F32.BF16 R60, R12.reuse, R42, R192 ;  /* 0x0000002a0c3c723c */ /* 0x040ff000000418c0 */
[----:B------:R-:W-:Y:S01]  /*9f70*/  HMMA.16816.F32.BF16 R28, R12, R36, R212 ;  /* 0x000000240c1c723c */ /* 0x000fe200000418d4 */
[----:B------:R-:W4:Y:S07]  /*9f80*/  LDSM.16.M88.4 R12, [R220+0x4000] ;  /* 0x00400000dc0c783b */ /* 0x000f2e0000000200 */
[C---:B---3--:R-:W-:Y:S08]  /*9f90*/  HMMA.16816.F32.BF16 R20, R8.reuse, R56, R248 ;  /* 0x000000380814723c */ /* 0x048ff000000418f8 */
        /* <DEDUP_REMOVED lines=9> */
[C---:B------:R-:W-:Y:S08]  /*a030*/  HMMA.16816.F32.BF16 R188, R4.reuse, R18, R176 ;  /* 0x0000001204bc723c */ /* 0x040ff000000418b0 */
[C---:B-1----:R-:W-:Y:S08]  /*a040*/  HMMA.16816.F32.BF16 R184, R4.reuse, R32, R108 ;  /* 0x0000002004b8723c */ /* 0x042ff0000004186c */
[C---:B------:R-:W-:Y:S08]  /*a050*/  HMMA.16816.F32.BF16 R180, R4.reuse, R34, R104 ;  /* 0x0000002204b4723c */ /* 0x040ff00000041868 */
[C---:B--2---:R-:W-:Y:S08]  /*a060*/  HMMA.16816.F32.BF16 R176, R4.reuse, R48, R64 ;  /* 0x0000003004b0723c */ /* 0x044ff00000041840 */
[C---:B------:R-:W-:Y:S08]  /*a070*/  HMMA.16816.F32.BF16 R108, R4.reuse, R50, R60 ;  /* 0x00000032046c723c */ /* 0x040ff0000004183c */
[C---:B------:R-:W-:Y:S01]  /*a080*/  HMMA.16816.F32.BF16 R104, R4.reuse, R44, R28 ;  /* 0x0000002c0468723c */ /* 0x040fe2000004181c */
[----:B------:R-:W-:Y:S07]  /*a090*/  LDSM.16.M88.4 R28, [R219+0x8000] ;  /* 0x00800000db1c783b */ /* 0x000fee0000000200 */
[----:B------:R-:W-:Y:S01]  /*a0a0*/  HMMA.16816.F32.BF16 R64, R4, R46, R24 ;  /* 0x0000002e0440723c */ /* 0x000fe20000041818 */
[----:B------:R-:W1:Y:S04]  /*a0b0*/  LDSM.16.M88.4 R4, [R221+0x5000] ;  /* 0x00500000dd04783b */ /* 0x000e680000000200 */
[----:B------:R-:W-:Y:S03]  /*a0c0*/  LDSM.16.M88.4 R24, [R219+0x8400] ;  /* 0x00840000db18783b */ /* 0x000fe60000000200 */
[C---:B----4-:R-:W-:Y:S01]  /*a0d0*/  HMMA.16816.F32.BF16 R60, R12.reuse, R16, R20 ;  /* 0x000000100c3c723c */ /* 0x050fe20000041814 */
[----:B------:R-:W2:Y:S07]  /*a0e0*/  LDSM.16.M88.4 R20, [R219+0x8800] ;  /* 0x00880000db14783b */ /* 0x000eae0000000200 */
[----:B------:R-:W-:Y:S01]  /*a0f0*/  HMMA.16816.F32.BF16 R56, R12, R18, R56 ;  /* 0x000000120c38723c */ /* 0x000fe20000041838 */
[----:B------:R-:W3:Y:S01]  /*a100*/  LDSM.16.M88.4 R16, [R219+0x8c00] ;  /* 0x008c0000db10783b */ /* 0x000ee20000000200 */
[----:B------:R-:W-:Y:S01]  /*a110*/  MOV R3, R102 ;  /* 0x0000006600037202 */ /* 0x000fe20000000f00 */
[----:B------:R-:W-:-:S05]  /*a120*/  DEPBAR.LE SB0, 0x0 ;  /* 0x000080000000791a */ /* 0x000fca0000000000 */
[C---:B------:R-:W-:Y:S08]  /*a130*/  HMMA.16816.F32.BF16 R52, R12.reuse, R32, R208 ;  /* 0x000000200c34723c */ /* 0x040ff000000418d0 */
[C---:B------:R-:W-:Y:S08]  /*a140*/  HMMA.16816.F32.BF16 R40, R12.reuse, R34, R236 ;  /* 0x000000220c28723c */ /* 0x040ff000000418ec */
[C---:B------:R-:W-:Y:S08]  /*a150*/  HMMA.16816.F32.BF16 R36, R12.reuse, R48, R232 ;  /* 0x000000300c24723c */ /* 0x040ff000000418e8 */
[C---:B------:R-:W-:Y:S08]  /*a160*/  HMMA.16816.F32.BF16 R48, R12.reuse, R50, R204 ;  /* 0x000000320c30723c */ /* 0x040ff000000418cc */
[C---:B------:R-:W-:Y:S08]  /*a170*/  HMMA.16816.F32.BF16 R32, R12.reuse, R44, R200 ;  /* 0x0000002c0c20723c */ /* 0x040ff000000418c8 */
[----:B------:R-:W-:Y:S01]  /*a180*/  HMMA.16816.F32.BF16 R12, R12, R46, R196 ;  /* 0x0000002e0c0c723c */ /* 0x000fe200000418c4 */
[----:B------:R-:W-:-:S04]  /*a190*/  IADD3 R0, R3, -0x3, RZ ;  /* 0xfffffffd03007810 */ /* 0x000fc80007ffe0ff */
[----:B------:R-:W-:-:S03]  /*a1a0*/  ISETP.GT.AND P0, PT, R0, UR8, PT ;  /* 0x0000000800007c0c */ /* 0x000fc6000bf04270 */
[C---:B-1----:R-:W-:Y:S08]  /*a1b0*/  HMMA.16816.F32.BF16 R44, R4.reuse, R28, R192 ;  /* 0x0000001c042c723c */ /* 0x042ff000000418c0 */
[C---:B------:R-:W-:Y:S08]  /*a1c0*/  HMMA.16816.F32.BF16 R188, R4.reuse, R30, R188 ;  /* 0x0000001e04bc723c */ /* 0x040ff000000418bc */
[C---:B--2---:R-:W-:Y:S08]  /*a1d0*/  HMMA.16816.F32.BF16 R176, R4.reuse, R20, R176 ;  /* 0x0000001404b0723c */ /* 0x044ff000000418b0 */
[----:B------:R-:W-:Y:S08]  /*a1e0*/  HMMA.16816.F32.BF16 R108, R4, R22, R108 ;  /* 0x00000016046c723c */ /* 0x000ff0000004186c */
[C---:B------:R-:W-:Y:S08]  /*a1f0*/  HMMA.16816.F32.BF16 R60, R8.reuse, R28, R60 ;  /* 0x0000001c083c723c */ /* 0x040ff0000004183c */
[C---:B------:R-:W-:Y:S08]  /*a200*/  HMMA.16816.F32.BF16 R56, R8.reuse, R30, R56 ;  /* 0x0000001e0838723c */ /* 0x040ff00000041838 */
[C---:B------:R-:W-:Y:S08]  /*a210*/  HMMA.16816.F32.BF16 R36, R8.reuse, R20, R36 ;  /* 0x000000140824723c */ /* 0x040ff00000041824 */
[----:B------:R-:W-:Y:S08]  /*a220*/  HMMA.16816.F32.BF16 R48, R8, R22, R48 ;  /* 0x000000160830723c */ /* 0x000ff00000041830 */
[C---:B------:R-:W-:Y:S08]  /*a230*/  HMMA.16816.F32.BF16 R184, R4.reuse, R24, R184 ;  /* 0x0000001804b8723c */ /* 0x040ff000000418b8 */
[C---:B------:R-:W-:Y:S08]  /*a240*/  HMMA.16816.F32.BF16 R180, R4.reuse, R26, R180 ;  /* 0x0000001a04b4723c */ /* 0x040ff000000418b4 */
[C---:B---3--:R-:W-:Y:S08]  /*a250*/  HMMA.16816.F32.BF16 R192, R4.reuse, R16, R104 ;  /* 0x0000001004c0723c */ /* 0x048ff00000041868 */
[----:B------:R-:W-:Y:S08]  /*a260*/  HMMA.16816.F32.BF16 R64, R4, R18, R64 ;  /* 0x000000120440723c */ /* 0x000ff00000041840 */
[C---:B------:R-:W-:Y:S08]  /*a270*/  HMMA.16816.F32.BF16 R52, R8.reuse, R24, R52 ;  /* 0x000000180834723c */ /* 0x040ff00000041834 */
[C---:B------:R-:W-:Y:S08]  /*a280*/  HMMA.16816.F32.BF16 R40, R8.reuse, R26, R40 ;  /* 0x0000001a0828723c */ /* 0x040ff00000041828 */
[C---:B------:R-:W-:Y:S08]  /*a290*/  HMMA.16816.F32.BF16 R20, R8.reuse, R16, R32 ;  /* 0x000000100814723c */ /* 0x040ff00000041820 */
[----:B------:R-:W-:Y:S01]  /*a2a0*/  HMMA.16816.F32.BF16 R28, R8, R18, R12 ;  /* 0x00000012081c723c */ /* 0x000fe2000004180c */
[----:B------:R-:W-:Y:S06]  /*a2b0*/  BAR.SYNC.DEFER_BLOCKING 0x0 ;  /* 0x0000000000007b1d */ /* 0x000fec0000010000 */
        /* <DEDUP_REMOVED lines=25> */
.L_x_141:
[----:B-1----:R-:W2:Y:S04]  /*a450*/  LDL.LU R3, [R1+0x18] ;  /* 0x0000180001037983 */ /* 0x002ea80000300800 */
[----:B------:R-:W3:Y:S04]  /*a460*/  LDL.LU R2, [R1+0xc] ;  /* 0x00000c0001027983 */ /* 0x000ee80000300800 */
[----:B------:R-:W-:Y:S04]  /*a470*/  STL [R1+0x68], R220 ;  /* 0x000068dc01007387 */ /* 0x000fe80000100800 */
[----:B------:R1:W-:Y:S04]  /*a480*/  STL [R1+0x64], R219 ;  /* 0x000064db01007387 */ /* 0x0003e80000100800 */
[----:B------:R-:W-:Y:S04]  /*a490*/  STL [R1+0x60], R217 ;  /* 0x000060d901007387 */ /* 0x000fe80000100800 */
[----:B------:R-:W4:Y:S04]  /*a4a0*/  LDL.LU R19, [R1] ;  /* 0x0000000001137983 */ /* 0x000f280000300800 */
[----:B------:R-:W4:Y:S04]  /*a4b0*/  LDL.LU R251, [R1+0x4] ;  /* 0x0000040001fb7983 */ /* 0x000f280000300800 */
[----:B------:R-:W1:Y:S02]  /*a4c0*/  S2R R0, SR_TID.X ;  /* 0x0000000000007919 */ /* 0x000e640000002100 */
[----:B-1----:R-:W-:-:S05]  /*a4d0*/  IMAD.SHL.U32 R0, R0, 0x2, RZ ;  /* 0x0000000200007824 */ /* 0x002fca00078e00ff */
[----:B------:R-:W-:-:S05]  /*a4e0*/  LOP3.LUT R0, R0, 0x6, RZ, 0xc0, !PT ;  /* 0x0000000600007812 */ /* 0x000fca00078ec0ff */
[----:B------:R-:W-:-:S05]  /*a4f0*/  IMAD R0, R101, 0x40, R0 ;  /* 0x0000004065007824 */ /* 0x000fca00078e0200 */
[C---:B------:R-:W-:Y:S02]  /*a500*/  ISETP.GE.AND P2, PT, R0.reuse, R229, PT ;  /* 0x000000e50000720c */ /* 0x040fe40003f46270 */
[C---:B------:R-:W-:Y:S02]  /*a510*/  ISETP.GE.AND P4, PT, R0.reuse, R228, PT ;  /* 0x000000e40000720c */ /* 0x040fe40003f86270 */
[C---:B------:R-:W-:Y:S02]  /*a520*/  ISETP.LT.OR P2, PT, R0.reuse, R225, P2 ;  /* 0x000000e10000720c */ /* 0x040fe40001741670 */
[----:B------:R-:W-:Y:S02]  /*a530*/  ISETP.LT.OR P4, PT, R0, R224, P4 ;  /* 0x000000e00000720c */ /* 0x000fe40002781670 */
[----:B------:R-:W-:Y:S02]  /*a540*/  FSEL R24, R60, -INF , !P2 ;  /* 0xff8000003c187808 */ /* 0x000fe40005000000 */
[----:B------:R-:W-:-:S02]  /*a550*/  ISETP.GE.AND P1, PT, R0, R227, PT ;  /* 0x000000e30000720c */ /* 0x000fc40003f26270 */
[----:B------:R-:W-:Y:S02]  /*a560*/  ISETP.GE.AND P2, PT, R0, R226, PT ;  /* 0x000000e20000720c */ /* 0x000fe40003f46270 */
[----:B------:R-:W-:Y:S02]  /*a570*/  FSEL R32, R62, -INF , !P4 ;  /* 0xff8000003e207808 */ /* 0x000fe40006000000 */
[C---:B------:R-:W-:Y:S02]  /*a580*/  ISETP.LT.OR P1, PT, R0.reuse, R223, P1 ;  /* 0x000000df0000720c */ /* 0x040fe40000f21670 */
[----:B------:R-:W-:Y:S02]  /*a590*/  ISETP.LT.OR P2, PT, R0, R222, P2 ;  /* 0x000000de0000720c */ /* 0x000fe40001741670 */
[----:B------:R-:W-:Y:S02]  /*a5a0*/  FSEL R8, R44, -INF , !P1 ;  /* 0xff8000002c087808 */ /* 0x000fe40004800000 */
[----:B------:R-:W-:-:S02]  /*a5b0*/  FSEL R12, R46, -INF , !P2 ;  /* 0xff8000002e0c7808 */ /* 0x000fc40005000000 */
[----:B------:R-:W-:Y:S02]  /*a5c0*/  IADD3 R4, R0, 0x30, RZ ;  /* 0x0000003000047810 */ /* 0x000fe40007ffe0ff */
[----:B------:R-:W-:Y:S01]  /*a5d0*/  FMNMX.FTZ R5, R252, R12, !PT ;  /* 0x0000000cfc057209 */ /* 0x000fe20007810000 */
[----:B--2---:R-:W-:Y:S01]  /*a5e0*/  IMAD.MOV.U32 R17, RZ, RZ, R3 ;  /* 0x000000ffff117224 */ /* 0x004fe200078e0003 */
[----:B---3--:R-:W-:Y:S02]  /*a5f0*/  MOV R18, R2 ;  /* 0x0000000200127202 */ /* 0x008fe40000000f00 */
[----:B------:R-:W-:-:S04]  /*a600*/  IADD3 R2, R0, 0x1, RZ ;  /* 0x0000000100027810 */ /* 0x000fc80007ffe0ff */
[C---:B------:R-:W-:Y:S02]  /*a610*/  ISETP.GE.AND P3, PT, R2.reuse, R229, PT ;  /* 0x000000e50200720c */ /* 0x040fe40003f66270 */
[C---:B------:R-:W-:Y:S02]  /*a620*/  ISETP.GE.AND P6, PT, R2.reuse, R228, PT ;  /* 0x000000e40200720c */ /* 0x040fe40003fc6270 */
[C---:B------:R-:W-:Y:S02]  /*a630*/  ISETP.GE.AND P5, PT, R2.reuse, R227, PT ;  /* 0x000000e30200720c */ /* 0x040fe40003fa6270 */
[C---:B------:R-:W-:Y:S02]  /*a640*/  ISETP.GE.AND P0, PT, R2.reuse, R226, PT ;  /* 0x000000e20200720c */ /* 0x040fe40003f06270 */
[C---:B------:R-:W-:Y:S02]  /*a650*/  ISETP.LT.OR P3, PT, R2.reuse, R225, P3 ;  /* 0x000000e10200720c */ /* 0x040fe40001f61670 */
[----:B------:R-:W-:-:S02]  /*a660*/  ISETP.LT.OR P6, PT, R2, R224, P6 ;  /* 0x000000e00200720c */ /* 0x000fc400037c1670 */
[C---:B------:R-:W-:Y:S02]  /*a670*/  ISETP.LT.OR P5, PT, R2.reuse, R223, P5 ;  /* 0x000000df0200720c */ /* 0x040fe40002fa1670 */
[----:B------:R-:W-:Y:S02]  /*a680*/  ISETP.LT.OR P0, PT, R2, R222, P0 ;  /* 0x000000de0200720c */ /* 0x000fe40000701670 */
[----:B------:R-:W-:-:S04]  /*a690*/  IADD3 R2, R0, 0x8, RZ ;  /* 0x0000000800027810 */ /* 0x000fc80007ffe0ff */
[----:B------:R-:W-:Y:S02]  /*a6a0*/  ISETP.GE.AND P4, PT, R2, R229, PT ;  /* 0x000000e50200720c */ /* 0x000fe40003f86270 */
[----:B------:R-:W-:Y:S02]  /*a6b0*/  IADD3 R3, R0, 0x9, RZ ;  /* 0x0000000900037810 */ /* 0x000fe40007ffe0ff */
[C---:B------:R-:W-:Y:S02]  /*a6c0*/  ISETP.LT.OR P4, PT, R2.reuse, R225, P4 ;  /* 0x000000e10200720c */ /* 0x040fe40002781670 */
[----:B------:R-:W-:Y:S02]  /*a6d0*/  FSEL R25, R61, -INF , !P3 ;  /* 0xff8000003d197808 */ /* 0x000fe40005800000 */
[C---:B------:R-:W-:Y:S02]  /*a6e0*/  ISETP.GE.AND P1, PT, R2.reuse, R228, PT ;  /* 0x000000e40200720c */ /* 0x040fe40003f26270 */
[----:B------:R-:W-:-:S02]  /*a6f0*/  ISETP.GE.AND P2, PT, R2, R227, PT ;  /* 0x000000e30200720c */ /* 0x000fc40003f46270 */
[----:B------:R-:W-:Y:S02]  /*a700*/  ISETP.GE.AND P3, PT, R2, R226, PT ;  /* 0x000000e20200720c */ /* 0x000fe40003f66270 */
[----:B------:R-:W-:Y:S02]  /*a710*/  FSEL R34, R63, -INF , !P6 ;  /* 0xff8000003f227808 */ /* 0x000fe40007000000 */
[----:B------:R-:W-:Y:S02]  /*a720*/  FSEL R10, R45, -INF , !P5 ;  /* 0xff8000002d0a7808 */ /* 0x000fe40006800000 */
[----:B------:R-:W-:Y:S02]  /*a730*/  FSEL R14, R47, -INF , !P0 ;  /* 0xff8000002f0e7808 */ /* 0x000fe40004000000 */
[----:B------:R-:W-:Y:S01]  /*a740*/  FSEL R26, R56, -INF , !P4 ;  /* 0xff800000381a7808 */ /* 0x000fe20006000000 */
[----:B------:R-:W-:Y:S01]  /*a750*/  IMAD.MOV.U32 R203, RZ, RZ, R18 ;  /* 0x000000ffffcb7224 */ /* 0x000fe200078e0012 */
[C---:B------:R-:W-:Y:S01]  /*a760*/  ISETP.GE.AND P0, PT, R3.reuse, R229, PT ;  /* 0x000000e50300720c */ /* 0x040fe20003f06270 */
[----:B------:R-:W-:Y:S01]  /*a770*/  IMAD.MOV.U32 R201, RZ, RZ, R17 ;  /* 0x000000ffffc97224 */ /* 0x000fe200078e0011 */
[C---:B------:R-:W-:Y:S01]  /*a780*/  ISETP.GE.AND P6, PT, R3.reuse, R228, PT ;  /* 0x000000e40300720c */ /* 0x040fe20003fc6270 */
[----:B------:R-:W-:Y:S01]  /*a790*/  LDSM.16.MT88.4 R44, [R218+0xa000] ;  /* 0x00a00000da2c783b */ /* 0x000fe20000004200 */
        /* <DEDUP_REMOVED lines=10> */
[----:B------:R-:W-:Y:S02]  /*a840*/  IADD3 R3, R0, 0x11, RZ ;  /* 0x0000001100037810 */ /* 0x000fe40007ffe0ff */
[----:B------:R-:W-:Y:S02]  /*a850*/  FSEL R11, R188, -INF , !P2 ;  /* 0xff800000bc0b7808 */ /* 0x000fe40005000000 */
[----:B------:R-:W-:-:S02]  /*a860*/  FSEL R35, R58, -INF , !P1 ;  /* 0xff8000003a237808 */ /* 0x000fc40004800000 */
[----:B------:R-:W-:Y:S02]  /*a870*/  ISETP.GE.AND P2, PT, R2, R228, PT ;  /* 0x000000e40200720c */ /* 0x000fe40003f46270 */
[----:B------:R-:W-:Y:S02]  /*a880*/  FSEL R15, R190, -INF , !P3 ;  /* 0xff800000be0f7808 */ /* 0x000fe40005800000 */
[C---:B------:R-:W-:Y:S02]  /*a890*/  ISETP.GE.AND P1, PT, R2.reuse, R229, PT ;  /* 0x000000e50200720c */ /* 0x040fe40003f26270 */
[----:B------:R-:W-:Y:S02]  /*a8a0*/  ISETP.GE.AND P3, PT, R2, R227, PT ;  /* 0x000000e30200720c */ /* 0x000fe40003f66270 */
[----:B------:R-:W-:Y:S02]  /*a8b0*/  FSEL R27, R57, -INF , !P0 ;  /* 0xff800000391b7808 */ /* 0x000fe40004000000 */
[----:B------:R-:W-:-:S02]  /*a8c0*/  FSEL R16, R191, -INF , !P4 ;  /* 0xff800000bf107808 */ /* 0x000fc40006000000 */
[C---:B------:R-:W-:Y:S02]  /*a8d0*/  ISETP.GE.AND P0, PT, R2.reuse, R226, PT ;  /* 0x000000e20200720c */ /* 0x040fe40003f06270 */
[----:B------:R-:W-:Y:S02]  /*a8e0*/  ISETP.GE.AND P4, PT, R3, R229, PT ;  /* 0x000000e50300720c */ /* 0x000fe40003f86270 */
        /* <DEDUP_REMOVED lines=8> */
[----:B------:R-:W-:Y:S02]  /*a970*/  FSEL R13, R189, -INF , !P5 ;  /* 0xff800000bd0d7808 */ /* 0x000fe40006800000 */
[----:B------:R-:W-:-:S02]  /*a980*/  ISETP.GE.AND P6, PT, R3, R228, PT ;  /* 0x000000e40300720c */ /* 0x000fc40003fc6270 */
[----:B------:R-:W-:Y:S02]  /*a990*/  FSEL R52, R52, -INF , !P1 ;  /* 0xff80000034347808 */ /* 0x000fe40004800000 */
[----:B------:R-:W-:Y:S02]  /*a9a0*/  FSEL R54, R184, -INF , !P3 ;  /* 0xff800000b8367808 */ /* 0x000fe40005800000 */
[C---:B------:R-:W-:Y:S02]  /*a9b0*/  ISETP.GE.AND P5, PT, R3.reuse, R227, PT ;  /* 0x000000e30300720c */ /* 0x040fe40003fa6270 */
[----:B------:R-:W-:Y:S02]  /*a9c0*/  ISETP.GE.AND P1, PT, R3, R226, PT ;  /* 0x000000e20300720c */ /* 0x000fe40003f26270 */
[----:B------:R-:W-:Y:S02]  /*a9d0*/  FSEL R107, R186, -INF , !P0 ;  /* 0xff800000ba6b7808 */ /* 0x000fe40004000000 */
[----:B------:R-:W-:-:S02]  /*a9e0*/  FSEL R184, R53, -INF , !P4 ;  /* 0xff80000035b87808 */ /* 0x000fc40006000000 */
[C---:B------:R-:W-:Y:S02]  /*a9f0*/  ISETP.GE.AND P2, PT, R2.reuse, R229, PT ;  /* 0x000000e50200720c */ /* 0x040fe40003f46270 */
[C---:B------:R-:W-:Y:S02]  /*aa00*/  ISETP.GE.AND P3, PT, R2.reuse, R228, PT ;  /* 0x000000e40200720c */ /* 0x040fe40003f66270 */
[C---:B------:R-:W-:Y:S02]  /*aa10*/  ISETP.GE.AND P0, PT, R2.reuse, R227, PT ;  /* 0x000000e30200720c */ /* 0x040fe40003f06270 */
[----:B------:R-:W-:Y:S02]  /*aa20*/  ISETP.GE.AND P4, PT, R2, R226, PT ;  /* 0x000000e20200720c */ /* 0x000fe40003f86270 */
[C---:B------:R-:W-:Y:S02]  /*aa30*/  ISETP.LT.OR P6, PT, R3.reuse, R224, P6 ;  /* 0x000000e00300720c */ /* 0x040fe400037c1670 */
[----:B------:R-:W-:-:S02]  /*aa40*/  ISETP.LT.OR P5, PT, R3, R223, P5 ;  /* 0x000000df0300720c */ /* 0x000fc40002fa1670 */
[----:B------:R-:W-:Y:S02]  /*aa50*/  ISETP.LT.OR P1, PT, R3, R222, P1 ;  /* 0x000000de0300720c */ /* 0x000fe40000f21670 */
[C---:B------:R-:W-:Y:S02]  /*aa60*/  ISETP.LT.OR P2, PT, R2.reuse, R225, P2 ;  /* 0x000000e10200720c */ /* 0x040fe40001741670 */
[C---:B------:R-:W-:Y:S02]  /*aa70*/  ISETP.LT.OR P3, PT, R2.reuse, R224, P3 ;  /* 0x000000e00200720c */ /* 0x040fe40001f61670 */
[C---:B------:R-:W-:Y:S02]  /*aa80*/  ISETP.LT.OR P0, PT, R2.reuse, R223, P0 ;  /* 0x000000df0200720c */ /* 0x040fe40000701670 */
[----:B------:R-:W-:Y:S02]  /*aa90*/  ISETP.LT.OR P4, PT, R2, R222, P4 ;  /* 0x000000de0200720c */ /* 0x000fe40002781670 */
[----:B------:R-:W-:-:S02]  /*aaa0*/  IADD3 R3, R0, 0x19, RZ ;  /* 0x0000001900037810 */ /* 0x000fc40007ffe0ff */
[----:B------:R-:W-:Y:S02]  /*aab0*/  IADD3 R2, R0, 0x20, RZ ;  /* 0x0000002000027810 */ /* 0x000fe40007ffe0ff */
[----:B------:R-:W-:Y:S02]  /*aac0*/  FSEL R196, R55, -INF , !P6 ;  /* 0xff80000037c47808 */ /* 0x000fe40007000000 */
[----:B------:R-:W-:Y:S02]  /*aad0*/  FSEL R53, R185, -INF , !P5 ;  /* 0xff800000b9357808 */ /* 0x000fe40006800000 */
[----:B------:R-:W-:Y:S02]  /*aae0*/  FSEL R55, R187, -INF , !P1 ;  /* 0xff800000bb377808 */ /* 0x000fe40004800000 */
[----:B------:R-:W-:Y:S02]  /*aaf0*/  ISETP.GE.AND P1, PT, R3, R229, PT ;  /* 0x000000e50300720c */ /* 0x000fe40003f26270 */
[----:B------:R-:W-:-:S02]  /*ab00*/  FSEL R185, R40, -INF , !P2 ;  /* 0xff80000028b97808 */ /* 0x000fc40005000000 */
[----:B------:R-:W-:Y:S02]  /*ab10*/  FSEL R186, R42, -INF , !P3 ;  /* 0xff8000002aba7808 */ /* 0x000fe40005800000 */
[C---:B------:R-:W-:Y:S02]  /*ab20*/  ISETP.GE.AND P6, PT, R3.reuse, R228, PT ;  /* 0x000000e40300720c */ /* 0x040fe40003fc6270 */
[C---:B------:R-:W-:Y:S02]  /*ab30*/  ISETP.GE.AND P5, PT, R3.reuse, R227, PT ;  /* 0x000000e30300720c */ /* 0x040fe40003fa6270 */
[C---:B------:R-:W-:Y:S02]  /*ab40*/  ISETP.GE.AND P2, PT, R3.reuse, R226, PT ;  /* 0x000000e20300720c */ /* 0x040fe40003f46270 */
[----:B------:R-:W-:Y:S02]  /*ab50*/  ISETP.GE.AND P3, PT, R2, R229, PT ;  /* 0x000000e50200720c */ /* 0x000fe40003f66270 */
[----:B------:R-:W-:-:S02]  /*ab60*/  ISETP.LT.OR P1, PT, R3, R225, P1 ;  /* 0x000000e10300720c */ /* 0x000fc40000f21670 */
[C---:B------:R-:W-:Y:S02]  /*ab70*/  ISETP.LT.OR P6, PT, R3.reuse, R224, P6 ;  /* 0x000000e00300720c */ /* 0x040fe400037c1670 */
[C---:B------:R-:W-:Y:S02]  /*ab80*/  ISETP.LT.OR P5, PT, R3.reuse, R223, P5 ;  /* 0x000000df0300720c */ /* 0x040fe40002fa1670 */
[----:B------:R-:W-:Y:S02]  /*ab90*/  ISETP.LT.OR P2, PT, R3, R222, P2 ;  /* 0x000000de0300720c */ /* 0x000fe40001741670 */
        /* <DEDUP_REMOVED lines=9> */
[C---:B------:R-:W-:Y:S02]  /*ac30*/  ISETP.GE.AND P6, PT, R3.reuse, R228, PT ;  /* 0x000000e40300720c */ /* 0x040fe40003fc6270 */
[CC--:B------:R-:W-:Y:S02]  /*ac40*/  ISETP.GE.AND P5, PT, R3.reuse, R227.reuse, PT ;  /* 0x000000e30300720c */ /* 0x0c0fe40003fa6270 */
[----:B------:R-:W-:Y:S02]  /*ac50*/  ISETP.GE.AND P3, PT, R3, R226, PT ;  /* 0x000000e20300720c */ /* 0x000fe40003f66270 */
[----:B------:R-:W-:Y:S02]  /*ac60*/  FSEL R182, R182, -INF , !P4 ;  /* 0xff800000b6b67808 */ /* 0x000fe40006000000 */
[C---:B------:R-:W-:Y:S02]  /*ac70*/  ISETP.GE.AND P0, PT, R2.reuse, R228, PT ;  /* 0x000000e40200720c */ /* 0x040fe40003f06270 */
[----:B------:R-:W-:-:S02]  /*ac80*/  ISETP.GE.AND P4, PT, R2, R227, PT ;  /* 0x000000e30200720c */ /* 0x000fc40003f86270 */
[----:B------:R-:W-:Y:S02]  /*ac90*/  ISETP.GE.AND P1, PT, R2, R226, PT ;  /* 0x000000e20200720c */ /* 0x000fe40003f26270 */
[C---:B------:R-:W-:Y:S02]  /*aca0*/  ISETP.LT.OR P2, PT, R3.reuse, R225, P2 ;  /* 0x000000e10300720c */ /* 0x040fe40001741670 */
[C---:B------:R-:W-:Y:S02]  /*acb0*/  ISETP.LT.OR P6, PT, R3.reuse, R224, P6 ;  /* 0x000000e00300720c */ /* 0x040fe400037c1670 */
[C---:B------:R-:W-:Y:S02]  /*acc0*/  ISETP.LT.OR P5, PT, R3.reuse, R223, P5 ;  /* 0x000000df0300720c */ /* 0x040fe40002fa1670 */
[----:B------:R-:W-:Y:S02]  /*acd0*/  ISETP.LT.OR P3, PT, R3, R222, P3 ;  /* 0x000000de0300720c */ /* 0x000fe40001f61670 */
[----:B----4-:R-:W-:-:S02]  /*ace0*/  FMNMX.FTZ R3, R19, R8, !PT ;  /* 0x0000000813037209 */ /* 0x010fc40007810000 */
[C---:B------:R-:W-:Y:S02]  /*acf0*/  ISETP.LT.OR P0, PT, R2.reuse, R224, P0 ;  /* 0x000000e00200720c */ /* 0x040fe40000701670 */
[C---:B------:R-:W-:Y:S02]  /*ad00*/  ISETP.LT.OR P4, PT, R2.reuse, R223, P4 ;  /* 0x000000df0200720c */ /* 0x040fe40002781670 */
[----:B------:R-:W-:Y:S02]  /*ad10*/  ISETP.LT.OR P1, PT, R2, R222, P1 ;  /* 0x000000de0200720c */ /* 0x000fe40000f21670 */
[----:B------:R-:W-:Y:S02]  /*ad20*/  IADD3 R2, R0, 0x28, RZ ;  /* 0x0000002800027810 */ /* 0x000fe40007ffe0ff */
[----:B------:R-:W-:Y:S02]  /*ad30*/  FMNMX.FTZ R3, R10, R3, !PT ;  /* 0x000000030a037209 */ /* 0x000fe40007810000 */
        /* <DEDUP_REMOVED lines=8> */
[----:B------:R-:W-:Y:S02]  /*adc0*/  FMNMX.FTZ R3, R11, R3, !PT ;  /* 0x000000030b037209 */ /* 0x000fe40007810000 */
[C---:B------:R-:W-:Y:S02]  /*add0*/  ISETP.LT.OR P0, PT, R2.reuse, R225, P0 ;  /* 0x000000e10200720c */ /* 0x040fe40000701670 */
[C---:B------:R-:W-:Y:S02]  /*ade0*/  ISETP.LT.OR P4, PT, R2.reuse, R224, P4 ;  /* 0x000000e00200720c */ /* 0x040fe40002781670 */
[C---:B------:R-:W-:Y:S02]  /*adf0*/  ISETP.LT.OR P1, PT, R2.reuse, R223, P1 ;  /* 0x000000df0200720c */ /* 0x040fe40000f21670 */
[----:B------:R-:W-:-:S02]  /*ae00*/  ISETP.LT.OR P2, PT, R2, R222, P2 ;  /* 0x000000de0200720c */ /* 0x000fc40001741670 */
[----:B------:R-:W-:Y:S02]  /*ae10*/  IADD3 R2, R0, 0x29, RZ ;  /* 0x0000002900027810 */ /* 0x000fe40007ffe0ff */
[----:B------:R-:W-:Y:S02]  /*ae20*/  FMNMX.FTZ R3, R13, R3, !PT ;  /* 0x000000030d037209 */ /* 0x000fe40007810000 */
[----:B------:R-:W-:Y:S02]  /*ae30*/  FSEL R232, R39, -INF , !P6 ;  /* 0xff80000027e87808 */ /* 0x000fe40007000000 */
[----:B------:R-:W-:Y:S02]  /*ae40*/  FSEL R181, R177, -INF , !P5 ;  /* 0xff800000b1b57808 */ /* 0x000fe40006800000 */
[----:B------:R-:W-:Y:S02]  /*ae50*/  FSEL R239, R179, -INF , !P3 ;  /* 0xff800000b3ef7808 */ /* 0x000fe40005800000 */
[----:B------:R-:W-:-:S02]  /*ae60*/  FSEL R234, R108, -INF , !P1 ;  /* 0xff8000006cea7808 */ /* 0x000fc40004800000 */
[C---:B------:R-:W-:Y:S02]  /*ae70*/  ISETP.GE.AND P6, PT, R2.reuse, R229, PT ;  /* 0x000000e50200720c */ /* 0x040fe40003fc6270 */
[C---:B------:R-:W-:Y:S02]  /*ae80*/  ISETP.GE.AND P3, PT, R2.reuse, R228, PT ;  /* 0x000000e40200720c */ /* 0x040fe40003f66270 */
[C---:B------:R-:W-:Y:S02]  /*ae90*/  ISETP.GE.AND P5, PT, R2.reuse, R227, PT ;  /* 0x000000e30200720c */ /* 0x040fe40003fa6270 */
[----:B------:R-:W-:Y:S02]  /*aea0*/  ISETP.GE.AND P1, PT, R2, R226, PT ;  /* 0x000000e20200720c */ /* 0x000fe40003f26270 */
[----:B------:R-:W-:Y:S02]  /*aeb0*/  FMNMX.FTZ R3, R54, R3, !PT ;  /* 0x0000000336037209 */ /* 0x000fe40007810000 */
[----:B------:R-:W-:-:S02]  /*aec0*/  ISETP.LT.OR P6, PT, R2, R225, P6 ;  /* 0x000000e10200720c */ /* 0x000fc400037c1670 */
[C---:B------:R-:W-:Y:S02]  /*aed0*/  ISETP.LT.OR P3, PT, R2.reuse, R224, P3 ;  /* 0x000000e00200720c */ /* 0x040fe40001f61670 */
[C---:B------:R-:W-:Y:S02]  /*aee0*/  ISETP.LT.OR P5, PT, R2.reuse, R223, P5 ;  /* 0x000000df0200720c */ /* 0x040fe40002fa1670 */
[----:B------:R-:W-:Y:S02]  /*aef0*/  ISETP.LT.OR P1, PT, R2, R222, P1 ;  /* 0x000000de0200720c */ /* 0x000fe40000f21670 */
[----:B------:R-:W-:-:S04]  /*af00*/  FMNMX.FTZ R2, R53, R3, !PT ;  /* 0x0000000335027209 */ /* 0x000fc80007810000 */
[----:B------:R-:W-:-:S04]  /*af10*/  FMNMX.FTZ R6, R40, R2, !PT ;  /* 0x0000000228067209 */ /* 0x000fc80007810000 */
[----:B------:R-:W-:Y:S02]  /*af20*/  FMNMX.FTZ R6, R41, R6, !PT ;  /* 0x0000000629067209 */ /* 0x000fe40007810000 */
[----:B------:R-:W-:Y:S02]  /*af30*/  FSEL R242, R111, -INF , !P1 ;  /* 0xff8000006ff27808 */ /* 0x000fe40004800000 */
[----:B------:R-:W-:Y:S02]  /*af40*/  FMNMX.FTZ R6, R198, R6, !PT ;  /* 0x00000006c6067209 */ /* 0x000fe40007810000 */
[----:B------:R-:W-:Y:S02]  /*af50*/  IADD3 R3, R0, 0x31, RZ ;  /* 0x0000003100037810 */ /* 0x000fe40007ffe0ff */
[----:B------:R-:W-:Y:S02]  /*af60*/  ISETP.GE.AND P1, PT, R4, R227, PT ;  /* 0x000000e30400720c */ /* 0x000fe40003f26270 */
[----:B------:R-:W-:-:S02]  /*af70*/  FMNMX.FTZ R5, R14, R5, !PT ;  /* 0x000000050e057209 */ /* 0x000fc40007810000 */
[----:B------:R-:W-:Y:S02]  /*af80*/  FMNMX.FTZ R7, R181, R6, !PT ;  /* 0x00000006b5077209 */ /* 0x000fe40007810000 */
[----:B------:R-:W-:Y:S02]  /*af90*/  FSEL R233, R109, -INF , !P5 ;  /* 0xff8000006de97808 */ /* 0x000fe40006800000 */
[----:B------:R-:W-:Y:S02]  /*afa0*/  ISETP.GE.AND P5, PT, R3, R227, PT ;  /* 0x000000e30300720c */ /* 0x000fe40003fa6270 */
[----:B------:R-:W-:Y:S02]  /*afb0*/  ISETP.LT.OR P1, PT, R4, R223, P1 ;  /* 0x000000df0400720c */ /* 0x000fe40000f21670 */
[----:B------:R-:W-:Y:S02]  /*afc0*/  FMNMX.FTZ R5, R15, R5, !PT ;  /* 0x000000050f057209 */ /* 0x000fe40007810000 */
[----:B------:R-:W-:-:S02]  /*afd0*/  IADD3 R2, R0, 0x38, RZ ;  /* 0x0000003800027810 */ /* 0x000fc40007ffe0ff */
[----:B------:R-:W-:Y:S02]  /*afe0*/  FMNMX.FTZ R7, R234, R7, !PT ;  /* 0x00000007ea077209 */ /* 0x000fe40007810000 */
[----:B------:R-:W-:Y:S02]  /*aff0*/  ISETP.LT.OR P5, PT, R3, R223, P5 ;  /* 0x000000df0300720c */ /* 0x000fe40002fa1670 */
[----:B------:R-:W-:Y:S02]  /*b000*/  FSEL R42, R192, -INF , !P1 ;  /* 0xff800000c02a7808 */ /* 0x000fe40004800000 */
[----:B------:R-:W-:Y:S02]  /*b010*/  FMNMX.FTZ R5, R16, R5, !PT ;  /* 0x0000000510057209 */ /* 0x000fe40007810000 */
[----:B------:R-:W-:Y:S02]  /*b020*/  IADD3 R0, R0, 0x39, RZ ;  /* 0x0000003900007810 */ /* 0x000fe40007ffe0ff */
[----:B------:R-:W-:-:S02]  /*b030*/  ISETP.GE.AND P1, PT, R2, R227, PT ;  /* 0x000000e30200720c */ /* 0x000fc40003f26270 */
[----:B------:R-:W-:Y:S02]  /*b040*/  FMNMX.FTZ R7, R233, R7, !PT ;  /* 0x00000007e9077209 */ /* 0x000fe40007810000 */
[----:B------:R-:W-:Y:S02]  /*b050*/  FSEL R241, R193, -INF , !P5 ;  /* 0xff800000c1f17808 */ /* 0x000fe40006800000 */
[----:B------:R-:W-:Y:S02]  /*b060*/  FMNMX.FTZ R5, R107, R5, !PT ;  /* 0x000000056b057209 */ /* 0x000fe40007810000 */
[----:B------:R-:W-:Y:S02]  /*b070*/  ISETP.GE.AND P5, PT, R0, R227, PT ;  /* 0x000000e30000720c */ /* 0x000fe40003fa6270 */
[----:B------:R-:W-:Y:S02]  /*b080*/  ISETP.LT.OR P1, PT, R2, R223, P1 ;  /* 0x000000df0200720c */ /* 0x000fe40000f21670 */
[----:B------:R-:W-:-:S02]  /*b090*/  FMNMX.FTZ R7, R42, R7, !PT ;  /* 0x000000072a077209 */ /* 0x000fc40007810000 */
[----:B------:R-:W-:Y:S02]  /*b0a0*/  FMNMX.FTZ R5, R55, R5, !PT ;  /* 0x0000000537057209 */ /* 0x000fe40007810000 */
[----:B------:R-:W-:Y:S02]  /*b0b0*/  ISETP.LT.OR P5, PT, R0, R223, P5 ;  /* 0x000000df0000720c */ /* 0x000fe40002fa1670 */
[----:B------:R-:W-:Y:S02]  /*b0c0*/  FSEL R207, R64, -INF , !P1 ;  /* 0xff80000040cf7808 */ /* 0x000fe40004800000 */
[----:B------:R-:W-:Y:S02]  /*b0d0*/  FMNMX.FTZ R7, R241, R7, !PT ;  /* 0x00000007f1077209 */ /* 0x000fe40007810000 */
[----:B------:R-:W-:Y:S02]  /*b0e0*/  FMNMX.FTZ R5, R182, R5, !PT ;  /* 0x00000005b6057209 */ /* 0x000fe40007810000 */
[----:B------:R-:W-:-:S02]  /*b0f0*/  FSEL R219, R65, -INF , !P5 ;  /* 0xff80000041db7808 */ /* 0x000fc40006800000 */
[----:B------:R-:W-:Y:S02]  /*b100*/  FMNMX.FTZ R7, R207, R7, !PT ;  /* 0x00000007cf077209 */ /* 0x000fe40007810000 */
[----:B------:R-:W-:Y:S02]  /*b110*/  FMNMX.FTZ R6, R183, R5, !PT ;  /* 0x00000005b7067209 */ /* 0x000fe40007810000 */
[----:B------:R-:W-:Y:S02]  /*b120*/  FMNMX.FTZ R5, R219, R7, !PT ;  /* 0x00000007db057209 */ /* 0x000fe40007810000 */
[----:B------:R-:W-:Y:S02]  /*b130*/  FSEL R238, R110, -INF , !P2 ;  /* 0xff8000006eee7808 */ /* 0x000fe40005000000 */
[----:B------:R-:W-:Y:S01]  /*b140*/  ISETP.GE.AND P2, PT, R4, R226, PT ;  /* 0x000000e20400720c */ /* 0x000fe20003f46270 */
[----:B------:R-:W1:Y:S01]  /*b150*/  SHFL.BFLY PT, R9, R5, 0x2, 0x1f ;  /* 0x0c401f0005097f89 */ /* 0x000e6200000e0000 */
[----:B------:R-:W-:-:S02]  /*b160*/  FMNMX.FTZ R6, R236, R6, !PT ;  /* 0x00000006ec067209 */ /* 0x000fc40007810000 */
[----:B------:R-:W-:Y:S02]  /*b170*/  ISETP.GE.AND P1, PT, R3, R226, PT ;  /* 0x000000e20300720c */ /* 0x000fe40003f26270 */
[----:B------:R-:W-:Y:S02]  /*b180*/  ISETP.LT.OR P2, PT, R4, R222, P2 ;  /* 0x000000de0400720c */ /* 0x000fe40001741670 */
[----:B------:R-:W-:Y:S02]  /*b190*/  FMNMX.FTZ R6, R239, R6, !PT ;  /* 0x00000006ef067209 */ /* 0x000fe40007810000 */
[----:B------:R-:W-:Y:S02]  /*b1a0*/  ISETP.LT.OR P1, PT, R3, R222, P1 ;  /* 0x000000de0300720c */ /* 0x000fe40000f21670 */
[----:B------:R-:W-:Y:S02]  /*b1b0*/  FSEL R63, R194, -INF , !P2 ;  /* 0xff800000c23f7808 */ /* 0x000fe40005000000 */
[----:B------:R-:W-:-:S02]  /*b1c0*/  ISETP.GE.AND P5, PT, R4, R229, PT ;  /* 0x000000e50400720c */ /* 0x000fc40003fa6270 */
[----:B------:R-:W-:Y:S02]  /*b1d0*/  ISETP.GE.AND P2, PT, R4, R228, PT ;  /* 0x000000e40400720c */ /* 0x000fe40003f46270 */
[----:B------:R-:W-:Y:S02]  /*b1e0*/  FMNMX.FTZ R6, R238, R6, !PT ;  /* 0x00000006ee067209 */ /* 0x000fe40007810000 */
[----:B------:R-:W-:Y:S02]  /*b1f0*/  FSEL R56, R195, -INF , !P1 ;  /* 0xff800000c3387808 */ /* 0x000fe40004800000 */
[----:B------:R-:W-:Y:S02]  /*b200*/  FSEL R243, R48, -INF , !P0 ;  /* 0xff80000030f37808 */ /* 0x000fe40004000000 */
[-C--:B------:R-:W-:Y:S02]  /*b210*/  ISETP.GE.AND P1, PT, R2, R226.reuse, PT ;  /* 0x000000e20200720c */ /* 0x080fe40003f26270 */
[----:B------:R-:W-:-:S02]  /*b220*/  ISETP.GE.AND P0, PT, R0, R226, PT ;  /* 0x000000e20000720c */ /* 0x000fc40003f06270 */
[C---:B------:R-:W-:Y:S02]  /*b230*/  ISETP.LT.OR P5, PT, R4.reuse, R225, P5 ;  /* 0x000000e10400720c */ /* 0x040fe40002fa1670 */
[----:B------:R-:W-:Y:S02]  /*b240*/  ISETP.LT.OR P2, PT, R4, R224, P2 ;  /* 0x000000e00400720c */ /* 0x000fe40001741670 */
[----:B------:R-:W-:Y:S02]  /*b250*/  FMNMX.FTZ R4, R242, R6, !PT ;  /* 0x00000006f2047209 */ /* 0x000fe40007810000 */
[-C--:B------:R-:W-:Y:S02]  /*b260*/  ISETP.LT.OR P1, PT, R2, R222.reuse, P1 ;  /* 0x000000de0200720c */ /* 0x080fe40000f21670 */
[----:B------:R-:W-:Y:S02]  /*b270*/  ISETP.LT.OR P0, PT, R0, R222, P0 ;  /* 0x000000de0000720c */ /* 0x000fe40000701670 */
[----:B------:R-:W-:-:S02]  /*b280*/  FMNMX.FTZ R4, R63, R4, !PT ;  /* 0x000000043f047209 */ /* 0x000fc40007810000 */
[----:B------:R-:W-:Y:S02]  /*b290*/  FSEL R235, R66, -INF , !P1 ;  /* 0xff80000042eb7808 */ /* 0x000fe40004800000 */
[----:B------:R-:W-:Y:S02]  /*b2a0*/  FSEL R67, R67, -INF , !P0 ;  /* 0xff80000043437808 */ /* 0x000fe40004000000 */
[C---:B------:R-:W-:Y:S02]  /*b2b0*/  ISETP.GE.AND P1, PT, R3.reuse, R229, PT ;  /* 0x000000e50300720c */ /* 0x040fe40003f26270 */
[----:B------:R-:W-:Y:S02]  /*b2c0*/  ISETP.GE.AND P0, PT, R3, R228, PT ;  /* 0x000000e40300720c */ /* 0x000fe40003f06270 */
[----:B------:R-:W-:Y:S02]  /*b2d0*/  FMNMX.FTZ R7, R231, R24, !PT ;  /* 0x00000018e7077209 */ /* 0x000fe40007810000 */
[----:B------:R-:W-:-:S02]  /*b2e0*/  FMNMX.FTZ R4, R56, R4, !PT ;  /* 0x0000000438047209 */ /* 0x000fc40007810000 */
[----:B------:R-:W-:Y:S02]  /*b2f0*/  FMNMX.FTZ R6, R251, R32, !PT ;  /* 0x00000020fb067209 */ /* 0x000fe40007810000 */
[C---:B------:R-:W-:Y:S02]  /*b300*/  ISETP.LT.OR P1, PT, R3.reuse, R225, P1 ;  /* 0x000000e10300720c */ /* 0x040fe40000f21670 */
[----:B------:R-:W-:Y:S02]  /*b310*/  ISETP.LT.OR P0, PT, R3, R224, P0 ;  /* 0x000000e00300720c */ /* 0x000fe40000701670 */
[----:B------:R-:W-:Y:S02]  /*b320*/  FMNMX.FTZ R7, R25, R7, !PT ;  /* 0x0000000719077209 */ /* 0x000fe40007810000 */
[----:B------:R-:W-:Y:S02]  /*b330*/  FMNMX.FTZ R3, R235, R4, !PT ;  /* 0x00000004eb037209 */ /* 0x000fe40007810000 */
[----:B-1----:R-:W-:-:S02]  /*b340*/  FMNMX.FTZ R4, R5, R9, !PT ;  /* 0x0000000905047209 */ /* 0x002fc40007810000 */
[----:B------:R-:W-:Y:S02]  /*b350*/  FMNMX.FTZ R5, R34, R6, !PT ;  /* 0x0000000622057209 */ /* 0x000fe40007810000 */
[----:B------:R-:W-:Y:S02]  /*b360*/  FMNMX.FTZ R6, R26, R7, !PT ;  /* 0x000000071a067209 */ /* 0x000fe40007810000 */
[----:B------:R-:W-:Y:S02]  /*b370*/  FMNMX.FTZ R3, R67, R3, !PT ;  /* 0x0000000343037209 */ /* 0x000fe40007810000 */
[----:B------:R-:W-:Y:S02]  /*b380*/  FMNMX.FTZ R6, R27, R6, !PT ;  /* 0x000000061b067209 */ /* 0x000fe40007810000 */
[----:B------:R-:W-:Y:S01]  /*b390*/  FMNMX.FTZ R5, R35, R5, !PT ;  /* 0x0000000523057209 */ /* 0x000fe20007810000 */
[----:B------:R-:W1:Y:S01]  /*b3a0*/  SHFL.BFLY PT, R7, R3, 0x2, 0x1f ;  /* 0x0c401f0003077f89 */ /* 0x000e6200000e0000 */
[----:B------:R-:W-:-:S02]  /*b3b0*/  FMNMX.FTZ R6, R52, R6, !PT ;  /* 0x0000000634067209 */ /* 0x000fc40007810000 */
[----:B------:R-:W-:Y:S02]  /*b3c0*/  FMNMX.FTZ R5, R59, R5, !PT ;  /* 0x000000053b057209 */ /* 0x000fe40007810000 */
[----:B------:R-:W-:Y:S02]  /*b3d0*/  FMNMX.FTZ R6, R184, R6, !PT ;  /* 0x00000006b8067209 */ /* 0x000fe40007810000 */
[----:B------:R-:W-:Y:S02]  /*b3e0*/  FSEL R247, R50, -INF , !P4 ;  /* 0xff80000032f77808 */ /* 0x000fe40006000000 */
[----:B------:R-:W-:Y:S02]  /*b3f0*/  FSEL R240, R49, -INF , !P6 ;  /* 0xff80000031f07808 */ /* 0x000fe40007000000 */
[C---:B------:R-:W-:Y:S02]  /*b400*/  ISETP.GE.AND P4, PT, R2.reuse, R229, PT ;  /* 0x000000e50200720c */ /* 0x040fe40003f86270 */
[----:B------:R-:W-:-:S02]  /*b410*/  ISETP.GE.AND P6, PT, R2, R228, PT ;  /* 0x000000e40200720c */ /* 0x000fc40003fc6270 */
[----:B------:R-:W-:Y:S02]  /*b420*/  FMNMX.FTZ R5, R197, R5, !PT ;  /* 0x00000005c5057209 */ /* 0x000fe40007810000 */
[----:B------:R-:W-:Y:S01]  /*b430*/  FMNMX.FTZ R6, R185, R6, !PT ;  /* 0x00000006b9067209 */ /* 0x000fe20007810000 */
[----:B------:R-:W2:Y:S01]  /*b440*/  SHFL.BFLY PT, R9, R4, 0x1, 0x1f ;  /* 0x0c201f0004097f89 */ /* 0x000ea200000e0000 */
[C---:B------:R-:W-:Y:S02]  /*b450*/  ISETP.LT.OR P4, PT, R2.reuse, R225, P4 ;  /* 0x000000e10200720c */ /* 0x040fe40002781670 */
[----:B------:R-:W-:Y:S02]  /*b460*/  ISETP.LT.OR P6, PT, R2, R224, P6 ;  /* 0x000000e00200720c */ /* 0x000fe400037c1670 */
[----:B------:R-:W-:Y:S02]  /*b470*/  FMNMX.FTZ R2, R196, R5, !PT ;  /* 0x00000005c4027209 */ /* 0x000fe40007810000 */
[----:B------:R-:W-:-:S02]  /*b480*/  FMNMX.FTZ R5, R180, R6, !PT ;  /* 0x00000006b4057209 */ /* 0x000fc40007810000 */
[----:B------:R-:W-:Y:S02]  /*b490*/  FMNMX.FTZ R2, R186, R2, !PT ;  /* 0x00000002ba027209 */ /* 0x000fe40007810000 */
[----:B------:R-:W-:Y:S02]  /*b4a0*/  FMNMX.FTZ R5, R248, R5, !PT ;  /* 0x00000005f8057209 */ /* 0x000fe40007810000 */
[----:B------:R-:W-:Y:S02]  /*b4b0*/  FSEL R246, R51, -INF , !P3 ;  /* 0xff80000033f67808 */ /* 0x000fe40005800000 */
[----:B------:R-:W-:Y:S01]  /*b4c0*/  FSEL R244, R20, -INF , !P5 ;  /* 0xff80000014f47808 */ /* 0x000fe20006800000 */
[----:B------:R-:W-:Y:S01]  /*b4d0*/  IMAD.MOV.U32 R250, RZ, RZ, R100 ;  /* 0x000000fffffa7224 */ /* 0x000fe200078e0064 */
[C---:B------:R-:W-:Y:S01]  /*b4e0*/  ISETP.GE.AND P3, PT, R0.reuse, R229, PT ;  /* 0x000000e50000720c */ /* 0x040fe20003f66270 */
[----:B------:R-:W-:Y:S01]  /*b4f0*/  LDSM.16.MT88.4 R48, [R216+0xb000] ;  /* 0x00b00000d830783b */ /* 0x000fe20000004200 */
[----:B------:R-:W-:-:S02]  /*b500*/  ISETP.GE.AND P5, PT, R0, R228, PT ;  /* 0x000000e40000720c */ /* 0x000fc40003fa6270 */
[----:B------:R-:W-:Y:S02]  /*b510*/  FMNMX.FTZ R2, R187, R2, !PT ;  /* 0x00000002bb027209 */ /* 0x000fe40007810000 */
[----:B------:R-:W-:Y:S02]  /*b520*/  FMNMX.FTZ R5, R249, R5, !PT ;  /* 0x00000005f9057209 */ /* 0x000fe40007810000 */
[C---:B------:R-:W-:Y:S02]  /*b530*/  ISETP.LT.OR P3, PT, R0.reuse, R225, P3 ;  /* 0x000000e10000720c */ /* 0x040fe40001f61670 */
[----:B------:R-:W-:Y:S02]  /*b540*/  ISETP.LT.OR P5, PT, R0, R224, P5 ;  /* 0x000000e00000720c */ /* 0x000fe40002fa1670 */
[----:B------:R-:W-:Y:S02]  /*b550*/  FMNMX.FTZ R2, R199, R2, !PT ;  /* 0x00000002c7027209 */ /* 0x000fe40007810000 */
[----:B-1----:R-:W-:-:S02]  /*b560*/  FMNMX.FTZ R0, R3, R7, !PT ;  /* 0x0000000703007209 */ /* 0x002fc40007810000 */
[----:B------:R-:W-:Y:S02]  /*b570*/  FMNMX.FTZ R3, R243, R5, !PT ;  /* 0x00000005f3037209 */ /* 0x000fe40007810000 */
[----:B------:R-:W-:Y:S02]  /*b580*/  FMNMX.FTZ R2, R232, R2, !PT ;  /* 0x00000002e8027209 */ /* 0x000fe40007810000 */
[----:B------:R-:W-:Y:S02]  /*b590*/  FMNMX.FTZ R3, R240, R3, !PT ;  /* 0x00000003f0037209 */ /* 0x000fe40007810000 */
[----:B------:R-:W-:Y:S02]  /*b5a0*/  FMNMX.FTZ R2, R247, R2, !PT ;  /* 0x00000002f7027209 */ /* 0x000fe40007810000 */
[----:B------:R-:W-:Y:S02]  /*b5b0*/  FSEL R60, R21, -INF , !P1 ;  /* 0xff800000153c7808 */ /* 0x000fe40004800000 */
[----:B------:R-:W-:-:S02]  /*b5c0*/  FMNMX.FTZ R3, R244, R3, !PT ;  /* 0x00000003f4037209 */ /* 0x000fc40007810000 */
[----:B------:R-:W-:Y:S02]  /*b5d0*/  FSEL R245, R22, -INF , !P2 ;  /* 0xff80000016f57808 */ /* 0x000fe40005000000 */
[----:B--2---:R-:W-:Y:S02]  /*b5e0*/  FMNMX.FTZ R103, R4, R9, !PT ;  /* 0x0000000904677209 */ /* 0x004fe40007810000 */
[----:B------:R-:W-:Y:S02]  /*b5f0*/  FMNMX.FTZ R2, R246, R2, !PT ;  /* 0x00000002f6027209 */ /* 0x000fe40007810000 */
[----:B------:R-:W-:Y:S02]  /*b600*/  FSEL R206, R28, -INF , !P4 ;  /* 0xff8000001cce7808 */ /* 0x000fe40006000000 */
[----:B------:R-:W-:Y:S01]  /*b610*/  FMNMX.FTZ R4, R60, R3, !PT ;  /* 0x000000033c047209 */ /* 0x000fe20007810000 */
[----:B------:R-:W1:Y:S01]  /*b620*/  SHFL.BFLY PT, R6, R0, 0x1, 0x1f ;  /* 0x0c201f0000067f89 */ /* 0x000e6200000e0000 */
[----:B------:R-:W-:-:S02]  /*b630*/  FSEL R36, R23, -INF , !P0 ;  /* 0xff80000017247808 */ /* 0x000fc40004000000 */
[----:B------:R-:W-:Y:S01]  /*b640*/  FMNMX.FTZ R3, R245, R2, !PT ;  /* 0x00000002f5037209 */ /* 0x000fe20007810000 */
[----:B------:R-:W-:Y:S01]  /*b650*/  LDSM.16.MT88.4 R20, [R218+0x9000] ;  /* 0x00900000da14783b */ /* 0x000fe20000004200 */
[----:B------:R-:W-:Y:S02]  /*b660*/  FSEL R38, R29, -INF , !P3 ;  /* 0xff8000001d267808 */ /* 0x000fe40005800000 */
[----:B------:R-:W-:Y:S02]  /*b670*/  FMNMX.FTZ R4, R206, R4, !PT ;  /* 0x00000004ce047209 */ /* 0x000fe40007810000 */
[----:B------:R-:W-:Y:S02]  /*b680*/  FMNMX.FTZ R5, R36, R3, !PT ;  /* 0x0000000324057209 */ /* 0x000fe40007810000 */
[----:B------:R-:W-:Y:S01]  /*b690*/  FMNMX.FTZ R3, R38, R4, !PT ;  /* 0x0000000426037209 */ /* 0x000fe20007810000 */
[C---:B------:R-:W-:Y:S01]  /*b6a0*/  FMUL.FTZ R2, R103.reuse, c[0x0][0x23c] ;  /* 0x00008f0067027a20 */ /* 0x040fe20000410000 */
[----:B------:R-:W-:-:S03]  /*b6b0*/  FSETP.NEU.FTZ.AND P0, PT, R103, -INF , PT ;  /* 0xff8000006700780b */ /* 0x000fc60003f1d000 */
[----:B------:R-:W2:Y:S01]  /*b6c0*/  SHFL.BFLY PT, R7, R3, 0x2, 0x1f ;  /* 0x0c401f0003077f89 */ /* 0x000ea200000e0000 */
[----:B------:R-:W-:Y:S02]  /*b6d0*/  FSEL R2, R2, RZ, P0 ;  /* 0x000000ff02027208 */ /* 0x000fe40000000000 */
[----:B------:R-:W-:Y:S02]  /*b6e0*/  FSEL R57, R30, -INF , !P6 ;  /* 0xff8000001e397808 */ /* 0x000fe40007000000 */
[----:B------:R-:W-:Y:S01]  /*b6f0*/  FSEL R58, R31, -INF , !P5 ;  /* 0xff8000001f3a7808 */ /* 0x000fe20006800000 */
[----:B------:R-:W-:Y:S01]  /*b700*/  FFMA.FTZ R4, R8, c[0x0][0x23c], -R2 ;  /* 0x00008f0008047a23 */ /* 0x000fe20000010802 */
[----:B------:R-:W-:Y:S01]  /*b710*/  FMNMX.FTZ R5, R57, R5, !PT ;  /* 0x0000000539057209 */ /* 0x000fe20007810000 */
[----:B------:R-:W-:Y:S02]  /*b720*/  LDSM.16.MT88.4 R28, [R216+0xa000] ;  /* 0x00a00000d81c783b */ /* 0x000fe40000004200 */
[----:B------:R3:W-:Y:S01]  /*b730*/  MUFU.EX2 R237, R4 ;  /* 0x0000000400ed7308 */ /* 0x0007e20000000800 */
[----:B-1----:R-:W-:-:S04]  /*b740*/  FMNMX.FTZ R102, R0, R6, !PT ;  /* 0x0000000600667209 */ /* 0x002fc80007810000 */
[C---:B------:R-:W-:Y:S01]  /*b750*/  FSETP.NEU.FTZ.AND P1, PT, R102.reuse, -INF , PT ;  /* 0xff8000006600780b */ /* 0x040fe20003f3d000 */
[----:B------:R-:W-:Y:S01]  /*b760*/  FMUL.FTZ R0, R102, c[0x0][0x23c] ;  /* 0x00008f0066007a20 */ /* 0x000fe20000410000 */
[----:B---3--:R-:W-:Y:S01]  /*b770*/  FMNMX.FTZ R4, R58, R5, !PT ;  /* 0x000000053a047209 */ /* 0x008fe20007810000 */
[----:B------:R-:W-:-:S04]  /*b780*/  FFMA.FTZ R5, R10, c[0x0][0x23c], -R2 ;  /* 0x00008f000a057a23 */ /* 0x000fc80000010802 */
[----:B------:R1:W3:Y:S01]  /*b790*/  MUFU.EX2 R62, R5 ;  /* 0x00000005003e7308 */ /* 0x0002e20000000800 */
[----:B------:R-:W4:Y:S01]  /*b7a0*/  SHFL.BFLY PT, R6, R4, 0x2, 0x1f ;  /* 0x0c401f0004067f89 */ /* 0x000f2200000e0000 */
[----:B------:R-:W-:Y:S02]  /*b7b0*/  FSEL R0, R0, RZ, P1 ;  /* 0x000000ff00007208 */ /* 0x000fe40000800000 */
[----:B--2---:R-:W-:Y:S01]  /*b7c0*/  FMNMX.FTZ R3, R3, R7, !PT ;  /* 0x0000000703037209 */ /* 0x004fe20007810000 */
[----:B-1----:R-:W-:-:S04]  /*b7d0*/  FFMA.FTZ R5, R11, c[0x0][0x23c], -R2 ;  /* 0x00008f000b057a23 */ /* 0x002fc80000010802 */
[----:B------:R1:W-:Y:S01]  /*b7e0*/  MUFU.EX2 R220, R5 ;  /* 0x0000000500dc7308 */ /* 0x0003e20000000800 */
[----:B------:R-:W2:Y:S01]  /*b7f0*/  SHFL.BFLY PT, R8, R3, 0x1, 0x1f ;  /* 0x0c201f0003087f89 */ /* 0x000ea200000e0000 */
[----:B-1----:R-:W-:-:S06]  /*b800*/  FFMA.FTZ R5, R13, c[0x0][0x23c], -R2 ;  /* 0x00008f000d057a23 */ /* 0x002fcc0000010802 */
[----:B------:R1:W-:Y:S01]  /*b810*/  MUFU.EX2 R205, R5 ;  /* 0x0000000500cd7308 */ /* 0x0003e20000000800 */
[----:B----4-:R-:W-:Y:S01]  /*b820*/  FMNMX.FTZ R4, R4, R6, !PT ;  /* 0x0000000604047209 */ /* 0x010fe20007810000 */
[----:B-1----:R-:W-:-:S06]  /*b830*/  FFMA.FTZ R5, R12, c[0x0][0x23c], -R0 ;  /* 0x00008f000c057a23 */ /* 0x002fcc0000010800 */
[----:B------:R1:W-:Y:S01]  /*b840*/  MUFU.EX2 R61, R5 ;  /* 0x00000005003d7308 */ /* 0x0003e20000000800 */
[----:B------:R-:W-:Y:S01]  /*b850*/  FSEL R6, R103, RZ, P0 ;  /* 0x000000ff67067208 */ /* 0x000fe20000000000 */
[----:B-1----:R-:W-:-:S06]  /*b860*/  FFMA.FTZ R5, R14, c[0x0][0x23c], -R0 ;  /* 0x00008f000e057a23 */ /* 0x002fcc0000010800 */
[----:B------:R1:W-:Y:S01]  /*b870*/  MUFU.EX2 R200, R5 ;  /* 0x0000000500c87308 */ /* 0x0003e20000000800 */
[----:B------:R-:W4:Y:S01]  /*b880*/  SHFL.BFLY PT, R7, R4, 0x1, 0x1f ;  /* 0x0c201f0004077f89 */ /* 0x000f2200000e0000 */
[----:B--2---:R-:W-:Y:S01]  /*b890*/  FMNMX.FTZ R104, R3, R8, !PT ;  /* 0x0000000803687209 */ /* 0x004fe20007810000 */
[----:B-1----:R-:W-:Y:S02]  /*b8a0*/  FFMA.FTZ R5, R15, c[0x0][0x23c], -R0 ;  /* 0x00008f000f057a23 */ /* 0x002fe40000010800 */
[----:B------:R-:W-:Y:S01]  /*b8b0*/  FADD.FTZ R6, R19, -R6 ;  /* 0x8000000613067221 */ /* 0x000fe20000010000 */
[C---:B------:R-:W-:Y:S02]  /*b8c0*/  FSETP.NEU.FTZ.AND P0, PT, R104.reuse, -INF , PT ;  /* 0xff8000006800780b */ /* 0x040fe40003f1d000 */
[----:B------:R1:W-:Y:S01]  /*b8d0*/  MUFU.EX2 R202, R5 ;  /* 0x0000000500ca7308 */ /* 0x0003e20000000800 */
[----:B------:R-:W-:Y:S01]  /*b8e0*/  FMUL.FTZ R3, R104, c[0x0][0x23c] ;  /* 0x00008f0068037a20 */ /* 0x000fe20000410000 */
[----:B------:R-:W-:Y:S01]  /*b8f0*/  LDSM.16.MT88.4 R12, [R218+0xb000] ;  /* 0x00b00000da0c783b */ /* 0x000fe20000004200 */
[----:B-1----:R-:W-:-:S03]  /*b900*/  FFMA.FTZ R5, R16, c[0x0][0x23c], -R0 ;  /* 0x00008f0010057a23 */ /* 0x002fc60000010800 */
[----:B------:R-:W1:Y:S02]  /*b910*/  LDSM.16.MT88.4 R16, [R216+0x9000] ;  /* 0x00900000d810783b */ /* 0x000e640000004200 */
[----:B------:R2:W-:Y:S01]  /*b920*/  MUFU.EX2 R43, R5 ;  /* 0x00000005002b7308 */ /* 0x0005e20000000800 */
[----:B------:R-:W-:Y:S01]  /*b930*/  FMUL.FTZ R6, R6, c[0x0][0x23c] ;  /* 0x00008f0006067a20 */ /* 0x000fe20000410000 */
[----:B------:R-:W-:Y:S02]  /*b940*/  FSEL R8, R3, RZ, P0 ;  /* 0x000000ff03087208 */ /* 0x000fe40000000000 */
[----:B--2---:R-:W-:-:S05]  /*b950*/  FSEL R5, R102, RZ, P1 ;  /* 0x000000ff66057208 */ /* 0x004fca0000800000 */
[----:B------:R-:W-:-:S04]  /*b960*/  FADD.FTZ R5, R252, -R5 ;  /* 0x80000005fc057221 */ /* 0x000fc80000010000 */
[----:B------:R-:W-:Y:S01]  /*b970*/  FMUL.FTZ R5, R5, c[0x0][0x23c] ;  /* 0x00008f0005057a20 */ /* 0x000fe20000410000 */
[----:B------:R-:W2:Y:S01]  /*b980*/  MUFU.EX2 R106, R6 ;  /* 0x00000006006a7308 */ /* 0x000ea20000000800 */
[----:B------:R-:W-:-:S07]  /*b990*/  FFMA.FTZ R9, R24, c[0x0][0x23c], -R8 ;  /* 0x00008f0018097a23 */ /* 0x000fce0000010808 */
[----:B------:R1:W1:Y:S01]  /*b9a0*/  MUFU.EX2 R100, R5 ;  /* 0x0000000500647308 */ /* 0x0002620000000800 */
[----:B----4-:R-:W-:-:S07]  /*b9b0*/  FMNMX.FTZ R105, R4, R7, !PT ;  /* 0x0000000704697209 */ /* 0x010fce0007810000 */
[----:B------:R4:W-:Y:S01]  /*b9c0*/  MUFU.EX2 R37, R9 ;  /* 0x0000000900257308 */ /* 0x0009e20000000800 */
[----:B---3--:R-:W-:Y:S01]  /*b9d0*/  F2FP.BF16.PACK_AB R4, R62, R237 ;  /* 0x000000ed3e04723e */ /* 0x008fe200000010ff */
[----:B------:R-:W-:Y:S01]  /*b9e0*/  FMUL.FTZ R3, R105, c[0x0][0x23c] ;  /* 0x00008f0069037a20 */ /* 0x000fe20000410000 */
[----:B-1----:R-:W-:Y:S01]  /*b9f0*/  FSEL R5, R104, RZ, P0 ;  /* 0x000000ff68057208 */ /* 0x002fe20000000000 */
[----:B--2---:R-:W-:Y:S01]  /*ba00*/  FMUL.FTZ R132, R132, R106 ;  /* 0x0000006a84847220 */ /* 0x004fe20000410000 */
[----:B------:R-:W-:Y:S01]  /*ba10*/  F2FP.BF16.PACK_AB R6, R205, R220 ;  /* 0x000000dccd06723e */ /* 0x000fe200000010ff */
[----:B------:R-:W-:Y:S02]  /*ba20*/  FMUL.FTZ R133, R133, R106 ;  /* 0x0000006a85857220 */ /* 0x000fe40000410000 */
[----:B----4-:R-:W-:Y:S01]  /*ba30*/  FFMA.FTZ R9, R25, c[0x0][0x23c], -R8 ;  /* 0x00008f0019097a23 */ /* 0x010fe20000010808 */
[----:B------:R-:W-:Y:S01]  /*ba40*/  F2FP.BF16.PACK_AB R7, R43, R202 ;  /* 0x000000ca2b07723e */ /* 0x000fe200000010ff */
[----:B------:R-:W-:Y:S01]  /*ba50*/  FADD.FTZ R33, R231, -R5 ;  /* 0x80000005e7217221 */ /* 0x000fe20000010000 */
[----:B------:R-:W-:Y:S01]  /*ba60*/  F2FP.BF16.PACK_AB R5, R200, R61 ;  /* 0x0000003dc805723e */ /* 0x000fe200000010ff */
[----:B------:R1:W-:Y:S01]  /*ba70*/  MUFU.EX2 R217, R9 ;  /* 0x0000000900d97308 */ /* 0x0003e20000000800 */
[-C--:B------:R-:W-:Y:S01]  /*ba80*/  FMUL.FTZ R134, R134, R100.reuse ;  /* 0x0000006486867220 */ /* 0x080fe20000410000 */
[----:B------:R-:W-:Y:S01]  /*ba90*/  FSETP.NEU.FTZ.AND P0, PT, R105, -INF , PT ;  /* 0xff8000006900780b */ /* 0x000fe20003f1d000 */
[----:B------:R-:W-:-:S02]  /*baa0*/  FMUL.FTZ R135, R135, R100 ;  /* 0x0000006487877220 */ /* 0x000fc40000410000 */
[-C--:B------:R-:W-:Y:S02]  /*bab0*/  FMUL.FTZ R136, R136, R106.reuse ;  /* 0x0000006a88887220 */ /* 0x080fe40000410000 */
[----:B------:R-:W-:Y:S02]  /*bac0*/  FMUL.FTZ R137, R137, R106 ;  /* 0x0000006a89897220 */ /* 0x000fe40000410000 */
[-C--:B------:R-:W-:Y:S02]  /*bad0*/  FMUL.FTZ R138, R138, R100.reuse ;  /* 0x000000648a8a7220 */ /* 0x080fe40000410000 */
[----:B------:R-:W-:Y:S02]  /*bae0*/  FMUL.FTZ R139, R139, R100 ;  /* 0x000000648b8b7220 */ /* 0x000fe40000410000 */
[----:B-1----:R-:W-:Y:S01]  /*baf0*/  FFMA.FTZ R9, R26, c[0x0][0x23c], -R8 ;  /* 0x00008f001a097a23 */ /* 0x002fe20000010808 */
[----:B------:R-:W-:Y:S02]  /*bb00*/  FSEL R3, R3, RZ, P0 ;  /* 0x000000ff03037208 */ /* 0x000fe40000000000 */
[----:B------:R-:W-:Y:S01]  /*bb10*/  FSEL R10, R105, RZ, P0 ;  /* 0x000000ff690a7208 */ /* 0x000fe20000000000 */
[----:B------:R1:W-:Y:S01]  /*bb20*/  MUFU.EX2 R204, R9 ;  /* 0x0000000900cc7308 */ /* 0x0003e20000000800 */
[----:B------:R-:W-:Y:S01]  /*bb30*/  HMMA.16816.F32.BF16 R192, R4, R20, R132 ;  /* 0x0000001404c0723c */ /* 0x000fe20000041884 */
[----:B------:R-:W-:-:S02]  /*bb40*/  FMUL.FTZ R116, R116, R106 ;  /* 0x0000006a74747220 */ /* 0x000fc40000410000 */
[----:B------:R-:W-:Y:S02]  /*bb50*/  FADD.FTZ R24, R251, -R10 ;  /* 0x8000000afb187221 */ /* 0x000fe40000010000 */
[----:B------:R-:W-:-:S03]  /*bb60*/  FMUL.FTZ R117, R117, R106 ;  /* 0x0000006a75757220 */ /* 0x000fc60000410000 */
[----:B------:R-:W-:Y:S01]  /*bb70*/  HMMA.16816.F32.BF16 R132, R4, R22, R136 ;  /* 0x000000160484723c */ /* 0x000fe20000041888 */
[-C--:B------:R-:W-:Y:S02]  /*bb80*/  FMUL.FTZ R118, R118, R100.reuse ;  /* 0x0000006476767220 */ /* 0x080fe40000410000 */
[----:B-1----:R-:W-:Y:S02]  /*bb90*/  FFMA.FTZ R9, R27, c[0x0][0x23c], -R8 ;  /* 0x00008f001b097a23 */ /* 0x002fe40000010808 */
[----:B------:R-:W-:Y:S02]  /*bba0*/  FMUL.FTZ R119, R119, R100 ;  /* 0x0000006477777220 */ /* 0x000fe40000410000 */
[----:B------:R1:W-:Y:S01]  /*bbb0*/  MUFU.EX2 R136, R9 ;  /* 0x0000000900887308 */ /* 0x0003e20000000800 */
[--C-:B------:R-:W-:Y:S02]  /*bbc0*/  FFMA.FTZ R11, R34, c[0x0][0x23c], -R3.reuse ;  /* 0x00008f00220b7a23 */ /* 0x100fe40000010803 */
[----:B------:R-:W-:-:S02]  /*bbd0*/  FFMA.FTZ R10, R35, c[0x0][0x23c], -R3 ;  /* 0x00008f00230a7a23 */ /* 0x000fc40000010803 */
[-C--:B------:R-:W-:Y:S02]  /*bbe0*/  FMUL.FTZ R168, R168, R106.reuse ;  /* 0x0000006aa8a87220 */ /* 0x080fe40000410000 */
[----:B------:R-:W-:Y:S02]  /*bbf0*/  FMUL.FTZ R169, R169, R106 ;  /* 0x0000006aa9a97220 */ /* 0x000fe40000410000 */
[-C--:B------:R-:W-:Y:S02]  /*bc00*/  FMUL.FTZ R170, R170, R100.reuse ;  /* 0x00000064aaaa7220 */ /* 0x080fe40000410000 */
[----:B------:R-:W-:Y:S02]  /*bc10*/  FMUL.FTZ R171, R171, R100 ;  /* 0x00000064abab7220 */ /* 0x000fe40000410000 */
[----:B-1----:R-:W-:Y:S01]  /*bc20*/  FFMA.FTZ R9, R32, c[0x0][0x23c], -R3 ;  /* 0x00008f0020097a23 */ /* 0x002fe20000010803 */
[----:B------:R1:W-:Y:S01]  /*bc30*/  MUFU.EX2 R252, R11 ;  /* 0x0000000b00fc7308 */ /* 0x0003e20000000800 */
[C---:B------:R-:W-:Y:S07]  /*bc40*/  HMMA.16816.F32.BF16 R212, R4.reuse, R16, R116 ;  /* 0x0000001004d4723c */ /* 0x040fee0000041874 */
[----:B------:R2:W3:Y:S01]  /*bc50*/  MUFU.EX2 R25, R9 ;  /* 0x0000000900197308 */ /* 0x0004e20000000800 */
[----:B------:R-:W-:Y:S01]  /*bc60*/  HMMA.16816.F32.BF16 R116, R4, R46, R168 ;  /* 0x0000002e0474723c */ /* 0x000fe200000418a8 */
[----:B------:R-:W-:-:S06]  /*bc70*/  FMUL.FTZ R76, R76, R106 ;  /* 0x0000006a4c4c7220 */ /* 0x000fcc0000410000 */
[----:B------:R4:W-:Y:S01]  /*bc80*/  MUFU.EX2 R251, R10 ;  /* 0x0000000a00fb7308 */ /* 0x0009e20000000800 */
[----:B-1----:R-:W-:Y:S01]  /*bc90*/  FMUL.FTZ R11, R33, c[0x0][0x23c] ;  /* 0x00008f00210b7a20 */ /* 0x002fe20000410000 */
[----:B------:R-:W-:Y:S01]  /*bca0*/  MOV R168, R62 ;  /* 0x0000003e00a87202 */ /* 0x000fe20000000f00 */
[----:B------:R-:W-:Y:S02]  /*bcb0*/  IMAD.MOV.U32 R62, RZ, RZ, R250 ;  /* 0x000000ffff3e7224 */ /* 0x000fe400078e00fa */
[----:B------:R-:W-:Y:S02]  /*bcc0*/  FMUL.FTZ R77, R77, R106 ;  /* 0x0000006a4d4d7220 */ /* 0x000fe40000410000 */
[----:B--2---:R-:W-:Y:S01]  /*bcd0*/  FFMA.FTZ R9, R59, c[0x0][0x23c], -R3 ;  /* 0x00008f003b097a23 */ /* 0x004fe20000010803 */
[----:B------:R-:W1:Y:S01]  /*bce0*/  MUFU.EX2 R11, R11 ;  /* 0x0000000b000b7308 */ /* 0x000e620000000800 */
[----:B------:R-:W-:Y:S02]  /*bcf0*/  FMUL.FTZ R78, R78, R100 ;  /* 0x000000644e4e7220 */ /* 0x000fe40000410000 */
[----:B----4-:R-:W-:-:S05]  /*bd00*/  FMUL.FTZ R10, R24, c[0x0][0x23c] ;  /* 0x00008f00180a7a20 */ /* 0x010fca0000410000 */
[----:B------:R2:W-:Y:S01]  /*bd10*/  MUFU.EX2 R250, R9 ;  /* 0x0000000900fa7308 */ /* 0x0005e20000000800 */
[----:B------:R-:W-:Y:S02]  /*bd20*/  FMUL.FTZ R79, R79, R100 ;  /* 0x000000644f4f7220 */ /* 0x000fe40000410000 */
[-C--:B------:R-:W-:Y:S02]  /*bd30*/  FMUL.FTZ R92, R92, R106.reuse ;  /* 0x0000006a5c5c7220 */ /* 0x080fe40000410000 */
[----:B------:R-:W-:Y:S02]  /*bd40*/  FMUL.FTZ R93, R93, R106 ;  /* 0x0000006a5d5d7220 */ /* 0x000fe40000410000 */
[-C--:B------:R-:W-:Y:S01]  /*bd50*/  FMUL.FTZ R94, R94, R100.reuse ;  /* 0x000000645e5e7220 */ /* 0x080fe20000410000 */
[----:B------:R-:W4:Y:S01]  /*bd60*/  MUFU.EX2 R10, R10 ;  /* 0x0000000a000a7308 */ /* 0x000f220000000800 */
[----:B------:R-:W-:Y:S01]  /*bd70*/  FMUL.FTZ R95, R95, R100 ;  /* 0x000000645f5f7220 */ /* 0x000fe20000410000 */
[----:B------:R-:W-:Y:S01]  /*bd80*/  HMMA.16816.F32.BF16 R108, R4, R50, R76 ;  /* 0x00000032046c723c */ /* 0x000fe2000004184c */
[----:B------:R-:W-:-:S02]  /*bd90*/  FMUL.FTZ R120, R120, R106 ;  /* 0x0000006a78787220 */ /* 0x000fc40000410000 */
[----:B------:R-:W-:Y:S02]  /*bda0*/  FMUL.FTZ R121, R121, R106 ;  /* 0x0000006a79797220 */ /* 0x000fe40000410000 */
[-C--:B------:R-:W-:Y:S02]  /*bdb0*/  FMUL.FTZ R122, R122, R100.reuse ;  /* 0x000000647a7a7220 */ /* 0x080fe40000410000 */
[----:B------:R-:W-:Y:S01]  /*bdc0*/  FMUL.FTZ R123, R123, R100 ;  /* 0x000000647b7b7220 */ /* 0x000fe20000410000 */
[----:B------:R-:W-:Y:S01]  /*bdd0*/  HMMA.16816.F32.BF16 R76, R4, R14, R92 ;  /* 0x0000000e044c723c */ /* 0x000fe2000004185c */
[----:B--2---:R-:W-:Y:S02]  /*bde0*/  FFMA.FTZ R9, R52, c[0x0][0x23c], -R8 ;  /* 0x00008f0034097a23 */ /* 0x004fe40000010808 */
[-C--:B------:R-:W-:Y:S02]  /*bdf0*/  FMUL.FTZ R152, R152, R106.reuse ;  /* 0x0000006a98987220 */ /* 0x080fe40000410000 */
[----:B------:R-:W-:-:S02]  /*be00*/  FMUL.FTZ R153, R153, R106 ;  /* 0x0000006a99997220 */ /* 0x000fc40000410000 */
[-C--:B------:R-:W-:Y:S02]  /*be10*/  FMUL.FTZ R154, R154, R100.reuse ;  /* 0x000000649a9a7220 */ /* 0x080fe40000410000 */
[----:B------:R-:W-:Y:S02]  /*be20*/  FMUL.FTZ R155, R155, R100 ;  /* 0x000000649b9b7220 */ /* 0x000fe40000410000 */
[-C--:B------:R-:W-:Y:S02]  /*be30*/  FMUL.FTZ R164, R164, R106.reuse ;  /* 0x0000006aa4a47220 */ /* 0x080fe40000410000 */
[----:B------:R-:W-:Y:S02]  /*be40*/  FMUL.FTZ R165, R165, R106 ;  /* 0x0000006aa5a57220 */ /* 0x000fe40000410000 */
        /* <DEDUP_REMOVED lines=14> */
[----:B---3--:R-:W-:Y:S01]  /*bf30*/  IMAD.MOV.U32 R95, RZ, RZ, R25 ;  /* 0x000000ffff5f7224 */ /* 0x008fe200078e0019 */
[----:B------:R-:W-:Y:S01]  /*bf40*/  MOV R25, R245 ;  /* 0x000000f500197202 */ /* 0x000fe20000000f00 */
[----:B------:R-:W-:Y:S01]  /*bf50*/  IMAD.MOV.U32 R94, RZ, RZ, R37 ;  /* 0x000000ffff5e7224 */ /* 0x000fe200078e0025 */
[----:B------:R2:W-:Y:S01]  /*bf60*/  MUFU.EX2 R245, R9 ;  /* 0x0000000900f57308 */ /* 0x0005e20000000800 */
[----:B------:R-:W-:Y:S01]  /*bf70*/  HMMA.16816.F32.BF16 R208, R4, R18, R120 ;  /* 0x0000001204d0723c */ /* 0x000fe20000041878 */
[----:B------:R-:W-:Y:S02]  /*bf80*/  IMAD.MOV.U32 R26, RZ, RZ, R244 ;  /* 0x000000ffff1a7224 */ /* 0x000fe400078e00f4 */
[-C--:B-1----:R-:W-:Y:S02]  /*bf90*/  FMUL.FTZ R156, R156, R11.reuse ;  /* 0x0000000b9c9c7220 */ /* 0x082fe40000410000 */
[----:B------:R-:W-:-:S03]  /*bfa0*/  FMUL.FTZ R157, R157, R11 ;  /* 0x0000000b9d9d7220 */ /* 0x000fc60000410000 */
[----:B------:R-:W-:Y:S01]  /*bfb0*/  HMMA.16816.F32.BF16 R176, R4, R30, R152 ;  /* 0x0000001e04b0723c */ /* 0x000fe20000041898 */
[----:B----4-:R-:W-:Y:S02]  /*bfc0*/  FMUL.FTZ R158, R158, R10 ;  /* 0x0000000a9e9e7220 */ /* 0x010fe40000410000 */
[----:B--2---:R-:W-:-:S05]  /*bfd0*/  FFMA.FTZ R9, R54, c[0x0][0x23c], -R2 ;  /* 0x00008f0036097a23 */ /* 0x004fca0000010802 */
[----:B------:R-:W-:Y:S01]  /*bfe0*/  HMMA.16816.F32.BF16 R120, R4, R44, R164 ;  /* 0x0000002c0478723c */ /* 0x000fe200000418a4 */
[----:B------:R-:W-:Y:S01]  /*bff0*/  FMUL.FTZ R159, R159, R10 ;  /* 0x0000000a9f9f7220 */ /* 0x000fe20000410000 */
[----:B------:R1:W-:Y:S01]  /*c000*/  MUFU.EX2 R244, R9 ;  /* 0x0000000900f47308 */ /* 0x0003e20000000800 */
[----:B------:R-:W-:-:S05]  /*c010*/  IMAD.MOV.U32 R27, RZ, RZ, R241 ;  /* 0x000000ffff1b7224 */ /* 0x000fca00078e00f1 */
[----:B------:R-:W-:Y:S01]  /*c020*/  HMMA.16816.F32.BF16 R188, R4, R28, R148 ;  /* 0x0000001c04bc723c */ /* 0x000fe20000041894 */
[----:B------:R-:W-:-:S07]  /*c030*/  IMAD.MOV.U32 R35, RZ, RZ, R56 ;  /* 0x000000ffff237224 */ /* 0x000fce00078e0038 */
[----:B------:R-:W-:Y:S01]  /*c040*/  HMMA.16816.F32.BF16 R164, R4, R48, R72 ;  /* 0x0000003004a4723c */ /* 0x000fe20000041848 */
[----:B-1----:R-:W-:-:S07]  /*c050*/  FFMA.FTZ R9, R53, c[0x0][0x23c], -R2 ;  /* 0x00008f0035097a23 */ /* 0x002fce0000010802 */
[----:B------:R-:W-:Y:S01]  /*c060*/  HMMA.16816.F32.BF16 R152, R4, R12, R88 ;  /* 0x0000000c0498723c */ /* 0x000fe20000041858 */
[----:B------:R1:W2:Y:S01]  /*c070*/  MUFU.EX2 R241, R9 ;  /* 0x0000000900f17308 */ /* 0x0002a20000000800 */
[----:B------:R-:W-:-:S05]  /*c080*/  FMUL.FTZ R160, R160, R11 ;  /* 0x0000000ba0a07220 */ /* 0x000fca0000410000 */
[----:B------:R-:W-:Y:S02]  /*c090*/  F2FP.BF16.PACK_AB R4, R217, R94 ;  /* 0x0000005ed904723e */ /* 0x000fe400000010ff */
[----:B------:R-:W-:Y:S02]  /*c0a0*/  F2FP.BF16.PACK_AB R5, R252, R95 ;  /* 0x0000005ffc05723e */ /* 0x000fe400000010ff */
[----:B------:R-:W-:Y:S02]  /*c0b0*/  F2FP.BF16.PACK_AB R6, R136, R204 ;  /* 0x000000cc8806723e */ /* 0x000fe400000010ff */
[----:B------:R-:W-:Y:S01]  /*c0c0*/  F2FP.BF16.PACK_AB R7, R250, R251 ;  /* 0x000000fbfa07723e */ /* 0x000fe200000010ff */
[----:B------:R-:W-:Y:S01]  /*c0d0*/  FMUL.FTZ R161, R161, R11 ;  /* 0x0000000ba1a17220 */ /* 0x000fe20000410000 */
[----:B------:R-:W-:Y:S01]  /*c0e0*/  MOV R171, R63 ;  /* 0x0000003f00ab7202 */ /* 0x000fe20000000f00 */
[----:B------:R-:W-:Y:S02]  /*c0f0*/  FMUL.FTZ R162, R162, R10 ;  /* 0x0000000aa2a27220 */ /* 0x000fe40000410000 */
[----:B-1----:R-:W-:-:S02]  /*c100*/  FFMA.FTZ R9, R40, c[0x0][0x23c], -R2 ;  /* 0x00008f0028097a23 */ /* 0x002fc40000010802 */
[----:B------:R-:W-:Y:S02]  /*c110*/  FMUL.FTZ R163, R163, R10 ;  /* 0x0000000aa3a37220 */ /* 0x000fe40000410000 */
[----:B------:R-:W-:Y:S02]  /*c120*/  IMAD.MOV.U32 R170, RZ, RZ, R61 ;  /* 0x000000ffffaa7224 */ /* 0x000fe400078e003d */
[----:B------:R-:W-:Y:S02]  /*c130*/  IMAD.MOV.U32 R56, RZ, RZ, R62 ;  /* 0x000000ffff387224 */ /* 0x000fe400078e003e */
[----:B------:R-:W-:Y:S02]  /*c140*/  IMAD.MOV.U32 R231, RZ, RZ, R60 ;  /* 0x000000ffffe77224 */ /* 0x000fe400078e003c */
[----:B------:R-:W-:Y:S01]  /*c150*/  HMMA.16816.F32.BF16 R60, R4, R30, R156 ;  /* 0x0000001e043c723c */ /* 0x000fe2000004189c */
[-C--:B------:R-:W-:Y:S01]  /*c160*/  FMUL.FTZ R144, R144, R11.reuse ;  /* 0x0000000b90907220 */ /* 0x080fe20000410000 */
[----:B------:R-:W-:Y:S01]  /*c170*/  MOV R138, R26 ;  /* 0x0000001a008a7202 */ /* 0x000fe20000000f00 */
[----:B------:R-:W-:-:S02]  /*c180*/  FMUL.FTZ R145, R145, R11 ;  /* 0x0000000b91917220 */ /* 0x000fc40000410000 */
[-C--:B------:R-:W-:Y:S02]  /*c190*/  FMUL.FTZ R146, R146, R10.reuse ;  /* 0x0000000a92927220 */ /* 0x080fe40000410000 */
[----:B------:R-:W-:Y:S02]  /*c1a0*/  IMAD.MOV.U32 R156, RZ, RZ, R237 ;  /* 0x000000ffff9c7224 */ /* 0x000fe400078e00ed */
[----:B------:R-:W-:Y:S01]  /*c1b0*/  FMUL.FTZ R147, R147, R10 ;  /* 0x0000000a93937220 */ /* 0x000fe20000410000 */
[----:B------:R1:W-:Y:S01]  /*c1c0*/  MUFU.EX2 R237, R9 ;  /* 0x0000000900ed7308 */ /* 0x0003e20000000800 */
[----:B------:R-:W-:Y:S02]  /*c1d0*/  IMAD.MOV.U32 R157, RZ, RZ, R27 ;  /* 0x000000ffff9d7224 */ /* 0x000fe400078e001b */
[----:B------:R-:W-:Y:S01]  /*c1e0*/  IMAD.MOV.U32 R139, RZ, RZ, R25 ;  /* 0x000000ffff8b7224 */ /* 0x000fe200078e0019 */
[----:B------:R-:W-:Y:S01]  /*c1f0*/  MOV R25, R43 ;  /* 0x0000002b00197202 */ /* 0x000fe20000000f00 */
[----:B------:R-:W-:-:S02]  /*c200*/  IMAD.MOV.U32 R27, RZ, RZ, R231 ;  /* 0x000000ffff1b7224 */ /* 0x000fc400078e00e7 */
[----:B------:R-:W-:Y:S02]  /*c210*/  IMAD.MOV.U32 R26, RZ, RZ, R57 ;  /* 0x000000ffff1a7224 */ /* 0x000fe400078e0039 */
[----:B------:R-:W-:Y:S02]  /*c220*/  IMAD.MOV.U32 R231, RZ, RZ, R58 ;  /* 0x000000ffffe77224 */ /* 0x000fe400078e003a */
[----:B------:R-:W-:Y:S02]  /*c230*/  IMAD.MOV.U32 R43, RZ, RZ, R56 ;  /* 0x000000ffff2b7224 */ /* 0x000fe400078e0038 */
[----:B------:R-:W-:Y:S01]  /*c240*/  HMMA.16816.F32.BF16 R56, R4, R44, R160 ;  /* 0x0000002c0438723c */ /* 0x000fe200000418a0 */
[----:B-1----:R-:W-:Y:S02]  /*c250*/  FFMA.FTZ R9, R41, c[0x0][0x23c], -R2 ;  /* 0x00008f0029097a23 */ /* 0x002fe40000010802 */
[----:B------:R-:W-:-:S04]  /*c260*/  IMAD.MOV.U32 R34, RZ, RZ, R67 ;  /* 0x000000ffff227224 */ /* 0x000fc800078e0043 */
[----:B------:R-:W-:Y:S02]  /*c270*/  IMAD.MOV.U32 R160, RZ, RZ, R235 ;  /* 0x000000ffffa07224 */ /* 0x000fe400078e00eb */
[----:B------:R1:W3:Y:S01]  /*c280*/  MUFU.EX2 R235, R9 ;  /* 0x0000000900eb7308 */ /* 0x0002e20000000800 */
[-C--:B------:R-:W-:Y:S02]  /*c290*/  FMUL.FTZ R172, R172, R11.reuse ;  /* 0x0000000bacac7220 */ /* 0x080fe40000410000 */
[----:B------:R-:W-:Y:S02]  /*c2a0*/  FMUL.FTZ R173, R173, R11 ;  /* 0x0000000badad7220 */ /* 0x000fe40000410000 */
[-C--:B------:R-:W-:Y:S02]  /*c2b0*/  FMUL.FTZ R174, R174, R10.reuse ;  /* 0x0000000aaeae7220 */ /* 0x080fe40000410000 */
[----:B------:R-:W-:Y:S01]  /*c2c0*/  FMUL.FTZ R175, R175, R10 ;  /* 0x0000000aafaf7220 */ /* 0x000fe20000410000 */
[----:B------:R-:W-:Y:S01]  /*c2d0*/  HMMA.16816.F32.BF16 R64, R4, R28, R144 ;  /* 0x0000001c0440723c */ /* 0x000fe20000041890 */
[----:B------:R-:W-:Y:S01]  /*c2e0*/  IMAD.MOV.U32 R159, RZ, RZ, R34 ;  /* 0x000000ffff9f7224 */ /* 0x000fe200078e0022 */
[----:B------:R-:W4:Y:S01]  /*c2f0*/  LDSM.16.MT88.4 R28, [R216+0x9400] ;  /* 0x00940000d81c783b */ /* 0x000f220000004200 */
[----:B------:R-:W-:-:S02]  /*c300*/  IMAD.MOV.U32 R34, RZ, RZ, R232 ;  /* 0x000000ffff227224 */ /* 0x000fc400078e00e8 */
[----:B-1----:R-:W-:-:S03]  /*c310*/  FFMA.FTZ R9, R107, c[0x0][0x23c], -R0 ;  /* 0x00008f006b097a23 */ /* 0x002fc60000010800 */
[----:B------:R-:W-:Y:S01]  /*c320*/  HMMA.16816.F32.BF16 R44, R4, R46, R172 ;  /* 0x0000002e042c723c */ /* 0x000fe200000418ac */
[----:B------:R1:W-:Y:S01]  /*c330*/  MUFU.EX2 R232, R9 ;  /* 0x0000000900e87308 */ /* 0x0003e20000000800 */
[-C--:B------:R-:W-:Y:S02]  /*c340*/  FMUL.FTZ R128, R128, R11.reuse ;  /* 0x0000000b80807220 */ /* 0x080fe40000410000 */
[-C--:B------:R-:W-:Y:S02]  /*c350*/  FMUL.FTZ R129, R129, R11.reuse ;  /* 0x0000000b81817220 */ /* 0x080fe40000410000 */
[-C--:B------:R-:W-:Y:S02]  /*c360*/  FMUL.FTZ R130, R130, R10.reuse ;  /* 0x0000000a82827220 */ /* 0x080fe40000410000 */
[----:B------:R-:W-:Y:S02]  /*c370*/  FMUL.FTZ R131, R131, R10 ;  /* 0x0000000a83837220 */ /* 0x000fe40000410000 */
[----:B------:R-:W-:-:S02]  /*c380*/  FMUL.FTZ R140, R140, R11 ;  /* 0x0000000b8c8c7220 */ /* 0x000fc40000410000 */
[----:B------:R-:W-:Y:S02]  /*c390*/  FMUL.FTZ R141, R141, R11 ;  /* 0x0000000b8d8d7220 */ /* 0x000fe40000410000 */
[-C--:B------:R-:W-:Y:S02]  /*c3a0*/  FMUL.FTZ R142, R142, R10.reuse ;  /* 0x0000000a8e8e7220 */ /* 0x080fe40000410000 */
[----:B-1----:R-:W-:Y:S02]  /*c3b0*/  FFMA.FTZ R9, R55, c[0x0][0x23c], -R0 ;  /* 0x00008f0037097a23 */ /* 0x002fe40000010800 */
[----:B------:R-:W-:Y:S02]  /*c3c0*/  FMUL.FTZ R143, R143, R10 ;  /* 0x0000000a8f8f7220 */ /* 0x000fe40000410000 */
[----:B------:R-:W-:Y:S01]  /*c3d0*/  IMAD.MOV.U32 R175, RZ, RZ, R138 ;  /* 0x000000ffffaf7224 */ /* 0x000fe200078e008a */
[----:B------:R-:W-:Y:S02]  /*c3e0*/  MOV R138, R231 ;  /* 0x000000e7008a7202 */ /* 0x000fe40000000f00 */
[----:B------:R1:W1:Y:S01]  /*c3f0*/  MUFU.EX2 R231, R9 ;  /* 0x0000000900e77308 */ /* 0x0002620000000800 */
[----:B------:R-:W-:Y:S01]  /*c400*/  IMAD.MOV.U32 R161, RZ, RZ, R35 ;  /* 0x000000ffffa17224 */ /* 0x000fe200078e0023 */
[----:B------:R-:W-:Y:S01]  /*c410*/  MOV R137, R38 ;  /* 0x0000002600897202 */ /* 0x000fe20000000f00 */
[----:B------:R-:W-:Y:S01]  /*c420*/  IMAD.MOV.U32 R32, RZ, RZ, R36 ;  /* 0x000000ffff207224 */ /* 0x000fe200078e0024 */
[----:B------:R-:W-:Y:S01]  /*c430*/  MOV R35, R207 ;  /* 0x000000cf00237202 */ /* 0x000fe20000000f00 */
[----:B------:R-:W-:Y:S01]  /*c440*/  HMMA.16816.F32.BF16 R72, R4, R20, R128 ;  /* 0x000000140448723c */ /* 0x000fe20000041880 */
[----:B------:R-:W-:-:S02]  /*c450*/  IMAD.MOV.U32 R162, RZ, RZ, R171 ;  /* 0x000000ffffa27224 */ /* 0x000fc400078e00ab */
[----:B------:R-:W-:Y:S02]  /*c460*/  IMAD.MOV.U32 R171, RZ, RZ, R206 ;  /* 0x000000ffffab7224 */ /* 0x000fe400078e00ce */
[----:B-1----:R-:W-:-:S03]  /*c470*/  FFMA.FTZ R9, R182, c[0x0][0x23c], -R0 ;  /* 0x00008f00b6097a23 */ /* 0x002fc60000010800 */
[----:B------:R-:W-:Y:S01]  /*c480*/  HMMA.16816.F32.BF16 R36, R4, R22, R140 ;  /* 0x000000160424723c */ /* 0x000fe2000004188c */
[----:B------:R-:W1:Y:S01]  /*c490*/  LDSM.16.MT88.4 R20, [R216+0xa400] ;  /* 0x00a40000d814783b */ /* 0x000e620000004200 */
[----:B------:R2:W-:Y:S01]  /*c4a0*/  MUFU.EX2 R207, R9 ;  /* 0x0000000900cf7308 */ /* 0x0005e20000000800 */
[-C--:B------:R-:W-:Y:S02]  /*c4b0*/  FMUL.FTZ R68, R68, R11.reuse ;  /* 0x0000000b44447220 */ /* 0x080fe40000410000 */
[----:B------:R-:W-:Y:S02]  /*c4c0*/  FMUL.FTZ R69, R69, R11 ;  /* 0x0000000b45457220 */ /* 0x000fe40000410000 */
[----:B------:R-:W-:Y:S02]  /*c4d0*/  FMUL.FTZ R70, R70, R10 ;  /* 0x0000000a46467220 */ /* 0x000fe40000410000 */
[----:B--2---:R-:W-:-:S04]  /*c4e0*/  FFMA.FTZ R9, R183, c[0x0][0x23c], -R0 ;  /* 0x00008f00b7097a23 */ /* 0x004fc80000010800 */
[----:B------:R2:W1:Y:S01]  /*c4f0*/  MUFU.EX2 R206, R9 ;  /* 0x0000000900ce7308 */ /* 0x0004620000000800 */
[-C--:B------:R-:W-:Y:S02]  /*c500*/  FMUL.FTZ R71, R71, R10.reuse ;  /* 0x0000000a47477220 */ /* 0x080fe40000410000 */
[-C--:B------:R-:W-:Y:S02]  /*c510*/  FMUL.FTZ R112, R112, R11.reuse ;  /* 0x0000000b70707220 */ /* 0x080fe40000410000 */
[-C--:B------:R-:W-:Y:S02]  /*c520*/  FMUL.FTZ R113, R113, R11.reuse ;  /* 0x0000000b71717220 */ /* 0x080fe40000410000 */
[-C--:B------:R-:W-:Y:S02]  /*c530*/  FMUL.FTZ R114, R114, R10.reuse ;  /* 0x0000000a72727220 */ /* 0x080fe40000410000 */
[----:B------:R-:W-:Y:S02]  /*c540*/  FMUL.FTZ R115, R115, R10 ;  /* 0x0000000a73737220 */ /* 0x000fe40000410000 */
[----:B------:R-:W-:-:S02]  /*c550*/  FMUL.FTZ R124, R124, R11 ;  /* 0x0000000b7c7c7220 */ /* 0x000fc40000410000 */
        /* <DEDUP_REMOVED lines=12> */
[----:B------:R-:W-:Y:S02]  /*c620*/  FMUL.FTZ R97, R97, R11 ;  /* 0x0000000b61617220 */ /* 0x000fe40000410000 */
[-C--:B------:R-:W-:Y:S02]  /*c630*/  FMUL.FTZ R98, R98, R10.reuse ;  /* 0x0000000a62627220 */ /* 0x080fe40000410000 */
[----:B------:R-:W-:Y:S01]  /*c640*/  FMUL.FTZ R99, R99, R10 ;  /* 0x0000000a63637220 */ /* 0x000fe20000410000 */
[----:B------:R-:W-:Y:S01]  /*c650*/  MOV R158, R32 ;  /* 0x00000020009e7202 */ /* 0x000fe20000000f00 */
[----:B--2---:R-:W-:Y:S02]  /*c660*/  FFMA.FTZ R9, R184, c[0x0][0x23c], -R8 ;  /* 0x00008f00b8097a23 */ /* 0x004fe40000010808 */
[----:B------:R-:W-:Y:S02]  /*c670*/  IMAD.MOV.U32 R107, RZ, RZ, R137 ;  /* 0x000000ffff6b7224 */ /* 0x000fe400078e0089 */
[----:B------:R-:W-:-:S02]  /*c680*/  IMAD.MOV.U32 R137, RZ, RZ, R43 ;  /* 0x000000ffff897224 */ /* 0x000fc400078e002b */
[----:B------:R-:W-:Y:S01]  /*c690*/  IMAD.MOV.U32 R32, RZ, RZ, R42 ;  /* 0x000000ffff207224 */ /* 0x000fe200078e002a */
[C---:B------:R-:W-:Y:S01]  /*c6a0*/  HMMA.16816.F32.BF16 R88, R4.reuse, R16, R112 ;  /* 0x000000100458723c */ /* 0x040fe20000041870 */
[----:B------:R-:W-:Y:S02]  /*c6b0*/  IMAD.MOV.U32 R93, RZ, RZ, R203 ;  /* 0x000000ffff5d7224 */ /* 0x000fe400078e00cb */
[----:B------:R2:W1:Y:S05]  /*c6c0*/  MUFU.EX2 R203, R9 ;  /* 0x0000000900cb7308 */ /* 0x00046a0000000800 */
[----:B------:R-:W-:Y:S01]  /*c6d0*/  HMMA.16816.F32.BF16 R40, R4, R48, R68 ;  /* 0x000000300428723c */ /* 0x000fe20000041844 */
[----:B------:R-:W-:-:S07]  /*c6e0*/  MOV R174, R139 ;  /* 0x0000008b00ae7202 */ /* 0x000fce0000000f00 */
[----:B------:R-:W-:Y:S01]  /*c6f0*/  HMMA.16816.F32.BF16 R148, R4, R18, R124 ;  /* 0x000000120494723c */ /* 0x000fe2000004187c */
[----:B--2---:R-:W-:Y:S01]  /*c700*/  FFMA.FTZ R9, R185, c[0x0][0x23c], -R8 ;  /* 0x00008f00b9097a23 */ /* 0x004fe20000010808 */
[----:B------:R-:W-:-:S06]  /*c710*/  MOV R185, R204 ;  /* 0x000000cc00b97202 */ /* 0x000fcc0000000f00 */
[C---:B------:R-:W-:Y:S01]  /*c720*/  HMMA.16816.F32.BF16 R48, R4.reuse, R50, R80 ;  /* 0x000000320430723c */ /* 0x040fe20000041850 */
[----:B------:R2:W-:Y:S07]  /*c730*/  MUFU.EX2 R204, R9 ;  /* 0x0000000900cc7308 */ /* 0x0005ee0000000800 */
[C---:B------:R-:W-:Y:S08]  /*c740*/  HMMA.16816.F32.BF16 R52, R4.reuse, R12, R84 ;  /* 0x0000000c0434723c */ /* 0x040ff00000041854 */
[----:B------:R-:W-:Y:S01]  /*c750*/  HMMA.16816.F32.BF16 R96, R4, R14, R96 ;  /* 0x0000000e0460723c */ /* 0x000fe20000041860 */
[----:B--2---:R-:W-:Y:S01]  /*c760*/  FFMA.FTZ R9, R180, c[0x0][0x23c], -R8 ;  /* 0x00008f00b4097a23 */ /* 0x004fe20000010808 */
[----:B------:R-:W-:Y:S01]  /*c770*/  MOV R163, R170 ;  /* 0x000000aa00a37202 */ /* 0x000fe20000000f00 */
[----:B------:R-:W-:Y:S01]  /*c780*/  IMAD.MOV.U32 R173, RZ, RZ, R27 ;  /* 0x000000ffffad7224 */ /* 0x000fe200078e001b */
[----:B------:R-:W-:Y:S01]  /*c790*/  MOV R169, R34 ;  /* 0x0000002200a97202 */ /* 0x000fe20000000f00 */
[----:B------:R-:W-:Y:S01]  /*c7a0*/  IMAD.MOV.U32 R172, RZ, RZ, R26 ;  /* 0x000000ffffac7224 */ /* 0x000fe200078e001a */
[----:B------:R-:W-:Y:S01]  /*c7b0*/  LDSM.16.MT88.4 R16, [R218+0xa400] ;  /* 0x00a40000da10783b */ /* 0x000fe20000004200 */
[----:B------:R-:W-:-:S02]  /*c7c0*/  F2FP.BF16.PACK_AB R4, R241, R244 ;  /* 0x000000f4f104723e */ /* 0x000fc400000010ff */
[----:B---3--:R-:W-:Y:S02]  /*c7d0*/  F2FP.BF16.PACK_AB R6, R235, R237 ;  /* 0x000000edeb06723e */ /* 0x008fe400000010ff */
[----:B------:R-:W-:Y:S02]  /*c7e0*/  F2FP.BF16.PACK_AB R5, R231, R232 ;  /* 0x000000e8e705723e */ /* 0x000fe400000010ff */
[----:B-1----:R-:W-:Y:S01]  /*c7f0*/  F2FP.BF16.PACK_AB R7, R206, R207 ;  /* 0x000000cfce07723e */ /* 0x002fe200000010ff */
[----:B------:R-:W-:Y:S01]  /*c800*/  IMAD.MOV.U32 R139, RZ, RZ, R25 ;  /* 0x000000ffff8b7224 */ /* 0x000fe200078e0019 */
[----:B------:R-:W-:Y:S04]  /*c810*/  LDSM.16.MT88.4 R12, [R216+0xb400] ;  /* 0x00b40000d80c783b */ /* 0x000fe80000004200 */
[----:B------:R-:W1:Y:S01]  /*c820*/  LDSM.16.MT88.4 R24, [R218+0x9400] ;  /* 0x00940000da18783b */ /* 0x000e620000004200 */
[----:B----4-:R-:W-:Y:S07]  /*c830*/  HMMA.16816.F32.BF16 R84, R4, R28, R212 ;  /* 0x0000001c0454723c */ /* 0x010fee00000418d4 */
[----:B------:R-:W-:-:S02]  /*c840*/  IMAD.MOV.U32 R214, RZ, RZ, R205 ;  /* 0x000000ffffd67224 */ /* 0x000fc400078e00cd */
[----:B------:R2:W-:Y:S01]  /*c850*/  MUFU.EX2 R205, R9 ;  /* 0x0000000900cd7308 */ /* 0x0005e20000000800 */
[----:B------:R-:W-:Y:S01]  /*c860*/  IMAD.MOV.U32 R212, RZ, RZ, R202 ;  /* 0x000000ffffd47224 */ /* 0x000fe200078e00ca */
[----:B------:R-:W-:Y:S01]  /*c870*/  HMMA.16816.F32.BF16 R140, R4, R30, R208 ;  /* 0x0000001e048c723c */ /* 0x000fe200000418d0 */
[----:B------:R-:W-:Y:S02]  /*c880*/  IMAD.MOV.U32 R170, RZ, RZ, R35 ;  /* 0x000000ffffaa7224 */ /* 0x000fe400078e0023 */
[----:B------:R-:W-:Y:S02]  /*c890*/  IMAD.MOV.U32 R184, RZ, RZ, R171 ;  /* 0x000000ffffb87224 */ /* 0x000fe400078e00ab */
[----:B--2---:R-:W-:-:S04]  /*c8a0*/  FFMA.FTZ R9, R197, c[0x0][0x23c], -R3 ;  /* 0x00008f00c5097a23 */ /* 0x004fc80000010803 */
[----:B------:R2:W-:Y:S01]  /*c8b0*/  MUFU.EX2 R202, R9 ;  /* 0x0000000900ca7308 */ /* 0x0005e20000000800 */
[----:B------:R-:W-:Y:S01]  /*c8c0*/  IMAD.MOV.U32 R210, RZ, RZ, R201 ;  /* 0x000000ffffd27224 */ /* 0x000fe200078e00c9 */
[----:B------:R-:W-:Y:S01]  /*c8d0*/  HMMA.16816.F32.BF16 R128, R4, R20, R188 ;  /* 0x000000140480723c */ /* 0x000fe200000418bc */
[----:B------:R-:W-:Y:S02]  /*c8e0*/  IMAD.MOV.U32 R171, RZ, RZ, R32 ;  /* 0x000000ffffab7224 */ /* 0x000fe400078e0020 */
[----:B------:R-:W3:Y:S04]  /*c8f0*/  LDSM.16.MT88.4 R32, [R218+0xb400] ;  /* 0x00b40000da20783b */ /* 0x000ee80000004200 */
[----:B------:R-:W-:Y:S02]  /*c900*/  IMAD.MOV.U32 R190, RZ, RZ, R169 ;  /* 0x000000ffffbe7224 */ /* 0x000fe400078e00a9 */
[----:B--2---:R-:W-:Y:S01]  /*c910*/  FFMA.FTZ R9, R196, c[0x0][0x23c], -R3 ;  /* 0x00008f00c4097a23 */ /* 0x004fe20000010803 */
[----:B------:R-:W-:-:S03]  /*c920*/  MOV R169, R170 ;  /* 0x000000aa00a97202 */ /* 0x000fc60000000f00 */
[----:B------:R2:W4:Y:S01]  /*c930*/  MUFU.EX2 R201, R9 ;  /* 0x0000000900c97308 */ /* 0x0005220000000800 */
[----:B------:R-:W-:Y:S02]  /*c940*/  IMAD.MOV.U32 R170, RZ, RZ, R200 ;  /* 0x000000ffffaa7224 */ /* 0x000fe400078e00c8 */
[----:B------:R-:W-:Y:S02]  /*c950*/  IMAD.MOV.U32 R189, RZ, RZ, R199 ;  /* 0x000000ffffbd7224 */ /* 0x000fe400078e00c7 */
[----:B--2---:R-:W-:-:S04]  /*c960*/  FFMA.FTZ R9, R186, c[0x0][0x23c], -R3 ;  /* 0x00008f00ba097a23 */ /* 0x004fc80000010803 */
[----:B------:R2:W-:Y:S02]  /*c970*/  MUFU.EX2 R200, R9 ;  /* 0x0000000900c87308 */ /* 0x0005e40000000800 */
[----:B--2---:R-:W-:-:S06]  /*c980*/  FFMA.FTZ R9, R187, c[0x0][0x23c], -R3 ;  /* 0x00008f00bb097a23 */ /* 0x004fcc0000010803 */
[----:B------:R2:W1:Y:S02]  /*c990*/  MUFU.EX2 R199, R9 ;  /* 0x0000000900c77308 */ /* 0x0004640000000800 */
[----:B--2---:R-:W-:-:S06]  /*c9a0*/  FFMA.FTZ R9, R198, c[0x0][0x23c], -R2 ;  /* 0x00008f00c6097a23 */ /* 0x004fcc0000010802 */
[----:B------:R2:W-:Y:S01]  /*c9b0*/  MUFU.EX2 R198, R9 ;  /* 0x0000000900c67308 */ /* 0x0005e20000000800 */
[----:B------:R-:W-:Y:S01]  /*c9c0*/  IMAD.MOV.U32 R92, RZ, RZ, R137 ;  /* 0x000000ffff5c7224 */ /* 0x000fe200078e0089 */
[----:B------:R-:W-:Y:S01]  /*c9d0*/  MOV R213, R136 ;  /* 0x0000008800d57202 */ /* 0x000fe20000000f00 */
[----:B------:R-:W-:Y:S02]  /*c9e0*/  IMAD.MOV.U32 R211, RZ, RZ, R138 ;  /* 0x000000ffffd37224 */ /* 0x000fe400078e008a */
[----:B--2---:R-:W-:-:S04]  /*c9f0*/  FFMA.FTZ R9, R181, c[0x0][0x23c], -R2 ;  /* 0x00008f00b5097a23 */ /* 0x004fc80000010802 */
[----:B------:R2:W2:Y:S01]  /*ca00*/  MUFU.EX2 R197, R9 ;  /* 0x0000000900c57308 */ /* 0x0004a20000000800 */
[----:B------:R-:W-:Y:S02]  /*ca10*/  IMAD.MOV.U32 R215, RZ, RZ, R139 ;  /* 0x000000ffffd77224 */ /* 0x000fe400078e008b */
[----:B-1----:R-:W-:Y:S01]  /*ca20*/  HMMA.16816.F32.BF16 R136, R4, R24, R192 ;  /* 0x000000180488723c */ /* 0x002fe200000418c0 */
[----:B--2---:R-:W-:-:S04]  /*ca30*/  FFMA.FTZ R9, R234, c[0x0][0x23c], -R2 ;  /* 0x00008f00ea097a23 */ /* 0x004fc80000010802 */
[----:B------:R1:W-:Y:S02]  /*ca40*/  MUFU.EX2 R196, R9 ;  /* 0x0000000900c47308 */ /* 0x0003e40000000800 */
[----:B-1----:R-:W-:-:S06]  /*ca50*/  FFMA.FTZ R9, R233, c[0x0][0x23c], -R2 ;  /* 0x00008f00e9097a23 */ /* 0x002fcc0000010802 */
[----:B------:R1:W2:Y:S01]  /*ca60*/  MUFU.EX2 R195, R9 ;  /* 0x0000000900c37308 */ /* 0x0002a20000000800 */
[----:B------:R-:W-:Y:S01]  /*ca70*/  IMAD.MOV.U32 R186, RZ, RZ, R92 ;  /* 0x000000ffffba7224 */ /* 0x000fe200078e005c */
[----:B------:R-:W-:Y:S01]  /*ca80*/  MOV R191, R93 ;  /* 0x0000005d00bf7202 */ /* 0x000fe20000000f00 */
[----:B------:R-:W-:Y:S01]  /*ca90*/  IMAD.MOV.U32 R208, RZ, RZ, R94 ;  /* 0x000000ffffd07224 */ /* 0x000fe200078e005e */
[----:B------:R-:W-:Y:S01]  /*caa0*/  HMMA.16816.F32.BF16 R132, R4, R26, R132 ;  /* 0x0000001a0484723c */ /* 0x000fe20000041884 */
[----:B------:R-:W-:Y:S02]  /*cab0*/  IMAD.MOV.U32 R209, RZ, RZ, R95 ;  /* 0x000000ffffd17224 */ /* 0x000fe400078e005f */
[----:B-1----:R-:W-:-:S04]  /*cac0*/  FFMA.FTZ R9, R236, c[0x0][0x23c], -R0 ;  /* 0x00008f00ec097a23 */ /* 0x002fc80000010800 */
[----:B------:R1:W-:Y:S01]  /*cad0*/  MUFU.EX2 R194, R9 ;  /* 0x0000000900c27308 */ /* 0x0003e20000000800 */
[C---:B------:R-:W-:Y:S08]  /*cae0*/  HMMA.16816.F32.BF16 R124, R4.reuse, R22, R176 ;  /* 0x00000016047c723c */ /* 0x040ff000000418b0 */
[----:B------:R-:W-:Y:S01]  /*caf0*/  HMMA.16816.F32.BF16 R120, R4, R16, R120 ;  /* 0x000000100478723c */ /* 0x000fe20000041878 */
[----:B-1----:R-:W-:-:S07]  /*cb00*/  FFMA.FTZ R9, R239, c[0x0][0x23c], -R0 ;  /* 0x00008f00ef097a23 */ /* 0x002fce0000010800 */
[C---:B------:R-:W-:Y:S01]  /*cb10*/  HMMA.16816.F32.BF16 R116, R4.reuse, R18, R116 ;  /* 0x000000120474723c */ /* 0x040fe20000041874 */
[----:B------:R1:W1:Y:S07]  /*cb20*/  MUFU.EX2 R193, R9 ;  /* 0x0000000900c17308 */ /* 0x00026e0000000800 */
[C---:B------:R-:W-:Y:S08]  /*cb30*/  HMMA.16816.F32.BF16 R112, R4.reuse, R12, R164 ;  /* 0x0000000c0470723c */ /* 0x040ff000000418a4 */
[----:B------:R-:W-:Y:S01]  /*cb40*/  HMMA.16816.F32.BF16 R108, R4, R14, R108 ;  /* 0x0000000e046c723c */ /* 0x000fe2000004186c */
[----:B-1----:R-:W-:-:S07]  /*cb50*/  FFMA.FTZ R9, R238, c[0x0][0x23c], -R0 ;  /* 0x00008f00ee097a23 */ /* 0x002fce0000010800 */
[C---:B---3--:R-:W-:Y:S01]  /*cb60*/  HMMA.16816.F32.BF16 R92, R4.reuse, R32, R152 ;  /* 0x00000020045c723c */ /* 0x048fe20000041898 */
[----:B------:R1:W-:Y:S07]  /*cb70*/  MUFU.EX2 R192, R9 ;  /* 0x0000000900c07308 */ /* 0x0003ee0000000800 */
[----:B------:R-:W-:Y:S07]  /*cb80*/  HMMA.16816.F32.BF16 R76, R4, R34, R76 ;  /* 0x00000022044c723c */ /* 0x000fee000004184c */
[----:B------:R-:W-:-:S02]  /*cb90*/  F2FP.BF16.PACK_AB R4, R203, R245 ;  /* 0x000000f5cb04723e */ /* 0x000fc400000010ff */
[----:B----4-:R-:W-:Y:S02]  /*cba0*/  F2FP.BF16.PACK_AB R5, R201, R202 ;  /* 0x000000cac905723e */ /* 0x010fe400000010ff */
[----:B------:R-:W-:Y:S02]  /*cbb0*/  F2FP.BF16.PACK_AB R6, R205, R204 ;  /* 0x000000cccd06723e */ /* 0x000fe400000010ff */
[----:B------:R-:W-:Y:S01]  /*cbc0*/  F2FP.BF16.PACK_AB R7, R199, R200 ;  /* 0x000000c8c707723e */ /* 0x000fe200000010ff */
[----:B-1----:R-:W-:-:S04]  /*cbd0*/  FFMA.FTZ R9, R242, c[0x0][0x23c], -R0 ;  /* 0x00008f00f2097a23 */ /* 0x002fc80000010800 */
[----:B------:R1:W3:Y:S02]  /*cbe0*/  MUFU.EX2 R183, R9 ;  /* 0x0000000900b77308 */ /* 0x0002e40000000800 */
[C---:B------:R-:W-:Y:S08]  /*cbf0*/  HMMA.16816.F32.BF16 R88, R4.reuse, R28, R88 ;  /* 0x0000001c0458723c */ /* 0x040ff00000041858 */
[----:B------:R-:W-:Y:S01]  /*cc00*/  HMMA.16816.F32.BF16 R80, R4, R30, R148 ;  /* 0x0000001e0450723c */ /* 0x000fe20000041894 */
[----:B------:R-:W-:Y:S01]  /*cc10*/  LDSM.16.MT88.4 R28, [R218+0x9800] ;  /* 0x00980000da1c783b */ /* 0x000fe20000004200 */
[----:B-1----:R-:W-:-:S06]  /*cc20*/  FFMA.FTZ R9, R248, c[0x0][0x23c], -R8 ;  /* 0x00008f00f8097a23 */ /* 0x002fcc0000010808 */
[----:B------:R-:W-:Y:S01]  /*cc30*/  HMMA.16816.F32.BF16 R68, R4, R26, R36 ;  /* 0x0000001a0444723c */ /* 0x000fe20000041824 */
[----:B------:R-:W1:Y:S01]  /*cc40*/  LDSM.16.MT88.4 R36, [R216+0x9800] ;  /* 0x00980000d824783b */ /* 0x000e620000004200 */
[----:B------:R4:W-:Y:S02]  /*cc50*/  MUFU.EX2 R182, R9 ;  /* 0x0000000900b67308 */ /* 0x0009e40000000800 */
[----:B----4-:R-:W-:-:S06]  /*cc60*/  FFMA.FTZ R9, R249, c[0x0][0x23c], -R8 ;  /* 0x00008f00f9097a23 */ /* 0x010fcc0000010808 */
[----:B------:R4:W1:Y:S02]  /*cc70*/  MUFU.EX2 R180, R9 ;  /* 0x0000000900b47308 */ /* 0x0008640000000800 */
[----:B----4-:R-:W-:-:S06]  /*cc80*/  FFMA.FTZ R9, R243, c[0x0][0x23c], -R8 ;  /* 0x00008f00f3097a23 */ /* 0x010fcc0000010808 */
[----:B------:R4:W-:Y:S02]  /*cc90*/  MUFU.EX2 R181, R9 ;  /* 0x0000000900b57308 */ /* 0x0009e40000000800 */
[----:B----4-:R-:W-:-:S06]  /*cca0*/  FFMA.FTZ R9, R240, c[0x0][0x23c], -R8 ;  /* 0x00008f00f0097a23 */ /* 0x010fcc0000010808 */
[----:B------:R4:W-:Y:S01]  /*ccb0*/  MUFU.EX2 R179, R9 ;  /* 0x0000000900b37308 */ /* 0x0009e20000000800 */
[----:B------:R-:W-:Y:S01]  /*ccc0*/  HMMA.16816.F32.BF16 R52, R4, R32, R52 ;  /* 0x000000200434723c */ /* 0x000fe20000041834 */
[----:B----4-:R-:W-:Y:S02]  /*ccd0*/  FFMA.FTZ R9, R189, c[0x0][0x23c], -R3 ;  /* 0x00008f00bd097a23 */ /* 0x010fe40000010803 */
[----:B------:R-:W-:Y:S01]  /*cce0*/  IMAD.MOV.U32 R189, RZ, RZ, R190 ;  /* 0x000000ffffbd7224 */ /* 0x000fe200078e00be */
[----:B------:R-:W-:Y:S01]  /*ccf0*/  MOV R190, R191 ;  /* 0x000000bf00be7202 */ /* 0x000fe20000000f00 */
[----:B------:R-:W-:Y:S02]  /*cd00*/  IMAD.MOV.U32 R191, RZ, RZ, R186 ;  /* 0x000000ffffbf7224 */ /* 0x000fe400078e00ba */
[----:B------:R-:W-:Y:S02]  /*cd10*/  IMAD.MOV.U32 R186, RZ, RZ, R210 ;  /* 0x000000ffffba7224 */ /* 0x000fe400078e00d2 */
[----:B------:R-:W-:Y:S01]  /*cd20*/  IMAD.MOV.U32 R210, RZ, RZ, R211 ;  /* 0x000000ffffd27224 */ /* 0x000fe200078e00d3 */
[----:B------:R-:W-:Y:S01]  /*cd30*/  MOV R211, R185 ;  /* 0x000000b900d37202 */ /* 0x000fe20000000f00 */
[----:B------:R-:W-:-:S02]  /*cd40*/  IMAD.MOV.U32 R185, RZ, RZ, R184 ;  /* 0x000000ffffb97224 */ /* 0x000fc400078e00b8 */
[----:B------:R-:W-:Y:S01]  /*cd50*/  IMAD.MOV.U32 R184, RZ, RZ, R172 ;  /* 0x000000ffffb87224 */ /* 0x000fe200078e00ac */
[----:B------:R4:W-:Y:S01]  /*cd60*/  MUFU.EX2 R178, R9 ;  /* 0x0000000900b27308 */ /* 0x0009e20000000800 */
[----:B------:R-:W-:Y:S01]  /*cd70*/  IMAD.MOV.U32 R172, RZ, RZ, R173 ;  /* 0x000000ffffac7224 */ /* 0x000fe200078e00ad */
[----:B------:R-:W-:Y:S01]  /*cd80*/  MOV R173, R175 ;  /* 0x000000af00ad7202 */ /* 0x000fe20000000f00 */
[----:B------:R-:W-:Y:S01]  /*cd90*/  IMAD.MOV.U32 R175, RZ, RZ, R107 ;  /* 0x000000ffffaf7224 */ /* 0x000fe200078e006b */
[----:B------:R-:W-:Y:S01]  /*cda0*/  HMMA.16816.F32.BF16 R72, R4, R24, R72 ;  /* 0x000000180448723c */ /* 0x000fe20000041848 */
[----:B------:R-:W-:-:S07]  /*cdb0*/  IMAD.MOV.U32 R107, RZ, RZ, R160 ;  /* 0x000000ffff6b7224 */ /* 0x000fce00078e00a0 */
[----:B------:R-:W-:Y:S01]  /*cdc0*/  HMMA.16816.F32.BF16 R64, R4, R20, R64 ;  /* 0x000000140440723c */ /* 0x000fe20000041840 */
[----:B------:R-:W-:Y:S02]  /*cdd0*/  IMAD.MOV.U32 R160, RZ, RZ, R161 ;  /* 0x000000ffffa07224 */ /* 0x000fe400078e00a1 */
[----:B----4-:R-:W-:Y:S01]  /*cde0*/  FFMA.FTZ R9, R189, c[0x0][0x23c], -R3 ;  /* 0x00008f00bd097a23 */ /* 0x010fe20000010803 */
[----:B------:R-:W-:Y:S01]  /*cdf0*/  MOV R161, R162 ;  /* 0x000000a200a17202 */ /* 0x000fe20000000f00 */
[----:B------:R-:W-:-:S03]  /*ce00*/  IMAD.MOV.U32 R162, RZ, RZ, R163 ;  /* 0x000000ffffa27224 */ /* 0x000fc600078e00a3 */
[----:B------:R-:W-:Y:S01]  /*ce10*/  HMMA.16816.F32.BF16 R60, R4, R22, R60 ;  /* 0x00000016043c723c */ /* 0x000fe2000004183c */
[----:B------:R4:W1:Y:S01]  /*ce20*/  MUFU.EX2 R177, R9 ;  /* 0x0000000900b17308 */ /* 0x0008620000000800 */
[----:B------:R-:W-:-:S06]  /*ce30*/  IMAD.MOV.U32 R163, RZ, RZ, R156 ;  /* 0x000000ffffa37224 */ /* 0x000fcc00078e009c */
[----:B------:R-:W-:Y:S01]  /*ce40*/  HMMA.16816.F32.BF16 R56, R4, R16, R56 ;  /* 0x000000100438723c */ /* 0x000fe20000041838 */
[----:B------:R-:W-:-:S07]  /*ce50*/  IMAD.MOV.U32 R156, RZ, RZ, R157 ;  /* 0x000000ffff9c7224 */ /* 0x000fce00078e009d */
[----:B------:R-:W-:Y:S01]  /*ce60*/  HMMA.16816.F32.BF16 R44, R4, R18, R44 ;  /* 0x00000012042c723c */ /* 0x000fe2000004182c */
[----:B----4-:R-:W-:-:S07]  /*ce70*/  FFMA.FTZ R9, R247, c[0x0][0x23c], -R3 ;  /* 0x00008f00f7097a23 */ /* 0x010fce0000010803 */
[C---:B------:R-:W-:Y:S01]  /*ce80*/  HMMA.16816.F32.BF16 R40, R4.reuse, R12, R40 ;  /* 0x0000000c0428723c */ /* 0x040fe20000041828 */
[----:B------:R4:W-:Y:S07]  /*ce90*/  MUFU.EX2 R176, R9 ;  /* 0x0000000900b07308 */ /* 0x0009ee0000000800 */
[C---:B------:R-:W-:Y:S08]  /*cea0*/  HMMA.16816.F32.BF16 R48, R4.reuse, R14, R48 ;  /* 0x0000000e0430723c */ /* 0x040ff00000041830 */
[----:B------:R-:W-:Y:S01]  /*ceb0*/  HMMA.16816.F32.BF16 R32, R4, R34, R96 ;  /* 0x000000220420723c */ /* 0x000fe20000041860 */
[----:B----4-:R-:W-:Y:S01]  /*cec0*/  FFMA.FTZ R9, R246, c[0x0][0x23c], -R3 ;  /* 0x00008f00f6097a23 */ /* 0x010fe20000010803 */
[----:B------:R-:W-:Y:S01]  /*ced0*/  MOV R242, R184 ;  /* 0x000000b800f27202 */ /* 0x000fe20000000f00 */
[----:B------:R-:W-:Y:S01]  /*cee0*/  IMAD.MOV.U32 R243, RZ, RZ, R107 ;  /* 0x000000fffff37224 */ /* 0x000fe200078e006b */
[----:B------:R-:W-:Y:S01]  /*cef0*/  MOV R240, R160 ;  /* 0x000000a000f07202 */ /* 0x000fe20000000f00 */
[----:B------:R-:W-:-:S02]  /*cf00*/  IMAD.MOV.U32 R249, RZ, RZ, R173 ;  /* 0x000000fffff97224 */ /* 0x000fc400078e00ad */
[----:B------:R-:W-:Y:S01]  /*cf10*/  IMAD.MOV.U32 R248, RZ, RZ, R172 ;  /* 0x000000fffff87224 */ /* 0x000fe200078e00ac */
[----:B------:R-:W-:Y:S01]  /*cf20*/  F2FP.BF16.PACK_AB R4, R197, R198 ;  /* 0x000000c6c504723e */ /* 0x000fe200000010ff */
[----:B------:R-:W-:Y:S01]  /*cf30*/  IMAD.MOV.U32 R238, RZ, RZ, R185 ;  /* 0x000000ffffee7224 */ /* 0x000fe200078e00b9 */
[----:B--2---:R-:W-:Y:S01]  /*cf40*/  F2FP.BF16.PACK_AB R6, R195, R196 ;  /* 0x000000c4c306723e */ /* 0x004fe200000010ff */
[----:B------:R-:W-:Y:S01]  /*cf50*/  IMAD.MOV.U32 R239, RZ, RZ, R210 ;  /* 0x000000ffffef7224 */ /* 0x000fe200078e00d2 */
[----:B------:R-:W-:Y:S01]  /*cf60*/  F2FP.BF16.PACK_AB R5, R193, R194 ;  /* 0x000000c2c105723e */ /* 0x000fe200000010ff */
[----:B------:R-:W-:Y:S01]  /*cf70*/  IMAD.MOV.U32 R236, RZ, RZ, R191 ;  /* 0x000000ffffec7224 */ /* 0x000fe200078e00bf */
[----:B---3--:R-:W-:Y:S01]  /*cf80*/  F2FP.BF16.PACK_AB R7, R183, R192 ;  /* 0x000000c0b707723e */ /* 0x008fe200000010ff */
[----:B------:R2:W3:Y:S01]  /*cf90*/  MUFU.EX2 R107, R9 ;  /* 0x00000009006b7308 */ /* 0x0004e20000000800 */
[----:B------:R-:W-:Y:S01]  /*cfa0*/  IMAD.MOV.U32 R234, RZ, RZ, R190 ;  /* 0x000000ffffea7224 */ /* 0x000fe200078e00be */
[----:B------:R-:W-:Y:S01]  /*cfb0*/  MOV R157, R168 ;  /* 0x000000a8009d7202 */ /* 0x000fe20000000f00 */
[----:B------:R-:W4:Y:S03]  /*cfc0*/  LDSM.16.MT88.4 R12, [R216+0xb800] ;  /* 0x00b80000d80c783b */ /* 0x000f260000004200 */
[C---:B-1----:R-:W-:Y:S01]  /*cfd0*/  HMMA.16816.F32.BF16 R144, R4.reuse, R38, R140 ;  /* 0x000000260490723c */ /* 0x042fe2000004188c */
[----:B------:R-:W1:Y:S04]  /*cfe0*/  LDSM.16.MT88.4 R24, [R216+0xa800] ;  /* 0x00a80000d818783b */ /* 0x000e680000004200 */
[----:B------:R-:W1:Y:S02]  /*cff0*/  LDSM.16.MT88.4 R16, [R218+0xa800] ;  /* 0x00a80000da10783b */ /* 0x000e640000004200 */
[----:B------:R-:W-:Y:S01]  /*d000*/  MOV R140, R156 ;  /* 0x0000009c008c7202 */ /* 0x000fe20000000f00 */
[----:B------:R-:W-:Y:S01]  /*d010*/  HMMA.16816.F32.BF16 R148, R4, R30, R132 ;  /* 0x0000001e0494723c */ /* 0x000fe20000041884 */
[----:B------:R-:W-:Y:S01]  /*d020*/  IMAD.MOV.U32 R141, RZ, RZ, R169 ;  /* 0x000000ffff8d7224 */ /* 0x000fe200078e00a9 */
[----:B------:R-:W1:Y:S01]  /*d030*/  LDSM.16.MT88.4 R20, [R218+0xb800] ;  /* 0x00b80000da14783b */ /* 0x000e620000004200 */
[----:B------:R-:W-:-:S04]  /*d040*/  IMAD.MOV.U32 R142, RZ, RZ, R219 ;  /* 0x000000ffff8e7224 */ /* 0x000fc800078e00db */
[----:B------:R-:W-:Y:S02]  /*d050*/  IMAD.MOV.U32 R135, RZ, RZ, R171 ;  /* 0x000000ffff877224 */ /* 0x000fe400078e00ab */
[----:B------:R-:W-:Y:S02]  /*d060*/  IMAD.MOV.U32 R143, RZ, RZ, R161 ;  /* 0x000000ffff8f7224 */ /* 0x000fe400078e00a1 */
[----:B--2---:R-:W-:Y:S02]  /*d070*/  FFMA.FTZ R9, R135, c[0x0][0x23c], -R2 ;  /* 0x00008f0087097a23 */ /* 0x004fe40000010802 */
[----:B------:R-:W-:Y:S01]  /*d080*/  IMAD.MOV.U32 R135, RZ, RZ, R140 ;  /* 0x000000ffff877224 */ /* 0x000fe200078e008c */
[----:B------:R-:W-:Y:S01]  /*d090*/  MOV R140, R141 ;  /* 0x0000008d008c7202 */ /* 0x000fe20000000f00 */
[----:B------:R-:W-:Y:S02]  /*d0a0*/  IMAD.MOV.U32 R141, RZ, RZ, R142 ;  /* 0x000000ffff8d7224 */ /* 0x000fe400078e008e */
[----:B------:R-:W-:-:S02]  /*d0b0*/  IMAD.MOV.U32 R142, RZ, RZ, R143 ;  /* 0x000000ffff8e7224 */ /* 0x000fc400078e008f */
[----:B------:R-:W-:Y:S01]  /*d0c0*/  IMAD.MOV.U32 R143, RZ, RZ, R240 ;  /* 0x000000ffff8f7224 */ /* 0x000fe200078e00f0 */
[----:B------:R-:W-:Y:S01]  /*d0d0*/  MOV R240, R243 ;  /* 0x000000f300f07202 */ /* 0x000fe20000000f00 */
[----:B------:R-:W-:Y:S02]  /*d0e0*/  IMAD.MOV.U32 R243, RZ, RZ, R249 ;  /* 0x000000fffff37224 */ /* 0x000fe400078e00f9 */
[----:B------:R-:W-:Y:S02]  /*d0f0*/  IMAD.MOV.U32 R249, RZ, RZ, R248 ;  /* 0x000000fffff97224 */ /* 0x000fe400078e00f8 */
[----:B------:R-:W-:Y:S01]  /*d100*/  IMAD.MOV.U32 R248, RZ, RZ, R242 ;  /* 0x000000fffff87224 */ /* 0x000fe200078e00f2 */
[----:B------:R-:W-:Y:S01]  /*d110*/  MOV R242, R238 ;  /* 0x000000ee00f27202 */ /* 0x000fe20000000f00 */
[----:B------:R-:W-:Y:S02]  /*d120*/  IMAD.MOV.U32 R238, RZ, RZ, R239 ;  /* 0x000000ffffee7224 */ /* 0x000fe400078e00ef */
[----:B------:R-:W-:-:S02]  /*d130*/  IMAD.MOV.U32 R239, RZ, RZ, R236 ;  /* 0x000000ffffef7224 */ /* 0x000fc400078e00ec */
[----:B------:R-:W-:Y:S02]  /*d140*/  IMAD.MOV.U32 R168, RZ, RZ, R220 ;  /* 0x000000ffffa87224 */ /* 0x000fe400078e00dc */
[----:B------:R-:W-:Y:S01]  /*d150*/  IMAD.MOV.U32 R236, RZ, RZ, R234 ;  /* 0x000000ffffec7224 */ /* 0x000fe200078e00ea */
[----:B------:R2:W5:Y:S01]  /*d160*/  LDL.LU R220, [R1+0x68] ;  /* 0x0000680001dc7983 */ /* 0x0005620000300800 */
[----:B------:R-:W-:Y:S01]  /*d170*/  MOV R234, R208 ;  /* 0x000000d000ea7202 */ /* 0x000fe20000000f00 */
[----:B------:R-:W-:Y:S02]  /*d180*/  IMAD.MOV.U32 R208, RZ, RZ, R209 ;  /* 0x000000ffffd07224 */ /* 0x000fe400078e00d1 */
[----:B------:R2:W5:Y:S04]  /*d190*/  LDL.LU R219, [R1+0x64] ;  /* 0x0000640001db7983 */ /* 0x0005680000300800 */
[----:B------:R-:W2:Y:S01]  /*d1a0*/  LDL.LU R209, [R1+0x14] ;  /* 0x0000140001d17983 */ /* 0x000ea20000300800 */
[----:B------:R-:W-:Y:S01]  /*d1b0*/  IMAD.MOV.U32 R210, RZ, RZ, R211 ;  /* 0x000000ffffd27224 */ /* 0x000fe200078e00d3 */
[----:B------:R-:W-:Y:S01]  /*d1c0*/  MOV R233, R186 ;  /* 0x000000ba00e97202 */ /* 0x000fe20000000f00 */
[----:B------:R-:W-:-:S02]  /*d1d0*/  IMAD.MOV.U32 R172, RZ, RZ, R162 ;  /* 0x000000ffffac7224 */ /* 0x000fc400078e00a2 */
[----:B------:R-:W-:Y:S02]  /*d1e0*/  IMAD.MOV.U32 R211, RZ, RZ, R163 ;  /* 0x000000ffffd37224 */ /* 0x000fe400078e00a3 */
[----:B------:R-:W-:Y:S01]  /*d1f0*/  IMAD.MOV.U32 R156, RZ, RZ, R157 ;  /* 0x000000ffff9c7224 */ /* 0x000fe200078e009d */
[----:B------:R-:W-:Y:S01]  /*d200*/  MOV R157, R170 ;  /* 0x000000aa009d7202 */ /* 0x000fe20000000f00 */
[----:B------:R-:W-:Y:S01]  /*d210*/  IMAD.MOV.U32 R173, RZ, RZ, R168 ;  /* 0x000000ffffad7224 */ /* 0x000fe200078e00a8 */
[C---:B----4-:R-:W-:Y:S08]  /*d220*/  HMMA.16816.F32.BF16 R160, R4.reuse, R14, R108 ;  /* 0x0000000e04a0723c */ /* 0x050ff0000004186c */
[C---:B------:R-:W-:Y:S08]  /*d230*/  HMMA.16816.F32.BF16 R84, R4.reuse, R36, R84 ;  /* 0x000000240454723c */ /* 0x040ff00000041854 */
[C---:B------:R-:W-:Y:S08]  /*d240*/  HMMA.16816.F32.BF16 R136, R4.reuse, R28, R136 ;  /* 0x0000001c0488723c */ /* 0x040ff00000041888 */
[C---:B-1----:R-:W-:Y:S08]  /*d250*/  HMMA.16816.F32.BF16 R152, R4.reuse, R24, R128 ;  /* 0x000000180498723c */ /* 0x042ff00000041880 */
[C---:B------:R-:W-:Y:S01]  /*d260*/  HMMA.16816.F32.BF16 R188, R4.reuse, R26, R124 ;  /* 0x0000001a04bc723c */ /* 0x040fe2000004187c */
[----:B------:R-:W-:Y:S07]  /*d270*/  LDSM.16.MT88.4 R124, [R216+0x9c00] ;  /* 0x009c0000d87c783b */ /* 0x000fee0000004200 */
[C---:B------:R-:W-:Y:S08]  /*d280*/  HMMA.16816.F32.BF16 R164, R4.reuse, R16, R120 ;  /* 0x0000001004a4723c */ /* 0x040ff00000041878 */
[C---:B------:R-:W-:Y:S08]  /*d290*/  HMMA.16816.F32.BF16 R168, R4.reuse, R18, R116 ;  /* 0x0000001204a8723c */ /* 0x040ff00000041874 */
[C---:B------:R-:W-:Y:S08]  /*d2a0*/  HMMA.16816.F32.BF16 R184, R4.reuse, R12, R112 ;  /* 0x0000000c04b8723c */ /* 0x040ff00000041870 */
[C---:B------:R-:W-:Y:S08]  /*d2b0*/  HMMA.16816.F32.BF16 R108, R4.reuse, R20, R92 ;  /* 0x00000014046c723c */ /* 0x040ff0000004185c */
[----:B------:R-:W-:Y:S07]  /*d2c0*/  HMMA.16816.F32.BF16 R96, R4, R22, R76 ;  /* 0x000000160460723c */ /* 0x000fee000004184c */
[----:B------:R-:W-:-:S02]  /*d2d0*/  F2FP.BF16.PACK_AB R4, R180, R182 ;  /* 0x000000b6b404723e */ /* 0x000fc400000010ff */
[----:B------:R-:W-:Y:S02]  /*d2e0*/  F2FP.BF16.PACK_AB R5, R177, R178 ;  /* 0x000000b2b105723e */ /* 0x000fe400000010ff */
[----:B------:R-:W-:Y:S02]  /*d2f0*/  F2FP.BF16.PACK_AB R6, R179, R181 ;  /* 0x000000b5b306723e */ /* 0x000fe400000010ff */
[----:B---3--:R-:W-:-:S07]  /*d300*/  F2FP.BF16.PACK_AB R7, R107, R176 ;  /* 0x000000b06b07723e */ /* 0x008fce00000010ff */
[C---:B------:R-:W-:Y:S01]  /*d310*/  HMMA.16816.F32.BF16 R68, R4.reuse, R30, R68 ;  /* 0x0000001e0444723c */ /* 0x040fe20000041844 */
[----:B------:R1:W-:Y:S07]  /*d320*/  MUFU.EX2 R31, R9 ;  /* 0x00000009001f7308 */ /* 0x0003ee0000000800 */
[----:B------:R-:W-:Y:S01]  /*d330*/  HMMA.16816.F32.BF16 R128, R4, R28, R72 ;  /* 0x0000001c0480723c */ /* 0x000fe20000041848 */
[----:B-1----:R-:W-:Y:S02]  /*d340*/  FFMA.FTZ R9, R135, c[0x0][0x23c], -R2 ;  /* 0x00008f0087097a23 */ /* 0x002fe40000010802 */
[----:B------:R-:W-:-:S02]  /*d350*/  IMAD.MOV.U32 R135, RZ, RZ, R140 ;  /* 0x000000ffff877224 */ /* 0x000fc400078e008c */
[----:B------:R-:W-:Y:S01]  /*d360*/  IMAD.MOV.U32 R140, RZ, RZ, R141 ;  /* 0x000000ffff8c7224 */ /* 0x000fe200078e008d */
[----:B------:R1:W3:Y:S01]  /*d370*/  MUFU.EX2 R30, R9 ;  /* 0x00000009001e7308 */ /* 0x0002e20000000800 */
[----:B------:R-:W-:Y:S01]  /*d380*/  MOV R141, R142 ;  /* 0x0000008e008d7202 */ /* 0x000fe20000000f00 */
[----:B------:R-:W-:Y:S02]  /*d390*/  IMAD.MOV.U32 R142, RZ, RZ, R143 ;  /* 0x000000ffff8e7224 */ /* 0x000fe400078e008f */
[----:B------:R-:W-:Y:S02]  /*d3a0*/  IMAD.MOV.U32 R143, RZ, RZ, R240 ;  /* 0x000000ffff8f7224 */ /* 0x000fe400078e00f0 */
[----:B------:R-:W-:Y:S01]  /*d3b0*/  IMAD.MOV.U32 R240, RZ, RZ, R243 ;  /* 0x000000fffff07224 */ /* 0x000fe200078e00f3 */
[----:B------:R-:W-:Y:S01]  /*d3c0*/  MOV R243, R249 ;  /* 0x000000f900f37202 */ /* 0x000fe20000000f00 */
[--C-:B-1----:R-:W-:Y:S02]  /*d3d0*/  FFMA.FTZ R9, R135, c[0x0][0x23c], -R2.reuse ;  /* 0x00008f0087097a23 */ /* 0x102fe40000010802 */
[----:B------:R-:W-:-:S04]  /*d3e0*/  FFMA.FTZ R2, R140, c[0x0][0x23c], -R2 ;  /* 0x00008f008c027a23 */ /* 0x000fc80000010802 */
[----:B------:R1:W-:Y:S01]  /*d3f0*/  MUFU.EX2 R28, R2 ;  /* 0x00000002001c7308 */ /* 0x0003e20000000800 */
[----:B------:R-:W-:Y:S01]  /*d400*/  IMAD.MOV.U32 R249, RZ, RZ, R248 ;  /* 0x000000fffff97224 */ /* 0x000fe200078e00f8 */
[----:B------:R-:W-:Y:S01]  /*d410*/  HMMA.16816.F32.BF16 R60, R4, R26, R60 ;  /* 0x0000001a043c723c */ /* 0x000fe2000004183c */
[----:B------:R-:W-:Y:S02]  /*d420*/  IMAD.MOV.U32 R248, RZ, RZ, R242 ;  /* 0x000000fffff87224 */ /* 0x000fe400078e00f2 */
[----:B------:R-:W-:Y:S01]  /*d430*/  IMAD.MOV.U32 R242, RZ, RZ, R238 ;  /* 0x000000fffff27224 */ /* 0x000fe200078e00ee */
[----:B------:R-:W-:Y:S01]  /*d440*/  MOV R238, R239 ;  /* 0x000000ef00ee7202 */ /* 0x000fe20000000f00 */
[----:B------:R-:W-:Y:S02]  /*d450*/  IMAD.MOV.U32 R239, RZ, RZ, R236 ;  /* 0x000000ffffef7224 */ /* 0x000fe400078e00ec */
[----:B-1----:R-:W-:-:S04]  /*d460*/  FFMA.FTZ R2, R141, c[0x0][0x23c], -R0 ;  /* 0x00008f008d027a23 */ /* 0x002fc80000010800 */
[----:B------:R1:W-:Y:S01]  /*d470*/  MUFU.EX2 R27, R2 ;  /* 0x00000002001b7308 */ /* 0x0003e20000000800 */
[----:B------:R-:W-:Y:S02]  /*d480*/  IMAD.MOV.U32 R236, RZ, RZ, R234 ;  /* 0x000000ffffec7224 */ /* 0x000fe400078e00ea */
[----:B------:R-:W-:Y:S01]  /*d490*/  IMAD.MOV.U32 R234, RZ, RZ, R208 ;  /* 0x000000ffffea7224 */ /* 0x000fe200078e00d0 */
[----:B------:R-:W-:Y:S01]  /*d4a0*/  MOV R133, R240 ;  /* 0x000000f000857202 */ /* 0x000fe20000000f00 */
[----:B------:R-:W-:Y:S01]  /*d4b0*/  IMAD.MOV.U32 R134, RZ, RZ, R243 ;  /* 0x000000ffff867224 */ /* 0x000fe200078e00f3 */
[----:B------:R-:W-:Y:S01]  /*d4c0*/  MOV R243, R242 ;  /* 0x000000f200f37202 */ /* 0x000fe20000000f00 */
[----:B------:R-:W-:Y:S02]  /*d4d0*/  IMAD.MOV.U32 R240, RZ, RZ, R248 ;  /* 0x000000fffff07224 */ /* 0x000fe400078e00f8 */
[----:B-1----:R-:W-:-:S04]  /*d4e0*/  FFMA.FTZ R2, R142, c[0x0][0x23c], -R0 ;  /* 0x00008f008e027a23 */ /* 0x002fc80000010800 */
[----:B------:R1:W4:Y:S01]  /*d4f0*/  MUFU.EX2 R26, R2 ;  /* 0x00000002001a7308 */ /* 0x0003220000000800 */
[----:B------:R-:W-:Y:S01]  /*d500*/  HMMA.16816.F32.BF16 R64, R4, R24, R64 ;  /* 0x000000180440723c */ /* 0x000fe20000041840 */
[----:B------:R-:W-:Y:S01]  /*d510*/  IMAD.MOV.U32 R242, RZ, RZ, R238 ;  /* 0x000000fffff27224 */ /* 0x000fe200078e00ee */
[----:B------:R-:W-:Y:S01]  /*d520*/  MOV R238, R234 ;  /* 0x000000ea00ee7202 */ /* 0x000fe20000000f00 */
[----:B------:R-:W-:Y:S02]  /*d530*/  IMAD.MOV.U32 R135, RZ, RZ, R249 ;  /* 0x000000ffff877224 */ /* 0x000fe400078e00f9 */
[----:B------:R-:W-:Y:S02]  /*d540*/  IMAD.MOV.U32 R248, RZ, RZ, R236 ;  /* 0x000000fffff87224 */ /* 0x000fe400078e00ec */
[----:B------:R-:W-:Y:S02]  /*d550*/  IMAD.MOV.U32 R249, RZ, RZ, R239 ;  /* 0x000000fffff97224 */ /* 0x000fe400078e00ef */
[----:B-1----:R-:W-:-:S02]  /*d560*/  FFMA.FTZ R2, R143, c[0x0][0x23c], -R0 ;  /* 0x00008f008f027a23 */ /* 0x002fc40000010800 */
[----:B------:R-:W-:Y:S01]  /*d570*/  FFMA.FTZ R0, R159, c[0x0][0x23c], -R0 ;  /* 0x00008f009f007a23 */ /* 0x000fe20000010800 */
[----:B------:R-:W-:Y:S01]  /*d580*/  HMMA.16816.F32.BF16 R44, R4, R18, R44 ;  /* 0x00000012042c723c */ /* 0x000fe2000004182c */
[----:B------:R-:W1:Y:S02]  /*d590*/  LDSM.16.MT88.4 R140, [R218+0x9c00] ;  /* 0x009c0000da8c783b */ /* 0x000e640000004200 */
[----:B------:R3:W-:Y:S01]  /*d5a0*/  MUFU.EX2 R24, R0 ;  /* 0x0000000000187308 */ /* 0x0007e20000000800 */
[----:B------:R-:W-:Y:S01]  /*d5b0*/  IMAD.MOV.U32 R247, RZ, RZ, R135 ;  /* 0x000000fffff77224 */ /* 0x000fe200078e0087 */
[----:B------:R-:W-:-:S03]  /*d5c0*/  MOV R135, R174 ;  /* 0x000000ae00877202 */ /* 0x000fc60000000f00 */
[C---:B------:R-:W-:Y:S01]  /*d5d0*/  HMMA.16816.F32.BF16 R112, R4.reuse, R36, R88 ;  /* 0x000000240470723c */ /* 0x040fe20000041858 */
[----:B---3--:R-:W-:Y:S02]  /*d5e0*/  FFMA.FTZ R0, R133, c[0x0][0x23c], -R8 ;  /* 0x00008f0085007a23 */ /* 0x008fe40000010808 */
[----:B------:R-:W-:Y:S01]  /*d5f0*/  IMAD.MOV.U32 R133, RZ, RZ, R240 ;  /* 0x000000ffff857224 */ /* 0x000fe200078e00f0 */
[----:B------:R-:W-:Y:S01]  /*d600*/  MOV R240, R243 ;  /* 0x000000f300f07202 */ /* 0x000fe20000000f00 */
[----:B------:R-:W-:Y:S01]  /*d610*/  IMAD.MOV.U32 R243, RZ, RZ, R248 ;  /* 0x000000fffff37224 */ /* 0x000fe200078e00f8 */
[----:B------:R3:W-:Y:S01]  /*d620*/  MUFU.EX2 R19, R0 ;  /* 0x0000000000137308 */ /* 0x0007e20000000800 */
[----:B------:R-:W-:Y:S01]  /*d630*/  IMAD.MOV.U32 R248, RZ, RZ, R238 ;  /* 0x000000fffff87224 */ /* 0x000fe200078e00ee */
[C---:B------:R-:W-:Y:S01]  /*d640*/  HMMA.16816.F32.BF16 R36, R4.reuse, R38, R80 ;  /* 0x000000260424723c */ /* 0x040fe20000041850 */
[----:B------:R-:W-:Y:S07]  /*d650*/  LDSM.16.MT88.4 R80, [R216+0xbc00] ;  /* 0x00bc0000d850783b */ /* 0x000fee0000004200 */
[----:B------:R-:W-:Y:S01]  /*d660*/  HMMA.16816.F32.BF16 R56, R4, R16, R56 ;  /* 0x000000100438723c */ /* 0x000fe20000041838 */
[----:B---3--:R-:W-:-:S07]  /*d670*/  FFMA.FTZ R0, R134, c[0x0][0x23c], -R8 ;  /* 0x00008f0086007a23 */ /* 0x008fce0000010808 */
[C---:B------:R-:W-:Y:S01]  /*d680*/  HMMA.16816.F32.BF16 R40, R4.reuse, R12, R40 ;  /* 0x0000000c0428723c */ /* 0x040fe20000041828 */
[----:B------:R-:W-:Y:S01]  /*d690*/  IMAD.MOV.U32 R134, RZ, RZ, R175 ;  /* 0x000000ffff867224 */ /* 0x000fe200078e00af */
[----:B------:R3:W-:Y:S06]  /*d6a0*/  MUFU.EX2 R16, R0 ;  /* 0x0000000000107308 */ /* 0x0007ec0000000800 */
[C---:B------:R-:W-:Y:S08]  /*d6b0*/  HMMA.16816.F32.BF16 R48, R4.reuse, R14, R48 ;  /* 0x0000000e0430723c */ /* 0x040ff00000041830 */
[----:B------:R-:W-:Y:S01]  /*d6c0*/  HMMA.16816.F32.BF16 R52, R4, R20, R52 ;  /* 0x000000140434723c */ /* 0x000fe20000041834 */
[----:B---3--:R-:W-:-:S07]  /*d6d0*/  FFMA.FTZ R0, R133, c[0x0][0x23c], -R8 ;  /* 0x00008f0085007a23 */ /* 0x008fce0000010808 */
[----:B------:R-:W-:Y:S01]  /*d6e0*/  HMMA.16816.F32.BF16 R32, R4, R22, R32 ;  /* 0x000000160420723c */ /* 0x000fe20000041820 */
[----:B------:R-:W-:Y:S01]  /*d6f0*/  LDSM.16.MT88.4 R4, [R218+0xbc00] ;  /* 0x00bc0000da04783b */ /* 0x000fe20000004200 */
[----:B------:R3:W-:Y:S01]  /*d700*/  MUFU.EX2 R17, R0 ;  /* 0x0000000000117308 */ /* 0x0007e20000000800 */
[----:B--2---:R-:W-:Y:S01]  /*d710*/  MOV R208, R209 ;  /* 0x000000d100d07202 */ /* 0x004fe20000000f00 */
[----:B------:R-:W-:Y:S02]  /*d720*/  IMAD.MOV.U32 R209, RZ, RZ, R211 ;  /* 0x000000ffffd17224 */ /* 0x000fe400078e00d3 */
[----:B------:R-:W-:Y:S02]  /*d730*/  IMAD.MOV.U32 R211, RZ, RZ, R172 ;  /* 0x000000ffffd37224 */ /* 0x000fe400078e00ac */
[----:B------:R-:W-:Y:S02]  /*d740*/  IMAD.MOV.U32 R172, RZ, RZ, R217 ;  /* 0x000000ffffac7224 */ /* 0x000fe400078e00d9 */
[----:B------:R-:W-:Y:S01]  /*d750*/  IMAD.MOV.U32 R236, RZ, RZ, R209 ;  /* 0x000000ffffec7224 */ /* 0x000fe200078e00d1 */
[----:B------:R-:W2:Y:S01]  /*d760*/  MUFU.EX2 R29, R9 ;  /* 0x00000009001d7308 */ /* 0x000ea20000000800 */
[----:B------:R-:W-:Y:S01]  /*d770*/  IMAD.MOV.U32 R239, RZ, RZ, R208 ;  /* 0x000000ffffef7224 */ /* 0x000fe200078e00d0 */
[----:B------:R-:W-:Y:S01]  /*d780*/  MOV R208, R172 ;  /* 0x000000ac00d07202 */ /* 0x000fe20000000f00 */
[----:B------:R-:W-:Y:S01]  /*d790*/  IMAD.MOV.U32 R234, RZ, RZ, R211 ;  /* 0x000000ffffea7224 */ /* 0x000fe200078e00d3 */
[----:B------:R-:W-:Y:S01]  /*d7a0*/  F2FP.BF16.PACK_AB R92, R30, R31 ;  /* 0x0000001f1e5c723e */ /* 0x000fe200000010ff */
[----:B------:R-:W-:Y:S01]  /*d7b0*/  IMAD.MOV.U32 R211, RZ, RZ, R173 ;  /* 0x000000ffffd37224 */ /* 0x000fe200078e00ad */
[----:B------:R-:W-:Y:S01]  /*d7c0*/  MOV R173, R158 ;  /* 0x0000009e00ad7202 */ /* 0x000fe20000000f00 */
[----:B------:R-:W-:Y:S01]  /*d7d0*/  IMAD.MOV.U32 R209, RZ, RZ, R156 ;  /* 0x000000ffffd17224 */ /* 0x000fe200078e009c */
[----:B------:R-:W-:Y:S01]  /*d7e0*/  MOV R238, R236 ;  /* 0x000000ec00ee7202 */ /* 0x000fe20000000f00 */
[----:B------:R-:W-:Y:S01]  /*d7f0*/  IMAD.MOV.U32 R172, RZ, RZ, R157 ;  /* 0x000000ffffac7224 */ /* 0x000fe200078e009d */
[----:B------:R-:W1:Y:S01]  /*d800*/  MUFU.EX2 R25, R2 ;  /* 0x0000000200197308 */ /* 0x000e620000000800 */
[----:B------:R-:W-:Y:S01]  /*d810*/  IMAD.MOV.U32 R236, RZ, RZ, R234 ;  /* 0x000000ffffec7224 */ /* 0x000fe200078e00ea */
[----:B------:R-:W1:Y:S01]  /*d820*/  LDSM.16.MT88.4 R156, [R216+0xac00] ;  /* 0x00ac0000d89c783b */ /* 0x000e620000004200 */
[----:B------:R-:W-:Y:S01]  /*d830*/  IMAD.MOV.U32 R234, RZ, RZ, R208 ;  /* 0x000000ffffea7224 */ /* 0x000fe200078e00d0 */
[----:B------:R-:W-:Y:S01]  /*d840*/  MOV R208, R209 ;  /* 0x000000d100d07202 */ /* 0x000fe20000000f00 */
[----:B------:R-:W-:Y:S01]  /*d850*/  IMAD.MOV.U32 R209, RZ, RZ, R172 ;  /* 0x000000ffffd17224 */ /* 0x000fe200078e00ac */
[----:B----4-:R-:W-:Y:S01]  /*d860*/  F2FP.BF16.PACK_AB R93, R26, R27 ;  /* 0x0000001b1a5d723e */ /* 0x010fe200000010ff */
[----:B------:R-:W-:Y:S01]  /*d870*/  IMAD.MOV.U32 R246, RZ, RZ, R173 ;  /* 0x000000fffff67224 */ /* 0x000fe200078e00ad */
[----:B------:R4:W5:Y:S04]  /*d880*/  LDL.LU R217, [R1+0x60] ;  /* 0x0000600001d97983 */ /* 0x0009680000300800 */
[----:B------:R-:W1:Y:S01]  /*d890*/  LDSM.16.MT88.4 R172, [R218+0xac00] ;  /* 0x00ac0000daac783b */ /* 0x000e620000004200 */
[----:B---3--:R-:W-:-:S04]  /*d8a0*/  FFMA.FTZ R0, R134, c[0x0][0x23c], -R8 ;  /* 0x00008f0086007a23 */ /* 0x008fc80000010808 */
[----:B------:R3:W-:Y:S02]  /*d8b0*/  MUFU.EX2 R18, R0 ;  /* 0x0000000000127308 */ /* 0x0007e40000000800 */
[----:B---3--:R-:W-:-:S06]  /*d8c0*/  FFMA.FTZ R0, R135, c[0x0][0x23c], -R3 ;  /* 0x00008f0087007a23 */ /* 0x008fcc0000010803 */
[----:B------:R3:W-:Y:S01]  /*d8d0*/  MUFU.EX2 R12, R0 ;  /* 0x00000000000c7308 */ /* 0x0007e20000000800 */
[----:B--2---:R-:W-:Y:S01]  /*d8e0*/  F2FP.BF16.PACK_AB R94, R28, R29 ;  /* 0x0000001d1c5e723e */ /* 0x004fe200000010ff */
[----:B---3--:R-:W-:-:S06]  /*d8f0*/  FFMA.FTZ R0, R246, c[0x0][0x23c], -R3 ;  /* 0x00008f00f6007a23 */ /* 0x008fcc0000010803 */
[----:B------:R2:W3:Y:S01]  /*d900*/  MUFU.EX2 R13, R0 ;  /* 0x00000000000d7308 */ /* 0x0004e20000000800 */
[----:B-1----:R-:W-:Y:S01]  /*d910*/  F2FP.BF16.PACK_AB R95, R24, R25 ;  /* 0x00000019185f723e */ /* 0x002fe200000010ff */
[--C-:B--2---:R-:W-:Y:S02]  /*d920*/  FFMA.FTZ R0, R247, c[0x0][0x23c], -R3.reuse ;  /* 0x00008f00f7007a23 */ /* 0x104fe40000010803 */
[----:B------:R-:W-:-:S04]  /*d930*/  FFMA.FTZ R3, R240, c[0x0][0x23c], -R3 ;  /* 0x00008f00f0037a23 */ /* 0x000fc80000010803 */
[----:B------:R1:W-:Y:S08]  /*d940*/  MUFU.EX2 R14, R0 ;  /* 0x00000000000e7308 */ /* 0x0003f00000000800 */
[----:B------:R2:W2:Y:S01]  /*d950*/  MUFU.EX2 R15, R3 ;  /* 0x00000003000f7308 */ /* 0x0004a20000000800 */
[----:B------:R-:W-:Y:S01]  /*d960*/  HMMA.16816.F32.BF16 R132, R92, R140, R136 ;  /* 0x0000008c5c84723c */ /* 0x000fe20000041888 */
[----:B------:R-:W-:-:S02]  /*d970*/  FFMA.FTZ R10, R242, R10, R248 ;  /* 0x0000000af20a7223 */ /* 0x000fc400000100f8 */
[----:B------:R-:W-:Y:S02]  /*d980*/  FFMA.FTZ R2, R239, R106, R238 ;  /* 0x0000006aef027223 */ /* 0x000fe400000100ee */
[----:B------:R-:W-:Y:S02]  /*d990*/  FADD.FTZ R10, R252, R10 ;  /* 0x0000000afc0a7221 */ /* 0x000fe40000010000 */
[----:B-1----:R-:W-:Y:S01]  /*d9a0*/  FFMA.FTZ R0, R233, R100, R236 ;  /* 0x00000064e9007223 */ /* 0x002fe200000100ec */
[----:B------:R-:W-:Y:S01]  /*d9b0*/  HMMA.16816.F32.BF16 R136, R92, R142, R148 ;  /* 0x0000008e5c88723c */ /* 0x000fe20000041894 */
[----:B------:R-:W-:Y:S02]  /*d9c0*/  FADD.FTZ R2, R208, R2 ;  /* 0x00000002d0027221 */ /* 0x000fe40000010000 */
[----:B--2---:R-:W-:-:S05]  /*d9d0*/  FFMA.FTZ R3, R249, R11, R243 ;  /* 0x0000000bf9037223 */ /* 0x004fca00000100f3 */
[----:B------:R-:W-:Y:S01]  /*d9e0*/  HMMA.16816.F32.BF16 R148, R92, R156, R152 ;  /* 0x0000009c5c94723c */ /* 0x000fe20000041898 */
[----:B------:R-:W-:Y:S02]  /*d9f0*/  FADD.FTZ R3, R234, R3 ;  /* 0x00000003ea037221 */ /* 0x000fe40000010000 */
[----:B------:R-:W-:-:S05]  /*da00*/  FADD.FTZ R0, R209, R0 ;  /* 0x00000000d1007221 */ /* 0x000fca0000010000 */
[----:B------:R-:W-:Y:S01]  /*da10*/  HMMA.16816.F32.BF16 R116, R92, R124, R84 ;  /* 0x0000007c5c74723c */ /* 0x000fe20000041854 */
[----:B------:R-:W-:Y:S02]  /*da20*/  FADD.FTZ R8, R210, R3 ;  /* 0x00000003d2087221 */ /* 0x000fe40000010000 */
[----:B------:R-:W-:-:S05]  /*da30*/  FADD.FTZ R3, R251, R10 ;  /* 0x0000000afb037221 */ /* 0x000fca0000010000 */
[----:B------:R-:W-:Y:S01]  /*da40*/  HMMA.16816.F32.BF16 R120, R92, R126, R144 ;  /* 0x0000007e5c78723c */ /* 0x000fe20000041890 */
[----:B------:R-:W-:-:S07]  /*da50*/  FADD.FTZ R2, R211, R2 ;  /* 0x00000002d3027221 */ /* 0x000fce0000010000 */
[----:B------:R-:W-:Y:S01]  /*da60*/  HMMA.16816.F32.BF16 R152, R92, R158, R188 ;  /* 0x0000009e5c98723c */ /* 0x000fe200000418bc */
[----:B------:R-:W-:-:S07]  /*da70*/  FADD.FTZ R0, R212, R0 ;  /* 0x00000000d4007221 */ /* 0x000fce0000010000 */
[C---:B------:R-:W-:Y:S08]  /*da80*/  HMMA.16816.F32.BF16 R164, R92.reuse, R172, R164 ;  /* 0x000000ac5ca4723c */ /* 0x040ff000000418a4 */
[C---:B------:R-:W-:Y:S08]  /*da90*/  HMMA.16816.F32.BF16 R168, R92.reuse, R174, R168 ;  /* 0x000000ae5ca8723c */ /* 0x040ff000000418a8 */
[C---:B------:R-:W-:Y:S08]  /*daa0*/  HMMA.16816.F32.BF16 R72, R92.reuse, R80, R184 ;  /* 0x000000505c48723c */ /* 0x040ff000000418b8 */
[C---:B------:R-:W-:Y:S08]  /*dab0*/  HMMA.16816.F32.BF16 R76, R92.reuse, R82, R160 ;  /* 0x000000525c4c723c */ /* 0x040ff000000418a0 */
[----:B------:R-:W-:Y:S01]  /*dac0*/  HMMA.16816.F32.BF16 R88, R92, R4, R108 ;  /* 0x000000045c58723c */ /* 0x000fe2000004186c */
[----:B------:R-:W-:-:S07]  /*dad0*/  FADD.FTZ R9, R213, R8 ;  /* 0x00000008d5097221 */ /* 0x000fce0000010000 */
[----:B------:R-:W-:Y:S07]  /*dae0*/  HMMA.16816.F32.BF16 R92, R92, R6, R96 ;  /* 0x000000065c5c723c */ /* 0x000fee0000041860 */
[----:B------:R-:W-:Y:S02]  /*daf0*/  F2FP.BF16.PACK_AB R96, R16, R19 ;  /* 0x000000131060723e */ /* 0x000fe400000010ff */
[----:B---3--:R-:W-:Y:S02]  /*db00*/  F2FP.BF16.PACK_AB R97, R13, R12 ;  /* 0x0000000c0d61723e */ /* 0x008fe400000010ff */
[----:B------:R-:W-:-:S02]  /*db10*/  F2FP.BF16.PACK_AB R98, R18, R17 ;  /* 0x000000111262723e */ /* 0x000fc400000010ff */
[----:B------:R-:W-:Y:S01]  /*db20*/  F2FP.BF16.PACK_AB R99, R15, R14 ;  /* 0x0000000e0f63723e */ /* 0x000fe200000010ff */
[----:B------:R-:W-:Y:S02]  /*db30*/  FADD.FTZ R8, R250, R3 ;  /* 0x00000003fa087221 */ /* 0x000fe40000010000 */
[----:B------:R-:W-:-:S04]  /*db40*/  FADD.FTZ R3, R245, R9 ;  /* 0x00000009f5037221 */ /* 0x000fc80000010000 */
[----:B------:R-:W-:Y:S07]  /*db50*/  HMMA.16816.F32.BF16 R84, R96, R4, R52 ;  /* 0x000000046054723c */ /* 0x000fee0000041834 */
[----:B------:R-:W-:Y:S02]  /*db60*/  FADD.FTZ R5, R214, R2 ;  /* 0x00000002d6057221 */ /* 0x000fe40000010000 */
[----:B------:R-:W-:Y:S02]  /*db70*/  FADD.FTZ R4, R215, R0 ;  /* 0x00000000d7047221 */ /* 0x000fe40000010000 */
[----:B------:R-:W-:-:S02]  /*db80*/  FADD.FTZ R2, R202, R8 ;  /* 0x00000008ca027221 */ /* 0x000fc40000010000 */
[----:B------:R-:W-:Y:S02]  /*db90*/  FADD.FTZ R0, R244, R5 ;  /* 0x00000005f4007221 */ /* 0x000fe40000010000 */
        /* <DEDUP_REMOVED lines=46> */
[C---:B------:R-:W-:Y:S03]  /*de80*/  HMMA.16816.F32.BF16 R128, R96.reuse, R140, R128 ;  /* 0x0000008c6080723c */ /* 0x040fe60000041880 */
[----:B------:R4:W-:Y:S04]  /*de90*/  STL [R1+0x10], R3 ;  /* 0x0000100301007387 */ /* 0x0009e80000100800 */
[----:B------:R4:W-:Y:S01]  /*dea0*/  STL [R1+0x18], R0 ;  /* 0x0000180001007387 */ /* 0x0009e20000100800 */
[C---:B------:R-:W-:Y:S03]  /*deb0*/  HMMA.16816.F32.BF16 R140, R96.reuse, R142, R68 ;  /* 0x0000008e608c723c */ /* 0x040fe60000041844 */
[----:B------:R4:W-:Y:S05]  /*dec0*/  STL [R1+0x14], R2 ;  /* 0x0000140201007387 */ /* 0x0009ea0000100800 */
        /* <DEDUP_REMOVED lines=9> */
.L_x_139:
[----:B----4-:R-:W-:-:S13]  /*df60*/  ISETP.GT.AND P0, PT, R101, UR8, PT ;  /* 0x0000000865007c0c */ /* 0x010fda000bf04270 */
[----:B------:R-:W-:Y:S05]  /*df70*/  @!P0 BRA `(.L_x_142) ;  /* 0x0000410000008947 */ /* 0x000fea0003800000 */
[----:B------:R-:W2:Y:S01]  /*df80*/  LDL.LU.64 R6, [R1+0x20] ;  /* 0x0000200001067983 */ /* 0x000ea20000300a00 */
[----:B------:R-:W-:Y:S01]  /*df90*/  UMOV UR6, 0x5 ;  /* 0x0000000500067882 */ /* 0x000fe20000000000 */
[----:B-1----:R-:W-:Y:S01]  /*dfa0*/  MOV R100, R105 ;  /* 0x0000006900647202 */ /* 0x002fe20000000f00 */
[----:B------:R-:W-:Y:S01]  /*dfb0*/  ULDC.64 UR4, c[0x0][0x1a0] ;  /* 0x0000680000047ab9 */ /* 0x000fe20000000a00 */
[----:B------:R-:W2:Y:S01]  /*dfc0*/  LDL.LU.64 R4, [R1+0x50] ;  /* 0x0000500001047983 */ /* 0x000ea20000300a00 */
[----:B------:R-:W-:Y:S01]  /*dfd0*/  USHF.L.U32 UR7, UR4, 0x5, URZ ;  /* 0x0000000504077899 */ /* 0x000fe2000800063f */
[----:B------:R-:W-:Y:S01]  /*dfe0*/  MOV R3, R104 ;  /* 0x0000006800037202 */ /* 0x000fe20000000f00 */
[----:B------:R-:W-:Y:S01]  /*dff0*/  USHF.L.U64.HI UR5, UR4, UR6, UR5 ;  /* 0x0000000604057299 */ /* 0x000fe20008010205 */
[----:B------:R-:W-:Y:S01]  /*e000*/  IMAD.MOV.U32 R107, RZ, RZ, R102 ;  /* 0x000000ffff6b7224 */ /* 0x000fe200078e0066 */
[----:B------:R-:W-:Y:S02]  /*e010*/  MOV R106, R103 ;  /* 0x00000067006a7202 */ /* 0x000fe40000000f00 */
[----:B------:R-:W-:-:S02]  /*e020*/  USHF.L.U64.HI UR5, UR7, 0x1, UR5 ;  /* 0x0000000107057899 */ /* 0x000fc40008010205 */
[----:B------:R-:W-:Y:S01]  /*e030*/  USHF.L.U32 UR7, UR7, 0x1, URZ ;  /* 0x0000000107077899 */ /* 0x000fe2000800063f */
[----:B--2---:R-:W-:-:S05]  /*e040*/  IMAD.MOV.U32 R5, RZ, RZ, R7 ;  /* 0x000000ffff057224 */ /* 0x004fca00078e0007 */
[----:B------:R1:W-:Y:S01]  /*e050*/  STL.64 [R1+0x20], R4 ;  /* 0x0000200401007387 */ /* 0x0003e20000100a00 */
[----:B------:R-:W-:Y:S05]  /*e060*/  BRA `(.L_x_143) ;  /* 0x0000019000007947 */ /* 0x000fea0003800000 */
.L_x_145:
[----:B------:R-:W2:Y:S01]  /*e070*/  LDL.64 R234, [R1+0x30] ;  /* 0x0000300001ea7983 */ /* 0x000ea20000100a00 */
[----:B------:R-:W-:Y:S03]  /*e080*/  IADD3 R0, R101, -0x2, RZ ;  /* 0xfffffffe65007810 */ /* 0x000fe60007ffe0ff */
[----:B------:R-:W3:Y:S01]  /*e090*/  LDL.64 R232, [R1+0x28] ;  /* 0x0000280001e87983 */ /* 0x000ee20000100a00 */
[----:B------:R-:W-:Y:S01]  /*e0a0*/  SHF.R.S32.HI R2, RZ, 0x1f, R0 ;  /* 0x0000001fff027819 */ /* 0x000fe20000011400 */
[----:B------:R-:W-:Y:S04]  /*e0b0*/  IMAD.WIDE.U32 R104, R0, c[0x0][0x198], RZ ;  /* 0x0000660000687a25 */ /* 0x000fe800078e00ff */
[----:B------:R-:W-:Y:S04]  /*e0c0*/  IMAD R2, R2, c[0x0][0x198], RZ ;  /* 0x0000660002027a24 */ /* 0x000fe800078e02ff */
[----:B------:R-:W-:Y:S04]  /*e0d0*/  IMAD R2, R0, c[0x0][0x19c], R2 ;  /* 0x0000670000027a24 */ /* 0x000fe800078e0202 */
[----:B------:R-:W-:Y:S01]  /*e0e0*/  IMAD.IADD R2, R105, 0x1, R2 ;  /* 0x0000000169027824 */ /* 0x000fe200078e0202 */
[----:B--2---:R-:W-:Y:S04]  /*e0f0*/  LEA R0, P0, R104, R234, 0x6 ;  /* 0x000000ea68007211 */ /* 0x004fe800078030ff */
[----:B------:R-:W-:Y:S02]  /*e100*/  LEA R102, P1, R0, c[0x0][0x168], 0x1 ;  /* 0x00005a0000667a11 */ /* 0x000fe400078208ff */
[----:B---3--:R-:W-:Y:S02]  /*e110*/  LEA.HI.X R2, R104, R233, R2, 0x6, P0 ;  /* 0x000000e968027211 */ /* 0x008fe400000f3402 */
[----:B------:R-:W-:Y:S02]  /*e120*/  IADD3 R104, P0, R102, UR10, RZ ;  /* 0x0000000a66687c10 */ /* 0x000fe4000ff1e0ff */
[----:B------:R-:W-:Y:S04]  /*e130*/  LEA.HI.X R103, R0, c[0x0][0x16c], R2, 0x1, P1 ;  /* 0x00005b0000677a11 */ /* 0x000fe800008f0c02 */
        /* <DEDUP_REMOVED lines=12> */
.L_x_143:
[----:B------:R-:W2:Y:S01]  /*e200*/  LDL.64 R6, [R1+0x20] ;  /* 0x0000200001067983 */ /* 0x000ea20000100a00 */
[----:B------:R-:W-:Y:S04]  /*e210*/  DEPBAR.LE SB0, 0x0 ;  /* 0x000080000000791a */ /* 0x000fe80000000000 */
[----:B------:R-:W-:Y:S01]  /*e220*/  IADD3 R231, R101, -0x1, RZ ;  /* 0xffffffff65e77810 */ /* 0x000fe20007ffe0ff */
[----:B------:R-:W-:Y:S03]  /*e230*/  BAR.SYNC.DEFER_BLOCKING 0x0 ;  /* 0x0000000000007b1d */ /* 0x000fe60000010000 */
[----:B------:R-:W-:Y:S01]  /*e240*/  SHF.R.S32.HI R2, RZ, 0x1f, R231 ;  /* 0x0000001fff027819 */ /* 0x000fe200000114e7 */
[C---:B------:R-:W-:Y:S04]  /*e250*/  IMAD R0, R231.reuse, UR11, RZ ;  /* 0x0000000be7007c24 */ /* 0x040fe8000f8e02ff */
[----:B------:R-:W-:Y:S02]  /*e260*/  IMAD R0, R2, UR12, R0 ;  /* 0x0000000c02007c24 */ /* 0x000fe4000f8e0200 */
[----:B--2---:R-:W-:Y:S04]  /*e270*/  IMAD.WIDE.U32 R8, R231, UR12, R6 ;  /* 0x0000000ce7087c25 */ /* 0x004fe8000f8e0006 */
[----:B------:R-:W-:Y:S01]  /*e280*/  IMAD.IADD R0, R9, 0x1, R0 ;  /* 0x0000000109007824 */ /* 0x000fe200078e0200 */
[C---:B-1----:R-:W-:Y:S04]  /*e290*/  LEA R4, P1, R8.reuse, c[0x0][0x170], 0x1 ;  /* 0x00005c0008047a11 */ /* 0x042fe800078208ff */
[----:B------:R-:W-:Y:S02]  /*e2a0*/  LEA.HI.X R5, R8, c[0x0][0x174], R0, 0x1, P1 ;  /* 0x00005d0008057a11 */ /* 0x000fe400008f0c00 */
[----:B------:R-:W-:Y:S03]  /*e2b0*/  IADD3 R6, P0, R4, UR7, RZ ;  /* 0x0000000704067c10 */ /* 0x000fe6000ff1e0ff */
[----:B------:R-:W-:Y:S01]  /*e2c0*/  @!PT LDS RZ, [RZ] ;  /* 0x00000000fffff984 */ /* 0x000fe20000000800 */
[----:B------:R-:W-:Y:S01]  /*e2d0*/  @!PT LDS RZ, [RZ] ;  /* 0x00000000fffff984 */ /* 0x000fe20000000800 */
[----:B------:R-:W-:Y:S01]  /*e2e0*/  @!PT LDS RZ, [RZ] ;  /* 0x00000000fffff984 */ /* 0x000fe20000000800 */
[----:B------:R1:W-:Y:S01]  /*e2f0*/  LDGSTS.E.BYPASS.LTC128B.128 [R230+0x9000], [R4.64] ;  /* 0x0900000004e67fae */ /* 0x0003e2000b901d4e */
[----:B------:R-:W-:Y:S02]  /*e300*/  IADD3.X R7, R5, UR5, RZ, P0, !PT ;  /* 0x0000000505077c10 */ /* 0x000fe400087fe4ff */
[----:B------:R-:W-:Y:S03]  /*e310*/  ISETP.GT.AND P0, PT, R231, UR8, PT ;  /* 0x00000008e7007c0c */ /* 0x000fe6000bf04270 */
[----:B------:R1:W-:Y:S06]  /*e320*/  LDGSTS.E.BYPASS.LTC128B.128 [R230+0xa000], [R4.64+0x40] ;  /* 0x0a00004004e67fae */ /* 0x0003ec000b901d4e */
[----:B------:R1:W-:Y:S06]  /*e330*/  LDGSTS.E.BYPASS.LTC128B.128 [R230+0xb000], [R4.64+0x80] ;  /* 0x0b00008004e67fae */ /* 0x0003ec000b901d4e */
[----:B------:R1:W-:Y:S06]  /*e340*/  LDGSTS.E.BYPASS.LTC128B.128 [R230+0x9800], [R6.64] ;  /* 0x0980000006e67fae */ /* 0x0003ec000b901d4e */
[----:B------:R1:W-:Y:S06]  /*e350*/  LDGSTS.E.BYPASS.LTC128B.128 [R230+0xa800], [R6.64+0x40] ;  /* 0x0a80004006e67fae */ /* 0x0003ec000b901d4e */
[----:B------:R1:W-:Y:S06]  /*e360*/  LDGSTS.E.BYPASS.LTC128B.128 [R230+0xb800], [R6.64+0x80] ;  /* 0x0b80008006e67fae */ /* 0x0003ec000b901d4e */
[----:B-----5:R-:W-:Y:S06]  /*e370*/  LDSM.16.M88.4 R64, [R220] ;  /* 0x00000000dc40783b */ /* 0x020fec0000000200 */
[----:B------:R-:W1:Y:S06]  /*e380*/  LDSM.16.M88.4 R16, [R217+0x6000] ;  /* 0x00600000d910783b */ /* 0x000e6c0000000200 */
[----:B------:R-:W2:Y:S06]  /*e390*/  LDSM.16.M88.4 R60, [R220+0x1000] ;  /* 0x00100000dc3c783b */ /* 0x000eac0000000200 */
[----:B------:R-:W3:Y:S06]  /*e3a0*/  LDSM.16.M88.4 R32, [R217+0x6400] ;  /* 0x00640000d920783b */ /* 0x000eec0000000200 */
[----:B------:R-:W0:Y:S06]  /*e3b0*/  LDGDEPBAR ;  /* 0x00000000000079af */ /* 0x000e2c0000000000 */
[----:B------:R-:W4:Y:S06]  /*e3c0*/  LDSM.16.M88.4 R48, [R217+0x6800] ;  /* 0x00680000d930783b */ /* 0x000f2c0000000200 */
[----:B------:R-:W3:Y:S06]  /*e3d0*/  LDSM.16.M88.4 R108, [R217+0x6c00] ;  /* 0x006c0000d96c783b */ /* 0x000eec0000000200 */
[----:B------:R-:W-:Y:S01]  /*e3e0*/  LDSM.16.M88.4 R176, [R221] ;  /* 0x00000000ddb0783b */ /* 0x000fe20000000200 */
[-C--:B-1----:R-:W-:Y:S05]  /*e3f0*/  HMMA.16816.F32.BF16 R4, R64, R16.reuse, RZ ;  /* 0x000000104004723c */ /* 0x082fea00000418ff */
[----:B------:R-:W1:Y:S03]  /*e400*/  LDSM.16.M88.4 R180, [R219+0x6000] ;  /* 0x00600000dbb4783b */ /* 0x000e660000000200 */
[C---:B--2---:R-:W-:Y:S03]  /*e410*/  HMMA.16816.F32.BF16 R8, R60.reuse, R16, RZ ;  /* 0x000000103c08723c */ /* 0x044fe600000418ff */
[----:B------:R-:W2:Y:S06]  /*e420*/  LDSM.16.M88.4 R184, [R221+0x1000] ;  /* 0x00100000ddb8783b */ /* 0x000eac0000000200 */
[----:B------:R-:W1:Y:S01]  /*e430*/  LDSM.16.M88.4 R188, [R219+0x6400] ;  /* 0x00640000dbbc783b */ /* 0x000e620000000200 */
[-C--:B------:R-:W-:Y:S05]  /*e440*/  HMMA.16816.F32.BF16 R12, R60, R18.reuse, RZ ;  /* 0x000000123c0c723c */ /* 0x080fea00000418ff */
[----:B------:R-:W1:Y:S03]  /*e450*/  LDSM.16.M88.4 R192, [R219+0x6800] ;  /* 0x00680000dbc0783b */ /* 0x000e660000000200 */
[C---:B------:R-:W-:Y:S03]  /*e460*/  HMMA.16816.F32.BF16 R16, R64.reuse, R18, RZ ;  /* 0x000000124010723c */ /* 0x040fe600000418ff */
[----:B------:R-:W1:Y:S05]  /*e470*/  LDSM.16.M88.4 R196, [R219+0x6c00] ;  /* 0x006c0000dbc4783b */ /* 0x000e6a0000000200 */
[-C--:B---3--:R-:W-:Y:S01]  /*e480*/  HMMA.16816.F32.BF16 R20, R64, R32.reuse, RZ ;  /* 0x000000204014723c */ /* 0x088fe200000418ff */
[----:B------:R-:W-:Y:S06]  /*e490*/  LDSM.16.M88.4 R200, [R217+0x7000] ;  /* 0x00700000d9c8783b */ /* 0x000fec0000000200 */
[----:B------:R-:W-:Y:S01]  /*e4a0*/  LDSM.16.M88.4 R204, [R220+0x3000] ;  /* 0x00300000dccc783b */ /* 0x000fe20000000200 */
[C---:B------:R-:W-:Y:S05]  /*e4b0*/  HMMA.16816.F32.BF16 R24, R60.reuse, R32, RZ ;  /* 0x000000203c18723c */ /* 0x040fea00000418ff */
[----:B------:R-:W-:Y:S03]  /*e4c0*/  LDSM.16.M88.4 R208, [R219+0x7800] ;  /* 0x00780000dbd0783b */ /* 0x000fe60000000200 */
[-C--:B------:R-:W-:Y:S03]  /*e4d0*/  HMMA.16816.F32.BF16 R28, R60, R34.reuse, RZ ;  /* 0x000000223c1c723c */ /* 0x080fe600000418ff */
[----:B------:R-:W-:Y:S05]  /*e4e0*/  LDSM.16.M88.4 R212, [R219+0x7c00] ;  /* 0x007c0000dbd4783b */ /* 0x000fea0000000200 */
[C---:B------:R-:W-:Y:S08]  /*e4f0*/  HMMA.16816.F32.BF16 R32, R64.reuse, R34, RZ ;  /* 0x000000224020723c */ /* 0x040ff000000418ff */
[-C--:B----4-:R-:W-:Y:S08]  /*e500*/  HMMA.16816.F32.BF16 R36, R64, R48.reuse, RZ ;  /* 0x000000304024723c */ /* 0x090ff000000418ff */
[C---:B------:R-:W-:Y:S08]  /*e510*/  HMMA.16816.F32.BF16 R40, R60.reuse, R48, RZ ;  /* 0x000000303c28723c */ /* 0x040ff000000418ff */
[-C--:B------:R-:W-:Y:S08]  /*e520*/  HMMA.16816.F32.BF16 R44, R60, R50.reuse, RZ ;  /* 0x000000323c2c723c */ /* 0x080ff000000418ff */
[C---:B------:R-:W-:Y:S08]  /*e530*/  HMMA.16816.F32.BF16 R48, R64.reuse, R50, RZ ;  /* 0x000000324030723c */ /* 0x040ff000000418ff */
[-C--:B------:R-:W-:Y:S08]  /*e540*/  HMMA.16816.F32.BF16 R52, R64, R108.reuse, RZ ;  /* 0x0000006c4034723c */ /* 0x080ff000000418ff */
[C---:B------:R-:W-:Y:S08]  /*e550*/  HMMA.16816.F32.BF16 R56, R60.reuse, R108, RZ ;  /* 0x0000006c3c38723c */ /* 0x040ff000000418ff */
[-C--:B------:R-:W-:Y:S08]  /*e560*/  HMMA.16816.F32.BF16 R60, R60, R110.reuse, RZ ;  /* 0x0000006e3c3c723c */ /* 0x080ff000000418ff */
[----:B------:R-:W-:Y:S01]  /*e570*/  HMMA.16816.F32.BF16 R64, R64, R110, RZ ;  /* 0x0000006e4040723c */ /* 0x000fe200000418ff */
[----:B------:R-:W3:Y:S07]  /*e580*/  LDSM.16.M88.4 R108, [R220+0x2000] ;  /* 0x00200000dc6c783b */ /* 0x000eee0000000200 */
[-C--:B-1----:R-:W-:Y:S08]  /*e590*/  HMMA.16816.F32.BF16 R4, R176, R180.reuse, R4 ;  /* 0x000000b4b004723c */ /* 0x082ff00000041804 */
[C---:B--2---:R-:W-:Y:S08]  /*e5a0*/  HMMA.16816.F32.BF16 R8, R184.reuse, R180, R8 ;  /* 0x000000b4b808723c */ /* 0x044ff00000041808 */
        /* <DEDUP_REMOVED lines=19> */
[----:B------:R-:W2:Y:S01]  /*e6e0*/  LDSM.16.M88.4 R196, [R221+0x3000] ;  /* 0x00300000ddc4783b */ /* 0x000ea20000000200 */
[-C--:B---3--:R-:W-:Y:S08]  /*e6f0*/  HMMA.16816.F32.BF16 R4, R108, R200.reuse, R4 ;  /* 0x000000c86c04723c */ /* 0x088ff00000041804 */
[C---:B------:R-:W-:Y:S08]  /*e700*/  HMMA.16816.F32.BF16 R8, R204.reuse, R200, R8 ;  /* 0x000000c8cc08723c */ /* 0x040ff00000041808 */
[-C--:B------:R-:W-:Y:S08]  /*e710*/  HMMA.16816.F32.BF16 R12, R204, R202.reuse, R12 ;  /* 0x000000cacc0c723c */ /* 0x080ff0000004180c */
[C---:B------:R-:W-:Y:S01]  /*e720*/  HMMA.16816.F32.BF16 R16, R108.reuse, R202, R16 ;  /* 0x000000ca6c10723c */ /* 0x040fe20000041810 */
[----:B------:R-:W3:Y:S07]  /*e730*/  LDSM.16.M88.4 R200, [R219+0x7400] ;  /* 0x00740000dbc8783b */ /* 0x000eee0000000200 */
[-C--:B-1----:R-:W-:Y:S08]  /*e740*/  HMMA.16816.F32.BF16 R20, R108, R180.reuse, R20 ;  /* 0x000000b46c14723c */ /* 0x082ff00000041814 */
        /* <DEDUP_REMOVED lines=14> */
[----:B------:R-:W1:Y:S06]  /*e830*/  LDSM.16.M88.4 R108, [R220+0x4000] ;  /* 0x00400000dc6c783b */ /* 0x000e6c0000000200 */
[----:B------:R-:W2:Y:S01]  /*e840*/  LDSM.16.M88.4 R188, [R217+0x8400] ;  /* 0x00840000d9bc783b */ /* 0x000ea20000000200 */
[-C--:B----4-:R-:W-:Y:S08]  /*e850*/  HMMA.16816.F32.BF16 R4, R176, R192.reuse, R4 ;  /* 0x000000c0b004723c */ /* 0x090ff00000041804 */
[C---:B------:R-:W-:Y:S08]  /*e860*/  HMMA.16816.F32.BF16 R8, R196.reuse, R192, R8 ;  /* 0x000000c0c408723c */ /* 0x040ff00000041808 */
[-C--:B------:R-:W-:Y:S08]  /*e870*/  HMMA.16816.F32.BF16 R12, R196, R194.reuse, R12 ;  /* 0x000000c2c40c723c */ /* 0x080ff0000004180c */
[C---:B------:R-:W-:Y:S01]  /*e880*/  HMMA.16816.F32.BF16 R16, R176.reuse, R194, R16 ;  /* 0x000000c2b010723c */ /* 0x040fe20000041810 */
[----:B------:R-:W4:Y:S07]  /*e890*/  LDSM.16.M88.4 R192, [R217+0x8800] ;  /* 0x00880000d9c0783b */ /* 0x000f2e0000000200 */
[-C--:B---3--:R-:W-:Y:S08]  /*e8a0*/  HMMA.16816.F32.BF16 R20, R176, R200.reuse, R20 ;  /* 0x000000c8b014723c */ /* 0x088ff00000041814 */
        /* <DEDUP_REMOVED lines=14> */
[----:B------:R-:W3:Y:S06]  /*e990*/  LDSM.16.M88.4 R176, [R221+0x4000] ;  /* 0x00400000ddb0783b */ /* 0x000eec0000000200 */
[----:B------:R-:W3:Y:S01]  /*e9a0*/  LDSM.16.M88.4 R212, [R219+0x8800] ;  /* 0x00880000dbd4783b */ /* 0x000ee20000000200 */
[-C--:B-1----:R-:W-:Y:S08]  /*e9b0*/  HMMA.16816.F32.BF16 R4, R108, R180.reuse, R4 ;  /* 0x000000b46c04723c */ /* 0x082ff00000041804 */
[C---:B------:R-:W-:Y:S08]  /*e9c0*/  HMMA.16816.F32.BF16 R8, R184.reuse, R180, R8 ;  /* 0x000000b4b808723c */ /* 0x040ff00000041808 */
[-C--:B------:R-:W-:Y:S08]  /*e9d0*/  HMMA.16816.F32.BF16 R12, R184, R182.reuse, R12 ;  /* 0x000000b6b80c723c */ /* 0x080ff0000004180c */
[C---:B------:R-:W-:Y:S01]  /*e9e0*/  HMMA.16816.F32.BF16 R16, R108.reuse, R182, R16 ;  /* 0x000000b66c10723c */ /* 0x040fe20000041810 */
[----:B------:R-:W1:Y:S01]  /*e9f0*/  LDSM.16.M88.4 R180, [R219+0x8c00] ;  /* 0x008c0000dbb4783b */ /* 0x000e620000000200 */
[----:B------:R-:W-:Y:S05]  /*ea00*/  DEPBAR.LE SB0, 0x0 ;  /* 0x000080000000791a */ /* 0x000fea0000000000 */
[----:B------:R-:W-:Y:S01]  /*ea10*/  BAR.SYNC.DEFER_BLOCKING 0x0 ;  /* 0x0000000000007b1d */ /* 0x000fe20000010000 */
[-C--:B--2---:R-:W-:Y:S08]  /*ea20*/  HMMA.16816.F32.BF16 R20, R108, R188.reuse, R20 ;  /* 0x000000bc6c14723c */ /* 0x084ff00000041814 */
[C---:B------:R-:W-:Y:S08]  /*ea30*/  HMMA.16816.F32.BF16 R24, R184.reuse, R188, R24 ;  /* 0x000000bcb818723c */ /* 0x040ff00000041818 */
[-C--:B------:R-:W-:Y:S08]  /*ea40*/  HMMA.16816.F32.BF16 R28, R184, R190.reuse, R28 ;  /* 0x000000beb81c723c */ /* 0x080ff0000004181c */
[C---:B------:R-:W-:Y:S08]  /*ea50*/  HMMA.16816.F32.BF16 R32, R108.reuse, R190, R32 ;  /* 0x000000be6c20723c */ /* 0x040ff00000041820 */
[-C--:B----4-:R-:W-:Y:S08]  /*ea60*/  HMMA.16816.F32.BF16 R36, R108, R192.reuse, R36 ;  /* 0x000000c06c24723c */ /* 0x090ff00000041824 */
[C---:B------:R-:W-:Y:S08]  /*ea70*/  HMMA.16816.F32.BF16 R40, R184.reuse, R192, R40 ;  /* 0x000000c0b828723c */ /* 0x040ff00000041828 */
[-C--:B------:R-:W-:Y:S08]  /*ea80*/  HMMA.16816.F32.BF16 R44, R184, R194.reuse, R44 ;  /* 0x000000c2b82c723c */ /* 0x080ff0000004182c */
[C---:B------:R-:W-:Y:S08]  /*ea90*/  HMMA.16816.F32.BF16 R48, R108.reuse, R194, R48 ;  /* 0x000000c26c30723c */ /* 0x040ff00000041830 */
[-C--:B---3--:R-:W-:Y:S08]  /*eaa0*/  HMMA.16816.F32.BF16 R52, R108, R196.reuse, R52 ;  /* 0x000000c46c34723c */ /* 0x088ff00000041834 */
[C---:B------:R-:W-:Y:S08]  /*eab0*/  HMMA.16816.F32.BF16 R56, R184.reuse, R196, R56 ;  /* 0x000000c4b838723c */ /* 0x040ff00000041838 */
[-C--:B------:R-:W-:Y:S08]  /*eac0*/  HMMA.16816.F32.BF16 R60, R184, R198.reuse, R60 ;  /* 0x000000c6b83c723c */ /* 0x080ff0000004183c */
[----:B------:R-:W-:Y:S08]  /*ead0*/  HMMA.16816.F32.BF16 R64, R108, R198, R64 ;  /* 0x000000c66c40723c */ /* 0x000ff00000041840 */
        /* <DEDUP_REMOVED lines=17> */
.L_x_144:
[----:B------:R-:W2:Y:S02]  /*ebf0*/  S2R R0, SR_TID.X ;  /* 0x0000000000007919 */ /* 0x000ea40000002100 */
[----:B--2---:R-:W-:Y:S05]  /*ec00*/  IMAD.SHL.U32 R0, R0, 0x2, RZ ;  /* 0x0000000200007824 */ /* 0x004fea00078e00ff */
[----:B------:R-:W-:Y:S05]  /*ec10*/  LOP3.LUT R0, R0, 0x6, RZ, 0xc0, !PT ;  /* 0x0000000600007812 */ /* 0x000fea00078ec0ff */
[----:B------:R-:W-:Y:S05]  /*ec20*/  IMAD R0, R231, 0x40, R0 ;  /* 0x00000040e7007824 */ /* 0x000fea00078e0200 */
[C---:B------:R-:W-:Y:S02]  /*ec30*/  ISETP.GE.AND P3, PT, R0.reuse, R225, PT ;  /* 0x000000e10000720c */ /* 0x040fe40003f66270 */
[C---:B-1----:R-:W-:Y:S02]  /*ec40*/  IADD3 R104, R0.reuse, 0x8, RZ ;  /* 0x0000000800687810 */ /* 0x042fe40007ffe0ff */
[C---:B------:R-:W-:Y:S02]  /*ec50*/  IADD3 R2, R0.reuse, 0x1, RZ ;  /* 0x0000000100027810 */ /* 0x040fe40007ffe0ff */
[CC--:B------:R-:W-:Y:S02]  /*ec60*/  ISETP.GE.AND P0, PT, R0.reuse, R224.reuse, PT ;  /* 0x000000e00000720c */ /* 0x0c0fe40003f06270 */
[----:B------:R-:W-:Y:S02]  /*ec70*/  ISETP.GE.OR P3, PT, R0, R229, !P3 ;  /* 0x000000e50000720c */ /* 0x000fe40005f66670 */
[----:B------:R-:W-:Y:S02]  /*ec80*/  ISETP.GE.AND P5, PT, R2, R225, PT ;  /* 0x000000e10200720c */ /* 0x000fe40003fa6270 */
[----:B------:R-:W-:Y:S02]  /*ec90*/  FSEL R108, R4, -INF , !P3 ;  /* 0xff800000046c7808 */ /* 0x000fe40005800000 */
[----:B------:R-:W-:Y:S02]  /*eca0*/  ISETP.GE.AND P3, PT, R104, R224, PT ;  /* 0x000000e06800720c */ /* 0x000fe40003f66270 */
[CC--:B------:R-:W-:Y:S02]  /*ecb0*/  ISETP.GE.OR P0, PT, R0.reuse, R228.reuse, !P0 ;  /* 0x000000e40000720c */ /* 0x0c0fe40004706670 */
[----:B------:R-:W-:Y:S02]  /*ecc0*/  IADD3 R103, R0, 0x9, RZ ;  /* 0x0000000900677810 */ /* 0x000fe40007ffe0ff */
[----:B------:R-:W-:Y:S02]  /*ecd0*/  ISETP.GE.OR P3, PT, R104, R228, !P3 ;  /* 0x000000e46800720c */ /* 0x000fe40005f66670 */
[----:B------:R-:W-:Y:S02]  /*ece0*/  IADD3 R102, R0, 0x10, RZ ;  /* 0x0000001000667810 */ /* 0x000fe40007ffe0ff */
[CC--:B------:R-:W-:Y:S02]  /*ecf0*/  ISETP.GE.AND P4, PT, R2.reuse, R224.reuse, PT ;  /* 0x000000e00200720c */ /* 0x0c0fe40003f86270 */
[----:B------:R-:W-:Y:S02]  /*ed00*/  ISETP.GE.OR P5, PT, R2, R229, !P5 ;  /* 0x000000e50200720c */ /* 0x000fe40006fa6670 */
[----:B------:R-:W-:Y:S02]  /*ed10*/  FSEL R111, R6, -INF , !P0 ;  /* 0xff800000066f7808 */ /* 0x000fe40004000000 */
[----:B------:R-:W-:Y:S02]  /*ed20*/  ISETP.GE.AND P0, PT, R103, R224, PT ;  /* 0x000000e06700720c */ /* 0x000fe40003f06270 */
[----:B------:R-:W-:Y:S02]  /*ed30*/  FSEL R180, R18, -INF , !P3 ;  /* 0xff80000012b47808 */ /* 0x000fe40005800000 */
[----:B------:R-:W-:Y:S02]  /*ed40*/  FSEL R176, R5, -INF , !P5 ;  /* 0xff80000005b07808 */ /* 0x000fe40006800000 */
[----:B------:R-:W-:Y:S02]  /*ed50*/  ISETP.GE.AND P5, PT, R104, R225, PT ;  /* 0x000000e16800720c */ /* 0x000fe40003fa6270 */
[----:B------:R-:W-:Y:S02]  /*ed60*/  ISETP.GE.OR P0, PT, R103, R228, !P0 ;  /* 0x000000e46700720c */ /* 0x000fe40004706670 */
[----:B------:R-:W-:Y:S02]  /*ed70*/  ISETP.GE.AND P3, PT, R102, R224, PT ;  /* 0x000000e06600720c */ /* 0x000fe40003f66270 */
[-C--:B------:R-:W-:Y:S02]  /*ed80*/  ISETP.GE.OR P4, PT, R2, R228.reuse, !P4 ;  /* 0x000000e40200720c */ /* 0x080fe40006786670 */
[----:B------:R-:W-:Y:S02]  /*ed90*/  FSEL R181, R19, -INF , !P0 ;  /* 0xff80000013b57808 */ /* 0x000fe40004000000 */
[----:B------:R-:W-:Y:S02]  /*eda0*/  IADD3 R19, R0, 0x18, RZ ;  /* 0x0000001800137810 */ /* 0x000fe40007ffe0ff */
[----:B------:R-:W-:Y:S02]  /*edb0*/  ISETP.GE.OR P3, PT, R102, R228, !P3 ;  /* 0x000000e46600720c */ /* 0x000fe40005f66670 */
[----:B------:R-:W-:Y:S02]  /*edc0*/  FSEL R177, R7, -INF , !P4 ;  /* 0xff80000007b17808 */ /* 0x000fe40006000000 */
[----:B------:R-:W-:Y:S02]  /*edd0*/  ISETP.GE.OR P5, PT, R104, R229, !P5 ;  /* 0x000000e56800720c */ /* 0x000fe40006fa6670 */
[----:B------:R-:W-:Y:S02]  /*ede0*/  IADD3 R101, R0, 0x11, RZ ;  /* 0x0000001100657810 */ /* 0x000fe40007ffe0ff */
[----:B------:R-:W-:Y:S02]  /*edf0*/  ISETP.GE.AND P4, PT, R103, R225, PT ;  /* 0x000000e16700720c */ /* 0x000fe40003f86270 */
[----:B------:R-:W-:Y:S02]  /*ee00*/  FSEL R187, R22, -INF , !P3 ;  /* 0xff80000016bb7808 */ /* 0x000fe40005800000 */
[-C--:B------:R-:W-:Y:S02]  /*ee10*/  ISETP.GE.AND P3, PT, R19, R224.reuse, PT ;  /* 0x000000e01300720c */ /* 0x080fe40003f66270 */
[----:B------:R-:W-:Y:S02]  /*ee20*/  FSEL R179, R16, -INF , !P5 ;  /* 0xff80000010b37808 */ /* 0x000fe40006800000 */
[----:B------:R-:W-:Y:S02]  /*ee30*/  ISETP.GE.AND P0, PT, R101, R224, PT ;  /* 0x000000e06500720c */ /* 0x000fe40003f06270 */
[----:B------:R-:W-:Y:S02]  /*ee40*/  ISETP.GE.OR P4, PT, R103, R229, !P4 ;  /* 0x000000e56700720c */ /* 0x000fe40006786670 */
[----:B------:R-:W-:Y:S02]  /*ee50*/  ISETP.GE.AND P5, PT, R102, R225, PT ;  /* 0x000000e16600720c */ /* 0x000fe40003fa6270 */
[C---:B------:R-:W-:Y:S02]  /*ee60*/  IADD3 R18, R0.reuse, 0x19, RZ ;  /* 0x0000001900127810 */ /* 0x040fe40007ffe0ff */
[-C--:B------:R-:W-:Y:S02]  /*ee70*/  ISETP.GE.OR P0, PT, R101, R228.reuse, !P0 ;  /* 0x000000e46500720c */ /* 0x080fe40004706670 */
[----:B------:R-:W-:Y:S02]  /*ee80*/  ISETP.GE.OR P3, PT, R19, R228, !P3 ;  /* 0x000000e41300720c */ /* 0x000fe40005f66670 */
[----:B------:R-:W-:Y:S02]  /*ee90*/  FSEL R178, R17, -INF , !P4 ;  /* 0xff80000011b27808 */ /* 0x000fe40006000000 */
[----:B------:R-:W-:Y:S02]  /*eea0*/  IADD3 R17, R0, 0x20, RZ ;  /* 0x0000002000117810 */ /* 0x000fe40007ffe0ff */
[----:B------:R-:W-:Y:S02]  /*eeb0*/  ISETP.GE.OR P5, PT, R102, R229, !P5 ;  /* 0x000000e56600720c */ /* 0x000fe40006fa6670 */
[----:B------:R-:W-:Y:S02]  /*eec0*/  FSEL R189, R23, -INF , !P0 ;  /* 0xff80000017bd7808 */ /* 0x000fe40004000000 */
[-C--:B------:R-:W-:Y:S02]  /*eed0*/  ISETP.GE.AND P0, PT, R18, R224.reuse, PT ;  /* 0x000000e01200720c */ /* 0x080fe40003f06270 */
[----:B------:R-:W-:Y:S02]  /*eee0*/  FSEL R185, R20, -INF , !P5 ;  /* 0xff80000014b97808 */ /* 0x000fe40006800000 */
[----:B------:R-:W-:Y:S02]  /*eef0*/  ISETP.GE.AND P5, PT, R19, R225, PT ;  /* 0x000000e11300720c */ /* 0x000fe40003fa6270 */
[----:B------:R-:W-:Y:S02]  /*ef00*/  FSEL R195, R34, -INF , !P3 ;  /* 0xff80000022c37808 */ /* 0x000fe40005800000 */
[----:B------:R-:W-:Y:S02]  /*ef10*/  ISETP.GE.AND P3, PT, R17, R224, PT ;  /* 0x000000e01100720c */ /* 0x000fe40003f66270 */
[----:B------:R-:W-:Y:S02]  /*ef20*/  ISETP.GE.OR P5, PT, R19, R229, !P5 ;  /* 0x000000e51300720c */ /* 0x000fe40006fa6670 */
[-C--:B------:R-:W-:Y:S02]  /*ef30*/  ISETP.GE.OR P0, PT, R18, R228.reuse, !P0 ;  /* 0x000000e41200720c */ /* 0x080fe40004706670 */
[C---:B------:R-:W-:Y:S02]  /*ef40*/  IADD3 R16, R0.reuse, 0x21, RZ ;  /* 0x0000002100107810 */ /* 0x040fe40007ffe0ff */
[----:B------:R-:W-:Y:S02]  /*ef50*/  IADD3 R7, R0, 0x28, RZ ;  /* 0x0000002800077810 */ /* 0x000fe40007ffe0ff */
[C---:B------:R-:W-:Y:S02]  /*ef60*/  ISETP.GE.OR P3, PT, R17.reuse, R228, !P3 ;  /* 0x000000e41100720c */ /* 0x040fe40005f66670 */
[----:B------:R-:W-:Y:S02]  /*ef70*/  FSEL R193, R32, -INF , !P5 ;  /* 0xff80000020c17808 */ /* 0x000fe40006800000 */
[----:B------:R-:W-:Y:S02]  /*ef80*/  FSEL R207, R38, -INF , !P3 ;  /* 0xff80000026cf7808 */ /* 0x000fe40005800000 */
[----:B------:R-:W-:Y:S02]  /*ef90*/  ISETP.GE.AND P5, PT, R17, R225, PT ;  /* 0x000000e11100720c */ /* 0x000fe40003fa6270 */
[-C--:B------:R-:W-:Y:S02]  /*efa0*/  ISETP.GE.AND P3, PT, R7, R224.reuse, PT ;  /* 0x000000e00700720c */ /* 0x080fe40003f66270 */
[----:B------:R-:W-:Y:S02]  /*efb0*/  FSEL R198, R35, -INF , !P0 ;  /* 0xff80000023c67808 */ /* 0x000fe40004000000 */
[C---:B------:R-:W-:Y:S02]  /*efc0*/  ISETP.GE.AND P0, PT, R16.reuse, R224, PT ;  /* 0x000000e01000720c */ /* 0x040fe40003f06270 */
[----:B------:R-:W-:Y:S02]  /*efd0*/  ISETP.GE.OR P5, PT, R17, R229, !P5 ;  /* 0x000000e51100720c */ /* 0x000fe40006fa6670 */
[-C--:B------:R-:W-:Y:S02]  /*efe0*/  ISETP.GE.OR P0, PT, R16, R228.reuse, !P0 ;  /* 0x000000e41000720c */ /* 0x080fe40004706670 */
[----:B------:R-:W-:Y:S02]  /*eff0*/  ISETP.GE.OR P3, PT, R7, R228, !P3 ;  /* 0x000000e40700720c */ /* 0x000fe40005f66670 */
[C---:B------:R-:W-:Y:S02]  /*f000*/  IADD3 R4, R0.reuse, 0x30, RZ ;  /* 0x0000003000047810 */ /* 0x040fe40007ffe0ff */
[----:B------:R-:W-:Y:S02]  /*f010*/  IADD3 R6, R0, 0x29, RZ ;  /* 0x0000002900067810 */ /* 0x000fe40007ffe0ff */
[----:B------:R-:W-:Y:S02]  /*f020*/  FSEL R205, R36, -INF , !P5 ;  /* 0xff80000024cd7808 */ /* 0x000fe40006800000 */
[----:B------:R-:W-:Y:S02]  /*f030*/  FSEL R208, R39, -INF , !P0 ;  /* 0xff80000027d07808 */ /* 0x000fe40004000000 */
[CC--:B------:R-:W-:Y:S02]  /*f040*/  ISETP.GE.AND P5, PT, R7.reuse, R225.reuse, PT ;  /* 0x000000e10700720c */ /* 0x0c0fe40003fa6270 */
[----:B------:R-:W-:Y:S02]  /*f050*/  FSEL R241, R50, -INF , !P3 ;  /* 0xff80000032f17808 */ /* 0x000fe40005800000 */
[----:B------:R-:W-:Y:S02]  /*f060*/  ISETP.GE.AND P3, PT, R4, R225, PT ;  /* 0x000000e10400720c */ /* 0x000fe40003f66270 */
[----:B------:R-:W-:Y:S02]  /*f070*/  ISETP.GE.AND P0, PT, R6, R224, PT ;  /* 0x000000e00600720c */ /* 0x000fe40003f06270 */
[C---:B------:R-:W-:Y:S02]  /*f080*/  ISETP.GE.AND P1, PT, R2.reuse, R223, PT ;  /* 0x000000df0200720c */ /* 0x040fe40003f26270 */
[----:B------:R-:W-:Y:S02]  /*f090*/  ISETP.GE.AND P2, PT, R2, R222, PT ;  /* 0x000000de0200720c */ /* 0x000fe40003f46270 */
[-C--:B------:R-:W-:Y:S02]  /*f0a0*/  ISETP.GE.OR P5, PT, R7, R229.reuse, !P5 ;  /* 0x000000e50700720c */ /* 0x080fe40006fa6670 */
[----:B------:R-:W-:Y:S02]  /*f0b0*/  ISETP.GE.OR P3, PT, R4, R229, !P3 ;  /* 0x000000e50400720c */ /* 0x000fe40005f66670 */
[C---:B------:R-:W-:Y:S02]  /*f0c0*/  ISETP.GE.OR P1, PT, R2.reuse, R227, !P1 ;  /* 0x000000e30200720c */ /* 0x040fe40004f26670 */
[----:B------:R-:W-:Y:S02]  /*f0d0*/  ISETP.GE.OR P2, PT, R2, R226, !P2 ;  /* 0x000000e20200720c */ /* 0x000fe40005746670 */
[----:B------:R-:W-:Y:S02]  /*f0e0*/  ISETP.GE.OR P0, PT, R6, R228, !P0 ;  /* 0x000000e40600720c */ /* 0x000fe40004706670 */
[----:B------:R-:W-:Y:S02]  /*f0f0*/  IADD3 R2, R0, 0x31, RZ ;  /* 0x0000003100027810 */ /* 0x000fe40007ffe0ff */
[----:B------:R-:W-:Y:S02]  /*f100*/  FSEL R209, R52, -INF , !P3 ;  /* 0xff80000034d17808 */ /* 0x000fe40005800000 */
[----:B------:R-:W-:Y:S02]  /*f110*/  FSEL R243, R51, -INF , !P0 ;  /* 0xff80000033f37808 */ /* 0x000fe40004000000 */
[----:B------:R-:W-:Y:S02]  /*f120*/  FSEL R210, R48, -INF , !P5 ;  /* 0xff80000030d27808 */ /* 0x000fe40006800000 */
[----:B------:R-:W-:Y:S02]  /*f130*/  ISETP.GE.AND P5, PT, R4, R224, PT ;  /* 0x000000e00400720c */ /* 0x000fe40003fa6270 */
[C---:B------:R-:W-:Y:S02]  /*f140*/  ISETP.GE.AND P0, PT, R0.reuse, R223, PT ;  /* 0x000000df0000720c */ /* 0x040fe40003f06270 */
[----:B------:R-:W-:Y:S02]  /*f150*/  ISETP.GE.AND P6, PT, R0, R222, PT ;  /* 0x000000de0000720c */ /* 0x000fe40003fc6270 */
[----:B------:R-:W-:Y:S02]  /*f160*/  ISETP.GE.AND P3, PT, R2, R224, PT ;  /* 0x000000e00200720c */ /* 0x000fe40003f66270 */
[C---:B------:R-:W-:Y:S02]  /*f170*/  ISETP.GE.OR P0, PT, R0.reuse, R227, !P0 ;  /* 0x000000e30000720c */ /* 0x040fe40004706670 */
[----:B------:R-:W-:Y:S02]  /*f180*/  ISETP.GE.OR P6, PT, R0, R226, !P6 ;  /* 0x000000e20000720c */ /* 0x000fe400077c6670 */
[-C--:B------:R-:W-:Y:S02]  /*f190*/  ISETP.GE.OR P5, PT, R4, R228.reuse, !P5 ;  /* 0x000000e40400720c */ /* 0x080fe40006fa6670 */
[----:B------:R-:W-:Y:S02]  /*f1a0*/  ISETP.GE.OR P3, PT, R2, R228, !P3 ;  /* 0x000000e40200720c */ /* 0x000fe40005f66670 */
[C---:B------:R-:W-:Y:S02]  /*f1b0*/  IADD3 R5, R0.reuse, 0x38, RZ ;  /* 0x0000003800057810 */ /* 0x040fe40007ffe0ff */
[----:B------:R-:W-:Y:S02]  /*f1c0*/  IADD3 R0, R0, 0x39, RZ ;  /* 0x0000003900007810 */ /* 0x000fe40007ffe0ff */
[----:B------:R-:W-:Y:S02]  /*f1d0*/  FSEL R212, R54, -INF , !P5 ;  /* 0xff80000036d47808 */ /* 0x000fe40006800000 */
[----:B------:R-:W-:Y:S02]  /*f1e0*/  FSEL R50, R55, -INF , !P3 ;  /* 0xff80000037327808 */ /* 0x000fe40005800000 */
[----:B------:R-:W-:Y:S02]  /*f1f0*/  ISETP.GE.AND P5, PT, R0, R225, PT ;  /* 0x000000e10000720c */ /* 0x000fe40003fa6270 */
[----:B------:R-:W-:Y:S02]  /*f200*/  ISETP.GE.AND P3, PT, R5, R224, PT ;  /* 0x000000e00500720c */ /* 0x000fe40003f66270 */
[----:B------:R-:W-:Y:S02]  /*f210*/  FMNMX.FTZ R20, R108, R3, !PT ;  /* 0x000000036c147209 */ /* 0x000fe40007810000 */
[----:B------:R-:W-:Y:S02]  /*f220*/  ISETP.GE.AND P4, PT, R101, R225, PT ;  /* 0x000000e16500720c */ /* 0x000fe40003f86270 */
[-C--:B------:R-:W-:Y:S02]  /*f230*/  ISETP.GE.OR P5, PT, R0, R229.reuse, !P5 ;  /* 0x000000e50000720c */ /* 0x080fe40006fa6670 */
[----:B------:R-:W-:Y:S02]  /*f240*/  ISETP.GE.OR P3, PT, R5, R228, !P3 ;  /* 0x000000e40500720c */ /* 0x000fe40005f66670 */
[----:B------:R-:W-:Y:S02]  /*f250*/  FMNMX.FTZ R20, R176, R20, !PT ;  /* 0x00000014b0147209 */ /* 0x000fe40007810000 */
[----:B------:R-:W-:Y:S02]  /*f260*/  FSEL R65, R65, -INF , !P5 ;  /* 0xff80000041417808 */ /* 0x000fe40006800000 */
[----:B------:R-:W-:Y:S02]  /*f270*/  FSEL R66, R66, -INF , !P3 ;  /* 0xff80000042427808 */ /* 0x000fe40005800000 */
[----:B------:R-:W-:Y:S02]  /*f280*/  FMNMX.FTZ R20, R179, R20, !PT ;  /* 0x00000014b3147209 */ /* 0x000fe40007810000 */
[----:B------:R-:W-:Y:S02]  /*f290*/  ISETP.GE.OR P4, PT, R101, R229, !P4 ;  /* 0x000000e56500720c */ /* 0x000fe40006786670 */
[C---:B------:R-:W-:Y:S02]  /*f2a0*/  ISETP.GE.AND P5, PT, R104.reuse, R223, PT ;  /* 0x000000df6800720c */ /* 0x040fe40003fa6270 */
[----:B------:R-:W-:Y:S02]  /*f2b0*/  ISETP.GE.AND P3, PT, R104, R222, PT ;  /* 0x000000de6800720c */ /* 0x000fe40003f66270 */
[----:B------:R-:W-:Y:S02]  /*f2c0*/  FSEL R186, R21, -INF , !P4 ;  /* 0xff80000015ba7808 */ /* 0x000fe40006000000 */
[----:B------:R-:W-:Y:S02]  /*f2d0*/  ISETP.GE.AND P4, PT, R18, R225, PT ;  /* 0x000000e11200720c */ /* 0x000fe40003f86270 */
[C---:B------:R-:W-:Y:S02]  /*f2e0*/  ISETP.GE.OR P5, PT, R104.reuse, R227, !P5 ;  /* 0x000000e36800720c */ /* 0x040fe40006fa6670 */
[----:B------:R-:W-:Y:S02]  /*f2f0*/  ISETP.GE.OR P3, PT, R104, R226, !P3 ;  /* 0x000000e26800720c */ /* 0x000fe40005f66670 */
[----:B------:R-:W-:Y:S02]  /*f300*/  FMNMX.FTZ R104, R178, R20, !PT ;  /* 0x00000014b2687209 */ /* 0x000fe40007810000 */
[----:B------:R-:W-:Y:S02]  /*f310*/  ISETP.GE.OR P4, PT, R18, R229, !P4 ;  /* 0x000000e51200720c */ /* 0x000fe40006786670 */
[----:B------:R-:W-:Y:S02]  /*f320*/  FMNMX.FTZ R104, R185, R104, !PT ;  /* 0x00000068b9687209 */ /* 0x000fe40007810000 */
[----:B------:R-:W-:Y:S02]  /*f330*/  FSEL R194, R33, -INF , !P4 ;  /* 0xff80000021c27808 */ /* 0x000fe40006000000 */
[----:B------:R-:W-:Y:S02]  /*f340*/  ISETP.GE.AND P4, PT, R16, R225, PT ;  /* 0x000000e11000720c */ /* 0x000fe40003f86270 */
[----:B------:R-:W-:Y:S02]  /*f350*/  FMNMX.FTZ R104, R186, R104, !PT ;  /* 0x00000068ba687209 */ /* 0x000fe40007810000 */
[----:B------:R-:W-:Y:S02]  /*f360*/  ISETP.GE.OR P4, PT, R16, R229, !P4 ;  /* 0x000000e51000720c */ /* 0x000fe40006786670 */
[----:B------:R-:W-:Y:S02]  /*f370*/  FMNMX.FTZ R104, R193, R104, !PT ;  /* 0x00000068c1687209 */ /* 0x000fe40007810000 */
[----:B------:R-:W-:Y:S02]  /*f380*/  FSEL R206, R37, -INF , !P4 ;  /* 0xff80000025ce7808 */ /* 0x000fe40006000000 */
[----:B------:R-:W-:Y:S01]  /*f390*/  ISETP.GE.AND P4, PT, R6, R225, PT ;  /* 0x000000e10600720c */ /* 0x000fe20003f86270 */
[----:B------:R-:W-:Y:S01]  /*f3a0*/  LDSM.16.MT88.4 R36, [R218+0x9000] ;  /* 0x00900000da24783b */ /* 0x000fe20000004200 */
        /* <DEDUP_REMOVED lines=9> */
[C---:B------:R-:W-:Y:S01]  /*f440*/  ISETP.GE.AND P4, PT, R5.reuse, R225, PT ;  /* 0x000000e10500720c */ /* 0x040fe20003f86270 */
[----:B------:R-:W-:Y:S01]  /*f450*/  LDSM.16.MT88.4 R52, [R216+0xa000] ;  /* 0x00a00000d834783b */ /* 0x000fe20000004200 */
[----:B------:R-:W-:Y:S02]  /*f460*/  FMNMX.FTZ R104, R238, R104, !PT ;  /* 0x00000068ee687209 */ /* 0x000fe40007810000 */
[----:B------:R-:W-:Y:S02]  /*f470*/  ISETP.GE.OR P4, PT, R5, R229, !P4 ;  /* 0x000000e50500720c */ /* 0x000fe40006786670 */
[----:B------:R-:W-:Y:S02]  /*f480*/  FMNMX.FTZ R104, R209, R104, !PT ;  /* 0x00000068d1687209 */ /* 0x000fe40007810000 */
[----:B------:R-:W-:Y:S02]  /*f490*/  FSEL R64, R64, -INF , !P4 ;  /* 0xff80000040407808 */ /* 0x000fe40006000000 */
[----:B------:R-:W-:Y:S02]  /*f4a0*/  FMNMX.FTZ R104, R211, R104, !PT ;  /* 0x00000068d3687209 */ /* 0x000fe40007810000 */
[----:B------:R-:W-:Y:S02]  /*f4b0*/  ISETP.GE.AND P4, PT, R0, R224, PT ;  /* 0x000000e00000720c */ /* 0x000fe40003f86270 */
[----:B------:R-:W-:Y:S02]  /*f4c0*/  FMNMX.FTZ R104, R64, R104, !PT ;  /* 0x0000006840687209 */ /* 0x000fe40007810000 */
[----:B------:R-:W-:Y:S02]  /*f4d0*/  FSEL R20, R8, -INF , !P0 ;  /* 0xff80000008147808 */ /* 0x000fe40004000000 */
[----:B------:R-:W-:Y:S02]  /*f4e0*/  FMNMX.FTZ R104, R65, R104, !PT ;  /* 0x0000006841687209 */ /* 0x000fe40007810000 */
[----:B------:R-:W-:Y:S02]  /*f4f0*/  ISETP.GE.OR P4, PT, R0, R228, !P4 ;  /* 0x000000e40000720c */ /* 0x000fe40006786670 */
[----:B------:R-:W-:Y:S01]  /*f500*/  FSEL R21, R10, -INF , !P6 ;  /* 0xff8000000a157808 */ /* 0x000fe20007000000 */
[----:B------:R-:W1:Y:S01]  /*f510*/  SHFL.BFLY PT, R8, R104, 0x2, 0x1f ;  /* 0x0c401f0068087f89 */ /* 0x000e6200000e0000 */
[----:B------:R-:W-:Y:S02]  /*f520*/  FSEL R67, R67, -INF , !P4 ;  /* 0xff80000043437808 */ /* 0x000fe40006000000 */
[----:B------:R-:W-:Y:S02]  /*f530*/  FSEL R10, R9, -INF , !P1 ;  /* 0xff800000090a7808 */ /* 0x000fe40004800000 */
[----:B------:R-:W-:Y:S02]  /*f540*/  FSEL R12, R12, -INF , !P5 ;  /* 0xff8000000c0c7808 */ /* 0x000fe40006800000 */
[-C--:B------:R-:W-:Y:S02]  /*f550*/  ISETP.GE.AND P5, PT, R101, R222.reuse, PT ;  /* 0x000000de6500720c */ /* 0x080fe40003fa6270 */
[C---:B------:R-:W-:Y:S02]  /*f560*/  ISETP.GE.AND P4, PT, R103.reuse, R223, PT ;  /* 0x000000df6700720c */ /* 0x040fe40003f86270 */
[CC--:B------:R-:W-:Y:S02]  /*f570*/  ISETP.GE.AND P0, PT, R103.reuse, R222.reuse, PT ;  /* 0x000000de6700720c */ /* 0x0c0fe40003f06270 */
[C---:B------:R-:W-:Y:S02]  /*f580*/  ISETP.GE.AND P1, PT, R102.reuse, R222, PT ;  /* 0x000000de6600720c */ /* 0x040fe40003f26270 */
[C---:B------:R-:W-:Y:S02]  /*f590*/  ISETP.GE.OR P4, PT, R103.reuse, R227, !P4 ;  /* 0x000000e36700720c */ /* 0x040fe40006786670 */
[-C--:B------:R-:W-:Y:S02]  /*f5a0*/  ISETP.GE.OR P0, PT, R103, R226.reuse, !P0 ;  /* 0x000000e26700720c */ /* 0x080fe40004706670 */
[-C--:B------:R-:W-:Y:S02]  /*f5b0*/  ISETP.GE.OR P1, PT, R102, R226.reuse, !P1 ;  /* 0x000000e26600720c */ /* 0x080fe40004f26670 */
[----:B------:R-:W-:Y:S02]  /*f5c0*/  ISETP.GE.OR P5, PT, R101, R226, !P5 ;  /* 0x000000e26500720c */ /* 0x000fe40006fa6670 */
[----:B------:R-:W-:Y:S02]  /*f5d0*/  FSEL R13, R13, -INF , !P4 ;  /* 0xff8000000d0d7808 */ /* 0x000fe40006000000 */
[-C--:B------:R-:W-:Y:S02]  /*f5e0*/  ISETP.GE.AND P4, PT, R19, R223.reuse, PT ;  /* 0x000000df1300720c */ /* 0x080fe40003f86270 */
[----:B------:R-:W-:Y:S02]  /*f5f0*/  FSEL R15, R15, -INF , !P0 ;  /* 0xff8000000f0f7808 */ /* 0x000fe40004000000 */
[-C--:B------:R-:W-:Y:S02]  /*f600*/  ISETP.GE.AND P0, PT, R18, R223.reuse, PT ;  /* 0x000000df1200720c */ /* 0x080fe40003f06270 */
[----:B------:R-:W-:Y:S02]  /*f610*/  FSEL R197, R26, -INF , !P1 ;  /* 0xff8000001ac57808 */ /* 0x000fe40004800000 */
[----:B------:R-:W-:Y:S02]  /*f620*/  ISETP.GE.AND P1, PT, R17, R222, PT ;  /* 0x000000de1100720c */ /* 0x000fe40003f26270 */
[----:B------:R-:W-:Y:S02]  /*f630*/  FSEL R196, R27, -INF , !P5 ;  /* 0xff8000001bc47808 */ /* 0x000fe40006800000 */
[----:B------:R-:W-:Y:S02]  /*f640*/  ISETP.GE.AND P5, PT, R16, R223, PT ;  /* 0x000000df1000720c */ /* 0x000fe40003fa6270 */
[----:B------:R-:W-:Y:S02]  /*f650*/  FMNMX.FTZ R105, R111, R100, !PT ;  /* 0x000000646f697209 */ /* 0x000fe40007810000 */
[-C--:B------:R-:W-:Y:S02]  /*f660*/  ISETP.GE.OR P4, PT, R19, R227.reuse, !P4 ;  /* 0x000000e31300720c */ /* 0x080fe40006786670 */
[-C--:B------:R-:W-:Y:S02]  /*f670*/  ISETP.GE.OR P0, PT, R18, R227.reuse, !P0 ;  /* 0x000000e31200720c */ /* 0x080fe40004706670 */
[----:B------:R-:W-:Y:S02]  /*f680*/  ISETP.GE.OR P1, PT, R17, R226, !P1 ;  /* 0x000000e21100720c */ /* 0x000fe40004f26670 */
[----:B------:R-:W-:Y:S02]  /*f690*/  ISETP.GE.OR P5, PT, R16, R227, !P5 ;  /* 0x000000e31000720c */ /* 0x000fe40006fa6670 */
[----:B------:R-:W-:Y:S02]  /*f6a0*/  FMNMX.FTZ R105, R177, R105, !PT ;  /* 0x00000069b1697209 */ /* 0x000fe40007810000 */
        /* <DEDUP_REMOVED lines=9> */
[----:B------:R-:W-:Y:S02]  /*f740*/  FSEL R11, R11, -INF , !P2 ;  /* 0xff8000000b0b7808 */ /* 0x000fe40005000000 */
[-C--:B------:R-:W-:Y:S02]  /*f750*/  ISETP.GE.OR P4, PT, R16, R226.reuse, !P4 ;  /* 0x000000e21000720c */ /* 0x080fe40006786670 */
[-C--:B------:R-:W-:Y:S02]  /*f760*/  ISETP.GE.OR P0, PT, R7, R227.reuse, !P0 ;  /* 0x000000e30700720c */ /* 0x080fe40004706670 */
[C---:B------:R-:W-:Y:S02]  /*f770*/  ISETP.GE.OR P5, PT, R4.reuse, R227, !P5 ;  /* 0x000000e30400720c */ /* 0x040fe40006fa6670 */
[----:B------:R-:W-:Y:S02]  /*f780*/  ISETP.GE.OR P1, PT, R4, R226, !P1 ;  /* 0x000000e20400720c */ /* 0x000fe40004f26670 */
[----:B------:R-:W-:Y:S02]  /*f790*/  FMNMX.FTZ R4, R21, R107, !PT ;  /* 0x0000006b15047209 */ /* 0x000fe40007810000 */
[----:B-1----:R-:W-:Y:S02]  /*f7a0*/  FMNMX.FTZ R104, R104, R8, !PT ;  /* 0x0000000868687209 */ /* 0x002fe40007810000 */
[----:B------:R-:W-:Y:S02]  /*f7b0*/  FMNMX.FTZ R105, R181, R105, !PT ;  /* 0x00000069b5697209 */ /* 0x000fe40007810000 */
[----:B------:R-:W-:Y:S01]  /*f7c0*/  FMNMX.FTZ R4, R11, R4, !PT ;  /* 0x000000040b047209 */ /* 0x000fe20007810000 */
[----:B------:R-:W1:Y:S01]  /*f7d0*/  SHFL.BFLY PT, R9, R104, 0x1, 0x1f ;  /* 0x0c201f0068097f89 */ /* 0x000e6200000e0000 */
[----:B------:R-:W-:Y:S02]  /*f7e0*/  FSEL R14, R14, -INF , !P3 ;  /* 0xff8000000e0e7808 */ /* 0x000fe40005800000 */
[----:B------:R-:W-:Y:S02]  /*f7f0*/  FSEL R236, R43, -INF , !P4 ;  /* 0xff8000002bec7808 */ /* 0x000fe40006000000 */
[----:B------:R-:W-:Y:S02]  /*f800*/  FSEL R204, R44, -INF , !P0 ;  /* 0xff8000002ccc7808 */ /* 0x000fe40004000000 */
[C---:B------:R-:W-:Y:S02]  /*f810*/  ISETP.GE.AND P4, PT, R2.reuse, R223, PT ;  /* 0x000000df0200720c */ /* 0x040fe40003f86270 */
[----:B------:R-:W-:Y:S02]  /*f820*/  ISETP.GE.AND P0, PT, R2, R222, PT ;  /* 0x000000de0200720c */ /* 0x000fe40003f06270 */
[----:B------:R-:W-:Y:S02]  /*f830*/  FMNMX.FTZ R105, R187, R105, !PT ;  /* 0x00000069bb697209 */ /* 0x000fe40007810000 */
[----:B------:R-:W-:Y:S02]  /*f840*/  ISETP.GE.AND P6, PT, R102, R223, PT ;  /* 0x000000df6600720c */ /* 0x000fe40003fc6270 */
[C---:B------:R-:W-:Y:S02]  /*f850*/  ISETP.GE.OR P4, PT, R2.reuse, R227, !P4 ;  /* 0x000000e30200720c */ /* 0x040fe40006786670 */
[----:B------:R-:W-:Y:S02]  /*f860*/  ISETP.GE.OR P0, PT, R2, R226, !P0 ;  /* 0x000000e20200720c */ /* 0x000fe40004706670 */
[----:B------:R-:W-:Y:S02]  /*f870*/  FMNMX.FTZ R2, R14, R4, !PT ;  /* 0x000000040e027209 */ /* 0x000fe40007810000 */
[----:B------:R-:W-:Y:S02]  /*f880*/  FMNMX.FTZ R105, R189, R105, !PT ;  /* 0x00000069bd697209 */ /* 0x000fe40007810000 */
[----:B------:R-:W-:Y:S02]  /*f890*/  ISETP.GE.AND P3, PT, R19, R222, PT ;  /* 0x000000de1300720c */ /* 0x000fe40003f66270 */
[----:B------:R-:W-:Y:S02]  /*f8a0*/  ISETP.GE.OR P6, PT, R102, R227, !P6 ;  /* 0x000000e36600720c */ /* 0x000fe400077c6670 */
[----:B------:R-:W-:Y:S02]  /*f8b0*/  FMNMX.FTZ R2, R15, R2, !PT ;  /* 0x000000020f027209 */ /* 0x000fe40007810000 */
[----:B------:R-:W-:Y:S02]  /*f8c0*/  FMNMX.FTZ R105, R195, R105, !PT ;  /* 0x00000069c3697209 */ /* 0x000fe40007810000 */
[----:B------:R-:W-:Y:S02]  /*f8d0*/  ISETP.GE.OR P3, PT, R19, R226, !P3 ;  /* 0x000000e21300720c */ /* 0x000fe40005f66670 */
[----:B------:R-:W-:Y:S02]  /*f8e0*/  ISETP.GE.AND P2, PT, R101, R223, PT ;  /* 0x000000df6500720c */ /* 0x000fe40003f46270 */
[----:B------:R-:W-:Y:S02]  /*f8f0*/  FSEL R188, R24, -INF , !P6 ;  /* 0xff80000018bc7808 */ /* 0x000fe40007000000 */
[----:B------:R-:W-:Y:S02]  /*f900*/  ISETP.GE.AND P6, PT, R18, R222, PT ;  /* 0x000000de1200720c */ /* 0x000fe40003fc6270 */
[----:B------:R-:W-:Y:S02]  /*f910*/  FMNMX.FTZ R2, R197, R2, !PT ;  /* 0x00000002c5027209 */ /* 0x000fe40007810000 */
[----:B------:R-:W-:Y:S02]  /*f920*/  FMNMX.FTZ R105, R198, R105, !PT ;  /* 0x00000069c6697209 */ /* 0x000fe40007810000 */
[----:B------:R-:W-:Y:S02]  /*f930*/  ISETP.GE.OR P6, PT, R18, R226, !P6 ;  /* 0x000000e21200720c */ /* 0x000fe400077c6670 */
[----:B------:R-:W-:Y:S02]  /*f940*/  ISETP.GE.OR P2, PT, R101, R227, !P2 ;  /* 0x000000e36500720c */ /* 0x000fe40005746670 */
[----:B------:R-:W-:Y:S02]  /*f950*/  FSEL R199, R30, -INF , !P3 ;  /* 0xff8000001ec77808 */ /* 0x000fe40005800000 */
[----:B------:R-:W-:Y:S02]  /*f960*/  FMNMX.FTZ R2, R196, R2, !PT ;  /* 0x00000002c4027209 */ /* 0x000fe40007810000 */
[----:B------:R-:W-:Y:S02]  /*f970*/  FMNMX.FTZ R105, R207, R105, !PT ;  /* 0x00000069cf697209 */ /* 0x000fe40007810000 */
[----:B------:R-:W-:Y:S02]  /*f980*/  FSEL R190, R25, -INF , !P2 ;  /* 0xff80000019be7808 */ /* 0x000fe40005000000 */
[----:B------:R-:W-:Y:S02]  /*f990*/  ISETP.GE.AND P2, PT, R17, R223, PT ;  /* 0x000000df1100720c */ /* 0x000fe40003f46270 */
[----:B------:R-:W-:Y:S02]  /*f9a0*/  FSEL R200, R31, -INF , !P6 ;  /* 0xff8000001fc87808 */ /* 0x000fe40007000000 */
[----:B------:R-:W-:Y:S02]  /*f9b0*/  FMNMX.FTZ R2, R199, R2, !PT ;  /* 0x00000002c7027209 */ /* 0x000fe40007810000 */
[----:B------:R-:W-:Y:S02]  /*f9c0*/  ISETP.GE.AND P3, PT, R7, R222, PT ;  /* 0x000000de0700720c */ /* 0x000fe40003f66270 */
[----:B------:R-:W-:Y:S02]  /*f9d0*/  FMNMX.FTZ R105, R208, R105, !PT ;  /* 0x00000069d0697209 */ /* 0x000fe40007810000 */
[----:B------:R-:W-:Y:S02]  /*f9e0*/  ISETP.GE.OR P2, PT, R17, R227, !P2 ;  /* 0x000000e31100720c */ /* 0x000fe40005746670 */
[----:B------:R-:W-:Y:S02]  /*f9f0*/  FMNMX.FTZ R2, R200, R2, !PT ;  /* 0x00000002c8027209 */ /* 0x000fe40007810000 */
[----:B-1----:R-:W-:Y:S02]  /*fa00*/  FMNMX.FTZ R104, R104, R9, !PT ;  /* 0x0000000968687209 */ /* 0x002fe40007810000 */
[----:B------:R-:W-:Y:S02]  /*fa10*/  ISETP.GE.OR P3, PT, R7, R226, !P3 ;  /* 0x000000e20700720c */ /* 0x000fe40005f66670 */
[----:B------:R-:W-:Y:S01]  /*fa20*/  FMNMX.FTZ R105, R241, R105, !PT ;  /* 0x00000069f1697209 */ /* 0x000fe20007810000 */
[----:B------:R-:W-:Y:S01]  /*fa30*/  FMUL.FTZ R109, R104, c[0x0][0x23c] ;  /* 0x00008f00686d7a20 */ /* 0x000fe20000410000 */
[----:B------:R-:W-:Y:S02]  /*fa40*/  FSEL R202, R40, -INF , !P2 ;  /* 0xff80000028ca7808 */ /* 0x000fe40005000000 */
[----:B------:R-:W-:Y:S02]  /*fa50*/  ISETP.GE.AND P2, PT, R6, R222, PT ;  /* 0x000000de0600720c */ /* 0x000fe40003f46270 */
[----:B------:R-:W-:Y:S02]  /*fa60*/  FMNMX.FTZ R2, R235, R2, !PT ;  /* 0x00000002eb027209 */ /* 0x000fe40007810000 */
[----:B------:R-:W-:Y:S02]  /*fa70*/  FSEL R215, R46, -INF , !P3 ;  /* 0xff8000002ed77808 */ /* 0x000fe40005800000 */
[----:B------:R-:W-:Y:S02]  /*fa80*/  FSETP.NEU.FTZ.AND P3, PT, R104, -INF , PT ;  /* 0xff8000006800780b */ /* 0x000fe40003f7d000 */
[----:B------:R-:W-:Y:S02]  /*fa90*/  FMNMX.FTZ R105, R243, R105, !PT ;  /* 0x00000069f3697209 */ /* 0x000fe40007810000 */
[----:B------:R-:W-:Y:S02]  /*faa0*/  ISETP.GE.OR P2, PT, R6, R226, !P2 ;  /* 0x000000e20600720c */ /* 0x000fe40005746670 */
[----:B------:R-:W-:Y:S02]  /*fab0*/  FMNMX.FTZ R2, R236, R2, !PT ;  /* 0x00000002ec027209 */ /* 0x000fe40007810000 */
[----:B------:R-:W-:Y:S02]  /*fac0*/  FSEL R109, R109, RZ, P3 ;  /* 0x000000ff6d6d7208 */ /* 0x000fe40001800000 */
[----:B------:R-:W-:Y:S02]  /*fad0*/  FMNMX.FTZ R105, R212, R105, !PT ;  /* 0x00000069d4697209 */ /* 0x000fe40007810000 */
[----:B------:R-:W-:Y:S02]  /*fae0*/  FSEL R232, R47, -INF , !P2 ;  /* 0xff8000002fe87808 */ /* 0x000fe40005000000 */
[----:B------:R-:W-:Y:S02]  /*faf0*/  FSEL R56, R56, -INF , !P5 ;  /* 0xff80000038387808 */ /* 0x000fe40006800000 */
[C---:B------:R-:W-:Y:S02]  /*fb00*/  ISETP.GE.AND P5, PT, R0.reuse, R223, PT ;  /* 0x000000df0000720c */ /* 0x040fe40003fa6270 */
[----:B------:R-:W-:Y:S02]  /*fb10*/  ISETP.GE.AND P2, PT, R0, R222, PT ;  /* 0x000000de0000720c */ /* 0x000fe40003f46270 */
[----:B------:R-:W-:Y:S02]  /*fb20*/  FMNMX.FTZ R2, R215, R2, !PT ;  /* 0x00000002d7027209 */ /* 0x000fe40007810000 */
[----:B------:R-:W-:Y:S02]  /*fb30*/  FMNMX.FTZ R7, R20, R106, !PT ;  /* 0x0000006a14077209 */ /* 0x000fe40007810000 */
[----:B------:R-:W-:Y:S02]  /*fb40*/  FMNMX.FTZ R105, R50, R105, !PT ;  /* 0x0000006932697209 */ /* 0x000fe40007810000 */
[C---:B------:R-:W-:Y:S02]  /*fb50*/  ISETP.GE.OR P5, PT, R0.reuse, R227, !P5 ;  /* 0x000000e30000720c */ /* 0x040fe40006fa6670 */
[----:B------:R-:W-:Y:S02]  /*fb60*/  ISETP.GE.OR P2, PT, R0, R226, !P2 ;  /* 0x000000e20000720c */ /* 0x000fe40005746670 */
[----:B------:R-:W-:Y:S01]  /*fb70*/  FMNMX.FTZ R0, R232, R2, !PT ;  /* 0x00000002e8007209 */ /* 0x000fe20007810000 */
[--C-:B------:R-:W-:Y:S01]  /*fb80*/  FFMA.FTZ R2, R108, c[0x0][0x23c], -R109.reuse ;  /* 0x00008f006c027a23 */ /* 0x100fe2000001086d */
[----:B------:R-:W-:Y:S02]  /*fb90*/  FMNMX.FTZ R105, R66, R105, !PT ;  /* 0x0000006942697209 */ /* 0x000fe40007810000 */
[----:B------:R-:W-:Y:S01]  /*fba0*/  FMNMX.FTZ R7, R10, R7, !PT ;  /* 0x000000070a077209 */ /* 0x000fe20007810000 */
[----:B------:R1:W-:Y:S01]  /*fbb0*/  MUFU.EX2 R214, R2 ;  /* 0x0000000200d67308 */ /* 0x0003e20000000800 */
[----:B------:R-:W-:Y:S02]  /*fbc0*/  FMNMX.FTZ R105, R67, R105, !PT ;  /* 0x0000006943697209 */ /* 0x000fe40007810000 */
[----:B------:R-:W-:Y:S02]  /*fbd0*/  FMNMX.FTZ R7, R12, R7, !PT ;  /* 0x000000070c077209 */ /* 0x000fe40007810000 */
[C---:B------:R-:W-:Y:S01]  /*fbe0*/  ISETP.GE.AND P6, PT, R6.reuse, R223, PT ;  /* 0x000000df0600720c */ /* 0x040fe20003fc6270 */
[----:B------:R-:W2:Y:S01]  /*fbf0*/  SHFL.BFLY PT, R8, R105, 0x2, 0x1f ;  /* 0x0c401f0069087f89 */ /* 0x000ea200000e0000 */
[----:B------:R-:W-:Y:S02]  /*fc00*/  FMNMX.FTZ R7, R13, R7, !PT ;  /* 0x000000070d077209 */ /* 0x000fe40007810000 */
[----:B------:R-:W-:Y:S02]  /*fc10*/  ISETP.GE.OR P6, PT, R6, R227, !P6 ;  /* 0x000000e30600720c */ /* 0x000fe400077c6670 */
[----:B------:R-:W-:Y:S02]  /*fc20*/  FMNMX.FTZ R6, R188, R7, !PT ;  /* 0x00000007bc067209 */ /* 0x000fe40007810000 */
[----:B------:R-:W-:Y:S02]  /*fc30*/  FSEL R58, R58, -INF , !P1 ;  /* 0xff8000003a3a7808 */ /* 0x000fe40004800000 */
[----:B------:R-:W-:Y:S02]  /*fc40*/  FMNMX.FTZ R6, R190, R6, !PT ;  /* 0x00000006be067209 */ /* 0x000fe40007810000 */
[----:B------:R-:W-:Y:S02]  /*fc50*/  FSEL R57, R57, -INF , !P4 ;  /* 0xff80000039397808 */ /* 0x000fe40006000000 */
[----:B------:R-:W-:Y:S02]  /*fc60*/  FMNMX.FTZ R6, R191, R6, !PT ;  /* 0x00000006bf067209 */ /* 0x000fe40007810000 */
[----:B------:R-:W-:Y:S02]  /*fc70*/  ISETP.GE.AND P4, PT, R5, R222, PT ;  /* 0x000000de0500720c */ /* 0x000fe40003f86270 */
[----:B------:R-:W-:Y:S01]  /*fc80*/  FMNMX.FTZ R6, R192, R6, !PT ;  /* 0x00000006c0067209 */ /* 0x000fe20007810000 */
[----:B-1----:R-:W-:Y:S01]  /*fc90*/  FFMA.FTZ R2, R176, c[0x0][0x23c], -R109 ;  /* 0x00008f00b0027a23 */ /* 0x002fe2000001086d */
[----:B------:R-:W-:Y:S02]  /*fca0*/  FSEL R201, R45, -INF , !P6 ;  /* 0xff8000002dc97808 */ /* 0x000fe40007000000 */
[----:B------:R-:W-:Y:S01]  /*fcb0*/  FMNMX.FTZ R103, R202, R6, !PT ;  /* 0x00000006ca677209 */ /* 0x000fe20007810000 */
[----:B------:R1:W3:Y:S01]  /*fcc0*/  MUFU.EX2 R245, R2 ;  /* 0x0000000200f57308 */ /* 0x0002e20000000800 */
[----:B------:R-:W-:Y:S02]  /*fcd0*/  ISETP.GE.OR P4, PT, R5, R226, !P4 ;  /* 0x000000e20500720c */ /* 0x000fe40006786670 */
[----:B------:R-:W-:Y:S02]  /*fce0*/  FMNMX.FTZ R103, R203, R103, !PT ;  /* 0x00000067cb677209 */ /* 0x000fe40007810000 */
[----:B--2---:R-:W-:Y:S02]  /*fcf0*/  FMNMX.FTZ R105, R105, R8, !PT ;  /* 0x0000000869697209 */ /* 0x004fe40007810000 */
[----:B------:R-:W-:Y:S02]  /*fd00*/  FSEL R59, R59, -INF , !P0 ;  /* 0xff8000003b3b7808 */ /* 0x000fe40004000000 */
[----:B------:R-:W-:Y:S01]  /*fd10*/  FMNMX.FTZ R0, R58, R0, !PT ;  /* 0x000000003a007209 */ /* 0x000fe20007810000 */
[----:B------:R-:W2:Y:S01]  /*fd20*/  SHFL.BFLY PT, R6, R105, 0x1, 0x1f ;  /* 0x0c201f0069067f89 */ /* 0x000ea200000e0000 */
[----:B------:R-:W-:Y:S02]  /*fd30*/  FMNMX.FTZ R103, R204, R103, !PT ;  /* 0x00000067cc677209 */ /* 0x000fe40007810000 */
[----:B------:R-:W-:Y:S02]  /*fd40*/  ISETP.GE.AND P6, PT, R5, R223, PT ;  /* 0x000000df0500720c */ /* 0x000fe40003fc6270 */
[----:B------:R-:W-:Y:S02]  /*fd50*/  FSEL R62, R62, -INF , !P4 ;  /* 0xff8000003e3e7808 */ /* 0x000fe40006000000 */
[----:B------:R-:W-:Y:S02]  /*fd60*/  FMNMX.FTZ R0, R59, R0, !PT ;  /* 0x000000003b007209 */ /* 0x000fe40007810000 */
[----:B------:R-:W-:Y:S02]  /*fd70*/  FMNMX.FTZ R103, R201, R103, !PT ;  /* 0x00000067c9677209 */ /* 0x000fe40007810000 */
[----:B------:R-:W-:Y:S02]  /*fd80*/  ISETP.GE.OR P6, PT, R5, R227, !P6 ;  /* 0x000000e30500720c */ /* 0x000fe400077c6670 */
[----:B------:R-:W-:Y:S02]  /*fd90*/  FMNMX.FTZ R103, R56, R103, !PT ;  /* 0x0000006738677209 */ /* 0x000fe40007810000 */
[----:B------:R-:W-:Y:S02]  /*fda0*/  FSEL R108, R63, -INF , !P2 ;  /* 0xff8000003f6c7808 */ /* 0x000fe40005000000 */
[----:B------:R-:W-:Y:S02]  /*fdb0*/  FMNMX.FTZ R0, R62, R0, !PT ;  /* 0x000000003e007209 */ /* 0x000fe40007810000 */
[----:B------:R-:W-:Y:S02]  /*fdc0*/  FSEL R60, R60, -INF , !P6 ;  /* 0xff8000003c3c7808 */ /* 0x000fe40007000000 */
[----:B------:R-:W-:Y:S02]  /*fdd0*/  FMNMX.FTZ R103, R57, R103, !PT ;  /* 0x0000006739677209 */ /* 0x000fe40007810000 */
[----:B------:R-:W-:Y:S02]  /*fde0*/  FMNMX.FTZ R0, R108, R0, !PT ;  /* 0x000000006c007209 */ /* 0x000fe40007810000 */
[----:B------:R-:W-:Y:S02]  /*fdf0*/  FSEL R61, R61, -INF , !P5 ;  /* 0xff8000003d3d7808 */ /* 0x000fe40006800000 */
[----:B------:R-:W-:Y:S01]  /*fe00*/  FMNMX.FTZ R103, R60, R103, !PT ;  /* 0x000000673c677209 */ /* 0x000fe20007810000 */
[----:B-1----:R-:W1:Y:S01]  /*fe10*/  SHFL.BFLY PT, R2, R0, 0x2, 0x1f ;  /* 0x0c401f0000027f89 */ /* 0x002e6200000e0000 */
[----:B--2---:R-:W-:Y:S02]  /*fe20*/  FMNMX.FTZ R105, R105, R6, !PT ;  /* 0x0000000669697209 */ /* 0x004fe40007810000 */
[----:B------:R-:W-:Y:S02]  /*fe30*/  FMNMX.FTZ R103, R61, R103, !PT ;  /* 0x000000673d677209 */ /* 0x000fe40007810000 */
[C---:B------:R-:W-:Y:S01]  /*fe40*/  FSETP.NEU.FTZ.AND P2, PT, R105.reuse, -INF , PT ;  /* 0xff8000006900780b */ /* 0x040fe20003f5d000 */
[----:B------:R-:W-:Y:S01]  /*fe50*/  FMUL.FTZ R110, R105, c[0x0][0x23c] ;  /* 0x00008f00696e7a20 */ /* 0x000fe20000410000 */
[----:B---3--:R-:W-:Y:S01]  /*fe60*/  F2FP.BF16.PACK_AB R176, R245, R214 ;  /* 0x000000d6f5b0723e */ /* 0x008fe200000010ff */
[----:B------:R-:W2:Y:S03]  /*fe70*/  SHFL.BFLY PT, R4, R103, 0x2, 0x1f ;  /* 0x0c401f0067047f89 */ /* 0x000ea600000e0000 */
[----:B------:R-:W-:Y:S02]  /*fe80*/  FSEL R110, R110, RZ, P2 ;  /* 0x000000ff6e6e7208 */ /* 0x000fe40001000000 */
[----:B-1----:R-:W-:Y:S03]  /*fe90*/  FMNMX.FTZ R0, R0, R2, !PT ;  /* 0x0000000200007209 */ /* 0x002fe60007810000 */
[--C-:B------:R-:W-:Y:S04]  /*fea0*/  FFMA.FTZ R2, R180, c[0x0][0x23c], -R110.reuse ;  /* 0x00008f00b4027a23 */ /* 0x100fe8000001086e */
[----:B------:R1:W-:Y:S01]  /*feb0*/  MUFU.EX2 R249, R2 ;  /* 0x0000000200f97308 */ /* 0x0003e20000000800 */
[----:B--2---:R-:W-:Y:S01]  /*fec0*/  FMNMX.FTZ R103, R103, R4, !PT ;  /* 0x0000000467677209 */ /* 0x004fe20007810000 */
[--C-:B------:R-:W-:Y:S04]  /*fed0*/  FFMA.FTZ R4, R111, c[0x0][0x23c], -R110.reuse ;  /* 0x00008f006f047a23 */ /* 0x100fe8000001086e */
[----:B------:R-:W2:Y:S04]  /*fee0*/  SHFL.BFLY PT, R5, R103, 0x1, 0x1f ;  /* 0x0c201f0067057f89 */ /* 0x000ea800000e0000 */
[----:B------:R3:W-:Y:S04]  /*fef0*/  MUFU.EX2 R233, R4 ;  /* 0x0000000400e97308 */ /* 0x0007e80000000800 */
[----:B-1----:R-:W1:Y:S01]  /*ff00*/  SHFL.BFLY PT, R2, R0, 0x1, 0x1f ;  /* 0x0c201f0000027f89 */ /* 0x002e6200000e0000 */
[----:B--2---:R-:W-:Y:S01]  /*ff10*/  FMNMX.FTZ R103, R103, R5, !PT ;  /* 0x0000000567677209 */ /* 0x004fe20007810000 */
[----:B---3--:R-:W-:Y:S03]  /*ff20*/  FFMA.FTZ R4, R177, c[0x0][0x23c], -R110 ;  /* 0x00008f00b1047a23 */ /* 0x008fe6000001086e */
[C---:B------:R-:W-:Y:S01]  /*ff30*/  FSETP.NEU.FTZ.AND P1, PT, R103.reuse, -INF , PT ;  /* 0xff8000006700780b */ /* 0x040fe20003f3d000 */
[----:B------:R-:W-:Y:S01]  /*ff40*/  FMUL.FTZ R111, R103, c[0x0][0x23c] ;  /* 0x00008f00676f7a20 */ /* 0x000fe20000410000 */
[----:B------:R2:W3:Y:S04]  /*ff50*/  MUFU.EX2 R213, R4 ;  /* 0x0000000400d57308 */ /* 0x0004e80000000800 */
[----:B------:R-:W-:Y:S02]  /*ff60*/  FSEL R111, R111, RZ, P1 ;  /* 0x000000ff6f6f7208 */ /* 0x000fe40000800000 */
[----:B-1----:R-:W-:Y:S03]  /*ff70*/  FMNMX.FTZ R102, R0, R2, !PT ;  /* 0x0000000200667209 */ /* 0x002fe60007810000 */
[----:B------:R-:W-:Y:S01]  /*ff80*/  FFMA.FTZ R0, R12, c[0x0][0x23c], -R111 ;  /* 0x00008f000c007a23 */ /* 0x000fe2000001086f */
[C---:B------:R-:W-:Y:S03]  /*ff90*/  FSETP.NEU.FTZ.AND P0, PT, R102.reuse, -INF , PT ;  /* 0xff8000006600780b */ /* 0x040fe60003f1d000 */
[----:B------:R1:W-:Y:S01]  /*ffa0*/  MUFU.EX2 R244, R0 ;  /* 0x0000000000f47308 */ /* 0x0003e20000000800 */
[----:B------:R-:W-:Y:S05]  /*ffb0*/  FMUL.FTZ R184, R102, c[0x0][0x23c] ;  /* 0x00008f0066b87a20 */ /* 0x000fea0000410000 */
[----:B------:R-:W-:Y:S01]  /*ffc0*/  FSEL R184, R184, RZ, P0 ;  /* 0x000000ffb8b87208 */ /* 0x000fe20000000000 */
[----:B--2---:R-:W-:Y:S01]  /*ffd0*/  FFMA.FTZ R4, R179, c[0x0][0x23c], -R109 ;  /* 0x00008f00b3047a23 */ /* 0x004fe2000001086d */
[----:B---3--:R-:W-:Y:S03]  /*ffe0*/  F2FP.BF16.PACK_AB R177, R213, R233 ;  /* 0x000000e9d5b1723e */ /* 0x008fe600000010ff */
[--C-:B------:R-:W-:Y:S01]  /*fff0*/  FFMA.FTZ R2, R15, c[0x0][0x23c], -R184.reuse ;  /* 0x00008f000f027a23 */ /* 0x100fe200000108b8 */
[----:B------:R2:W-:Y:S10]  /*10000*/  MUFU.EX2 R248, R4 ;  /* 0x0000000400f87308 */ /* 0x0005f40000000800 */
[----:B------:R3:W-:Y:S01]  /*10010*/  MUFU.EX2 R234, R2 ;  /* 0x0000000200ea7308 */ /* 0x0007e20000000800 */
[----:B-1----:R-:W-:Y:S09]  /*10020*/  FFMA.FTZ R0, R13, c[0x0][0x23c], -R111 ;  /* 0x00008f000d007a23 */ /* 0x002ff2000001086f */
[----:B------:R1:W4:Y:S01]  /*10030*/  MUFU.EX2 R237, R0 ;  /* 0x0000000000ed7308 */ /* 0x0003220000000800 */
[----:B--2---:R-:W-:Y:S09]  /*10040*/  FFMA.FTZ R4, R178, c[0x0][0x23c], -R109 ;  /* 0x00008f00b2047a23 */ /* 0x004ff2000001086d */
[----:B------:R2:W5:Y:S01]  /*10050*/  MUFU.EX2 R240, R4 ;  /* 0x0000000400f07308 */ /* 0x0005620000000800 */
[----:B---3--:R-:W-:Y:S01]  /*10060*/  FSEL R2, R105, RZ, P2 ;  /* 0x000000ff69027208 */ /* 0x008fe20001000000 */
[----:B-1----:R-:W-:Y:S01]  /*10070*/  FFMA.FTZ R0, R21, c[0x0][0x23c], -R184 ;  /* 0x00008f0015007a23 */ /* 0x002fe200000108b8 */
[----:B----4-:R-:W-:Y:S07]  /*10080*/  F2FP.BF16.PACK_AB R182, R237, R244 ;  /* 0x000000f4edb6723e */ /* 0x010fee00000010ff */
[----:B------:R1:W-:Y:S01]  /*10090*/  MUFU.EX2 R49, R0 ;  /* 0x0000000000317308 */ /* 0x0003e20000000800 */
[----:B--2---:R-:W-:Y:S01]  /*100a0*/  FFMA.FTZ R4, R181, c[0x0][0x23c], -R110 ;  /* 0x00008f00b5047a23 */ /* 0x004fe2000001086e */
[----:B-----5:R-:W-:Y:S08]  /*100b0*/  F2FP.BF16.PACK_AB R178, R240, R248 ;  /* 0x000000f8f0b2723e */ /* 0x020ff000000010ff */
[----:B------:R-:W2:Y:S01]  /*100c0*/  MUFU.EX2 R239, R4 ;  /* 0x0000000400ef7308 */ /* 0x000ea20000000800 */
[--C-:B-1----:R-:W-:Y:S09]  /*100d0*/  FFMA.FTZ R0, R11, c[0x0][0x23c], -R184.reuse ;  /* 0x00008f000b007a23 */ /* 0x102ff200000108b8 */
[----:B------:R1:W3:Y:S01]  /*100e0*/  MUFU.EX2 R247, R0 ;  /* 0x0000000000f77308 */ /* 0x0002e20000000800 */
[----:B--2---:R-:W-:Y:S01]  /*100f0*/  F2FP.BF16.PACK_AB R179, R239, R249 ;  /* 0x000000f9efb3723e */ /* 0x004fe200000010ff */
[--C-:B------:R-:W-:Y:S02]  /*10100*/  FFMA.FTZ R4, R20, c[0x0][0x23c], -R111.reuse ;  /* 0x00008f0014047a23 */ /* 0x100fe4000001086f */
[----:B------:R-:W2:Y:S06]  /*10110*/  LDSM.16.MT88.4 R20, [R216+0x9000] ;  /* 0x00900000d814783b */ /* 0x000eac0000004200 */
[----:B------:R4:W-:Y:S01]  /*10120*/  MUFU.EX2 R48, R4 ;  /* 0x0000000400307308 */ /* 0x0009e20000000800 */
[----:B-1----:R-:W-:Y:S01]  /*10130*/  FFMA.FTZ R0, R14, c[0x0][0x23c], -R184 ;  /* 0x00008f000e007a23 */ /* 0x002fe200000108b8 */
[----:B---3--:R-:W-:Y:S08]  /*10140*/  F2FP.BF16.PACK_AB R181, R247, R49 ;  /* 0x00000031f7b5723e */ /* 0x008ff000000010ff */
[----:B------:R1:W3:Y:S01]  /*10150*/  MUFU.EX2 R242, R0 ;  /* 0x0000000000f27308 */ /* 0x0002e20000000800 */
[----:B----4-:R-:W-:Y:S09]  /*10160*/  FFMA.FTZ R4, R10, c[0x0][0x23c], -R111 ;  /* 0x00008f000a047a23 */ /* 0x010ff2000001086f */
[----:B------:R-:W4:Y:S01]  /*10170*/  MUFU.EX2 R246, R4 ;  /* 0x0000000400f67308 */ /* 0x000f220000000800 */
[----:B-1----:R-:W-:Y:S02]  /*10180*/  FSEL R0, R104, RZ, P3 ;  /* 0x000000ff68007208 */ /* 0x002fe40001800000 */
[----:B---3--:R-:W-:Y:S03]  /*10190*/  F2FP.BF16.PACK_AB R183, R234, R242 ;  /* 0x000000f2eab7723e */ /* 0x008fe600000010ff */
[----:B------:R-:W-:Y:S04]  /*101a0*/  FADD.FTZ R0, -R0, R3 ;  /* 0x0000000300007221 */ /* 0x000fe80000010100 */
[----:B------:R-:W-:Y:S01]  /*101b0*/  FMUL.FTZ R0, R0, c[0x0][0x23c] ;  /* 0x00008f0000007a20 */ /* 0x000fe20000410000 */
[----:B----4-:R-:W-:Y:S03]  /*101c0*/  F2FP.BF16.PACK_AB R180, R246, R48 ;  /* 0x00000030f6b4723e */ /* 0x010fe600000010ff */
[----:B------:R1:W3:Y:S02]  /*101d0*/  MUFU.EX2 R101, R0 ;  /* 0x0000000000657308 */ /* 0x0002e40000000800 */
[----:B-1----:R-:W-:Y:S01]  /*101e0*/  FADD.FTZ R0, -R2, R100 ;  /* 0x0000006402007221 */ /* 0x002fe20000010100 */
[----:B------:R-:W-:Y:S01]  /*101f0*/  FSEL R2, R103, RZ, P1 ;  /* 0x000000ff67027208 */ /* 0x000fe20000800000 */
[C---:B---3--:R-:W-:Y:S02]  /*10200*/  FMUL.FTZ R32, R101.reuse, R140 ;  /* 0x0000008c65207220 */ /* 0x048fe40000410000 */
[----:B------:R-:W-:Y:S02]  /*10210*/  FMUL.FTZ R0, R0, c[0x0][0x23c] ;  /* 0x00008f0000007a20 */ /* 0x000fe40000410000 */
[----:B------:R-:W-:Y:S02]  /*10220*/  IMAD.MOV.U32 R140, RZ, RZ, R249 ;  /* 0x000000ffff8c7224 */ /* 0x000fe400078e00f9 */
[----:B------:R1:W3:Y:S01]  /*10230*/  MUFU.EX2 R100, R0 ;  /* 0x0000000000647308 */ /* 0x0002e20000000800 */
[C---:B------:R-:W-:Y:S02]  /*10240*/  FMUL.FTZ R33, R101.reuse, R141 ;  /* 0x0000008d65217220 */ /* 0x040fe40000410000 */
[----:B------:R-:W-:Y:S02]  /*10250*/  IMAD.MOV.U32 R141, RZ, RZ, R248 ;  /* 0x000000ffff8d7224 */ /* 0x000fe400078e00f8 */
[C---:B------:R-:W-:Y:S02]  /*10260*/  FMUL.FTZ R4, R101.reuse, R112 ;  /* 0x0000007065047220 */ /* 0x040fe40000410000 */
        /* <DEDUP_REMOVED lines=8> */
[----:B------:R-:W-:Y:S02]  /*102f0*/  FMUL.FTZ R85, R101, R85 ;  /* 0x0000005565557220 */ /* 0x000fe40000410000 */
[----:B-1----:R-:W-:Y:S01]  /*10300*/  FADD.FTZ R0, -R2, R106 ;  /* 0x0000006a02007221 */ /* 0x002fe20000010100 */
[----:B------:R-:W-:Y:S01]  /*10310*/  FSEL R2, R102, RZ, P0 ;  /* 0x000000ff66027208 */ /* 0x000fe20000000000 */
[----:B---3--:R-:W-:Y:S01]  /*10320*/  FMUL.FTZ R34, R100, R142 ;  /* 0x0000008e64227220 */ /* 0x008fe20000410000 */
[----:B------:R-:W-:Y:S01]  /*10330*/  ISETP.GT.AND P0, PT, R231, UR8, PT ;  /* 0x00000008e7007c0c */ /* 0x000fe2000bf04270 */
[----:B------:R-:W-:Y:S02]  /*10340*/  FMUL.FTZ R0, R0, c[0x0][0x23c] ;  /* 0x00008f0000007a20 */ /* 0x000fe40000410000 */
[----:B------:R-:W-:Y:S02]  /*10350*/  IMAD.MOV.U32 R142, RZ, RZ, R247 ;  /* 0x000000ffff8e7224 */ /* 0x000fe400078e00f7 */
[----:B------:R1:W3:Y:S01]  /*10360*/  MUFU.EX2 R3, R0 ;  /* 0x0000000000037308 */ /* 0x0002e20000000800 */
[C---:B------:R-:W-:Y:S02]  /*10370*/  FMUL.FTZ R35, R100.reuse, R143 ;  /* 0x0000008f64237220 */ /* 0x040fe40000410000 */
[----:B------:R-:W-:Y:S02]  /*10380*/  IMAD.MOV.U32 R143, RZ, RZ, R246 ;  /* 0x000000ffff8f7224 */ /* 0x000fe400078e00f6 */
[C---:B------:R-:W-:Y:S02]  /*10390*/  FMUL.FTZ R6, R100.reuse, R114 ;  /* 0x0000007264067220 */ /* 0x040fe40000410000 */
[C---:B------:R-:W-:Y:S02]  /*103a0*/  FMUL.FTZ R7, R100.reuse, R115 ;  /* 0x0000007364077220 */ /* 0x040fe40000410000 */
[----:B------:R-:W4:Y:S01]  /*103b0*/  LDSM.16.MT88.4 R112, [R218+0xa000] ;  /* 0x00a00000da70783b */ /* 0x000f220000004200 */
[C---:B------:R-:W-:Y:S02]  /*103c0*/  FMUL.FTZ R18, R100.reuse, R126 ;  /* 0x0000007e64127220 */ /* 0x040fe40000410000 */
[C---:B------:R-:W-:Y:S02]  /*103d0*/  FMUL.FTZ R19, R100.reuse, R127 ;  /* 0x0000007f64137220 */ /* 0x040fe40000410000 */
[-C--:B--2---:R-:W-:Y:S01]  /*103e0*/  HMMA.16816.F32.BF16 R4, R176, R20.reuse, R4 ;  /* 0x00000014b004723c */ /* 0x084fe20000041804 */
[C---:B------:R-:W-:Y:S02]  /*103f0*/  FMUL.FTZ R51, R100.reuse, R159 ;  /* 0x0000009f64337220 */ /* 0x040fe40000410000 */
[C---:B------:R-:W-:Y:S01]  /*10400*/  FMUL.FTZ R70, R100.reuse, R70 ;  /* 0x0000004664467220 */ /* 0x040fe20000410000 */
[----:B------:R-:W-:Y:S01]  /*10410*/  LDSM.16.MT88.4 R124, [R218+0x9400] ;  /* 0x00940000da7c783b */ /* 0x000fe20000004200 */
[C---:B------:R-:W-:Y:S02]  /*10420*/  FMUL.FTZ R71, R100.reuse, R71 ;  /* 0x0000004764477220 */ /* 0x040fe40000410000 */
[C---:B------:R-:W-:Y:S02]  /*10430*/  FMUL.FTZ R82, R100.reuse, R82 ;  /* 0x0000005264527220 */ /* 0x040fe40000410000 */
[----:B------:R-:W-:Y:S03]  /*10440*/  FMUL.FTZ R83, R100, R83 ;  /* 0x0000005364537220 */ /* 0x000fe60000410000 */
[----:B-1----:R-:W-:Y:S02]  /*10450*/  FADD.FTZ R0, -R2, R107 ;  /* 0x0000006b02007221 */ /* 0x002fe40000010100 */
[----:B------:R-:W-:Y:S02]  /*10460*/  FFMA.FTZ R2, R185, c[0x0][0x23c], -R109 ;  /* 0x00008f00b9027a23 */ /* 0x000fe4000001086d */
[----:B------:R-:W-:Y:S02]  /*10470*/  FMUL.FTZ R0, R0, c[0x0][0x23c] ;  /* 0x00008f0000007a20 */ /* 0x000fe40000410000 */
[----:B------:R1:W-:Y:S01]  /*10480*/  MUFU.EX2 R252, R2 ;  /* 0x0000000200fc7308 */ /* 0x0003e20000000800 */
[----:B------:R-:W-:Y:S02]  /*10490*/  IMAD.MOV.U32 R185, RZ, RZ, R245 ;  /* 0x000000ffffb97224 */ /* 0x000fe400078e00f5 */
[C---:B---3--:R-:W-:Y:S02]  /*104a0*/  FMUL.FTZ R8, R3.reuse, R116 ;  /* 0x0000007403087220 */ /* 0x048fe40000410000 */
[C---:B------:R-:W-:Y:S02]  /*104b0*/  FMUL.FTZ R9, R3.reuse, R117 ;  /* 0x0000007503097220 */ /* 0x040fe40000410000 */
[C---:B------:R-:W-:Y:S02]  /*104c0*/  FMUL.FTZ R12, R3.reuse, R120 ;  /* 0x00000078030c7220 */ /* 0x040fe40000410000 */
[C---:B------:R-:W-:Y:S01]  /*104d0*/  FMUL.FTZ R13, R3.reuse, R121 ;  /* 0x00000079030d7220 */ /* 0x040fe20000410000 */
[----:B------:R-:W2:Y:S01]  /*104e0*/  MUFU.EX2 R0, R0 ;  /* 0x0000000000007308 */ /* 0x000ea20000000800 */
[C---:B------:R-:W-:Y:S02]  /*104f0*/  FMUL.FTZ R24, R3.reuse, R132 ;  /* 0x0000008403187220 */ /* 0x040fe40000410000 */
[C---:B------:R-:W-:Y:S02]  /*10500*/  FMUL.FTZ R25, R3.reuse, R133 ;  /* 0x0000008503197220 */ /* 0x040fe40000410000 */
[C---:B------:R-:W-:Y:S02]  /*10510*/  FMUL.FTZ R28, R3.reuse, R136 ;  /* 0x00000088031c7220 */ /* 0x040fe40000410000 */
[C---:B------:R-:W-:Y:S02]  /*10520*/  FMUL.FTZ R29, R3.reuse, R137 ;  /* 0x00000089031d7220 */ /* 0x040fe40000410000 */
[C---:B------:R-:W-:Y:S02]  /*10530*/  FMUL.FTZ R40, R3.reuse, R148 ;  /* 0x0000009403287220 */ /* 0x040fe40000410000 */
[----:B------:R-:W-:Y:S02]  /*10540*/  IMAD.MOV.U32 R148, RZ, RZ, R234 ;  /* 0x000000ffff947224 */ /* 0x000fe400078e00ea */
[----:B------:R-:W-:Y:S02]  /*10550*/  IMAD.MOV.U32 R136, RZ, RZ, R233 ;  /* 0x000000ffff887224 */ /* 0x000fe400078e00e9 */
[----:B-1----:R-:W-:Y:S02]  /*10560*/  FFMA.FTZ R2, R186, c[0x0][0x23c], -R109 ;  /* 0x00008f00ba027a23 */ /* 0x002fe4000001086d */
[----:B------:R-:W-:Y:S02]  /*10570*/  IMAD.MOV.U32 R186, RZ, RZ, R244 ;  /* 0x000000ffffba7224 */ /* 0x000fe400078e00f4 */
[----:B------:R1:W3:Y:S01]  /*10580*/  MUFU.EX2 R251, R2 ;  /* 0x0000000200fb7308 */ /* 0x0002e20000000800 */
[----:B------:R-:W-:Y:S02]  /*10590*/  IMAD.MOV.U32 R137, RZ, RZ, R214 ;  /* 0x000000ffff897224 */ /* 0x000fe400078e00d6 */
[----:B------:R-:W-:Y:S02]  /*105a0*/  FMUL.FTZ R41, R3, R149 ;  /* 0x0000009503297220 */ /* 0x000fe40000410000 */
[C---:B--2---:R-:W-:Y:S02]  /*105b0*/  FMUL.FTZ R10, R0.reuse, R118 ;  /* 0x00000076000a7220 */ /* 0x044fe40000410000 */
[C---:B------:R-:W-:Y:S02]  /*105c0*/  FMUL.FTZ R11, R0.reuse, R119 ;  /* 0x00000077000b7220 */ /* 0x040fe40000410000 */
[----:B------:R-:W2:Y:S01]  /*105d0*/  LDSM.16.MT88.4 R116, [R216+0xb000] ;  /* 0x00b00000d874783b */ /* 0x000ea20000004200 */
[----:B------:R-:W-:Y:S02]  /*105e0*/  IMAD.MOV.U32 R132, RZ, RZ, R58 ;  /* 0x000000ffff847224 */ /* 0x000fe400078e003a */
[----:B------:R-:W-:Y:S02]  /*105f0*/  IMAD.MOV.U32 R133, RZ, RZ, R61 ;  /* 0x000000ffff857224 */ /* 0x000fe400078e003d */
[C---:B------:R-:W-:Y:S01]  /*10600*/  HMMA.16816.F32.BF16 R8, R180.reuse, R20, R8 ;  /* 0x00000014b408723c */ /* 0x040fe20000041808 */
[C---:B------:R-:W-:Y:S02]  /*10610*/  FMUL.FTZ R14, R0.reuse, R122 ;  /* 0x0000007a000e7220 */ /* 0x040fe40000410000 */
[C---:B------:R-:W-:Y:S02]  /*10620*/  FMUL.FTZ R15, R0.reuse, R123 ;  /* 0x0000007b000f7220 */ /* 0x040fe40000410000 */
[C---:B------:R-:W-:Y:S02]  /*10630*/  FMUL.FTZ R26, R0.reuse, R134 ;  /* 0x00000086001a7220 */ /* 0x040fe40000410000 */
[C---:B------:R-:W-:Y:S02]  /*10640*/  FMUL.FTZ R20, R101.reuse, R128 ;  /* 0x0000008065147220 */ /* 0x040fe40000410000 */
[----:B------:R-:W-:Y:S01]  /*10650*/  FMUL.FTZ R21, R101, R129 ;  /* 0x0000008165157220 */ /* 0x000fe20000410000 */
[-C--:B------:R-:W-:Y:S02]  /*10660*/  HMMA.16816.F32.BF16 R12, R180, R22.reuse, R12 ;  /* 0x00000016b40c723c */ /* 0x080fe4000004180c */
[----:B-1----:R-:W-:Y:S02]  /*10670*/  FFMA.FTZ R2, R187, c[0x0][0x23c], -R110 ;  /* 0x00008f00bb027a23 */ /* 0x002fe4000001086e */
[----:B------:R-:W-:Y:S02]  /*10680*/  IMAD.MOV.U32 R134, RZ, RZ, R60 ;  /* 0x000000ffff867224 */ /* 0x000fe400078e003c */
[----:B------:R1:W-:Y:S01]  /*10690*/  MUFU.EX2 R250, R2 ;  /* 0x0000000200fa7308 */ /* 0x0003e20000000800 */
[C---:B------:R-:W-:Y:S01]  /*106a0*/  FMUL.FTZ R27, R0.reuse, R135 ;  /* 0x00000087001b7220 */ /* 0x040fe20000410000 */
[C---:B------:R-:W-:Y:S01]  /*106b0*/  HMMA.16816.F32.BF16 R16, R176.reuse, R22, R16 ;  /* 0x00000016b010723c */ /* 0x040fe20000041810 */
[C---:B------:R-:W-:Y:S03]  /*106c0*/  FMUL.FTZ R30, R0.reuse, R138 ;  /* 0x0000008a001e7220 */ /* 0x040fe60000410000 */
[C---:B------:R-:W-:Y:S02]  /*106d0*/  FMUL.FTZ R31, R0.reuse, R139 ;  /* 0x0000008b001f7220 */ /* 0x040fe40000410000 */
[----:B------:R-:W-:Y:S02]  /*106e0*/  FMUL.FTZ R47, R0, R155 ;  /* 0x0000009b002f7220 */ /* 0x000fe40000410000 */
[C---:B------:R-:W-:Y:S04]  /*106f0*/  FMUL.FTZ R22, R100.reuse, R130 ;  /* 0x0000008264167220 */ /* 0x040fe80000410000 */
[----:B------:R-:W-:Y:S02]  /*10700*/  FMUL.FTZ R23, R100, R131 ;  /* 0x0000008364177220 */ /* 0x000fe40000410000 */
[----:B------:R-:W-:Y:S01]  /*10710*/  LDSM.16.MT88.4 R128, [R216+0xa400] ;  /* 0x00a40000d880783b */ /* 0x000fe20000004200 */
[----:B------:R-:W-:Y:S02]  /*10720*/  IMAD.MOV.U32 R135, RZ, RZ, R213 ;  /* 0x000000ffff877224 */ /* 0x000fe400078e00d5 */
[----:B------:R-:W-:Y:S02]  /*10730*/  IMAD.MOV.U32 R139, RZ, RZ, R48 ;  /* 0x000000ffff8b7224 */ /* 0x000fe400078e0030 */
[-C--:B------:R-:W-:Y:S01]  /*10740*/  HMMA.16816.F32.BF16 R20, R176, R36.reuse, R20 ;  /* 0x00000024b014723c */ /* 0x080fe20000041814 */
[----:B------:R-:W-:Y:S02]  /*10750*/  FMUL.FTZ R48, R101, R156 ;  /* 0x0000009c65307220 */ /* 0x000fe40000410000 */
[----:B-1----:R-:W-:Y:S02]  /*10760*/  FFMA.FTZ R2, R189, c[0x0][0x23c], -R110 ;  /* 0x00008f00bd027a23 */ /* 0x002fe4000001086e */
[----:B------:R-:W-:Y:S02]  /*10770*/  IMAD.MOV.U32 R156, RZ, RZ, R211 ;  /* 0x000000ffff9c7224 */ /* 0x000fe400078e00d3 */
[----:B------:R1:W5:Y:S01]  /*10780*/  MUFU.EX2 R249, R2 ;  /* 0x0000000200f97308 */ /* 0x0003620000000800 */
[C---:B------:R-:W-:Y:S01]  /*10790*/  HMMA.16816.F32.BF16 R24, R180.reuse, R36, R24 ;  /* 0x00000024b418723c */ /* 0x040fe20000041818 */
[----:B------:R-:W-:Y:S03]  /*107a0*/  IMAD.MOV.U32 R138, RZ, RZ, R49 ;  /* 0x000000ffff8a7224 */ /* 0x000fe600078e0031 */
[C---:B------:R-:W-:Y:S02]  /*107b0*/  FMUL.FTZ R49, R101.reuse, R157 ;  /* 0x0000009d65317220 */ /* 0x040fe40000410000 */
[----:B------:R-:W-:Y:S02]  /*107c0*/  IMAD.MOV.U32 R157, RZ, RZ, R209 ;  /* 0x000000ffff9d7224 */ /* 0x000fe400078e00d1 */
[-C--:B------:R-:W-:Y:S01]  /*107d0*/  HMMA.16816.F32.BF16 R28, R180, R38.reuse, R28 ;  /* 0x00000026b41c723c */ /* 0x080fe2000004181c */
[C---:B------:R-:W-:Y:S03]  /*107e0*/  FMUL.FTZ R36, R101.reuse, R144 ;  /* 0x0000009065247220 */ /* 0x040fe60000410000 */
[----:B------:R-:W-:Y:S02]  /*107f0*/  IMAD.MOV.U32 R144, RZ, RZ, R242 ;  /* 0x000000ffff907224 */ /* 0x000fe400078e00f2 */
[----:B------:R-:W-:Y:S02]  /*10800*/  FMUL.FTZ R37, R101, R145 ;  /* 0x0000009165257220 */ /* 0x000fe40000410000 */
[C---:B------:R-:W-:Y:S01]  /*10810*/  HMMA.16816.F32.BF16 R32, R176.reuse, R38, R32 ;  /* 0x00000026b020723c */ /* 0x040fe20000041820 */
[----:B------:R-:W-:Y:S03]  /*10820*/  IMAD.MOV.U32 R145, RZ, RZ, R240 ;  /* 0x000000ffff917224 */ /* 0x000fe600078e00f0 */
[----:B------:R-:W-:Y:S02]  /*10830*/  IMAD.MOV.U32 R155, RZ, RZ, R212 ;  /* 0x000000ffff9b7224 */ /* 0x000fe400078e00d4 */
[----:B------:R-:W-:Y:S02]  /*10840*/  FMUL.FTZ R42, R0, R150 ;  /* 0x00000096002a7220 */ /* 0x000fe40000410000 */
[----:B-1----:R-:W-:Y:S04]  /*10850*/  FFMA.FTZ R2, R193, c[0x0][0x23c], -R109 ;  /* 0x00008f00c1027a23 */ /* 0x002fe8000001086d */
[----:B------:R1:W-:Y:S01]  /*10860*/  MUFU.EX2 R248, R2 ;  /* 0x0000000200f87308 */ /* 0x0003e20000000800 */
[C---:B------:R-:W-:Y:S02]  /*10870*/  FMUL.FTZ R38, R100.reuse, R146 ;  /* 0x0000009264267220 */ /* 0x040fe40000410000 */
[----:B------:R-:W-:Y:S02]  /*10880*/  IMAD.MOV.U32 R146, RZ, RZ, R239 ;  /* 0x000000ffff927224 */ /* 0x000fe400078e00ef */
[----:B------:R-:W-:Y:S02]  /*10890*/  FMUL.FTZ R39, R100, R147 ;  /* 0x0000009364277220 */ /* 0x000fe40000410000 */
[----:B------:R-:W-:Y:S02]  /*108a0*/  IMAD.MOV.U32 R147, RZ, RZ, R237 ;  /* 0x000000ffff937224 */ /* 0x000fe400078e00ed */
[C---:B------:R-:W-:Y:S02]  /*108b0*/  FMUL.FTZ R43, R0.reuse, R151 ;  /* 0x00000097002b7220 */ /* 0x040fe40000410000 */
[C---:B------:R-:W-:Y:S01]  /*108c0*/  FMUL.FTZ R44, R3.reuse, R152 ;  /* 0x00000098032c7220 */ /* 0x040fe20000410000 */
[-C--:B------:R-:W-:Y:S01]  /*108d0*/  HMMA.16816.F32.BF16 R36, R176, R52.reuse, R36 ;  /* 0x00000034b024723c */ /* 0x080fe20000041824 */
[C---:B------:R-:W-:Y:S02]  /*108e0*/  FMUL.FTZ R45, R3.reuse, R153 ;  /* 0x00000099032d7220 */ /* 0x040fe40000410000 */
[----:B------:R-:W-:Y:S02]  /*108f0*/  FMUL.FTZ R46, R0, R154 ;  /* 0x0000009a002e7220 */ /* 0x000fe40000410000 */
[----:B------:R-:W-:Y:S02]  /*10900*/  IMAD.MOV.U32 R154, RZ, RZ, R50 ;  /* 0x000000ffff9a7224 */ /* 0x000fe400078e0032 */
[----:B------:R-:W-:Y:S01]  /*10910*/  FMUL.FTZ R50, R100, R158 ;  /* 0x0000009e64327220 */ /* 0x000fe20000410000 */
[C---:B------:R-:W-:Y:S01]  /*10920*/  HMMA.16816.F32.BF16 R40, R180.reuse, R52, R40 ;  /* 0x00000034b428723c */ /* 0x040fe20000041828 */
[----:B------:R-:W-:Y:S03]  /*10930*/  FMUL.FTZ R58, R0, R166 ;  /* 0x000000a6003a7220 */ /* 0x000fe60000410000 */
[----:B-1----:R-:W-:Y:S02]  /*10940*/  FFMA.FTZ R2, R194, c[0x0][0x23c], -R109 ;  /* 0x00008f00c2027a23 */ /* 0x002fe4000001086d */
[----:B------:R-:W-:Y:S02]  /*10950*/  FMUL.FTZ R60, R3, R168 ;  /* 0x000000a8033c7220 */ /* 0x000fe40000410000 */
[-C--:B------:R-:W-:Y:S01]  /*10960*/  HMMA.16816.F32.BF16 R44, R180, R54.reuse, R44 ;  /* 0x00000036b42c723c */ /* 0x080fe2000004182c */
[----:B------:R1:W1:Y:S03]  /*10970*/  MUFU.EX2 R247, R2 ;  /* 0x0000000200f77308 */ /* 0x0002660000000800 */
[C---:B------:R-:W-:Y:S02]  /*10980*/  FMUL.FTZ R52, R101.reuse, R160 ;  /* 0x000000a065347220 */ /* 0x040fe40000410000 */
[----:B------:R-:W-:Y:S02]  /*10990*/  FMUL.FTZ R53, R101, R161 ;  /* 0x000000a165357220 */ /* 0x000fe40000410000 */
[C---:B------:R-:W-:Y:S01]  /*109a0*/  HMMA.16816.F32.BF16 R48, R176.reuse, R54, R48 ;  /* 0x00000036b030723c */ /* 0x040fe20000041830 */
[----:B------:R-:W-:Y:S03]  /*109b0*/  IMAD.MOV.U32 R107, RZ, RZ, R59 ;  /* 0x000000ffff6b7224 */ /* 0x000fe600078e003b */
[----:B------:R-:W-:Y:S02]  /*109c0*/  FMUL.FTZ R59, R0, R167 ;  /* 0x000000a7003b7220 */ /* 0x000fe40000410000 */
[----:B------:R-:W-:Y:S02]  /*109d0*/  IMAD.MOV.U32 R150, RZ, RZ, R57 ;  /* 0x000000ffff967224 */ /* 0x000fe400078e0039 */
[C---:B------:R-:W-:Y:S04]  /*109e0*/  FMUL.FTZ R54, R100.reuse, R162 ;  /* 0x000000a264367220 */ /* 0x040fe80000410000 */
[----:B------:R-:W-:Y:S02]  /*109f0*/  FMUL.FTZ R55, R100, R163 ;  /* 0x000000a364377220 */ /* 0x000fe40000410000 */
[C---:B------:R-:W-:Y:S02]  /*10a00*/  FMUL.FTZ R57, R3.reuse, R165 ;  /* 0x000000a503397220 */ /* 0x040fe40000410000 */
[----:B------:R-:W-:Y:S02]  /*10a10*/  FMUL.FTZ R61, R3, R169 ;  /* 0x000000a9033d7220 */ /* 0x000fe40000410000 */
[----:B-1----:R-:W-:Y:S01]  /*10a20*/  FFMA.FTZ R2, R195, c[0x0][0x23c], -R110 ;  /* 0x00008f00c3027a23 */ /* 0x002fe2000001086e */
[-C--:B----4-:R-:W-:Y:S01]  /*10a30*/  HMMA.16816.F32.BF16 R52, R176, R112.reuse, R52 ;  /* 0x00000070b034723c */ /* 0x090fe20000041834 */
[----:B------:R-:W-:Y:S02]  /*10a40*/  IMAD.MOV.U32 R151, RZ, RZ, R56 ;  /* 0x000000ffff977224 */ /* 0x000fe400078e0038 */
[----:B------:R1:W-:Y:S01]  /*10a50*/  MUFU.EX2 R246, R2 ;  /* 0x0000000200f67308 */ /* 0x0003e20000000800 */
[----:B------:R-:W-:Y:S02]  /*10a60*/  FMUL.FTZ R56, R3, R164 ;  /* 0x000000a403387220 */ /* 0x000fe40000410000 */
[C---:B------:R-:W-:Y:S02]  /*10a70*/  FMUL.FTZ R63, R0.reuse, R171 ;  /* 0x000000ab003f7220 */ /* 0x040fe40000410000 */
[----:B------:R-:W-:Y:S03]  /*10a80*/  IMAD.MOV.U32 R187, RZ, RZ, R67 ;  /* 0x000000ffffbb7224 */ /* 0x000fe600078e0043 */
[C---:B------:R-:W-:Y:S01]  /*10a90*/  HMMA.16816.F32.BF16 R56, R180.reuse, R112, R56 ;  /* 0x00000070b438723c */ /* 0x040fe20000041838 */
[----:B------:R-:W-:Y:S02]  /*10aa0*/  IMAD.MOV.U32 R149, RZ, RZ, R62 ;  /* 0x000000ffff957224 */ /* 0x000fe400078e003e */
[----:B------:R-:W-:Y:S02]  /*10ab0*/  FMUL.FTZ R62, R0, R170 ;  /* 0x000000aa003e7220 */ /* 0x000fe40000410000 */
[C---:B------:R-:W-:Y:S02]  /*10ac0*/  FMUL.FTZ R67, R100.reuse, R175 ;  /* 0x000000af64437220 */ /* 0x040fe40000410000 */
[----:B------:R-:W-:Y:S02]  /*10ad0*/  IMAD.MOV.U32 R152, RZ, RZ, R65 ;  /* 0x000000ffff987224 */ /* 0x000fe400078e0041 */
[C---:B------:R-:W-:Y:S01]  /*10ae0*/  FMUL.FTZ R65, R101.reuse, R173 ;  /* 0x000000ad65417220 */ /* 0x040fe20000410000 */
[-C--:B------:R-:W-:Y:S02]  /*10af0*/  HMMA.16816.F32.BF16 R60, R180, R114.reuse, R60 ;  /* 0x00000072b43c723c */ /* 0x080fe4000004183c */
[----:B------:R-:W-:Y:S02]  /*10b00*/  IMAD.MOV.U32 R189, RZ, RZ, R66 ;  /* 0x000000ffffbd7224 */ /* 0x000fe400078e0042 */
[----:B------:R-:W-:Y:S02]  /*10b10*/  FMUL.FTZ R66, R100, R174 ;  /* 0x000000ae64427220 */ /* 0x000fe40000410000 */
[----:B-1----:R-:W-:Y:S02]  /*10b20*/  FFMA.FTZ R2, R198, c[0x0][0x23c], -R110 ;  /* 0x00008f00c6027a23 */ /* 0x002fe4000001086e */
[----:B------:R-:W-:Y:S02]  /*10b30*/  IMAD.MOV.U32 R153, RZ, RZ, R64 ;  /* 0x000000ffff997224 */ /* 0x000fe400078e0040 */
[----:B------:R1:W4:Y:S02]  /*10b40*/  MUFU.EX2 R245, R2 ;  /* 0x0000000200f57308 */ /* 0x0003240000000800 */
[----:B------:R-:W-:Y:S02]  /*10b50*/  FMUL.FTZ R64, R101, R172 ;  /* 0x000000ac65407220 */ /* 0x000fe40000410000 */
[----:B------:R-:W-:Y:S01]  /*10b60*/  LDSM.16.MT88.4 R172, [R218+0xac00] ;  /* 0x00ac0000daac783b */ /* 0x000fe20000004200 */
[C---:B------:R-:W-:Y:S02]  /*10b70*/  FMUL.FTZ R72, R3.reuse, R72 ;  /* 0x0000004803487220 */ /* 0x040fe40000410000 */
[C---:B------:R-:W-:Y:S02]  /*10b80*/  FMUL.FTZ R73, R3.reuse, R73 ;  /* 0x0000004903497220 */ /* 0x040fe40000410000 */
[C---:B------:R-:W-:Y:S01]  /*10b90*/  HMMA.16816.F32.BF16 R64, R176.reuse, R114, R64 ;  /* 0x00000072b040723c */ /* 0x040fe20000041840 */
[C---:B------:R-:W-:Y:S02]  /*10ba0*/  FMUL.FTZ R74, R0.reuse, R74 ;  /* 0x0000004a004a7220 */ /* 0x040fe40000410000 */
[----:B------:R-:W3:Y:S01]  /*10bb0*/  LDSM.16.MT88.4 R112, [R218+0xb000] ;  /* 0x00b00000da70783b */ /* 0x000ee20000004200 */
[C---:B------:R-:W-:Y:S02]  /*10bc0*/  FMUL.FTZ R75, R0.reuse, R75 ;  /* 0x0000004b004b7220 */ /* 0x040fe40000410000 */
[C---:B------:R-:W-:Y:S02]  /*10bd0*/  FMUL.FTZ R76, R3.reuse, R76 ;  /* 0x0000004c034c7220 */ /* 0x040fe40000410000 */
[-C--:B--2---:R-:W-:Y:S01]  /*10be0*/  HMMA.16816.F32.BF16 R68, R176, R116.reuse, R68 ;  /* 0x00000074b044723c */ /* 0x084fe20000041844 */
[C---:B------:R-:W-:Y:S03]  /*10bf0*/  FMUL.FTZ R77, R3.reuse, R77 ;  /* 0x0000004d034d7220 */ /* 0x040fe60000410000 */
[C---:B------:R-:W-:Y:S02]  /*10c00*/  FMUL.FTZ R78, R0.reuse, R78 ;  /* 0x0000004e004e7220 */ /* 0x040fe40000410000 */
[----:B------:R-:W-:Y:S02]  /*10c10*/  FMUL.FTZ R79, R0, R79 ;  /* 0x0000004f004f7220 */ /* 0x000fe40000410000 */
[C---:B------:R-:W-:Y:S01]  /*10c20*/  HMMA.16816.F32.BF16 R72, R180.reuse, R116, R72 ;  /* 0x00000074b448723c */ /* 0x040fe20000041848 */
[--C-:B-1----:R-:W-:Y:S03]  /*10c30*/  FFMA.FTZ R2, R188, c[0x0][0x23c], -R111.reuse ;  /* 0x00008f00bc027a23 */ /* 0x102fe6000001086f */
[C---:B------:R-:W-:Y:S01]  /*10c40*/  FMUL.FTZ R88, R3.reuse, R88 ;  /* 0x0000005803587220 */ /* 0x040fe20000410000 */
[----:B------:R1:W-:Y:S01]  /*10c50*/  MUFU.EX2 R244, R2 ;  /* 0x0000000200f47308 */ /* 0x0003e20000000800 */
[C---:B------:R-:W-:Y:S02]  /*10c60*/  FMUL.FTZ R89, R3.reuse, R89 ;  /* 0x0000005903597220 */ /* 0x040fe40000410000 */
[-C--:B------:R-:W-:Y:S01]  /*10c70*/  HMMA.16816.F32.BF16 R76, R180, R118.reuse, R76 ;  /* 0x00000076b44c723c */ /* 0x080fe2000004184c */
[C---:B------:R-:W-:Y:S03]  /*10c80*/  FMUL.FTZ R90, R0.reuse, R90 ;  /* 0x0000005a005a7220 */ /* 0x040fe60000410000 */
[----:B------:R-:W-:Y:S02]  /*10c90*/  FMUL.FTZ R91, R0, R91 ;  /* 0x0000005b005b7220 */ /* 0x000fe40000410000 */
[C---:B------:R-:W-:Y:S02]  /*10ca0*/  FMUL.FTZ R92, R3.reuse, R92 ;  /* 0x0000005c035c7220 */ /* 0x040fe40000410000 */
[C---:B------:R-:W-:Y:S01]  /*10cb0*/  HMMA.16816.F32.BF16 R80, R176.reuse, R118, R80 ;  /* 0x00000076b050723c */ /* 0x040fe20000041850 */
[C---:B------:R-:W-:Y:S01]  /*10cc0*/  FMUL.FTZ R86, R100.reuse, R86 ;  /* 0x0000005664567220 */ /* 0x040fe20000410000 */
[----:B------:R-:W2:Y:S02]  /*10cd0*/  LDSM.16.MT88.4 R116, [R216+0x9400] ;  /* 0x00940000d874783b */ /* 0x000ea40000004200 */
[----:B------:R-:W-:Y:S02]  /*10ce0*/  FMUL.FTZ R87, R100, R87 ;  /* 0x0000005764577220 */ /* 0x000fe40000410000 */
[----:B------:R-:W-:Y:S02]  /*10cf0*/  FMUL.FTZ R93, R3, R93 ;  /* 0x0000005d035d7220 */ /* 0x000fe40000410000 */
[C---:B------:R-:W-:Y:S03]  /*10d00*/  FMUL.FTZ R94, R0.reuse, R94 ;  /* 0x0000005e005e7220 */ /* 0x040fe60000410000 */
[-C--:B---3--:R-:W-:Y:S01]  /*10d10*/  HMMA.16816.F32.BF16 R84, R176, R112.reuse, R84 ;  /* 0x00000070b054723c */ /* 0x088fe20000041854 */
[----:B------:R-:W-:Y:S02]  /*10d20*/  FMUL.FTZ R95, R0, R95 ;  /* 0x0000005f005f7220 */ /* 0x000fe40000410000 */
[----:B-1----:R-:W-:Y:S02]  /*10d30*/  FFMA.FTZ R2, R190, c[0x0][0x23c], -R111 ;  /* 0x00008f00be027a23 */ /* 0x002fe4000001086f */
[C---:B------:R-:W-:Y:S02]  /*10d40*/  FMUL.FTZ R96, R101.reuse, R96 ;  /* 0x0000006065607220 */ /* 0x040fe40000410000 */
[----:B------:R1:W3:Y:S01]  /*10d50*/  MUFU.EX2 R242, R2 ;  /* 0x0000000200f27308 */ /* 0x0002e20000000800 */
[C---:B------:R-:W-:Y:S01]  /*10d60*/  HMMA.16816.F32.BF16 R88, R180.reuse, R112, R88 ;  /* 0x00000070b458723c */ /* 0x040fe20000041858 */
[----:B------:R-:W-:Y:S03]  /*10d70*/  FMUL.FTZ R97, R101, R97 ;  /* 0x0000006165617220 */ /* 0x000fe60000410000 */
[C---:B------:R-:W-:Y:S02]  /*10d80*/  FMUL.FTZ R98, R100.reuse, R98 ;  /* 0x0000006264627220 */ /* 0x040fe40000410000 */
[----:B------:R-:W-:Y:S01]  /*10d90*/  FMUL.FTZ R99, R100, R99 ;  /* 0x0000006364637220 */ /* 0x000fe20000410000 */
[----:B------:R-:W-:Y:S01]  /*10da0*/  F2FP.BF16.PACK_AB R112, R251, R252 ;  /* 0x000000fcfb70723e */ /* 0x000fe200000010ff */
[-C--:B------:R-:W-:Y:S01]  /*10db0*/  HMMA.16816.F32.BF16 R92, R180, R114.reuse, R92 ;  /* 0x00000072b45c723c */ /* 0x080fe2000004185c */
[----:B------:R-:W-:Y:S03]  /*10dc0*/  LDSM.16.MT88.4 R180, [R216+0xbc00] ;  /* 0x00bc0000d8b4783b */ /* 0x000fe60000004200 */
[----:B-----5:R-:W-:Y:S01]  /*10dd0*/  F2FP.BF16.PACK_AB R113, R249, R250 ;  /* 0x000000faf971723e */ /* 0x020fe200000010ff */
[----:B------:R-:W-:Y:S03]  /*10de0*/  FFMA.FTZ R106, R238, c[0x0][0x23c], -R109 ;  /* 0x00008f00ee6a7a23 */ /* 0x000fe6000001086d */
[----:B------:R-:W-:Y:S01]  /*10df0*/  HMMA.16816.F32.BF16 R96, R176, R114, R96 ;  /* 0x00000072b060723c */ /* 0x000fe20000041860 */
[--C-:B-1----:R-:W-:Y:S06]  /*10e00*/  FFMA.FTZ R2, R191, c[0x0][0x23c], -R111.reuse ;  /* 0x00008f00bf027a23 */ /* 0x102fec000001086f */
[----:B------:R-:W-:Y:S01]  /*10e10*/  F2FP.BF16.PACK_AB R114, R247, R248 ;  /* 0x000000f8f772723e */ /* 0x000fe200000010ff */
[----:B------:R1:W-:Y:S01]  /*10e20*/  MUFU.EX2 R240, R2 ;  /* 0x0000000200f07308 */ /* 0x0003e20000000800 */
[----:B----4-:R-:W-:Y:S03]  /*10e30*/  F2FP.BF16.PACK_AB R115, R245, R246 ;  /* 0x000000f6f573723e */ /* 0x010fe600000010ff */
[----:B---3--:R-:W-:Y:S04]  /*10e40*/  F2FP.BF16.PACK_AB R120, R242, R244 ;  /* 0x000000f4f278723e */ /* 0x008fe800000010ff */
[-C--:B--2---:R-:W-:Y:S01]  /*10e50*/  HMMA.16816.F32.BF16 R4, R112, R116.reuse, R4 ;  /* 0x000000747004723c */ /* 0x084fe20000041804 */
[----:B-1----:R-:W-:Y:S04]  /*10e60*/  FFMA.FTZ R2, R192, c[0x0][0x23c], -R111 ;  /* 0x00008f00c0027a23 */ /* 0x002fe8000001086f */
[----:B------:R1:W2:Y:S02]  /*10e70*/  MUFU.EX2 R239, R2 ;  /* 0x0000000200ef7308 */ /* 0x0002a40000000800 */
[--C-:B-1----:R-:W-:Y:S01]  /*10e80*/  FFMA.FTZ R2, R197, c[0x0][0x23c], -R184.reuse ;  /* 0x00008f00c5027a23 */ /* 0x102fe200000108b8 */
[----:B--2---:R-:W-:Y:S07]  /*10e90*/  F2FP.BF16.PACK_AB R122, R239, R240 ;  /* 0x000000f0ef7a723e */ /* 0x004fee00000010ff */
[----:B------:R1:W-:Y:S02]  /*10ea0*/  MUFU.EX2 R237, R2 ;  /* 0x0000000200ed7308 */ /* 0x0003e40000000800 */
[--C-:B-1----:R-:W-:Y:S08]  /*10eb0*/  FFMA.FTZ R2, R196, c[0x0][0x23c], -R184.reuse ;  /* 0x00008f00c4027a23 */ /* 0x102ff000000108b8 */
[----:B------:R1:W2:Y:S02]  /*10ec0*/  MUFU.EX2 R234, R2 ;  /* 0x0000000200ea7308 */ /* 0x0002a40000000800 */
[--C-:B-1----:R-:W-:Y:S01]  /*10ed0*/  FFMA.FTZ R2, R199, c[0x0][0x23c], -R184.reuse ;  /* 0x00008f00c7027a23 */ /* 0x102fe200000108b8 */
[----:B--2---:R-:W-:Y:S07]  /*10ee0*/  F2FP.BF16.PACK_AB R121, R234, R237 ;  /* 0x000000edea79723e */ /* 0x004fee00000010ff */
[----:B------:R1:W-:Y:S02]  /*10ef0*/  MUFU.EX2 R233, R2 ;  /* 0x0000000200e97308 */ /* 0x0003e40000000800 */
[----:B-1----:R-:W-:Y:S08]  /*10f00*/  FFMA.FTZ R2, R200, c[0x0][0x23c], -R184 ;  /* 0x00008f00c8027a23 */ /* 0x002ff000000108b8 */
[----:B------:R1:W2:Y:S02]  /*10f10*/  MUFU.EX2 R214, R2 ;  /* 0x0000000200d67308 */ /* 0x0002a40000000800 */
[--C-:B-1----:R-:W-:Y:S01]  /*10f20*/  FFMA.FTZ R2, R205, c[0x0][0x23c], -R109.reuse ;  /* 0x00008f00cd027a23 */ /* 0x102fe2000001086d */
[----:B--2---:R-:W-:Y:S07]  /*10f30*/  F2FP.BF16.PACK_AB R123, R214, R233 ;  /* 0x000000e9d67b723e */ /* 0x004fee00000010ff */
[----:B------:R1:W-:Y:S01]  /*10f40*/  MUFU.EX2 R212, R2 ;  /* 0x0000000200d47308 */ /* 0x0003e20000000800 */
[C---:B------:R-:W-:Y:S08]  /*10f50*/  HMMA.16816.F32.BF16 R8, R120.reuse, R116, R8 ;  /* 0x000000747808723c */ /* 0x040ff00000041808 */
[-C--:B------:R-:W-:Y:S08]  /*10f60*/  HMMA.16816.F32.BF16 R12, R120, R118.reuse, R12 ;  /* 0x00000076780c723c */ /* 0x080ff0000004180c */
[C---:B------:R-:W-:Y:S01]  /*10f70*/  HMMA.16816.F32.BF16 R16, R112.reuse, R118, R16 ;  /* 0x000000767010723c */ /* 0x040fe20000041810 */
[----:B------:R-:W2:Y:S03]  /*10f80*/  LDSM.16.MT88.4 R116, [R218+0xa400] ;  /* 0x00a40000da74783b */ /* 0x000ea60000004200 */
[----:B-1----:R-:W-:Y:S04]  /*10f90*/  FFMA.FTZ R2, R206, c[0x0][0x23c], -R109 ;  /* 0x00008f00ce027a23 */ /* 0x002fe8000001086d */
[-C--:B------:R-:W-:Y:S01]  /*10fa0*/  HMMA.16816.F32.BF16 R20, R112, R124.reuse, R20 ;  /* 0x0000007c7014723c */ /* 0x080fe20000041814 */
[----:B------:R1:W3:Y:S07]  /*10fb0*/  MUFU.EX2 R213, R2 ;  /* 0x0000000200d57308 */ /* 0x0002ee0000000800 */
[C---:B------:R-:W-:Y:S08]  /*10fc0*/  HMMA.16816.F32.BF16 R24, R120.reuse, R124, R24 ;  /* 0x0000007c7818723c */ /* 0x040ff00000041818 */
[-C--:B------:R-:W-:Y:S08]  /*10fd0*/  HMMA.16816.F32.BF16 R28, R120, R126.reuse, R28 ;  /* 0x0000007e781c723c */ /* 0x080ff0000004181c */
[C---:B------:R-:W-:Y:S01]  /*10fe0*/  HMMA.16816.F32.BF16 R32, R112.reuse, R126, R32 ;  /* 0x0000007e7020723c */ /* 0x040fe20000041820 */
[--C-:B-1----:R-:W-:Y:S01]  /*10ff0*/  FFMA.FTZ R2, R207, c[0x0][0x23c], -R110.reuse ;  /* 0x00008f00cf027a23 */ /* 0x102fe2000001086e */
[----:B------:R-:W1:Y:S03]  /*11000*/  LDSM.16.MT88.4 R124, [R216+0xb400] ;  /* 0x00b40000d87c783b */ /* 0x000e660000004200 */
[----:B------:R4:W-:Y:S03]  /*11010*/  MUFU.EX2 R211, R2 ;  /* 0x0000000200d37308 */ /* 0x0009e60000000800 */
[-C--:B------:R-:W-:Y:S08]  /*11020*/  HMMA.16816.F32.BF16 R36, R112, R128.reuse, R36 ;  /* 0x000000807024723c */ /* 0x080ff00000041824 */
[C---:B------:R-:W-:Y:S08]  /*11030*/  HMMA.16816.F32.BF16 R40, R120.reuse, R128, R40 ;  /* 0x000000807828723c */ /* 0x040ff00000041828 */
[-C--:B------:R-:W-:Y:S01]  /*11040*/  HMMA.16816.F32.BF16 R44, R120, R130.reuse, R44 ;  /* 0x00000082782c723c */ /* 0x080fe2000004182c */
[--C-:B----4-:R-:W-:Y:S02]  /*11050*/  FFMA.FTZ R2, R208, c[0x0][0x23c], -R110.reuse ;  /* 0x00008f00d0027a23 */ /* 0x110fe4000001086e */
[----:B------:R4:W-:Y:S05]  /*11060*/  MUFU.EX2 R208, R106 ;  /* 0x0000006a00d07308 */ /* 0x0009ea0000000800 */
[C---:B------:R-:W-:Y:S01]  /*11070*/  HMMA.16816.F32.BF16 R48, R112.reuse, R130, R48 ;  /* 0x000000827030723c */ /* 0x040fe20000041830 */
[----:B------:R-:W5:Y:S07]  /*11080*/  LDSM.16.MT88.4 R128, [R218+0xb400] ;  /* 0x00b40000da80783b */ /* 0x000f6e0000004200 */
[-C--:B--2---:R-:W-:Y:S01]  /*11090*/  HMMA.16816.F32.BF16 R52, R112, R116.reuse, R52 ;  /* 0x000000747034723c */ /* 0x084fe20000041834 */
[----:B------:R2:W1:Y:S07]  /*110a0*/  MUFU.EX2 R209, R2 ;  /* 0x0000000200d17308 */ /* 0x00046e0000000800 */
[C---:B------:R-:W-:Y:S01]  /*110b0*/  HMMA.16816.F32.BF16 R56, R120.reuse, R116, R56 ;  /* 0x000000747838723c */ /* 0x040fe20000041838 */
[----:B----4-:R-:W-:Y:S07]  /*110c0*/  FFMA.FTZ R106, R203, c[0x0][0x23c], -R111 ;  /* 0x00008f00cb6a7a23 */ /* 0x010fee000001086f */
[-C--:B------:R-:W-:Y:S01]  /*110d0*/  HMMA.16816.F32.BF16 R60, R120, R118.reuse, R60 ;  /* 0x00000076783c723c */ /* 0x080fe2000004183c */
[----:B------:R-:W-:Y:S07]  /*110e0*/  MUFU.EX2 R203, R106 ;  /* 0x0000006a00cb7308 */ /* 0x000fee0000000800 */
[C---:B------:R-:W-:Y:S01]  /*110f0*/  HMMA.16816.F32.BF16 R64, R112.reuse, R118, R64 ;  /* 0x000000767040723c */ /* 0x040fe20000041840 */
[----:B--2---:R-:W-:Y:S01]  /*11100*/  FFMA.FTZ R2, R210, c[0x0][0x23c], -R109 ;  /* 0x00008f00d2027a23 */ /* 0x004fe2000001086d */
[----:B------:R-:W2:Y:S03]  /*11110*/  LDSM.16.MT88.4 R116, [R216+0x9800] ;  /* 0x00980000d874783b */ /* 0x000ea60000004200 */
[----:B------:R4:W2:Y:S03]  /*11120*/  MUFU.EX2 R210, R2 ;  /* 0x0000000200d27308 */ /* 0x0008a60000000800 */
[-C--:B-1----:R-:W-:Y:S08]  /*11130*/  HMMA.16816.F32.BF16 R68, R112, R124.reuse, R68 ;  /* 0x0000007c7044723c */ /* 0x082ff00000041844 */
[C---:B------:R-:W-:Y:S08]  /*11140*/  HMMA.16816.F32.BF16 R72, R120.reuse, R124, R72 ;  /* 0x0000007c7848723c */ /* 0x040ff00000041848 */
[-C--:B------:R-:W-:Y:S01]  /*11150*/  HMMA.16816.F32.BF16 R76, R120, R126.reuse, R76 ;  /* 0x0000007e784c723c */ /* 0x080fe2000004184c */
[--C-:B----4-:R-:W-:Y:S07]  /*11160*/  FFMA.FTZ R2, R241, c[0x0][0x23c], -R110.reuse ;  /* 0x00008f00f1027a23 */ /* 0x110fee000001086e */
[C---:B------:R-:W-:Y:S01]  /*11170*/  HMMA.16816.F32.BF16 R80, R112.reuse, R126, R80 ;  /* 0x0000007e7050723c */ /* 0x040fe20000041850 */
[----:B------:R1:W-:Y:S01]  /*11180*/  MUFU.EX2 R207, R2 ;  /* 0x0000000200cf7308 */ /* 0x0003e20000000800 */
[----:B------:R-:W4:Y:S06]  /*11190*/  LDSM.16.MT88.4 R124, [R218+0x9800] ;  /* 0x00980000da7c783b */ /* 0x000f2c0000004200 */
[-C--:B-----5:R-:W-:Y:S08]  /*111a0*/  HMMA.16816.F32.BF16 R84, R112, R128.reuse, R84 ;  /* 0x000000807054723c */ /* 0x0a0ff00000041854 */
[C---:B------:R-:W-:Y:S08]  /*111b0*/  HMMA.16816.F32.BF16 R88, R120.reuse, R128, R88 ;  /* 0x000000807858723c */ /* 0x040ff00000041858 */
[-C--:B------:R-:W-:Y:S01]  /*111c0*/  HMMA.16816.F32.BF16 R92, R120, R130.reuse, R92 ;  /* 0x00000082785c723c */ /* 0x080fe2000004185c */
[----:B-1----:R-:W-:Y:S04]  /*111d0*/  FFMA.FTZ R2, R243, c[0x0][0x23c], -R110 ;  /* 0x00008f00f3027a23 */ /* 0x002fe8000001086e */
[----:B------:R1:W5:Y:S03]  /*111e0*/  MUFU.EX2 R206, R2 ;  /* 0x0000000200ce7308 */ /* 0x0003660000000800 */
[----:B------:R-:W-:Y:S01]  /*111f0*/  HMMA.16816.F32.BF16 R96, R112, R130, R96 ;  /* 0x000000827060723c */ /* 0x000fe20000041860 */
[----:B------:R-:W4:Y:S06]  /*11200*/  LDSM.16.MT88.4 R128, [R216+0xa800] ;  /* 0x00a80000d880783b */ /* 0x000f2c0000004200 */
[----:B---3--:R-:W-:Y:S02]  /*11210*/  F2FP.BF16.PACK_AB R112, R213, R212 ;  /* 0x000000d4d570723e */ /* 0x008fe400000010ff */
[----:B------:R-:W-:Y:S03]  /*11220*/  F2FP.BF16.PACK_AB R113, R209, R211 ;  /* 0x000000d3d171723e */ /* 0x000fe600000010ff */
[----:B--2---:R-:W-:Y:S01]  /*11230*/  F2FP.BF16.PACK_AB R114, R208, R210 ;  /* 0x000000d2d072723e */ /* 0x004fe200000010ff */
[--C-:B-1----:R-:W-:Y:S01]  /*11240*/  FFMA.FTZ R2, R202, c[0x0][0x23c], -R111.reuse ;  /* 0x00008f00ca027a23 */ /* 0x102fe2000001086f */
[----:B-----5:R-:W-:Y:S03]  /*11250*/  F2FP.BF16.PACK_AB R115, R206, R207 ;  /* 0x000000cfce73723e */ /* 0x020fe600000010ff */
[----:B------:R1:W2:Y:S04]  /*11260*/  MUFU.EX2 R205, R2 ;  /* 0x0000000200cd7308 */ /* 0x0002a80000000800 */
[-C--:B------:R-:W-:Y:S01]  /*11270*/  HMMA.16816.F32.BF16 R4, R112, R116.reuse, R4 ;  /* 0x000000747004723c */ /* 0x080fe20000041804 */
[--C-:B-1----:R-:W-:Y:S01]  /*11280*/  FFMA.FTZ R2, R204, c[0x0][0x23c], -R111.reuse ;  /* 0x00008f00cc027a23 */ /* 0x102fe2000001086f */
[----:B--2---:R-:W-:Y:S04]  /*11290*/  F2FP.BF16.PACK_AB R120, R203, R205 ;  /* 0x000000cdcb78723e */ /* 0x004fe800000010ff */
[----:B------:R1:W-:Y:S02]  /*112a0*/  MUFU.EX2 R204, R2 ;  /* 0x0000000200cc7308 */ /* 0x0003e40000000800 */
[----:B-1----:R-:W-:Y:S08]  /*112b0*/  FFMA.FTZ R2, R201, c[0x0][0x23c], -R111 ;  /* 0x00008f00c9027a23 */ /* 0x002ff0000001086f */
        /* <DEDUP_REMOVED lines=18> */
[--C-:B-1----:R-:W-:Y:S04]  /*113e0*/  FFMA.FTZ R2, R156, c[0x0][0x23c], -R109.reuse ;  /* 0x00008f009c027a23 */ /* 0x102fe8000001086d */
[-C--:B----4-:R-:W-:Y:S01]  /*113f0*/  HMMA.16816.F32.BF16 R20, R112, R124.reuse, R20 ;  /* 0x0000007c7014723c */ /* 0x090fe20000041814 */
[----:B------:R1:W-:Y:S01]  /*11400*/  MUFU.EX2 R196, R2 ;  /* 0x0000000200c47308 */ /* 0x0003e20000000800 */
[----:B------:R-:W-:Y:S06]  /*11410*/  LDSM.16.MT88.4 R156, [R216+0xac00] ;  /* 0x00ac0000d89c783b */ /* 0x000fec0000004200 */
        /* <DEDUP_REMOVED lines=9> */
[----:B---3--:R-:W-:Y:S07]  /*114b0*/  FFMA.FTZ R2, R154, c[0x0][0x23c], -R110 ;  /* 0x00008f009a027a23 */ /* 0x008fee000001086e */
[C---:B------:R-:W-:Y:S01]  /*114c0*/  HMMA.16816.F32.BF16 R48, R112.reuse, R130, R48 ;  /* 0x000000827030723c */ /* 0x040fe20000041830 */
[----:B------:R3:W4:Y:S01]  /*114d0*/  MUFU.EX2 R193, R2 ;  /* 0x0000000200c17308 */ /* 0x0007220000000800 */
[----:B------:R-:W5:Y:S06]  /*114e0*/  LDSM.16.MT88.4 R128, [R218+0xb800] ;  /* 0x00b80000da80783b */ /* 0x000f6c0000004200 */
[-C--:B--2---:R-:W-:Y:S08]  /*114f0*/  HMMA.16816.F32.BF16 R52, R112, R116.reuse, R52 ;  /* 0x000000747034723c */ /* 0x084ff00000041834 */
[C---:B------:R-:W-:Y:S08]  /*11500*/  HMMA.16816.F32.BF16 R56, R120.reuse, R116, R56 ;  /* 0x000000747838723c */ /* 0x040ff00000041838 */
[-C--:B------:R-:W-:Y:S01]  /*11510*/  HMMA.16816.F32.BF16 R60, R120, R118.reuse, R60 ;  /* 0x00000076783c723c */ /* 0x080fe2000004183c */
[--C-:B---3--:R-:W-:Y:S03]  /*11520*/  FFMA.FTZ R2, R153, c[0x0][0x23c], -R109.reuse ;  /* 0x00008f0099027a23 */ /* 0x108fe6000001086d */
[----:B------:R-:W-:Y:S01]  /*11530*/  FFMA.FTZ R109, R152, c[0x0][0x23c], -R109 ;  /* 0x00008f00986d7a23 */ /* 0x000fe2000001086d */
[----:B------:R2:W-:Y:S01]  /*11540*/  MUFU.EX2 R194, R2 ;  /* 0x0000000200c27308 */ /* 0x0005e20000000800 */
[----:B------:R-:W-:Y:S02]  /*11550*/  IMAD.MOV.U32 R152, RZ, RZ, R149 ;  /* 0x000000ffff987224 */ /* 0x000fe400078e0095 */
[C---:B------:R-:W-:Y:S01]  /*11560*/  HMMA.16816.F32.BF16 R64, R112.reuse, R118, R64 ;  /* 0x000000767040723c */ /* 0x040fe20000041840 */
[----:B------:R-:W-:Y:S03]  /*11570*/  IMAD.MOV.U32 R149, RZ, RZ, R146 ;  /* 0x000000ffff957224 */ /* 0x000fe600078e0092 */
[----:B------:R-:W-:Y:S02]  /*11580*/  IMAD.MOV.U32 R146, RZ, RZ, R186 ;  /* 0x000000ffff927224 */ /* 0x000fe400078e00ba */
[----:B------:R-:W-:Y:S01]  /*11590*/  IMAD.MOV.U32 R243, RZ, RZ, R149 ;  /* 0x000000fffff37224 */ /* 0x000fe200078e0095 */
[----:B------:R4:W3:Y:S01]  /*115a0*/  MUFU.EX2 R192, R109 ;  /* 0x0000006d00c07308 */ /* 0x0008e20000000800 */
[-C--:B-1----:R-:W-:Y:S01]  /*115b0*/  HMMA.16816.F32.BF16 R68, R112, R124.reuse, R68 ;  /* 0x0000007c7044723c */ /* 0x082fe20000041844 */
[----:B------:R-:W-:Y:S07]  /*115c0*/  IMAD.MOV.U32 R215, RZ, RZ, R146 ;  /* 0x000000ffffd77224 */ /* 0x000fee00078e0092 */
[C---:B------:R-:W-:Y:S01]  /*115d0*/  HMMA.16816.F32.BF16 R72, R120.reuse, R124, R72 ;  /* 0x0000007c7848723c */ /* 0x040fe20000041848 */
[--C-:B--2---:R-:W-:Y:S03]  /*115e0*/  FFMA.FTZ R2, R189, c[0x0][0x23c], -R110.reuse ;  /* 0x00008f00bd027a23 */ /* 0x104fe6000001086e */
[----:B------:R-:W-:Y:S04]  /*115f0*/  FFMA.FTZ R110, R187, c[0x0][0x23c], -R110 ;  /* 0x00008f00bb6e7a23 */ /* 0x000fe8000001086e */
[-C--:B------:R-:W-:Y:S01]  /*11600*/  HMMA.16816.F32.BF16 R76, R120, R126.reuse, R76 ;  /* 0x0000007e784c723c */ /* 0x080fe2000004184c */
[----:B------:R1:W-:Y:S03]  /*11610*/  MUFU.EX2 R191, R2 ;  /* 0x0000000200bf7308 */ /* 0x0003e60000000800 */
[----:B----4-:R-:W-:Y:S04]  /*11620*/  F2FP.BF16.PACK_AB R109, R193, R195 ;  /* 0x000000c3c16d723e */ /* 0x010fe800000010ff */
[C---:B------:R-:W-:Y:S03]  /*11630*/  HMMA.16816.F32.BF16 R80, R112.reuse, R126, R80 ;  /* 0x0000007e7050723c */ /* 0x040fe60000041850 */
[----:B------:R3:W-:Y:S05]  /*11640*/  MUFU.EX2 R190, R110 ;  /* 0x0000006e00be7308 */ /* 0x0007ea0000000800 */
[-C--:B-----5:R-:W-:Y:S08]  /*11650*/  HMMA.16816.F32.BF16 R84, R112, R128.reuse, R84 ;  /* 0x000000807054723c */ /* 0x0a0ff00000041854 */
[C---:B------:R-:W-:Y:S01]  /*11660*/  HMMA.16816.F32.BF16 R88, R120.reuse, R128, R88 ;  /* 0x000000807858723c */ /* 0x040fe20000041858 */
[----:B-1----:R-:W-:Y:S03]  /*11670*/  FFMA.FTZ R2, R151, c[0x0][0x23c], -R111 ;  /* 0x00008f0097027a23 */ /* 0x002fe6000001086f */
[----:B------:R-:W-:Y:S01]  /*11680*/  IMAD.MOV.U32 R151, RZ, RZ, R148 ;  /* 0x000000ffff977224 */ /* 0x000fe200078e0094 */
[----:B------:R1:W-:Y:S01]  /*11690*/  MUFU.EX2 R188, R2 ;  /* 0x0000000200bc7308 */ /* 0x0003e20000000800 */
[----:B------:R-:W-:Y:S02]  /*116a0*/  IMAD.MOV.U32 R148, RZ, RZ, R145 ;  /* 0x000000ffff947224 */ /* 0x000fe400078e0091 */
[----:B------:R-:W-:Y:S01]  /*116b0*/  IMAD.MOV.U32 R145, RZ, RZ, R185 ;  /* 0x000000ffff917224 */ /* 0x000fe200078e00b9 */
[-C--:B------:R-:W-:Y:S03]  /*116c0*/  HMMA.16816.F32.BF16 R92, R120, R130.reuse, R92 ;  /* 0x00000082785c723c */ /* 0x080fe6000004185c */
[----:B------:R-:W-:Y:S01]  /*116d0*/  IMAD.MOV.U32 R235, RZ, RZ, R148 ;  /* 0x000000ffffeb7224 */ /* 0x000fe200078e0094 */
[----:B---3--:R-:W-:Y:S01]  /*116e0*/  F2FP.BF16.PACK_AB R110, R192, R194 ;  /* 0x000000c2c06e723e */ /* 0x008fe200000010ff */
[----:B------:R-:W-:Y:S02]  /*116f0*/  IMAD.MOV.U32 R148, RZ, RZ, R145 ;  /* 0x000000ffff947224 */ /* 0x000fe400078e0091 */
[----:B------:R-:W-:Y:S01]  /*11700*/  IMAD.MOV.U32 R238, RZ, RZ, R151 ;  /* 0x000000ffffee7224 */ /* 0x000fe200078e0097 */
[----:B------:R-:W-:Y:S01]  /*11710*/  HMMA.16816.F32.BF16 R96, R112, R130, R96 ;  /* 0x000000827060723c */ /* 0x000fe20000041860 */
[----:B-1----:R-:W-:Y:S03]  /*11720*/  FFMA.FTZ R2, R150, c[0x0][0x23c], -R111 ;  /* 0x00008f0096027a23 */ /* 0x002fe6000001086f */
[----:B------:R-:W-:Y:S02]  /*11730*/  IMAD.MOV.U32 R150, RZ, RZ, R147 ;  /* 0x000000ffff967224 */ /* 0x000fe400078e0093 */
[----:B------:R-:W-:Y:S01]  /*11740*/  IMAD.MOV.U32 R147, RZ, RZ, R144 ;  /* 0x000000ffff937224 */ /* 0x000fe200078e0090 */
[----:B------:R-:W1:Y:S01]  /*11750*/  MUFU.EX2 R189, R2 ;  /* 0x0000000200bd7308 */ /* 0x000e620000000800 */
[----:B------:R-:W-:Y:S04]  /*11760*/  IMAD.MOV.U32 R144, RZ, RZ, R143 ;  /* 0x000000ffff907224 */ /* 0x000fe800078e008f */
[----:B------:R-:W-:Y:S02]  /*11770*/  IMAD.MOV.U32 R143, RZ, RZ, R142 ;  /* 0x000000ffff8f7224 */ /* 0x000fe400078e008e */
        /* <DEDUP_REMOVED lines=9> */
[----:B------:R-:W-:Y:S01]  /*11810*/  IMAD.MOV.U32 R147, RZ, RZ, R144 ;  /* 0x000000ffff937224 */ /* 0x000fe200078e0090 */
[----:B-1----:R-:W-:Y:S01]  /*11820*/  F2FP.BF16.PACK_AB R176, R189, R188 ;  /* 0x000000bcbdb0723e */ /* 0x002fe200000010ff */
[--C-:B------:R-:W-:Y:S02]  /*11830*/  FFMA.FTZ R2, R134, c[0x0][0x23c], -R111.reuse ;  /* 0x00008f0086027a23 */ /* 0x100fe4000001086f */
[----:B------:R-:W-:Y:S02]  /*11840*/  FFMA.FTZ R111, R133, c[0x0][0x23c], -R111 ;  /* 0x00008f00856f7a23 */ /* 0x000fe4000001086f */
[----:B------:R1:W-:Y:S01]  /*11850*/  MUFU.EX2 R187, R2 ;  /* 0x0000000200bb7308 */ /* 0x0003e20000000800 */
[----:B------:R-:W-:Y:S02]  /*11860*/  IMAD.MOV.U32 R144, RZ, RZ, R140 ;  /* 0x000000ffff907224 */ /* 0x000fe400078e008c */
[----:B------:R-:W-:Y:S01]  /*11870*/  LDSM.16.MT88.4 R140, [R218+0x9c00] ;  /* 0x009c0000da8c783b */ /* 0x000fe20000004200 */
[----:B------:R-:W-:Y:S06]  /*11880*/  IMAD.MOV.U32 R241, RZ, RZ, R150 ;  /* 0x000000fffff17224 */ /* 0x000fec00078e0096 */
[----:B------:R2:W3:Y:S01]  /*11890*/  MUFU.EX2 R186, R111 ;  /* 0x0000006f00ba7308 */ /* 0x0004e20000000800 */
[--C-:B-1----:R-:W-:Y:S02]  /*118a0*/  FFMA.FTZ R2, R132, c[0x0][0x23c], -R184.reuse ;  /* 0x00008f0084027a23 */ /* 0x102fe400000108b8 */
[----:B------:R-:W1:Y:S07]  /*118b0*/  LDSM.16.MT88.4 R132, [R216+0x9c00] ;  /* 0x009c0000d884783b */ /* 0x000e6e0000004200 */
[----:B------:R4:W-:Y:S01]  /*118c0*/  MUFU.EX2 R185, R2 ;  /* 0x0000000200b97308 */ /* 0x0009e20000000800 */
[----:B--2---:R-:W-:Y:S02]  /*118d0*/  F2FP.BF16.PACK_AB R111, R190, R191 ;  /* 0x000000bfbe6f723e */ /* 0x004fe400000010ff */
[----:B---3--:R-:W-:Y:S01]  /*118e0*/  F2FP.BF16.PACK_AB R178, R186, R187 ;  /* 0x000000bbbab2723e */ /* 0x008fe200000010ff */
[--C-:B----4-:R-:W-:Y:S06]  /*118f0*/  FFMA.FTZ R2, R107, c[0x0][0x23c], -R184.reuse ;  /* 0x00008f006b027a23 */ /* 0x110fec00000108b8 */
[----:B------:R2:W3:Y:S02]  /*11900*/  MUFU.EX2 R107, R2 ;  /* 0x00000002006b7308 */ /* 0x0004e40000000800 */
[--C-:B--2---:R-:W-:Y:S01]  /*11910*/  FFMA.FTZ R2, R152, c[0x0][0x23c], -R184.reuse ;  /* 0x00008f0098027a23 */ /* 0x104fe200000108b8 */
[----:B---3--:R-:W-:Y:S01]  /*11920*/  F2FP.BF16.PACK_AB R177, R107, R185 ;  /* 0x000000b96bb1723e */ /* 0x008fe200000010ff */
[----:B------:R-:W-:Y:S01]  /*11930*/  FFMA.FTZ R184, R108, c[0x0][0x23c], -R184 ;  /* 0x00008f006cb87a23 */ /* 0x000fe200000108b8 */
[----:B------:R-:W-:Y:S05]  /*11940*/  F2FP.BF16.PACK_AB R108, R196, R197 ;  /* 0x000000c5c46c723e */ /* 0x000fea00000010ff */
[----:B------:R2:W-:Y:S02]  /*11950*/  MUFU.EX2 R106, R2 ;  /* 0x00000002006a7308 */ /* 0x0005e40000000800 */
[-C--:B-1----:R-:W-:Y:S01]  /*11960*/  HMMA.16816.F32.BF16 R112, R108, R132.reuse, R4 ;  /* 0x000000846c70723c */ /* 0x082fe20000041804 */
[----:B------:R-:W1:Y:S07]  /*11970*/  LDSM.16.MT88.4 R4, [R218+0xbc00] ;  /* 0x00bc0000da04783b */ /* 0x000e6e0000004200 */
[----:B------:R-:W3:Y:S01]  /*11980*/  MUFU.EX2 R184, R184 ;  /* 0x000000b800b87308 */ /* 0x000ee20000000800 */
[----:B--2---:R-:W2:Y:S03]  /*11990*/  LDL.LU R2, [R1+0x14] ;  /* 0x0000140001027983 */ /* 0x004ea60000300800 */
[----:B---3--:R-:W-:Y:S07]  /*119a0*/  F2FP.BF16.PACK_AB R179, R184, R106 ;  /* 0x0000006ab8b3723e */ /* 0x008fee00000010ff */
[C---:B------:R-:W-:Y:S07]  /*119b0*/  HMMA.16816.F32.BF16 R116, R176.reuse, R132, R8 ;  /* 0x00000084b074723c */ /* 0x040fee0000041808 */
[----:B------:R-:W-:Y:S01]  /*119c0*/  IMAD.MOV.U32 R10, RZ, RZ, R145 ;  /* 0x000000ffff0a7224 */ /* 0x000fe200078e0091 */
[-C--:B------:R-:W-:Y:S01]  /*119d0*/  HMMA.16816.F32.BF16 R120, R176, R134.reuse, R12 ;  /* 0x00000086b078723c */ /* 0x080fe2000004180c */
[----:B------:R-:W3:Y:S03]  /*119e0*/  LDL.LU R12, [R1+0x18] ;  /* 0x00001800010c7983 */ /* 0x000ee60000300800 */
[----:B------:R-:W-:Y:S02]  /*119f0*/  IMAD.MOV.U32 R8, RZ, RZ, R147 ;  /* 0x000000ffff087224 */ /* 0x000fe400078e0093 */
[----:B------:R-:W-:Y:S02]  /*11a00*/  IMAD.MOV.U32 R9, RZ, RZ, R146 ;  /* 0x000000ffff097224 */ /* 0x000fe400078e0092 */
[C---:B------:R-:W-:Y:S01]  /*11a10*/  HMMA.16816.F32.BF16 R124, R108.reuse, R134, R16 ;  /* 0x000000866c7c723c */ /* 0x040fe20000041810 */
[----:B------:R-:W4:Y:S03]  /*11a20*/  LDL.LU R17, [R1+0xc] ;  /* 0x00000c0001117983 */ /* 0x000f260000300800 */
[----:B------:R-:W-:Y:S01]  /*11a30*/  IMAD.MOV.U32 R15, RZ, RZ, R138 ;  /* 0x000000ffff0f7224 */ /* 0x000fe200078e008a */
[----:B------:R-:W5:Y:S01]  /*11a40*/  LDL.LU R19, [R1+0x10] ;  /* 0x0000100001137983 */ /* 0x000f620000300800 */
[----:B------:R-:W-:Y:S02]  /*11a50*/  IMAD.MOV.U32 R11, RZ, RZ, R148 ;  /* 0x000000ffff0b7224 */ /* 0x000fe400078e0094 */
[-C--:B------:R-:W-:Y:S01]  /*11a60*/  HMMA.16816.F32.BF16 R128, R108, R140.reuse, R20 ;  /* 0x0000008c6c80723c */ /* 0x080fe20000041814 */
[----:B------:R-:W-:Y:S03]  /*11a70*/  IMAD.MOV.U32 R16, RZ, RZ, R137 ;  /* 0x000000ffff107224 */ /* 0x000fe600078e0089 */
[----:B------:R-:W-:Y:S02]  /*11a80*/  IMAD.MOV.U32 R18, RZ, RZ, R136 ;  /* 0x000000ffff127224 */ /* 0x000fe400078e0088 */
[----:B------:R-:W-:Y:S02]  /*11a90*/  IMAD.MOV.U32 R13, RZ, RZ, R144 ;  /* 0x000000ffff0d7224 */ /* 0x000fe400078e0090 */
[C---:B------:R-:W-:Y:S01]  /*11aa0*/  HMMA.16816.F32.BF16 R132, R176.reuse, R140, R24 ;  /* 0x0000008cb084723c */ /* 0x040fe20000041818 */
[----:B------:R-:W-:Y:S07]  /*11ab0*/  IMAD.MOV.U32 R14, RZ, RZ, R139 ;  /* 0x000000ffff0e7224 */ /* 0x000fee00078e008b */
        /* <DEDUP_REMOVED lines=18> */
[----:B--2---:R-:W-:Y:S04]  /*11be0*/  FFMA.FTZ R2, R3, R2, R13 ;  /* 0x0000000203027223 */ /* 0x004fe8000001000d */
[----:B------:R-:W-:Y:S02]  /*11bf0*/  FADD.FTZ R2, R8, R2 ;  /* 0x0000000208027221 */ /* 0x000fe40000010000 */
[----:B---3--:R-:W-:Y:S05]  /*11c00*/  FFMA.FTZ R0, R0, R12, R14 ;  /* 0x0000000c00007223 */ /* 0x008fea000001000e */
[----:B------:R-:W-:Y:S02]  /*11c10*/  FADD.FTZ R0, R9, R0 ;  /* 0x0000000009007221 */ /* 0x000fe40000010000 */
[----:B------:R-:W-:Y:S02]  /*11c20*/  FADD.FTZ R9, R215, R2 ;  /* 0x00000002d7097221 */ /* 0x000fe40000010000 */
[----:B----4-:R-:W-:Y:S02]  /*11c30*/  FFMA.FTZ R101, R101, R17, R16 ;  /* 0x0000001165657223 */ /* 0x010fe40000010010 */
[----:B------:R-:W-:Y:S02]  /*11c40*/  FADD.FTZ R8, R236, R0 ;  /* 0x00000000ec087221 */ /* 0x000fe40000010000 */
[----:B-----5:R-:W-:Y:S02]  /*11c50*/  FFMA.FTZ R100, R100, R19, R18 ;  /* 0x0000001364647223 */ /* 0x020fe40000010012 */
[----:B------:R-:W-:Y:S02]  /*11c60*/  FADD.FTZ R11, R11, R101 ;  /* 0x000000650b0b7221 */ /* 0x000fe40000010000 */
        /* <DEDUP_REMOVED lines=50> */
[----:B------:R-:W-:Y:S01]  /*11f90*/  FADD.FTZ R2, R187, R2 ;  /* 0x00000002bb027221 */ /* 0x000fe20000010000 */
[----:B------:R-:W-:Y:S01]  /*11fa0*/  STL [R1+0xc], R4 ;  /* 0x00000c0401007387 */ /* 0x000fe20000100800 */
[----:B------:R-:W-:Y:S02]  /*11fb0*/  FADD.FTZ R3, R190, R3 ;  /* 0x00000003be037221 */ /* 0x000fe40000010000 */
[----:B------:R-:W-:Y:S02]  /*11fc0*/  FADD.FTZ R0, R106, R0 ;  /* 0x000000006a007221 */ /* 0x000fe40000010000 */
[----:B------:R-:W-:Y:S01]  /*11fd0*/  FADD.FTZ R2, R186, R2 ;  /* 0x00000002ba027221 */ /* 0x000fe20000010000 */
[----:B------:R1:W-:Y:S01]  /*11fe0*/  STL [R1+0x10], R3 ;  /* 0x0000100301007387 */ /* 0x0003e20000100800 */
[----:B------:R-:W-:Y:S02]  /*11ff0*/  FADD.FTZ R0, R184, R0 ;  /* 0x00000000b8007221 */ /* 0x000fe40000010000 */
[----:B------:R-:W-:Y:S01]  /*12000*/  IMAD.MOV.U32 R101, RZ, RZ, R231 ;  /* 0x000000ffff657224 */ /* 0x000fe200078e00e7 */
[----:B------:R2:W-:Y:S01]  /*12010*/  STL [R1+0x14], R2 ;  /* 0x0000140201007387 */ /* 0x0005e20000100800 */
[----:B------:R-:W-:Y:S02]  /*12020*/  IMAD.MOV.U32 R107, RZ, RZ, R102 ;  /* 0x000000ffff6b7224 */ /* 0x000fe400078e0066 */
[----:B------:R-:W-:Y:S01]  /*12030*/  IMAD.MOV.U32 R100, RZ, RZ, R105 ;  /* 0x000000ffff647224 */ /* 0x000fe200078e0069 */
[----:B------:R2:W-:Y:S01]  /*12040*/  STL [R1+0x18], R0 ;  /* 0x0000180001007387 */ /* 0x0005e20000100800 */
[----:B------:R-:W-:Y:S02]  /*12050*/  IMAD.MOV.U32 R106, RZ, RZ, R103 ;  /* 0x000000ffff6a7224 */ /* 0x000fe400078e0067 */
[----:B-1----:R-:W-:Y:S01]  /*12060*/  IMAD.MOV.U32 R3, RZ, RZ, R104 ;  /* 0x000000ffff037224 */ /* 0x002fe200078e0068 */
[----:B--2---:R-:W-:-:S05]  /*12070*/  @P0 BRA `(.L_x_143) ;  /* 0xffffc18000000947 */ /* 0x004fca000383ffff */
.L_x_142:
[----:B-1----:R-:W2:Y:S04]  /*12080*/  LDL.LU R4, [R1+0xc] ;  /* 0x00000c0001047983 */ /* 0x002ea80000300800 */
[----:B------:R-:W3:Y:S04]  /*12090*/  LDL.LU R8, [R1+0x10] ;  /* 0x0000100001087983 */ /* 0x000ee80000300800 */
[----:B------:R-:W4:Y:S04]  /*120a0*/  LDL.LU R7, [R1+0x14] ;  /* 0x0000140001077983 */ /* 0x000f280000300800 */
[----:B------:R-:W4:Y:S04]  /*120b0*/  LDL.LU R6, [R1+0x18] ;  /* 0x0000180001067983 */ /* 0x000f280000300800 */
[----:B------:R-:W4:Y:S04]  /*120c0*/  LDL.LU R110, [R1+0x40] ;  /* 0x00004000016e7983 */ /* 0x000f280000300800 */
[----:B------:R-:W1:Y:S04]  /*120d0*/  S2R R108, SR_CTAID.Y ;  /* 0x00000000006c7919 */ /* 0x000e680000002600 */
[----:B------:R1:W5:Y:S04]  /*120e0*/  LDL R109, [R1+0x44] ;  /* 0x00004400016d7983 */ /* 0x0003680000100800 */
[----:B--2---:R-:W2:Y:S04]  /*120f0*/  SHFL.BFLY PT, R0, R4, 0x2, 0x1f ;  /* 0x0c401f0004007f89 */ /* 0x004ea800000e0000 */
[----:B---3--:R-:W3:Y:S04]  /*12100*/  SHFL.BFLY PT, R2, R8, 0x2, 0x1f ;  /* 0x0c401f0008027f89 */ /* 0x008ee800000e0000 */
[----:B----4-:R-:W4:Y:S01]  /*12110*/  SHFL.BFLY PT, R5, R7, 0x2, 0x1f ;  /* 0x0c401f0007057f89 */ /* 0x010f2200000e0000 */
[----:B--2---:R-:W-:-:S03]  /*12120*/  FADD.FTZ R0, R0, R4 ;  /* 0x0000000400007221 */ /* 0x004fc60000010000 */
[----:B------:R-:W2:Y:S01]  /*12130*/  SHFL.BFLY PT, R4, R6, 0x2, 0x1f ;  /* 0x0c401f0006047f89 */ /* 0x000ea200000e0000 */
[----:B---3--:R-:W-:-:S03]  /*12140*/  FADD.FTZ R2, R2, R8 ;  /* 0x0000000802027221 */ /* 0x008fc60000010000 */
[----:B------:R-:W3:Y:S01]  /*12150*/  SHFL.BFLY PT, R3, R0, 0x1, 0x1f ;  /* 0x0c201f0000037f89 */ /* 0x000ee200000e0000 */
[----:B----4-:R-:W-:-:S03]  /*12160*/  FADD.FTZ R5, R5, R7 ;  /* 0x0000000705057221 */ /* 0x010fc60000010000 */
[----:B------:R-:W4:Y:S01]  /*12170*/  SHFL.BFLY PT, R8, R2, 0x1, 0x1f ;  /* 0x0c201f0002087f89 */ /* 0x000f2200000e0000 */
[----:B------:R-:W-:Y:S01]  /*12180*/  ISETP.NE.AND P0, PT, R110, -0x1, PT ;  /* 0xffffffff6e00780c */ /* 0x000fe20003f05270 */
[----:B--2---:R-:W-:Y:S02]  /*12190*/  FADD.FTZ R4, R4, R6 ;  /* 0x0000000604047221 */ /* 0x004fe40000010000 */
[----:B------:R-:W2:Y:S10]  /*121a0*/  SHFL.BFLY PT, R6, R5, 0x1, 0x1f ;  /* 0x0c201f0005067f89 */ /* 0x000eb400000e0000 */
[----:B-1----:R-:W-:Y:S01]  /*121b0*/  @!P0 SHF.R.S32.HI R10, RZ, 0x1f, R108 ;  /* 0x0000001fff0a8819 */ /* 0x002fe2000001146c */
[----:B---3--:R-:W-:-:S02]  /*121c0*/  FADD.FTZ R48, R0, R3 ;  /* 0x0000000300307221 */ /* 0x008fc40000010000 */
[----:B----4-:R-:W-:Y:S02]  /*121d0*/  FADD.FTZ R47, R2, R8 ;  /* 0x00000008022f7221 */ /* 0x010fe40000010000 */
[----:B------:R-:W-:-:S04]  /*121e0*/  @P0 IMAD.WIDE.U32 R2, R110, c[0x0][0x1e8], RZ ;  /* 0x00007a006e020a25 */ /* 0x000fc800078e00ff */
[----:B------:R-:W-:Y:S01]  /*121f0*/  @!P0 IMAD R10, R10, c[0x0][0x1e0], RZ ;  /* 0x000078000a0a8a24 */ /* 0x000fe200078e02ff */
[----:B------:R-:W-:Y:S01]  /*12200*/  @P0 MOV R106, R2 ;  /* 0x00000002006a0202 */ /* 0x000fe20000000f00 */
[C---:B------:R-:W-:Y:S01]  /*12210*/  @!P0 IMAD.WIDE.U32 R8, R108.reuse, c[0x0][0x1e0], RZ ;  /* 0x000078006c088a25 */ /* 0x040fe200078e00ff */
[----:B------:R-:W1:Y:S03]  /*12220*/  SHFL.BFLY PT, R7, R4, 0x1, 0x1f ;  /* 0x0c201f0004077f89 */ /* 0x000e6600000e0000 */
[----:B------:R-:W-:Y:S02]  /*12230*/  @!P0 IMAD R2, R108, c[0x0][0x1e4], R10 ;  /* 0x000079006c028a24 */ /* 0x000fe400078e020a */
[----:B--2---:R-:W-:-:S05]  /*12240*/  FADD.FTZ R100, R5, R6 ;  /* 0x0000000605647221 */ /* 0x004fca0000010000 */
[----:B------:R-:W-:Y:S01]  /*12250*/  FSETP.NE.FTZ.AND P4, PT, R100, RZ, PT ;  /* 0x000000ff6400720b */ /* 0x000fe20003f95000 */
[----:B------:R-:W-:Y:S01]  /*12260*/  @P0 IMAD R107, R110, c[0x0][0x1ec], R3 ;  /* 0x00007b006e6b0a24 */ /* 0x000fe200078e0203 */
[----:B------:R-:W-:Y:S02]  /*12270*/  @!P0 IADD3 R107, R9, R2, RZ ;  /* 0x00000002096b8210 */ /* 0x000fe40007ffe0ff */
[----:B------:R-:W-:Y:S02]  /*12280*/  MOV R2, 0x3f800000 ;  /* 0x3f80000000027802 */ /* 0x000fe40000000f00 */
[----:B------:R-:W-:Y:S02]  /*12290*/  FSETP.NE.FTZ.AND P6, PT, R48, RZ, PT ;  /* 0x000000ff3000720b */ /* 0x000fe40003fd5000 */
[----:B------:R-:W-:-:S05]  /*122a0*/  MOV R0, 0x3f800000 ;  /* 0x3f80000000007802 */ /* 0x000fca0000000f00 */
[----:B------:R-:W2:Y:S01]  /*122b0*/  @P4 MUFU.RCP R2, R100 ;  /* 0x0000006400024308 */ /* 0x000ea20000001000 */
[----:B-1----:R-:W-:Y:S01]  /*122c0*/  FADD.FTZ R101, R4, R7 ;  /* 0x0000000704657221 */ /* 0x002fe20000010000 */
[----:B------:R-:W-:-:S06]  /*122d0*/  FSETP.NE.FTZ.AND P5, PT, R47, RZ, PT ;  /* 0x000000ff2f00720b */ /* 0x000fcc0003fb5000 */
[----:B------:R-:W1:Y:S01]  /*122e0*/  @P6 MUFU.RCP R0, R48 ;  /* 0x0000003000006308 */ /* 0x000e620000001000 */
[----:B------:R-:W-:Y:S01]  /*122f0*/  FSETP.NE.FTZ.AND P3, PT, R101, RZ, PT ;  /* 0x000000ff6500720b */ /* 0x000fe20003f75000 */
[----:B--2---:R-:W-:Y:S02]  /*12300*/  FMUL.FTZ R18, R2, R73 ;  /* 0x0000004902127220 */ /* 0x004fe40000410000 */
[----:B------:R-:W2:Y:S01]  /*12310*/  S2R R73, SR_TID.X ;  /* 0x0000000000497919 */ /* 0x000ea20000002100 */
[----:B------:R-:W-:Y:S01]  /*12320*/  MOV R3, 0x3f800000 ;  /* 0x3f80000000037802 */ /* 0x000fe20000000f00 */
[C---:B-1----:R-:W-:Y:S02]  /*12330*/  FMUL.FTZ R112, R0.reuse, R112 ;  /* 0x0000007000707220 */ /* 0x042fe40000410000 */
[C---:B------:R-:W-:Y:S02]  /*12340*/  FMUL.FTZ R45, R0.reuse, R113 ;  /* 0x00000071002d7220 */ /* 0x040fe40000410000 */
[----:B------:R-:W-:-:S02]  /*12350*/  FMUL.FTZ R124, R0, R124 ;  /* 0x0000007c007c7220 */ /* 0x000fc40000410000 */
[C---:B------:R-:W-:Y:S02]  /*12360*/  FMUL.FTZ R42, R0.reuse, R125 ;  /* 0x0000007d002a7220 */ /* 0x040fe40000410000 */
[C---:B------:R-:W-:Y:S02]  /*12370*/  FMUL.FTZ R128, R0.reuse, R128 ;  /* 0x0000008000807220 */ /* 0x040fe40000410000 */
[C---:B------:R-:W-:Y:S02]  /*12380*/  FMUL.FTZ R40, R0.reuse, R129 ;  /* 0x0000008100287220 */ /* 0x040fe40000410000 */
[C---:B------:R-:W-:Y:S02]  /*12390*/  FMUL.FTZ R140, R0.reuse, R140 ;  /* 0x0000008c008c7220 */ /* 0x040fe40000410000 */
        /* <DEDUP_REMOVED lines=16> */
[----:B------:R-:W-:Y:S01]  /*124a0*/  FMUL.FTZ R7, R0, R97 ;  /* 0x0000006100077220 */ /* 0x000fe20000410000 */
[----:B------:R-:W-:Y:S01]  /*124b0*/  MOV R0, 0x3f800000 ;  /* 0x3f80000000007802 */ /* 0x000fe20000000f00 */
[----:B------:R-:W1:Y:S08]  /*124c0*/  @P5 MUFU.RCP R3, R47 ;  /* 0x0000002f00035308 */ /* 0x000e700000001000 */
[----:B------:R-:W3:Y:S01]  /*124d0*/  @P3 MUFU.RCP R0, R101 ;  /* 0x0000006500003308 */ /* 0x000ee20000001000 */
[----:B--2---:R-:W-:-:S02]  /*124e0*/  SHF.R.S32.HI R49, RZ, 0x1f, R73 ;  /* 0x0000001fff317819 */ /* 0x004fc40000011449 */
[----:B------:R-:W-:Y:S01]  /*124f0*/  @!P0 MOV R106, R8 ;  /* 0x00000008006a8202 */ /* 0x000fe20000000f00 */
[C---:B-1----:R-:W-:Y:S02]  /*12500*/  FMUL.FTZ R114, R3.reuse, R114 ;  /* 0x0000007203727220 */ /* 0x042fe40000410000 */
        /* <DEDUP_REMOVED lines=22> */
[----:B------:R-:W-:Y:S01]  /*12670*/  FMUL.FTZ R6, R3, R99 ;  /* 0x0000006303067220 */ /* 0x000fe20000410000 */
[----:B------:R-:W-:Y:S01]  /*12680*/  LEA.HI R3, R49, R73, RZ, 0x2 ;  /* 0x0000004931037211 */ /* 0x000fe200078f10ff */
[----:B---3--:R-:W-:-:S02]  /*12690*/  FMUL.FTZ R119, R0, R119 ;  /* 0x0000007700777220 */ /* 0x008fc40000410000 */
        /* <DEDUP_REMOVED lines=22> */
[----:B------:R-:W-:Y:S01]  /*12800*/  FMUL.FTZ R94, R0, R94 ;  /* 0x0000005e005e7220 */ /* 0x000fe20000410000 */
[----:B------:R-:W-:Y:S01]  /*12810*/  SHF.R.S32.HI R0, RZ, 0x2, R3 ;  /* 0x00000002ff007819 */ /* 0x000fe20000011403 */
        /* <DEDUP_REMOVED lines=22> */
[----:B------:R-:W-:Y:S01]  /*12980*/  FMUL.FTZ R5, R2, R93 ;  /* 0x0000005d02057220 */ /* 0x000fe20000410000 */
[----:B------:R-:W-:-:S04]  /*12990*/  SHF.R.S32.HI R2, RZ, 0x1f, R0 ;  /* 0x0000001fff027819 */ /* 0x000fc80000011400 */
[----:B------:R-:W-:-:S04]  /*129a0*/  LEA.HI R2, R2, R0, RZ, 0x3 ;  /* 0x0000000002027211 */ /* 0x000fc800078f18ff */
[----:B------:R-:W-:-:S04]  /*129b0*/  LOP3.LUT R2, R2, 0xfffffff8, RZ, 0xc0, !PT ;  /* 0xfffffff802027812 */ /* 0x000fc800078ec0ff */
[----:B------:R-:W-:-:S04]  /*129c0*/  IADD3 R2, R0, -R2, RZ ;  /* 0x8000000200027210 */ /* 0x000fc80007ffe0ff */
[----:B------:R-:W-:Y:S02]  /*129d0*/  LEA.HI R0, R2, R2, RZ, 0x1 ;  /* 0x0000000202007211 */ /* 0x000fe400078f08ff */
[----:B------:R-:W-:Y:S02]  /*129e0*/  LOP3.LUT R3, R3, 0xfffffffc, RZ, 0xc0, !PT ;  /* 0xfffffffc03037812 */ /* 0x000fe400078ec0ff */
[-C--:B------:R-:W-:Y:S02]  /*129f0*/  LEA.HI R49, R49, R73.reuse, RZ, 0x5 ;  /* 0x0000004931317211 */ /* 0x080fe400078f28ff */
[----:B------:R-:W-:Y:S02]  /*12a00*/  SHF.R.S32.HI R9, RZ, 0x1, R0 ;  /* 0x00000001ff097819 */ /* 0x000fe40000011400 */
[----:B------:R-:W-:Y:S02]  /*12a10*/  LOP3.LUT R4, R0, 0x3fffffe, RZ, 0xc0, !PT ;  /* 0x03fffffe00047812 */ /* 0x000fe400078ec0ff */
[----:B------:R-:W-:-:S02]  /*12a20*/  IADD3 R0, -R3, R73, RZ ;  /* 0x0000004903007210 */ /* 0x000fc40007ffe1ff */
[----:B------:R-:W-:Y:S02]  /*12a30*/  SHF.R.S32.HI R33, RZ, 0x5, R49 ;  /* 0x00000005ff217819 */ /* 0x000fe40000011431 */
[----:B------:R-:W-:Y:S02]  /*12a40*/  SHF.L.U32 R3, R9, 0x6, RZ ;  /* 0x0000000609037819 */ /* 0x000fe400000006ff */
[----:B------:R-:W-:Y:S02]  /*12a50*/  IADD3 R2, R2, -R4, RZ ;  /* 0x8000000402027210 */ /* 0x000fe40007ffe0ff */
[----:B------:R-:W-:Y:S02]  /*12a60*/  LEA R0, R33, R0, 0x8 ;  /* 0x0000000021007211 */ /* 0x000fe400078e40ff */
[----:B------:R-:W-:Y:S02]  /*12a70*/  LOP3.LUT R4, R3, 0xc0, RZ, 0xc0, !PT ;  /* 0x000000c003047812 */ /* 0x000fe400078ec0ff */
[----:B------:R-:W-:-:S02]  /*12a80*/  LOP3.LUT R3, R9, 0x1, RZ, 0xc0, !PT ;  /* 0x0000000109037812 */ /* 0x000fc400078ec0ff */
[----:B------:R-:W-:Y:S02]  /*12a90*/  LEA R0, R2, R0, 0x4 ;  /* 0x0000000002007211 */ /* 0x000fe400078e20ff */
[----:B------:R-:W-:Y:S02]  /*12aa0*/  LEA.HI R2, R4, R4, RZ, 0x1d ;  /* 0x0000000404027211 */ /* 0x000fe400078fe8ff */
[----:B------:R-:W-:Y:S02]  /*12ab0*/  ISETP.NE.U32.AND P1, PT, R3, 0x1, PT ;  /* 0x000000010300780c */ /* 0x000fe40003f25070 */
[----:B------:R-:W-:Y:S02]  /*12ac0*/  LEA R0, R0, R2, 0x1 ;  /* 0x0000000200007211 */ /* 0x000fe400078e08ff */
[----:B------:R-:W-:Y:S02]  /*12ad0*/  LOP3.LUT P0, RZ, R9, 0x2, RZ, 0xc0, !PT ;  /* 0x0000000209ff7812 */ /* 0x000fe4000780c0ff */
[----:B------:R-:W-:-:S02]  /*12ae0*/  SHF.L.U32 R0, R0, 0x1, RZ ;  /* 0x0000000100007819 */ /* 0x000fc400000006ff */
[----:B------:R-:W-:Y:S02]  /*12af0*/  MOV R3, 0x20 ;  /* 0x0000002000037802 */ /* 0x000fe40000000f00 */
[----:B------:R-:W-:Y:S02]  /*12b00*/  F2FP.BF16.PACK_AB R45, R45, R112 ;  /* 0x000000702d2d723e */ /* 0x000fe400000010ff */
[----:B------:R-:W-:Y:S02]  /*12b10*/  F2FP.BF16.PACK_AB R44, R44, R114 ;  /* 0x000000722c2c723e */ /* 0x000fe400000010ff */
[----:B------:R-:W-:Y:S02]  /*12b20*/  IADD3 R2, R0, -0x10, RZ ;  /* 0xfffffff000027810 */ /* 0x000fe40007ffe0ff */
[----:B------:R-:W-:Y:S02]  /*12b30*/  SEL R3, R3, 0xffffffe0, !P0 ;  /* 0xffffffe003037807 */ /* 0x000fe40004000000 */
[----:B------:R-:W-:-:S02]  /*12b40*/  F2FP.BF16.PACK_AB R42, R42, R124 ;  /* 0x0000007c2a2a723e */ /* 0x000fc400000010ff */
[----:B------:R-:W-:Y:S02]  /*12b50*/  F2FP.BF16.PACK_AB R41, R41, R126 ;  /* 0x0000007e2929723e */ /* 0x000fe400000010ff */
[----:B------:R-:W-:Y:S02]  /*12b60*/  @P1 IADD3 R2, R0, 0x10, RZ ;  /* 0x0000001000021810 */ /* 0x000fe40007ffe0ff */
[----:B------:R-:W-:Y:S02]  /*12b70*/  F2FP.BF16.PACK_AB R46, R46, R116 ;  /* 0x000000742e2e723e */ /* 0x000fe400000010ff */
[----:B------:R-:W-:Y:S02]  /*12b80*/  F2FP.BF16.PACK_AB R118, R119, R118 ;  /* 0x000000767776723e */ /* 0x000fe400000010ff */
[----:B------:R-:W-:Y:S02]  /*12b90*/  F2FP.BF16.PACK_AB R43, R43, R120 ;  /* 0x000000782b2b723e */ /* 0x000fe400000010ff */
[----:B------:R-:W-:Y:S01]  /*12ba0*/  F2FP.BF16.PACK_AB R122, R123, R122 ;  /* 0x0000007a7b7a723e */ /* 0x000fe200000010ff */
[----:B------:R-:W-:Y:S01]  /*12bb0*/  STS [R0], R45 ;  /* 0x0000002d00007388 */ /* 0x000fe20000000800 */
[----:B------:R-:W-:-:S02]  /*12bc0*/  F2FP.BF16.PACK_AB R39, R39, R130 ;  /* 0x000000822727723e */ /* 0x000fc400000010ff */
[----:B------:R-:W-:Y:S01]  /*12bd0*/  IADD3 R4, R0, R3, RZ ;  /* 0x0000000300047210 */ /* 0x000fe20007ffe0ff */
[----:B------:R-:W-:Y:S01]  /*12be0*/  STS [R0+0x200], R44 ;  /* 0x0002002c00007388 */ /* 0x000fe20000000800 */
[----:B------:R-:W-:-:S03]  /*12bf0*/  F2FP.BF16.PACK_AB R40, R40, R128 ;  /* 0x000000802828723e */ /* 0x000fc600000010ff */
[----:B------:R-:W-:Y:S01]  /*12c00*/  STS [R2], R42 ;  /* 0x0000002a02007388 */ /* 0x000fe20000000800 */
[----:B------:R-:W-:-:S03]  /*12c10*/  F2FP.BF16.PACK_AB R37, R37, R140 ;  /* 0x0000008c2525723e */ /* 0x000fc600000010ff */
[----:B------:R-:W-:Y:S01]  /*12c20*/  STS [R2+0x200], R41 ;  /* 0x0002002902007388 */ /* 0x000fe20000000800 */
[----:B------:R-:W-:Y:S02]  /*12c30*/  F2FP.BF16.PACK_AB R36, R36, R142 ;  /* 0x0000008e2424723e */ /* 0x000fe400000010ff */
[----:B------:R-:W-:Y:S01]  /*12c40*/  IADD3 R3, R3, R2, RZ ;  /* 0x0000000203037210 */ /* 0x000fe20007ffe0ff */
[----:B------:R-:W-:Y:S01]  /*12c50*/  STS [R0+0x1000], R46 ;  /* 0x0010002e00007388 */ /* 0x000fe20000000800 */
[----:B------:R-:W-:-:S03]  /*12c60*/  F2FP.BF16.PACK_AB R38, R38, R132 ;  /* 0x000000842626723e */ /* 0x000fc600000010ff */
[----:B------:R-:W-:Y:S01]  /*12c70*/  STS [R0+0x1200], R118 ;  /* 0x0012007600007388 */ /* 0x000fe20000000800 */
[----:B------:R-:W-:-:S03]  /*12c80*/  F2FP.BF16.PACK_AB R134, R135, R134 ;  /* 0x000000868786723e */ /* 0x000fc600000010ff */
[----:B------:R-:W-:Y:S01]  /*12c90*/  STS [R2+0x1000], R43 ;  /* 0x0010002b02007388 */ /* 0x000fe20000000800 */
[----:B------:R-:W-:-:S03]  /*12ca0*/  F2FP.BF16.PACK_AB R35, R35, R136 ;  /* 0x000000882323723e */ /* 0x000fc600000010ff */
[----:B------:R-:W-:Y:S01]  /*12cb0*/  STS [R2+0x1200], R122 ;  /* 0x0012007a02007388 */ /* 0x000fe20000000800 */
[----:B------:R-:W-:-:S03]  /*12cc0*/  F2FP.BF16.PACK_AB R138, R139, R138 ;  /* 0x0000008a8b8a723e */ /* 0x000fc600000010ff */
[----:B------:R1:W-:Y:S01]  /*12cd0*/  STS [R4+0x200], R39 ;  /* 0x0002002704007388 */ /* 0x0003e20000000800 */
[----:B------:R-:W-:Y:S02]  /*12ce0*/  F2FP.BF16.PACK_AB R34, R34, R144 ;  /* 0x000000902222723e */ /* 0x000fe400000010ff */
[----:B------:R-:W-:Y:S01]  /*12cf0*/  F2FP.BF16.PACK_AB R32, R32, R146 ;  /* 0x000000922020723e */ /* 0x000fe200000010ff */
[----:B------:R-:W-:Y:S01]  /*12d00*/  STS [R4], R40 ;  /* 0x0000002804007388 */ /* 0x000fe20000000800 */
[----:B------:R-:W-:Y:S02]  /*12d10*/  F2FP.BF16.PACK_AB R30, R30, R156 ;  /* 0x0000009c1e1e723e */ /* 0x000fe400000010ff */
[----:B------:R-:W-:Y:S01]  /*12d20*/  F2FP.BF16.PACK_AB R29, R29, R158 ;  /* 0x0000009e1d1d723e */ /* 0x000fe200000010ff */
[----:B------:R-:W-:Y:S01]  /*12d30*/  STS [R3], R37 ;  /* 0x0000002503007388 */ /* 0x000fe20000000800 */
[----:B------:R-:W-:Y:S02]  /*12d40*/  F2FP.BF16.PACK_AB R31, R31, R148 ;  /* 0x000000941f1f723e */ /* 0x000fe400000010ff */
[----:B------:R-:W-:Y:S01]  /*12d50*/  F2FP.BF16.PACK_AB R150, R151, R150 ;  /* 0x000000969796723e */ /* 0x000fe200000010ff */
[----:B------:R-:W-:Y:S01]  /*12d60*/  STS [R3+0x200], R36 ;  /* 0x0002002403007388 */ /* 0x000fe20000000800 */
[----:B------:R-:W-:-:S02]  /*12d70*/  F2FP.BF16.PACK_AB R28, R28, R152 ;  /* 0x000000981c1c723e */ /* 0x000fc400000010ff */
[----:B------:R-:W-:Y:S01]  /*12d80*/  F2FP.BF16.PACK_AB R154, R155, R154 ;  /* 0x0000009a9b9a723e */ /* 0x000fe200000010ff */
[----:B------:R-:W-:Y:S01]  /*12d90*/  STS [R4+0x1000], R38 ;  /* 0x0010002604007388 */ /* 0x000fe20000000800 */
[----:B------:R-:W-:Y:S02]  /*12da0*/  F2FP.BF16.PACK_AB R27, R27, R160 ;  /* 0x000000a01b1b723e */ /* 0x000fe400000010ff */
[----:B------:R-:W-:Y:S01]  /*12db0*/  F2FP.BF16.PACK_AB R26, R26, R162 ;  /* 0x000000a21a1a723e */ /* 0x000fe200000010ff */
[----:B------:R-:W-:Y:S01]  /*12dc0*/  STS [R4+0x1200], R134 ;  /* 0x0012008604007388 */ /* 0x000fe20000000800 */
[----:B-1----:R-:W1:Y:S03]  /*12dd0*/  LDC.U8 R39, c[0x0][0x329] ;  /* 0x0000ca40ff277b82 */ /* 0x002e660000000000 */
[----:B------:R-:W-:Y:S01]  /*12de0*/  STS [R3+0x1000], R35 ;  /* 0x0010002303007388 */ /* 0x000fe20000000800 */
[----:B------:R-:W-:-:S02]  /*12df0*/  F2FP.BF16.PACK_AB R24, R24, R172 ;  /* 0x000000ac1818723e */ /* 0x000fc400000010ff */
[----:B------:R-:W-:Y:S01]  /*12e00*/  F2FP.BF16.PACK_AB R23, R23, R174 ;  /* 0x000000ae1717723e */ /* 0x000fe200000010ff */
[----:B------:R-:W-:Y:S01]  /*12e10*/  STS [R3+0x1200], R138 ;  /* 0x0012008a03007388 */ /* 0x000fe20000000800 */
[----:B------:R-:W-:Y:S02]  /*12e20*/  F2FP.BF16.PACK_AB R25, R25, R164 ;  /* 0x000000a41919723e */ /* 0x000fe400000010ff */
[----:B------:R-:W-:Y:S01]  /*12e30*/  F2FP.BF16.PACK_AB R166, R167, R166 ;  /* 0x000000a6a7a6723e */ /* 0x000fe200000010ff */
        /* <DEDUP_REMOVED lines=31> */
[----:B------:R-:W-:Y:S01]  /*13030*/  F2FP.BF16.PACK_AB R8, R91, R8 ;  /* 0x000000085b08723e */ /* 0x000fe200000010ff */
[----:B--2---:R-:W2:Y:S02]  /*13040*/  LDC.U8 R26, c[0x0][0x328] ;  /* 0x0000ca00ff1a7b82 */ /* 0x004ea40000000000 */
[----:B------:R-:W-:Y:S01]  /*13050*/  STS [R0+0x4000], R20 ;  /* 0x0040001400007388 */ /* 0x000fe20000000800 */
[----:B------:R-:W-:-:S03]  /*13060*/  F2FP.BF16.PACK_AB R5, R5, R92 ;  /* 0x0000005c0505723e */ /* 0x000fc600000010ff */
[----:B------:R-:W-:Y:S01]  /*13070*/  STS [R0+0x4200], R19 ;  /* 0x0042001300007388 */ /* 0x000fe20000000800 */
[----:B------:R-:W-:-:S03]  /*13080*/  F2FP.BF16.PACK_AB R9, R95, R94 ;  /* 0x0000005e5f09723e */ /* 0x000fc600000010ff */
        /* <DEDUP_REMOVED lines=9> */
[----:B------:R4:W-:Y:S04]  /*13120*/  STS [R3+0x4200], R6 ;  /* 0x0042000603007388 */ /* 0x0009e80000000800 */
[----:B------:R-:W-:Y:S04]  /*13130*/  STS [R4+0x5000], R10 ;  /* 0x0050000a04007388 */ /* 0x000fe80000000800 */
[----:B------:R4:W-:Y:S01]  /*13140*/  STS [R4+0x5200], R8 ;  /* 0x0052000804007388 */ /* 0x0009e20000000800 */
[----:B-1----:R-:W-:-:S03]  /*13150*/  ISETP.NE.AND P1, PT, R39, RZ, PT ;  /* 0x000000ff2700720c */ /* 0x002fc60003f25270 */
[----:B------:R1:W-:Y:S04]  /*13160*/  STS [R3+0x5000], R5 ;  /* 0x0050000503007388 */ /* 0x0003e80000000800 */
[----:B------:R1:W-:Y:S04]  /*13170*/  STS [R3+0x5200], R9 ;  /* 0x0052000903007388 */ /* 0x0003e80000000800 */
[----:B------:R-:W-:Y:S02]  /*13180*/  BAR.SYNC.DEFER_BLOCKING 0x0 ;  /* 0x0000000000007b1d */ /* 0x000fe40000010000 */
[----:B---3--:R-:W-:-:S02]  /*13190*/  @P1 MOV R0, c[0x0][0x210] ;  /* 0x0000840000001a02 */ /* 0x008fc40000000f00 */
[----:B--2---:R-:W-:Y:S02]  /*131a0*/  ISETP.NE.AND P0, PT, R26, RZ, PT ;  /* 0x000000ff1a00720c */ /* 0x004fe40003f05270 */
[----:B----4-:R-:W2:Y:S01]  /*131b0*/  @P6 MUFU.LG2 R6, R48 ;  /* 0x0000003000066308 */ /* 0x010ea20000000c00 */
[----:B------:R-:W-:Y:S02]  /*131c0*/  LOP3.LUT R2, R49, 0xffffffe0, RZ, 0xc0, !PT ;  /* 0xffffffe031027812 */ /* 0x000fe400078ec0ff */
[----:B------:R-:W-:Y:S01]  /*131d0*/  ISETP.NE.OR P2, PT, R39, RZ, !P0 ;  /* 0x000000ff2700720c */ /* 0x000fe20004745670 */
[----:B------:R-:W-:Y:S01]  /*131e0*/  @P1 IMAD R4, R0, c[0x0][0x214], RZ ;  /* 0x0000850000041a24 */ /* 0x000fe200078e02ff */
[----:B------:R-:W-:Y:S01]  /*131f0*/  @!P1 MOV R0, c[0x0][0x214] ;  /* 0x0000850000009a02 */ /* 0x000fe20000000f00 */
[----:B------:R-:W3:Y:S02]  /*13200*/  S2R R8, SR_CTAID.X ;  /* 0x0000000000087919 */ /* 0x000ee40000002500 */
[----:B------:R4:W-:Y:S01]  /*13210*/  @P5 MUFU.LG2 R11, R47 ;  /* 0x0000002f000b5308 */ /* 0x0009e20000000c00 */
[----:B------:R-:W-:Y:S01]  /*13220*/  @!P1 SEL R4, R0, c[0x0][0x234], !P0 ;  /* 0x00008d0000049a07 */ /* 0x000fe20004000000 */
[----:B------:R-:W1:Y:S01]  /*13230*/  S2R R17, SR_CTAID.Z ;  /* 0x0000000000117919 */ /* 0x000e620000002700 */
[----:B------:R-:W-:-:S03]  /*13240*/  ISETP.NE.OR P0, PT, R110, -0x1, P2 ;  /* 0xffffffff6e00780c */ /* 0x000fc60001705670 */
[----:B------:R1:W1:Y:S04]  /*13250*/  LDS.128 R28, [R230] ;  /* 0x00000000e61c7984 */ /* 0x0002680000000c00 */
[----:B------:R1:W1:Y:S04]  /*13260*/  LDS.128 R56, [R230+0x1000] ;  /* 0x00100000e6387984 */ /* 0x0002680000000c00 */
[----:B----4-:R4:W1:Y:S04]  /*13270*/  LDS.128 R44, [R230+0x800] ;  /* 0x00080000e62c7984 */ /* 0x0108680000000c00 */
[----:B------:R4:W2:Y:S04]  /*13280*/  LDS.128 R68, [R230+0x1800] ;  /* 0x00180000e6447984 */ /* 0x0008a80000000c00 */
[----:B------:R4:W3:Y:S04]  /*13290*/  LDS.128 R24, [R230+0x2000] ;  /* 0x00200000e6187984 */ /* 0x0008e80000000c00 */
[----:B------:R4:W3:Y:S04]  /*132a0*/  LDS.128 R40, [R230+0x2800] ;  /* 0x00280000e6287984 */ /* 0x0008e80000000c00 */
[----:B------:R4:W4:Y:S04]  /*132b0*/  LDS.128 R52, [R230+0x3000] ;  /* 0x00300000e6347984 */ /* 0x0009280000000c00 */
[----:B------:R2:W4:Y:S04]  /*132c0*/  LDS.128 R64, [R230+0x3800] ;  /* 0x00380000e6407984 */ /* 0x0005280000000c00 */
[----:B------:R3:W4:Y:S04]  /*132d0*/  LDS.128 R20, [R230+0x4000] ;  /* 0x00400000e6147984 */ /* 0x0007280000000c00 */
[----:B------:R3:W4:Y:S04]  /*132e0*/  LDS.128 R36, [R230+0x4800] ;  /* 0x00480000e6247984 */ /* 0x0007280000000c00 */
[----:B------:R4:W4:Y:S04]  /*132f0*/  LDS.128 R48, [R230+0x5000] ;  /* 0x00500000e6307984 */ /* 0x0009280000000c00 */
[----:B------:R4:W4:Y:S01]  /*13300*/  LDS.128 R60, [R230+0x5800] ;  /* 0x00580000e63c7984 */ /* 0x0009220000000c00 */
[----:B------:R-:W-:Y:S01]  /*13310*/  @P1 MOV R0, 0x1 ;  /* 0x0000000100001802 */ /* 0x000fe20000000f00 */
[----:B------:R-:W-:Y:S01]  /*13320*/  @!P1 IMAD R0, R4, c[0x0][0x1c0], RZ ;  /* 0x0000700004009a24 */ /* 0x000fe200078e02ff */
[----:B------:R-:W3:Y:S01]  /*13330*/  @P4 MUFU.LG2 R10, R100 ;  /* 0x00000064000a4308 */ /* 0x000ee20000000c00 */
[C---:B------:R-:W-:Y:S01]  /*13340*/  @!P0 IMAD R110, R108.reuse, c[0x0][0x214], RZ ;  /* 0x000085006c6e8a24 */ /* 0x040fe200078e02ff */
[----:B-1----:R-:W-:Y:S01]  /*13350*/  @P1 MOV R5, c[0x0][0x210] ;  /* 0x0000840000051a02 */ /* 0x002fe20000000f00 */
[----:B------:R-:W-:Y:S01]  /*13360*/  IMAD R0, R108, R0, RZ ;  /* 0x000000006c007224 */ /* 0x000fe200078e02ff */
[----:B------:R-:W-:Y:S01]  /*13370*/  IADD3 R7, -R2, R73, RZ ;  /* 0x0000004902077210 */ /* 0x000fe20007ffe1ff */
[----:B--2---:R-:W-:Y:S01]  /*13380*/  @P6 FMUL.FTZ R6, R6, 0.69314718246459960938 ;  /* 0x3f31721806066820 */ /* 0x004fe20000410000 */
[----:B------:R-:W-:-:S02]  /*13390*/  @!P1 MOV R5, 0x1 ;  /* 0x0000000100059802 */ /* 0x000fc40000000f00 */
[----:B------:R-:W1:Y:S01]  /*133a0*/  @P3 MUFU.LG2 R9, R101 ;  /* 0x0000006500093308 */ /* 0x000e620000000c00 */
[----:B------:R-:W-:Y:S01]  /*133b0*/  MOV R16, 0x7f800000 ;  /* 0x7f80000000107802 */ /* 0x000fe20000000f00 */
[----:B------:R2:W-:Y:S01]  /*133c0*/  @!P0 STL [R1+0x40], R110 ;  /* 0x0000406e01008387 */ /* 0x0005e20000100800 */
[----:B------:R-:W-:Y:S01]  /*133d0*/  SEL R0, R0, RZ, P2 ;  /* 0x000000ff00007207 */ /* 0x000fe20001000000 */
[----:B------:R-:W-:Y:S01]  /*133e0*/  @P6 FFMA.FTZ R16, R104, c[0x0][0x238], R6 ;  /* 0x00008e0068106a23 */ /* 0x000fe20000010006 */
[----:B------:R-:W-:Y:S01]  /*133f0*/  LOP3.LUT P0, RZ, R7, 0x3, RZ, 0xc0, !PT ;  /* 0x0000000307ff7812 */ /* 0x000fe2000780c0ff */
[----:B---3--:R-:W-:Y:S01]  /*13400*/  IMAD R6, R8, R5, RZ ;  /* 0x0000000508067224 */ /* 0x008fe200078e02ff */
[----:B------:R-:W-:Y:S01]  /*13410*/  CS2R R2, SRZ ;  /* 0x0000000000027805 */ /* 0x000fe2000001ff00 */
[----:B------:R-:W-:Y:S01]  /*13420*/  IMAD R0, R17, R4, R0 ;  /* 0x0000000411007224 */ /* 0x000fe200078e0200 */
[----:B------:R-:W-:Y:S02]  /*13430*/  @!P2 MOV R2, R110 ;  /* 0x0000006e0002a202 */ /* 0x000fe40000000f00 */
[----:B------:R-:W-:Y:S01]  /*13440*/  SHF.L.U32 R8, R6, 0x7, RZ ;  /* 0x0000000706087819 */ /* 0x000fe200000006ff */
[----:B------:R-:W-:Y:S01]  /*13450*/  @P4 FMUL.FTZ R6, R10, 0.69314718246459960938 ;  /* 0x3f3172180a064820 */ /* 0x000fe20000410000 */
[----:B------:R-:W-:Y:S01]  /*13460*/  @!P2 SHF.R.S32.HI R3, RZ, 0x1f, R110 ;  /* 0x0000001fff03a819 */ /* 0x000fe2000001146e */
[----:B------:R-:W-:Y:S01]  /*13470*/  @P5 FMUL.FTZ R7, R11, 0.69314718246459960938 ;  /* 0x3f3172180b075820 */ /* 0x000fe20000410000 */
[----:B------:R-:W-:Y:S01]  /*13480*/  IADD3 R10, P2, P1, R8, R2, R0 ;  /* 0x00000002080a7210 */ /* 0x000fe2000795e000 */
[----:B-1----:R-:W-:Y:S01]  /*13490*/  @P3 FMUL.FTZ R4, R9, 0.69314718246459960938 ;  /* 0x3f31721809043820 */ /* 0x002fe20000410000 */
[----:B------:R-:W-:Y:S01]  /*134a0*/  SHF.R.S32.HI R2, RZ, 0x1f, R8 ;  /* 0x0000001fff027819 */ /* 0x000fe20000011408 */
[----:B------:R-:W-:Y:S01]  /*134b0*/  BSSY B0, `(.L_x_146) ;  /* 0x000002f000007945 */ /* 0x000fe20003800000 */
[----:B------:R-:W-:-:S02]  /*134c0*/  SHF.R.S32.HI R0, RZ, 0x1f, R0 ;  /* 0x0000001fff007819 */ /* 0x000fc40000011400 */
[----:B------:R-:W-:Y:S01]  /*134d0*/  MOV R15, 0x7f800000 ;  /* 0x7f800000000f7802 */ /* 0x000fe20000000f00 */
[----:B------:R-:W-:Y:S01]  /*134e0*/  @P5 FFMA.FTZ R15, R105, c[0x0][0x238], R7 ;  /* 0x00008e00690f5a23 */ /* 0x000fe20000010007 */
[----:B------:R-:W-:Y:S01]  /*134f0*/  MOV R13, 0x7f800000 ;  /* 0x7f800000000d7802 */ /* 0x000fe20000000f00 */
[----:B------:R-:W-:Y:S01]  /*13500*/  @P4 FFMA.FTZ R13, R103, c[0x0][0x238], R6 ;  /* 0x00008e00670d4a23 */ /* 0x000fe20000010006 */
[----:B------:R-:W-:Y:S01]  /*13510*/  MOV R14, 0x7f800000 ;  /* 0x7f800000000e7802 */ /* 0x000fe20000000f00 */
[----:B------:R-:W-:Y:S01]  /*13520*/  @P3 FFMA.FTZ R14, R102, c[0x0][0x238], R4 ;  /* 0x00008e00660e3a23 */ /* 0x000fe20000010004 */
[----:B------:R-:W-:Y:S01]  /*13530*/  IADD3.X R7, R2, R3, R0, P2, P1 ;  /* 0x0000000302077210 */ /* 0x000fe200017e2400 */
[----:B------:R-:W-:Y:S05]  /*13540*/  @P0 BRA `(.L_x_147) ;  /* 0x0000025000000947 */ /* 0x000fea0003800000 */
[----:B--2---:R-:W2:Y:S01]  /*13550*/  LDL.LU R110, [R1+0x5c] ;  /* 0x00005c00016e7983 */ /* 0x004ea20000300800 */
[----:B------:R-:W-:-:S04]  /*13560*/  SHF.R.S32.HI R0, RZ, 0x1f, R33 ;  /* 0x0000001fff007819 */ /* 0x000fc80000011421 */
[----:B------:R-:W-:-:S04]  /*13570*/  LEA.HI R0, R0, R33, RZ, 0x2 ;  /* 0x0000002100007211 */ /* 0x000fc800078f10ff */
[----:B------:R-:W-:-:S05]  /*13580*/  LOP3.LUT R0, R0, 0xffffffc, RZ, 0xc0, !PT ;  /* 0x0ffffffc00007812 */ /* 0x000fca00078ec0ff */
[----:B------:R-:W-:-:S04]  /*13590*/  IMAD.IADD R0, R33, 0x1, -R0 ;  /* 0x0000000121007824 */ /* 0x000fc800078e0a00 */
[----:B--2---:R-:W-:-:S05]  /*135a0*/  IMAD R0, R0, 0x10, R110 ;  /* 0x0000001000007824 */ /* 0x004fca00078e026e */
[CC--:B-----5:R-:W-:Y:S02]  /*135b0*/  ISETP.GE.AND P6, PT, R0.reuse, R109.reuse, PT ;  /* 0x0000006d0000720c */ /* 0x0e0fe40003fc6270 */
        /* <DEDUP_REMOVED lines=30> */
.L_x_147:
[----:B--2---:R-:W-:Y:S05]  /*137a0*/  BSYNC B0 ;  /* 0x0000000000007941 */ /* 0x004fea0003800000 */
.L_x_146:
[----:B-1----:R-:W2:Y:S04]  /*137b0*/  LDL.LU.64 R8, [R1+0x48] ;  /* 0x0000480001087983 */ /* 0x002ea80000300a00 */
[----:B------:R1:W5:Y:S01]  /*137c0*/  LDL.64 R12, [R1+0x38] ;  /* 0x00003800010c7983 */ /* 0x0003620000100a00 */
[----:B------:R-:W-:Y:S01]  /*137d0*/  SHF.R.S32.HI R4, RZ, 0x1f, R17 ;  /* 0x0000001fff047819 */ /* 0x000fe20000011411 */
[----:B------:R-:W-:Y:S02]  /*137e0*/  BSSY B0, `(.L_x_148) ;  /* 0x0000017000007945 */ /* 0x000fe40003800000 */
[----:B------:R-:W3:Y:S02]  /*137f0*/  S2R R3, SR_TID.X ;  /* 0x0000000000037919 */ /* 0x000ee40000002100 */
[----:B------:R-:W-:Y:S01]  /*13800*/  IMAD R4, R4, c[0x0][0x1f0], RZ ;  /* 0x00007c0004047a24 */ /* 0x000fe200078e02ff */
[----:B---3--:R-:W-:-:S04]  /*13810*/  SHF.R.S32.HI R0, RZ, 0x1f, R3 ;  /* 0x0000001fff007819 */ /* 0x008fc80000011403 */
[----:B------:R-:W-:-:S04]  /*13820*/  LEA.HI R0, R0, R3, RZ, 0x2 ;  /* 0x0000000300007211 */ /* 0x000fc800078f10ff */
[----:B------:R-:W-:Y:S01]  /*13830*/  SHF.R.S32.HI R11, RZ, 0x2, R0 ;  /* 0x00000002ff0b7819 */ /* 0x000fe20000011400 */
[----:B------:R-:W-:Y:S01]  /*13840*/  IMAD R0, R17, c[0x0][0x1f4], R4 ;  /* 0x00007d0011007a24 */ /* 0x000fe200078e0204 */
[----:B--2---:R-:W-:-:S05]  /*13850*/  IADD3 R2, P0, R8, R106, RZ ;  /* 0x0000006a08027210 */ /* 0x004fca0007f1e0ff */
[----:B------:R-:W-:Y:S01]  /*13860*/  IMAD.X R3, R9, 0x1, R107, P0 ;  /* 0x0000000109037824 */ /* 0x000fe200000e066b */
[----:B-----5:R-:W-:-:S03]  /*13870*/  ISETP.GE.AND P0, PT, R11, R109, PT ;  /* 0x0000006d0b00720c */ /* 0x020fc60003f06270 */
[----:B------:R-:W-:-:S04]  /*13880*/  IMAD.WIDE.U32 R8, R17, c[0x0][0x1f0], R2 ;  /* 0x00007c0011087a25 */ /* 0x000fc800078e0002 */
[----:B------:R-:W-:-:S06]  /*13890*/  IMAD.IADD R7, R0, 0x1, R9 ;  /* 0x0000000100077824 */ /* 0x000fcc00078e0209 */
[----:B------:R-:W-:Y:S05]  /*138a0*/  @P0 BRA `(.L_x_149) ;  /* 0x000000a000000947 */ /* 0x000fea0003800000 */
[----:B-1----:R-:W-:Y:S01]  /*138b0*/  MOV R6, R8 ;  /* 0x0000000800067202 */ /* 0x002fe20000000f00 */
[----:B------:R-:W-:-:S04]  /*138c0*/  IMAD R0, R13, c[0x0][0x1e8], RZ ;  /* 0x00007a000d007a24 */ /* 0x000fc800078e02ff */
[----:B------:R-:W-:-:S04]  /*138d0*/  IMAD.WIDE.U32 R4, R12, c[0x0][0x1e8], R6 ;  /* 0x00007a000c047a25 */ /* 0x000fc800078e0006 */
[----:B------:R-:W-:Y:S01]  /*138e0*/  IMAD R0, R12, c[0x0][0x1ec], R0 ;  /* 0x00007b000c007a24 */ /* 0x000fe200078e0200 */
[----:B------:R-:W-:-:S04]  /*138f0*/  LEA R2, P0, R4, c[0x0][0x1d0], 0x1 ;  /* 0x0000740004027a11 */ /* 0x000fc800078008ff */
[----:B------:R-:W-:-:S04]  /*13900*/  IADD3 R0, R0, R5, RZ ;  /* 0x0000000500007210 */ /* 0x000fc80007ffe0ff */
[----:B------:R-:W-:-:S05]  /*13910*/  LEA.HI.X R3, R4, c[0x0][0x1d4], R0, 0x1, P0 ;  /* 0x0000750004037a11 */ /* 0x000fca00000f0c00 */
[----:B------:R1:W-:Y:S04]  /*13920*/  STG.E.128 [R2.64], R28 ;  /* 0x0000001c02007986 */ /* 0x0003e8000c101d0e */
[----:B------:R1:W-:Y:S04]  /*13930*/  STG.E.128 [R2.64+0x40], R24 ;  /* 0x0000401802007986 */ /* 0x0003e8000c101d0e */
[----:B----4-:R1:W-:Y:S02]  /*13940*/  STG.E.128 [R2.64+0x80], R20 ;  /* 0x0000801402007986 */ /* 0x0103e4000c101d0e */
.L_x_149:
[----:B-1----:R-:W-:Y:S05]  /*13950*/  BSYNC B0 ;  /* 0x0000000000007941 */ /* 0x002fea0003800000 */
.L_x_148:
[----:B------:R-:W-:Y:S01]  /*13960*/  IADD3 R0, R11, 0x20, RZ ;  /* 0x000000200b007810 */ /* 0x000fe20007ffe0ff */
[----:B------:R-:W-:Y:S03]  /*13970*/  BSSY B0, `(.L_x_150) ;  /* 0x0000010000007945 */ /* 0x000fe60003800000 */
[----:B------:R-:W-:-:S13]  /*13980*/  ISETP.GE.AND P0, PT, R0, R109, PT ;  /* 0x0000006d0000720c */ /* 0x000fda0003f06270 */
[----:B------:R-:W-:Y:S05]  /*13990*/  @P0 BRA `(.L_x_151) ;  /* 0x000000d000000947 */ /* 0x000fea0003800000 */
[----:B------:R-:W-:Y:S01]  /*139a0*/  IADD3 R10, P0, R12, 0x20, RZ ;  /* 0x000000200c0a7810 */ /* 0x000fe20007f1e0ff */
[----:B------:R-:W-:Y:S01]  /*139b0*/  IMAD.MOV.U32 R2, RZ, RZ, R8 ;  /* 0x000000ffff027224 */ /* 0x000fe200078e0008 */
        /* <DEDUP_REMOVED lines=10> */
[----:B----4-:R1:W-:Y:S02]  /*13a60*/  STG.E.128 [R2.64+0x80], R36 ;  /* 0x0000802402007986 */ /* 0x0103e4000c101d0e */
.L_x_151:
[----:B------:R-:W-:Y:S05]  /*13a70*/  BSYNC B0 ;  /* 0x0000000000007941 */ /* 0x000fea0003800000 */
.L_x_150:
        /* <DEDUP_REMOVED lines=15> */
[----:B----4-:R1:W-:Y:S04]  /*13b70*/  STG.E.128 [R2.64+0x40], R52 ;  /* 0x0000403402007986 */ /* 0x0103e8000c101d0e */
[----:B------:R1:W-:Y:S02]  /*13b80*/  STG.E.128 [R2.64+0x80], R48 ;  /* 0x0000803002007986 */ /* 0x0003e4000c101d0e */
.L_x_153:
[----:B------:R-:W-:Y:S05]  /*13b90*/  BSYNC B0 ;  /* 0x0000000000007941 */ /* 0x000fea0003800000 */
.L_x_152:
[----:B------:R-:W2:Y:S02]  /*13ba0*/  LDL.LU R0, [R1+0x58] ;  /* 0x0000580001007983 */ /* 0x000ea40000300800 */
[----:B--2---:R-:W-:-:S13]  /*13bb0*/  ISETP.GE.AND P0, PT, R0, R109, PT ;  /* 0x0000006d0000720c */ /* 0x004fda0003f06270 */
[----:B------:R-:W-:Y:S05]  /*13bc0*/  @P0 EXIT ;  /* 0x000000000000094d */ /* 0x000fea0003800000 */
        /* <DEDUP_REMOVED lines=11> */
[----:B----4-:R-:W-:Y:S04]  /*13c80*/  STG.E.128 [R2.64+0x40], R64 ;  /* 0x0000404002007986 */ /* 0x010fe8000c101d0e */
[----:B------:R-:W-:Y:S01]  /*13c90*/  STG.E.128 [R2.64+0x80], R60 ;  /* 0x0000803c02007986 */ /* 0x000fe2000c101d0e */
[----:B------:R-:W-:Y:S05]  /*13ca0*/  EXIT ;  /* 0x000000000000794d */ /* 0x000fea0003800000 */
.L_x_154:
        /* <DEDUP_REMOVED lines=13> */
.L_x_1029:


//--------------------- .text._ZN5flash16flash_fwd_kernelI23Flash_fwd_kernel_traitsILi96ELi128ELi64ELi4ELb0ELb0EN7cutlass10bfloat16_tE19Flash_kernel_traitsILi96ELi128ELi64ELi4ES3_EELb0ELb0ELb1ELb0ELb0ELb0ELb0ELb0EEEvNS_16Flash_fwd_paramsE --------------------------
	.section	.text._ZN5flash16flash_fwd_kernelI23Flash_fwd_kernel_traitsILi96ELi128ELi64ELi4ELb0ELb0EN7cutlass10bfloat16_tE19Flash_kernel_traitsILi96ELi128ELi64ELi4ES3_EELb0ELb0ELb1ELb0ELb0ELb0ELb0ELb0EEEvNS_16Flash_fwd_paramsE,"ax",@progbits
	.sectioninfo	@"SHI_REGISTERS=255"
	.align	128
        .global         _ZN5flash16flash_fwd_kernelI23Flash_fwd_kernel_traitsILi96ELi128ELi64ELi4ELb0ELb0EN7cutlass10bfloat16_tE19Flash_kernel_traitsILi96ELi128ELi64ELi4ES3_EELb0ELb0ELb1ELb0ELb0ELb0ELb0ELb0EEEvNS_16Flash_fwd_paramsE
        .type           _ZN5flash16flash_fwd_kernelI23Flash_fwd_kernel_traitsILi96ELi128ELi64ELi4ELb0ELb0EN7cutlass10bfloat16_tE19Flash_kernel_traitsILi96ELi128ELi64ELi4ES3_EELb0ELb0ELb1ELb0ELb0ELb0ELb0ELb0EEEvNS_16Flash_fwd_paramsE,@function
        .size           _ZN5flash16flash_fwd_kernelI23Flash_fwd_kernel_traitsILi96ELi128ELi64ELi4ELb0ELb0EN7cutlass10bfloat16_tE19Flash_kernel_traitsILi96ELi128ELi64ELi4ES3_EELb0ELb0ELb1ELb0ELb0ELb0ELb0ELb0EEEvNS_16Flash_fwd_paramsE,(.L_x_1030 - _ZN5flash16flash_fwd_kernelI23Flash_fwd_kernel_traitsILi96ELi128ELi64ELi4ELb0ELb0EN7cutlass10bfloat16_tE19Flash_kernel_traitsILi96ELi128ELi64ELi4ES3_EELb0ELb0ELb1ELb0ELb0ELb0ELb0ELb0EEEvNS_16Flash_fwd_paramsE)
        .other          _ZN5flash16flash_fwd_kernelI23Flash_fwd_kernel_traitsILi96ELi128ELi64ELi4ELb0ELb0EN7cutlass10bfloat16_tE19Flash_kernel_traitsILi96ELi128ELi64ELi4ES3_EELb0ELb0ELb1ELb0ELb0ELb0ELb0ELb0EEEvNS_16Flash_fwd_paramsE,@"STO_CUDA_ENTRY STV_DEFAULT"
_ZN5flash16flash_fwd_kernelI23Flash_fwd_kernel_traitsILi96ELi128ELi64ELi4ELb0ELb0EN7cutlass10bfloat16_tE19Flash_kernel_traitsILi96ELi128ELi64ELi4ES3_EELb0ELb0ELb1ELb0ELb0ELb0ELb0ELb0EEEvNS_16Flash_fwd_paramsE:
.text._ZN5flash16flash_fwd_kernelI23Flash_fwd_kernel_traitsILi96ELi128ELi64ELi4ELb0ELb0EN7cutlass10bfloat16_tE19Flash_kernel_traitsILi96ELi128ELi64ELi4ES3_EELb0ELb0ELb1ELb0ELb0ELb0ELb0ELb0EEEvNS_16Flash_fwd_paramsE:
        /* <DEDUP_REMOVED lines=16> */
[----:B------:R-:W-:-:S03]  /*0100*/  ISETP.EQ.OR.EX P1, PT, RZ, c[0x0][0x24c], !P3, P1 ;  /* 0x00009300ff007a0c */ /* 0x000fc60005f22710 */
[----:B------:R1:W2:Y:S01]  /*0110*/  @P2 LDG.E R0, [R2.64+0x4] ;  /* 0x0000040c02002981 */ /* 0x0002a2000c1e1900 */
[----:B------:R-:W-:-:S09]  /*0120*/  IMAD.WIDE R4, R11, R6, c[0x0][0x248] ;  /* 0x000092000b047625 */ /* 0x000fd200078e0206 */
[----:B------:R3:W5:Y:S01]  /*0130*/  @!P1 LDG.E R8, [R4.64] ;  /* 0x0000000c04089981 */ /* 0x000762000c1e1900 */
[----:B------:R-:W-:-:S03]  /*0140*/  IMAD.MOV.U32 R7, RZ, RZ, RZ ;  /* 0x000000ffff077224 */ /* 0x000fc600078e00ff */
[----:B------:R-:W4:Y:S04]  /*0150*/  S2R R35, SR_CTAID.X ;  /* 0x0000000000237919 */ /* 0x000f280000002500 */
[----:B------:R-:W2:Y:S01]  /*0160*/  S2R R24, SR_CTAID.Z ;  /* 0x0000000000187919 */ /* 0x000ea20000002700 */
[----:B-1----:R-:W-:-:S05]  /*0170*/  @P0 IMAD.WIDE R2, R11, R6, c[0x0][0x250] ;  /* 0x000094000b020625 */ /* 0x002fca00078e0206 */
[----:B------:R3:W5:Y:S01]  /*0180*/  @P0 LDG.E R7, [R2.64] ;  /* 0x0000000c02070981 */ /* 0x000762000c1e1900 */
[----:B------:R-:W-:-:S04]  /*0190*/  ISETP.NE.U32.AND P0, PT, RZ, c[0x0][0x248], PT ;  /* 0x00009200ff007a0c */ /* 0x000fc80003f05070 */
[----:B------:R-:W-:Y:S01]  /*01a0*/  ISETP.NE.AND.EX P0, PT, RZ, c[0x0][0x24c], PT, P0 ;  /* 0x00009300ff007a0c */ /* 0x000fe20003f05300 */
[----:B--2---:R-:W-:Y:S02]  /*01b0*/  @P2 IMAD.IADD R31, R0, 0x1, -R25 ;  /* 0x00000001001f2824 */ /* 0x004fe400078e0a19 */
[----:B------:R-:W-:Y:S01]  /*01c0*/  @!P2 IMAD.MOV.U32 R31, RZ, RZ, c[0x0][0x214] ;  /* 0x00008500ff1fa624 */ /* 0x000fe200078e00ff */
[----:B------:R3:W-:Y:S04]  /*01d0*/  STL [R1+0x34], R25 ;  /* 0x0000341901007387 */ /* 0x0007e80000100800 */
[----:B------:R3:W-:Y:S05]  /*01e0*/  STL [R1+0x5c], R31 ;  /* 0x00005c1f01007387 */ /* 0x0007ea0000100800 */
[----:B------:R-:W-:Y:S05]  /*01f0*/  @!P0 BRA `(.L_x_155) ;  /* 0x0000004000008947 */ /* 0x000fea0003800000 */
[----:B----4-:R-:W2:Y:S02]  /*0200*/  @P3 LDG.E R0, [R4.64+0x4] ;  /* 0x0000040c04003981 */ /* 0x010ea4000c1e1900 */
[----:B--2--5:R-:W-:-:S06]  /*0210*/  @P3 IADD3 R0, R0, -R8, RZ ;  /* 0x8000000800003210 */ /* 0x024fcc0007ffe0ff */
[----:B------:R1:W5:Y:S01]  /*0220*/  @!P3 LDG.E R0, [R4.64] ;  /* 0x0000000c0400b981 */ /* 0x000362000c1e1900 */
[----:B------:R-:W-:Y:S05]  /*0230*/  BRA `(.L_x_156) ;  /* 0x0000001000007947 */ /* 0x000fea0003800000 */
.L_x_155:
[----:B----4-:R-:W-:Y:S02]  /*0240*/  MOV R0, c[0x0][0x218] ;  /* 0x0000860000007a02 */ /* 0x010fe40000000f00 */
.L_x_156:
[----:B------:R-:W-:-:S04]  /*0250*/  ISETP.NE.U32.AND P2, PT, RZ, c[0x0][0x258], PT ;  /* 0x00009600ff007a0c */ /* 0x000fc80003f45070 */
[----:B------:R-:W-:-:S13]  /*0260*/  ISETP.NE.AND.EX P2, PT, RZ, c[0x0][0x25c], PT, P2 ;  /* 0x00009700ff007a0c */ /* 0x000fda0003f45320 */
[----:B---3--:R-:W-:-:S06]  /*0270*/  @P2 IMAD.WIDE R2, R11, R6, c[0x0][0x258] ;  /* 0x000096000b022625 */ /* 0x008fcc00078e0206 */
        /* <DEDUP_REMOVED lines=9> */
[----:B------:R-:W-:Y:S01]  /*0310*/  IADD3 R0, -R31, 0xbf, R30 ;  /* 0x000000bf1f007810 */ /* 0x000fe20007ffe11e */
[----:B------:R-:W2:Y:S01]  /*0320*/  S2R R29, SR_TID.X ;  /* 0x00000000001d7919 */ /* 0x000ea20000002100 */
[C---:B------:R-:W-:Y:S02]  /*0330*/  IADD3 R3, R53.reuse, R30, -R31 ;  /* 0x0000001e35037210 */ /* 0x040fe40007ffe81f */
[----:B------:R-:W-:Y:S02]  /*0340*/  IADD3 R2, R53, 0x3f, RZ ;  /* 0x0000003f35027810 */ /* 0x000fe40007ffe0ff */
[----:B------:R-:W-:Y:S02]  /*0350*/  IADD3 R0, R0, c[0x0][0x2e8], R53 ;  /* 0x0000ba0000007a10 */ /* 0x000fe40007ffe035 */
[----:B------:R-:W-:Y:S02]  /*0360*/  IADD3 R3, R3, -c[0x0][0x2e4], RZ ;  /* 0x8000b90003037a10 */ /* 0x000fe40007ffe0ff */
[----:B-1----:R-:W-:-:S02]  /*0370*/  SHF.R.S32.HI R5, RZ, 0x1f, R2 ;  /* 0x0000001fff057819 */ /* 0x002fc40000011402 */
[----:B------:R-:W-:Y:S02]  /*0380*/  SHF.R.S32.HI R4, RZ, 0x1f, R0 ;  /* 0x0000001fff047819 */ /* 0x000fe40000011400 */
[----:B------:R-:W-:Y:S02]  /*0390*/  SHF.R.S32.HI R6, RZ, 0x1f, R3 ;  /* 0x0000001fff067819 */ /* 0x000fe40000011403 */
[----:B------:R-:W-:Y:S02]  /*03a0*/  LEA.HI R5, R5, R2, RZ, 0x6 ;  /* 0x0000000205057211 */ /* 0x000fe400078f30ff */
[----:B------:R-:W-:Y:S02]  /*03b0*/  LEA.HI R0, R4, R0, RZ, 0x6 ;  /* 0x0000000004007211 */ /* 0x000fe400078f30ff */
[----:B------:R-:W-:Y:S02]  /*03c0*/  LEA.HI R2, R6, R3, RZ, 0x6 ;  /* 0x0000000306027211 */ /* 0x000fe400078f30ff */
[----:B------:R-:W-:-:S02]  /*03d0*/  SHF.R.S32.HI R3, RZ, 0x6, R5 ;  /* 0x00000006ff037819 */ /* 0x000fc40000011405 */
[----:B------:R-:W-:Y:S02]  /*03e0*/  SHF.R.S32.HI R0, RZ, 0x6, R0 ;  /* 0x00000006ff007819 */ /* 0x000fe40000011400 */
[----:B------:R-:W-:Y:S02]  /*03f0*/  SHF.R.S32.HI R2, RZ, 0x6, R2 ;  /* 0x00000006ff027819 */ /* 0x000fe40000011402 */
[----:B------:R-:W-:Y:S02]  /*0400*/  IMNMX R154, R3, R0, PT ;  /* 0x00000000039a7217 */ /* 0x000fe40003800200 */
[----:B------:R-:W-:-:S03]  /*0410*/  IMNMX R155, RZ, R2, !PT ;  /* 0x00000002ff9b7217 */ /* 0x000fc60007800200 */
[----:B------:R1:W-:Y:S01]  /*0420*/  STL [R1+0xc], R154 ;  /* 0x00000c9a01007387 */ /* 0x0003e20000100800 */
[----:B------:R-:W-:-:S03]  /*0430*/  ISETP.GT.AND P0, PT, R154, R155, PT ;  /* 0x0000009b9a00720c */ /* 0x000fc60003f04270 */
[----:B------:R1:W-:Y:S10]  /*0440*/  STL [R1+0x30], R155 ;  /* 0x0000309b01007387 */ /* 0x0003f40000100800 */
[----:B------:R-:W-:Y:S05]  /*0450*/  @P0 BRA `(.L_x_157) ;  /* 0x00000a8000000947 */ /* 0x000fea0003800000 */
[----:B--2---:R-:W2:Y:S01]  /*0460*/  LDC.U8 R2, c[0x0][0x329] ;  /* 0x0000ca40ff027b82 */ /* 0x004ea20000000000 */
        /* <DEDUP_REMOVED lines=8> */
[----:B------:R-:W-:Y:S01]  /*04f0*/  @!P0 SHF.R.S32.HI R5, RZ, 0x1f, R11 ;  /* 0x0000001fff058819 */ /* 0x000fe2000001140b */
[----:B------:R-:W-:-:S04]  /*0500*/  IMAD.IADD R20, R29, 0x1, -R9 ;  /* 0x000000011d147824 */ /* 0x000fc800078e0a09 */
[----:B------:R-:W-:Y:S02]  /*0510*/  @!P0 IMAD R6, R5, c[0x0][0x1e0], RZ ;  /* 0x0000780005068a24 */ /* 0x000fe400078e02ff */
[----:B------:R-:W-:Y:S01]  /*0520*/  IMAD.SHL.U32 R14, R20, 0x8, RZ ;  /* 0x00000008140e7824 */ /* 0x000fe200078e00ff */
[----:B--2---:R-:W-:Y:S01]  /*0530*/  ISETP.NE.AND P1, PT, R2, RZ, PT ;  /* 0x000000ff0200720c */ /* 0x004fe20003f25270 */
[----:B------:R-:W-:-:S03]  /*0540*/  @!P0 IMAD R6, R11, c[0x0][0x1e4], R6 ;  /* 0x000079000b068a24 */ /* 0x000fc600078e0206 */
[----:B------:R-:W-:Y:S02]  /*0550*/  IADD3 R23, R14, 0x40, RZ ;  /* 0x000000400e177810 */ /* 0x000fe40007ffe0ff */
[----:B---3--:R-:W-:-:S04]  /*0560*/  ISETP.NE.AND P2, PT, R3, RZ, PT ;  /* 0x000000ff0300720c */ /* 0x008fc80003f45270 */
[----:B------:R-:W-:-:S03]  /*0570*/  ISETP.NE.OR P3, PT, R2, RZ, !P2 ;  /* 0x000000ff0200720c */ /* 0x000fc60005765670 */
[----:B------:R-:W-:Y:S02]  /*0580*/  @P1 IMAD.MOV.U32 R0, RZ, RZ, c[0x0][0x210] ;  /* 0x00008400ff001624 */ /* 0x000fe400078e00ff */
[----:B------:R-:W-:Y:S02]  /*0590*/  @!P1 IMAD.MOV.U32 R4, RZ, RZ, c[0x0][0x214] ;  /* 0x00008500ff049624 */ /* 0x000fe400078e00ff */
[----:B------:R-:W-:Y:S02]  /*05a0*/  @P1 IMAD R0, R0, c[0x0][0x214], RZ ;  /* 0x0000850000001a24 */ /* 0x000fe400078e02ff */
[----:B------:R-:W-:Y:S01]  /*05b0*/  @P0 IMAD.WIDE.U32 R2, R25, c[0x0][0x1e8], RZ ;  /* 0x00007a0019020a25 */ /* 0x000fe200078e00ff */
[----:B------:R-:W-:Y:S02]  /*05c0*/  @!P1 SEL R0, R4, c[0x0][0x234], !P2 ;  /* 0x00008d0004009a07 */ /* 0x000fe40005000000 */
[----:B------:R-:W-:Y:S01]  /*05d0*/  ISETP.GE.AND P2, PT, R10, R15, PT ;  /* 0x0000000f0a00720c */ /* 0x000fe20003f46270 */
        /* <DEDUP_REMOVED lines=8> */
[----:B------:R-:W-:Y:S01]  /*0660*/  @!P0 IMAD.IADD R8, R5, 0x1, R6 ;  /* 0x0000000105088824 */ /* 0x000fe200078e0206 */
[----:B------:R-:W-:Y:S01]  /*0670*/  SHF.R.S32.HI R11, RZ, 0x1f, R10 ;  /* 0x0000001fff0b7819 */ /* 0x000fe2000001140a */
[----:B------:R-:W-:Y:S01]  /*0680*/  IMAD R6, R24, R0, R3 ;  /* 0x0000000018067224 */ /* 0x000fe200078e0203 */
[----:B------:R-:W-:Y:S01]  /*0690*/  SHF.R.S32.HI R0, RZ, 0x1f, R24 ;  /* 0x0000001fff007819 */ /* 0x000fe20000011418 */
[----:B------:R-:W-:Y:S01]  /*06a0*/  @P1 IMAD.MOV.U32 R19, RZ, RZ, c[0x0][0x210] ;  /* 0x00008400ff131624 */ /* 0x000fe200078e00ff */
[----:B------:R-:W-:Y:S01]  /*06b0*/  @!P3 SEL R7, R7, R25, !P0 ;  /* 0x000000190707b207 */ /* 0x000fe20004000000 */
[----:B------:R-:W-:Y:S01]  /*06c0*/  @!P1 IMAD.MOV.U32 R19, RZ, RZ, 0x1 ;  /* 0x00000001ff139424 */ /* 0x000fe200078e00ff */
[----:B------:R-:W-:Y:S01]  /*06d0*/  IADD3 R4, P0, R14, R2, RZ ;  /* 0x000000020e047210 */ /* 0x000fe20007f1e0ff */
[----:B------:R-:W-:Y:S01]  /*06e0*/  IMAD R0, R0, c[0x0][0x1f0], RZ ;  /* 0x00007c0000007a24 */ /* 0x000fe200078e02ff */
[----:B------:R-:W-:-:S02]  /*06f0*/  CS2R R2, SRZ ;  /* 0x0000000000027805 */ /* 0x000fc4000001ff00 */
[----:B------:R-:W-:Y:S01]  /*0700*/  LEA.HI.X.SX32 R5, R14, R8, 0x1, P0 ;  /* 0x000000080e057211 */ /* 0x000fe200000f0eff */
[----:B------:R-:W-:Y:S01]  /*0710*/  IMAD R8, R24, c[0x0][0x1f4], R0 ;  /* 0x00007d0018087a24 */ /* 0x000fe200078e0200 */
[----:B------:R-:W-:Y:S01]  /*0720*/  @!P3 MOV R2, R7 ;  /* 0x000000070002b202 */ /* 0x000fe20000000f00 */
[----:B------:R-:W-:Y:S01]  /*0730*/  IMAD R0, R30, R19, RZ ;  /* 0x000000131e007224 */ /* 0x000fe200078e02ff */
[----:B------:R-:W-:Y:S01]  /*0740*/  @!P3 SHF.R.S32.HI R3, RZ, 0x1f, R7 ;  /* 0x0000001fff03b819 */ /* 0x000fe20000011407 */
[----:B------:R-:W-:Y:S01]  /*0750*/  IMAD.WIDE.U32 R12, R24, c[0x0][0x1f0], R4 ;  /* 0x00007c00180c7a25 */ /* 0x000fe200078e0004 */
[----:B------:R-:W-:Y:S02]  /*0760*/  IADD3 R24, R14, 0x20, RZ ;  /* 0x000000200e187810 */ /* 0x000fe40007ffe0ff */
[----:B------:R-:W-:Y:S01]  /*0770*/  SHF.R.S32.HI R4, RZ, 0x1f, R0 ;  /* 0x0000001fff047819 */ /* 0x000fe20000011400 */
[----:B------:R-:W-:Y:S01]  /*0780*/  IMAD.IADD R9, R13, 0x1, R8 ;  /* 0x000000010d097824 */ /* 0x000fe200078e0208 */
[----:B------:R-:W-:-:S02]  /*0790*/  IADD3 R22, P1, P0, R0, R2, R6 ;  /* 0x0000000200167210 */ /* 0x000fc4000783e006 */
[----:B------:R-:W-:Y:S01]  /*07a0*/  SHF.R.S32.HI R0, RZ, 0x1f, R6 ;  /* 0x0000001fff007819 */ /* 0x000fe20000011406 */
[----:B------:R-:W-:-:S03]  /*07b0*/  IMAD.WIDE R6, R35, 0x80, R10 ;  /* 0x0000008023067825 */ /* 0x000fc600078e020a */
[----:B------:R-:W-:Y:S01]  /*07c0*/  IADD3.X R21, R4, R3, R0, P1, P0 ;  /* 0x0000000304157210 */ /* 0x000fe20000fe0400 */
        /* <DEDUP_REMOVED lines=14> */
.L_x_159:
[----:B------:R-:W-:Y:S05]  /*08b0*/  BSYNC B0 ;  /* 0x0000000000007941 */ /* 0x000fea0003800000 */
.L_x_158:
        /* <DEDUP_REMOVED lines=8> */
[----:B--2---:R-:W-:Y:S01]  /*0940*/  IMAD.X R2, RZ, RZ, R7, P0 ;  /* 0x000000ffff027224 */ /* 0x004fe200000e0607 */
        /* <DEDUP_REMOVED lines=11> */
.L_x_161:
[----:B------:R-:W-:Y:S05]  /*0a00*/  BSYNC B0 ;  /* 0x0000000000007941 */ /* 0x000fea0003800000 */
.L_x_160:
        /* <DEDUP_REMOVED lines=20> */
.L_x_163:
[----:B------:R-:W-:Y:S05]  /*0b50*/  BSYNC B0 ;  /* 0x0000000000007941 */ /* 0x000fea0003800000 */
.L_x_162:
[----:B------:R-:W-:Y:S01]  /*0b60*/  IADD3 R17, R10, 0x60, RZ ;  /* 0x000000600a117810 */ /* 0x000fe20007ffe0ff */
[----:B------:R-:W-:Y:S03]  /*0b70*/  BSSY B0, `(.L_x_164) ;  /* 0x0000013000007945 */ /* 0x000fe60003800000 */
[----:B------:R-:W-:-:S13]  /*0b80*/  ISETP.GE.AND P0, PT, R17, R15, PT ;  /* 0x0000000f1100720c */ /* 0x000fda0003f06270 */
        /* <DEDUP_REMOVED lines=17> */
.L_x_165:
[----:B------:R-:W-:Y:S05]  /*0ca0*/  BSYNC B0 ;  /* 0x0000000000007941 */ /* 0x000fea0003800000 */
.L_x_164:
[----:B------:R-:W-:-:S04]  /*0cb0*/  ISETP.NE.AND P6, PT, R20, RZ, PT ;  /* 0x000000ff1400720c */ /* 0x000fc80003fc5270 */
        /* <DEDUP_REMOVED lines=34> */
.L_x_157:
        /* <DEDUP_REMOVED lines=27> */
.L_x_166:
[----:B------:R-:W-:Y:S02]  /*1090*/  IABS R4, c[0x0][0x1c8] ;  /* 0x0000720000047a13 */ /* 0x000fe40000000000 */
[----:B------:R-:W-:Y:S02]  /*10a0*/  IABS R5, R24 ;  /* 0x0000001800057213 */ /* 0x000fe40000000000 */
[----:B------:R-:W2:Y:S01]  /*10b0*/  I2F.RP R2, R4 ;  /* 0x0000000400027306 */ /* 0x000ea20000209400 */
[----:B------:R-:W-:-:S07]  /*10c0*/  SHF.R.S32.HI R19, RZ, 0x1f, R24 ;  /* 0x0000001fff137819 */ /* 0x000fce0000011418 */
[----:B--2---:R-:W2:Y:S02]  /*10d0*/  MUFU.RCP R2, R2 ;  /* 0x0000000200027308 */ /* 0x004ea40000001000 */
[----:B--2---:R-:W-:-:S06]  /*10e0*/  IADD3 R2, R2, 0xffffffe, RZ ;  /* 0x0ffffffe02027810 */ /* 0x004fcc0007ffe0ff */
[----:B------:R-:W2:Y:S02]  /*10f0*/  F2I.FTZ.U32.TRUNC.NTZ R3, R2 ;  /* 0x0000000200037305 */ /* 0x000ea4000021f000 */
[----:B--2---:R-:W-:Y:S02]  /*1100*/  IMAD.MOV R0, RZ, RZ, -R3 ;  /* 0x000000ffff007224 */ /* 0x004fe400078e0a03 */
        /* <DEDUP_REMOVED lines=34> */
.L_x_167:
[----:B------:R-:W-:Y:S01]  /*1330*/  SHF.R.S32.HI R5, RZ, 0x1f, R29 ;  /* 0x0000001fff057819 */ /* 0x000fe2000001141d */
[----:B------:R-:W-:Y:S01]  /*1340*/  IMAD R19, R19, c[0x0][0x1a8], RZ ;  /* 0x00006a0013137a24 */ /* 0x000fe200078e02ff */
[----:B------:R-:W-:Y:S01]  /*1350*/  SHF.R.S32.HI R12, RZ, 0x1f, R10 ;  /* 0x0000001fff0c7819 */ /* 0x000fe2000001140a */
[----:B------:R-:W-:Y:S01]  /*1360*/  IMAD.IADD R40, R31, 0x1, -R30 ;  /* 0x000000011f287824 */ /* 0x000fe200078e0a1e */
[CC--:B------:R-:W-:Y:S01]  /*1370*/  LEA.HI R3, R5.reuse, R29.reuse, RZ, 0x2 ;  /* 0x0000001d05037211 */ /* 0x0c0fe200078f10ff */
[----:B------:R-:W-:Y:S01]  /*1380*/  IMAD R19, R24, c[0x0][0x1ac], R19 ;  /* 0x00006b0018137a24 */ /* 0x000fe200078e0213 */
[----:B------:R-:W-:Y:S01]  /*1390*/  LEA.HI R28, R5, R29, RZ, 0x3 ;  /* 0x0000001d051c7211 */ /* 0x000fe200078f18ff */
[----:B------:R-:W-:Y:S01]  /*13a0*/  BSSY B0, `(.L_x_168) ;  /* 0x0000066000007945 */ /* 0x000fe20003800000 */
[----:B------:R-:W-:-:S02]  /*13b0*/  LOP3.LUT R0, R3, 0xfffffffc, RZ, 0xc0, !PT ;  /* 0xfffffffc03007812 */ /* 0x000fc400078ec0ff */
[----:B------:R-:W-:Y:S02]  /*13c0*/  SHF.R.S32.HI R26, RZ, 0x3, R28 ;  /* 0x00000003ff1a7819 */ /* 0x000fe4000001141c */
[----:B------:R-:W-:Y:S01]  /*13d0*/  SHF.R.S32.HI R4, RZ, 0x2, R3 ;  /* 0x00000002ff047819 */ /* 0x000fe20000011403 */
[----:B------:R-:W-:Y:S01]  /*13e0*/  IMAD.IADD R0, R29, 0x1, -R0 ;  /* 0x000000011d007824 */ /* 0x000fe200078e0a00 */
[-C--:B------:R-:W-:Y:S01]  /*13f0*/  LEA.HI R27, R5, R29.reuse, RZ, 0x4 ;  /* 0x0000001d051b7211 */ /* 0x080fe200078f20ff */
[----:B------:R-:W-:Y:S01]  /*1400*/  IMAD.SHL.U32 R2, R26, 0x40, RZ ;  /* 0x000000401a027824 */ /* 0x000fe200078e00ff */
[----:B------:R-:W-:Y:S01]  /*1410*/  LEA.HI R3, R3, R4, RZ, 0x1 ;  /* 0x0000000403037211 */ /* 0x000fe200078f08ff */
[----:B------:R-:W-:Y:S01]  /*1420*/  IMAD.SHL.U32 R156, R0, 0x8, RZ ;  /* 0x00000008009c7824 */ /* 0x000fe200078e00ff */
[----:B------:R-:W-:Y:S02]  /*1430*/  LEA.HI R23, R5, R29, RZ, 0x5 ;  /* 0x0000001d05177211 */ /* 0x000fe400078f28ff */
[----:B------:R-:W-:-:S02]  /*1440*/  LOP3.LUT R0, R2, 0xc0, RZ, 0xc0, !PT ;  /* 0x000000c002007812 */ /* 0x000fc400078ec0ff */
[----:B------:R-:W-:Y:S02]  /*1450*/  LOP3.LUT R3, R3, 0x7fffffe, RZ, 0xc0, !PT ;  /* 0x07fffffe03037812 */ /* 0x000fe400078ec0ff */
[----:B------:R-:W-:Y:S02]  /*1460*/  LOP3.LUT R5, R27, 0xfffffff0, RZ, 0xc0, !PT ;  /* 0xfffffff01b057812 */ /* 0x000fe400078ec0ff */
[----:B------:R-:W-:Y:S01]  /*1470*/  LOP3.LUT R2, R0, 0x18, R156, 0xf8, !PT ;  /* 0x0000001800027812 */ /* 0x000fe200078ef89c */
[----:B------:R-:W-:Y:S01]  /*1480*/  IMAD.IADD R3, R4, 0x1, -R3 ;  /* 0x0000000104037824 */ /* 0x000fe200078e0a03 */
[----:B------:R-:W-:Y:S01]  /*1490*/  SHF.R.S32.HI R25, RZ, 0x5, R23 ;  /* 0x00000005ff197819 */ /* 0x000fe20000011417 */
[----:B------:R-:W-:Y:S01]  /*14a0*/  IMAD.IADD R20, R29, 0x1, -R5 ;  /* 0x000000011d147824 */ /* 0x000fe200078e0a05 */
[----:B------:R-:W-:Y:S02]  /*14b0*/  SHF.R.U32.HI R0, RZ, 0x3, R0 ;  /* 0x00000003ff007819 */ /* 0x000fe40000011600 */
[----:B------:R-:W-:-:S02]  /*14c0*/  SHF.R.S32.HI R5, RZ, 0x1f, R4 ;  /* 0x0000001fff057819 */ /* 0x000fc40000011404 */
[----:B------:R-:W-:Y:S01]  /*14d0*/  LOP3.LUT R2, R2, R0, RZ, 0x3c, !PT ;  /* 0x0000000002027212 */ /* 0x000fe200078e3cff */
[----:B------:R-:W-:Y:S01]  /*14e0*/  IMAD R0, R25, 0x8, R3 ;  /* 0x0000000819007824 */ /* 0x000fe200078e0203 */
[----:B------:R-:W-:Y:S01]  /*14f0*/  LEA.HI R22, R20, R20, RZ, 0x1 ;  /* 0x0000001414167211 */ /* 0x000fe200078f08ff */
[C---:B------:R-:W-:Y:S01]  /*1500*/  IMAD R13, R5.reuse, c[0x0][0x1a0], RZ ;  /* 0x00006800050d7a24 */ /* 0x040fe200078e02ff */
[----:B------:R-:W-:Y:S01]  /*1510*/  SHF.R.S32.HI R157, RZ, 0x1f, R156 ;  /* 0x0000001fff9d7819 */ /* 0x000fe2000001149c */
[----:B------:R-:W-:Y:S01]  /*1520*/  IMAD.U32 R222, R0, 0x20, R2 ;  /* 0x0000002000de7824 */ /* 0x000fe200078e0002 */
[--C-:B------:R-:W-:Y:S01]  /*1530*/  SHF.R.S32.HI R11, RZ, 0x1, R22.reuse ;  /* 0x00000001ff0b7819 */ /* 0x100fe20000011416 */
[----:B------:R-:W-:Y:S01]  /*1540*/  IMAD R0, R5, c[0x0][0x198], RZ ;  /* 0x0000660005007a24 */ /* 0x000fe200078e02ff */
[----:B------:R-:W-:Y:S01]  /*1550*/  SHF.R.S32.HI R2, RZ, 0x1f, R22 ;  /* 0x0000001fff027819 */ /* 0x000fe20000011416 */
[----:B------:R-:W-:Y:S01]  /*1560*/  IMAD.WIDE.U32 R6, R4, c[0x0][0x198], R156 ;  /* 0x0000660004067a25 */ /* 0x000fe200078e009c */
[C---:B------:R-:W-:Y:S01]  /*1570*/  IADD3 R8, P0, R156.reuse, R9, RZ ;  /* 0x000000099c087210 */ /* 0x040fe20007f1e0ff */
[----:B------:R2:W-:Y:S01]  /*1580*/  STL.64 [R1+0x38], R156 ;  /* 0x0000389c01007387 */ /* 0x0005e20000100a00 */
[----:B------:R-:W-:Y:S01]  /*1590*/  IADD3 R151, R156, 0x20, RZ ;  /* 0x000000209c977810 */ /* 0x000fe20007ffe0ff */
[----:B------:R-:W-:Y:S01]  /*15a0*/  IMAD R15, R4, c[0x0][0x19c], R0 ;  /* 0x00006700040f7a24 */ /* 0x000fe200078e0200 */
[----:B------:R-:W-:Y:S01]  /*15b0*/  LEA.HI R0, R2, R11, RZ, 0x2 ;  /* 0x0000000b02007211 */ /* 0x000fe200078f10ff */
[----:B------:R-:W-:Y:S01]  /*15c0*/  IMAD.WIDE.U32 R2, R4, c[0x0][0x1a0], R156 ;  /* 0x0000680004027a25 */ /* 0x000fe200078e009c */
[----:B------:R-:W-:Y:S01]  /*15d0*/  IADD3 R6, P1, R16, R6, RZ ;  /* 0x0000000610067210 */ /* 0x000fe20007f3e0ff */
[----:B------:R2:W-:Y:S01]  /*15e0*/  STL [R1+0x58], R40 ;  /* 0x0000582801007387 */ /* 0x0005e20000100800 */
[----:B------:R-:W-:Y:S01]  /*15f0*/  LOP3.LUT R0, R0, 0xfffffffc, RZ, 0xc0, !PT ;  /* 0xfffffffc00007812 */ /* 0x000fe200078ec0ff */
[----:B------:R-:W-:Y:S01]  /*1600*/  IMAD.X R9, R157, 0x1, R17, P0 ;  /* 0x000000019d097824 */ /* 0x000fe200000e0611 */
[----:B------:R-:W-:Y:S01]  /*1610*/  IADD3 R2, P0, R14, R2, RZ ;  /* 0x000000020e027210 */ /* 0x000fe20007f1e0ff */
[----:B------:R-:W-:Y:S01]  /*1620*/  IMAD R13, R4, c[0x0][0x1a4], R13 ;  /* 0x00006900040d7a24 */ /* 0x000fe200078e020d */
[----:B------:R-:W-:Y:S01]  /*1630*/  IADD3.X R7, R21, R7, R15, P1, !PT ;  /* 0x0000000715077210 */ /* 0x000fe20000ffe40f */
[----:B------:R-:W-:Y:S01]  /*1640*/  IMAD.WIDE.U32 R16, R24, c[0x0][0x1a8], R8 ;  /* 0x00006a0018107a25 */ /* 0x000fe200078e0008 */
[----:B------:R-:W-:-:S02]  /*1650*/  IADD3 R150, R156, 0x40, RZ ;  /* 0x000000409c967810 */ /* 0x000fc40007ffe0ff */
[----:B------:R-:W-:Y:S01]  /*1660*/  IADD3.X R3, R18, R3, R13, P0, !PT ;  /* 0x0000000312037210 */ /* 0x000fe200007fe40d */
[----:B------:R-:W-:Y:S01]  /*1670*/  IMAD.IADD R24, R11, 0x1, -R0 ;  /* 0x000000010b187824 */ /* 0x000fe200078e0a00 */
[----:B------:R-:W-:Y:S01]  /*1680*/  ISETP.GE.AND P0, PT, R4, R40, PT ;  /* 0x000000280400720c */ /* 0x000fe20003f06270 */
[C---:B------:R-:W-:Y:S01]  /*1690*/  IMAD R0, R12.reuse, c[0x0][0x1b8], RZ ;  /* 0x00006e000c007a24 */ /* 0x040fe200078e02ff */
[----:B------:R-:W-:Y:S01]  /*16a0*/  LOP3.LUT R9, R23, 0xffffffe0, RZ, 0xc0, !PT ;  /* 0xffffffe017097812 */ /* 0x000fe200078ec0ff */
[----:B------:R-:W-:Y:S01]  /*16b0*/  IMAD R8, R12, c[0x0][0x1b0], RZ ;  /* 0x00006c000c087a24 */ /* 0x000fe200078e02ff */
[----:B------:R-:W-:Y:S01]  /*16c0*/  LOP3.LUT P1, RZ, R24, 0x2, RZ, 0xc0, !PT ;  /* 0x0000000218ff7812 */ /* 0x000fe2000782c0ff */
[C---:B------:R-:W-:Y:S02]  /*16d0*/  IMAD R0, R10.reuse, c[0x0][0x1bc], R0 ;  /* 0x00006f000a007a24 */ /* 0x040fe400078e0200 */
[----:B------:R-:W-:-:S04]  /*16e0*/  IMAD.WIDE.U32 R36, R10, c[0x0][0x1b0], R6 ;  /* 0x00006c000a247a25 */ /* 0x000fc800078e0006 */
[C---:B------:R-:W-:Y:S01]  /*16f0*/  IMAD.WIDE.U32 R32, R10.reuse, c[0x0][0x1b8], R2 ;  /* 0x00006e000a207a25 */ /* 0x040fe200078e0002 */
[----:B------:R2:W-:Y:S03]  /*1700*/  STL.64 [R1+0x48], R36 ;  /* 0x0000482401007387 */ /* 0x0005e60000100a00 */
[----:B------:R-:W-:Y:S01]  /*1710*/  IMAD R8, R10, c[0x0][0x1b4], R8 ;  /* 0x00006d000a087a24 */ /* 0x000fe200078e0208 */
[----:B------:R2:W-:Y:S01]  /*1720*/  STL.64 [R1+0x60], R32 ;  /* 0x0000602001007387 */ /* 0x0005e20000100a00 */
[----:B------:R-:W-:-:S03]  /*1730*/  IMAD.WIDE R6, R35, 0x80, R4 ;  /* 0x0000008023067825 */ /* 0x000fc600078e0204 */
[----:B------:R2:W-:Y:S01]  /*1740*/  STL [R1+0x50], R151 ;  /* 0x0000509701007387 */ /* 0x0005e20000100800 */
[----:B------:R-:W-:Y:S02]  /*1750*/  IMAD.IADD R35, R33, 0x1, R0 ;  /* 0x0000000121237824 */ /* 0x000fe400078e0200 */
[----:B------:R-:W-:Y:S01]  /*1760*/  IMAD.IADD R39, R37, 0x1, R8 ;  /* 0x0000000125277824 */ /* 0x000fe200078e0208 */
[----:B------:R2:W-:Y:S01]  /*1770*/  STL [R1+0x54], R150 ;  /* 0x0000549601007387 */ /* 0x0005e20000100800 */
[----:B------:R-:W-:Y:S02]  /*1780*/  IMAD.MOV.U32 R21, RZ, RZ, 0x10 ;  /* 0x00000010ff157424 */ /* 0x000fe400078e00ff */
[----:B------:R-:W-:Y:S01]  /*1790*/  IMAD.IADD R18, R29, 0x1, -R9 ;  /* 0x000000011d127824 */ /* 0x000fe200078e0a09 */
[----:B------:R2:W-:Y:S01]  /*17a0*/  STL [R1+0x14], R35 ;  /* 0x0000142301007387 */ /* 0x0005e20000100800 */
[----:B------:R-:W-:Y:S01]  /*17b0*/  IMAD.SHL.U32 R222, R222, 0x2, RZ ;  /* 0x00000002dede7824 */ /* 0x000fe200078e00ff */
[----:B------:R-:W-:Y:S01]  /*17c0*/  SEL R2, R21, 0xfffffff0, !P1 ;  /* 0xfffffff015027807 */ /* 0x000fe20004800000 */
[----:B------:R-:W-:Y:S01]  /*17d0*/  IMAD.IADD R11, R17, 0x1, R19 ;  /* 0x00000001110b7824 */ /* 0x000fe200078e0213 */
[----:B------:R2:W-:Y:S01]  /*17e0*/  STL [R1+0x44], R39 ;  /* 0x0000442701007387 */ /* 0x0005e20000100800 */
[----:B------:R-:W-:Y:S05]  /*17f0*/  @P0 BRA `(.L_x_169) ;  /* 0x0000020000000947 */ /* 0x000fea0003800000 */
[----:B------:R-:W-:Y:S01]  /*1800*/  ISETP.GE.AND P4, PT, R156, c[0x0][0x220], PT ;  /* 0x000088009c007a0c */ /* 0x000fe20003f86270 */
        /* <DEDUP_REMOVED lines=31> */
.L_x_169:
[----:B------:R-:W-:Y:S05]  /*1a00*/  BSYNC B0 ;  /* 0x0000000000007941 */ /* 0x000fea0003800000 */
.L_x_168:
[----:B------:R-:W-:Y:S01]  /*1a10*/  IADD3 R19, R4, 0x20, RZ ;  /* 0x0000002004137810 */ /* 0x000fe20007ffe0ff */
[----:B------:R-:W-:Y:S03]  /*1a20*/  BSSY B0, `(.L_x_170) ;  /* 0x0000024000007945 */ /* 0x000fe60003800000 */
[----:B------:R-:W-:-:S13]  /*1a30*/  ISETP.GE.AND P0, PT, R19, R40, PT ;  /* 0x000000281300720c */ /* 0x000fda0003f06270 */
[----:B------:R-:W-:Y:S05]  /*1a40*/  @P0 BRA `(.L_x_171) ;  /* 0x0000021000000947 */ /* 0x000fea0003800000 */
[----:B------:R-:W-:Y:S01]  /*1a50*/  IADD3 R0, P0, R6, 0x20, RZ ;  /* 0x0000002006007810 */ /* 0x000fe20007f1e0ff */
[----:B---3--:R-:W-:Y:S01]  /*1a60*/  IMAD.MOV.U32 R8, RZ, RZ, R16 ;  /* 0x000000ffff087224 */ /* 0x008fe200078e0010 */
        /* <DEDUP_REMOVED lines=31> */
.L_x_171:
[----:B------:R-:W-:Y:S05]  /*1c60*/  BSYNC B0 ;  /* 0x0000000000007941 */ /* 0x000fea0003800000 */
.L_x_170:
        /* <DEDUP_REMOVED lines=37> */
.L_x_173:
[----:B------:R-:W-:Y:S05]  /*1ec0*/  BSYNC B0 ;  /* 0x0000000000007941 */ /* 0x000fea0003800000 */
.L_x_172:
[----:B------:R-:W-:Y:S01]  /*1ed0*/  IADD3 R0, R4, 0x60, RZ ;  /* 0x0000006004007810 */ /* 0x000fe20007ffe0ff */
[----:B------:R-:W-:Y:S01]  /*1ee0*/  UMOV UR8, 0x6 ;  /* 0x0000000600087882 */ /* 0x000fe20000000000 */
[----:B------:R-:W-:Y:S01]  /*1ef0*/  BSSY B0, `(.L_x_174) ;  /* 0x0000026000007945 */ /* 0x000fe20003800000 */
[----:B------:R-:W-:Y:S01]  /*1f00*/  ULDC.64 UR6, c[0x0][0x198] ;  /* 0x0000660000067ab9 */ /* 0x000fe20000000a00 */
[----:B------:R-:W-:Y:S01]  /*1f10*/  ISETP.GE.AND P0, PT, R0, R40, PT ;  /* 0x000000280000720c */ /* 0x000fe20003f06270 */
[----:B------:R-:W-:Y:S02]  /*1f20*/  USHF.L.U64.HI UR9, UR6, UR8, UR7 ;  /* 0x0000000806097299 */ /* 0x000fe40008010207 */
[----:B------:R-:W-:-:S10]  /*1f30*/  USHF.L.U32 UR10, UR6, 0x6, URZ ;  /* 0x00000006060a7899 */ /* 0x000fd4000800063f */
[----:B------:R-:W-:Y:S05]  /*1f40*/  @P0 BRA `(.L_x_175) ;  /* 0x0000020000000947 */ /* 0x000fea0003800000 */
[----:B------:R-:W-:Y:S01]  /*1f50*/  IADD3 R0, P0, R6, 0x60, RZ ;  /* 0x0000006006007810 */ /* 0x000fe20007f1e0ff */
[----:B------:R-:W-:Y:S01]  /*1f60*/  IMAD.MOV.U32 R10, RZ, RZ, R16 ;  /* 0x000000ffff0a7224 */ /* 0x000fe200078e0010 */
[----:B------:R-:W-:Y:S02]  /*1f70*/  ISETP.GE.AND P3, PT, R156, c[0x0][0x220], PT ;  /* 0x000088009c007a0c */ /* 0x000fe40003f66270 */
[----:B------:R-:W-:Y:S01]  /*1f80*/  ISETP.GE.AND P2, PT, R151, c[0x0][0x220], PT ;  /* 0x0000880097007a0c */ /* 0x000fe20003f46270 */
[----:B------:R-:W-:Y:S01]  /*1f90*/  IMAD.X R6, RZ, RZ, R7, P0 ;  /* 0x000000ffff067224 */ /* 0x000fe200000e0607 */
[----:B------:R-:W-:Y:S01]  /*1fa0*/  ISETP.GE.AND P0, PT, R150, c[0x0][0x220], PT ;  /* 0x0000880096007a0c */ /* 0x000fe20003f06270 */
[----:B------:R-:W-:-:S04]  /*1fb0*/  IMAD.WIDE.U32 R10, R0, c[0x0][0x190], R10 ;  /* 0x00006400000a7a25 */ /* 0x000fc800078e000a */
[----:B------:R-:W-:-:S04]  /*1fc0*/  IMAD R6, R6, c[0x0][0x190], RZ ;  /* 0x0000640006067a24 */ /* 0x000fc800078e02ff */
[----:B------:R-:W-:Y:S01]  /*1fd0*/  IMAD R0, R0, c[0x0][0x194], R6 ;  /* 0x0000650000007a24 */ /* 0x000fe200078e0206 */
[C---:B---3--:R-:W-:Y:S01]  /*1fe0*/  @!P3 LEA R8, P4, R10.reuse, c[0x0][0x160], 0x1 ;  /* 0x000058000a08ba11 */ /* 0x048fe200078808ff */
        /* <DEDUP_REMOVED lines=22> */
.L_x_175:
[----:B------:R-:W-:Y:S05]  /*2150*/  BSYNC B0 ;  /* 0x0000000000007941 */ /* 0x000fea0003800000 */
.L_x_174:
[----:B------:R-:W-:Y:S01]  /*2160*/  MOV R102, R38 ;  /* 0x0000002600667202 */ /* 0x000fe20000000f00 */
[----:B------:R-:W-:Y:S01]  /*2170*/  IMAD.MOV.U32 R102, RZ, RZ, R36 ;  /* 0x000000ffff667224 */ /* 0x000fe200078e0024 */
[----:B------:R-:W-:Y:S01]  /*2180*/  MOV R103, R39 ;  /* 0x0000002700677202 */ /* 0x000fe20000000f00 */
[----:B------:R-:W-:Y:S01]  /*2190*/  BSSY B0, `(.L_x_176) ;  /* 0x0000027000007945 */ /* 0x000fe20003800000 */
[----:B------:R-:W-:-:S03]  /*21a0*/  IADD3 R52, R154, -0x1, RZ ;  /* 0xffffffff9a347810 */ /* 0x000fc60007ffe0ff */
[----:B------:R4:W-:Y:S01]  /*21b0*/  STL.64 [R1+0x40], R102 ;  /* 0x0000406601007387 */ /* 0x0009e20000100a00 */
[----:B---3--:R-:W-:Y:S01]  /*21c0*/  SHF.R.S32.HI R12, RZ, 0x1f, R52 ;  /* 0x0000001fff0c7819 */ /* 0x008fe20000011434 */
[C---:B------:R-:W-:Y:S01]  /*21d0*/  IMAD R14, R52.reuse, -0x40, R53 ;  /* 0xffffffc0340e7824 */ /* 0x040fe200078e0235 */
[----:B------:R-:W-:Y:S01]  /*21e0*/  MOV R101, R52 ;  /* 0x0000003400657202 */ /* 0x000fe20000000f00 */
[C---:B------:R-:W-:Y:S02]  /*21f0*/  IMAD R0, R52.reuse, UR9, RZ ;  /* 0x0000000934007c24 */ /* 0x040fe4000f8e02ff */
[----:B------:R-:W-:Y:S01]  /*2200*/  IMAD.WIDE.U32 R6, R52, UR10, R102 ;  /* 0x0000000a34067c25 */ /* 0x000fe2000f8e0066 */
[----:B------:R-:W-:-:S03]  /*2210*/  ISETP.GE.AND P0, PT, R4, R14, PT ;  /* 0x0000000e0400720c */ /* 0x000fc60003f06270 */
[----:B------:R-:W-:-:S04]  /*2220*/  IMAD R0, R12, UR10, R0 ;  /* 0x0000000a0c007c24 */ /* 0x000fc8000f8e0200 */
[----:B------:R-:W-:-:S06]  /*2230*/  IMAD.IADD R0, R7, 0x1, R0 ;  /* 0x0000000107007824 */ /* 0x000fcc00078e0200 */
        /* <DEDUP_REMOVED lines=28> */
.L_x_177:
[----:B------:R-:W-:Y:S05]  /*2400*/  BSYNC B0 ;  /* 0x0000000000007941 */ /* 0x000fea0003800000 */
.L_x_176:
[----:B------:R-:W-:Y:S01]  /*2410*/  ISETP.GE.AND P0, PT, R19, R14, PT ;  /* 0x0000000e1300720c */ /* 0x000fe20003f06270 */
[----:B------:R-:W-:Y:S01]  /*2420*/  UMOV UR7, 0x5 ;  /* 0x0000000500077882 */ /* 0x000fe20000000000 */
[----:B------:R-:W-:Y:S01]  /*2430*/  BSSY B0, `(.L_x_178) ;  /* 0x0000023000007945 */ /* 0x000fe20003800000 */
[----:B------:R-:W-:Y:S02]  /*2440*/  ULDC UR14, c[0x0][0x19c] ;  /* 0x00006700000e7ab9 */ /* 0x000fe40000000800 */
[----:B------:R-:W-:Y:S02]  /*2450*/  USHF.L.U32 UR11, UR6, 0x5, URZ ;  /* 0x00000005060b7899 */ /* 0x000fe4000800063f */
[----:B------:R-:W-:Y:S02]  /*2460*/  ULDC.64 UR4, c[0x0][0x1a0] ;  /* 0x0000680000047ab9 */ /* 0x000fe40000000a00 */
[----:B------:R-:W-:Y:S02]  /*2470*/  USHF.L.U64.HI UR6, UR6, UR7, UR14 ;  /* 0x0000000706067299 */ /* 0x000fe4000801020e */
[----:B------:R-:W-:-:S02]  /*2480*/  USHF.L.U64.HI UR8, UR4, UR8, UR5 ;  /* 0x0000000804087299 */ /* 0x000fc40008010205 */
[----:B------:R-:W-:Y:S01]  /*2490*/  USHF.L.U32 UR14, UR4, 0x6, URZ ;  /* 0x00000006040e7899 */ /* 0x000fe2000800063f */
[----:B------:R-:W-:Y:S06]  /*24a0*/  @P0 BRA `(.L_x_179) ;  /* 0x000001b000000947 */ /* 0x000fec0003800000 */
[----:B------:R-:W-:Y:S02]  /*24b0*/  ISETP.GE.AND P3, PT, R156, c[0x0][0x220], PT ;  /* 0x000088009c007a0c */ /* 0x000fe40003f66270 */
[----:B------:R-:W-:Y:S02]  /*24c0*/  ISETP.GE.AND P2, PT, R151, c[0x0][0x220], PT ;  /* 0x0000880097007a0c */ /* 0x000fe40003f46270 */
[----:B------:R-:W-:Y:S02]  /*24d0*/  IADD3 R6, P1, R6, UR11, RZ ;  /* 0x0000000b06067c10 */ /* 0x000fe4000ff3e0ff */
[----:B------:R-:W-:Y:S02]  /*24e0*/  ISETP.GE.AND P0, PT, R150, c[0x0][0x220], PT ;  /* 0x0000880096007a0c */ /* 0x000fe40003f06270 */
[----:B------:R-:W-:-:S05]  /*24f0*/  IADD3.X R0, R0, UR6, RZ, P1, !PT ;  /* 0x0000000600007c10 */ /* 0x000fca0008ffe4ff */
[C---:B---3--:R-:W-:Y:S01]  /*2500*/  @!P3 LEA R10, P4, R6.reuse, c[0x0][0x168], 0x1 ;  /* 0x00005a00060aba11 */ /* 0x048fe200078808ff */
        /* <DEDUP_REMOVED lines=21> */
.L_x_179:
[----:B------:R-:W-:Y:S05]  /*2660*/  BSYNC B0 ;  /* 0x0000000000007941 */ /* 0x000fea0003800000 */
.L_x_178:
[----:B------:R-:W0:Y:S01]  /*2670*/  LDGDEPBAR ;  /* 0x00000000000079af */ /* 0x000e220000000000 */
[----:B------:R-:W-:Y:S01]  /*2680*/  LOP3.LUT R0, R22, 0x7fffffe, RZ, 0xc0, !PT ;  /* 0x07fffffe16007812 */ /* 0x000fe200078ec0ff */
[----:B---3--:R-:W-:Y:S01]  /*2690*/  IMAD R10, R25, 0x10, R30 ;  /* 0x00000010190a7824 */ /* 0x008fe200078e021e */
[----:B------:R-:W-:Y:S01]  /*26a0*/  LOP3.LUT R3, R28, 0xfffffff8, RZ, 0xc0, !PT ;  /* 0xfffffff81c037812 */ /* 0x000fe200078ec0ff */
[----:B------:R-:W-:Y:S01]  /*26b0*/  IMAD.MOV.U32 R16, RZ, RZ, R34 ;  /* 0x000000ffff107224 */ /* 0x000fe200078e0022 */
[----:B------:R-:W-:Y:S01]  /*26c0*/  ISETP.GE.AND P0, PT, R4, R14, PT ;  /* 0x0000000e0400720c */ /* 0x000fe20003f06270 */
[----:B------:R-:W-:Y:S01]  /*26d0*/  IMAD.IADD R8, R20, 0x1, -R0 ;  /* 0x0000000114087824 */ /* 0x000fe200078e0a00 */
[----:B------:R-:W-:Y:S01]  /*26e0*/  SHF.R.S32.HI R4, RZ, 0x1f, R18 ;  /* 0x0000001fff047819 */ /* 0x000fe20000011412 */
[----:B------:R-:W-:Y:S01]  /*26f0*/  IMAD.IADD R0, R29, 0x1, -R3 ;  /* 0x000000011d007824 */ /* 0x000fe200078e0a03 */
[----:B------:R-:W-:Y:S01]  /*2700*/  SHF.R.S32.HI R5, RZ, 0x1f, R20 ;  /* 0x0000001fff057819 */ /* 0x000fe20000011414 */
[----:B------:R-:W-:Y:S01]  /*2710*/  IMAD R3, R52, UR8, RZ ;  /* 0x0000000834037c24 */ /* 0x000fe2000f8e02ff */
[----:B------:R-:W-:Y:S01]  /*2720*/  SHF.R.S32.HI R9, RZ, 0x4, R27 ;  /* 0x00000004ff097819 */ /* 0x000fe2000001141b */
[----:B------:R-:W-:Y:S01]  /*2730*/  IMAD.MOV.U32 R17, RZ, RZ, R35 ;  /* 0x000000ffff117224 */ /* 0x000fe200078e0023 */
[----:B------:R-:W-:Y:S01]  /*2740*/  LEA.HI R4, R4, R18, RZ, 0x2 ;  /* 0x0000001204047211 */ /* 0x000fe200078f10ff */
[----:B------:R-:W-:Y:S01]  /*2750*/  IMAD R12, R12, UR14, R3 ;  /* 0x0000000e0c0c7c24 */ /* 0x000fe2000f8e0203 */
[----:B------:R-:W-:Y:S01]  /*2760*/  LEA.HI R7, R5, R20, RZ, 0x3 ;  /* 0x0000001405077211 */ /* 0x000fe200078f18ff */
[----:B------:R-:W-:Y:S01]  /*2770*/  IMAD.MOV.U32 R16, RZ, RZ, R32 ;  /* 0x000000ffff107224 */ /* 0x000fe200078e0020 */
[----:B------:R-:W-:Y:S01]  /*2780*/  LEA.HI R6, R0, R0, RZ, 0x1 ;  /* 0x0000000000067211 */ /* 0x000fe200078f08ff */
[----:B------:R-:W-:Y:S01]  /*2790*/  IMAD.SHL.U32 R13, R26, 0x8, RZ ;  /* 0x000000081a0d7824 */ /* 0x000fe200078e00ff */
[----:B------:R-:W-:Y:S01]  /*27a0*/  LEA.HI R5, R27, R9, RZ, 0x1 ;  /* 0x000000091b057211 */ /* 0x000fe200078f08ff */
[----:B------:R-:W-:Y:S01]  /*27b0*/  IMAD.SHL.U32 R29, R29, 0x2, RZ ;  /* 0x000000021d1d7824 */ /* 0x000fe200078e00ff */
[----:B------:R-:W-:Y:S01]  /*27c0*/  SHF.R.S32.HI R4, RZ, 0x2, R4 ;  /* 0x00000002ff047819 */ /* 0x000fe20000011404 */
[----:B------:R3:W-:Y:S01]  /*27d0*/  STL.64 [R1+0x10], R16 ;  /* 0x0000101001007387 */ /* 0x0007e20000100a00 */
[----:B------:R-:W-:Y:S01]  /*27e0*/  LOP3.LUT R3, R6, 0x7fffffe, RZ, 0xc0, !PT ;  /* 0x07fffffe06037812 */ /* 0x000fe200078ec0ff */
[----:B------:R-:W-:-:S04]  /*27f0*/  DEPBAR.LE SB0, 0x0 ;  /* 0x000080000000791a */ /* 0x000fc80000000000 */
[----:B------:R-:W-:Y:S01]  /*2800*/  BAR.SYNC.DEFER_BLOCKING 0x0 ;  /* 0x0000000000007b1d */ /* 0x000fe20000010000 */
[----:B------:R-:W-:Y:S01]  /*2810*/  LOP3.LUT R5, R5, 0xfffffffe, RZ, 0xc0, !PT ;  /* 0xfffffffe05057812 */ /* 0x000fe200078ec0ff */
[----:B------:R-:W-:Y:S01]  /*2820*/  IMAD.IADD R54, R10, 0x1, R4 ;  /* 0x000000010a367824 */ /* 0x000fe200078e0204 */
[----:B------:R-:W-:Y:S01]  /*2830*/  LOP3.LUT R148, R29, 0x6, RZ, 0xc0, !PT ;  /* 0x000000061d947812 */ /* 0x000fe200078ec0ff */
[----:B------:R-:W-:Y:S02]  /*2840*/  IMAD.SHL.U32 R4, R24, 0x40, RZ ;  /* 0x0000004018047824 */ /* 0x000fe400078e00ff */
[----:B------:R-:W-:Y:S01]  /*2850*/  IMAD.IADD R11, R0, 0x1, -R3 ;  /* 0x00000001000b7824 */ /* 0x000fe200078e0a03 */
[----:B------:R-:W-:Y:S01]  /*2860*/  SHF.R.S32.HI R0, RZ, 0x1, R6 ;  /* 0x00000001ff007819 */ /* 0x000fe20000011406 */
[----:B------:R-:W-:Y:S01]  /*2870*/  IMAD.IADD R9, R9, 0x1, -R5 ;  /* 0x0000000109097824 */ /* 0x000fe200078e0a05 */
[----:B------:R-:W-:Y:S01]  /*2880*/  LOP3.LUT R3, R4, 0xc0, RZ, 0xc0, !PT ;  /* 0x000000c004037812 */ /* 0x000fe200078ec0ff */
[----:B------:R-:W-:Y:S01]  /*2890*/  IMAD.SHL.U32 R5, R7, 0x20, RZ ;  /* 0x0000002007057824 */ /* 0x000fe200078e00ff */
[C---:B------:R-:W-:Y:S01]  /*28a0*/  LOP3.LUT P1, RZ, R0.reuse, 0x2, RZ, 0xc0, !PT ;  /* 0x0000000200ff7812 */ /* 0x040fe2000782c0ff */
[C---:B------:R-:W-:Y:S01]  /*28b0*/  IMAD.SHL.U32 R4, R9.reuse, 0x8, RZ ;  /* 0x0000000809047824 */ /* 0x040fe200078e00ff */
[----:B------:R-:W-:Y:S01]  /*28c0*/  SHF.R.U32.HI R6, RZ, 0x3, R3 ;  /* 0x00000003ff067819 */ /* 0x000fe20000011603 */
[----:B------:R-:W-:Y:S01]  /*28d0*/  IMAD.SHL.U32 R0, R0, 0x40, RZ ;  /* 0x0000004000007824 */ /* 0x000fe200078e00ff */
[----:B------:R-:W-:Y:S01]  /*28e0*/  BSSY B0, `(.L_x_180) ;  /* 0x0000033000007945 */ /* 0x000fe20003800000 */
[----:B------:R-:W-:Y:S01]  /*28f0*/  IMAD R9, R9, 0x8, R11 ;  /* 0x0000000809097824 */ /* 0x000fe200078e020b */
[----:B------:R-:W-:-:S02]  /*2900*/  LOP3.LUT R7, R3, 0x8, R4, 0xf8, !PT ;  /* 0x0000000803077812 */ /* 0x000fc400078ef804 */
[----:B------:R-:W-:Y:S02]  /*2910*/  LOP3.LUT R3, R5, 0xffffff00, RZ, 0xc0, !PT ;  /* 0xffffff0005037812 */ /* 0x000fe400078ec0ff */
[----:B------:R-:W-:Y:S01]  /*2920*/  LOP3.LUT R0, R0, 0xc0, RZ, 0xc0, !PT ;  /* 0x000000c000007812 */ /* 0x000fe200078ec0ff */
[----:B------:R3:W-:Y:S03]  /*2930*/  @P0 STS [R222+0x9000], RZ ;  /* 0x009000ffde000388 */ /* 0x0007e60000000800 */
[----:B------:R-:W-:Y:S01]  /*2940*/  LOP3.LUT R4, R0, 0x8, R13, 0xf8, !PT ;  /* 0x0000000800047812 */ /* 0x000fe200078ef80d */
[--C-:B------:R-:W-:Y:S01]  /*2950*/  IMAD R5, R25, 0x200, R3.reuse ;  /* 0x0000020019057824 */ /* 0x100fe200078e0203 */
[----:B------:R-:W-:Y:S01]  /*2960*/  SHF.R.U32.HI R0, RZ, 0x3, R0 ;  /* 0x00000003ff007819 */ /* 0x000fe20000011600 */
[----:B------:R3:W-:Y:S01]  /*2970*/  @P0 STS [R222+0x9004], RZ ;  /* 0x009004ffde000388 */ /* 0x0007e20000000800 */
[C---:B------:R-:W-:Y:S01]  /*2980*/  IMAD R10, R8.reuse, 0x20, R3 ;  /* 0x00000020080a7824 */ /* 0x040fe200078e0203 */
[----:B------:R-:W-:Y:S01]  /*2990*/  LOP3.LUT R3, R7, R6, RZ, 0x3c, !PT ;  /* 0x0000000607037212 */ /* 0x000fe200078e3cff */
[----:B------:R-:W-:Y:S01]  /*29a0*/  IMAD R8, R8, 0x20, R5 ;  /* 0x0000002008087824 */ /* 0x000fe200078e0205 */
[----:B------:R3:W-:Y:S01]  /*29b0*/  @P0 STS.64 [R222+0x9008], RZ ;  /* 0x009008ffde000388 */ /* 0x0007e20000000a00 */
[----:B------:R-:W-:Y:S01]  /*29c0*/  LOP3.LUT R0, R4, R0, RZ, 0x3c, !PT ;  /* 0x0000000004007212 */ /* 0x000fe200078e3cff */
[----:B------:R-:W-:Y:S01]  /*29d0*/  IMAD.WIDE.U32 R6, R52, UR14, R16 ;  /* 0x0000000e34067c25 */ /* 0x000fe2000f8e0010 */
[----:B------:R-:W-:Y:S01]  /*29e0*/  SEL R4, R21, 0xfffffff0, !P1 ;  /* 0xfffffff015047807 */ /* 0x000fe20004800000 */
[----:B------:R3:W-:Y:S02]  /*29f0*/  @P0 STS.128 [R222+0xa000], RZ ;  /* 0x00a000ffde000388 */ /* 0x0007e40000000c00 */
[----:B------:R-:W-:-:S02]  /*2a00*/  IMAD.IADD R5, R3, 0x1, R10 ;  /* 0x0000000103057824 */ /* 0x000fc400078e020a */
[----:B------:R3:W-:Y:S01]  /*2a10*/  @P0 STS.128 [R222+0xb000], RZ ;  /* 0x00b000ffde000388 */ /* 0x0007e20000000c00 */
[----:B------:R-:W-:Y:S02]  /*2a20*/  IMAD.IADD R3, R3, 0x1, R8 ;  /* 0x0000000103037824 */ /* 0x000fe400078e0208 */
[----:B------:R-:W-:Y:S02]  /*2a30*/  IMAD.U32 R0, R9, 0x20, R0 ;  /* 0x0000002009007824 */ /* 0x000fe400078e0000 */
[----:B------:R-:W-:Y:S01]  /*2a40*/  IMAD.IADD R8, R7, 0x1, R12 ;  /* 0x0000000107087824 */ /* 0x000fe200078e020c */
        /* <DEDUP_REMOVED lines=28> */
.L_x_181:
[----:B------:R-:W-:Y:S05]  /*2c10*/  BSYNC B0 ;  /* 0x0000000000007941 */ /* 0x000fea0003800000 */
.L_x_180:
[----:B------:R-:W-:Y:S01]  /*2c20*/  ISETP.GE.AND P0, PT, R19, R14, PT ;  /* 0x0000000e1300720c */ /* 0x000fe20003f06270 */
[----:B------:R-:W-:Y:S01]  /*2c30*/  ULDC UR5, c[0x0][0x1a4] ;  /* 0x0000690000057ab9 */ /* 0x000fe20000000800 */
[C-C-:B------:R-:W-:Y:S01]  /*2c40*/  IADD3 R9, R53.reuse, 0x1, -R31.reuse ;  /* 0x0000000135097810 */ /* 0x140fe20007ffe81f */
[----:B------:R-:W-:Y:S01]  /*2c50*/  USHF.L.U32 UR15, UR4, 0x5, URZ ;  /* 0x00000005040f7899 */ /* 0x000fe2000800063f */
[----:B------:R-:W-:Y:S01]  /*2c60*/  BSSY B0, `(.L_x_182) ;  /* 0x0000023000007945 */ /* 0x000fe20003800000 */
[----:B------:R-:W-:Y:S01]  /*2c70*/  USHF.L.U64.HI UR5, UR4, UR7, UR5 ;  /* 0x0000000704057299 */ /* 0x000fe20008010205 */
[----:B------:R-:W-:Y:S02]  /*2c80*/  IADD3 R100, R53, -c[0x0][0x2e4], -R31 ;  /* 0x8000b90035647a10 */ /* 0x000fe40007ffe81f */
[----:B------:R-:W-:-:S05]  /*2c90*/  IADD3 R55, R9, c[0x0][0x2e8], RZ ;  /* 0x0000ba0009377a10 */ /* 0x000fca0007ffe0ff */
[----:B------:R1:W-:Y:S04]  /*2ca0*/  @P0 STS.128 [R222+0x9800], RZ ;  /* 0x009800ffde000388 */ /* 0x0003e80000000c00 */
[----:B------:R1:W-:Y:S04]  /*2cb0*/  @P0 STS.128 [R222+0xa800], RZ ;  /* 0x00a800ffde000388 */ /* 0x0003e80000000c00 */
[----:B------:R1:W-:Y:S01]  /*2cc0*/  @P0 STS.128 [R222+0xb800], RZ ;  /* 0x00b800ffde000388 */ /* 0x0003e20000000c00 */
[----:B------:R-:W-:Y:S05]  /*2cd0*/  @P0 BRA `(.L_x_183) ;  /* 0x000001b000000947 */ /* 0x000fea0003800000 */
[----:B------:R-:W-:Y:S02]  /*2ce0*/  ISETP.GE.AND P3, PT, R156, c[0x0][0x220], PT ;  /* 0x000088009c007a0c */ /* 0x000fe40003f66270 */
[----:B------:R-:W-:-:S02]  /*2cf0*/  ISETP.GE.AND P2, PT, R151, c[0x0][0x220], PT ;  /* 0x0000880097007a0c */ /* 0x000fc40003f46270 */
        /* <DEDUP_REMOVED lines=25> */
.L_x_183:
[----:B------:R-:W-:Y:S05]  /*2e90*/  BSYNC B0 ;  /* 0x0000000000007941 */ /* 0x000fea0003800000 */
.L_x_182:
[----:B------:R-:W-:Y:S01]  /*2ea0*/  IMAD.SHL.U32 R220, R3, 0x2, RZ ;  /* 0x0000000203dc7824 */ /* 0x000fe200078e00ff */
[----:B------:R-:W-:Y:S01]  /*2eb0*/  IADD3 R3, R54, 0x40, RZ ;  /* 0x0000004036037810 */ /* 0x000fe20007ffe0ff */
[----:B------:R-:W-:Y:S01]  /*2ec0*/  IMAD.SHL.U32 R217, R0, 0x2, RZ ;  /* 0x0000000200d97824 */ /* 0x000fe200078e00ff */
[----:B------:R-:W-:Y:S01]  /*2ed0*/  IADD3 R0, R54, 0x48, RZ ;  /* 0x0000004836007810 */ /* 0x000fe20007ffe0ff */
[----:B------:R-:W-:Y:S01]  /*2ee0*/  IMAD R221, R2, 0x2, R220 ;  /* 0x0000000202dd7824 */ /* 0x000fe200078e02dc */
[----:B-1----:R-:W-:Y:S01]  /*2ef0*/  LDSM.16.M88.4 R8, [R220+0x1000] ;  /* 0x00100000dc08783b */ /* 0x002fe20000000200 */
[----:B------:R-:W-:Y:S01]  /*2f00*/  IMAD R219, R4, 0x2, R217 ;  /* 0x0000000204db7824 */ /* 0x000fe200078e02d9 */
[C---:B------:R-:W-:Y:S01]  /*2f10*/  IADD3 R4, R54.reuse, 0x8, RZ ;  /* 0x0000000836047810 */ /* 0x040fe20007ffe0ff */
[--C-:B------:R-:W-:Y:S01]  /*2f20*/  IMAD.IADD R7, R54, 0x1, R55.reuse ;  /* 0x0000000136077824 */ /* 0x100fe200078e0237 */
[----:B------:R-:W1:Y:S03]  /*2f30*/  LDSM.16.M88.4 R24, [R217+0x6c00] ;  /* 0x006c0000d918783b */ /* 0x000e660000000200 */
[----:B------:R-:W-:Y:S01]  /*2f40*/  IMAD.IADD R6, R4, 0x1, R55 ;  /* 0x0000000104067824 */ /* 0x000fe200078e0237 */
[----:B------:R-:W-:Y:S01]  /*2f50*/  LDSM.16.M88.4 R12, [R220] ;  /* 0x00000000dc0c783b */ /* 0x000fe20000000200 */
[----:B------:R-:W-:-:S03]  /*2f60*/  IMNMX R230, R7, R53, PT ;  /* 0x0000003507e67217 */ /* 0x000fc60003800200 */
[----:B------:R-:W5:Y:S01]  /*2f70*/  LDSM.16.M88.4 R20, [R217+0x6000] ;  /* 0x00600000d914783b */ /* 0x000f620000000200 */
[----:B------:R-:W-:-:S03]  /*2f80*/  IMNMX R229, R6, R53, PT ;  /* 0x0000003506e57217 */ /* 0x000fc60003800200 */
[----:B------:R-:W2:Y:S04]  /*2f90*/  LDSM.16.M88.4 R28, [R217+0x6800] ;  /* 0x00680000d91c783b */ /* 0x000ea80000000200 */
[----:B--2---:R-:W2:Y:S04]  /*2fa0*/  LDSM.16.M88.4 R32, [R217+0x6400] ;  /* 0x00640000d920783b */ /* 0x004ea80000000200 */
[----:B---3--:R-:W-:Y:S04]  /*2fb0*/  LDSM.16.M88.4 R16, [R221+0x1000] ;  /* 0x00100000dd10783b */ /* 0x008fe80000000200 */
[----:B------:R-:W3:Y:S04]  /*2fc0*/  LDSM.16.M88.4 R56, [R219+0x6c00] ;  /* 0x006c0000db38783b */ /* 0x000ee80000000200 */
[----:B------:R-:W4:Y:S04]  /*2fd0*/  LDSM.16.M88.4 R60, [R219+0x6800] ;  /* 0x00680000db3c783b */ /* 0x000f280000000200 */
[----:B------:R-:W2:Y:S04]  /*2fe0*/  LDSM.16.M88.4 R40, [R219+0x6000] ;  /* 0x00600000db28783b */ /* 0x000ea80000000200 */
[----:B------:R-:W2:Y:S01]  /*2ff0*/  LDSM.16.M88.4 R48, [R219+0x6400] ;  /* 0x00640000db30783b */ /* 0x000ea20000000200 */
[----:B-1----:R-:W-:Y:S03]  /*3000*/  HMMA.16816.F32.BF16 R36, R8, R24, RZ ;  /* 0x000000180824723c */ /* 0x002fe600000418ff */
[----:B------:R-:W0:Y:S05]  /*3010*/  LDGDEPBAR ;  /* 0x00000000000079af */ /* 0x000e2a0000000000 */
[-C--:B-----5:R-:W-:Y:S08]  /*3020*/  HMMA.16816.F32.BF16 R96, R12, R20.reuse, RZ ;  /* 0x000000140c60723c */ /* 0x0a0ff000000418ff */
[C---:B------:R-:W-:Y:S08]  /*3030*/  HMMA.16816.F32.BF16 R76, R8.reuse, R20, RZ ;  /* 0x00000014084c723c */ /* 0x040ff000000418ff */
[-C--:B------:R-:W-:Y:S08]  /*3040*/  HMMA.16816.F32.BF16 R72, R8, R22.reuse, RZ ;  /* 0x000000160848723c */ /* 0x080ff000000418ff */
[----:B------:R-:W-:Y:S01]  /*3050*/  HMMA.16816.F32.BF16 R108, R12, R22, RZ ;  /* 0x000000160c6c723c */ /* 0x000fe200000418ff */
[----:B------:R-:W1:Y:S07]  /*3060*/  LDSM.16.M88.4 R20, [R221] ;  /* 0x00000000dd14783b */ /* 0x000e6e0000000200 */
[C---:B------:R-:W-:Y:S08]  /*3070*/  HMMA.16816.F32.BF16 R44, R8.reuse, R28, RZ ;  /* 0x0000001c082c723c */ /* 0x040ff000000418ff */
[C---:B--2---:R-:W-:Y:S08]  /*3080*/  HMMA.16816.F32.BF16 R68, R8.reuse, R32, RZ ;  /* 0x000000200844723c */ /* 0x044ff000000418ff */
[C---:B------:R-:W-:Y:S08]  /*3090*/  HMMA.16816.F32.BF16 R64, R8.reuse, R34, RZ ;  /* 0x000000220840723c */ /* 0x040ff000000418ff */
[C---:B------:R-:W-:Y:S08]  /*30a0*/  HMMA.16816.F32.BF16 R80, R8.reuse, R30, RZ ;  /* 0x0000001e0850723c */ /* 0x040ff000000418ff */
[----:B------:R-:W-:Y:S08]  /*30b0*/  HMMA.16816.F32.BF16 R8, R8, R26, RZ ;  /* 0x0000001a0808723c */ /* 0x000ff000000418ff */
        /* <DEDUP_REMOVED lines=9> */
[C---:B---3--:R-:W-:Y:S01]  /*3150*/  HMMA.16816.F32.BF16 R136, R16.reuse, R56, R36 ;  /* 0x000000381088723c */ /* 0x048fe20000041824 */
[----:B------:R-:W2:Y:S07]  /*3160*/  LDSM.16.M88.4 R36, [R217+0x7400] ;  /* 0x00740000d924783b */ /* 0x000eae0000000200 */
[C---:B----4-:R-:W-:Y:S01]  /*3170*/  HMMA.16816.F32.BF16 R140, R16.reuse, R60, R44 ;  /* 0x0000003c108c723c */ /* 0x050fe2000004182c */
[----:B------:R-:W3:Y:S07]  /*3180*/  LDSM.16.M88.4 R44, [R217+0x7000] ;  /* 0x00700000d92c783b */ /* 0x000eee0000000200 */
[C---:B------:R-:W-:Y:S08]  /*3190*/  HMMA.16816.F32.BF16 R144, R16.reuse, R42, R72 ;  /* 0x0000002a1090723c */ /* 0x040ff00000041848 */
[C---:B------:R-:W-:Y:S08]  /*31a0*/  HMMA.16816.F32.BF16 R72, R16.reuse, R50, R64 ;  /* 0x000000321048723c */ /* 0x040ff00000041840 */
[C---:B------:R-:W-:Y:S08]  /*31b0*/  HMMA.16816.F32.BF16 R76, R16.reuse, R40, R76 ;  /* 0x00000028104c723c */ /* 0x040ff0000004184c */
[C---:B------:R-:W-:Y:S08]  /*31c0*/  HMMA.16816.F32.BF16 R68, R16.reuse, R48, R68 ;  /* 0x000000301044723c */ /* 0x040ff00000041844 */
[C---:B------:R-:W-:Y:S08]  /*31d0*/  HMMA.16816.F32.BF16 R64, R16.reuse, R62, R80 ;  /* 0x0000003e1040723c */ /* 0x040ff00000041850 */
[----:B------:R-:W-:Y:S01]  /*31e0*/  HMMA.16816.F32.BF16 R128, R16, R58, R8 ;  /* 0x0000003a1080723c */ /* 0x000fe20000041808 */
[----:B------:R-:W4:Y:S04]  /*31f0*/  LDSM.16.M88.4 R16, [R220+0x2000] ;  /* 0x00200000dc10783b */ /* 0x000f280000000200 */
[----:B------:R-:W-:Y:S03]  /*3200*/  LDSM.16.M88.4 R8, [R221+0x3000] ;  /* 0x00300000dd08783b */ /* 0x000fe60000000200 */
[C---:B-1----:R-:W-:Y:S08]  /*3210*/  HMMA.16816.F32.BF16 R120, R20.reuse, R60, R88 ;  /* 0x0000003c1478723c */ /* 0x042ff00000041858 */
[C---:B------:R-:W-:Y:S08]  /*3220*/  HMMA.16816.F32.BF16 R124, R20.reuse, R40, R96 ;  /* 0x00000028147c723c */ /* 0x040ff00000041860 */
[C---:B------:R-:W-:Y:S08]  /*3230*/  HMMA.16816.F32.BF16 R112, R20.reuse, R56, R84 ;  /* 0x000000381470723c */ /* 0x040ff00000041854 */
[C---:B------:R-:W-:Y:S01]  /*3240*/  HMMA.16816.F32.BF16 R88, R20.reuse, R58, R24 ;  /* 0x0000003a1458723c */ /* 0x040fe20000041818 */
[----:B------:R-:W1:Y:S04]  /*3250*/  LDSM.16.M88.4 R56, [R219+0x7400] ;  /* 0x00740000db38783b */ /* 0x000e680000000200 */
[----:B------:R-:W-:Y:S03]  /*3260*/  LDSM.16.M88.4 R24, [R221+0x2000] ;  /* 0x00200000dd18783b */ /* 0x000fe60000000200 */
[C---:B------:R-:W-:Y:S01]  /*3270*/  HMMA.16816.F32.BF16 R96, R20.reuse, R62, R116 ;  /* 0x0000003e1460723c */ /* 0x040fe20000041874 */
[----:B------:R-:W5:Y:S07]  /*3280*/  LDSM.16.M88.4 R60, [R219+0x7c00] ;  /* 0x007c0000db3c783b */ /* 0x000f6e0000000200 */
[C---:B------:R-:W-:Y:S01]  /*3290*/  HMMA.16816.F32.BF16 R108, R20.reuse, R42, R108 ;  /* 0x0000002a146c723c */ /* 0x040fe2000004186c */
[----:B------:R-:W1:Y:S07]  /*32a0*/  LDSM.16.M88.4 R40, [R219+0x7000] ;  /* 0x00700000db28783b */ /* 0x000e6e0000000200 */
[C---:B------:R-:W-:Y:S08]  /*32b0*/  HMMA.16816.F32.BF16 R132, R20.reuse, R48, R92 ;  /* 0x000000301484723c */ /* 0x040ff0000004185c */
[----:B------:R-:W-:Y:S01]  /*32c0*/  HMMA.16816.F32.BF16 R104, R20, R50, R104 ;  /* 0x000000321468723c */ /* 0x000fe20000041868 */
[----:B------:R-:W1:Y:S07]  /*32d0*/  LDSM.16.M88.4 R48, [R219+0x7800] ;  /* 0x00780000db30783b */ /* 0x000e6e0000000200 */
[C---:B--2---:R-:W-:Y:S08]  /*32e0*/  HMMA.16816.F32.BF16 R72, R12.reuse, R38, R72 ;  /* 0x000000260c48723c */ /* 0x044ff00000041848 */
[C---:B------:R-:W-:Y:S08]  /*32f0*/  HMMA.16816.F32.BF16 R20, R12.reuse, R28, R136 ;  /* 0x0000001c0c14723c */ /* 0x040ff00000041888 */
[C---:B---3--:R-:W-:Y:S08]  /*3300*/  HMMA.16816.F32.BF16 R84, R12.reuse, R44, R76 ;  /* 0x0000002c0c54723c */ /* 0x048ff0000004184c */
        /* <DEDUP_REMOVED lines=9> */
[----:B------:R-:W-:Y:S08]  /*33a0*/  HMMA.16816.F32.BF16 R36, R16, R34, R96 ;  /* 0x000000221024723c */ /* 0x000ff00000041860 */
[----:B-1----:R-:W-:Y:S08]  /*33b0*/  HMMA.16816.F32.BF16 R104, R8, R58, R72 ;  /* 0x0000003a0868723c */ /* 0x002ff00000041848 */
[C---:B------:R-:W-:Y:S08]  /*33c0*/  HMMA.16816.F32.BF16 R112, R16.reuse, R28, R112 ;  /* 0x0000001c1070723c */ /* 0x040ff00000041870 */
[----:B------:R-:W-:Y:S01]  /*33d0*/  HMMA.16816.F32.BF16 R96, R16, R30, R88 ;  /* 0x0000001e1060723c */ /* 0x000fe20000041858 */
[----:B------:R-:W-:Y:S07]  /*33e0*/  LDSM.16.M88.4 R28, [R217+0x8000] ;  /* 0x00800000d91c783b */ /* 0x000fee0000000200 */
[C---:B-----5:R-:W-:Y:S01]  /*33f0*/  HMMA.16816.F32.BF16 R72, R8.reuse, R60, R20 ;  /* 0x0000003c0848723c */ /* 0x060fe20000041814 */
[----:B------:R-:W1:Y:S07]  /*3400*/  LDSM.16.M88.4 R20, [R220+0x4000] ;  /* 0x00400000dc14783b */ /* 0x000e6e0000000200 */
[C---:B------:R-:W-:Y:S08]  /*3410*/  HMMA.16816.F32.BF16 R88, R8.reuse, R40, R84 ;  /* 0x000000280858723c */ /* 0x040ff00000041854 */
[C---:B------:R-:W-:Y:S08]  /*3420*/  HMMA.16816.F32.BF16 R116, R8.reuse, R42, R80 ;  /* 0x0000002a0874723c */ /* 0x040ff00000041850 */
[C---:B------:R-:W-:Y:S08]  /*3430*/  HMMA.16816.F32.BF16 R84, R8.reuse, R48, R68 ;  /* 0x000000300854723c */ /* 0x040ff00000041844 */
[C---:B------:R-:W-:Y:S01]  /*3440*/  HMMA.16816.F32.BF16 R108, R8.reuse, R56, R76 ;  /* 0x00000038086c723c */ /* 0x040fe2000004184c */
[----:B------:R-:W-:Y:S07]  /*3450*/  LDSM.16.M88.4 R76, [R217+0x8800] ;  /* 0x00880000d94c783b */ /* 0x000fee0000000200 */
[C---:B------:R-:W-:Y:S08]  /*3460*/  HMMA.16816.F32.BF16 R80, R8.reuse, R50, R64 ;  /* 0x000000320850723c */ /* 0x040ff00000041840 */
[----:B------:R-:W-:Y:S01]  /*3470*/  HMMA.16816.F32.BF16 R68, R8, R62, R12 ;  /* 0x0000003e0844723c */ /* 0x000fe2000004180c */
[----:B------:R-:W2:Y:S04]  /*3480*/  LDSM.16.M88.4 R8, [R220+0x5000] ;  /* 0x00500000dc08783b */ /* 0x000ea80000000200 */
[----:B------:R-:W-:Y:S03]  /*3490*/  LDSM.16.M88.4 R12, [R221+0x5000] ;  /* 0x00500000dd0c783b */ /* 0x000fe60000000200 */
[----:B------:R-:W-:Y:S01]  /*34a0*/  HMMA.16816.F32.BF16 R120, R16, R32, R120 ;  /* 0x000000201078723c */ /* 0x000fe20000041878 */
[----:B------:R-:W3:Y:S04]  /*34b0*/  LDSM.16.M88.4 R32, [R217+0x8400] ;  /* 0x00840000d920783b */ /* 0x000ee80000000200 */
[----:B------:R-:W-:Y:S03]  /*34c0*/  LDSM.16.M88.4 R16, [R221+0x4000] ;  /* 0x00400000dd10783b */ /* 0x000fe60000000200 */
[C---:B------:R-:W-:Y:S01]  /*34d0*/  HMMA.16816.F32.BF16 R44, R24.reuse, R40, R92 ;  /* 0x00000028182c723c */ /* 0x040fe2000004185c */
[----:B------:R-:W4:Y:S07]  /*34e0*/  LDSM.16.M88.4 R92, [R217+0x8c00] ;  /* 0x008c0000d95c783b */ /* 0x000f2e0000000200 */
[C---:B------:R-:W-:Y:S08]  /*34f0*/  HMMA.16816.F32.BF16 R64, R24.reuse, R42, R124 ;  /* 0x0000002a1840723c */ /* 0x040ff0000004187c */
[C---:B------:R-:W-:Y:S01]  /*3500*/  HMMA.16816.F32.BF16 R124, R24.reuse, R50, R36 ;  /* 0x00000032187c723c */ /* 0x040fe20000041824 */
[----:B------:R-:W5:Y:S07]  /*3510*/  LDSM.16.M88.4 R36, [R219+0x8000] ;  /* 0x00800000db24783b */ /* 0x000f6e0000000200 */
[C---:B------:R-:W-:Y:S08]  /*3520*/  HMMA.16816.F32.BF16 R40, R24.reuse, R56, R132 ;  /* 0x000000381828723c */ /* 0x040ff00000041884 */
[C---:B------:R-:W-:Y:S08]  /*3530*/  HMMA.16816.F32.BF16 R128, R24.reuse, R58, R128 ;  /* 0x0000003a1880723c */ /* 0x040ff00000041880 */
[C---:B------:R-:W-:Y:S08]  /*3540*/  HMMA.16816.F32.BF16 R120, R24.reuse, R48, R120 ;  /* 0x000000301878723c */ /* 0x040ff00000041878 */
[C---:B------:R-:W-:Y:S08]  /*3550*/  HMMA.16816.F32.BF16 R112, R24.reuse, R60, R112 ;  /* 0x0000003c1870723c */ /* 0x040ff00000041870 */
[----:B------:R-:W-:Y:S08]  /*3560*/  HMMA.16816.F32.BF16 R96, R24, R62, R96 ;  /* 0x0000003e1860723c */ /* 0x000ff00000041860 */
[-C--:B-1----:R-:W-:Y:S08]  /*3570*/  HMMA.16816.F32.BF16 R24, R20, R28.reuse, R44 ;  /* 0x0000001c1418723c */ /* 0x082ff0000004182c */
[C---:B--2---:R-:W-:Y:S08]  /*3580*/  HMMA.16816.F32.BF16 R48, R8.reuse, R28, R88 ;  /* 0x0000001c0830723c */ /* 0x044ff00000041858 */
[-C--:B------:R-:W-:Y:S08]  /*3590*/  HMMA.16816.F32.BF16 R60, R8, R30.reuse, R116 ;  /* 0x0000001e083c723c */ /* 0x080ff00000041874 */
[----:B------:R-:W-:Y:S08]  /*35a0*/  HMMA.16816.F32.BF16 R44, R20, R30, R64 ;  /* 0x0000001e142c723c */ /* 0x000ff00000041840 */
[C---:B---3--:R-:W-:Y:S08]  /*35b0*/  HMMA.16816.F32.BF16 R88, R8.reuse, R32, R108 ;  /* 0x000000200858723c */ /* 0x048ff0000004186c */
[C---:B------:R-:W-:Y:S08]  /*35c0*/  HMMA.16816.F32.BF16 R104, R8.reuse, R34, R104 ;  /* 0x000000220868723c */ /* 0x040ff00000041868 */
[C---:B------:R-:W-:Y:S08]  /*35d0*/  HMMA.16816.F32.BF16 R84, R8.reuse, R76, R84 ;  /* 0x0000004c0854723c */ /* 0x040ff00000041854 */
[C---:B------:R-:W-:Y:S08]  /*35e0*/  HMMA.16816.F32.BF16 R80, R8.reuse, R78, R80 ;  /* 0x0000004e0850723c */ /* 0x040ff00000041850 */
[C---:B----4-:R-:W-:Y:S08]  /*35f0*/  HMMA.16816.F32.BF16 R72, R8.reuse, R92, R72 ;  /* 0x0000005c0848723c */ /* 0x050ff00000041848 */
[----:B------:R-:W-:Y:S07]  /*3600*/  HMMA.16816.F32.BF16 R68, R8, R94, R68 ;  /* 0x0000005e0844723c */ /* 0x000fee0000041844 */
[--C-:B------:R-:W-:Y:S01]  /*3610*/  IMAD.IADD R9, R54, 0x1, R100.reuse ;  /* 0x0000000136097824 */ /* 0x100fe200078e0264 */
[----:B-----5:R-:W-:Y:S01]  /*3620*/  HMMA.16816.F32.BF16 R28, R16, R36, R24 ;  /* 0x00000024101c723c */ /* 0x020fe20000041818 */
[----:B------:R-:W-:-:S02]  /*3630*/  IMAD.IADD R11, R4, 0x1, R100 ;  /* 0x00000001040b7824 */ /* 0x000fc400078e0264 */
[C-C-:B------:R-:W-:Y:S01]  /*3640*/  IMAD.IADD R10, R3.reuse, 0x1, R100.reuse ;  /* 0x00000001030a7824 */ /* 0x140fe200078e0264 */
[----:B------:R-:W-:Y:S01]  /*3650*/  IMNMX R226, RZ, R9, !PT ;  /* 0x00000009ffe27217 */ /* 0x000fe20007800200 */
[C---:B------:R-:W-:Y:S01]  /*3660*/  IMAD.IADD R8, R0.reuse, 0x1, R100 ;  /* 0x0000000100087824 */ /* 0x040fe200078e0264 */
[----:B------:R-:W-:Y:S01]  /*3670*/  IMNMX R225, RZ, R11, !PT ;  /* 0x0000000bffe17217 */ /* 0x000fe20007800200 */
[--C-:B------:R-:W-:Y:S01]  /*3680*/  IMAD.IADD R4, R3, 0x1, R55.reuse ;  /* 0x0000000103047824 */ /* 0x100fe200078e0237 */
[----:B------:R-:W-:Y:S01]  /*3690*/  IMNMX R224, RZ, R10, !PT ;  /* 0x0000000affe07217 */ /* 0x000fe20007800200 */
[----:B------:R-:W-:Y:S01]  /*36a0*/  HMMA.16816.F32.BF16 R24, R12, R36, R48 ;  /* 0x000000240c18723c */ /* 0x000fe20000041830 */
[----:B------:R-:W-:Y:S01]  /*36b0*/  IMNMX R223, RZ, R8, !PT ;  /* 0x00000008ffdf7217 */ /* 0x000fe20007800200 */
[----:B------:R-:W-:Y:S01]  /*36c0*/  IMAD.IADD R3, R0, 0x1, R55 ;  /* 0x0000000100037824 */ /* 0x000fe200078e0237 */
[----:B------:R-:W1:Y:S01]  /*36d0*/  LDSM.16.M88.4 R8, [R219+0x8400] ;  /* 0x00840000db08783b */ /* 0x000e620000000200 */
[----:B------:R-:W-:Y:S01]  /*36e0*/  IMAD R0, R52, 0x40, R148 ;  /* 0x0000004034007824 */ /* 0x000fe200078e0294 */
[----:B------:R-:W-:-:S02]  /*36f0*/  IMNMX R228, R4, R53, PT ;  /* 0x0000003504e47217 */ /* 0x000fc40003800200 */
[----:B------:R-:W-:Y:S01]  /*3700*/  IMNMX R227, R3, R53, PT ;  /* 0x0000003503e37217 */ /* 0x000fe20003800200 */
[----:B------:R-:W-:Y:S01]  /*3710*/  HMMA.16816.F32.BF16 R56, R20, R32, R40 ;  /* 0x000000201438723c */ /* 0x000fe20000041828 */
[C---:B------:R-:W-:Y:S02]  /*3720*/  ISETP.GE.AND P3, PT, R0.reuse, R230, PT ;  /* 0x000000e60000720c */ /* 0x040fe40003f66270 */
[C---:B------:R-:W-:Y:S02]  /*3730*/  IADD3 R3, R0.reuse, 0x1, RZ ;  /* 0x0000000100037810 */ /* 0x040fe40007ffe0ff */
[----:B------:R-:W-:Y:S02]  /*3740*/  ISETP.LT.OR P3, PT, R0, R226, P3 ;  /* 0x000000e20000720c */ /* 0x000fe40001f61670 */
[C---:B------:R-:W-:Y:S01]  /*3750*/  ISETP.GE.AND P0, PT, R3.reuse, R228, PT ;  /* 0x000000e40300720c */ /* 0x040fe20003f06270 */
[----:B------:R-:W-:Y:S01]  /*3760*/  HMMA.16816.F32.BF16 R48, R12, R38, R60 ;  /* 0x000000260c30723c */ /* 0x000fe2000004183c */
[----:B------:R-:W-:-:S02]  /*3770*/  ISETP.GE.AND P2, PT, R3, R227, PT ;  /* 0x000000e30300720c */ /* 0x000fc40003f46270 */
[----:B------:R-:W-:Y:S02]  /*3780*/  ISETP.GE.AND P4, PT, R0, R228, PT ;  /* 0x000000e40000720c */ /* 0x000fe40003f86270 */
[CC--:B------:R-:W-:Y:S02]  /*3790*/  ISETP.LT.OR P0, PT, R3.reuse, R224.reuse, P0 ;  /* 0x000000e00300720c */ /* 0x0c0fe40000701670 */
[----:B------:R-:W-:Y:S01]  /*37a0*/  FSEL R63, R28, -INF , !P3 ;  /* 0xff8000001c3f7808 */ /* 0x000fe20005800000 */
[----:B------:R-:W-:Y:S01]  /*37b0*/  HMMA.16816.F32.BF16 R44, R16, R38, R44 ;  /* 0x00000026102c723c */ /* 0x000fe2000004182c */
[C---:B------:R-:W-:Y:S02]  /*37c0*/  ISETP.GE.AND P3, PT, R0.reuse, R227, PT ;  /* 0x000000e30000720c */ /* 0x040fe40003f66270 */
[----:B------:R-:W-:Y:S02]  /*37d0*/  ISETP.LT.OR P2, PT, R3, R223, P2 ;  /* 0x000000df0300720c */ /* 0x000fe40001741670 */
[----:B------:R-:W-:-:S02]  /*37e0*/  ISETP.LT.OR P4, PT, R0, R224, P4 ;  /* 0x000000e00000720c */ /* 0x000fc40002781670 */
[C---:B------:R-:W-:Y:S01]  /*37f0*/  ISETP.LT.OR P3, PT, R0.reuse, R223, P3 ;  /* 0x000000df0000720c */ /* 0x040fe20001f61670 */
[C---:B------:R-:W-:Y:S01]  /*3800*/  HMMA.16816.F32.BF16 R40, R20.reuse, R34, R128 ;  /* 0x000000221428723c */ /* 0x040fe20000041880 */
[C---:B------:R-:W-:Y:S02]  /*3810*/  ISETP.GE.AND P6, PT, R3.reuse, R230, PT ;  /* 0x000000e60300720c */ /* 0x040fe40003fc6270 */
[-C--:B------:R-:W-:Y:S02]  /*3820*/  ISETP.GE.AND P5, PT, R3, R229.reuse, PT ;  /* 0x000000e50300720c */ /* 0x080fe40003fa6270 */
[----:B------:R-:W-:Y:S02]  /*3830*/  ISETP.GE.AND P1, PT, R0, R229, PT ;  /* 0x000000e50000720c */ /* 0x000fe40003f26270 */
[----:B------:R-:W-:Y:S01]  /*3840*/  FSEL R54, R24, -INF , !P4 ;  /* 0xff80000018367808 */ /* 0x000fe20006000000 */
[----:B------:R-:W-:Y:S01]  /*3850*/  HMMA.16816.F32.BF16 R32, R20, R76, R120 ;  /* 0x0000004c1420723c */ /* 0x000fe20000041878 */
[----:B------:R-:W-:-:S02]  /*3860*/  FSEL R61, R26, -INF , !P3 ;  /* 0xff8000001a3d7808 */ /* 0x000fc40005800000 */
[----:B------:R-:W-:Y:S02]  /*3870*/  FSEL R55, R25, -INF , !P0 ;  /* 0xff80000019377808 */ /* 0x000fe40004000000 */
[----:B------:R-:W-:Y:S02]  /*3880*/  FSEL R60, R27, -INF , !P2 ;  /* 0xff8000001b3c7808 */ /* 0x000fe40005000000 */
[----:B------:R-:W2:Y:S01]  /*3890*/  LDSM.16.M88.4 R24, [R219+0x8800] ;  /* 0x00880000db18783b */ /* 0x000ea20000000200 */
[C---:B------:R-:W-:Y:S01]  /*38a0*/  ISETP.LT.OR P6, PT, R3.reuse, R226, P6 ;  /* 0x000000e20300720c */ /* 0x040fe200037c1670 */
[----:B-1----:R-:W-:Y:S01]  /*38b0*/  HMMA.16816.F32.BF16 R36, R16, R8, R56 ;  /* 0x000000081024723c */ /* 0x002fe20000041838 */
[-C--:B------:R-:W-:Y:S02]  /*38c0*/  ISETP.LT.OR P5, PT, R3, R225.reuse, P5 ;  /* 0x000000e10300720c */ /* 0x080fe40002fa1670 */
[C---:B------:R-:W-:Y:S02]  /*38d0*/  ISETP.LT.OR P1, PT, R0.reuse, R225, P1 ;  /* 0x000000e10000720c */ /* 0x040fe40000f21670 */
[----:B------:R-:W-:-:S02]  /*38e0*/  IADD3 R3, R0, 0x8, RZ ;  /* 0x0000000800037810 */ /* 0x000fc40007ffe0ff */
[----:B------:R-:W-:Y:S02]  /*38f0*/  FSEL R67, R30, -INF , !P1 ;  /* 0xff8000001e437808 */ /* 0x000fe40004800000 */
[C---:B------:R-:W-:Y:S02]  /*3900*/  ISETP.GE.AND P1, PT, R3.reuse, R230, PT ;  /* 0x000000e60300720c */ /* 0x040fe40003f26270 */
[----:B------:R-:W-:Y:S02]  /*3910*/  IADD3 R4, R0, 0x9, RZ ;  /* 0x0000000900047810 */ /* 0x000fe40007ffe0ff */
[C---:B------:R-:W-:Y:S02]  /*3920*/  ISETP.LT.OR P1, PT, R3.reuse, R226, P1 ;  /* 0x000000e20300720c */ /* 0x040fe40000f21670 */
[----:B------:R-:W-:Y:S02]  /*3930*/  ISETP.GE.AND P3, PT, R3, R228, PT ;  /* 0x000000e40300720c */ /* 0x000fe40003f66270 */
[----:B------:R-:W-:-:S02]  /*3940*/  FSEL R59, R44, -INF , !P1 ;  /* 0xff8000002c3b7808 */ /* 0x000fc40004800000 */
[-C--:B------:R-:W-:Y:S02]  /*3950*/  ISETP.GE.AND P0, PT, R3, R227.reuse, PT ;  /* 0x000000e30300720c */ /* 0x080fe40003f06270 */
[----:B------:R-:W-:Y:S02]  /*3960*/  FSEL R62, R29, -INF , !P6 ;  /* 0xff8000001d3e7808 */ /* 0x000fe40007000000 */
[----:B------:R-:W-:Y:S02]  /*3970*/  FSEL R66, R31, -INF , !P5 ;  /* 0xff8000001f427808 */ /* 0x000fe40006800000 */
[C---:B------:R-:W-:Y:S01]  /*3980*/  ISETP.GE.AND P2, PT, R4.reuse, R228, PT ;  /* 0x000000e40400720c */ /* 0x040fe20003f46270 */
[----:B------:R-:W-:Y:S01]  /*3990*/  HMMA.16816.F32.BF16 R28, R12, R8, R88 ;  /* 0x000000080c1c723c */ /* 0x000fe20000041858 */
[----:B------:R-:W-:Y:S02]  /*39a0*/  ISETP.GE.AND P1, PT, R4, R227, PT ;  /* 0x000000e30400720c */ /* 0x000fe40003f26270 */
[----:B------:R-:W-:-:S02]  /*39b0*/  ISETP.GE.AND P4, PT, R3, R229, PT ;  /* 0x000000e50300720c */ /* 0x000fc40003f86270 */
[C---:B------:R-:W-:Y:S02]  /*39c0*/  ISETP.GE.AND P6, PT, R4.reuse, R230, PT ;  /* 0x000000e60400720c */ /* 0x040fe40003fc6270 */
[C---:B------:R-:W-:Y:S02]  /*39d0*/  ISETP.GE.AND P5, PT, R4.reuse, R229, PT ;  /* 0x000000e50400720c */ /* 0x040fe40003fa6270 */
[CC--:B------:R-:W-:Y:S02]  /*39e0*/  ISETP.LT.OR P3, PT, R3.reuse, R224.reuse, P3 ;  /* 0x000000e00300720c */ /* 0x0c0fe40001f61670 */
[-C--:B------:R-:W-:Y:S02]  /*39f0*/  ISETP.LT.OR P0, PT, R3, R223.reuse, P0 ;  /* 0x000000df0300720c */ /* 0x080fe40000701670 */
[C---:B------:R-:W-:Y:S02]  /*3a00*/  ISETP.LT.OR P2, PT, R4.reuse, R224, P2 ;  /* 0x000000e00400720c */ /* 0x040fe40001741670 */
[----:B------:R-:W-:-:S02]  /*3a10*/  ISETP.LT.OR P1, PT, R4, R223, P1 ;  /* 0x000000df0400720c */ /* 0x000fc40000f21670 */
[-C--:B------:R-:W-:Y:S02]  /*3a20*/  ISETP.LT.OR P4, PT, R3, R225.reuse, P4 ;  /* 0x000000e10300720c */ /* 0x080fe40002781670 */
[C---:B------:R-:W-:Y:S02]  /*3a30*/  ISETP.LT.OR P6, PT, R4.reuse, R226, P6 ;  /* 0x000000e20400720c */ /* 0x040fe400037c1670 */
[----:B------:R-:W-:Y:S02]  /*3a40*/  ISETP.LT.OR P5, PT, R4, R225, P5 ;  /* 0x000000e10400720c */ /* 0x000fe40002fa1670 */
[----:B------:R-:W-:Y:S02]  /*3a50*/  FSEL R53, R48, -INF , !P3 ;  /* 0xff80000030357808 */ /* 0x000fe40005800000 */
[----:B------:R-:W-:Y:S02]  /*3a60*/  FSEL R56, R50, -INF , !P0 ;  /* 0xff80000032387808 */ /* 0x000fe40004000000 */
[----:B------:R-:W-:-:S02]  /*3a70*/  FSEL R52, R49, -INF , !P2 ;  /* 0xff80000031347808 */ /* 0x000fc40005000000 */
[----:B------:R-:W-:Y:S02]  /*3a80*/  FSEL R57, R51, -INF , !P1 ;  /* 0xff80000033397808 */ /* 0x000fe40004800000 */
[----:B------:R-:W-:Y:S01]  /*3a90*/  FSEL R65, R46, -INF , !P4 ;  /* 0xff8000002e417808 */ /* 0x000fe20006000000 */
[----:B------:R-:W-:Y:S01]  /*3aa0*/  HMMA.16816.F32.BF16 R48, R16, R10, R40 ;  /* 0x0000000a1030723c */ /* 0x000fe20000041828 */
[----:B------:R-:W-:Y:S02]  /*3ab0*/  FSEL R58, R45, -INF , !P6 ;  /* 0xff8000002d3a7808 */ /* 0x000fe40007000000 */
[----:B------:R-:W-:Y:S02]  /*3ac0*/  FSEL R64, R47, -INF , !P5 ;  /* 0xff8000002f407808 */ /* 0x000fe40006800000 */
[C---:B------:R-:W-:Y:S02]  /*3ad0*/  IADD3 R3, R0.reuse, 0x10, RZ ;  /* 0x0000001000037810 */ /* 0x040fe40007ffe0ff */
[----:B------:R-:W-:Y:S01]  /*3ae0*/  IADD3 R4, R0, 0x11, RZ ;  /* 0x0000001100047810 */ /* 0x000fe20007ffe0ff */
[----:B------:R-:W-:Y:S01]  /*3af0*/  HMMA.16816.F32.BF16 R44, R20, R78, R124 ;  /* 0x0000004e142c723c */ /* 0x000fe2000004187c */
[----:B------:R-:W-:-:S02]  /*3b00*/  ISETP.GE.AND P4, PT, R3, R230, PT ;  /* 0x000000e60300720c */ /* 0x000fc40003f86270 */
[C---:B------:R-:W-:Y:S02]  /*3b10*/  ISETP.GE.AND P3, PT, R3.reuse, R229, PT ;  /* 0x000000e50300720c */ /* 0x040fe40003f66270 */
[C---:B------:R-:W-:Y:S02]  /*3b20*/  ISETP.GE.AND P0, PT, R3.reuse, R228, PT ;  /* 0x000000e40300720c */ /* 0x040fe40003f06270 */
[----:B------:R-:W-:Y:S01]  /*3b30*/  ISETP.GE.AND P2, PT, R3, R227, PT ;  /* 0x000000e30300720c */ /* 0x000fe20003f46270 */
[----:B------:R-:W-:Y:S01]  /*3b40*/  HMMA.16816.F32.BF16 R40, R12, R10, R104 ;  /* 0x0000000a0c28723c */ /* 0x000fe20000041868 */
[----:B------:R-:W1:Y:S01]  /*3b50*/  LDSM.16.M88.4 R8, [R219+0x8c00] ;  /* 0x008c0000db08783b */ /* 0x000e620000000200 */
[----:B------:R-:W-:Y:S01]  /*3b60*/  ISETP.GE.AND P1, PT, R4, R230, PT ;  /* 0x000000e60400720c */ /* 0x000fe20003f26270 */
[----:B------:R-:W-:-:S04]  /*3b70*/  DEPBAR.LE SB0, 0x0 ;  /* 0x000080000000791a */ /* 0x000fc80000000000 */
[C---:B------:R-:W-:Y:S02]  /*3b80*/  ISETP.GE.AND P6, PT, R4.reuse, R229, PT ;  /* 0x000000e50400720c */ /* 0x040fe40003fc6270 */
[C---:B------:R-:W-:Y:S02]  /*3b90*/  ISETP.LT.OR P4, PT, R3.reuse, R226, P4 ;  /* 0x000000e20300720c */ /* 0x040fe40002781670 */
[C---:B------:R-:W-:Y:S02]  /*3ba0*/  ISETP.LT.OR P3, PT, R3.reuse, R225, P3 ;  /* 0x000000e10300720c */ /* 0x040fe40001f61670 */
[C---:B------:R-:W-:Y:S02]  /*3bb0*/  ISETP.LT.OR P0, PT, R3.reuse, R224, P0 ;  /* 0x000000e00300720c */ /* 0x040fe40000701670 */
[----:B------:R-:W-:Y:S01]  /*3bc0*/  ISETP.LT.OR P2, PT, R3, R223, P2 ;  /* 0x000000df0300720c */ /* 0x000fe20001741670 */
[----:B--2---:R-:W-:Y:S01]  /*3bd0*/  HMMA.16816.F32.BF16 R44, R16, R26, R44 ;  /* 0x0000001a102c723c */ /* 0x004fe2000004182c */
[----:B------:R-:W-:-:S02]  /*3be0*/  ISETP.LT.OR P1, PT, R4, R226, P1 ;  /* 0x000000e20400720c */ /* 0x000fc40000f21670 */
[----:B------:R-:W-:Y:S02]  /*3bf0*/  ISETP.LT.OR P6, PT, R4, R225, P6 ;  /* 0x000000e10400720c */ /* 0x000fe400037c1670 */
[----:B------:R-:W-:Y:S02]  /*3c00*/  IADD3 R3, R0, 0x18, RZ ;  /* 0x0000001800037810 */ /* 0x000fe40007ffe0ff */
[----:B------:R-:W-:Y:S01]  /*3c10*/  FSEL R148, R36, -INF , !P4 ;  /* 0xff80000024947808 */ /* 0x000fe20006000000 */
[----:B------:R-:W-:Y:S01]  /*3c20*/  BAR.SYNC.DEFER_BLOCKING 0x0 ;  /* 0x0000000000007b1d */ /* 0x000fe20000010000 */
[C---:B------:R-:W-:Y:S02]  /*3c30*/  ISETP.GE.AND P5, PT, R4.reuse, R228, PT ;  /* 0x000000e40400720c */ /* 0x040fe40003fa6270 */
[----:B------:R-:W-:Y:S02]  /*3c40*/  ISETP.GE.AND P4, PT, R4, R227, PT ;  /* 0x000000e30400720c */ /* 0x000fe40003f86270 */
[----:B------:R-:W-:-:S02]  /*3c50*/  FSEL R153, R38, -INF , !P3 ;  /* 0xff80000026997808 */ /* 0x000fc40005800000 */
[----:B------:R-:W-:Y:S02]  /*3c60*/  FSEL R149, R37, -INF , !P1 ;  /* 0xff80000025957808 */ /* 0x000fe40004800000 */
[----:B------:R-:W-:Y:S02]  /*3c70*/  FSEL R168, R39, -INF , !P6 ;  /* 0xff80000027a87808 */ /* 0x000fe40007000000 */
[----:B------:R-:W-:Y:S01]  /*3c80*/  ISETP.GE.AND P3, PT, R3, R230, PT ;  /* 0x000000e60300720c */ /* 0x000fe20003f66270 */
[----:B------:R-:W-:Y:S01]  /*3c90*/  HMMA.16816.F32.BF16 R36, R16, R24, R32 ;  /* 0x000000181024723c */ /* 0x000fe20000041820 */
[C---:B------:R-:W-:Y:S02]  /*3ca0*/  ISETP.LT.OR P5, PT, R4.reuse, R224, P5 ;  /* 0x000000e00400720c */ /* 0x040fe40002fa1670 */
[----:B------:R-:W-:Y:S02]  /*3cb0*/  ISETP.LT.OR P4, PT, R4, R223, P4 ;  /* 0x000000df0400720c */ /* 0x000fe40002781670 */
[----:B------:R-:W-:-:S02]  /*3cc0*/  IADD3 R4, R0, 0x19, RZ ;  /* 0x0000001900047810 */ /* 0x000fc40007ffe0ff */
[C---:B------:R-:W-:Y:S01]  /*3cd0*/  ISETP.LT.OR P3, PT, R3.reuse, R226, P3 ;  /* 0x000000e20300720c */ /* 0x040fe20001f61670 */
[----:B------:R-:W-:Y:S01]  /*3ce0*/  HMMA.16816.F32.BF16 R32, R20, R92, R112 ;  /* 0x0000005c1420723c */ /* 0x000fe20000041870 */
[----:B------:R-:W-:Y:S02]  /*3cf0*/  FSEL R106, R28, -INF , !P0 ;  /* 0xff8000001c6a7808 */ /* 0x000fe40004000000 */
[C---:B------:R-:W-:Y:S02]  /*3d00*/  ISETP.GE.AND P0, PT, R3.reuse, R229, PT ;  /* 0x000000e50300720c */ /* 0x040fe40003f06270 */
[----:B------:R-:W-:Y:S02]  /*3d10*/  FSEL R138, R30, -INF , !P2 ;  /* 0xff8000001e8a7808 */ /* 0x000fe40005000000 */
[C---:B------:R-:W-:Y:S02]  /*3d20*/  ISETP.GE.AND P2, PT, R3.reuse, R228, PT ;  /* 0x000000e40300720c */ /* 0x040fe40003f46270 */
[----:B------:R-:W-:-:S02]  /*3d30*/  ISETP.GE.AND P1, PT, R3, R227, PT ;  /* 0x000000e30300720c */ /* 0x000fc40003f26270 */
[----:B------:R-:W-:Y:S02]  /*3d40*/  ISETP.GE.AND P6, PT, R4, R228, PT ;  /* 0x000000e40400720c */ /* 0x000fe40003fc6270 */
[----:B------:R-:W-:Y:S02]  /*3d50*/  FSEL R100, R29, -INF , !P5 ;  /* 0xff8000001d647808 */ /* 0x000fe40006800000 */
[----:B------:R-:W-:Y:S02]  /*3d60*/  FSEL R136, R31, -INF , !P4 ;  /* 0xff8000001f887808 */ /* 0x000fe40006000000 */
[----:B------:R-:W-:Y:S01]  /*3d70*/  FSEL R152, R48, -INF , !P3 ;  /* 0xff80000030987808 */ /* 0x000fe20005800000 */
[----:B------:R-:W-:Y:S01]  /*3d80*/  HMMA.16816.F32.BF16 R28, R12, R24, R84 ;  /* 0x000000180c1c723c */ /* 0x000fe20000041854 */
[----:B------:R-:W-:Y:S02]  /*3d90*/  ISETP.GE.AND P3, PT, R4, R227, PT ;  /* 0x000000e30400720c */ /* 0x000fe40003f66270 */
[----:B------:R-:W-:-:S02]  /*3da0*/  ISETP.LT.OR P0, PT, R3, R225, P0 ;  /* 0x000000e10300720c */ /* 0x000fc40000701670 */
[CC--:B------:R-:W-:Y:S02]  /*3db0*/  ISETP.LT.OR P2, PT, R3.reuse, R224.reuse, P2 ;  /* 0x000000e00300720c */ /* 0x0c0fe40001741670 */
[-C--:B------:R-:W-:Y:S01]  /*3dc0*/  ISETP.LT.OR P1, PT, R3, R223.reuse, P1 ;  /* 0x000000df0300720c */ /* 0x080fe20000f21670 */
[----:B-1----:R-:W-:Y:S01]  /*3dd0*/  HMMA.16816.F32.BF16 R32, R16, R8, R32 ;  /* 0x000000081020723c */ /* 0x002fe20000041820 */
[----:B------:R-:W-:Y:S02]  /*3de0*/  ISETP.LT.OR P6, PT, R4, R224, P6 ;  /* 0x000000e00400720c */ /* 0x000fe400037c1670 */
[----:B------:R-:W-:Y:S02]  /*3df0*/  IADD3 R3, R0, 0x20, RZ ;  /* 0x0000002000037810 */ /* 0x000fe40007ffe0ff */
[----:B------:R-:W-:Y:S02]  /*3e00*/  ISETP.LT.OR P3, PT, R4, R223, P3 ;  /* 0x000000df0400720c */ /* 0x000fe40001f61670 */
[----:B------:R-:W-:-:S02]  /*3e10*/  FSEL R165, R50, -INF , !P0 ;  /* 0xff80000032a57808 */ /* 0x000fc40004000000 */
[----:B------:R-:W-:Y:S02]  /*3e20*/  FSEL R48, R40, -INF , !P2 ;  /* 0xff80000028307808 */ /* 0x000fe40005000000 */
[----:B------:R-:W-:Y:S02]  /*3e30*/  FSEL R107, R42, -INF , !P1 ;  /* 0xff8000002a6b7808 */ /* 0x000fe40004800000 */
[----:B------:R-:W-:Y:S02]  /*3e40*/  FSEL R50, R41, -INF , !P6 ;  /* 0xff80000029327808 */ /* 0x000fe40007000000 */
[CC--:B------:R-:W-:Y:S02]  /*3e50*/  ISETP.GE.AND P5, PT, R4.reuse, R230.reuse, PT ;  /* 0x000000e60400720c */ /* 0x0c0fe40003fa6270 */
[----:B------:R-:W-:Y:S02]  /*3e60*/  ISETP.GE.AND P4, PT, R4, R229, PT ;  /* 0x000000e50400720c */ /* 0x000fe40003f86270 */
[----:B------:R-:W-:-:S02]  /*3e70*/  ISETP.GE.AND P0, PT, R3, R230, PT ;  /* 0x000000e60300720c */ /* 0x000fc40003f06270 */
[C---:B------:R-:W-:Y:S02]  /*3e80*/  ISETP.GE.AND P2, PT, R3.reuse, R229, PT ;  /* 0x000000e50300720c */ /* 0x040fe40003f46270 */
[C---:B------:R-:W-:Y:S02]  /*3e90*/  ISETP.GE.AND P1, PT, R3.reuse, R228, PT ;  /* 0x000000e40300720c */ /* 0x040fe40003f26270 */
[----:B------:R-:W-:Y:S02]  /*3ea0*/  ISETP.GE.AND P6, PT, R3, R227, PT ;  /* 0x000000e30300720c */ /* 0x000fe40003fc6270 */
[----:B------:R-:W-:Y:S02]  /*3eb0*/  FSEL R137, R43, -INF , !P3 ;  /* 0xff8000002b897808 */ /* 0x000fe40005800000 */
[----:B------:R-:W-:Y:S01]  /*3ec0*/  HMMA.16816.F32.BF16 R40, R12, R26, R80 ;  /* 0x0000001a0c28723c */ /* 0x000fe20000041850 */
[C---:B------:R-:W-:Y:S02]  /*3ed0*/  ISETP.LT.OR P5, PT, R4.reuse, R226, P5 ;  /* 0x000000e20400720c */ /* 0x040fe40002fa1670 */
[----:B------:R-:W-:-:S02]  /*3ee0*/  ISETP.LT.OR P4, PT, R4, R225, P4 ;  /* 0x000000e10400720c */ /* 0x000fc40002781670 */
[C---:B------:R-:W-:Y:S02]  /*3ef0*/  ISETP.LT.OR P0, PT, R3.reuse, R226, P0 ;  /* 0x000000e20300720c */ /* 0x040fe40000701670 */
[C---:B------:R-:W-:Y:S01]  /*3f00*/  ISETP.LT.OR P2, PT, R3.reuse, R225, P2 ;  /* 0x000000e10300720c */ /* 0x040fe20001741670 */
[----:B------:R-:W-:Y:S01]  /*3f10*/  HMMA.16816.F32.BF16 R24, R20, R94, R96 ;  /* 0x0000005e1418723c */ /* 0x000fe20000041860 */
[C---:B------:R-:W-:Y:S02]  /*3f20*/  ISETP.LT.OR P1, PT, R3.reuse, R224, P1 ;  /* 0x000000e00300720c */ /* 0x040fe40000f21670 */
[----:B------:R-:W-:Y:S02]  /*3f30*/  ISETP.LT.OR P6, PT, R3, R223, P6 ;  /* 0x000000df0300720c */ /* 0x000fe400037c1670 */
[C---:B------:R-:W-:Y:S02]  /*3f40*/  IADD3 R4, R0.reuse, 0x21, RZ ;  /* 0x0000002100047810 */ /* 0x040fe40007ffe0ff */
[----:B------:R-:W-:Y:S01]  /*3f50*/  IADD3 R3, R0, 0x28, RZ ;  /* 0x0000002800037810 */ /* 0x000fe20007ffe0ff */
[----:B------:R-:W-:Y:S01]  /*3f60*/  HMMA.16816.F32.BF16 R20, R12, R8, R72 ;  /* 0x000000080c14723c */ /* 0x000fe20000041848 */
[----:B------:R-:W-:-:S02]  /*3f70*/  FSEL R139, R49, -INF , !P5 ;  /* 0xff800000318b7808 */ /* 0x000fc40006800000 */
[----:B------:R-:W-:Y:S02]  /*3f80*/  FSEL R164, R51, -INF , !P4 ;  /* 0xff80000033a47808 */ /* 0x000fe40006000000 */
[----:B------:R-:W-:Y:S02]  /*3f90*/  FSEL R181, R36, -INF , !P0 ;  /* 0xff80000024b57808 */ /* 0x000fe40004000000 */
[----:B------:R-:W-:Y:S01]  /*3fa0*/  FSEL R183, R38, -INF , !P2 ;  /* 0xff80000026b77808 */ /* 0x000fe20005000000 */
[----:B------:R-:W-:Y:S01]  /*3fb0*/  HMMA.16816.F32.BF16 R12, R12, R10, R68 ;  /* 0x0000000a0c0c723c */ /* 0x000fe20000041844 */
[C---:B------:R-:W-:Y:S02]  /*3fc0*/  ISETP.GE.AND P3, PT, R4.reuse, R230, PT ;  /* 0x000000e60400720c */ /* 0x040fe40003f66270 */
[C---:B------:R-:W-:Y:S02]  /*3fd0*/  ISETP.GE.AND P5, PT, R4.reuse, R229, PT ;  /* 0x000000e50400720c */ /* 0x040fe40003fa6270 */
[----:B------:R-:W-:-:S02]  /*3fe0*/  ISETP.GE.AND P4, PT, R4, R228, PT ;  /* 0x000000e40400720c */ /* 0x000fc40003f86270 */
[C---:B------:R-:W-:Y:S01]  /*3ff0*/  ISETP.GE.AND P0, PT, R4.reuse, R227, PT ;  /* 0x000000e30400720c */ /* 0x040fe20003f06270 */
[----:B------:R-:W-:Y:S01]  /*4000*/  HMMA.16816.F32.BF16 R16, R16, R10, R24 ;  /* 0x0000000a1010723c */ /* 0x000fe20000041818 */
        /* <DEDUP_REMOVED lines=33> */
[----:B------:R-:W-:Y:S02]  /*4220*/  FSEL R167, R41, -INF , !P0 ;  /* 0xff80000029a77808 */ /* 0x000fe40004000000 */
[----:B------:R-:W-:-:S02]  /*4230*/  FSEL R176, R45, -INF , !P5 ;  /* 0xff8000002db07808 */ /* 0x000fc40006800000 */
[C---:B------:R-:W-:Y:S02]  /*4240*/  ISETP.GE.AND P1, PT, R3.reuse, R230, PT ;  /* 0x000000e60300720c */ /* 0x040fe40003f26270 */
        /* <DEDUP_REMOVED lines=11> */
[----:B------:R-:W-:Y:S02]  /*4300*/  ISETP.GE.AND P5, PT, R3, R227, PT ;  /* 0x000000e30300720c */ /* 0x000fe40003fa6270 */
[----:B------:R-:W-:Y:S02]  /*4310*/  FSEL R172, R43, -INF , !P2 ;  /* 0xff8000002bac7808 */ /* 0x000fe40005000000 */
[----:B------:R-:W-:Y:S02]  /*4320*/  ISETP.LT.OR P5, PT, R3, R223, P5 ;  /* 0x000000df0300720c */ /* 0x000fe40002fa1670 */
[----:B------:R-:W-:Y:S02]  /*4330*/  FSEL R178, R47, -INF , !P4 ;  /* 0xff8000002fb27808 */ /* 0x000fe40006000000 */
[----:B------:R-:W-:Y:S02]  /*4340*/  FSEL R195, R32, -INF , !P1 ;  /* 0xff80000020c37808 */ /* 0x000fe40004800000 */
[----:B------:R-:W-:-:S02]  /*4350*/  FSEL R188, R22, -INF , !P0 ;  /* 0xff80000016bc7808 */ /* 0x000fc40004000000 */
[C---:B------:R-:W-:Y:S02]  /*4360*/  ISETP.GE.AND P4, PT, R4.reuse, R229, PT ;  /* 0x000000e50400720c */ /* 0x040fe40003f86270 */
[CC--:B------:R-:W-:Y:S02]  /*4370*/  ISETP.GE.AND P2, PT, R4.reuse, R228.reuse, PT ;  /* 0x000000e40400720c */ /* 0x0c0fe40003f46270 */
[----:B------:R-:W-:Y:S02]  /*4380*/  ISETP.GE.AND P1, PT, R4, R227, PT ;  /* 0x000000e30400720c */ /* 0x000fe40003f26270 */
[----:B------:R-:W-:Y:S02]  /*4390*/  ISETP.GE.AND P0, PT, R3, R228, PT ;  /* 0x000000e40300720c */ /* 0x000fe40003f06270 */
[----:B------:R-:W-:Y:S02]  /*43a0*/  FSEL R189, R14, -INF , !P5 ;  /* 0xff8000000ebd7808 */ /* 0x000fe40006800000 */
[----:B------:R-:W-:-:S02]  /*43b0*/  ISETP.GT.AND P5, PT, R101, R155, PT ;  /* 0x0000009b6500720c */ /* 0x000fc40003fa4270 */
[C---:B------:R-:W-:Y:S02]  /*43c0*/  ISETP.LT.OR P4, PT, R4.reuse, R225, P4 ;  /* 0x000000e10400720c */ /* 0x040fe40002781670 */
[CC--:B------:R-:W-:Y:S02]  /*43d0*/  ISETP.LT.OR P2, PT, R4.reuse, R224.reuse, P2 ;  /* 0x000000e00400720c */ /* 0x0c0fe40001741670 */
        /* <DEDUP_REMOVED lines=52> */
[C---:B------:R-:W-:Y:S02]  /*4720*/  @!P4 LEA R8, P2, R0.reuse, c[0x0][0x168], 0x1 ;  /* 0x00005a000008ca11 */ /* 0x040fe400078408ff */
        /* <DEDUP_REMOVED lines=32> */
.L_x_186:
[----:B------:R-:W-:Y:S05]  /*4930*/  BSYNC B0 ;  /* 0x0000000000007941 */ /* 0x000fea0003800000 */
.L_x_185:
[----:B------:R-:W0:Y:S02]  /*4940*/  LDGDEPBAR ;  /* 0x00000000000079af */ /* 0x000e240000000000 */
.L_x_184:
        /* <DEDUP_REMOVED lines=71> */
[C---:B------:R-:W-:Y:S02]  /*4dc0*/  FSETP.NEU.FTZ.AND P0, PT, R103.reuse, -INF , PT ;  /* 0xff8000006700780b */ /* 0x040fe40003f1d000 */
[----:B------:R-:W-:Y:S01]  /*4dd0*/  FMNMX.FTZ R4, R178, R3, !PT ;  /* 0x00000003b2047209 */ /* 0x000fe20007810000 */
[----:B------:R-:W-:-:S03]  /*4de0*/  FMUL.FTZ R3, R103, c[0x0][0x23c] ;  /* 0x00008f0067037a20 */ /* 0x000fc60000410000 */
        /* <DEDUP_REMOVED lines=27> */
[----:B------:R3:W-:Y:S01]  /*4fa0*/  MUFU.EX2 R251, R5 ;  /* 0x0000000500fb7308 */ /* 0x0007e20000000800 */
[----:B--2---:R-:W-:Y:S01]  /*4fb0*/  FFMA.FTZ R7, R61, c[0x0][0x23c], -R0 ;  /* 0x00008f003d077a23 */ /* 0x004fe20000010800 */
[----:B-1----:R-:W-:-:S02]  /*4fc0*/  FMNMX.FTZ R105, R4, R6, !PT ;  /* 0x0000000604697209 */ /* 0x002fc40007810000 */
[----:B----4-:R-:W-:Y:S01]  /*4fd0*/  F2FP.BF16.PACK_AB R4, R14, R15 ;  /* 0x0000000f0e04723e */ /* 0x010fe200000010ff */
[----:B-----5:R-:W-:-:S03]  /*4fe0*/  FMUL.FTZ R2, R104, c[0x0][0x23c] ;  /* 0x00008f0068027a20 */ /* 0x020fc60000410000 */
[----:B------:R-:W-:Y:S01]  /*4ff0*/  MUFU.EX2 R37, R7 ;  /* 0x0000000700257308 */ /* 0x000fe20000000800 */
[----:B------:R-:W-:Y:S01]  /*5000*/  FMUL.FTZ R8, R105, c[0x0][0x23c] ;  /* 0x00008f0069087a20 */ /* 0x000fe20000410000 */
[----:B---3--:R-:W-:Y:S02]  /*5010*/  F2FP.BF16.PACK_AB R6, R13, R36 ;  /* 0x000000240d06723e */ /* 0x008fe400000010ff */
[----:B------:R-:W-:Y:S02]  /*5020*/  FSEL R2, R2, RZ, P0 ;  /* 0x000000ff02027208 */ /* 0x000fe40000000000 */
[----:B------:R-:W-:Y:S01]  /*5030*/  FSETP.NEU.FTZ.AND P0, PT, R105, -INF , PT ;  /* 0xff8000006900780b */ /* 0x000fe20003f1d000 */
[----:B------:R-:W-:Y:S02]  /*5040*/  FFMA.FTZ R5, R57, c[0x0][0x23c], -R0 ;  /* 0x00008f0039057a23 */ /* 0x000fe40000010800 */
[--C-:B------:R-:W-:Y:S01]  /*5050*/  FFMA.FTZ R9, R59, c[0x0][0x23c], -R2.reuse ;  /* 0x00008f003b097a23 */ /* 0x100fe20000010802 */
[----:B------:R-:W-:Y:S01]  /*5060*/  FSEL R12, R8, RZ, P0 ;  /* 0x000000ff080c7208 */ /* 0x000fe20000000000 */
[----:B------:R1:W2:Y:S01]  /*5070*/  MUFU.EX2 R252, R5 ;  /* 0x0000000500fc7308 */ /* 0x0002a20000000800 */
[----:B------:R-:W-:-:S07]  /*5080*/  FFMA.FTZ R8, R58, c[0x0][0x23c], -R2 ;  /* 0x00008f003a087a23 */ /* 0x000fce0000010802 */
[----:B------:R3:W-:Y:S01]  /*5090*/  MUFU.EX2 R249, R8 ;  /* 0x0000000800f97308 */ /* 0x0007e20000000800 */
[----:B-1----:R-:W-:Y:S01]  /*50a0*/  FFMA.FTZ R5, R63, c[0x0][0x23c], -R2 ;  /* 0x00008f003f057a23 */ /* 0x002fe20000010802 */
[----:B--2---:R-:W-:-:S06]  /*50b0*/  F2FP.BF16.PACK_AB R7, R252, R250 ;  /* 0x000000fafc07723e */ /* 0x004fcc00000010ff */
[----:B------:R-:W1:Y:S01]  /*50c0*/  MUFU.EX2 R248, R9 ;  /* 0x0000000900f87308 */ /* 0x000e620000000800 */
[----:B---3--:R-:W-:-:S07]  /*50d0*/  FFMA.FTZ R8, R67, c[0x0][0x23c], -R12 ;  /* 0x00008f0043087a23 */ /* 0x008fce000001080c */
[----:B------:R2:W-:Y:S08]  /*50e0*/  MUFU.EX2 R247, R5 ;  /* 0x0000000500f77308 */ /* 0x0005f00000000800 */
[----:B------:R3:W-:Y:S01]  /*50f0*/  MUFU.EX2 R239, R8 ;  /* 0x0000000800ef7308 */ /* 0x0007e20000000800 */
[----:B-1----:R-:W-:Y:S01]  /*5100*/  F2FP.BF16.PACK_AB R10, R249, R248 ;  /* 0x000000f8f90a723e */ /* 0x002fe200000010ff */
[----:B--2---:R-:W-:-:S06]  /*5110*/  FFMA.FTZ R5, R62, c[0x0][0x23c], -R2 ;  /* 0x00008f003e057a23 */ /* 0x004fcc0000010802 */
[----:B------:R1:W-:Y:S01]  /*5120*/  MUFU.EX2 R242, R5 ;  /* 0x0000000500f27308 */ /* 0x0003e20000000800 */
[----:B---3--:R-:W-:-:S07]  /*5130*/  FFMA.FTZ R8, R66, c[0x0][0x23c], -R12 ;  /* 0x00008f0042087a23 */ /* 0x008fce000001080c */
[----:B------:R2:W3:Y:S01]  /*5140*/  MUFU.EX2 R238, R8 ;  /* 0x0000000800ee7308 */ /* 0x0004e20000000800 */
[----:B-1----:R-:W-:-:S07]  /*5150*/  F2FP.BF16.PACK_AB R5, R251, R37 ;  /* 0x00000025fb05723e */ /* 0x002fce00000010ff */
[----:B------:R-:W-:Y:S01]  /*5160*/  HMMA.16816.F32.BF16 R120, R4, R28, RZ ;  /* 0x0000001c0478723c */ /* 0x000fe200000418ff */
[----:B--2---:R-:W-:Y:S01]  /*5170*/  FFMA.FTZ R8, R65, c[0x0][0x23c], -R12 ;  /* 0x00008f0041087a23 */ /* 0x004fe2000001080c */
[----:B---3--:R-:W-:-:S03]  /*5180*/  F2FP.BF16.PACK_AB R9, R238, R239 ;  /* 0x000000efee09723e */ /* 0x008fc600000010ff */
        /* <DEDUP_REMOVED lines=9> */
[----:B--2---:R-:W-:-:S05]  /*5220*/  F2FP.BF16.PACK_AB R11, R246, R241 ;  /* 0x000000f1f60b723e */ /* 0x004fca00000010ff */
[C---:B------:R-:W-:Y:S08]  /*5230*/  HMMA.16816.F32.BF16 R88, R4.reuse, R30, RZ ;  /* 0x0000001e0458723c */ /* 0x040ff000000418ff */
[C---:B------:R-:W-:Y:S08]  /*5240*/  HMMA.16816.F32.BF16 R84, R4.reuse, R26, RZ ;  /* 0x0000001a0454723c */ /* 0x040ff000000418ff */
[C---:B------:R-:W-:Y:S08]  /*5250*/  HMMA.16816.F32.BF16 R80, R4.reuse, R22, RZ ;  /* 0x000000160450723c */ /* 0x040ff000000418ff */
[C---:B------:R-:W-:Y:S08]  /*5260*/  HMMA.16816.F32.BF16 R76, R4.reuse, R18, RZ ;  /* 0x00000012044c723c */ /* 0x040ff000000418ff */
[C---:B------:R-:W-:Y:S08]  /*5270*/  HMMA.16816.F32.BF16 R72, R4.reuse, R34, RZ ;  /* 0x000000220448723c */ /* 0x040ff000000418ff */
[----:B------:R-:W-:Y:S07]  /*5280*/  HMMA.16816.F32.BF16 R64, R4, R42, RZ ;  /* 0x0000002a0440723c */ /* 0x000fee00000418ff */
[----:B------:R-:W-:Y:S01]  /*5290*/  FFMA.FTZ R4, R106, c[0x0][0x23c], -R3 ;  /* 0x00008f006a047a23 */ /* 0x000fe20000010803 */
[----:B------:R-:W-:Y:S01]  /*52a0*/  HMMA.16816.F32.BF16 R68, R8, R28, RZ ;  /* 0x0000001c0844723c */ /* 0x000fe200000418ff */
[----:B------:R-:W-:-:S02]  /*52b0*/  MOV R106, R37 ;  /* 0x00000025006a7202 */ /* 0x000fc40000000f00 */
[----:B------:R1:W-:Y:S05]  /*52c0*/  MUFU.EX2 R240, R4 ;  /* 0x0000000400f07308 */ /* 0x0003ea0000000800 */
[C---:B------:R-:W-:Y:S01]  /*52d0*/  HMMA.16816.F32.BF16 R132, R8.reuse, R30, RZ ;  /* 0x0000001e0884723c */ /* 0x040fe200000418ff */
[----:B------:R-:W-:Y:S07]  /*52e0*/  LDSM.16.MT88.4 R28, [R218+0xa400] ;  /* 0x00a40000da1c783b */ /* 0x000fee0000004200 */
[----:B------:R-:W-:Y:S01]  /*52f0*/  HMMA.16816.F32.BF16 R60, R8, R24, RZ ;  /* 0x00000018083c723c */ /* 0x000fe200000418ff */
[----:B-1----:R-:W-:Y:S01]  /*5300*/  FFMA.FTZ R4, R100, c[0x0][0x23c], -R3 ;  /* 0x00008f0064047a23 */ /* 0x002fe20000010803 */
[----:B------:R-:W-:-:S02]  /*5310*/  MOV R100, R36 ;  /* 0x0000002400647202 */ /* 0x000fc40000000f00 */
[----:B------:R-:W-:Y:S01]  /*5320*/  LDSM.16.MT88.4 R36, [R218+0xb400] ;  /* 0x00b40000da24783b */ /* 0x000fe20000004200 */
[----:B------:R1:W-:Y:S03]  /*5330*/  MUFU.EX2 R245, R4 ;  /* 0x0000000400f57308 */ /* 0x0003e60000000800 */
[C---:B------:R-:W-:Y:S01]  /*5340*/  HMMA.16816.F32.BF16 R128, R8.reuse, R26, RZ ;  /* 0x0000001a0880723c */ /* 0x040fe200000418ff */
[----:B------:R-:W2:Y:S07]  /*5350*/  LDSM.16.MT88.4 R24, [R216+0x9400] ;  /* 0x00940000d818783b */ /* 0x000eae0000004200 */
[----:B------:R-:W-:Y:S01]  /*5360*/  HMMA.16816.F32.BF16 R56, R8, R20, RZ ;  /* 0x000000140838723c */ /* 0x000fe200000418ff */
[----:B-1----:R-:W-:-:S07]  /*5370*/  FFMA.FTZ R4, R48, c[0x0][0x23c], -R3 ;  /* 0x00008f0030047a23 */ /* 0x002fce0000010803 */
[C---:B------:R-:W-:Y:S01]  /*5380*/  HMMA.16816.F32.BF16 R124, R8.reuse, R22, RZ ;  /* 0x00000016087c723c */ /* 0x040fe200000418ff */
[----:B------:R-:W1:Y:S01]  /*5390*/  LDSM.16.MT88.4 R20, [R218+0x9400] ;  /* 0x00940000da14783b */ /* 0x000e620000004200 */
[----:B------:R3:W-:Y:S06]  /*53a0*/  MUFU.EX2 R244, R4 ;  /* 0x0000000400f47308 */ /* 0x0007ec0000000800 */
[C---:B------:R-:W-:Y:S08]  /*53b0*/  HMMA.16816.F32.BF16 R52, R8.reuse, R16, RZ ;  /* 0x000000100834723c */ /* 0x040ff000000418ff */
[----:B------:R-:W-:Y:S01]  /*53c0*/  HMMA.16816.F32.BF16 R140, R8, R18, RZ ;  /* 0x00000012088c723c */ /* 0x000fe200000418ff */
[----:B------:R-:W4:Y:S01]  /*53d0*/  LDSM.16.MT88.4 R16, [R216+0xa400] ;  /* 0x00a40000d810783b */ /* 0x000f220000004200 */
[----:B---3--:R-:W-:-:S04]  /*53e0*/  FFMA.FTZ R4, R50, c[0x0][0x23c], -R3 ;  /* 0x00008f0032047a23 */ /* 0x008fc80000010803 */
[----:B------:R3:W5:Y:S02]  /*53f0*/  MUFU.EX2 R243, R4 ;  /* 0x0000000400f37308 */ /* 0x0007640000000800 */
[C---:B------:R-:W-:Y:S08]  /*5400*/  HMMA.16816.F32.BF16 R48, R8.reuse, R32, RZ ;  /* 0x000000200830723c */ /* 0x040ff000000418ff */
[----:B------:R-:W-:Y:S01]  /*5410*/  HMMA.16816.F32.BF16 R144, R8, R34, RZ ;  /* 0x000000220890723c */ /* 0x000fe200000418ff */
[----:B------:R-:W1:Y:S01]  /*5420*/  LDSM.16.MT88.4 R32, [R216+0xb400] ;  /* 0x00b40000d820783b */ /* 0x000e620000004200 */
[----:B---3--:R-:W-:-:S06]  /*5430*/  FFMA.FTZ R4, R138, c[0x0][0x23c], -R0 ;  /* 0x00008f008a047a23 */ /* 0x008fcc0000010800 */
[----:B------:R-:W-:Y:S01]  /*5440*/  HMMA.16816.F32.BF16 R44, R8, R40, RZ ;  /* 0x00000028082c723c */ /* 0x000fe200000418ff */
[----:B-----5:R-:W-:Y:S01]  /*5450*/  F2FP.BF16.PACK_AB R6, R243, R244 ;  /* 0x000000f4f306723e */ /* 0x020fe200000010ff */
[----:B------:R3:W-:Y:S02]  /*5460*/  MUFU.EX2 R234, R4 ;  /* 0x0000000400ea7308 */ /* 0x0007e40000000800 */
[----:B---3--:R-:W-:-:S06]  /*5470*/  FFMA.FTZ R4, R136, c[0x0][0x23c], -R0 ;  /* 0x00008f0088047a23 */ /* 0x008fcc0000010800 */
[----:B------:R3:W5:Y:S02]  /*5480*/  MUFU.EX2 R237, R4 ;  /* 0x0000000400ed7308 */ /* 0x0007640000000800 */
[--C-:B---3--:R-:W-:Y:S01]  /*5490*/  FFMA.FTZ R4, R107, c[0x0][0x23c], -R0.reuse ;  /* 0x00008f006b047a23 */ /* 0x108fe20000010800 */
[----:B------:R-:W-:Y:S01]  /*54a0*/  MOV R107, R13 ;  /* 0x0000000d006b7202 */ /* 0x000fe20000000f00 */
[----:B------:R-:W-:Y:S01]  /*54b0*/  FFMA.FTZ R13, R173, c[0x0][0x23c], -R0 ;  /* 0x00008f00ad0d7a23 */ /* 0x000fe20000010800 */
[----:B-----5:R-:W-:-:S03]  /*54c0*/  F2FP.BF16.PACK_AB R5, R237, R234 ;  /* 0x000000eaed05723e */ /* 0x020fc600000010ff */
[----:B------:R3:W-:Y:S08]  /*54d0*/  MUFU.EX2 R236, R4 ;  /* 0x0000000400ec7308 */ /* 0x0007f00000000800 */
[----:B------:R5:W-:Y:S01]  /*54e0*/  MUFU.EX2 R203, R13 ;  /* 0x0000000d00cb7308 */ /* 0x000be20000000800 */
[----:B---3--:R-:W-:-:S07]  /*54f0*/  FFMA.FTZ R4, R137, c[0x0][0x23c], -R0 ;  /* 0x00008f0089047a23 */ /* 0x008fce0000010800 */
[----:B------:R3:W1:Y:S01]  /*5500*/  MUFU.EX2 R235, R4 ;  /* 0x0000000400eb7308 */ /* 0x0006620000000800 */
[----:B-----5:R-:W-:-:S07]  /*5510*/  FFMA.FTZ R13, R172, c[0x0][0x23c], -R0 ;  /* 0x00008f00ac0d7a23 */ /* 0x020fce0000010800 */
[----:B------:R5:W-:Y:S01]  /*5520*/  MUFU.EX2 R204, R13 ;  /* 0x0000000d00cc7308 */ /* 0x000be20000000800 */
[----:B---3--:R-:W-:Y:S01]  /*5530*/  FFMA.FTZ R4, R148, c[0x0][0x23c], -R2 ;  /* 0x00008f0094047a23 */ /* 0x008fe20000010802 */
[----:B-1----:R-:W-:-:S06]  /*5540*/  F2FP.BF16.PACK_AB R7, R235, R236 ;  /* 0x000000eceb07723e */ /* 0x002fcc00000010ff */
[----:B------:R1:W-:Y:S01]  /*5550*/  MUFU.EX2 R233, R4 ;  /* 0x0000000400e97308 */ /* 0x0003e20000000800 */
[----:B-----5:R-:W-:-:S07]  /*5560*/  FFMA.FTZ R13, R181, c[0x0][0x23c], -R2 ;  /* 0x00008f00b50d7a23 */ /* 0x020fce0000010802 */
[----:B------:R3:W-:Y:S01]  /*5570*/  MUFU.EX2 R202, R13 ;  /* 0x0000000d00ca7308 */ /* 0x0007e20000000800 */
[--C-:B-1----:R-:W-:Y:S02]  /*5580*/  FFMA.FTZ R4, R149, c[0x0][0x23c], -R2.reuse ;  /* 0x00008f0095047a23 */ /* 0x102fe40000010802 */
[----:B------:R-:W-:Y:S05]  /*5590*/  HMMA.16816.F32.BF16 R148, R8, R42, RZ ;  /* 0x0000002a0894723c */ /* 0x000fea00000418ff */
[----:B------:R1:W5:Y:S01]  /*55a0*/  MUFU.EX2 R232, R4 ;  /* 0x0000000400e87308 */ /* 0x0003620000000800 */
[--C-:B---3--:R-:W-:Y:S02]  /*55b0*/  FFMA.FTZ R13, R179, c[0x0][0x23c], -R2.reuse ;  /* 0x00008f00b30d7a23 */ /* 0x108fe40000010802 */
[----:B------:R-:W-:-:S05]  /*55c0*/  FFMA.FTZ R8, R152, c[0x0][0x23c], -R2 ;  /* 0x00008f0098087a23 */ /* 0x000fca0000010802 */
[----:B------:R3:W-:Y:S08]  /*55d0*/  MUFU.EX2 R201, R13 ;  /* 0x0000000d00c97308 */ /* 0x0007f00000000800 */
[----:B------:R4:W-:Y:S01]  /*55e0*/  MUFU.EX2 R231, R8 ;  /* 0x0000000800e77308 */ /* 0x0009e20000000800 */
[----:B-1----:R-:W-:-:S07]  /*55f0*/  F2FP.BF16.PACK_AB R4, R245, R240 ;  /* 0x000000f0f504723e */ /* 0x002fce00000010ff */
[----:B--2---:R-:W-:Y:S01]  /*5600*/  HMMA.16816.F32.BF16 R160, R4, R24, R120 ;  /* 0x0000001804a0723c */ /* 0x004fe20000041878 */
[----:B---3--:R-:W-:-:S04]  /*5610*/  FFMA.FTZ R13, R177, c[0x0][0x23c], -R2 ;  /* 0x00008f00b10d7a23 */ /* 0x008fc80000010802 */
[----:B------:R1:W-:Y:S01]  /*5620*/  MUFU.EX2 R200, R13 ;  /* 0x0000000d00c87308 */ /* 0x0003e20000000800 */
[--C-:B----4-:R-:W-:Y:S02]  /*5630*/  FFMA.FTZ R8, R139, c[0x0][0x23c], -R2.reuse ;  /* 0x00008f008b087a23 */ /* 0x110fe40000010802 */
[C---:B------:R-:W-:Y:S05]  /*5640*/  HMMA.16816.F32.BF16 R120, R4.reuse, R26, R88 ;  /* 0x0000001a0478723c */ /* 0x040fea0000041858 */
[----:B------:R2:W-:Y:S03]  /*5650*/  MUFU.EX2 R215, R8 ;  /* 0x0000000800d77308 */ /* 0x0005e60000000800 */
[----:B------:R-:W-:Y:S01]  /*5660*/  HMMA.16816.F32.BF16 R136, R4, R22, R84 ;  /* 0x000000160488723c */ /* 0x000fe20000041854 */
[----:B-1----:R-:W-:-:S07]  /*5670*/  FFMA.FTZ R13, R176, c[0x0][0x23c], -R2 ;  /* 0x00008f00b00d7a23 */ /* 0x002fce0000010802 */
[----:B------:R-:W-:Y:S01]  /*5680*/  HMMA.16816.F32.BF16 R156, R4, R20, R116 ;  /* 0x00000014049c723c */ /* 0x000fe20000041874 */
[----:B------:R1:W-:Y:S01]  /*5690*/  MUFU.EX2 R181, R13 ;  /* 0x0000000d00b57308 */ /* 0x0003e20000000800 */
[----:B--2---:R-:W-:-:S06]  /*56a0*/  FFMA.FTZ R8, R153, c[0x0][0x23c], -R12 ;  /* 0x00008f0099087a23 */ /* 0x004fcc000001080c */
[C---:B------:R-:W-:Y:S01]  /*56b0*/  HMMA.16816.F32.BF16 R152, R4.reuse, R16, R112 ;  /* 0x000000100498723c */ /* 0x040fe20000041870 */
[----:B------:R2:W-:Y:S07]  /*56c0*/  MUFU.EX2 R213, R8 ;  /* 0x0000000800d57308 */ /* 0x0005ee0000000800 */
[----:B------:R-:W-:Y:S01]  /*56d0*/  HMMA.16816.F32.BF16 R112, R4, R28, R108 ;  /* 0x0000001c0470723c */ /* 0x000fe2000004186c */
[----:B-1----:R-:W-:Y:S01]  /*56e0*/  FFMA.FTZ R13, R183, c[0x0][0x23c], -R12 ;  /* 0x00008f00b70d7a23 */ /* 0x002fe2000001080c */
[----:B------:R-:W-:-:S03]  /*56f0*/  MOV R183, R107 ;  /* 0x0000006b00b77202 */ /* 0x000fc60000000f00 */
[----:B------:R1:W-:Y:S03]  /*5700*/  MUFU.EX2 R179, R13 ;  /* 0x0000000d00b37308 */ /* 0x0003e60000000800 */
[----:B------:R-:W-:Y:S01]  /*5710*/  HMMA.16816.F32.BF16 R108, R4, R32, R96 ;  /* 0x00000020046c723c */ /* 0x000fe20000041860 */
[----:B--2---:R-:W-:-:S04]  /*5720*/  FFMA.FTZ R8, R168, c[0x0][0x23c], -R12 ;  /* 0x00008f00a8087a23 */ /* 0x004fc8000001080c */
[----:B------:R2:W3:Y:S03]  /*5730*/  MUFU.EX2 R214, R8 ;  /* 0x0000000800d67308 */ /* 0x0004e60000000800 */
[----:B------:R-:W-:Y:S01]  /*5740*/  HMMA.16816.F32.BF16 R96, R4, R36, R92 ;  /* 0x000000240460723c */ /* 0x000fe2000004185c */
[----:B-1----:R-:W-:Y:S01]  /*5750*/  FFMA.FTZ R13, R182, c[0x0][0x23c], -R12 ;  /* 0x00008f00b60d7a23 */ /* 0x002fe2000001080c */
[----:B------:R-:W-:-:S06]  /*5760*/  MOV R182, R100 ;  /* 0x0000006400b67202 */ /* 0x000fcc0000000f00 */
        /* <DEDUP_REMOVED lines=11> */
[----:B------:R2:W4:Y:S02]  /*5820*/  MUFU.EX2 R211, R8 ;  /* 0x0000000800d37308 */ /* 0x0005240000000800 */
[----:B-----5:R-:W-:Y:S02]  /*5830*/  F2FP.BF16.PACK_AB R4, R232, R233 ;  /* 0x000000e9e804723e */ /* 0x020fe400000010ff */
[----:B---3--:R-:W-:Y:S02]  /*5840*/  F2FP.BF16.PACK_AB R5, R214, R213 ;  /* 0x000000d5d605723e */ /* 0x008fe400000010ff */
[----:B------:R-:W-:Y:S01]  /*5850*/  F2FP.BF16.PACK_AB R6, R215, R231 ;  /* 0x000000e7d706723e */ /* 0x000fe200000010ff */
[----:B-1----:R-:W-:Y:S01]  /*5860*/  FFMA.FTZ R13, R178, c[0x0][0x23c], -R12 ;  /* 0x00008f00b20d7a23 */ /* 0x002fe2000001080c */
[----:B------:R-:W-:-:S03]  /*5870*/  MOV R178, R15 ;  /* 0x0000000f00b27202 */ /* 0x000fc60000000f00 */
[----:B------:R-:W-:Y:S01]  /*5880*/  MUFU.EX2 R107, R13 ;  /* 0x0000000d006b7308 */ /* 0x000fe20000000800 */
[----:B--2---:R-:W-:Y:S01]  /*5890*/  FFMA.FTZ R8, R170, c[0x0][0x23c], -R3 ;  /* 0x00008f00aa087a23 */ /* 0x004fe20000010803 */
[----:B----4-:R-:W-:-:S06]  /*58a0*/  F2FP.BF16.PACK_AB R7, R211, R212 ;  /* 0x000000d4d307723e */ /* 0x010fcc00000010ff */
[----:B------:R1:W-:Y:S01]  /*58b0*/  MUFU.EX2 R210, R8 ;  /* 0x0000000800d27308 */ /* 0x0003e20000000800 */
[C---:B------:R-:W-:Y:S08]  /*58c0*/  HMMA.16816.F32.BF16 R76, R4.reuse, R24, R68 ;  /* 0x00000018044c723c */ /* 0x040ff00000041844 */
[----:B------:R-:W-:Y:S01]  /*58d0*/  HMMA.16816.F32.BF16 R72, R4, R20, R60 ;  /* 0x000000140448723c */ /* 0x000fe2000004183c */
[----:B-1----:R-:W-:-:S04]  /*58e0*/  FFMA.FTZ R8, R169, c[0x0][0x23c], -R3 ;  /* 0x00008f00a9087a23 */ /* 0x002fc80000010803 */
        /* <DEDUP_REMOVED lines=8> */
[----:B------:R-:W3:Y:S01]  /*5970*/  LDSM.16.MT88.4 R16, [R216+0x9800] ;  /* 0x00980000d810783b */ /* 0x000ee20000004200 */
[----:B-1----:R-:W-:-:S03]  /*5980*/  FFMA.FTZ R8, R167, c[0x0][0x23c], -R3 ;  /* 0x00008f00a7087a23 */ /* 0x002fc60000010803 */
[----:B------:R-:W-:Y:S01]  /*5990*/  LDSM.16.MT88.4 R124, [R216+0x9c00] ;  /* 0x009c0000d87c783b */ /* 0x000fe20000004200 */
[----:B------:R1:W4:Y:S02]  /*59a0*/  MUFU.EX2 R207, R8 ;  /* 0x0000000800cf7308 */ /* 0x0003240000000800 */
[C---:B------:R-:W-:Y:S01]  /*59b0*/  HMMA.16816.F32.BF16 R48, R4.reuse, R22, R128 ;  /* 0x000000160430723c */ /* 0x040fe20000041880 */
[----:B------:R-:W5:Y:S07]  /*59c0*/  LDSM.16.MT88.4 R20, [R216+0xa800] ;  /* 0x00a80000d814783b */ /* 0x000f6e0000004200 */
[----:B------:R-:W-:Y:S01]  /*59d0*/  HMMA.16816.F32.BF16 R40, R4, R30, R140 ;  /* 0x0000001e0428723c */ /* 0x000fe2000004188c */
[----:B------:R-:W3:Y:S04]  /*59e0*/  LDSM.16.MT88.4 R28, [R216+0xb800] ;  /* 0x00b80000d81c783b */ /* 0x000ee80000004200 */
[----:B------:R-:W-:Y:S01]  /*59f0*/  LDSM.16.MT88.4 R140, [R218+0x9c00] ;  /* 0x009c0000da8c783b */ /* 0x000fe20000004200 */
[----:B-1----:R-:W-:-:S02]  /*5a00*/  FFMA.FTZ R8, R175, c[0x0][0x23c], -R0 ;  /* 0x00008f00af087a23 */ /* 0x002fc40000010800 */
[C---:B------:R-:W-:Y:S01]  /*5a10*/  HMMA.16816.F32.BF16 R52, R4.reuse, R34, R144 ;  /* 0x000000220434723c */ /* 0x040fe20000041890 */
[----:B------:R-:W1:Y:S01]  /*5a20*/  LDSM.16.MT88.4 R32, [R218+0xb800] ;  /* 0x00b80000da20783b */ /* 0x000e620000004200 */
[----:B------:R2:W-:Y:S06]  /*5a30*/  MUFU.EX2 R206, R8 ;  /* 0x0000000800ce7308 */ /* 0x0005ec0000000800 */
[C---:B------:R-:W-:Y:S01]  /*5a40*/  HMMA.16816.F32.BF16 R56, R4.reuse, R26, R132 ;  /* 0x0000001a0438723c */ /* 0x040fe20000041884 */
[----:B------:R-:W-:Y:S07]  /*5a50*/  LDSM.16.MT88.4 R24, [R218+0xa800] ;  /* 0x00a80000da18783b */ /* 0x000fee0000004200 */
[----:B------:R-:W-:Y:S01]  /*5a60*/  HMMA.16816.F32.BF16 R36, R4, R38, R148 ;  /* 0x000000260424723c */ /* 0x000fe20000041894 */
[----:B--2---:R-:W-:-:S02]  /*5a70*/  FFMA.FTZ R8, R174, c[0x0][0x23c], -R0 ;  /* 0x00008f00ae087a23 */ /* 0x004fc40000010800 */
[----:B------:R-:W-:Y:S02]  /*5a80*/  LDSM.16.MT88.4 R172, [R218+0xac00] ;  /* 0x00ac0000daac783b */ /* 0x000fe40000004200 */
[----:B------:R2:W2:Y:S02]  /*5a90*/  MUFU.EX2 R205, R8 ;  /* 0x0000000800cd7308 */ /* 0x0004a40000000800 */
[----:B------:R-:W-:Y:S02]  /*5aa0*/  F2FP.BF16.PACK_AB R4, R209, R210 ;  /* 0x000000d2d104723e */ /* 0x000fe400000010ff */
[----:B----4-:R-:W-:Y:S02]  /*5ab0*/  F2FP.BF16.PACK_AB R6, R207, R208 ;  /* 0x000000d0cf06723e */ /* 0x010fe400000010ff */
[----:B------:R-:W-:Y:S01]  /*5ac0*/  F2FP.BF16.PACK_AB R7, R204, R203 ;  /* 0x000000cbcc07723e */ /* 0x000fe200000010ff */
[----:B--2---:R-:W2:Y:S01]  /*5ad0*/  LDSM.16.MT88.4 R8, [R218+0x9800] ;  /* 0x00980000da08783b */ /* 0x004ea20000004200 */
[----:B------:R-:W-:-:S07]  /*5ae0*/  F2FP.BF16.PACK_AB R5, R205, R206 ;  /* 0x000000cecd05723e */ /* 0x000fce00000010ff */
[C---:B---3--:R-:W-:Y:S08]  /*5af0*/  HMMA.16816.F32.BF16 R116, R4.reuse, R16, R160 ;  /* 0x000000100474723c */ /* 0x048ff000000418a0 */
[C---:B-----5:R-:W-:Y:S08]  /*5b00*/  HMMA.16816.F32.BF16 R148, R4.reuse, R20, R152 ;  /* 0x000000140494723c */ /* 0x060ff00000041898 */
[C---:B------:R-:W-:Y:S08]  /*5b10*/  HMMA.16816.F32.BF16 R144, R4.reuse, R28, R108 ;  /* 0x0000001c0490723c */ /* 0x040ff0000004186c */
[C---:B-1----:R-:W-:Y:S08]  /*5b20*/  HMMA.16816.F32.BF16 R160, R4.reuse, R32, R96 ;  /* 0x0000002004a0723c */ /* 0x042ff00000041860 */
[C---:B--2---:R-:W-:Y:S01]  /*5b30*/  HMMA.16816.F32.BF16 R132, R4.reuse, R8, R156 ;  /* 0x000000080484723c */ /* 0x044fe2000004189c */
        /* <DEDUP_REMOVED lines=15> */
[C---:B------:R-:W-:Y:S01]  /*5c30*/  HMMA.16816.F32.BF16 R44, R4.reuse, R22, R44 ;  /* 0x00000016042c723c */ /* 0x040fe2000004182c */
[----:B------:R-:W-:Y:S02]  /*5c40*/  MOV R185, R14 ;  /* 0x0000000e00b97202 */ /* 0x000fe40000000f00 */
        /* <DEDUP_REMOVED lines=9> */
[----:B------:R-:W-:Y:S01]  /*5ce0*/  FFMA.FTZ R3, R187, c[0x0][0x23c], -R3 ;  /* 0x00008f00bb037a23 */ /* 0x000fe20000010803 */
[----:B----4-:R-:W-:Y:S01]  /*5cf0*/  F2FP.BF16.PACK_AB R92, R100, R106 ;  /* 0x0000006a645c723e */ /* 0x010fe200000010ff */
[----:B------:R3:W-:Y:S05]  /*5d00*/  MUFU.EX2 R23, R8 ;  /* 0x0000000800177308 */ /* 0x0007ea0000000800 */
[C---:B------:R-:W-:Y:S03]  /*5d10*/  HMMA.16816.F32.BF16 R40, R4.reuse, R26, R40 ;  /* 0x0000001a0428723c */ /* 0x040fe60000041828 */
[----:B------:R4:W5:Y:S05]  /*5d20*/  MUFU.EX2 R22, R3 ;  /* 0x0000000300167308 */ /* 0x00096a0000000800 */
[----:B------:R-:W-:Y:S01]  /*5d30*/  HMMA.16816.F32.BF16 R60, R4, R28, R60 ;  /* 0x0000001c043c723c */ /* 0x000fe2000004183c */
[----:B---3--:R-:W-:-:S04]  /*5d40*/  FADD.FTZ R8, R180, R251 ;  /* 0x000000fbb4087221 */ /* 0x008fc80000010000 */
[----:B------:R-:W-:-:S03]  /*5d50*/  FADD.FTZ R8, R250, R8 ;  /* 0x00000008fa087221 */ /* 0x000fc60000010000 */
[----:B------:R-:W-:Y:S01]  /*5d60*/  HMMA.16816.F32.BF16 R52, R4, R30, R52 ;  /* 0x0000001e0434723c */ /* 0x000fe20000041834 */
[----:B----4-:R-:W-:Y:S01]  /*5d70*/  FFMA.FTZ R3, R188, c[0x0][0x23c], -R0 ;  /* 0x00008f00bc037a23 */ /* 0x010fe20000010800 */
[----:B-----5:R-:W-:-:S03]  /*5d80*/  F2FP.BF16.PACK_AB R94, R22, R23 ;  /* 0x00000017165e723e */ /* 0x020fc600000010ff */
[----:B------:R3:W-:Y:S03]  /*5d90*/  MUFU.EX2 R21, R3 ;  /* 0x0000000300157308 */ /* 0x0007e60000000800 */
[C---:B------:R-:W-:Y:S08]  /*5da0*/  HMMA.16816.F32.BF16 R84, R4.reuse, R32, R168 ;  /* 0x000000200454723c */ /* 0x040ff000000418a8 */
[----:B------:R-:W-:Y:S01]  /*5db0*/  HMMA.16816.F32.BF16 R36, R4, R34, R36 ;  /* 0x000000220424723c */ /* 0x000fe20000041824 */
[----:B------:R-:W4:Y:S01]  /*5dc0*/  LDSM.16.MT88.4 R4, [R218+0xbc00] ;  /* 0x00bc0000da04783b */ /* 0x000f220000004200 */
[----:B---3--:R-:W-:-:S04]  /*5dd0*/  FFMA.FTZ R3, R190, c[0x0][0x23c], -R0 ;  /* 0x00008f00be037a23 */ /* 0x008fc80000010800 */
[----:B------:R3:W5:Y:S02]  /*5de0*/  MUFU.EX2 R20, R3 ;  /* 0x0000000300147308 */ /* 0x0007640000000800 */
[--C-:B---3--:R-:W-:Y:S01]  /*5df0*/  FFMA.FTZ R3, R189, c[0x0][0x23c], -R0.reuse ;  /* 0x00008f00bd037a23 */ /* 0x108fe20000010800 */
[----:B-----5:R-:W-:Y:S01]  /*5e00*/  F2FP.BF16.PACK_AB R93, R20, R21 ;  /* 0x00000015145d723e */ /* 0x020fe200000010ff */
[----:B------:R-:W-:-:S04]  /*5e10*/  FFMA.FTZ R0, R191, c[0x0][0x23c], -R0 ;  /* 0x00008f00bf007a23 */ /* 0x000fc80000010800 */
[----:B------:R3:W-:Y:S08]  /*5e20*/  MUFU.EX2 R18, R3 ;  /* 0x0000000300127308 */ /* 0x0007f00000000800 */
[----:B------:R5:W1:Y:S01]  /*5e30*/  MUFU.EX2 R19, R0 ;  /* 0x0000000000137308 */ /* 0x000a620000000800 */
[----:B---3--:R-:W-:-:S04]  /*5e40*/  FADD.FTZ R3, R247, R242 ;  /* 0x000000f2f7037221 */ /* 0x008fc80000010000 */
[----:B------:R-:W-:Y:S02]  /*5e50*/  FADD.FTZ R3, R248, R3 ;  /* 0x00000003f8037221 */ /* 0x000fe40000010000 */
[----:B-----5:R-:W-:Y:S01]  /*5e60*/  FFMA.FTZ R0, R195, c[0x0][0x23c], -R2 ;  /* 0x00008f00c3007a23 */ /* 0x020fe20000010802 */
[----:B-1----:R-:W-:Y:S01]  /*5e70*/  F2FP.BF16.PACK_AB R95, R19, R18 ;  /* 0x00000012135f723e */ /* 0x002fe200000010ff */
[----:B------:R-:W-:Y:S02]  /*5e80*/  FADD.FTZ R3, R249, R3 ;  /* 0x00000003f9037221 */ /* 0x000fe40000010000 */
[----:B------:R1:W-:Y:S02]  /*5e90*/  MUFU.EX2 R17, R0 ;  /* 0x0000000000117308 */ /* 0x0003e40000000800 */
[----:B------:R-:W-:Y:S02]  /*5ea0*/  FADD.FTZ R3, R233, R3 ;  /* 0x00000003e9037221 */ /* 0x000fe40000010000 */
[----:B------:R-:W-:Y:S02]  /*5eb0*/  HMMA.16816.F32.BF16 R168, R92, R174, R88 ;  /* 0x000000ae5ca8723c */ /* 0x000fe40000041858 */
[----:B------:R-:W-:-:S06]  /*5ec0*/  FADD.FTZ R3, R232, R3 ;  /* 0x00000003e8037221 */ /* 0x000fcc0000010000 */
[----:B------:R-:W-:Y:S01]  /*5ed0*/  HMMA.16816.F32.BF16 R116, R92, R124, R116 ;  /* 0x0000007c5c74723c */ /* 0x000fe20000041874 */
[----:B-1----:R-:W-:-:S04]  /*5ee0*/  FFMA.FTZ R0, R192, c[0x0][0x23c], -R2 ;  /* 0x00008f00c0007a23 */ /* 0x002fc80000010802 */
[----:B------:R1:W3:Y:S03]  /*5ef0*/  MUFU.EX2 R16, R0 ;  /* 0x0000000000107308 */ /* 0x0002e60000000800 */
[C---:B------:R-:W-:Y:S08]  /*5f00*/  HMMA.16816.F32.BF16 R120, R92.reuse, R126, R120 ;  /* 0x0000007e5c78723c */ /* 0x040ff00000041878 */
[----:B------:R-:W-:Y:S01]  /*5f10*/  HMMA.16816.F32.BF16 R132, R92, R140, R132 ;  /* 0x0000008c5c84723c */ /* 0x000fe20000041884 */
[----:B-1----:R-:W-:-:S07]  /*5f20*/  FFMA.FTZ R0, R193, c[0x0][0x23c], -R2 ;  /* 0x00008f00c1007a23 */ /* 0x002fce0000010802 */
[C---:B------:R-:W-:Y:S01]  /*5f30*/  HMMA.16816.F32.BF16 R136, R92.reuse, R142, R136 ;  /* 0x0000008e5c88723c */ /* 0x040fe20000041888 */
[----:B------:R-:W-:Y:S01]  /*5f40*/  FFMA.FTZ R2, R194, c[0x0][0x23c], -R2 ;  /* 0x00008f00c2027a23 */ /* 0x000fe20000010802 */
[----:B------:R1:W-:Y:S06]  /*5f50*/  MUFU.EX2 R15, R0 ;  /* 0x00000000000f7308 */ /* 0x0003ec0000000800 */
[C---:B------:R-:W-:Y:S02]  /*5f60*/  HMMA.16816.F32.BF16 R148, R92.reuse, R156, R148 ;  /* 0x0000009c5c94723c */ /* 0x040fe40000041894 */
[----:B------:R5:W-:Y:S06]  /*5f70*/  MUFU.EX2 R14, R2 ;  /* 0x00000002000e7308 */ /* 0x000bec0000000800 */
[----:B------:R-:W-:Y:S01]  /*5f80*/  HMMA.16816.F32.BF16 R152, R92, R158, R152 ;  /* 0x0000009e5c98723c */ /* 0x000fe20000041898 */
[----:B-1----:R-:W-:-:S04]  /*5f90*/  FFMA.FTZ R0, R199, c[0x0][0x23c], -R12 ;  /* 0x00008f00c7007a23 */ /* 0x002fc8000001080c */
[----:B------:R1:W-:Y:S03]  /*5fa0*/  MUFU.EX2 R13, R0 ;  /* 0x00000000000d7308 */ /* 0x0003e60000000800 */
[----:B------:R-:W-:Y:S01]  /*5fb0*/  HMMA.16816.F32.BF16 R164, R92, R172, R164 ;  /* 0x000000ac5ca4723c */ /* 0x000fe200000418a4 */
[----:B-----5:R-:W-:-:S04]  /*5fc0*/  FADD.FTZ R2, R239, R238 ;  /* 0x000000eeef027221 */ /* 0x020fc80000010000 */
[----:B------:R-:W-:-:S03]  /*5fd0*/  FADD.FTZ R2, R241, R2 ;  /* 0x00000002f1027221 */ /* 0x000fc60000010000 */
[----:B--2---:R-:W-:Y:S01]  /*5fe0*/  HMMA.16816.F32.BF16 R72, R92, R80, R144 ;  /* 0x000000505c48723c */ /* 0x004fe20000041890 */
[----:B------:R-:W-:Y:S02]  /*5ff0*/  FADD.FTZ R2, R246, R2 ;  /* 0x00000002f6027221 */ /* 0x000fe40000010000 */
[----:B-1----:R-:W-:-:S05]  /*6000*/  FFMA.FTZ R0, R198, c[0x0][0x23c], -R12 ;  /* 0x00008f00c6007a23 */ /* 0x002fca000001080c */
[----:B------:R-:W-:Y:S01]  /*6010*/  HMMA.16816.F32.BF16 R76, R92, R82, R108 ;  /* 0x000000525c4c723c */ /* 0x000fe2000004186c */
[----:B------:R-:W-:Y:S01]  /*6020*/  FADD.FTZ R2, R213, R2 ;  /* 0x00000002d5027221 */ /* 0x000fe20000010000 */
[----:B------:R1:W2:Y:S03]  /*6030*/  MUFU.EX2 R11, R0 ;  /* 0x00000000000b7308 */ /* 0x0002a60000000800 */
[----:B------:R-:W-:-:S03]  /*6040*/  FADD.FTZ R2, R214, R2 ;  /* 0x00000002d6027221 */ /* 0x000fc60000010000 */
[C---:B----4-:R-:W-:Y:S08]  /*6050*/  HMMA.16816.F32.BF16 R88, R92.reuse, R4, R160 ;  /* 0x000000045c58723c */ /* 0x050ff000000418a0 */
[----:B------:R-:W-:Y:S01]  /*6060*/  HMMA.16816.F32.BF16 R92, R92, R6, R96 ;  /* 0x000000065c5c723c */ /* 0x000fe20000041860 */
[----:B-1----:R-:W-:-:S04]  /*6070*/  FFMA.FTZ R0, R196, c[0x0][0x23c], -R12 ;  /* 0x00008f00c4007a23 */ /* 0x002fc8000001080c */
[----:B------:R1:W-:Y:S02]  /*6080*/  MUFU.EX2 R10, R0 ;  /* 0x00000000000a7308 */ /* 0x0003e40000000800 */
[----:B---3--:R-:W-:Y:S02]  /*6090*/  F2FP.BF16.PACK_AB R96, R16, R17 ;  /* 0x000000111060723e */ /* 0x008fe400000010ff */
[----:B--2---:R-:W-:Y:S02]  /*60a0*/  F2FP.BF16.PACK_AB R97, R11, R13 ;  /* 0x0000000d0b61723e */ /* 0x004fe400000010ff */
[----:B------:R-:W-:Y:S01]  /*60b0*/  F2FP.BF16.PACK_AB R98, R14, R15 ;  /* 0x0000000f0e62723e */ /* 0x000fe200000010ff */
[----:B-1----:R-:W-:-:S04]  /*60c0*/  FFMA.FTZ R0, R197, c[0x0][0x23c], -R12 ;  /* 0x00008f00c5007a23 */ /* 0x002fc8000001080c */
[----:B------:R1:W2:Y:S02]  /*60d0*/  MUFU.EX2 R9, R0 ;  /* 0x0000000000097308 */ /* 0x0002a40000000800 */
[----:B-1----:R-:W-:Y:S01]  /*60e0*/  FADD.FTZ R0, R178, R185 ;  /* 0x000000b9b2007221 */ /* 0x002fe20000010000 */
[----:B--2---:R-:W-:-:S03]  /*60f0*/  F2FP.BF16.PACK_AB R99, R9, R10 ;  /* 0x0000000a0963723e */ /* 0x004fc600000010ff */
[----:B------:R-:W-:-:S04]  /*6100*/  FADD.FTZ R0, R182, R0 ;  /* 0x00000000b6007221 */ /* 0x000fc80000010000 */
[----:B------:R-:W-:Y:S01]  /*6110*/  HMMA.16816.F32.BF16 R84, R96, R4, R84 ;  /* 0x000000046054723c */ /* 0x000fe20000041854 */
[----:B------:R-:W-:-:S04]  /*6120*/  FADD.FTZ R0, R183, R0 ;  /* 0x00000000b7007221 */ /* 0x000fc80000010000 */
[----:B------:R-:W-:Y:S02]  /*6130*/  FADD.FTZ R0, R240, R0 ;  /* 0x00000000f0007221 */ /* 0x000fe40000010000 */
        /* <DEDUP_REMOVED lines=63> */
[----:B------:R-:W4:Y:S04]  /*6530*/  LDL R180, [R1+0x50] ;  /* 0x0000500001b47983 */ /* 0x000f280000100800 */
[----:B------:R-:W5:Y:S04]  /*6540*/  LDL R182, [R1+0x54] ;  /* 0x0000540001b67983 */ /* 0x000f680000100800 */
[----:B------:R-:W5:Y:S04]  /*6550*/  LDL.64 R184, [R1+0x10] ;  /* 0x0000100001b87983 */ /* 0x000f680000100a00 */
[----:B------:R-:W5:Y:S04]  /*6560*/  LDL R183, [R1+0x30] ;  /* 0x0000300001b77983 */ /* 0x000f680000100800 */
[----:B------:R-:W-:Y:S01]  /*6570*/  BAR.SYNC.DEFER_BLOCKING 0x0 ;  /* 0x0000000000007b1d */ /* 0x000fe20000010000 */
[----:B--2---:R-:W-:-:S05]  /*6580*/  IMAD.MOV.U32 R101, RZ, RZ, R178 ;  /* 0x000000ffff657224 */ /* 0x004fca00078e00b2 */
[----:B------:R-:W-:Y:S02]  /*6590*/  IADD3 R2, R101, -0x2, RZ ;  /* 0xfffffffe65027810 */ /* 0x000fe40007ffe0ff */
[----:B---3--:R-:W-:Y:S02]  /*65a0*/  ISETP.GE.AND P4, PT, R24, c[0x0][0x220], PT ;  /* 0x0000880018007a0c */ /* 0x008fe40003f86270 */
[----:B----4-:R-:W-:Y:S01]  /*65b0*/  ISETP.GE.AND P3, PT, R180, c[0x0][0x220], PT ;  /* 0x00008800b4007a0c */ /* 0x010fe20003f66270 */
[----:B------:R-:W-:Y:S01]  /*65c0*/  IMAD R0, R2, UR8, RZ ;  /* 0x0000000802007c24 */ /* 0x000fe2000f8e02ff */
[----:B-1----:R-:W-:Y:S02]  /*65d0*/  SHF.R.S32.HI R4, RZ, 0x1f, R2 ;  /* 0x0000001fff047819 */ /* 0x002fe40000011402 */
[----:B-----5:R-:W-:-:S03]  /*65e0*/  ISETP.GE.AND P2, PT, R182, c[0x0][0x220], PT ;  /* 0x00008800b6007a0c */ /* 0x020fc60003f46270 */
[----:B------:R-:W-:Y:S02]  /*65f0*/  IMAD R0, R4, UR14, R0 ;  /* 0x0000000e04007c24 */ /* 0x000fe4000f8e0200 */
[----:B------:R-:W-:-:S04]  /*6600*/  IMAD.WIDE.U32 R2, R2, UR14, R184 ;  /* 0x0000000e02027c25 */ /* 0x000fc8000f8e00b8 */
[----:B------:R-:W-:Y:S01]  /*6610*/  IMAD.IADD R3, R3, 0x1, R0 ;  /* 0x0000000103037824 */ /* 0x000fe200078e0200 */
[C---:B------:R-:W-:Y:S02]  /*6620*/  @!P4 LEA R12, P6, R2.reuse, c[0x0][0x170], 0x1 ;  /* 0x00005c00020cca11 */ /* 0x040fe400078c08ff */
[C---:B------:R-:W-:Y:S02]  /*6630*/  @!P3 LEA R10, P1, R2.reuse, c[0x0][0x170], 0x1 ;  /* 0x00005c00020aba11 */ /* 0x040fe400078208ff */
[C---:B------:R-:W-:Y:S02]  /*6640*/  @!P2 LEA R8, P0, R2.reuse, c[0x0][0x170], 0x1 ;  /* 0x00005c000208aa11 */ /* 0x040fe400078008ff */
[C---:B------:R-:W-:Y:S02]  /*6650*/  IADD3 R0, P5, R2.reuse, UR15, RZ ;  /* 0x0000000f02007c10 */ /* 0x040fe4000ffbe0ff */
[C-C-:B------:R-:W-:Y:S02]  /*6660*/  @!P4 LEA.HI.X R13, R2.reuse, c[0x0][0x174], R3.reuse, 0x1, P6 ;  /* 0x00005d00020dca11 */ /* 0x140fe400030f0c03 */
[----:B------:R-:W-:-:S02]  /*6670*/  @!P3 LEA.HI.X R11, R2, c[0x0][0x174], R3, 0x1, P1 ;  /* 0x00005d00020bba11 */ /* 0x000fc400008f0c03 */
[----:B------:R-:W-:Y:S02]  /*6680*/  @!P2 LEA.HI.X R9, R2, c[0x0][0x174], R3, 0x1, P0 ;  /* 0x00005d000209aa11 */ /* 0x000fe400000f0c03 */
[C---:B------:R-:W-:Y:S02]  /*6690*/  @!P4 LEA R6, P0, R0.reuse, c[0x0][0x170], 0x1 ;  /* 0x00005c000006ca11 */ /* 0x040fe400078008ff */
[----:B------:R-:W-:Y:S01]  /*66a0*/  IADD3.X R3, R3, UR5, RZ, P5, !PT ;  /* 0x0000000503037c10 */ /* 0x000fe2000affe4ff */
[----:B------:R-:W-:Y:S01]  /*66b0*/  @P4 STS [R222+0x9000], RZ ;  /* 0x009000ffde004388 */ /* 0x000fe20000000800 */
[----:B------:R-:W-:-:S03]  /*66c0*/  @!P3 LEA R4, P5, R0, c[0x0][0x170], 0x1 ;  /* 0x00005c000004ba11 */ /* 0x000fc600078a08ff */
[----:B------:R-:W-:Y:S01]  /*66d0*/  @P4 STS [R222+0x9004], RZ ;  /* 0x009004ffde004388 */ /* 0x000fe20000000800 */
[----:B------:R-:W-:-:S03]  /*66e0*/  @!P2 LEA R2, P1, R0, c[0x0][0x170], 0x1 ;  /* 0x00005c000002aa11 */ /* 0x000fc600078208ff */
[----:B------:R-:W-:Y:S01]  /*66f0*/  @P4 STS.64 [R222+0x9008], RZ ;  /* 0x009008ffde004388 */ /* 0x000fe20000000a00 */
[----:B------:R-:W-:-:S03]  /*6700*/  @!P4 LEA.HI.X R7, R0, c[0x0][0x174], R3, 0x1, P0 ;  /* 0x00005d000007ca11 */ /* 0x000fc600000f0c03 */
[----:B------:R-:W-:Y:S01]  /*6710*/  @!PT LDS RZ, [RZ] ;  /* 0x00000000fffff984 */ /* 0x000fe20000000800 */
[----:B------:R-:W-:Y:S01]  /*6720*/  @!PT LDS RZ, [RZ] ;  /* 0x00000000fffff984 */ /* 0x000fe20000000800 */
[----:B------:R-:W-:Y:S01]  /*6730*/  @!PT LDS RZ, [RZ] ;  /* 0x00000000fffff984 */ /* 0x000fe20000000800 */
[----:B------:R1:W-:Y:S01]  /*6740*/  @!P4 LDGSTS.E.BYPASS.LTC128B.128 [R222+0x9000], [R12.64] ;  /* 0x090000000cdecfae */ /* 0x0003e2000b901d4c */
[----:B------:R-:W-:-:S03]  /*6750*/  @!P3 LEA.HI.X R5, R0, c[0x0][0x174], R3, 0x1, P5 ;  /* 0x00005d000005ba11 */ /* 0x000fc600028f0c03 */
[----:B------:R-:W-:Y:S01]  /*6760*/  @P3 STS.128 [R222+0xa000], RZ ;  /* 0x00a000ffde003388 */ /* 0x000fe20000000c00 */
[----:B------:R-:W-:-:S03]  /*6770*/  @!P2 LEA.HI.X R3, R0, c[0x0][0x174], R3, 0x1, P1 ;  /* 0x00005d000003aa11 */ /* 0x000fc600008f0c03 */
[----:B------:R-:W-:Y:S01]  /*6780*/  @!PT LDS RZ, [RZ] ;  /* 0x00000000fffff984 */ /* 0x000fe20000000800 */
[----:B------:R-:W-:Y:S01]  /*6790*/  @!PT LDS RZ, [RZ] ;  /* 0x00000000fffff984 */ /* 0x000fe20000000800 */
[----:B------:R-:W-:Y:S01]  /*67a0*/  @!PT LDS RZ, [RZ] ;  /* 0x00000000fffff984 */ /* 0x000fe20000000800 */
[----:B------:R2:W-:Y:S04]  /*67b0*/  @!P3 LDGSTS.E.BYPASS.LTC128B.128 [R222+0xa000], [R10.64+0x40] ;  /* 0x0a0000400adebfae */ /* 0x0005e8000b901d4c */
[----:B------:R-:W-:Y:S04]  /*67c0*/  @P2 STS.128 [R222+0xb000], RZ ;  /* 0x00b000ffde002388 */ /* 0x000fe80000000c00 */
        /* <DEDUP_REMOVED lines=8> */
[----:B------:R3:W-:Y:S04]  /*6850*/  @!P4 LDGSTS.E.BYPASS.LTC128B.128 [R222+0x9800], [R6.64] ;  /* 0x0980000006decfae */ /* 0x0007e8000b901d4c */
        /* <DEDUP_REMOVED lines=10> */
[----:B--2---:R-:W-:Y:S04]  /*6900*/  LDSM.16.M88.4 R8, [R220] ;  /* 0x00000000dc08783b */ /* 0x004fe80000000200 */
[----:B------:R-:W2:Y:S04]  /*6910*/  LDSM.16.M88.4 R28, [R217+0x6000] ;  /* 0x00600000d91c783b */ /* 0x000ea80000000200 */
[----:B------:R-:W-:Y:S04]  /*6920*/  LDSM.16.M88.4 R24, [R217+0x6400] ;  /* 0x00640000d918783b */ /* 0x000fe80000000200 */
[----:B------:R-:W-:Y:S04]  /*6930*/  LDSM.16.M88.4 R20, [R217+0x6800] ;  /* 0x00680000d914783b */ /* 0x000fe80000000200 */
[----:B---3--:R-:W3:Y:S04]  /*6940*/  LDSM.16.M88.4 R4, [R220+0x1000] ;  /* 0x00100000dc04783b */ /* 0x008ee80000000200 */
[----:B------:R-:W5:Y:S04]  /*6950*/  LDSM.16.M88.4 R16, [R217+0x6c00] ;  /* 0x006c0000d910783b */ /* 0x000f680000000200 */
[----:B-1----:R-:W-:Y:S04]  /*6960*/  LDSM.16.M88.4 R12, [R221+0x1000] ;  /* 0x00100000dd0c783b */ /* 0x002fe80000000200 */
[----:B------:R-:W1:Y:S04]  /*6970*/  LDSM.16.M88.4 R44, [R219+0x6400] ;  /* 0x00640000db2c783b */ /* 0x000e680000000200 */
[----:B------:R-:W1:Y:S04]  /*6980*/  LDSM.16.M88.4 R36, [R219+0x6c00] ;  /* 0x006c0000db24783b */ /* 0x000e680000000200 */
[----:B------:R-:W1:Y:S04]  /*6990*/  LDSM.16.M88.4 R40, [R219+0x6800] ;  /* 0x00680000db28783b */ /* 0x000e680000000200 */
[----:B------:R-:W1:Y:S01]  /*69a0*/  LDSM.16.M88.4 R48, [R219+0x6000] ;  /* 0x00600000db30783b */ /* 0x000e620000000200 */
[----:B------:R-:W-:Y:S01]  /*69b0*/  IMAD.MOV.U32 R231, RZ, RZ, R183 ;  /* 0x000000ffffe77224 */ /* 0x000fe200078e00b7 */
[C---:B--2---:R-:W-:Y:S02]  /*69c0*/  HMMA.16816.F32.BF16 R240, R8.reuse, R28, RZ ;  /* 0x0000001c08f0723c */ /* 0x044fe400000418ff */
[----:B------:R-:W2:Y:S04]  /*69d0*/  S2R R0, SR_TID.X ;  /* 0x0000000000007919 */ /* 0x000ea80000002100 */
[----:B------:R-:W0:Y:S02]  /*69e0*/  LDGDEPBAR ;  /* 0x00000000000079af */ /* 0x000e240000000000 */
[----:B------:R-:W-:Y:S08]  /*69f0*/  HMMA.16816.F32.BF16 R236, R8, R30, RZ ;  /* 0x0000001e08ec723c */ /* 0x000ff000000418ff */
[C---:B---3--:R-:W-:Y:S08]  /*6a00*/  HMMA.16816.F32.BF16 R60, R4.reuse, R28, RZ ;  /* 0x0000001c043c723c */ /* 0x048ff000000418ff */
[C---:B------:R-:W-:Y:S08]  /*6a10*/  HMMA.16816.F32.BF16 R56, R4.reuse, R30, RZ ;  /* 0x0000001e0438723c */ /* 0x040ff000000418ff */
[C---:B------:R-:W-:Y:S08]  /*6a20*/  HMMA.16816.F32.BF16 R52, R4.reuse, R24, RZ ;  /* 0x000000180434723c */ /* 0x040ff000000418ff */
[C---:B------:R-:W-:Y:S08]  /*6a30*/  HMMA.16816.F32.BF16 R32, R4.reuse, R20, RZ ;  /* 0x000000140420723c */ /* 0x040ff000000418ff */
        /* <DEDUP_REMOVED lines=8> */
[C---:B------:R-:W-:Y:S08]  /*6ac0*/  HMMA.16816.F32.BF16 R212, R8.reuse, R22, RZ ;  /* 0x0000001608d4723c */ /* 0x040ff000000418ff */
[C---:B------:R-:W-:Y:S08]  /*6ad0*/  HMMA.16816.F32.BF16 R192, R8.reuse, R16, RZ ;  /* 0x0000001008c0723c */ /* 0x040ff000000418ff */
[----:B------:R-:W-:Y:S01]  /*6ae0*/  HMMA.16816.F32.BF16 R200, R8, R18, RZ ;  /* 0x0000001208c8723c */ /* 0x000fe200000418ff */
[----:B------:R-:W3:Y:S04]  /*6af0*/  LDSM.16.M88.4 R8, [R221] ;  /* 0x00000000dd08783b */ /* 0x000ee80000000200 */
[----:B------:R-:W-:Y:S03]  /*6b00*/  LDSM.16.M88.4 R16, [R217+0x7000] ;  /* 0x00700000d910783b */ /* 0x000fe60000000200 */
[C---:B-1----:R-:W-:Y:S08]  /*6b10*/  HMMA.16816.F32.BF16 R188, R12.reuse, R44, R52 ;  /* 0x0000002c0cbc723c */ /* 0x042ff00000041834 */
[C---:B------:R-:W-:Y:S01]  /*6b20*/  HMMA.16816.F32.BF16 R176, R12.reuse, R36, R28 ;  /* 0x000000240cb0723c */ /* 0x040fe2000004181c */
[----:B------:R-:W-:Y:S07]  /*6b30*/  LDSM.16.M88.4 R28, [R217+0x7c00] ;  /* 0x007c0000d91c783b */ /* 0x000fee0000000200 */
[C---:B------:R-:W-:Y:S01]  /*6b40*/  HMMA.16816.F32.BF16 R52, R12.reuse, R38, R4 ;  /* 0x000000260c34723c */ /* 0x040fe20000041804 */
[----:B------:R-:W1:Y:S07]  /*6b50*/  LDSM.16.M88.4 R4, [R220+0x3000] ;  /* 0x00300000dc04783b */ /* 0x000e6e0000000200 */
[C---:B------:R-:W-:Y:S01]  /*6b60*/  HMMA.16816.F32.BF16 R184, R12.reuse, R40, R32 ;  /* 0x000000280cb8723c */ /* 0x040fe20000041820 */
[----:B------:R-:W5:Y:S07]  /*6b70*/  LDSM.16.M88.4 R32, [R217+0x7800] ;  /* 0x00780000d920783b */ /* 0x000f6e0000000200 */
[C---:B------:R-:W-:Y:S08]  /*6b80*/  HMMA.16816.F32.BF16 R196, R12.reuse, R48, R60 ;  /* 0x000000300cc4723c */ /* 0x040ff0000004183c */
[C---:B------:R-:W-:Y:S08]  /*6b90*/  HMMA.16816.F32.BF16 R64, R12.reuse, R50, R56 ;  /* 0x000000320c40723c */ /* 0x040ff00000041838 */
[C---:B------:R-:W-:Y:S08]  /*6ba0*/  HMMA.16816.F32.BF16 R60, R12.reuse, R46, R108 ;  /* 0x0000002e0c3c723c */ /* 0x040ff0000004186c */
[----:B------:R-:W-:Y:S01]  /*6bb0*/  HMMA.16816.F32.BF16 R56, R12, R42, R180 ;  /* 0x0000002a0c38723c */ /* 0x000fe200000418b4 */
[----:B------:R-:W1:Y:S07]  /*6bc0*/  LDSM.16.M88.4 R12, [R220+0x2000] ;  /* 0x00200000dc0c783b */ /* 0x000e6e0000000200 */
[C---:B---3--:R-:W-:Y:S08]  /*6bd0*/  HMMA.16816.F32.BF16 R20, R8.reuse, R48, R240 ;  /* 0x000000300814723c */ /* 0x048ff000000418f0 */
[C---:B------:R-:W-:Y:S08]  /*6be0*/  HMMA.16816.F32.BF16 R244, R8.reuse, R40, R204 ;  /* 0x0000002808f4723c */ /* 0x040ff000000418cc */
[C---:B------:R-:W-:Y:S08]  /*6bf0*/  HMMA.16816.F32.BF16 R248, R8.reuse, R36, R192 ;  /* 0x0000002408f8723c */ /* 0x040ff000000418c0 */
[C---:B------:R-:W-:Y:S01]  /*6c00*/  HMMA.16816.F32.BF16 R192, R8.reuse, R50, R236 ;  /* 0x0000003208c0723c */ /* 0x040fe200000418ec */
[----:B------:R-:W-:Y:S07]  /*6c10*/  LDSM.16.M88.4 R48, [R219+0x7800] ;  /* 0x00780000db30783b */ /* 0x000fee0000000200 */
[----:B------:R-:W-:Y:S08]  /*6c20*/  HMMA.16816.F32.BF16 R204, R8, R46, R232 ;  /* 0x0000002e08cc723c */ /* 0x000ff000000418e8 */
[----:B-1----:R-:W-:Y:S08]  /*6c30*/  HMMA.16816.F32.BF16 R180, R4, R28, R176 ;  /* 0x0000001c04b4723c */ /* 0x002ff000000418b0 */
[C---:B------:R-:W-:Y:S01]  /*6c40*/  HMMA.16816.F32.BF16 R240, R8.reuse, R44, R208 ;  /* 0x0000002c08f0723c */ /* 0x040fe200000418d0 */
[----:B------:R-:W-:Y:S07]  /*6c50*/  LDSM.16.M88.4 R44, [R219+0x7c00] ;  /* 0x007c0000db2c783b */ /* 0x000fee0000000200 */
[C---:B------:R-:W-:Y:S08]  /*6c60*/  HMMA.16816.F32.BF16 R236, R8.reuse, R42, R212 ;  /* 0x0000002a08ec723c */ /* 0x040ff000000418d4 */
[----:B------:R-:W-:Y:S01]  /*6c70*/  HMMA.16816.F32.BF16 R232, R8, R38, R200 ;  /* 0x0000002608e8723c */ /* 0x000fe200000418c8 */
[----:B------:R-:W-:Y:S04]  /*6c80*/  LDSM.16.M88.4 R36, [R219+0x7400] ;  /* 0x00740000db24783b */ /* 0x000fe80000000200 */
[----:B------:R-:W-:Y:S03]  /*6c90*/  LDSM.16.M88.4 R8, [R221+0x2000] ;  /* 0x00200000dd08783b */ /* 0x000fe60000000200 */
[C---:B------:R-:W-:Y:S08]  /*6ca0*/  HMMA.16816.F32.BF16 R176, R4.reuse, R18, R64 ;  /* 0x0000001204b0723c */ /* 0x040ff00000041840 */
[C---:B------:R-:W-:Y:S08]  /*6cb0*/  HMMA.16816.F32.BF16 R108, R4.reuse, R26, R60 ;  /* 0x0000001a046c723c */ /* 0x040ff0000004183c */
[C---:B------:R-:W-:Y:S08]  /*6cc0*/  HMMA.16816.F32.BF16 R212, R4.reuse, R16, R196 ;  /* 0x0000001004d4723c */ /* 0x040ff000000418c4 */
[C---:B------:R-:W-:Y:S08]  /*6cd0*/  HMMA.16816.F32.BF16 R208, R4.reuse, R24, R188 ;  /* 0x0000001804d0723c */ /* 0x040ff000000418bc */
[C---:B-----5:R-:W-:Y:S08]  /*6ce0*/  HMMA.16816.F32.BF16 R200, R4.reuse, R32, R184 ;  /* 0x0000002004c8723c */ /* 0x060ff000000418b8 */
[C---:B------:R-:W-:Y:S08]  /*6cf0*/  HMMA.16816.F32.BF16 R64, R4.reuse, R34, R56 ;  /* 0x000000220440723c */ /* 0x040ff00000041838 */
[----:B------:R-:W-:Y:S01]  /*6d00*/  HMMA.16816.F32.BF16 R60, R4, R30, R52 ;  /* 0x0000001e043c723c */ /* 0x000fe20000041834 */
[----:B------:R-:W1:Y:S07]  /*6d10*/  LDSM.16.M88.4 R4, [R221+0x3000] ;  /* 0x00300000dd04783b */ /* 0x000e6e0000000200 */
[C---:B------:R-:W-:Y:S01]  /*6d20*/  HMMA.16816.F32.BF16 R56, R12.reuse, R16, R20 ;  /* 0x000000100c38723c */ /* 0x040fe20000041814 */
[----:B------:R-:W3:Y:S07]  /*6d30*/  LDSM.16.M88.4 R20, [R219+0x7000] ;  /* 0x00700000db14783b */ /* 0x000eee0000000200 */
[C---:B------:R-:W-:Y:S01]  /*6d40*/  HMMA.16816.F32.BF16 R40, R12.reuse, R18, R192 ;  /* 0x000000120c28723c */ /* 0x040fe200000418c0 */
[----:B------:R-:W-:Y:S07]  /*6d50*/  LDSM.16.M88.4 R16, [R220+0x4000] ;  /* 0x00400000dc10783b */ /* 0x000fee0000000200 */
[C---:B------:R-:W-:Y:S08]  /*6d60*/  HMMA.16816.F32.BF16 R188, R12.reuse, R32, R244 ;  /* 0x000000200cbc723c */ /* 0x040ff000000418f4 */
[C---:B------:R-:W-:Y:S01]  /*6d70*/  HMMA.16816.F32.BF16 R196, R12.reuse, R34, R236 ;  /* 0x000000220cc4723c */ /* 0x040fe200000418ec */
[----:B------:R-:W5:Y:S07]  /*6d80*/  LDSM.16.M88.4 R32, [R217+0x8000] ;  /* 0x00800000d920783b */ /* 0x000f6e0000000200 */
[----:B------:R-:W-:Y:S08]  /*6d90*/  HMMA.16816.F32.BF16 R52, R12, R24, R240 ;  /* 0x000000180c34723c */ /* 0x000ff000000418f0 */
[----:B-1----:R-:W-:Y:S08]  /*6da0*/  HMMA.16816.F32.BF16 R60, R4, R46, R60 ;  /* 0x0000002e043c723c */ /* 0x002ff0000004183c */
[C---:B------:R-:W-:Y:S08]  /*6db0*/  HMMA.16816.F32.BF16 R184, R12.reuse, R26, R204 ;  /* 0x0000001a0cb8723c */ /* 0x040ff000000418cc */
[C---:B------:R-:W-:Y:S08]  /*6dc0*/  HMMA.16816.F32.BF16 R204, R12.reuse, R28, R248 ;  /* 0x0000001c0ccc723c */ /* 0x040ff000000418f8 */
[----:B------:R-:W-:Y:S01]  /*6dd0*/  HMMA.16816.F32.BF16 R192, R12, R30, R232 ;  /* 0x0000001e0cc0723c */ /* 0x000fe200000418e8 */
[----:B------:R-:W-:Y:S07]  /*6de0*/  LDSM.16.M88.4 R12, [R220+0x5000] ;  /* 0x00500000dc0c783b */ /* 0x000fee0000000200 */
[C---:B---3--:R-:W-:Y:S08]  /*6df0*/  HMMA.16816.F32.BF16 R244, R4.reuse, R20, R212 ;  /* 0x0000001404f4723c */ /* 0x048ff000000418d4 */
[C---:B------:R-:W-:Y:S08]  /*6e00*/  HMMA.16816.F32.BF16 R236, R4.reuse, R36, R208 ;  /* 0x0000002404ec723c */ /* 0x040ff000000418d0 */
[C---:B------:R-:W-:Y:S01]  /*6e10*/  HMMA.16816.F32.BF16 R240, R4.reuse, R22, R176 ;  /* 0x0000001604f0723c */ /* 0x040fe200000418b0 */
[----:B------:R-:W-:Y:S01]  /*6e20*/  IMAD.MOV.U32 R107, RZ, RZ, R60 ;  /* 0x000000ffff6b7224 */ /* 0x000fe200078e003c */
[----:B------:R-:W-:Y:S06]  /*6e30*/  LDSM.16.M88.4 R28, [R217+0x8400] ;  /* 0x00840000d91c783b */ /* 0x000fec0000000200 */
[C---:B------:R-:W-:Y:S08]  /*6e40*/  HMMA.16816.F32.BF16 R212, R4.reuse, R48, R200 ;  /* 0x0000003004d4723c */ /* 0x040ff000000418c8 */
[C---:B------:R-:W-:Y:S08]  /*6e50*/  HMMA.16816.F32.BF16 R232, R4.reuse, R38, R108 ;  /* 0x0000002604e8723c */ /* 0x040ff0000004186c */
[C---:B------:R-:W-:Y:S08]  /*6e60*/  HMMA.16816.F32.BF16 R208, R4.reuse, R50, R64 ;  /* 0x0000003204d0723c */ /* 0x040ff00000041840 */
[----:B------:R-:W-:Y:S08]  /*6e70*/  HMMA.16816.F32.BF16 R200, R4, R44, R180 ;  /* 0x0000002c04c8723c */ /* 0x000ff000000418b4 */
[C---:B------:R-:W-:Y:S01]  /*6e80*/  HMMA.16816.F32.BF16 R4, R8.reuse, R22, R40 ;  /* 0x000000160804723c */ /* 0x040fe20000041828 */
[----:B------:R-:W1:Y:S07]  /*6e90*/  LDSM.16.M88.4 R40, [R217+0x8c00] ;  /* 0x008c0000d928783b */ /* 0x000e6e0000000200 */
[----:B------:R-:W-:Y:S01]  /*6ea0*/  HMMA.16816.F32.BF16 R24, R8, R20, R56 ;  /* 0x000000140818723c */ /* 0x000fe20000041838 */
[----:B------:R-:W-:Y:S01]  /*6eb0*/  IMAD.MOV.U32 R106, RZ, RZ, R61 ;  /* 0x000000ffff6a7224 */ /* 0x000fe200078e003d */
[----:B------:R-:W3:Y:S01]  /*6ec0*/  LDSM.16.M88.4 R20, [R217+0x8800] ;  /* 0x00880000d914783b */ /* 0x000ee20000000200 */
[----:B----4-:R-:W-:-:S02]  /*6ed0*/  IMAD.MOV.U32 R3, RZ, RZ, R62 ;  /* 0x000000ffff037224 */ /* 0x010fc400078e003e */
[----:B------:R-:W-:-:S03]  /*6ee0*/  IMAD.MOV.U32 R2, RZ, RZ, R63 ;  /* 0x000000ffff027224 */ /* 0x000fc600078e003f */
[C---:B------:R-:W-:Y:S08]  /*6ef0*/  HMMA.16816.F32.BF16 R56, R8.reuse, R36, R52 ;  /* 0x000000240838723c */ /* 0x040ff00000041834 */
[C---:B------:R-:W-:Y:S08]  /*6f00*/  HMMA.16816.F32.BF16 R60, R8.reuse, R38, R184 ;  /* 0x00000026083c723c */ /* 0x040ff000000418b8 */
[C---:B------:R-:W-:Y:S08]  /*6f10*/  HMMA.16816.F32.BF16 R36, R8.reuse, R44, R204 ;  /* 0x0000002c0824723c */ /* 0x040ff000000418cc */
[----:B------:R-:W-:Y:S08]  /*6f20*/  HMMA.16816.F32.BF16 R44, R8, R46, R192 ;  /* 0x0000002e082c723c */ /* 0x000ff000000418c0 */
[C---:B-----5:R-:W-:Y:S01]  /*6f30*/  HMMA.16816.F32.BF16 R64, R16.reuse, R32, R24 ;  /* 0x000000201040723c */ /* 0x060fe20000041818 */
[----:B------:R-:W-:Y:S07]  /*6f40*/  LDSM.16.M88.4 R24, [R219+0x8000] ;  /* 0x00800000db18783b */ /* 0x000fee0000000200 */
[----:B------:R-:W-:Y:S01]  /*6f50*/  HMMA.16816.F32.BF16 R108, R16, R34, R4 ;  /* 0x00000022106c723c */ /* 0x000fe20000041804 */
[----:B------:R-:W4:Y:S07]  /*6f60*/  LDSM.16.M88.4 R4, [R221+0x5000] ;  /* 0x00500000dd04783b */ /* 0x000f2e0000000200 */
[C---:B------:R-:W-:Y:S08]  /*6f70*/  HMMA.16816.F32.BF16 R52, R8.reuse, R48, R188 ;  /* 0x000000300834723c */ /* 0x040ff000000418bc */
[----:B------:R-:W-:Y:S01]  /*6f80*/  HMMA.16816.F32.BF16 R48, R8, R50, R196 ;  /* 0x000000320830723c */ /* 0x000fe200000418c4 */
[----:B------:R-:W5:Y:S07]  /*6f90*/  LDSM.16.M88.4 R8, [R221+0x4000] ;  /* 0x00400000dd08783b */ /* 0x000f6e0000000200 */
[C---:B-1----:R-:W-:Y:S08]  /*6fa0*/  HMMA.16816.F32.BF16 R180, R16.reuse, R42, R44 ;  /* 0x0000002a10b4723c */ /* 0x042ff0000004182c */
[----:B------:R-:W-:Y:S08]  /*6fb0*/  HMMA.16816.F32.BF16 R248, R16, R40, R36 ;  /* 0x0000002810f8723c */ /* 0x000ff00000041824 */
[----:B------:R-:W-:Y:S01]  /*6fc0*/  HMMA.16816.F32.BF16 R36, R12, R32, R244 ;  /* 0x000000200c24723c */ /* 0x000fe200000418f4 */
[----:B--2---:R-:W-:-:S07]  /*6fd0*/  IMAD.SHL.U32 R0, R0, 0x2, RZ ;  /* 0x0000000200007824 */ /* 0x004fce00078e00ff */
[C---:B------:R-:W-:Y:S07]  /*6fe0*/  HMMA.16816.F32.BF16 R176, R16.reuse, R28, R56 ;  /* 0x0000001c10b0723c */ /* 0x040fee0000041838 */
[----:B------:R-:W-:Y:S01]  /*6ff0*/  IMAD.MOV.U32 R59, RZ, RZ, R180 ;  /* 0x000000ffff3b7224 */ /* 0x000fe200078e00b4 */
[----:B---3--:R-:W-:Y:S01]  /*7000*/  HMMA.16816.F32.BF16 R196, R16, R20, R52 ;  /* 0x0000001410c4723c */ /* 0x008fe20000041834 */
[----:B------:R-:W-:Y:S02]  /*7010*/  IMAD.MOV.U32 R58, RZ, RZ, R181 ;  /* 0x000000ffff3a7224 */ /* 0x000fe400078e00b5 */
[----:B------:R-:W-:-:S02]  /*7020*/  IMAD.MOV.U32 R57, RZ, RZ, R182 ;  /* 0x000000ffff397224 */ /* 0x000fc400078e00b6 */
[----:B------:R-:W-:-:S03]  /*7030*/  IMAD.MOV.U32 R56, RZ, RZ, R183 ;  /* 0x000000ffff387224 */ /* 0x000fc600078e00b7 */
[----:B------:R-:W-:Y:S01]  /*7040*/  HMMA.16816.F32.BF16 R204, R16, R22, R48 ;  /* 0x0000001610cc723c */ /* 0x000fe20000041830 */
[----:B------:R-:W-:-:S07]  /*7050*/  LOP3.LUT R0, R0, 0x6, RZ, 0xc0, !PT ;  /* 0x0000000600007812 */ /* 0x000fce00078ec0ff */
[C---:B------:R-:W-:Y:S08]  /*7060*/  HMMA.16816.F32.BF16 R32, R12.reuse, R34, R240 ;  /* 0x000000220c20723c */ /* 0x040ff000000418f0 */
[C---:B------:R-:W-:Y:S08]  /*7070*/  HMMA.16816.F32.BF16 R180, R12.reuse, R20, R212 ;  /* 0x000000140cb4723c */ /* 0x040ff000000418d4 */
[----:B------:R-:W-:Y:S08]  /*7080*/  HMMA.16816.F32.BF16 R184, R12, R22, R208 ;  /* 0x000000160cb8723c */ /* 0x000ff000000418d0 */
[----:B------:R-:W-:Y:S01]  /*7090*/  HMMA.16816.F32.BF16 R188, R16, R30, R60 ;  /* 0x0000001e10bc723c */ /* 0x000fe2000004183c */
[----:B------:R-:W1:Y:S01]  /*70a0*/  LDSM.16.M88.4 R16, [R219+0x8400] ;  /* 0x00840000db10783b */ /* 0x000e620000000200 */
[----:B------:R-:W-:-:S06]  /*70b0*/  IADD3 R208, R101, -0x2, RZ ;  /* 0xfffffffe65d07810 */ /* 0x000fcc0007ffe0ff */
[----:B----4-:R-:W-:Y:S01]  /*70c0*/  HMMA.16816.F32.BF16 R20, R4, R24, R36 ;  /* 0x000000180414723c */ /* 0x010fe20000041824 */
[----:B------:R-:W-:-:S07]  /*70d0*/  IMAD R0, R208, 0x40, R0 ;  /* 0x00000040d0007824 */ /* 0x000fce00078e0200 */
[----:B------:R-:W-:Y:S01]  /*70e0*/  HMMA.16816.F32.BF16 R48, R12, R28, R236 ;  /* 0x0000001c0c30723c */ /* 0x000fe200000418ec */
[----:B------:R-:W-:-:S07]  /*70f0*/  ISETP.GE.AND P0, PT, R0, R227, PT ;  /* 0x000000e30000720c */ /* 0x000fce0003f06270 */
[----:B------:R-:W-:Y:S01]  /*7100*/  HMMA.16816.F32.BF16 R52, R12, R30, R232 ;  /* 0x0000001e0c34723c */ /* 0x000fe200000418e8 */
[----:B------:R-:W-:-:S07]  /*7110*/  ISETP.GE.AND P1, PT, R0, R228, PT ;  /* 0x000000e40000720c */ /* 0x000fce0003f26270 */
[----:B-----5:R-:W-:Y:S01]  /*7120*/  HMMA.16816.F32.BF16 R28, R8, R24, R64 ;  /* 0x00000018081c723c */ /* 0x020fe20000041840 */
[C---:B------:R-:W-:Y:S02]  /*7130*/  ISETP.LT.OR P0, PT, R0.reuse, R223, P0 ;  /* 0x000000df0000720c */ /* 0x040fe40000701670 */
[----:B------:R-:W-:-:S05]  /*7140*/  ISETP.LT.OR P1, PT, R0, R224, P1 ;  /* 0x000000e00000720c */ /* 0x000fca0000f21670 */
[----:B------:R-:W-:Y:S01]  /*7150*/  HMMA.16816.F32.BF16 R36, R8, R26, R108 ;  /* 0x0000001a0824723c */ /* 0x000fe2000004186c */
[----:B------:R-:W-:-:S06]  /*7160*/  FSEL R61, R22, -INF , !P0 ;  /* 0xff800000163d7808 */ /* 0x000fcc0004000000 */
[----:B------:R-:W-:Y:S01]  /*7170*/  IMAD.MOV.U32 R111, RZ, RZ, R2 ;  /* 0x000000ffff6f7224 */ /* 0x000fe200078e0002 */
[----:B------:R-:W-:Y:S01]  /*7180*/  IADD3 R2, R0, 0x1, RZ ;  /* 0x0000000100027810 */ /* 0x000fe20007ffe0ff */
[----:B------:R-:W-:Y:S01]  /*7190*/  HMMA.16816.F32.BF16 R44, R4, R26, R32 ;  /* 0x0000001a042c723c */ /* 0x000fe20000041820 */
[----:B------:R-:W-:Y:S02]  /*71a0*/  IMAD.MOV.U32 R243, RZ, RZ, R56 ;  /* 0x000000fffff37224 */ /* 0x000fe400078e0038 */
[----:B------:R-:W-:Y:S01]  /*71b0*/  ISETP.GE.AND P0, PT, R2, R227, PT ;  /* 0x000000e30200720c */ /* 0x000fe20003f06270 */
[----:B------:R-:W-:Y:S01]  /*71c0*/  IMAD.MOV.U32 R110, RZ, RZ, R3 ;  /* 0x000000ffff6e7224 */ /* 0x000fe200078e0003 */
[----:B------:R-:W-:Y:S02]  /*71d0*/  FSEL R56, R20, -INF , !P1 ;  /* 0xff80000014387808 */ /* 0x000fe40004800000 */
[C---:B------:R-:W-:Y:S02]  /*71e0*/  ISETP.GE.AND P1, PT, R2.reuse, R229, PT ;  /* 0x000000e50200720c */ /* 0x040fe40003f26270 */
[----:B------:R-:W-:-:S02]  /*71f0*/  ISETP.LT.OR P0, PT, R2, R223, P0 ;  /* 0x000000df0200720c */ /* 0x000fc40000701670 */
[----:B------:R-:W-:Y:S02]  /*7200*/  ISETP.GE.AND P6, PT, R0, R230, PT ;  /* 0x000000e60000720c */ /* 0x000fe40003fc6270 */
[----:B------:R-:W-:Y:S02]  /*7210*/  ISETP.GE.AND P5, PT, R2, R228, PT ;  /* 0x000000e40200720c */ /* 0x000fe40003fa6270 */
[----:B------:R-:W-:Y:S02]  /*7220*/  IADD3 R3, R0, 0x8, RZ ;  /* 0x0000000800037810 */ /* 0x000fe40007ffe0ff */
[----:B------:R-:W-:Y:S02]  /*7230*/  ISETP.LT.OR P1, PT, R2, R225, P1 ;  /* 0x000000e10200720c */ /* 0x000fe40000f21670 */
[----:B------:R-:W-:Y:S02]  /*7240*/  FSEL R60, R23, -INF , !P0 ;  /* 0xff800000173c7808 */ /* 0x000fe40004000000 */
[----:B------:R-:W-:-:S02]  /*7250*/  ISETP.LT.OR P6, PT, R0, R226, P6 ;  /* 0x000000e20000720c */ /* 0x000fc400037c1670 */
[----:B------:R-:W-:Y:S02]  /*7260*/  ISETP.LT.OR P5, PT, R2, R224, P5 ;  /* 0x000000e00200720c */ /* 0x000fe40002fa1670 */
[----:B------:R-:W-:Y:S01]  /*7270*/  ISETP.GE.AND P0, PT, R3, R230, PT ;  /* 0x000000e60300720c */ /* 0x000fe20003f06270 */
[----:B------:R-:W-:Y:S01]  /*7280*/  IMAD.MOV.U32 R108, RZ, RZ, R107 ;  /* 0x000000ffff6c7224 */ /* 0x000fe200078e006b */
[----:B------:R-:W-:Y:S01]  /*7290*/  FSEL R107, R31, -INF , !P1 ;  /* 0xff8000001f6b7808 */ /* 0x000fe20004800000 */
[----:B------:R-:W-:Y:S01]  /*72a0*/  IMAD.MOV.U32 R240, RZ, RZ, R59 ;  /* 0x000000fffff07224 */ /* 0x000fe200078e003b */
[----:B------:R-:W-:Y:S02]  /*72b0*/  FSEL R63, R28, -INF , !P6 ;  /* 0xff8000001c3f7808 */ /* 0x000fe40007000000 */
[----:B------:R-:W-:Y:S02]  /*72c0*/  FSEL R59, R21, -INF , !P5 ;  /* 0xff800000153b7808 */ /* 0x000fe40006800000 */
[C---:B------:R-:W-:Y:S01]  /*72d0*/  ISETP.LT.OR P1, PT, R3.reuse, R226, P0 ;  /* 0x000000e20300720c */ /* 0x040fe20000721670 */
[----:B-1----:R-:W-:Y:S01]  /*72e0*/  HMMA.16816.F32.BF16 R32, R8, R16, R176 ;  /* 0x000000100820723c */ /* 0x002fe200000418b0 */
[----:B------:R-:W-:Y:S01]  /*72f0*/  ISETP.GE.AND P6, PT, R2, R230, PT ;  /* 0x000000e60200720c */ /* 0x000fe20003fc6270 */
[----:B------:R-:W-:Y:S01]  /*7300*/  IMAD.MOV.U32 R241, RZ, RZ, R58 ;  /* 0x000000fffff17224 */ /* 0x000fe200078e003a */
[----:B------:R-:W-:Y:S01]  /*7310*/  ISETP.GE.AND P5, PT, R0, R229, PT ;  /* 0x000000e50000720c */ /* 0x000fe20003fa6270 */
[----:B------:R-:W1:Y:S01]  /*7320*/  LDSM.16.M88.4 R20, [R219+0x8800] ;  /* 0x00880000db14783b */ /* 0x000e620000000200 */
[----:B------:R-:W-:-:S02]  /*7330*/  ISETP.GE.AND P0, PT, R3, R227, PT ;  /* 0x000000e30300720c */ /* 0x000fc40003f06270 */
        /* <DEDUP_REMOVED lines=8> */
[CC--:B------:R-:W-:Y:S02]  /*73c0*/  ISETP.GE.AND P6, PT, R3.reuse, R228.reuse, PT ;  /* 0x000000e40300720c */ /* 0x0c0fe40003fc6270 */
[----:B------:R-:W-:Y:S02]  /*73d0*/  ISETP.GE.AND P5, PT, R3, R229, PT ;  /* 0x000000e50300720c */ /* 0x000fe40003fa6270 */
[C---:B------:R-:W-:Y:S02]  /*73e0*/  ISETP.GE.AND P1, PT, R2.reuse, R228, PT ;  /* 0x000000e40200720c */ /* 0x040fe40003f26270 */
[----:B------:R-:W-:-:S02]  /*73f0*/  ISETP.GE.AND P0, PT, R2, R227, PT ;  /* 0x000000e30200720c */ /* 0x000fc40003f06270 */
[CC--:B------:R-:W-:Y:S02]  /*7400*/  ISETP.LT.OR P6, PT, R3.reuse, R224.reuse, P6 ;  /* 0x000000e00300720c */ /* 0x0c0fe400037c1670 */
[C---:B------:R-:W-:Y:S02]  /*7410*/  ISETP.LT.OR P1, PT, R2.reuse, R224, P1 ;  /* 0x000000e00200720c */ /* 0x040fe40000f21670 */
[----:B------:R-:W-:Y:S02]  /*7420*/  ISETP.LT.OR P5, PT, R3, R225, P5 ;  /* 0x000000e10300720c */ /* 0x000fe40002fa1670 */
[----:B------:R-:W-:Y:S02]  /*7430*/  ISETP.LT.OR P0, PT, R2, R223, P0 ;  /* 0x000000df0200720c */ /* 0x000fe40000701670 */
[----:B------:R-:W-:Y:S01]  /*7440*/  IADD3 R3, R0, 0x10, RZ ;  /* 0x0000001000037810 */ /* 0x000fe20007ffe0ff */
[----:B------:R-:W-:Y:S01]  /*7450*/  HMMA.16816.F32.BF16 R192, R12, R40, R200 ;  /* 0x000000280cc0723c */ /* 0x000fe200000418c8 */
[----:B------:R-:W-:Y:S01]  /*7460*/  IMAD.MOV.U32 R242, RZ, RZ, R57 ;  /* 0x000000fffff27224 */ /* 0x000fe200078e0039 */
[----:B------:R-:W-:-:S02]  /*7470*/  FSEL R57, R47, -INF , !P0 ;  /* 0xff8000002f397808 */ /* 0x000fc40004000000 */
[----:B------:R-:W-:-:S03]  /*7480*/  ISETP.GE.AND P0, PT, R3, R230, PT ;  /* 0x000000e60300720c */ /* 0x000fc60003f06270 */
[----:B------:R-:W-:Y:S02]  /*7490*/  FSEL R41, R44, -INF , !P6 ;  /* 0xff8000002c297808 */ /* 0x000fe40007000000 */
[----:B------:R-:W-:Y:S02]  /*74a0*/  FSEL R40, R45, -INF , !P1 ;  /* 0xff8000002d287808 */ /* 0x000fe40004800000 */
[C---:B------:R-:W-:Y:S02]  /*74b0*/  ISETP.GE.AND P6, PT, R2.reuse, R230, PT ;  /* 0x000000e60200720c */ /* 0x040fe40003fc6270 */
[C---:B------:R-:W-:Y:S01]  /*74c0*/  ISETP.GE.AND P1, PT, R2.reuse, R229, PT ;  /* 0x000000e50200720c */ /* 0x040fe20003f26270 */
[----:B------:R-:W-:Y:S01]  /*74d0*/  HMMA.16816.F32.BF16 R24, R4, R16, R48 ;  /* 0x000000100418723c */ /* 0x000fe20000041830 */
[C---:B------:R-:W-:Y:S02]  /*74e0*/  ISETP.LT.OR P6, PT, R2.reuse, R226, P6 ;  /* 0x000000e20200720c */ /* 0x040fe400037c1670 */
[----:B------:R-:W-:-:S02]  /*74f0*/  ISETP.LT.OR P1, PT, R2, R225, P1 ;  /* 0x000000e10200720c */ /* 0x000fc40000f21670 */
[----:B------:R-:W-:Y:S02]  /*7500*/  ISETP.LT.OR P0, PT, R3, R226, P0 ;  /* 0x000000e20300720c */ /* 0x000fe40000701670 */
[----:B------:R-:W-:Y:S02]  /*7510*/  IADD3 R2, R0, 0x11, RZ ;  /* 0x0000001100027810 */ /* 0x000fe40007ffe0ff */
[----:B------:R-:W-:Y:S02]  /*7520*/  FSEL R177, R32, -INF , !P0 ;  /* 0xff80000020b17808 */ /* 0x000fe40004000000 */
[C---:B------:R-:W-:Y:S01]  /*7530*/  ISETP.GE.AND P0, PT, R2.reuse, R230, PT ;  /* 0x000000e60200720c */ /* 0x040fe20003f06270 */
[----:B------:R-:W-:Y:S03]  /*7540*/  HMMA.16816.F32.BF16 R52, R4, R18, R52 ;  /* 0x000000120434723c */ /* 0x000fe60000041834 */
[----:B------:R-:W-:-:S05]  /*7550*/  ISETP.LT.OR P0, PT, R2, R226, P0 ;  /* 0x000000e20200720c */ /* 0x000fca0000701670 */
[----:B------:R-:W-:Y:S01]  /*7560*/  HMMA.16816.F32.BF16 R48, R8, R18, R188 ;  /* 0x000000120830723c */ /* 0x000fe200000418bc */
[----:B------:R-:W-:Y:S01]  /*7570*/  IMAD.MOV.U32 R109, RZ, RZ, R106 ;  /* 0x000000ffff6d7224 */ /* 0x000fe200078e006a */
[----:B------:R-:W-:Y:S01]  /*7580*/  FSEL R67, R38, -INF , !P5 ;  /* 0xff80000026437808 */ /* 0x000fe20006800000 */
[----:B------:R-:W2:Y:S01]  /*7590*/  LDSM.16.M88.4 R16, [R219+0x8c00] ;  /* 0x008c0000db10783b */ /* 0x000ea20000000200 */
[----:B------:R-:W-:Y:S01]  /*75a0*/  FSEL R62, R37, -INF , !P6 ;  /* 0xff800000253e7808 */ /* 0x000fe20007000000 */
[----:B------:R-:W-:Y:S01]  /*75b0*/  IMAD.MOV.U32 R247, RZ, RZ, R231 ;  /* 0x000000fffff77224 */ /* 0x000fe200078e00e7 */
[----:B------:R-:W-:Y:S01]  /*75c0*/  FSEL R106, R39, -INF , !P1 ;  /* 0xff800000276a7808 */ /* 0x000fe20004800000 */
[----:B------:R-:W-:-:S04]  /*75d0*/  DEPBAR.LE SB0, 0x0 ;  /* 0x000080000000791a */ /* 0x000fc80000000000 */
[----:B------:R-:W-:Y:S02]  /*75e0*/  FSEL R201, R33, -INF , !P0 ;  /* 0xff80000021c97808 */ /* 0x000fe40004000000 */
[C---:B------:R-:W-:Y:S02]  /*75f0*/  ISETP.GE.AND P6, PT, R3.reuse, R229, PT ;  /* 0x000000e50300720c */ /* 0x040fe40003fc6270 */
[C---:B------:R-:W-:Y:S02]  /*7600*/  ISETP.GE.AND P5, PT, R3.reuse, R228, PT ;  /* 0x000000e40300720c */ /* 0x040fe40003fa6270 */
[CC--:B------:R-:W-:Y:S02]  /*7610*/  ISETP.GE.AND P1, PT, R3.reuse, R227.reuse, PT ;  /* 0x000000e30300720c */ /* 0x0c0fe40003f26270 */
[----:B------:R-:W-:Y:S02]  /*7620*/  ISETP.GE.AND P0, PT, R2, R227, PT ;  /* 0x000000e30200720c */ /* 0x000fe40003f06270 */
[----:B------:R-:W-:-:S02]  /*7630*/  ISETP.LT.OR P6, PT, R3, R225, P6 ;  /* 0x000000e10300720c */ /* 0x000fc400037c1670 */
[C---:B------:R-:W-:Y:S02]  /*7640*/  ISETP.LT.OR P5, PT, R3.reuse, R224, P5 ;  /* 0x000000e00300720c */ /* 0x040fe40002fa1670 */
[-C--:B------:R-:W-:Y:S02]  /*7650*/  ISETP.LT.OR P1, PT, R3, R223.reuse, P1 ;  /* 0x000000df0300720c */ /* 0x080fe40000f21670 */
        /* <DEDUP_REMOVED lines=9> */
[----:B------:R-:W-:Y:S01]  /*76f0*/  ISETP.GE.AND P0, PT, R3, R227, PT ;  /* 0x000000e30300720c */ /* 0x000fe20003f06270 */
[----:B-1----:R-:W-:Y:S01]  /*7700*/  HMMA.16816.F32.BF16 R36, R8, R20, R196 ;  /* 0x000000140824723c */ /* 0x002fe200000418c4 */
        /* <DEDUP_REMOVED lines=16> */
[----:B------:R-:W-:Y:S01]  /*7810*/  ISETP.LT.OR P0, PT, R2, R223, P0 ;  /* 0x000000df0200720c */ /* 0x000fe20000701670 */
[----:B------:R-:W-:Y:S01]  /*7820*/  HMMA.16816.F32.BF16 R28, R4, R20, R180 ;  /* 0x00000014041c723c */ /* 0x000fe200000418b4 */
[----:B------:R-:W-:Y:S02]  /*7830*/  IADD3 R3, R0, 0x20, RZ ;  /* 0x0000002000037810 */ /* 0x000fe40007ffe0ff */
[----:B------:R-:W-:-:S02]  /*7840*/  FSEL R48, R52, -INF , !P6 ;  /* 0xff80000034307808 */ /* 0x000fc40007000000 */
[----:B------:R-:W-:Y:S02]  /*7850*/  FSEL R53, R53, -INF , !P1 ;  /* 0xff80000035357808 */ /* 0x000fe40004800000 */
[----:B------:R-:W-:Y:S02]  /*7860*/  FSEL R189, R55, -INF , !P0 ;  /* 0xff80000037bd7808 */ /* 0x000fe40004000000 */
[CC--:B------:R-:W-:Y:S02]  /*7870*/  ISETP.GE.AND P6, PT, R2.reuse, R230.reuse, PT ;  /* 0x000000e60200720c */ /* 0x0c0fe40003fc6270 */
[C---:B------:R-:W-:Y:S02]  /*7880*/  ISETP.GE.AND P1, PT, R2.reuse, R229, PT ;  /* 0x000000e50200720c */ /* 0x040fe40003f26270 */
[----:B------:R-:W-:Y:S02]  /*7890*/  ISETP.GE.AND P0, PT, R3, R230, PT ;  /* 0x000000e60300720c */ /* 0x000fe40003f06270 */
[----:B------:R-:W-:-:S02]  /*78a0*/  ISETP.LT.OR P6, PT, R2, R226, P6 ;  /* 0x000000e20200720c */ /* 0x000fc400037c1670 */
[----:B------:R-:W-:Y:S02]  /*78b0*/  ISETP.LT.OR P1, PT, R2, R225, P1 ;  /* 0x000000e10200720c */ /* 0x000fe40000f21670 */
[----:B------:R-:W-:Y:S02]  /*78c0*/  ISETP.LT.OR P0, PT, R3, R226, P0 ;  /* 0x000000e20300720c */ /* 0x000fe40000701670 */
[----:B------:R-:W-:Y:S02]  /*78d0*/  IADD3 R2, R0, 0x21, RZ ;  /* 0x0000002100027810 */ /* 0x000fe40007ffe0ff */
[----:B------:R-:W-:Y:S01]  /*78e0*/  FSEL R232, R36, -INF , !P0 ;  /* 0xff80000024e87808 */ /* 0x000fe20004000000 */
[----:B------:R-:W-:Y:S01]  /*78f0*/  HMMA.16816.F32.BF16 R24, R4, R22, R184 ;  /* 0x000000160418723c */ /* 0x000fe200000418b8 */
[----:B------:R-:W-:Y:S02]  /*7900*/  ISETP.GE.AND P0, PT, R2, R230, PT ;  /* 0x000000e60200720c */ /* 0x000fe40003f06270 */
[----:B------:R-:W-:-:S02]  /*7910*/  FSEL R202, R50, -INF , !P5 ;  /* 0xff80000032ca7808 */ /* 0x000fc40006800000 */
[----:B------:R-:W-:-:S03]  /*7920*/  ISETP.GE.AND P5, PT, R3, R228, PT ;  /* 0x000000e40300720c */ /* 0x000fc60003fa6270 */
[----:B------:R-:W-:Y:S01]  /*7930*/  HMMA.16816.F32.BF16 R20, R8, R22, R204 ;  /* 0x000000160814723c */ /* 0x000fe200000418cc */
[----:B------:R-:W-:Y:S02]  /*7940*/  ISETP.LT.OR P0, PT, R2, R226, P0 ;  /* 0x000000e20200720c */ /* 0x000fe40000701670 */
[----:B------:R-:W-:Y:S02]  /*7950*/  FSEL R191, R49, -INF , !P6 ;  /* 0xff80000031bf7808 */ /* 0x000fe40007000000 */
[----:B------:R-:W-:Y:S02]  /*7960*/  FSEL R203, R51, -INF , !P1 ;  /* 0xff80000033cb7808 */ /* 0x000fe40004800000 */
[----:B------:R-:W-:Y:S02]  /*7970*/  ISETP.LT.OR P5, PT, R3, R224, P5 ;  /* 0x000000e00300720c */ /* 0x000fe40002fa1670 */
[----:B------:R-:W-:Y:S02]  /*7980*/  FSEL R233, R37, -INF , !P0 ;  /* 0xff80000025e97808 */ /* 0x000fe40004000000 */
[----:B------:R-:W-:-:S02]  /*7990*/  ISETP.GE.AND P6, PT, R3, R229, PT ;  /* 0x000000e50300720c */ /* 0x000fc40003fc6270 */
[CC--:B------:R-:W-:Y:S02]  /*79a0*/  ISETP.GE.AND P1, PT, R3.reuse, R227.reuse, PT ;  /* 0x000000e30300720c */ /* 0x0c0fe40003f26270 */
[----:B------:R-:W-:Y:S02]  /*79b0*/  ISETP.GE.AND P0, PT, R2, R227, PT ;  /* 0x000000e30200720c */ /* 0x000fe40003f06270 */
[----:B------:R-:W-:Y:S02]  /*79c0*/  FSEL R207, R28, -INF , !P5 ;  /* 0xff8000001ccf7808 */ /* 0x000fe40006800000 */
[C---:B------:R-:W-:Y:S02]  /*79d0*/  ISETP.LT.OR P6, PT, R3.reuse, R225, P6 ;  /* 0x000000e10300720c */ /* 0x040fe400037c1670 */
[----:B------:R-:W-:Y:S02]  /*79e0*/  ISETP.GE.AND P5, PT, R2, R228, PT ;  /* 0x000000e40200720c */ /* 0x000fe40003fa6270 */
[----:B------:R-:W-:-:S02]  /*79f0*/  ISETP.LT.OR P1, PT, R3, R223, P1 ;  /* 0x000000df0300720c */ /* 0x000fc40000f21670 */
[----:B------:R-:W-:Y:S02]  /*7a00*/  ISETP.LT.OR P0, PT, R2, R223, P0 ;  /* 0x000000df0200720c */ /* 0x000fe40000701670 */
[----:B------:R-:W-:Y:S02]  /*7a10*/  IADD3 R3, R0, 0x28, RZ ;  /* 0x0000002800037810 */ /* 0x000fe40007ffe0ff */
[----:B------:R-:W-:Y:S02]  /*7a20*/  FSEL R239, R38, -INF , !P6 ;  /* 0xff80000026ef7808 */ /* 0x000fe40007000000 */
[----:B------:R-:W-:Y:S02]  /*7a30*/  ISETP.LT.OR P5, PT, R2, R224, P5 ;  /* 0x000000e00200720c */ /* 0x000fe40002fa1670 */
[----:B------:R-:W-:Y:S02]  /*7a40*/  FSEL R212, R30, -INF , !P1 ;  /* 0xff8000001ed47808 */ /* 0x000fe40004800000 */
[----:B------:R-:W-:-:S02]  /*7a50*/  FSEL R213, R31, -INF , !P0 ;  /* 0xff8000001fd57808 */ /* 0x000fc40004000000 */
[C---:B------:R-:W-:Y:S02]  /*7a60*/  ISETP.GE.AND P6, PT, R2.reuse, R229, PT ;  /* 0x000000e50200720c */ /* 0x040fe40003fc6270 */
[C---:B------:R-:W-:Y:S01]  /*7a70*/  ISETP.GE.AND P1, PT, R3.reuse, R230, PT ;  /* 0x000000e60300720c */ /* 0x040fe20003f26270 */
[----:B------:R-:W-:Y:S01]  /*7a80*/  BAR.SYNC.DEFER_BLOCKING 0x0 ;  /* 0x0000000000007b1d */ /* 0x000fe20000010000 */
[----:B------:R-:W-:Y:S01]  /*7a90*/  ISETP.GE.AND P0, PT, R3, R227, PT ;  /* 0x000000e30300720c */ /* 0x000fe20003f06270 */
[----:B--2---:R-:W-:Y:S01]  /*7aa0*/  HMMA.16816.F32.BF16 R44, R8, R16, R248 ;  /* 0x00000010082c723c */ /* 0x004fe200000418f8 */
[----:B------:R-:W-:Y:S02]  /*7ab0*/  FSEL R204, R29, -INF , !P5 ;  /* 0xff8000001dcc7808 */ /* 0x000fe40006800000 */
        /* <DEDUP_REMOVED lines=9> */
[C---:B------:R-:W-:Y:S02]  /*7b50*/  ISETP.GE.AND P5, PT, R3.reuse, R229, PT ;  /* 0x000000e50300720c */ /* 0x040fe40003fa6270 */
[C---:B------:R-:W-:Y:S01]  /*7b60*/  ISETP.GE.AND P0, PT, R2.reuse, R227, PT ;  /* 0x000000e30200720c */ /* 0x040fe20003f06270 */
[----:B------:R-:W-:Y:S01]  /*7b70*/  HMMA.16816.F32.BF16 R32, R4, R16, R192 ;  /* 0x000000100420723c */ /* 0x000fe200000418c0 */
[CC--:B------:R-:W-:Y:S02]  /*7b80*/  ISETP.LT.OR P6, PT, R3.reuse, R224.reuse, P6 ;  /* 0x000000e00300720c */ /* 0x0c0fe400037c1670 */
[----:B------:R-:W-:Y:S02]  /*7b90*/  ISETP.LT.OR P1, PT, R2, R224, P1 ;  /* 0x000000e00200720c */ /* 0x000fe40000f21670 */
[----:B------:R-:W-:-:S02]  /*7ba0*/  ISETP.LT.OR P5, PT, R3, R225, P5 ;  /* 0x000000e10300720c */ /* 0x000fc40002fa1670 */
[----:B------:R-:W-:Y:S01]  /*7bb0*/  ISETP.LT.OR P0, PT, R2, R223, P0 ;  /* 0x000000df0200720c */ /* 0x000fe20000701670 */
[----:B------:R-:W-:Y:S01]  /*7bc0*/  HMMA.16816.F32.BF16 R12, R12, R42, R108 ;  /* 0x0000002a0c0c723c */ /* 0x000fe2000004186c */
[----:B------:R-:W-:Y:S02]  /*7bd0*/  IADD3 R3, R0, 0x30, RZ ;  /* 0x0000003000037810 */ /* 0x000fe40007ffe0ff */
[----:B------:R-:W-:Y:S02]  /*7be0*/  FSEL R205, R24, -INF , !P6 ;  /* 0xff80000018cd7808 */ /* 0x000fe40007000000 */
[----:B------:R-:W-:Y:S02]  /*7bf0*/  FSEL R206, R25, -INF , !P1 ;  /* 0xff80000019ce7808 */ /* 0x000fe40004800000 */
[----:B------:R-:W-:Y:S02]  /*7c00*/  FSEL R211, R27, -INF , !P0 ;  /* 0xff8000001bd37808 */ /* 0x000fe40004000000 */
[----:B------:R-:W-:-:S02]  /*7c10*/  ISETP.GE.AND P6, PT, R2, R230, PT ;  /* 0x000000e60200720c */ /* 0x000fc40003fc6270 */
[C---:B------:R-:W-:Y:S02]  /*7c20*/  ISETP.GE.AND P1, PT, R2.reuse, R229, PT ;  /* 0x000000e50200720c */ /* 0x040fe40003f26270 */
[C---:B------:R-:W-:Y:S02]  /*7c30*/  ISETP.GE.AND P0, PT, R3.reuse, R230, PT ;  /* 0x000000e60300720c */ /* 0x040fe40003f06270 */
[CC--:B------:R-:W-:Y:S02]  /*7c40*/  ISETP.LT.OR P6, PT, R2.reuse, R226.reuse, P6 ;  /* 0x000000e20200720c */ /* 0x0c0fe400037c1670 */
[----:B------:R-:W-:Y:S02]  /*7c50*/  ISETP.LT.OR P1, PT, R2, R225, P1 ;  /* 0x000000e10200720c */ /* 0x000fe40000f21670 */
[----:B------:R-:W-:Y:S02]  /*7c60*/  ISETP.LT.OR P0, PT, R3, R226, P0 ;  /* 0x000000e20300720c */ /* 0x000fe40000701670 */
[----:B------:R-:W-:-:S02]  /*7c70*/  IADD3 R2, R0, 0x31, RZ ;  /* 0x0000003100027810 */ /* 0x000fc40007ffe0ff */
[----:B------:R-:W-:Y:S02]  /*7c80*/  FSEL R234, R22, -INF , !P5 ;  /* 0xff80000016ea7808 */ /* 0x000fe40006800000 */
[----:B------:R-:W-:Y:S02]  /*7c90*/  FSEL R215, R21, -INF , !P6 ;  /* 0xff80000015d77808 */ /* 0x000fe40007000000 */
[----:B------:R-:W-:Y:S02]  /*7ca0*/  FSEL R250, R44, -INF , !P0 ;  /* 0xff8000002cfa7808 */ /* 0x000fe40004000000 */
[C---:B------:R-:W-:Y:S02]  /*7cb0*/  ISETP.GE.AND P6, PT, R3.reuse, R229, PT ;  /* 0x000000e50300720c */ /* 0x040fe40003fc6270 */
[C---:B------:R-:W-:Y:S02]  /*7cc0*/  ISETP.GE.AND P5, PT, R3.reuse, R228, PT ;  /* 0x000000e40300720c */ /* 0x040fe40003fa6270 */
[----:B------:R-:W-:Y:S01]  /*7cd0*/  ISETP.GE.AND P0, PT, R2, R230, PT ;  /* 0x000000e60200720c */ /* 0x000fe20003f06270 */
[----:B------:R-:W-:Y:S01]  /*7ce0*/  HMMA.16816.F32.BF16 R8, R8, R18, R240 ;  /* 0x000000120808723c */ /* 0x000fe200000418f0 */
[----:B------:R-:W-:-:S02]  /*7cf0*/  ISETP.LT.OR P6, PT, R3, R225, P6 ;  /* 0x000000e10300720c */ /* 0x000fc400037c1670 */
[----:B------:R-:W-:Y:S02]  /*7d00*/  ISETP.LT.OR P5, PT, R3, R224, P5 ;  /* 0x000000e00300720c */ /* 0x000fe40002fa1670 */
[----:B------:R-:W-:Y:S02]  /*7d10*/  ISETP.LT.OR P0, PT, R2, R226, P0 ;  /* 0x000000e20200720c */ /* 0x000fe40000701670 */
[----:B------:R-:W-:Y:S02]  /*7d20*/  FSEL R235, R23, -INF , !P1 ;  /* 0xff80000017eb7808 */ /* 0x000fe40004800000 */
[----:B------:R-:W-:Y:S02]  /*7d30*/  FSEL R44, R46, -INF , !P6 ;  /* 0xff8000002e2c7808 */ /* 0x000fe40007000000 */
[----:B------:R-:W-:Y:S02]  /*7d40*/  FSEL R241, R32, -INF , !P5 ;  /* 0xff80000020f17808 */ /* 0x000fe40006800000 */
[----:B------:R-:W-:-:S02]  /*7d50*/  FSEL R248, R45, -INF , !P0 ;  /* 0xff8000002df87808 */ /* 0x000fc40004000000 */
[C---:B------:R-:W-:Y:S02]  /*7d60*/  ISETP.GE.AND P1, PT, R3.reuse, R227, PT ;  /* 0x000000e30300720c */ /* 0x040fe40003f26270 */
[C---:B------:R-:W-:Y:S02]  /*7d70*/  ISETP.GE.AND P6, PT, R2.reuse, R229, PT ;  /* 0x000000e50200720c */ /* 0x040fe40003fc6270 */
[C---:B------:R-:W-:Y:S02]  /*7d80*/  ISETP.GE.AND P5, PT, R2.reuse, R228, PT ;  /* 0x000000e40200720c */ /* 0x040fe40003fa6270 */
[C---:B------:R-:W-:Y:S01]  /*7d90*/  ISETP.GE.AND P0, PT, R2.reuse, R227, PT ;  /* 0x000000e30200720c */ /* 0x040fe20003f06270 */
[----:B------:R-:W-:Y:S01]  /*7da0*/  HMMA.16816.F32.BF16 R4, R4, R18, R12 ;  /* 0x000000120404723c */ /* 0x000fe2000004180c */
[----:B------:R-:W-:Y:S02]  /*7db0*/  ISETP.LT.OR P1, PT, R3, R223, P1 ;  /* 0x000000df0300720c */ /* 0x000fe40000f21670 */
[----:B------:R-:W-:-:S02]  /*7dc0*/  ISETP.LT.OR P6, PT, R2, R225, P6 ;  /* 0x000000e10200720c */ /* 0x000fc400037c1670 */
[C---:B------:R-:W-:Y:S02]  /*7dd0*/  ISETP.LT.OR P5, PT, R2.reuse, R224, P5 ;  /* 0x000000e00200720c */ /* 0x040fe40002fa1670 */
[----:B------:R-:W-:Y:S02]  /*7de0*/  ISETP.LT.OR P0, PT, R2, R223, P0 ;  /* 0x000000df0200720c */ /* 0x000fe40000701670 */
[----:B------:R-:W-:Y:S02]  /*7df0*/  IADD3 R2, R0, 0x38, RZ ;  /* 0x0000003800027810 */ /* 0x000fe40007ffe0ff */
[----:B------:R-:W-:Y:S02]  /*7e00*/  FSEL R242, R34, -INF , !P1 ;  /* 0xff80000022f27808 */ /* 0x000fe40004800000 */
[----:B------:R-:W-:Y:S02]  /*7e10*/  ISETP.GE.AND P1, PT, R2, R229, PT ;  /* 0x000000e50200720c */ /* 0x000fe40003f26270 */
[----:B------:R-:W-:-:S02]  /*7e20*/  IADD3 R0, R0, 0x39, RZ ;  /* 0x0000003900007810 */ /* 0x000fc40007ffe0ff */
[----:B------:R-:W-:-:S04]  /*7e30*/  ISETP.LT.OR P1, PT, R2, R225, P1 ;  /* 0x000000e10200720c */ /* 0x000fc80000f21670 */
[----:B------:R-:W-:Y:S02]  /*7e40*/  FSEL R251, R10, -INF , !P1 ;  /* 0xff8000000afb7808 */ /* 0x000fe40004800000 */
[C---:B------:R-:W-:Y:S01]  /*7e50*/  ISETP.GE.AND P1, PT, R0.reuse, R228, PT ;  /* 0x000000e40000720c */ /* 0x040fe20003f26270 */
[----:B------:R-:W-:Y:S01]  /*7e60*/  IMAD.MOV.U32 R246, RZ, RZ, R247 ;  /* 0x000000fffff67224 */ /* 0x000fe200078e00f7 */
[----:B------:R-:W-:Y:S02]  /*7e70*/  FSEL R47, R47, -INF , !P6 ;  /* 0xff8000002f2f7808 */ /* 0x000fe40007000000 */
[----:B------:R-:W-:Y:S02]  /*7e80*/  ISETP.LT.OR P1, PT, R0, R224, P1 ;  /* 0x000000e00000720c */ /* 0x000fe40000f21670 */
[----:B------:R-:W-:Y:S02]  /*7e90*/  FSEL R238, R33, -INF , !P5 ;  /* 0xff80000021ee7808 */ /* 0x000fe40006800000 */
[----:B------:R-:W-:-:S02]  /*7ea0*/  FSEL R245, R35, -INF , !P0 ;  /* 0xff80000023f57808 */ /* 0x000fc40004000000 */
[C---:B------:R-:W-:Y:S02]  /*7eb0*/  ISETP.GE.AND P6, PT, R2.reuse, R230, PT ;  /* 0x000000e60200720c */ /* 0x040fe40003fc6270 */
[C---:B------:R-:W-:Y:S02]  /*7ec0*/  ISETP.GE.AND P5, PT, R2.reuse, R228, PT ;  /* 0x000000e40200720c */ /* 0x040fe40003fa6270 */
[----:B------:R-:W-:Y:S02]  /*7ed0*/  ISETP.GE.AND P0, PT, R2, R227, PT ;  /* 0x000000e30200720c */ /* 0x000fe40003f06270 */
[----:B------:R-:W-:Y:S02]  /*7ee0*/  FSEL R240, R5, -INF , !P1 ;  /* 0xff80000005f07808 */ /* 0x000fe40004800000 */
[----:B------:R-:W-:Y:S02]  /*7ef0*/  ISETP.GT.AND P1, PT, R208, R246, PT ;  /* 0x000000f6d000720c */ /* 0x000fe40003f24270 */
[----:B------:R-:W-:-:S02]  /*7f00*/  ISETP.LT.OR P6, PT, R2, R226, P6 ;  /* 0x000000e20200720c */ /* 0x000fc400037c1670 */
[C---:B------:R-:W-:Y:S02]  /*7f10*/  ISETP.LT.OR P5, PT, R2.reuse, R224, P5 ;  /* 0x000000e00200720c */ /* 0x040fe40002fa1670 */
[----:B------:R-:W-:Y:S02]  /*7f20*/  ISETP.LT.OR P0, PT, R2, R223, P0 ;  /* 0x000000df0200720c */ /* 0x000fe40000701670 */
[----:B------:R-:W-:Y:S02]  /*7f30*/  FSEL R247, R8, -INF , !P6 ;  /* 0xff80000008f77808 */ /* 0x000fe40007000000 */
[----:B------:R-:W-:Y:S02]  /*7f40*/  FSEL R237, R4, -INF , !P5 ;  /* 0xff80000004ed7808 */ /* 0x000fe40006800000 */
[----:B------:R-:W-:Y:S02]  /*7f50*/  FSEL R244, R6, -INF , !P0 ;  /* 0xff80000006f47808 */ /* 0x000fe40004000000 */
[----:B------:R-:W-:-:S02]  /*7f60*/  ISETP.GE.AND P6, PT, R0, R230, PT ;  /* 0x000000e60000720c */ /* 0x000fc40003fc6270 */
[C---:B------:R-:W-:Y:S02]  /*7f70*/  ISETP.GE.AND P5, PT, R0.reuse, R229, PT ;  /* 0x000000e50000720c */ /* 0x040fe40003fa6270 */
[C---:B------:R-:W-:Y:S02]  /*7f80*/  ISETP.GE.AND P0, PT, R0.reuse, R227, PT ;  /* 0x000000e30000720c */ /* 0x040fe40003f06270 */
[C---:B------:R-:W-:Y:S02]  /*7f90*/  ISETP.LT.OR P6, PT, R0.reuse, R226, P6 ;  /* 0x000000e20000720c */ /* 0x040fe400037c1670 */
[C---:B------:R-:W-:Y:S02]  /*7fa0*/  ISETP.LT.OR P5, PT, R0.reuse, R225, P5 ;  /* 0x000000e10000720c */ /* 0x040fe40002fa1670 */
[----:B------:R-:W-:Y:S02]  /*7fb0*/  ISETP.LT.OR P0, PT, R0, R223, P0 ;  /* 0x000000df0000720c */ /* 0x000fe40000701670 */
[----:B------:R-:W-:-:S02]  /*7fc0*/  FSEL R246, R9, -INF , !P6 ;  /* 0xff80000009f67808 */ /* 0x000fc40007000000 */
[----:B------:R-:W-:Y:S02]  /*7fd0*/  FSEL R243, R7, -INF , !P0 ;  /* 0xff80000007f37808 */ /* 0x000fe40004000000 */
[----:B------:R-:W-:Y:S01]  /*7fe0*/  FSEL R249, R11, -INF , !P5 ;  /* 0xff8000000bf97808 */ /* 0x000fe20006800000 */
[----:B------:R-:W-:Y:S05]  /*7ff0*/  @!P1 BRA `(.L_x_188) ;  /* 0x000003c000009947 */ /* 0x000fea0003800000 */
[----:B------:R-:W2:Y:S04]  /*8000*/  LDL.64 R108, [R1+0x48] ;  /* 0x00004800016c7983 */ /* 0x000ea80000100a00 */
[----:B------:R-:W3:Y:S01]  /*8010*/  LDL.64 R110, [R1+0x40] ;  /* 0x00004000016e7983 */ /* 0x000ee20000100a00 */
[----:B------:R-:W-:Y:S01]  /*8020*/  IADD3 R0, R101, -0x3, RZ ;  /* 0xfffffffd65007810 */ /* 0x000fe20007ffe0ff */
[----:B------:R-:W-:Y:S02]  /*8030*/  BSSY B0, `(.L_x_189) ;  /* 0x0000037000007945 */ /* 0x000fe40003800000 */
[----:B------:R1:W-:Y:S01]  /*8040*/  @P4 STS [R222+0x6000], RZ ;  /* 0x006000ffde004388 */ /* 0x0003e20000000800 */
[----:B------:R-:W-:Y:S01]  /*8050*/  SHF.R.S32.HI R4, RZ, 0x1f, R0 ;  /* 0x0000001fff047819 */ /* 0x000fe20000011400 */
[----:B------:R-:W-:-:S02]  /*8060*/  IMAD.WIDE.U32 R2, R0, c[0x0][0x198], RZ ;  /* 0x0000660000027a25 */ /* 0x000fc400078e00ff */
[----:B------:R1:W-:Y:S02]  /*8070*/  @P4 STS [R222+0x6004], RZ ;  /* 0x006004ffde004388 */ /* 0x0003e40000000800 */
[----:B------:R-:W-:Y:S02]  /*8080*/  IMAD R4, R4, c[0x0][0x198], RZ ;  /* 0x0000660004047a24 */ /* 0x000fe400078e02ff */
[----:B------:R1:W-:Y:S02]  /*8090*/  @P4 STS.64 [R222+0x6008], RZ ;  /* 0x006008ffde004388 */ /* 0x0003e40000000a00 */
[----:B------:R-:W-:-:S04]  /*80a0*/  IMAD R4, R0, c[0x0][0x19c], R4 ;  /* 0x0000670000047a24 */ /* 0x000fc800078e0204 */
[----:B------:R-:W-:Y:S01]  /*80b0*/  IMAD.IADD R3, R3, 0x1, R4 ;  /* 0x0000000103037824 */ /* 0x000fe200078e0204 */
[----:B--2---:R-:W-:-:S04]  /*80c0*/  LEA R0, P5, R2, R108, 0x6 ;  /* 0x0000006c02007211 */ /* 0x004fc800078a30ff */
[----:B------:R-:W-:Y:S02]  /*80d0*/  @!P4 LEA R12, P0, R0, c[0x0][0x168], 0x1 ;  /* 0x00005a00000cca11 */ /* 0x000fe400078008ff */
[----:B---3--:R-:W-:Y:S02]  /*80e0*/  LEA.HI.X R3, R2, R111, R3, 0x6, P5 ;  /* 0x0000006f02037211 */ /* 0x008fe400028f3403 */
[C---:B------:R-:W-:Y:S02]  /*80f0*/  @!P3 LEA R8, P5, R0.reuse, c[0x0][0x168], 0x1 ;  /* 0x00005a000008ba11 */ /* 0x040fe400078a08ff */
[C-C-:B------:R-:W-:Y:S02]  /*8100*/  @!P4 LEA.HI.X R13, R0.reuse, c[0x0][0x16c], R3.reuse, 0x1, P0 ;  /* 0x00005b00000dca11 */ /* 0x140fe400000f0c03 */
[C---:B------:R-:W-:Y:S02]  /*8110*/  @!P2 LEA R6, P0, R0.reuse, c[0x0][0x168], 0x1 ;  /* 0x00005a000006aa11 */ /* 0x040fe400078008ff */
[C---:B------:R-:W-:Y:S01]  /*8120*/  IADD3 R2, P6, R0.reuse, UR11, RZ ;  /* 0x0000000b00027c10 */ /* 0x040fe2000ffde0ff */
[----:B------:R-:W-:Y:S01]  /*8130*/  @!PT LDS RZ, [RZ] ;  /* 0x00000000fffff984 */ /* 0x000fe20000000800 */
[----:B------:R-:W-:Y:S01]  /*8140*/  @!PT LDS RZ, [RZ] ;  /* 0x00000000fffff984 */ /* 0x000fe20000000800 */
[----:B------:R-:W-:Y:S01]  /*8150*/  @!PT LDS RZ, [RZ] ;  /* 0x00000000fffff984 */ /* 0x000fe20000000800 */
[----:B------:R1:W-:Y:S01]  /*8160*/  @!P4 LDGSTS.E.BYPASS.LTC128B.128 [R222+0x6000], [R12.64] ;  /* 0x060000000cdecfae */ /* 0x0003e2000b901d4c */
[----:B------:R-:W-:-:S02]  /*8170*/  @!P3 LEA.HI.X R9, R0, c[0x0][0x16c], R3, 0x1, P5 ;  /* 0x00005b000009ba11 */ /* 0x000fc400028f0c03 */
        /* <DEDUP_REMOVED lines=11> */
[----:B------:R-:W-:-:S03]  /*8230*/  @!P3 LEA.HI.X R5, R2, c[0x0][0x16c], R3, 0x1, P0 ;  /* 0x00005b000205ba11 */ /* 0x000fc600000f0c03 */
        /* <DEDUP_REMOVED lines=22> */
.L_x_190:
[----:B------:R-:W-:Y:S05]  /*83a0*/  BSYNC B0 ;  /* 0x0000000000007941 */ /* 0x000fea0003800000 */
.L_x_189:
[----:B------:R-:W0:Y:S02]  /*83b0*/  LDGDEPBAR ;  /* 0x00000000000079af */ /* 0x000e240000000000 */
.L_x_188:
[----:B------:R-:W2:Y:S04]  /*83c0*/  LDL.LU R30, [R1+0x18] ;  /* 0x00001800011e7983 */ /* 0x000ea80000300800 */
[----:B------:R-:W3:Y:S01]  /*83d0*/  LDL.LU R29, [R1+0x1c] ;  /* 0x00001c00011d7983 */ /* 0x000ee20000300800 */
[----:B------:R-:W-:Y:S02]  /*83e0*/  FMNMX.FTZ R0, R103, R56, !PT ;  /* 0x0000003867007209 */ /* 0x000fe40007810000 */
[----:B------:R-:W-:Y:S01]  /*83f0*/  MOV R49, R252 ;  /* 0x000000fc00317202 */ /* 0x000fe20000000f00 */
[----:B------:R-:W-:Y:S01]  /*8400*/  LDSM.16.MT88.4 R16, [R216+0x9000] ;  /* 0x00900000d810783b */ /* 0x000fe20000004200 */
[----:B------:R-:W-:Y:S02]  /*8410*/  FMNMX.FTZ R0, R59, R0, !PT ;  /* 0x000000003b007209 */ /* 0x000fe40007810000 */
[----:B------:R-:W-:Y:S01]  /*8420*/  MOV R54, R100 ;  /* 0x0000006400367202 */ /* 0x000fe20000000f00 */
[----:B------:R-:W-:Y:S01]  /*8430*/  LDSM.16.MT88.4 R24, [R216+0xa000] ;  /* 0x00a00000d818783b */ /* 0x000fe20000004200 */
[----:B------:R-:W-:-:S03]  /*8440*/  FMNMX.FTZ R0, R41, R0, !PT ;  /* 0x0000000029007209 */ /* 0x000fc60007810000 */
[----:B------:R-:W-:Y:S01]  /*8450*/  LDSM.16.MT88.4 R20, [R218+0x9000] ;  /* 0x00900000da14783b */ /* 0x000fe20000004200 */
[----:B------:R-:W-:-:S03]  /*8460*/  FMNMX.FTZ R0, R40, R0, !PT ;  /* 0x0000000028007209 */ /* 0x000fc60007810000 */
[----:B------:R-:W-:Y:S01]  /*8470*/  LDSM.16.MT88.4 R32, [R216+0xb000] ;  /* 0x00b00000d820783b */ /* 0x000fe20000004200 */
[----:B------:R-:W-:-:S03]  /*8480*/  FMNMX.FTZ R0, R178, R0, !PT ;  /* 0x00000000b2007209 */ /* 0x000fc60007810000 */
[----:B------:R-:W-:Y:S01]  /*8490*/  STL [R1+0x68], R217 ;  /* 0x000068d901007387 */ /* 0x000fe20000100800 */
[----:B------:R-:W-:-:S04]  /*84a0*/  FMNMX.FTZ R0, R176, R0, !PT ;  /* 0x00000000b0007209 */ /* 0x000fc80007810000 */
        /* <DEDUP_REMOVED lines=21> */
[----:B-1----:R-:W1:Y:S01]  /*8600*/  SHFL.BFLY PT, R5, R0, 0x2, 0x1f ;  /* 0x0c401f0000057f89 */ /* 0x002e6200000e0000 */
        /* <DEDUP_REMOVED lines=14> */
[----:B------:R-:W-:Y:S01]  /*86f0*/  FMNMX.FTZ R4, R201, R4, !PT ;  /* 0x00000004c9047209 */ /* 0x000fe20007810000 */
[----:B------:R-:W1:Y:S01]  /*8700*/  SHFL.BFLY PT, R6, R0, 0x1, 0x1f ;  /* 0x0c201f0000067f89 */ /* 0x000e6200000e0000 */
[----:B------:R-:W-:-:S02]  /*8710*/  FMNMX.FTZ R2, R106, R2, !PT ;  /* 0x000000026a027209 */ /* 0x000fc40007810000 */
[----:B------:R-:W-:Y:S01]  /*8720*/  FMNMX.FTZ R4, R200, R4, !PT ;  /* 0x00000004c8047209 */ /* 0x000fe20007810000 */
[----:B------:R-:W4:Y:S01]  /*8730*/  SHFL.BFLY PT, R5, R3, 0x2, 0x1f ;  /* 0x0c401f0003057f89 */ /* 0x000f2200000e0000 */
        /* <DEDUP_REMOVED lines=10> */
[----:B-1----:R-:W-:-:S02]  /*87e0*/  FMNMX.FTZ R36, R0, R6, !PT ;  /* 0x0000000600247209 */ /* 0x002fc40007810000 */
[----:B------:R-:W-:Y:S02]  /*87f0*/  FMNMX.FTZ R0, R236, R2, !PT ;  /* 0x00000002ec007209 */ /* 0x000fe40007810000 */
[----:B------:R-:W-:Y:S01]  /*8800*/  FMNMX.FTZ R2, R250, R4, !PT ;  /* 0x00000004fa027209 */ /* 0x000fe20007810000 */
[----:B------:R-:W-:Y:S01]  /*8810*/  STL [R1+0x4], R36 ;  /* 0x0000042401007387 */ /* 0x000fe20000100800 */
[----:B----4-:R-:W-:Y:S02]  /*8820*/  FMNMX.FTZ R3, R3, R5, !PT ;  /* 0x0000000503037209 */ /* 0x010fe40007810000 */
[----:B------:R-:W-:Y:S01]  /*8830*/  FMNMX.FTZ R4, R248, R2, !PT ;  /* 0x00000002f8047209 */ /* 0x000fe20007810000 */
[----:B------:R-:W-:Y:S01]  /*8840*/  FMUL.FTZ R2, R36, c[0x0][0x23c] ;  /* 0x00008f0024027a20 */ /* 0x000fe20000410000 */
[----:B------:R-:W-:Y:S01]  /*8850*/  FMNMX.FTZ R0, R234, R0, !PT ;  /* 0x00000000ea007209 */ /* 0x000fe20007810000 */
[----:B------:R-:W1:Y:S01]  /*8860*/  SHFL.BFLY PT, R6, R3, 0x1, 0x1f ;  /* 0x0c201f0003067f89 */ /* 0x000e6200000e0000 */
[----:B------:R-:W-:-:S02]  /*8870*/  FMNMX.FTZ R4, R247, R4, !PT ;  /* 0x00000004f7047209 */ /* 0x000fc40007810000 */
[----:B------:R-:W-:Y:S02]  /*8880*/  FMNMX.FTZ R0, R235, R0, !PT ;  /* 0x00000000eb007209 */ /* 0x000fe40007810000 */
[----:B------:R-:W-:Y:S02]  /*8890*/  FMNMX.FTZ R4, R246, R4, !PT ;  /* 0x00000004f6047209 */ /* 0x000fe40007810000 */
[----:B------:R-:W-:Y:S02]  /*88a0*/  FMNMX.FTZ R5, R44, R0, !PT ;  /* 0x000000002c057209 */ /* 0x000fe40007810000 */
[----:B------:R-:W-:Y:S01]  /*88b0*/  FSETP.NEU.FTZ.AND P5, PT, R36, -INF , PT ;  /* 0xff8000002400780b */ /* 0x000fe20003fbd000 */
[----:B------:R-:W4:Y:S01]  /*88c0*/  SHFL.BFLY PT, R7, R4, 0x2, 0x1f ;  /* 0x0c401f0004077f89 */ /* 0x000f2200000e0000 */
[----:B------:R-:W-:Y:S02]  /*88d0*/  FMNMX.FTZ R5, R47, R5, !PT ;  /* 0x000000052f057209 */ /* 0x000fe40007810000 */
[----:B------:R-:W-:-:S02]  /*88e0*/  FSEL R2, R2, RZ, P5 ;  /* 0x000000ff02027208 */ /* 0x000fc40002800000 */
[----:B------:R-:W-:-:S03]  /*88f0*/  FMNMX.FTZ R5, R251, R5, !PT ;  /* 0x00000005fb057209 */ /* 0x000fc60007810000 */
[----:B------:R-:W-:Y:S01]  /*8900*/  FFMA.FTZ R0, R56, c[0x0][0x23c], -R2 ;  /* 0x00008f0038007a23 */ /* 0x000fe20000010802 */
[----:B------:R-:W-:-:S03]  /*8910*/  FMNMX.FTZ R5, R249, R5, !PT ;  /* 0x00000005f9057209 */ /* 0x000fc60007810000 */
[----:B------:R4:W-:Y:S01]  /*8920*/  MUFU.EX2 R31, R0 ;  /* 0x00000000001f7308 */ /* 0x0009e20000000800 */
[----:B-1----:R-:W-:Y:S01]  /*8930*/  FMNMX.FTZ R37, R3, R6, !PT ;  /* 0x0000000603257209 */ /* 0x002fe20007810000 */
[----:B------:R-:W-:Y:S01]  /*8940*/  FFMA.FTZ R3, R41, c[0x0][0x23c], -R2 ;  /* 0x00008f0029037a23 */ /* 0x000fe20000010802 */
[----:B------:R-:W-:Y:S02]  /*8950*/  SHFL.BFLY PT, R6, R5, 0x2, 0x1f ;  /* 0x0c401f0005067f89 */ /* 0x000fe400000e0000 */
[----:B------:R-:W-:-:S03]  /*8960*/  FSETP.NEU.FTZ.AND P0, PT, R37, -INF , PT ;  /* 0xff8000002500780b */ /* 0x000fc60003f1d000 */
[----:B------:R1:W-:Y:S01]  /*8970*/  MUFU.EX2 R55, R3 ;  /* 0x0000000300377308 */ /* 0x0003e20000000800 */
[----:B------:R-:W-:Y:S01]  /*8980*/  STL [R1], R37 ;  /* 0x0000002501007387 */ /* 0x000fe20000100800 */
[----:B----4-:R-:W-:Y:S01]  /*8990*/  FMNMX.FTZ R4, R4, R7, !PT ;  /* 0x0000000704047209 */ /* 0x010fe20007810000 */
[----:B------:R-:W-:-:S04]  /*89a0*/  FFMA.FTZ R0, R59, c[0x0][0x23c], -R2 ;  /* 0x00008f003b007a23 */ /* 0x000fc80000010802 */
[----:B------:R-:W4:Y:S01]  /*89b0*/  SHFL.BFLY PT, R8, R4, 0x1, 0x1f ;  /* 0x0c201f0004087f89 */ /* 0x000f2200000e0000 */
[----:B------:R4:W-:Y:S01]  /*89c0*/  MUFU.EX2 R39, R0 ;  /* 0x0000000000277308 */ /* 0x0009e20000000800 */
[----:B-1----:R-:W-:Y:S02]  /*89d0*/  FFMA.FTZ R3, R40, c[0x0][0x23c], -R2 ;  /* 0x00008f0028037a23 */ /* 0x002fe40000010802 */
[----:B------:R-:W-:Y:S05]  /*89e0*/  LDSM.16.MT88.4 R40, [R218+0xa000] ;  /* 0x00a00000da28783b */ /* 0x000fea0000004200 */
[----:B------:R1:W-:Y:S01]  /*89f0*/  MUFU.EX2 R50, R3 ;  /* 0x0000000300327308 */ /* 0x0003e20000000800 */
[----:B----4-:R-:W-:-:S05]  /*8a00*/  FMUL.FTZ R0, R37, c[0x0][0x23c] ;  /* 0x00008f0025007a20 */ /* 0x010fca0000410000 */
[----:B------:R-:W-:Y:S02]  /*8a10*/  FSEL R0, R0, RZ, P0 ;  /* 0x000000ff00007208 */ /* 0x000fe40000000000 */
[----:B------:R-:W-:-:S03]  /*8a20*/  FMNMX.FTZ R252, R4, R8, !PT ;  /* 0x0000000804fc7209 */ /* 0x000fc60007810000 */
[----:B-1----:R-:W-:-:S04]  /*8a30*/  FFMA.FTZ R3, R61, c[0x0][0x23c], -R0 ;  /* 0x00008f003d037a23 */ /* 0x002fc80000010800 */
[----:B------:R1:W-:Y:S02]  /*8a40*/  MUFU.EX2 R109, R3 ;  /* 0x00000003006d7308 */ /* 0x0003e40000000800 */
[----:B-1----:R-:W-:-:S06]  /*8a50*/  FFMA.FTZ R3, R60, c[0x0][0x23c], -R0 ;  /* 0x00008f003c037a23 */ /* 0x002fcc0000010800 */
[----:B------:R1:W-:Y:S02]  /*8a60*/  MUFU.EX2 R51, R3 ;  /* 0x0000000300337308 */ /* 0x0003e40000000800 */
[----:B-1----:R-:W-:Y:S01]  /*8a70*/  FMNMX.FTZ R3, R5, R6, !PT ;  /* 0x0000000605037209 */ /* 0x002fe20007810000 */
[----:B------:R-:W-:Y:S01]  /*8a80*/  FFMA.FTZ R5, R58, c[0x0][0x23c], -R0 ;  /* 0x00008f003a057a23 */ /* 0x000fe20000010800 */
[----:B------:R-:W-:-:S04]  /*8a90*/  FSEL R6, R36, RZ, P5 ;  /* 0x000000ff24067208 */ /* 0x000fc80002800000 */
[----:B------:R1:W-:Y:S01]  /*8aa0*/  MUFU.EX2 R108, R5 ;  /* 0x00000005006c7308 */ /* 0x0003e20000000800 */
[----:B------:R-:W4:Y:S01]  /*8ab0*/  SHFL.BFLY PT, R7, R3, 0x1, 0x1f ;  /* 0x0c201f0003077f89 */ /* 0x000f2200000e0000 */
[----:B------:R-:W-:Y:S01]  /*8ac0*/  FADD.FTZ R6, R103, -R6 ;  /* 0x8000000667067221 */ /* 0x000fe20000010000 */
[----:B------:R-:W-:-:S03]  /*8ad0*/  MOV R103, R54 ;  /* 0x0000003600677202 */ /* 0x000fc60000000f00 */
[----:B------:R-:W-:-:S04]  /*8ae0*/  FMUL.FTZ R6, R6, c[0x0][0x23c] ;  /* 0x00008f0006067a20 */ /* 0x000fc80000410000 */
[----:B------:R-:W4:Y:S01]  /*8af0*/  MUFU.EX2 R101, R6 ;  /* 0x0000000600657308 */ /* 0x000f220000000800 */
[----:B-1----:R-:W-:-:S07]  /*8b00*/  FFMA.FTZ R5, R57, c[0x0][0x23c], -R0 ;  /* 0x00008f0039057a23 */ /* 0x002fce0000010800 */
[----:B------:R1:W1:Y:S01]  /*8b10*/  MUFU.EX2 R46, R5 ;  /* 0x00000005002e7308 */ /* 0x0002620000000800 */
[----:B----4-:R-:W-:Y:S01]  /*8b20*/  FMNMX.FTZ R38, R3, R7, !PT ;  /* 0x0000000703267209 */ /* 0x010fe20007810000 */
[----:B------:R-:W-:Y:S01]  /*8b30*/  FMUL.FTZ R120, R120, R101 ;  /* 0x0000006578787220 */ /* 0x000fe20000410000 */
[----:B------:R-:W-:Y:S01]  /*8b40*/  F2FP.BF16.PACK_AB R6, R50, R55 ;  /* 0x000000373206723e */ /* 0x000fe200000010ff */
[-C--:B------:R-:W-:Y:S02]  /*8b50*/  FMUL.FTZ R121, R121, R101.reuse ;  /* 0x0000006579797220 */ /* 0x080fe40000410000 */
[-C--:B------:R-:W-:Y:S01]  /*8b60*/  FMUL.FTZ R152, R152, R101.reuse ;  /* 0x0000006598987220 */ /* 0x080fe20000410000 */
[----:B------:R-:W-:Y:S01]  /*8b70*/  STL [R1+0x8], R38 ;  /* 0x0000082601007387 */ /* 0x000fe20000100800 */
[-C--:B------:R-:W-:Y:S02]  /*8b80*/  FMUL.FTZ R153, R153, R101.reuse ;  /* 0x0000006599997220 */ /* 0x080fe40000410000 */
[-C--:B------:R-:W-:Y:S01]  /*8b90*/  FMUL.FTZ R136, R136, R101.reuse ;  /* 0x0000006588887220 */ /* 0x080fe20000410000 */
[----:B-1----:R-:W-:Y:S01]  /*8ba0*/  FSEL R5, R37, RZ, P0 ;  /* 0x000000ff25057208 */ /* 0x002fe20000000000 */
[-C--:B------:R-:W-:Y:S01]  /*8bb0*/  FMUL.FTZ R137, R137, R101.reuse ;  /* 0x0000006589897220 */ /* 0x080fe20000410000 */
[----:B------:R-:W-:Y:S01]  /*8bc0*/  FSETP.NEU.FTZ.AND P0, PT, R252, -INF , PT ;  /* 0xff800000fc00780b */ /* 0x000fe20003f1d000 */
[-C--:B------:R-:W-:Y:S01]  /*8bd0*/  FMUL.FTZ R116, R116, R101.reuse ;  /* 0x0000006574747220 */ /* 0x080fe20000410000 */
[----:B------:R-:W-:Y:S01]  /*8be0*/  F2FP.BF16.PACK_AB R7, R46, R108 ;  /* 0x0000006c2e07723e */ /* 0x000fe200000010ff */
[----:B------:R-:W-:Y:S01]  /*8bf0*/  FADD.FTZ R4, R102, -R5 ;  /* 0x8000000566047221 */ /* 0x000fe20000010000 */
[----:B------:R-:W-:Y:S01]  /*8c00*/  FSEL R5, R252, RZ, P0 ;  /* 0x000000fffc057208 */ /* 0x000fe20000000000 */
[----:B------:R-:W-:-:S02]  /*8c10*/  FMUL.FTZ R117, R117, R101 ;  /* 0x0000006575757220 */ /* 0x000fc40000410000 */
[----:B------:R-:W-:Y:S02]  /*8c20*/  FMUL.FTZ R100, R4, c[0x0][0x23c] ;  /* 0x00008f0004647a20 */ /* 0x000fe40000410000 */
[----:B------:R-:W-:Y:S02]  /*8c30*/  FMUL.FTZ R4, R252, c[0x0][0x23c] ;  /* 0x00008f00fc047a20 */ /* 0x000fe40000410000 */
[----:B------:R-:W-:Y:S01]  /*8c40*/  FADD.FTZ R28, R104, -R5 ;  /* 0x80000005681c7221 */ /* 0x000fe20000010000 */
[----:B------:R-:W-:Y:S01]  /*8c50*/  F2FP.BF16.PACK_AB R5, R51, R109 ;  /* 0x0000006d3305723e */ /* 0x000fe200000010ff */
[----:B------:R-:W1:Y:S01]  /*8c60*/  MUFU.EX2 R100, R100 ;  /* 0x0000006400647308 */ /* 0x000e620000000800 */
[----:B------:R-:W-:Y:S01]  /*8c70*/  FSEL R8, R4, RZ, P0 ;  /* 0x000000ff04087208 */ /* 0x000fe20000000000 */
[----:B------:R-:W-:Y:S01]  /*8c80*/  FMUL.FTZ R164, R164, R101 ;  /* 0x00000065a4a47220 */ /* 0x000fe20000410000 */
[----:B------:R-:W-:Y:S01]  /*8c90*/  F2FP.BF16.PACK_AB R4, R39, R31 ;  /* 0x0000001f2704723e */ /* 0x000fe200000010ff */
[----:B------:R-:W-:Y:S01]  /*8ca0*/  FMUL.FTZ R165, R165, R101 ;  /* 0x00000065a5a57220 */ /* 0x000fe20000410000 */
[----:B------:R-:W-:Y:S01]  /*8cb0*/  FSETP.NEU.FTZ.AND P0, PT, R38, -INF , PT ;  /* 0xff8000002600780b */ /* 0x000fe20003f1d000 */
[----:B------:R-:W-:-:S02]  /*8cc0*/  FFMA.FTZ R9, R64, c[0x0][0x23c], -R8 ;  /* 0x00008f0040097a23 */ /* 0x000fc40000010808 */
[----:B------:R-:W-:Y:S01]  /*8cd0*/  FFMA.FTZ R3, R63, c[0x0][0x23c], -R8 ;  /* 0x00008f003f037a23 */ /* 0x000fe20000010808 */
[----:B------:R-:W-:Y:S01]  /*8ce0*/  FSEL R10, R38, RZ, P0 ;  /* 0x000000ff260a7208 */ /* 0x000fe20000000000 */
[----:B------:R4:W2:Y:S01]  /*8cf0*/  MUFU.EX2 R12, R9 ;  /* 0x00000009000c7308 */ /* 0x0008a20000000800 */
[-C--:B------:R-:W-:Y:S02]  /*8d00*/  FMUL.FTZ R72, R72, R101.reuse ;  /* 0x0000006548487220 */ /* 0x080fe40000410000 */
[----:B------:R-:W-:Y:S02]  /*8d10*/  FMUL.FTZ R73, R73, R101 ;  /* 0x0000006549497220 */ /* 0x000fe40000410000 */
[----:B------:R-:W-:Y:S02]  /*8d20*/  FADD.FTZ R11, R105, -R10 ;  /* 0x8000000a690b7221 */ /* 0x000fe40000010000 */
[-C--:B-1----:R-:W-:Y:S01]  /*8d30*/  FMUL.FTZ R122, R122, R100.reuse ;  /* 0x000000647a7a7220 */ /* 0x082fe20000410000 */
[----:B------:R1:W-:Y:S01]  /*8d40*/  MUFU.EX2 R45, R3 ;  /* 0x00000003002d7308 */ /* 0x0003e20000000800 */
[----:B------:R-:W-:-:S02]  /*8d50*/  FMUL.FTZ R123, R123, R100 ;  /* 0x000000647b7b7220 */ /* 0x000fc40000410000 */
[-C--:B------:R-:W-:Y:S02]  /*8d60*/  FMUL.FTZ R154, R154, R100.reuse ;  /* 0x000000649a9a7220 */ /* 0x080fe40000410000 */
[-C--:B------:R-:W-:Y:S02]  /*8d70*/  FMUL.FTZ R155, R155, R100.reuse ;  /* 0x000000649b9b7220 */ /* 0x080fe40000410000 */
[-C--:B------:R-:W-:Y:S01]  /*8d80*/  FMUL.FTZ R138, R138, R100.reuse ;  /* 0x000000648a8a7220 */ /* 0x080fe20000410000 */
[----:B------:R-:W-:Y:S01]  /*8d90*/  HMMA.16816.F32.BF16 R192, R4, R18, R120 ;  /* 0x0000001204c0723c */ /* 0x000fe20000041878 */
[----:B----4-:R-:W-:Y:S02]  /*8da0*/  FFMA.FTZ R9, R65, c[0x0][0x23c], -R8 ;  /* 0x00008f0041097a23 */ /* 0x010fe40000010808 */
[-C--:B------:R-:W-:Y:S02]  /*8db0*/  FMUL.FTZ R139, R139, R100.reuse ;  /* 0x000000648b8b7220 */ /* 0x080fe40000410000 */
[----:B------:R4:W3:Y:S01]  /*8dc0*/  MUFU.EX2 R52, R9 ;  /* 0x0000000900347308 */ /* 0x0008e20000000800 */
[----:B------:R-:W-:-:S02]  /*8dd0*/  FMUL.FTZ R118, R118, R100 ;  /* 0x0000006476767220 */ /* 0x000fc40000410000 */
[C---:B------:R-:W-:Y:S01]  /*8de0*/  HMMA.16816.F32.BF16 R120, R4.reuse, R26, R152 ;  /* 0x0000001a0478723c */ /* 0x040fe20000041898 */
[----:B-1----:R-:W-:Y:S02]  /*8df0*/  FMUL.FTZ R3, R38, c[0x0][0x23c] ;  /* 0x00008f0026037a20 */ /* 0x002fe40000410000 */
[-C--:B------:R-:W-:Y:S02]  /*8e00*/  FMUL.FTZ R119, R119, R100.reuse ;  /* 0x0000006477777220 */ /* 0x080fe40000410000 */
[-C--:B------:R-:W-:Y:S01]  /*8e10*/  FMUL.FTZ R166, R166, R100.reuse ;  /* 0x00000064a6a67220 */ /* 0x080fe20000410000 */
[----:B------:R-:W-:Y:S01]  /*8e20*/  FSEL R3, R3, RZ, P0 ;  /* 0x000000ff03037208 */ /* 0x000fe20000000000 */
[----:B------:R-:W-:Y:S01]  /*8e30*/  FMUL.FTZ R167, R167, R100 ;  /* 0x00000064a7a77220 */ /* 0x000fe20000410000 */
[----:B--2---:R-:W-:Y:S01]  /*8e40*/  MOV R152, R12 ;  /* 0x0000000c00987202 */ /* 0x004fe20000000f00 */
[-C--:B------:R-:W-:Y:S01]  /*8e50*/  FMUL.FTZ R74, R74, R100.reuse ;  /* 0x000000644a4a7220 */ /* 0x080fe20000410000 */
[----:B------:R-:W1:Y:S01]  /*8e60*/  LDSM.16.MT88.4 R12, [R218+0xb000] ;  /* 0x00b00000da0c783b */ /* 0x000e620000004200 */
[----:B------:R-:W-:Y:S01]  /*8e70*/  FFMA.FTZ R10, R67, c[0x0][0x23c], -R3 ;  /* 0x00008f00430a7a23 */ /* 0x000fe20000010803 */
[C---:B------:R-:W-:Y:S01]  /*8e80*/  HMMA.16816.F32.BF16 R184, R4.reuse, R22, R136 ;  /* 0x0000001604b8723c */ /* 0x040fe20000041888 */
[----:B----4-:R-:W-:Y:S01]  /*8e90*/  FFMA.FTZ R9, R62, c[0x0][0x23c], -R8 ;  /* 0x00008f003e097a23 */ /* 0x010fe20000010808 */
[----:B------:R-:W-:Y:S01]  /*8ea0*/  MOV R154, R51 ;  /* 0x00000033009a7202 */ /* 0x000fe20000000f00 */
[----:B------:R-:W-:Y:S01]  /*8eb0*/  FMUL.FTZ R75, R75, R100 ;  /* 0x000000644b4b7220 */ /* 0x000fe20000410000 */
[----:B------:R2:W-:Y:S01]  /*8ec0*/  MUFU.EX2 R136, R10 ;  /* 0x0000000a00887308 */ /* 0x0005e20000000800 */
[-C--:B------:R-:W-:Y:S01]  /*8ed0*/  FMUL.FTZ R92, R92, R101.reuse ;  /* 0x000000655c5c7220 */ /* 0x080fe20000410000 */
[----:B---3--:R-:W-:Y:S01]  /*8ee0*/  MOV R155, R52 ;  /* 0x00000034009b7202 */ /* 0x008fe20000000f00 */
[----:B------:R-:W-:Y:S01]  /*8ef0*/  FMUL.FTZ R93, R93, R101 ;  /* 0x000000655d5d7220 */ /* 0x000fe20000410000 */
[C---:B------:R-:W-:Y:S01]  /*8f00*/  HMMA.16816.F32.BF16 R196, R4.reuse, R16, R116 ;  /* 0x0000001004c4723c */ /* 0x040fe20000041874 */
[-C--:B------:R-:W-:Y:S01]  /*8f10*/  FMUL.FTZ R94, R94, R100.reuse ;  /* 0x000000645e5e7220 */ /* 0x080fe20000410000 */
[----:B------:R-:W-:Y:S01]  /*8f20*/  MOV R139, R109 ;  /* 0x0000006d008b7202 */ /* 0x000fe20000000f00 */
[----:B------:R-:W-:Y:S01]  /*8f30*/  FMUL.FTZ R95, R95, R100 ;  /* 0x000000645f5f7220 */ /* 0x000fe20000410000 */
[----:B------:R3:W-:Y:S01]  /*8f40*/  MUFU.EX2 R102, R9 ;  /* 0x0000000900667308 */ /* 0x0007e20000000800 */
[----:B------:R-:W-:Y:S01]  /*8f50*/  FMUL.FTZ R28, R28, c[0x0][0x23c] ;  /* 0x00008f001c1c7a20 */ /* 0x000fe20000410000 */
[----:B------:R-:W-:Y:S01]  /*8f60*/  MOV R138, R108 ;  /* 0x0000006c008a7202 */ /* 0x000fe20000000f00 */
[-C--:B------:R-:W-:Y:S01]  /*8f70*/  FMUL.FTZ R148, R148, R101.reuse ;  /* 0x0000006594947220 */ /* 0x080fe20000410000 */
[----:B------:R-:W-:Y:S01]  /*8f80*/  HMMA.16816.F32.BF16 R116, R4, R40, R164 ;  /* 0x000000280474723c */ /* 0x000fe200000418a4 */
[----:B------:R-:W-:Y:S01]  /*8f90*/  FMUL.FTZ R149, R149, R101 ;  /* 0x0000006595957220 */ /* 0x000fe20000410000 */
[----:B------:R-:W-:Y:S01]  /*8fa0*/  MOV R137, R55 ;  /* 0x0000003700897202 */ /* 0x000fe20000000f00 */
[----:B------:R-:W-:-:S02]  /*8fb0*/  FMUL.FTZ R150, R150, R100 ;  /* 0x0000006496967220 */ /* 0x000fc40000410000 */
[----:B--2---:R-:W-:Y:S02]  /*8fc0*/  FMUL.FTZ R10, R11, c[0x0][0x23c] ;  /* 0x00008f000b0a7a20 */ /* 0x004fe40000410000 */
[----:B------:R2:W4:Y:S01]  /*8fd0*/  MUFU.EX2 R11, R28 ;  /* 0x0000001c000b7308 */ /* 0x0005220000000800 */
[----:B------:R-:W-:Y:S01]  /*8fe0*/  FMUL.FTZ R151, R151, R100 ;  /* 0x0000006497977220 */ /* 0x000fe20000410000 */
[----:B------:R-:W-:Y:S01]  /*8ff0*/  MOV R164, R38 ;  /* 0x0000002600a47202 */ /* 0x000fe20000000f00 */
[----:B------:R-:W-:Y:S01]  /*9000*/  FMUL.FTZ R132, R132, R101 ;  /* 0x0000006584847220 */ /* 0x000fe20000410000 */
[----:B------:R-:W-:Y:S01]  /*9010*/  MOV R165, R37 ;  /* 0x0000002500a57202 */ /* 0x000fe20000000f00 */
[----:B---3--:R-:W-:Y:S01]  /*9020*/  FFMA.FTZ R9, R66, c[0x0][0x23c], -R3 ;  /* 0x00008f0042097a23 */ /* 0x008fe20000010803 */
[----:B------:R-:W-:Y:S01]  /*9030*/  MOV R166, R36 ;  /* 0x0000002400a67202 */ /* 0x000fe20000000f00 */
[----:B------:R-:W-:Y:S01]  /*9040*/  FMUL.FTZ R133, R133, R101 ;  /* 0x0000006585857220 */ /* 0x000fe20000410000 */
[----:B------:R-:W3:Y:S01]  /*9050*/  MUFU.EX2 R10, R10 ;  /* 0x0000000a000a7308 */ /* 0x000ee20000000800 */
[-C--:B------:R-:W-:Y:S01]  /*9060*/  FMUL.FTZ R134, R134, R100.reuse ;  /* 0x0000006486867220 */ /* 0x080fe20000410000 */
[----:B------:R-:W-:Y:S01]  /*9070*/  HMMA.16816.F32.BF16 R180, R4, R24, R148 ;  /* 0x0000001804b4723c */ /* 0x000fe20000041894 */
[----:B------:R-:W-:-:S02]  /*9080*/  FMUL.FTZ R135, R135, R100 ;  /* 0x0000006487877220 */ /* 0x000fc40000410000 */
[-C--:B------:R-:W-:Y:S02]  /*9090*/  FMUL.FTZ R168, R168, R101.reuse ;  /* 0x00000065a8a87220 */ /* 0x080fe40000410000 */
[----:B------:R-:W-:Y:S01]  /*90a0*/  FMUL.FTZ R169, R169, R101 ;  /* 0x00000065a9a97220 */ /* 0x000fe20000410000 */
[----:B------:R1:W-:Y:S01]  /*90b0*/  MUFU.EX2 R217, R9 ;  /* 0x0000000900d97308 */ /* 0x0003e20000000800 */
[-C--:B------:R-:W-:Y:S01]  /*90c0*/  FMUL.FTZ R170, R170, R100.reuse ;  /* 0x00000064aaaa7220 */ /* 0x080fe20000410000 */
[----:B------:R-:W-:Y:S01]  /*90d0*/  HMMA.16816.F32.BF16 R132, R4, R20, R132 ;  /* 0x000000140484723c */ /* 0x000fe20000041884 */
[----:B------:R-:W-:Y:S01]  /*90e0*/  FMUL.FTZ R171, R171, R100 ;  /* 0x00000064abab7220 */ /* 0x000fe20000410000 */
[----:B--2---:R-:W-:Y:S01]  /*90f0*/  MOV R28, R39 ;  /* 0x00000027001c7202 */ /* 0x004fe20000000f00 */
[-C--:B------:R-:W-:Y:S02]  /*9100*/  FMUL.FTZ R76, R76, R101.reuse ;  /* 0x000000654c4c7220 */ /* 0x080fe40000410000 */
[----:B------:R-:W-:-:S02]  /*9110*/  FMUL.FTZ R77, R77, R101 ;  /* 0x000000654d4d7220 */ /* 0x000fc40000410000 */
[-C--:B------:R-:W-:Y:S01]  /*9120*/  FMUL.FTZ R78, R78, R100.reuse ;  /* 0x000000644e4e7220 */ /* 0x080fe20000410000 */
[----:B------:R-:W-:Y:S01]  /*9130*/  HMMA.16816.F32.BF16 R168, R4, R42, R168 ;  /* 0x0000002a04a8723c */ /* 0x000fe200000418a8 */
[-C--:B------:R-:W-:Y:S02]  /*9140*/  FMUL.FTZ R79, R79, R100.reuse ;  /* 0x000000644f4f7220 */ /* 0x080fe40000410000 */
[-C--:B------:R-:W-:Y:S02]  /*9150*/  FMUL.FTZ R88, R88, R101.reuse ;  /* 0x0000006558587220 */ /* 0x080fe40000410000 */
[----:B------:R-:W-:Y:S02]  /*9160*/  FMUL.FTZ R89, R89, R101 ;  /* 0x0000006559597220 */ /* 0x000fe40000410000 */
[----:B-1----:R-:W-:Y:S02]  /*9170*/  FFMA.FTZ R9, R107, c[0x0][0x23c], -R3 ;  /* 0x00008f006b097a23 */ /* 0x002fe40000010803 */
[----:B------:R-:W-:-:S02]  /*9180*/  FMUL.FTZ R90, R90, R100 ;  /* 0x000000645a5a7220 */ /* 0x000fc40000410000 */
[----:B------:R-:W1:Y:S01]  /*9190*/  MUFU.EX2 R110, R9 ;  /* 0x00000009006e7308 */ /* 0x000e620000000800 */
[----:B------:R-:W-:Y:S02]  /*91a0*/  FMUL.FTZ R91, R91, R100 ;  /* 0x000000645b5b7220 */ /* 0x000fe40000410000 */
[-C--:B----4-:R-:W-:Y:S02]  /*91b0*/  FMUL.FTZ R144, R144, R11.reuse ;  /* 0x0000000b90907220 */ /* 0x090fe40000410000 */
[-C--:B------:R-:W-:Y:S02]  /*91c0*/  FMUL.FTZ R145, R145, R11.reuse ;  /* 0x0000000b91917220 */ /* 0x080fe40000410000 */
[-C--:B---3--:R-:W-:Y:S01]  /*91d0*/  FMUL.FTZ R146, R146, R10.reuse ;  /* 0x0000000a92927220 */ /* 0x088fe20000410000 */
[----:B------:R-:W-:Y:S01]  /*91e0*/  HMMA.16816.F32.BF16 R148, R4, R12, R88 ;  /* 0x0000000c0494723c */ /* 0x000fe20000041858 */
[----:B------:R-:W-:Y:S02]  /*91f0*/  FMUL.FTZ R147, R147, R10 ;  /* 0x0000000a93937220 */ /* 0x000fe40000410000 */
[----:B------:R-:W-:-:S02]  /*9200*/  FMUL.FTZ R160, R160, R11 ;  /* 0x0000000ba0a07220 */ /* 0x000fc40000410000 */
[-C--:B------:R-:W-:Y:S02]  /*9210*/  FMUL.FTZ R161, R161, R11.reuse ;  /* 0x0000000ba1a17220 */ /* 0x080fe40000410000 */
[----:B------:R-:W-:Y:S01]  /*9220*/  FMUL.FTZ R162, R162, R10 ;  /* 0x0000000aa2a27220 */ /* 0x000fe20000410000 */
[----:B-1----:R-:W-:Y:S01]  /*9230*/  MOV R167, R110 ;  /* 0x0000006e00a77202 */ /* 0x002fe20000000f00 */
[----:B------:R-:W-:Y:S01]  /*9240*/  FFMA.FTZ R9, R106, c[0x0][0x23c], -R3 ;  /* 0x00008f006a097a23 */ /* 0x000fe20000010803 */
[----:B------:R-:W-:Y:S01]  /*9250*/  HMMA.16816.F32.BF16 R108, R4, R32, R72 ;  /* 0x00000020046c723c */ /* 0x000fe20000041848 */
[----:B------:R-:W-:Y:S02]  /*9260*/  FMUL.FTZ R163, R163, R10 ;  /* 0x0000000aa3a37220 */ /* 0x000fe40000410000 */
[----:B------:R1:W2:Y:S01]  /*9270*/  MUFU.EX2 R51, R9 ;  /* 0x0000000900337308 */ /* 0x0002a20000000800 */
[-C--:B------:R-:W-:Y:S02]  /*9280*/  FMUL.FTZ R172, R172, R11.reuse ;  /* 0x0000000bacac7220 */ /* 0x080fe40000410000 */
[----:B------:R-:W-:-:S02]  /*9290*/  FMUL.FTZ R173, R173, R11 ;  /* 0x0000000badad7220 */ /* 0x000fc40000410000 */
[C---:B------:R-:W-:Y:S01]  /*92a0*/  HMMA.16816.F32.BF16 R72, R4.reuse, R14, R92 ;  /* 0x0000000e0448723c */ /* 0x040fe2000004185c */
[-C--:B------:R-:W-:Y:S02]  /*92b0*/  FMUL.FTZ R174, R174, R10.reuse ;  /* 0x0000000aaeae7220 */ /* 0x080fe40000410000 */
[----:B------:R-:W-:Y:S02]  /*92c0*/  FMUL.FTZ R175, R175, R10 ;  /* 0x0000000aafaf7220 */ /* 0x000fe40000410000 */
[-C--:B------:R-:W-:Y:S02]  /*92d0*/  FMUL.FTZ R156, R156, R11.reuse ;  /* 0x0000000b9c9c7220 */ /* 0x080fe40000410000 */
[----:B------:R-:W-:Y:S01]  /*92e0*/  MOV R94, R30 ;  /* 0x0000001e005e7202 */ /* 0x000fe20000000f00 */
[----:B------:R-:W-:Y:S01]  /*92f0*/  HMMA.16816.F32.BF16 R104, R4, R34, R76 ;  /* 0x000000220468723c */ /* 0x000fe2000004184c */
[----:B------:R-:W-:Y:S02]  /*9300*/  FMUL.FTZ R157, R157, R11 ;  /* 0x0000000b9d9d7220 */ /* 0x000fe40000410000 */
[----:B-1----:R-:W-:Y:S01]  /*9310*/  FFMA.FTZ R9, R177, c[0x0][0x23c], -R8 ;  /* 0x00008f00b1097a23 */ /* 0x002fe20000010808 */
[----:B------:R-:W-:Y:S01]  /*9320*/  MOV R177, R28 ;  /* 0x0000001c00b17202 */ /* 0x000fe20000000f00 */
[----:B------:R-:W-:-:S02]  /*9330*/  FMUL.FTZ R158, R158, R10 ;  /* 0x0000000a9e9e7220 */ /* 0x000fc40000410000 */
[----:B------:R1:W3:Y:S01]  /*9340*/  MUFU.EX2 R95, R9 ;  /* 0x00000009005f7308 */ /* 0x0002e20000000800 */
[----:B------:R-:W-:Y:S01]  /*9350*/  F2FP.BF16.PACK_AB R4, R152, R45 ;  /* 0x0000002d9804723e */ /* 0x000fe200000010ff */
[----:B------:R-:W-:Y:S01]  /*9360*/  FMUL.FTZ R159, R159, R10 ;  /* 0x0000000a9f9f7220 */ /* 0x000fe20000410000 */
[----:B------:R-:W-:Y:S01]  /*9370*/  F2FP.BF16.PACK_AB R5, R167, R217 ;  /* 0x000000d9a705723e */ /* 0x000fe200000010ff */
[----:B------:R-:W-:Y:S01]  /*9380*/  FMUL.FTZ R140, R140, R11 ;  /* 0x0000000b8c8c7220 */ /* 0x000fe20000410000 */
[----:B------:R-:W-:Y:S01]  /*9390*/  F2FP.BF16.PACK_AB R6, R102, R155 ;  /* 0x0000009b6606723e */ /* 0x000fe200000010ff */
[----:B------:R-:W-:Y:S01]  /*93a0*/  FMUL.FTZ R141, R141, R11 ;  /* 0x0000000b8d8d7220 */ /* 0x000fe20000410000 */
[----:B--2---:R-:W-:Y:S01]  /*93b0*/  F2FP.BF16.PACK_AB R7, R51, R136 ;  /* 0x000000883307723e */ /* 0x004fe200000010ff */
[-C--:B------:R-:W-:Y:S02]  /*93c0*/  FMUL.FTZ R142, R142, R10.reuse ;  /* 0x0000000a8e8e7220 */ /* 0x080fe40000410000 */
[----:B------:R-:W-:-:S02]  /*93d0*/  FMUL.FTZ R143, R143, R10 ;  /* 0x0000000a8f8f7220 */ /* 0x000fc40000410000 */
[-C--:B------:R-:W-:Y:S02]  /*93e0*/  FMUL.FTZ R112, R112, R11.reuse ;  /* 0x0000000b70707220 */ /* 0x080fe40000410000 */
[C---:B------:R-:W-:Y:S01]  /*93f0*/  HMMA.16816.F32.BF16 R60, R4.reuse, R24, R144 ;  /* 0x00000018043c723c */ /* 0x040fe20000041890 */
[----:B------:R-:W-:Y:S02]  /*9400*/  FMUL.FTZ R113, R113, R11 ;  /* 0x0000000b71717220 */ /* 0x000fe40000410000 */
[----:B-1----:R-:W-:Y:S01]  /*9410*/  FFMA.FTZ R9, R178, c[0x0][0x23c], -R2 ;  /* 0x00008f00b2097a23 */ /* 0x002fe20000010802 */
[----:B------:R-:W-:Y:S01]  /*9420*/  MOV R178, R154 ;  /* 0x0000009a00b27202 */ /* 0x000fe20000000f00 */
[-C--:B------:R-:W-:Y:S01]  /*9430*/  FMUL.FTZ R114, R114, R10.reuse ;  /* 0x0000000a72727220 */ /* 0x080fe20000410000 */
[----:B------:R-:W-:Y:S01]  /*9440*/  MOV R154, R49 ;  /* 0x00000031009a7202 */ /* 0x000fe20000000f00 */
[----:B------:R1:W2:Y:S01]  /*9450*/  MUFU.EX2 R92, R9 ;  /* 0x00000009005c7308 */ /* 0x0002a20000000800 */
[----:B------:R-:W-:Y:S01]  /*9460*/  FMUL.FTZ R115, R115, R10 ;  /* 0x0000000a73737220 */ /* 0x000fe20000410000 */
[----:B------:R-:W-:Y:S01]  /*9470*/  HMMA.16816.F32.BF16 R56, R4, R26, R156 ;  /* 0x0000001a0438723c */ /* 0x000fe2000004189c */
[-C--:B------:R-:W-:Y:S01]  /*9480*/  FMUL.FTZ R124, R124, R11.reuse ;  /* 0x0000000b7c7c7220 */ /* 0x080fe20000410000 */
[----:B------:R-:W-:Y:S01]  /*9490*/  MOV R147, R136 ;  /* 0x0000008800937202 */ /* 0x000fe20000000f00 */
[----:B------:R-:W-:Y:S01]  /*94a0*/  FMUL.FTZ R125, R125, R11 ;  /* 0x0000000b7d7d7220 */ /* 0x000fe20000410000 */
[----:B------:R-:W-:Y:S01]  /*94b0*/  LDSM.16.MT88.4 R24, [R218+0x9400] ;  /* 0x00940000da18783b */ /* 0x000fe20000004200 */
[----:B------:R-:W-:-:S02]  /*94c0*/  FMUL.FTZ R126, R126, R10 ;  /* 0x0000000a7e7e7220 */ /* 0x000fc40000410000 */
[----:B------:R-:W-:Y:S01]  /*94d0*/  FMUL.FTZ R127, R127, R10 ;  /* 0x0000000a7f7f7220 */ /* 0x000fe20000410000 */
[C---:B------:R-:W-:Y:S01]  /*94e0*/  HMMA.16816.F32.BF16 R64, R4.reuse, R22, R140 ;  /* 0x000000160440723c */ /* 0x040fe2000004188c */
[-C--:B------:R-:W-:Y:S01]  /*94f0*/  FMUL.FTZ R128, R128, R11.reuse ;  /* 0x0000000b80807220 */ /* 0x080fe20000410000 */
[----:B------:R-:W-:Y:S01]  /*9500*/  MOV R157, R102 ;  /* 0x00000066009d7202 */ /* 0x000fe20000000f00 */
[----:B------:R-:W-:Y:S01]  /*9510*/  FMUL.FTZ R129, R129, R11 ;  /* 0x0000000b81817220 */ /* 0x000fe20000410000 */
[----:B------:R-:W-:Y:S01]  /*9520*/  MOV R158, R51 ;  /* 0x00000033009e7202 */ /* 0x000fe20000000f00 */
[----:B------:R-:W-:Y:S01]  /*9530*/  FMUL.FTZ R130, R130, R10 ;  /* 0x0000000a82827220 */ /* 0x000fe20000410000 */
[----:B------:R-:W-:Y:S01]  /*9540*/  MOV R159, R50 ;  /* 0x00000032009f7202 */ /* 0x000fe20000000f00 */
[--C-:B-1----:R-:W-:Y:S01]  /*9550*/  FFMA.FTZ R9, R176, c[0x0][0x23c], -R2.reuse ;  /* 0x00008f00b0097a23 */ /* 0x102fe20000010802 */
[----:B------:R-:W-:Y:S01]  /*9560*/  MOV R140, R46 ;  /* 0x0000002e008c7202 */ /* 0x000fe20000000f00 */
[----:B------:R-:W-:Y:S01]  /*9570*/  FMUL.FTZ R131, R131, R10 ;  /* 0x0000000a83837220 */ /* 0x000fe20000410000 */
[----:B------:R-:W-:Y:S01]  /*9580*/  MOV R142, R47 ;  /* 0x0000002f008e7202 */ /* 0x000fe20000000f00 */
[----:B------:R1:W4:Y:S01]  /*9590*/  MUFU.EX2 R30, R9 ;  /* 0x00000009001e7308 */ /* 0x0003220000000800 */
        /* <DEDUP_REMOVED lines=13> */
[----:B------:R-:W-:Y:S01]  /*9670*/  HMMA.16816.F32.BF16 R76, R4, R18, R124 ;  /* 0x00000012044c723c */ /* 0x000fe2000004187c */
[----:B------:R-:W-:Y:S01]  /*9680*/  FMUL.FTZ R83, R83, R10 ;  /* 0x0000000a53537220 */ /* 0x000fe20000410000 */
[----:B------:R-:W-:Y:S01]  /*9690*/  LDSM.16.MT88.4 R16, [R218+0xa400] ;  /* 0x00a40000da10783b */ /* 0x000fe20000004200 */
[----:B-1----:R-:W-:Y:S01]  /*96a0*/  FFMA.FTZ R9, R48, c[0x0][0x23c], -R2 ;  /* 0x00008f0030097a23 */ /* 0x002fe20000010802 */
[----:B---3--:R-:W-:Y:S01]  /*96b0*/  MOV R141, R95 ;  /* 0x0000005f008d7202 */ /* 0x008fe20000000f00 */
[----:B------:R-:W-:-:S02]  /*96c0*/  FMUL.FTZ R84, R84, R11 ;  /* 0x0000000b54547220 */ /* 0x000fc40000410000 */
[----:B------:R1:W-:Y:S01]  /*96d0*/  MUFU.EX2 R153, R9 ;  /* 0x0000000900997308 */ /* 0x0003e20000000800 */
[-C--:B------:R-:W-:Y:S01]  /*96e0*/  FMUL.FTZ R85, R85, R11.reuse ;  /* 0x0000000b55557220 */ /* 0x080fe20000410000 */
[C---:B------:R-:W-:Y:S01]  /*96f0*/  HMMA.16816.F32.BF16 R36, R4.reuse, R20, R128 ;  /* 0x000000140424723c */ /* 0x040fe20000041880 */
[-C--:B------:R-:W-:Y:S01]  /*9700*/  FMUL.FTZ R86, R86, R10.reuse ;  /* 0x0000000a56567220 */ /* 0x080fe20000410000 */
[----:B------:R-:W-:Y:S01]  /*9710*/  LDSM.16.MT88.4 R20, [R216+0xa400] ;  /* 0x00a40000d814783b */ /* 0x000fe20000004200 */
[-C--:B------:R-:W-:Y:S02]  /*9720*/  FMUL.FTZ R87, R87, R10.reuse ;  /* 0x0000000a57577220 */ /* 0x080fe40000410000 */
[-C--:B------:R-:W-:Y:S02]  /*9730*/  FMUL.FTZ R96, R96, R11.reuse ;  /* 0x0000000b60607220 */ /* 0x080fe40000410000 */
[----:B------:R-:W-:Y:S01]  /*9740*/  FMUL.FTZ R97, R97, R11 ;  /* 0x0000000b61617220 */ /* 0x000fe20000410000 */
[----:B------:R-:W-:Y:S01]  /*9750*/  HMMA.16816.F32.BF16 R48, R4, R32, R68 ;  /* 0x000000200430723c */ /* 0x000fe20000041844 */
[----:B------:R-:W-:-:S02]  /*9760*/  FMUL.FTZ R98, R98, R10 ;  /* 0x0000000a62627220 */ /* 0x000fc40000410000 */
[----:B------:R-:W-:Y:S02]  /*9770*/  FMUL.FTZ R99, R99, R10 ;  /* 0x0000000a63637220 */ /* 0x000fe40000410000 */
[----:B-1----:R-:W-:-:S03]  /*9780*/  FFMA.FTZ R9, R53, c[0x0][0x23c], -R2 ;  /* 0x00008f0035097a23 */ /* 0x002fc60000010802 */
[C---:B------:R-:W-:Y:S01]  /*9790*/  HMMA.16816.F32.BF16 R52, R4.reuse, R40, R160 ;  /* 0x000000280434723c */ /* 0x040fe200000418a0 */
[----:B------:R1:W3:Y:S06]  /*97a0*/  MUFU.EX2 R145, R9 ;  /* 0x0000000900917308 */ /* 0x0002ec0000000800 */
[----:B--2---:R-:W-:Y:S01]  /*97b0*/  MOV R162, R92 ;  /* 0x0000005c00a27202 */ /* 0x004fe20000000f00 */
[----:B------:R-:W-:Y:S01]  /*97c0*/  HMMA.16816.F32.BF16 R40, R4, R42, R172 ;  /* 0x0000002a0428723c */ /* 0x000fe200000418ac */
[----:B------:R-:W-:Y:S02]  /*97d0*/  MOV R161, R137 ;  /* 0x0000008900a17202 */ /* 0x000fe40000000f00 */
[----:B------:R-:W-:-:S04]  /*97e0*/  MOV R160, R94 ;  /* 0x0000005e00a07202 */ /* 0x000fc80000000f00 */
[----:B----4-:R-:W-:Y:S01]  /*97f0*/  MOV R175, R30 ;  /* 0x0000001e00af7202 */ /* 0x010fe20000000f00 */
[C---:B------:R-:W-:Y:S01]  /*9800*/  HMMA.16816.F32.BF16 R80, R4.reuse, R34, R80 ;  /* 0x000000220450723c */ /* 0x040fe20000041850 */
[----:B------:R-:W-:Y:S01]  /*9810*/  MOV R174, R29 ;  /* 0x0000001d00ae7202 */ /* 0x000fe20000000f00 */
[--C-:B-1----:R-:W-:Y:S01]  /*9820*/  FFMA.FTZ R9, R179, c[0x0][0x23c], -R0.reuse ;  /* 0x00008f00b3097a23 */ /* 0x102fe20000010800 */
[----:B------:R-:W-:Y:S01]  /*9830*/  MOV R179, R31 ;  /* 0x0000001f00b37202 */ /* 0x000fe20000000f00 */
[----:B------:R-:W-:Y:S01]  /*9840*/  LDSM.16.MT88.4 R32, [R218+0xb400] ;  /* 0x00b40000da20783b */ /* 0x000fe20000004200 */
[----:B------:R-:W-:Y:S01]  /*9850*/  MOV R173, R178 ;  /* 0x000000b200ad7202 */ /* 0x000fe20000000f00 */
[----:B------:R1:W-:Y:S02]  /*9860*/  MUFU.EX2 R163, R9 ;  /* 0x0000000900a37308 */ /* 0x0003e40000000800 */
[----:B------:R-:W2:Y:S01]  /*9870*/  LDSM.16.MT88.4 R28, [R216+0x9400] ;  /* 0x00940000d81c783b */ /* 0x000ea20000004200 */
[C---:B------:R-:W-:Y:S08]  /*9880*/  HMMA.16816.F32.BF16 R44, R4.reuse, R12, R84 ;  /* 0x0000000c042c723c */ /* 0x040ff00000041854 */
[----:B------:R-:W-:Y:S01]  /*9890*/  HMMA.16816.F32.BF16 R96, R4, R14, R96 ;  /* 0x0000000e0460723c */ /* 0x000fe20000041860 */
[----:B------:R-:W4:Y:S01]  /*98a0*/  LDSM.16.MT88.4 R12, [R216+0xb400] ;  /* 0x00b40000d80c783b */ /* 0x000f220000004200 */
[----:B-1----:R-:W-:-:S05]  /*98b0*/  FFMA.FTZ R9, R188, c[0x0][0x23c], -R0 ;  /* 0x00008f00bc097a23 */ /* 0x002fca0000010800 */
[----:B------:R-:W-:Y:S01]  /*98c0*/  F2FP.BF16.PACK_AB R4, R175, R162 ;  /* 0x000000a2af04723e */ /* 0x000fe200000010ff */
[----:B------:R1:W1:Y:S01]  /*98d0*/  MUFU.EX2 R172, R9 ;  /* 0x0000000900ac7308 */ /* 0x0002620000000800 */
[----:B---3--:R-:W-:Y:S01]  /*98e0*/  F2FP.BF16.PACK_AB R6, R145, R153 ;  /* 0x000000999106723e */ /* 0x008fe200000010ff */
[----:B-1----:R-:W-:Y:S01]  /*98f0*/  FFMA.FTZ R9, R190, c[0x0][0x23c], -R0 ;  /* 0x00008f00be097a23 */ /* 0x002fe20000010800 */
[----:B------:R-:W-:-:S05]  /*9900*/  F2FP.BF16.PACK_AB R5, R172, R163 ;  /* 0x000000a3ac05723e */ /* 0x000fca00000010ff */
[----:B------:R1:W-:Y:S02]  /*9910*/  MUFU.EX2 R144, R9 ;  /* 0x0000000900907308 */ /* 0x0003e40000000800 */
[----:B-1----:R-:W-:-:S06]  /*9920*/  FFMA.FTZ R9, R189, c[0x0][0x23c], -R0 ;  /* 0x00008f00bd097a23 */ /* 0x002fcc0000010800 */
[----:B------:R1:W3:Y:S02]  /*9930*/  MUFU.EX2 R146, R9 ;  /* 0x0000000900927308 */ /* 0x0002e40000000800 */
[----:B-1----:R-:W-:Y:S01]  /*9940*/  FFMA.FTZ R9, R201, c[0x0][0x23c], -R8 ;  /* 0x00008f00c9097a23 */ /* 0x002fe20000010808 */
[----:B---3--:R-:W-:-:S05]  /*9950*/  F2FP.BF16.PACK_AB R7, R146, R144 ;  /* 0x000000909207723e */ /* 0x008fca00000010ff */
[----:B------:R1:W3:Y:S02]  /*9960*/  MUFU.EX2 R201, R9 ;  /* 0x0000000900c97308 */ /* 0x0002e40000000800 */
[C---:B--2---:R-:W-:Y:S08]  /*9970*/  HMMA.16816.F32.BF16 R136, R4.reuse, R30, R192 ;  /* 0x0000001e0488723c */ /* 0x044ff000000418c0 */
[----:B------:R-:W-:Y:S01]  /*9980*/  HMMA.16816.F32.BF16 R128, R4, R26, R184 ;  /* 0x0000001a0480723c */ /* 0x000fe200000418b8 */
[----:B-1----:R-:W-:-:S04]  /*9990*/  FFMA.FTZ R9, R200, c[0x0][0x23c], -R8 ;  /* 0x00008f00c8097a23 */ /* 0x002fc80000010808 */
[----:B------:R1:W-:Y:S03]  /*99a0*/  MUFU.EX2 R200, R9 ;  /* 0x0000000900c87308 */ /* 0x0003e60000000800 */
[C---:B------:R-:W-:Y:S08]  /*99b0*/  HMMA.16816.F32.BF16 R124, R4.reuse, R20, R180 ;  /* 0x00000014047c723c */ /* 0x040ff000000418b4 */
[----:B------:R-:W-:Y:S01]  /*99c0*/  HMMA.16816.F32.BF16 R84, R4, R28, R196 ;  /* 0x0000001c0454723c */ /* 0x000fe200000418c4 */
[----:B-1----:R-:W-:-:S07]  /*99d0*/  FFMA.FTZ R9, R191, c[0x0][0x23c], -R8 ;  /* 0x00008f00bf097a23 */ /* 0x002fce0000010808 */
[----:B------:R-:W-:Y:S01]  /*99e0*/  HMMA.16816.F32.BF16 R132, R4, R24, R132 ;  /* 0x000000180484723c */ /* 0x000fe20000041884 */
[----:B------:R-:W-:Y:S01]  /*99f0*/  MOV R196, R146 ;  /* 0x0000009200c47202 */ /* 0x000fe20000000f00 */
[----:B------:R1:W-:Y:S01]  /*9a00*/  MUFU.EX2 R195, R9 ;  /* 0x0000000900c37308 */ /* 0x0003e20000000800 */
[----:B------:R-:W-:Y:S02]  /*9a10*/  MOV R197, R164 ;  /* 0x000000a400c57202 */ /* 0x000fe40000000f00 */
[----:B------:R-:W-:-:S03]  /*9a20*/  MOV R198, R165 ;  /* 0x000000a500c67202 */ /* 0x000fc60000000f00 */
[----:B------:R-:W-:Y:S01]  /*9a30*/  HMMA.16816.F32.BF16 R120, R4, R22, R120 ;  /* 0x000000160478723c */ /* 0x000fe20000041878 */
[----:B------:R-:W-:-:S07]  /*9a40*/  MOV R199, R166 ;  /* 0x000000a600c77202 */ /* 0x000fce0000000f00 */
[----:B------:R-:W-:Y:S01]  /*9a50*/  HMMA.16816.F32.BF16 R116, R4, R16, R116 ;  /* 0x000000100474723c */ /* 0x000fe20000041874 */
[----:B-1----:R-:W-:Y:S01]  /*9a60*/  FFMA.FTZ R9, R210, c[0x0][0x23c], -R3 ;  /* 0x00008f00d2097a23 */ /* 0x002fe20000010803 */
[----:B------:R-:W-:-:S03]  /*9a70*/  MOV R210, R145 ;  /* 0x0000009100d27202 */ /* 0x000fc60000000f00 */
[----:B------:R1:W-:Y:S03]  /*9a80*/  MUFU.EX2 R194, R9 ;  /* 0x0000000900c27308 */ /* 0x0003e60000000800 */
[C---:B------:R-:W-:Y:S08]  /*9a90*/  HMMA.16816.F32.BF16 R112, R4.reuse, R18, R168 ;  /* 0x000000120470723c */ /* 0x040ff000000418a8 */
[----:B----4-:R-:W-:Y:S01]  /*9aa0*/  HMMA.16816.F32.BF16 R108, R4, R12, R108 ;  /* 0x0000000c046c723c */ /* 0x010fe2000004186c */
[----:B-1----:R-:W-:-:S07]  /*9ab0*/  FFMA.FTZ R9, R209, c[0x0][0x23c], -R3 ;  /* 0x00008f00d1097a23 */ /* 0x002fce0000010803 */
[C---:B------:R-:W-:Y:S01]  /*9ac0*/  HMMA.16816.F32.BF16 R104, R4.reuse, R14, R104 ;  /* 0x0000000e0468723c */ /* 0x040fe20000041868 */
[----:B------:R-:W-:Y:S01]  /*9ad0*/  MOV R209, R144 ;  /* 0x0000009000d17202 */ /* 0x000fe20000000f00 */
[----:B------:R1:W2:Y:S06]  /*9ae0*/  MUFU.EX2 R193, R9 ;  /* 0x0000000900c17308 */ /* 0x0002ac0000000800 */
[C---:B------:R-:W-:Y:S08]  /*9af0*/  HMMA.16816.F32.BF16 R92, R4.reuse, R32, R148 ;  /* 0x00000020045c723c */ /* 0x040ff00000041894 */
[----:B------:R-:W-:Y:S01]  /*9b00*/  HMMA.16816.F32.BF16 R72, R4, R34, R72 ;  /* 0x000000220448723c */ /* 0x000fe20000041848 */
[----:B-1----:R-:W-:Y:S01]  /*9b10*/  FFMA.FTZ R9, R202, c[0x0][0x23c], -R3 ;  /* 0x00008f00ca097a23 */ /* 0x002fe20000010803 */
[----:B------:R-:W-:-:S03]  /*9b20*/  MOV R202, R153 ;  /* 0x0000009900ca7202 */ /* 0x000fc60000000f00 */
[----:B------:R1:W-:Y:S02]  /*9b30*/  MUFU.EX2 R192, R9 ;  /* 0x0000000900c07308 */ /* 0x0003e40000000800 */
[----:B---3--:R-:W-:Y:S02]  /*9b40*/  F2FP.BF16.PACK_AB R4, R201, R141 ;  /* 0x0000008dc904723e */ /* 0x008fe400000010ff */
[----:B--2---:R-:W-:Y:S02]  /*9b50*/  F2FP.BF16.PACK_AB R5, R193, R194 ;  /* 0x000000c2c105723e */ /* 0x004fe400000010ff */
[----:B------:R-:W-:Y:S01]  /*9b60*/  F2FP.BF16.PACK_AB R6, R195, R200 ;  /* 0x000000c8c306723e */ /* 0x000fe200000010ff */
[----:B-1----:R-:W-:Y:S01]  /*9b70*/  FFMA.FTZ R9, R203, c[0x0][0x23c], -R3 ;  /* 0x00008f00cb097a23 */ /* 0x002fe20000010803 */
[----:B------:R-:W-:Y:S02]  /*9b80*/  MOV R203, R172 ;  /* 0x000000ac00cb7202 */ /* 0x000fe40000000f00 */
[----:B------:R-:W-:Y:S01]  /*9b90*/  MOV R172, R177 ;  /* 0x000000b100ac7202 */ /* 0x000fe20000000f00 */
[----:B------:R1:W2:Y:S02]  /*9ba0*/  MUFU.EX2 R191, R9 ;  /* 0x0000000900bf7308 */ /* 0x0002a40000000800 */
[----:B-1----:R-:W-:Y:S01]  /*9bb0*/  FFMA.FTZ R9, R207, c[0x0][0x23c], -R2 ;  /* 0x00008f00cf097a23 */ /* 0x002fe20000010802 */
[----:B--2---:R-:W-:-:S02]  /*9bc0*/  F2FP.BF16.PACK_AB R7, R191, R192 ;  /* 0x000000c0bf07723e */ /* 0x004fc400000010ff */
[----:B------:R-:W-:-:S03]  /*9bd0*/  MOV R207, R175 ;  /* 0x000000af00cf7202 */ /* 0x000fc60000000f00 */
[----:B------:R1:W-:Y:S01]  /*9be0*/  MUFU.EX2 R190, R9 ;  /* 0x0000000900be7308 */ /* 0x0003e20000000800 */
[----:B------:R-:W-:Y:S01]  /*9bf0*/  MOV R175, R147 ;  /* 0x0000009300af7202 */ /* 0x000fe20000000f00 */
[C---:B------:R-:W-:Y:S01]  /*9c00*/  HMMA.16816.F32.BF16 R68, R4.reuse, R24, R36 ;  /* 0x000000180444723c */ /* 0x040fe20000041824 */
[----:B------:R-:W2:Y:S07]  /*9c10*/  LDSM.16.MT88.4 R36, [R216+0x9800] ;  /* 0x00980000d824783b */ /* 0x000eae0000004200 */
[----:B------:R-:W-:Y:S01]  /*9c20*/  HMMA.16816.F32.BF16 R88, R4, R28, R88 ;  /* 0x0000001c0458723c */ /* 0x000fe20000041858 */
[----:B-1----:R-:W-:Y:S01]  /*9c30*/  FFMA.FTZ R9, R204, c[0x0][0x23c], -R2 ;  /* 0x00008f00cc097a23 */ /* 0x002fe20000010802 */
[----:B------:R-:W-:-:S02]  /*9c40*/  MOV R204, R174 ;  /* 0x000000ae00cc7202 */ /* 0x000fc40000000f00 */
[----:B------:R-:W-:Y:S01]  /*9c50*/  MOV R174, R176 ;  /* 0x000000b000ae7202 */ /* 0x000fe20000000f00 */
[----:B------:R1:W3:Y:S03]  /*9c60*/  MUFU.EX2 R189, R9 ;  /* 0x0000000900bd7308 */ /* 0x0002e60000000800 */
[C---:B------:R-:W-:Y:S01]  /*9c70*/  HMMA.16816.F32.BF16 R76, R4.reuse, R30, R76 ;  /* 0x0000001e044c723c */ /* 0x040fe2000004184c */
[----:B------:R-:W4:Y:S07]  /*9c80*/  LDSM.16.MT88.4 R28, [R218+0x9800] ;  /* 0x00980000da1c783b */ /* 0x000f2e0000004200 */
[----:B------:R-:W-:Y:S01]  /*9c90*/  HMMA.16816.F32.BF16 R48, R4, R12, R48 ;  /* 0x0000000c0430723c */ /* 0x000fe20000041830 */
[----:B-1----:R-:W-:-:S07]  /*9ca0*/  FFMA.FTZ R9, R205, c[0x0][0x23c], -R2 ;  /* 0x00008f00cd097a23 */ /* 0x002fce0000010802 */
[C---:B------:R-:W-:Y:S01]  /*9cb0*/  HMMA.16816.F32.BF16 R80, R4.reuse, R14, R80 ;  /* 0x0000000e0450723c */ /* 0x040fe20000041850 */
[----:B------:R-:W1:Y:S01]  /*9cc0*/  LDSM.16.MT88.4 R12, [R216+0xb800] ;  /* 0x00b80000d80c783b */ /* 0x000e620000004200 */
[----:B------:R-:W-:Y:S01]  /*9cd0*/  MOV R205, R179 ;  /* 0x000000b300cd7202 */ /* 0x000fe20000000f00 */
[----:B------:R2:W-:Y:S05]  /*9ce0*/  MUFU.EX2 R188, R9 ;  /* 0x0000000900bc7308 */ /* 0x0005ea0000000800 */
[C---:B------:R-:W-:Y:S01]  /*9cf0*/  HMMA.16816.F32.BF16 R64, R4.reuse, R26, R64 ;  /* 0x0000001a0440723c */ /* 0x040fe20000041840 */
[----:B------:R-:W1:Y:S07]  /*9d00*/  LDSM.16.MT88.4 R24, [R216+0xa800] ;  /* 0x00a80000d818783b */ /* 0x000e6e0000004200 */
[----:B------:R-:W-:Y:S01]  /*9d10*/  HMMA.16816.F32.BF16 R60, R4, R20, R60 ;  /* 0x00000014043c723c */ /* 0x000fe2000004183c */
[----:B--2---:R-:W-:Y:S01]  /*9d20*/  FFMA.FTZ R9, R206, c[0x0][0x23c], -R2 ;  /* 0x00008f00ce097a23 */ /* 0x004fe20000010802 */
[----:B------:R-:W-:-:S03]  /*9d30*/  MOV R206, R167 ;  /* 0x000000a700ce7202 */ /* 0x000fc60000000f00 */
[----:B------:R2:W1:Y:S03]  /*9d40*/  MUFU.EX2 R187, R9 ;  /* 0x0000000900bb7308 */ /* 0x0004660000000800 */
[C---:B------:R-:W-:Y:S01]  /*9d50*/  HMMA.16816.F32.BF16 R56, R4.reuse, R22, R56 ;  /* 0x000000160438723c */ /* 0x040fe20000041838 */
[----:B------:R-:W-:Y:S07]  /*9d60*/  LDSM.16.MT88.4 R20, [R218+0xb800] ;  /* 0x00b80000da14783b */ /* 0x000fee0000004200 */
[----:B------:R-:W-:Y:S01]  /*9d70*/  HMMA.16816.F32.BF16 R52, R4, R16, R52 ;  /* 0x000000100434723c */ /* 0x000fe20000041834 */
[----:B--2---:R-:W-:-:S07]  /*9d80*/  FFMA.FTZ R9, R212, c[0x0][0x23c], -R0 ;  /* 0x00008f00d4097a23 */ /* 0x004fce0000010800 */
[C---:B------:R-:W-:Y:S01]  /*9d90*/  HMMA.16816.F32.BF16 R40, R4.reuse, R18, R40 ;  /* 0x000000120428723c */ /* 0x040fe20000041828 */
[----:B------:R-:W2:Y:S01]  /*9da0*/  LDSM.16.MT88.4 R16, [R218+0xa800] ;  /* 0x00a80000da10783b */ /* 0x000ea20000004200 */
[----:B------:R-:W-:Y:S01]  /*9db0*/  MOV R212, R152 ;  /* 0x0000009800d47202 */ /* 0x000fe20000000f00 */
[----:B------:R1:W-:Y:S05]  /*9dc0*/  MUFU.EX2 R186, R9 ;  /* 0x0000000900ba7308 */ /* 0x0003ea0000000800 */
[C---:B------:R-:W-:Y:S08]  /*9dd0*/  HMMA.16816.F32.BF16 R44, R4.reuse, R32, R44 ;  /* 0x00000020042c723c */ /* 0x040ff0000004182c */
[----:B------:R-:W-:Y:S01]  /*9de0*/  HMMA.16816.F32.BF16 R32, R4, R34, R96 ;  /* 0x000000220420723c */ /* 0x000fe20000041860 */
[----:B-1----:R-:W-:Y:S01]  /*9df0*/  FFMA.FTZ R9, R213, c[0x0][0x23c], -R0 ;  /* 0x00008f00d5097a23 */ /* 0x002fe20000010800 */
[----:B------:R-:W-:-:S03]  /*9e00*/  MOV R213, R154 ;  /* 0x0000009a00d57202 */ /* 0x000fc60000000f00 */
[----:B------:R1:W1:Y:S02]  /*9e10*/  MUFU.EX2 R185, R9 ;  /* 0x0000000900b97308 */ /* 0x0002640000000800 */
[----:B---3--:R-:W-:Y:S02]  /*9e20*/  F2FP.BF16.PACK_AB R4, R189, R190 ;  /* 0x000000bebd04723e */ /* 0x008fe400000010ff */
[----:B------:R-:W-:Y:S01]  /*9e30*/  F2FP.BF16.PACK_AB R6, R187, R188 ;  /* 0x000000bcbb06723e */ /* 0x000fe200000010ff */
[--C-:B-1----:R-:W-:Y:S01]  /*9e40*/  FFMA.FTZ R9, R214, c[0x0][0x23c], -R0.reuse ;  /* 0x00008f00d6097a23 */ /* 0x102fe20000010800 */
[----:B------:R-:W-:Y:S02]  /*9e50*/  F2FP.BF16.PACK_AB R5, R185, R186 ;  /* 0x000000bab905723e */ /* 0x000fe400000010ff */
[----:B------:R-:W-:Y:S01]  /*9e60*/  MOV R214, R155 ;  /* 0x0000009b00d67202 */ /* 0x000fe20000000f00 */
[----:B------:R1:W-:Y:S02]  /*9e70*/  MUFU.EX2 R184, R9 ;  /* 0x0000000900b87308 */ /* 0x0003e40000000800 */
[----:B-1----:R-:W-:Y:S01]  /*9e80*/  FFMA.FTZ R9, R211, c[0x0][0x23c], -R0 ;  /* 0x00008f00d3097a23 */ /* 0x002fe20000010800 */
[----:B------:R-:W-:-:S05]  /*9e90*/  MOV R211, R103 ;  /* 0x0000006700d37202 */ /* 0x000fca0000000f00 */
[----:B------:R1:W3:Y:S02]  /*9ea0*/  MUFU.EX2 R183, R9 ;  /* 0x0000000900b77308 */ /* 0x0002e40000000800 */
[----:B-1----:R-:W-:Y:S01]  /*9eb0*/  FFMA.FTZ R9, R232, c[0x0][0x23c], -R8 ;  /* 0x00008f00e8097a23 */ /* 0x002fe20000010808 */
[----:B---3--:R-:W-:Y:S02]  /*9ec0*/  F2FP.BF16.PACK_AB R7, R183, R184 ;  /* 0x000000b8b707723e */ /* 0x008fe400000010ff */
[----:B------:R-:W-:-:S03]  /*9ed0*/  MOV R232, R156 ;  /* 0x0000009c00e87202 */ /* 0x000fc60000000f00 */
[----:B------:R1:W-:Y:S02]  /*9ee0*/  MUFU.EX2 R182, R9 ;  /* 0x0000000900b67308 */ /* 0x0003e40000000800 */
[C---:B------:R-:W-:Y:S08]  /*9ef0*/  HMMA.16816.F32.BF16 R144, R4.reuse, R38, R136 ;  /* 0x000000260490723c */ /* 0x040ff00000041888 */
[----:B----4-:R-:W-:Y:S01]  /*9f00*/  HMMA.16816.F32.BF16 R136, R4, R30, R128 ;  /* 0x0000001e0488723c */ /* 0x010fe20000041880 */
[----:B-1----:R-:W-:Y:S01]  /*9f10*/  FFMA.FTZ R9, R233, c[0x0][0x23c], -R8 ;  /* 0x00008f00e9097a23 */ /* 0x002fe20000010808 */
[----:B------:R-:W-:-:S02]  /*9f20*/  MOV R233, R161 ;  /* 0x000000a100e97202 */ /* 0x000fc40000000f00 */
[----:B------:R-:W-:Y:S01]  /*9f30*/  MOV R161, R143 ;  /* 0x0000008f00a17202 */ /* 0x000fe20000000f00 */
[----:B------:R1:W3:Y:S03]  /*9f40*/  MUFU.EX2 R180, R9 ;  /* 0x0000000900b47308 */ /* 0x0002e60000000800 */
[C---:B------:R-:W-:Y:S08]  /*9f50*/  HMMA.16816.F32.BF16 R128, R4.reuse, R12, R108 ;  /* 0x0000000c0480723c */ /* 0x040ff0000004186c */
[----:B------:R-:W-:Y:S01]  /*9f60*/  HMMA.16816.F32.BF16 R96, R4, R36, R84 ;  /* 0x000000240460723c */ /* 0x000fe20000041854 */
[----:B-1----:R-:W-:-:S07]  /*9f70*/  FFMA.FTZ R9, R231, c[0x0][0x23c], -R8 ;  /* 0x00008f00e7097a23 */ /* 0x002fce0000010808 */
[C---:B------:R-:W-:Y:S01]  /*9f80*/  HMMA.16816.F32.BF16 R108, R4.reuse, R14, R104 ;  /* 0x0000000e046c723c */ /* 0x040fe20000041868 */
[----:B------:R-:W-:Y:S01]  /*9f90*/  MOV R231, R175 ;  /* 0x000000af00e77202 */ /* 0x000fe20000000f00 */
[----:B------:R1:W-:Y:S06]  /*9fa0*/  MUFU.EX2 R181, R9 ;  /* 0x0000000900b57308 */ /* 0x0003ec0000000800 */
[C---:B------:R-:W-:Y:S08]  /*9fb0*/  HMMA.16816.F32.BF16 R132, R4.reuse, R28, R132 ;  /* 0x0000001c0484723c */ /* 0x040ff00000041884 */
[----:B------:R-:W-:Y:S01]  /*9fc0*/  HMMA.16816.F32.BF16 R148, R4, R24, R124 ;  /* 0x000000180494723c */ /* 0x000fe2000004187c */
[----:B------:R-:W4:Y:S01]  /*9fd0*/  LDSM.16.MT88.4 R124, [R216+0x9c00] ;  /* 0x009c0000d87c783b */ /* 0x000f220000004200 */
[----:B-1----:R-:W-:Y:S01]  /*9fe0*/  FFMA.FTZ R9, R215, c[0x0][0x23c], -R8 ;  /* 0x00008f00d7097a23 */ /* 0x002fe20000010808 */
[----:B------:R-:W-:-:S03]  /*9ff0*/  MOV R215, R174 ;  /* 0x000000ae00d77202 */ /* 0x000fc60000000f00 */
[----:B------:R1:W1:Y:S02]  /*a000*/  MUFU.EX2 R179, R9 ;  /* 0x0000000900b37308 */ /* 0x0002640000000800 */
[C---:B------:R-:W-:Y:S08]  /*a010*/  HMMA.16816.F32.BF16 R152, R4.reuse, R26, R120 ;  /* 0x0000001a0498723c */ /* 0x040ff00000041878 */
[----:B--2---:R-:W-:Y:S01]  /*a020*/  HMMA.16816.F32.BF16 R164, R4, R16, R116 ;  /* 0x0000001004a4723c */ /* 0x004fe20000041874 */
[----:B-1----:R-:W-:-:S07]  /*a030*/  FFMA.FTZ R9, R239, c[0x0][0x23c], -R3 ;  /* 0x00008f00ef097a23 */ /* 0x002fce0000010803 */
[C---:B------:R-:W-:Y:S01]  /*a040*/  HMMA.16816.F32.BF16 R168, R4.reuse, R18, R112 ;  /* 0x0000001204a8723c */ /* 0x040fe20000041870 */
[----:B------:R-:W-:Y:S01]  /*a050*/  MOV R239, R173 ;  /* 0x000000ad00ef7202 */ /* 0x000fe20000000f00 */
[----:B------:R1:W-:Y:S06]  /*a060*/  MUFU.EX2 R178, R9 ;  /* 0x0000000900b27308 */ /* 0x0003ec0000000800 */
[C---:B------:R-:W-:Y:S08]  /*a070*/  HMMA.16816.F32.BF16 R104, R4.reuse, R20, R92 ;  /* 0x000000140468723c */ /* 0x040ff0000004185c */
[----:B------:R-:W-:Y:S01]  /*a080*/  HMMA.16816.F32.BF16 R84, R4, R22, R72 ;  /* 0x000000160454723c */ /* 0x000fe20000041848 */
[----:B-1----:R-:W-:Y:S01]  /*a090*/  FFMA.FTZ R9, R236, c[0x0][0x23c], -R3 ;  /* 0x00008f00ec097a23 */ /* 0x002fe20000010803 */
[----:B------:R-:W-:-:S02]  /*a0a0*/  MOV R236, R172 ;  /* 0x000000ac00ec7202 */ /* 0x000fc40000000f00 */
[----:B------:R-:W-:Y:S01]  /*a0b0*/  LDSM.16.MT88.4 R172, [R218+0xac00] ;  /* 0x00ac0000daac783b */ /* 0x000fe20000004200 */
[----:B------:R1:W2:Y:S02]  /*a0c0*/  MUFU.EX2 R177, R9 ;  /* 0x0000000900b17308 */ /* 0x0002a40000000800 */
[----:B---3--:R-:W-:Y:S02]  /*a0d0*/  F2FP.BF16.PACK_AB R4, R180, R182 ;  /* 0x000000b6b404723e */ /* 0x008fe400000010ff */
[----:B------:R-:W-:Y:S02]  /*a0e0*/  F2FP.BF16.PACK_AB R6, R179, R181 ;  /* 0x000000b5b306723e */ /* 0x000fe400000010ff */
[----:B------:R-:W-:Y:S02]  /*a0f0*/  MOV R75, R211 ;  /* 0x000000d3004b7202 */ /* 0x000fe40000000f00 */
[----:B------:R-:W-:Y:S02]  /*a100*/  MOV R74, R214 ;  /* 0x000000d6004a7202 */ /* 0x000fe40000000f00 */
[----:B------:R-:W-:-:S02]  /*a110*/  MOV R73, R213 ;  /* 0x000000d500497202 */ /* 0x000fc40000000f00 */
[----:B------:R-:W-:Y:S02]  /*a120*/  MOV R211, R157 ;  /* 0x0000009d00d37202 */ /* 0x000fe40000000f00 */
[----:B------:R-:W-:Y:S02]  /*a130*/  MOV R214, R158 ;  /* 0x0000009e00d67202 */ /* 0x000fe40000000f00 */
[----:B------:R-:W-:Y:S01]  /*a140*/  MOV R213, R159 ;  /* 0x0000009f00d57202 */ /* 0x000fe20000000f00 */
[----:B-1----:R-:W-:Y:S01]  /*a150*/  FFMA.FTZ R9, R234, c[0x0][0x23c], -R3 ;  /* 0x00008f00ea097a23 */ /* 0x002fe20000010803 */
[----:B--2---:R-:W-:Y:S01]  /*a160*/  F2FP.BF16.PACK_AB R5, R177, R178 ;  /* 0x000000b2b105723e */ /* 0x004fe200000010ff */
[----:B------:R-:W-:Y:S01]  /*a170*/  LDSM.16.MT88.4 R156, [R216+0xac00] ;  /* 0x00ac0000d89c783b */ /* 0x000fe20000004200 */
[----:B------:R-:W-:Y:S01]  /*a180*/  MOV R234, R206 ;  /* 0x000000ce00ea7202 */ /* 0x000fe20000000f00 */
[----:B------:R1:W-:Y:S01]  /*a190*/  MUFU.EX2 R176, R9 ;  /* 0x0000000900b07308 */ /* 0x0003e20000000800 */
[----:B------:R-:W-:-:S02]  /*a1a0*/  MOV R206, R141 ;  /* 0x0000008d00ce7202 */ /* 0x000fc40000000f00 */
[----:B------:R-:W-:Y:S01]  /*a1b0*/  MOV R72, R142 ;  /* 0x0000008e00487202 */ /* 0x000fe20000000f00 */
[----:B-1----:R-:W-:Y:S01]  /*a1c0*/  FFMA.FTZ R9, R235, c[0x0][0x23c], -R3 ;  /* 0x00008f00eb097a23 */ /* 0x002fe20000010803 */
[----:B------:R-:W-:Y:S02]  /*a1d0*/  MOV R235, R212 ;  /* 0x000000d400eb7202 */ /* 0x000fe40000000f00 */
[----:B------:R-:W-:Y:S01]  /*a1e0*/  MOV R212, R140 ;  /* 0x0000008c00d47202 */ /* 0x000fe20000000f00 */
[----:B------:R-:W1:Y:S01]  /*a1f0*/  MUFU.EX2 R103, R9 ;  /* 0x0000000900677308 */ /* 0x000e620000000800 */
[----:B------:R-:W2:Y:S01]  /*a200*/  LDSM.16.MT88.4 R140, [R218+0x9c00] ;  /* 0x009c0000da8c783b */ /* 0x000ea20000004200 */
[----:B-1----:R-:W-:Y:S01]  /*a210*/  F2FP.BF16.PACK_AB R7, R103, R176 ;  /* 0x000000b06707723e */ /* 0x002fe200000010ff */
[----:B------:R-:W-:Y:S01]  /*a220*/  FFMA.FTZ R9, R241, c[0x0][0x23c], -R2 ;  /* 0x00008f00f1097a23 */ /* 0x000fe20000010802 */
[----:B------:R-:W-:-:S05]  /*a230*/  MOV R241, R73 ;  /* 0x0000004900f17202 */ /* 0x000fca0000000f00 */
[C---:B------:R-:W-:Y:S07]  /*a240*/  HMMA.16816.F32.BF16 R112, R4.reuse, R36, R88 ;  /* 0x000000240470723c */ /* 0x040fee0000041858 */
[----:B------:R-:W-:Y:S01]  /*a250*/  MOV R91, R102 ;  /* 0x00000066005b7202 */ /* 0x000fe20000000f00 */
[C---:B------:R-:W-:Y:S01]  /*a260*/  HMMA.16816.F32.BF16 R64, R4.reuse, R30, R64 ;  /* 0x0000001e0440723c */ /* 0x040fe20000041840 */
[----:B------:R1:W-:Y:S06]  /*a270*/  MUFU.EX2 R102, R9 ;  /* 0x0000000900667308 */ /* 0x0003ec0000000800 */
[----:B------:R-:W-:Y:S01]  /*a280*/  MOV R31, R74 ;  /* 0x0000004a001f7202 */ /* 0x000fe20000000f00 */
[C---:B------:R-:W-:Y:S08]  /*a290*/  HMMA.16816.F32.BF16 R68, R4.reuse, R28, R68 ;  /* 0x0000001c0444723c */ /* 0x040ff00000041844 */
[----:B------:R-:W-:Y:S01]  /*a2a0*/  HMMA.16816.F32.BF16 R56, R4, R26, R56 ;  /* 0x0000001a0438723c */ /* 0x000fe20000041838 */
[----:B-1----:R-:W-:Y:S01]  /*a2b0*/  FFMA.FTZ R9, R238, c[0x0][0x23c], -R2 ;  /* 0x00008f00ee097a23 */ /* 0x002fe20000010802 */
[----:B------:R-:W-:-:S03]  /*a2c0*/  MOV R238, R75 ;  /* 0x0000004b00ee7202 */ /* 0x000fc60000000f00 */
[----:B------:R1:W3:Y:S03]  /*a2d0*/  MUFU.EX2 R30, R9 ;  /* 0x00000009001e7308 */ /* 0x0002e60000000800 */
[C---:B------:R-:W-:Y:S08]  /*a2e0*/  HMMA.16816.F32.BF16 R60, R4.reuse, R24, R60 ;  /* 0x00000018043c723c */ /* 0x040ff0000004183c */
[----:B------:R-:W-:Y:S01]  /*a2f0*/  HMMA.16816.F32.BF16 R32, R4, R22, R32 ;  /* 0x000000160420723c */ /* 0x000fe20000041820 */
[--C-:B-1----:R-:W-:Y:S01]  /*a300*/  FFMA.FTZ R9, R237, c[0x0][0x23c], -R2.reuse ;  /* 0x00008f00ed097a23 */ /* 0x102fe20000010802 */
[----:B---3--:R-:W-:Y:S01]  /*a310*/  F2FP.BF16.PACK_AB R92, R30, R102 ;  /* 0x000000661e5c723e */ /* 0x008fe200000010ff */
[----:B------:R-:W-:-:S05]  /*a320*/  FFMA.FTZ R2, R240, c[0x0][0x23c], -R2 ;  /* 0x00008f00f0027a23 */ /* 0x000fca0000010802 */
[C---:B------:R-:W-:Y:S01]  /*a330*/  HMMA.16816.F32.BF16 R48, R4.reuse, R12, R48 ;  /* 0x0000000c0430723c */ /* 0x040fe20000041830 */
[----:B------:R1:W-:Y:S01]  /*a340*/  MUFU.EX2 R29, R9 ;  /* 0x00000009001d7308 */ /* 0x0003e20000000800 */
[----:B------:R-:W-:Y:S02]  /*a350*/  MOV R240, R217 ;  /* 0x000000d900f07202 */ /* 0x000fe40000000f00 */
[----:B------:R-:W-:Y:S01]  /*a360*/  MOV R237, R205 ;  /* 0x000000cd00ed7202 */ /* 0x000fe20000000f00 */
[----:B------:R3:W5:Y:S01]  /*a370*/  LDL.LU R217, [R1+0x68] ;  /* 0x0000680001d97983 */ /* 0x0007620000300800 */
[----:B------:R-:W-:Y:S02]  /*a380*/  MOV R205, R162 ;  /* 0x000000a200cd7202 */ /* 0x000fe40000000f00 */
[C---:B------:R-:W-:Y:S01]  /*a390*/  HMMA.16816.F32.BF16 R36, R4.reuse, R38, R76 ;  /* 0x000000260424723c */ /* 0x040fe2000004184c */
[----:B------:R2:W2:Y:S07]  /*a3a0*/  MUFU.EX2 R28, R2 ;  /* 0x00000002001c7308 */ /* 0x0004ae0000000800 */
[----:B------:R-:W-:Y:S01]  /*a3b0*/  HMMA.16816.F32.BF16 R52, R4, R16, R52 ;  /* 0x000000100434723c */ /* 0x000fe20000041834 */
[----:B-1----:R-:W-:-:S02]  /*a3c0*/  MOV R9, R204 ;  /* 0x000000cc00097202 */ /* 0x002fc40000000f00 */
[----:B------:R-:W-:-:S05]  /*a3d0*/  MOV R204, R163 ;  /* 0x000000a300cc7202 */ /* 0x000fca0000000f00 */
[C---:B------:R-:W-:Y:S01]  /*a3e0*/  HMMA.16816.F32.BF16 R40, R4.reuse, R18, R40 ;  /* 0x000000120428723c */ /* 0x040fe20000041828 */
[--C-:B--2---:R-:W-:Y:S01]  /*a3f0*/  FFMA.FTZ R2, R242, c[0x0][0x23c], -R0.reuse ;  /* 0x00008f00f2027a23 */ /* 0x104fe20000010800 */
[----:B------:R-:W-:Y:S02]  /*a400*/  F2FP.BF16.PACK_AB R94, R28, R29 ;  /* 0x0000001d1c5e723e */ /* 0x000fe400000010ff */
[----:B------:R-:W-:Y:S01]  /*a410*/  MOV R242, R160 ;  /* 0x000000a000f27202 */ /* 0x000fe20000000f00 */
[----:B------:R1:W-:Y:S03]  /*a420*/  MUFU.EX2 R27, R2 ;  /* 0x00000002001b7308 */ /* 0x0003e60000000800 */
[C---:B------:R-:W-:Y:S01]  /*a430*/  HMMA.16816.F32.BF16 R12, R4.reuse, R14, R80 ;  /* 0x0000000e040c723c */ /* 0x040fe20000041850 */
[----:B------:R-:W2:Y:S07]  /*a440*/  LDSM.16.MT88.4 R80, [R216+0xbc00] ;  /* 0x00bc0000d850783b */ /* 0x000eae0000004200 */
[----:B------:R-:W-:Y:S01]  /*a450*/  HMMA.16816.F32.BF16 R44, R4, R20, R44 ;  /* 0x00000014042c723c */ /* 0x000fe2000004182c */
[----:B------:R-:W2:Y:S01]  /*a460*/  LDSM.16.MT88.4 R4, [R218+0xbc00] ;  /* 0x00bc0000da04783b */ /* 0x000ea20000004200 */
[----:B-1----:R-:W-:Y:S01]  /*a470*/  FFMA.FTZ R2, R245, c[0x0][0x23c], -R0 ;  /* 0x00008f00f5027a23 */ /* 0x002fe20000010800 */
[----:B------:R-:W-:-:S03]  /*a480*/  MOV R245, R161 ;  /* 0x000000a100f57202 */ /* 0x000fc60000000f00 */
[----:B------:R1:W1:Y:S02]  /*a490*/  MUFU.EX2 R26, R2 ;  /* 0x00000002001a7308 */ /* 0x0002640000000800 */
[--C-:B-1----:R-:W-:Y:S01]  /*a4a0*/  FFMA.FTZ R2, R244, c[0x0][0x23c], -R0.reuse ;  /* 0x00008f00f4027a23 */ /* 0x102fe20000010800 */
[----:B------:R-:W-:Y:S01]  /*a4b0*/  F2FP.BF16.PACK_AB R93, R26, R27 ;  /* 0x0000001b1a5d723e */ /* 0x000fe200000010ff */
[----:B------:R-:W-:-:S04]  /*a4c0*/  FFMA.FTZ R0, R243, c[0x0][0x23c], -R0 ;  /* 0x00008f00f3007a23 */ /* 0x000fc80000010800 */
[----:B------:R1:W-:Y:S08]  /*a4d0*/  MUFU.EX2 R25, R2 ;  /* 0x0000000200197308 */ /* 0x0003f00000000800 */
[----:B------:R2:W2:Y:S01]  /*a4e0*/  MUFU.EX2 R24, R0 ;  /* 0x0000000000187308 */ /* 0x0004a20000000800 */
[----:B-1----:R-:W-:-:S07]  /*a4f0*/  FFMA.FTZ R2, R250, c[0x0][0x23c], -R8 ;  /* 0x00008f00fa027a23 */ /* 0x002fce0000010808 */
[----:B------:R1:W-:Y:S01]  /*a500*/  MUFU.EX2 R21, R2 ;  /* 0x0000000200157308 */ /* 0x0003e20000000800 */
[----:B--2---:R-:W-:Y:S01]  /*a510*/  FFMA.FTZ R0, R248, c[0x0][0x23c], -R8 ;  /* 0x00008f00f8007a23 */ /* 0x004fe20000010808 */
[----:B------:R-:W-:-:S06]  /*a520*/  F2FP.BF16.PACK_AB R95, R24, R25 ;  /* 0x00000019185f723e */ /* 0x000fcc00000010ff */
[----:B------:R2:W2:Y:S01]  /*a530*/  MUFU.EX2 R23, R0 ;  /* 0x0000000000177308 */ /* 0x0004a20000000800 */
[----:B----4-:R-:W-:Y:S01]  /*a540*/  HMMA.16816.F32.BF16 R116, R92, R124, R96 ;  /* 0x0000007c5c74723c */ /* 0x010fe20000041860 */
[----:B-1----:R-:W-:-:S07]  /*a550*/  FFMA.FTZ R2, R238, R101, R237 ;  /* 0x00000065ee027223 */ /* 0x002fce00000100ed */
[----:B------:R-:W-:Y:S01]  /*a560*/  HMMA.16816.F32.BF16 R120, R92, R126, R144 ;  /* 0x0000007e5c78723c */ /* 0x000fe20000041890 */
[----:B--2---:R-:W-:-:S04]  /*a570*/  FFMA.FTZ R0, R247, c[0x0][0x23c], -R8 ;  /* 0x00008f00f7007a23 */ /* 0x004fc80000010808 */
[----:B------:R1:W-:Y:S03]  /*a580*/  MUFU.EX2 R22, R0 ;  /* 0x0000000000167308 */ /* 0x0003e60000000800 */
[----:B------:R-:W-:Y:S01]  /*a590*/  HMMA.16816.F32.BF16 R132, R92, R140, R132 ;  /* 0x0000008c5c84723c */ /* 0x000fe20000041884 */
[----:B-1----:R-:W-:-:S04]  /*a5a0*/  FFMA.FTZ R0, R246, c[0x0][0x23c], -R8 ;  /* 0x00008f00f6007a23 */ /* 0x002fc80000010808 */
[----:B------:R1:W-:Y:S02]  /*a5b0*/  MUFU.EX2 R20, R0 ;  /* 0x0000000000147308 */ /* 0x0003e40000000800 */
[----:B-1----:R-:W-:-:S06]  /*a5c0*/  FFMA.FTZ R0, R91, c[0x0][0x23c], -R3 ;  /* 0x00008f005b007a23 */ /* 0x002fcc0000010803 */
[----:B------:R1:W-:Y:S02]  /*a5d0*/  MUFU.EX2 R19, R0 ;  /* 0x0000000000137308 */ /* 0x0003e40000000800 */
[----:B-1----:R-:W-:-:S06]  /*a5e0*/  FFMA.FTZ R0, R72, c[0x0][0x23c], -R3 ;  /* 0x00008f0048007a23 */ /* 0x002fcc0000010803 */
[----:B------:R1:W2:Y:S02]  /*a5f0*/  MUFU.EX2 R18, R0 ;  /* 0x0000000000127308 */ /* 0x0002a40000000800 */
[--C-:B-1----:R-:W-:Y:S02]  /*a600*/  FFMA.FTZ R0, R251, c[0x0][0x23c], -R3.reuse ;  /* 0x00008f00fb007a23 */ /* 0x102fe40000010803 */
[----:B------:R-:W-:-:S04]  /*a610*/  FFMA.FTZ R3, R249, c[0x0][0x23c], -R3 ;  /* 0x00008f00f9037a23 */ /* 0x000fc80000010803 */
[----:B------:R1:W-:Y:S08]  /*a620*/  MUFU.EX2 R17, R0 ;  /* 0x0000000000117308 */ /* 0x0003f00000000800 */
[----:B------:R4:W3:Y:S01]  /*a630*/  MUFU.EX2 R16, R3 ;  /* 0x0000000300107308 */ /* 0x0008e20000000800 */
[----:B------:R-:W-:Y:S01]  /*a640*/  FFMA.FTZ R8, R242, R11, R245 ;  /* 0x0000000bf2087223 */ /* 0x000fe200000100f5 */
[----:B------:R-:W-:-:S02]  /*a650*/  F2FP.BF16.PACK_AB R96, R23, R21 ;  /* 0x000000151760723e */ /* 0x000fc400000010ff */
[----:B--2---:R-:W-:Y:S01]  /*a660*/  F2FP.BF16.PACK_AB R97, R18, R19 ;  /* 0x000000131261723e */ /* 0x004fe200000010ff */
[----:B------:R-:W-:Y:S01]  /*a670*/  FADD.FTZ R8, R235, R8 ;  /* 0x00000008eb087221 */ /* 0x000fe20000010000 */
[----:B------:R-:W-:Y:S01]  /*a680*/  F2FP.BF16.PACK_AB R98, R20, R22 ;  /* 0x000000161462723e */ /* 0x000fe200000010ff */
[----:B-1----:R-:W-:Y:S01]  /*a690*/  FFMA.FTZ R0, R241, R100, R31 ;  /* 0x00000064f1007223 */ /* 0x002fe2000001001f */
[----:B------:R-:W-:Y:S01]  /*a6a0*/  HMMA.16816.F32.BF16 R136, R92, R142, R136 ;  /* 0x0000008e5c88723c */ /* 0x000fe20000041888 */
[----:B----4-:R-:W-:Y:S01]  /*a6b0*/  FFMA.FTZ R3, R9, R10, R240 ;  /* 0x0000000a09037223 */ /* 0x010fe200000100f0 */
[----:B---3--:R-:W-:Y:S01]  /*a6c0*/  F2FP.BF16.PACK_AB R99, R16, R17 ;  /* 0x000000111063723e */ /* 0x008fe200000010ff */
[----:B------:R-:W-:Y:S02]  /*a6d0*/  FADD.FTZ R10, R236, R2 ;  /* 0x00000002ec0a7221 */ /* 0x000fe40000010000 */
[----:B------:R-:W-:-:S03]  /*a6e0*/  FADD.FTZ R11, R234, R3 ;  /* 0x00000003ea0b7221 */ /* 0x000fc60000010000 */
[----:B------:R-:W-:Y:S01]  /*a6f0*/  HMMA.16816.F32.BF16 R148, R92, R156, R148 ;  /* 0x0000009c5c94723c */ /* 0x000fe20000041894 */
[----:B------:R-:W-:Y:S02]  /*a700*/  FADD.FTZ R9, R239, R0 ;  /* 0x00000000ef097221 */ /* 0x000fe40000010000 */
[----:B------:R-:W-:Y:S02]  /*a710*/  FADD.FTZ R3, R215, R8 ;  /* 0x00000008d7037221 */ /* 0x000fe40000010000 */
[----:B------:R-:W-:-:S03]  /*a720*/  FADD.FTZ R2, R231, R11 ;  /* 0x0000000be7027221 */ /* 0x000fc60000010000 */
        /* <DEDUP_REMOVED lines=9> */
[----:B------:R-:W-:Y:S01]  /*a7c0*/  HMMA.16816.F32.BF16 R88, R92, R4, R104 ;  /* 0x000000045c58723c */ /* 0x000fe20000041868 */
[----:B------:R-:W-:-:S07]  /*a7d0*/  FADD.FTZ R3, R206, R3 ;  /* 0x00000003ce037221 */ /* 0x000fce0000010000 */
[----:B------:R-:W-:Y:S01]  /*a7e0*/  HMMA.16816.F32.BF16 R92, R92, R6, R84 ;  /* 0x000000065c5c723c */ /* 0x000fe20000041854 */
[----:B------:R-:W-:-:S07]  /*a7f0*/  FADD.FTZ R2, R194, R2 ;  /* 0x00000002c2027221 */ /* 0x000fce0000010000 */
[----:B------:R-:W-:Y:S07]  /*a800*/  HMMA.16816.F32.BF16 R84, R96, R4, R44 ;  /* 0x000000046054723c */ /* 0x000fee000004182c */
[----:B------:R-:W-:-:S04]  /*a810*/  FADD.FTZ R4, R232, R9 ;  /* 0x00000009e8047221 */ /* 0x000fc80000010000 */
        /* <DEDUP_REMOVED lines=46> */
[----:B------:R-:W-:Y:S01]  /*ab00*/  FADD.FTZ R0, R24, R0 ;  /* 0x0000000018007221 */ /* 0x000fe20000010000 */
[----:B------:R1:W-:Y:S04]  /*ab10*/  STL [R1+0x18], R4 ;  /* 0x0000180401007387 */ /* 0x0003e80000100800 */
[----:B------:R1:W-:Y:S04]  /*ab20*/  STL [R1+0x1c], R3 ;  /* 0x00001c0301007387 */ /* 0x0003e80000100800 */
[----:B------:R1:W-:Y:S04]  /*ab30*/  STL [R1+0x20], R2 ;  /* 0x0000200201007387 */ /* 0x0003e80000100800 */
[----:B------:R1:W-:Y:S01]  /*ab40*/  STL [R1+0x24], R0 ;  /* 0x0000240001007387 */ /* 0x0003e20000100800 */
[----:B------:R-:W-:Y:S01]  /*ab50*/  HMMA.16816.F32.BF16 R128, R96, R140, R68 ;  /* 0x0000008c6080723c */ /* 0x000fe20000041844 */
[----:B------:R-:W-:-:S02]  /*ab60*/  MOV R101, R208 ;  /* 0x000000d000657202 */ /* 0x000fc40000000f00 */
[----:B------:R-:W-:-:S05]  /*ab70*/  MOV R105, R197 ;  /* 0x000000c500697202 */ /* 0x000fca0000000f00 */
[----:B------:R-:W-:Y:S01]  /*ab80*/  HMMA.16816.F32.BF16 R112, R96, R124, R112 ;  /* 0x0000007c6070723c */ /* 0x000fe20000041870 */
[----:B------:R-:W-:Y:S02]  /*ab90*/  MOV R104, R252 ;  /* 0x000000fc00687202 */ /* 0x000fe40000000f00 */
[----:B------:R-:W-:-:S05]  /*aba0*/  MOV R102, R198 ;  /* 0x000000c600667202 */ /* 0x000fca0000000f00 */
[----:B------:R-:W-:Y:S01]  /*abb0*/  HMMA.16816.F32.BF16 R144, R96, R156, R60 ;  /* 0x0000009c6090723c */ /* 0x000fe2000004183c */
[----:B------:R-:W-:-:S07]  /*abc0*/  MOV R103, R199 ;  /* 0x000000c700677202 */ /* 0x000fce0000000f00 */
        /* <DEDUP_REMOVED lines=8> */
[----:B------:R-:W-:Y:S07]  /*ac50*/  @!P1 BRA `(.L_x_187) ;  /* 0x0000496000009947 */ /* 0x000fee0003800000 */
[----:B-1----:R-:W2:Y:S01]  /*ac60*/  LDL R198, [R1+0xc] ;  /* 0x00000c0001c67983 */ /* 0x002ea20000100800 */
[----:B------:R-:W-:-:S04]  /*ac70*/  DEPBAR.LE SB0, 0x0 ;  /* 0x000080000000791a */ /* 0x000fc80000000000 */
[----:B------:R-:W3:Y:S04]  /*ac80*/  LDL.64 R202, [R1+0x60] ;  /* 0x0000600001ca7983 */ /* 0x000ee80000100a00 */
[----:B------:R-:W4:Y:S04]  /*ac90*/  LDL.64 R196, [R1+0x10] ;  /* 0x0000100001c47983 */ /* 0x000f280000100a00 */
[----:B------:R-:W3:Y:S04]  /*aca0*/  LDL R199, [R1+0x30] ;  /* 0x0000300001c77983 */ /* 0x000ee80000100800 */
[----:B------:R-:W-:Y:S06]  /*acb0*/  BAR.SYNC.DEFER_BLOCKING 0x0 ;  /* 0x0000000000007b1d */ /* 0x000fec0000010000 */
[----:B------:R-:W-:Y:S04]  /*acc0*/  @P4 STS [R222+0x9000], RZ ;  /* 0x009000ffde004388 */ /* 0x000fe80000000800 */
[----:B------:R-:W-:Y:S04]  /*acd0*/  @P4 STS [R222+0x9004], RZ ;  /* 0x009004ffde004388 */ /* 0x000fe80000000800 */
[----:B------:R-:W-:Y:S01]  /*ace0*/  @P4 STS.64 [R222+0x9008], RZ ;  /* 0x009008ffde004388 */ /* 0x000fe20000000a00 */
[----:B--2---:R-:W-:-:S04]  /*acf0*/  IADD3 R231, R198, -0x3, RZ ;  /* 0xfffffffdc6e77810 */ /* 0x004fc80007ffe0ff */
[----:B------:R-:W-:Y:S01]  /*ad00*/  SHF.R.S32.HI R0, RZ, 0x1f, R231 ;  /* 0x0000001fff007819 */ /* 0x000fe200000114e7 */
[----:B------:R-:W-:-:S04]  /*ad10*/  IMAD.WIDE.U32 R2, R231, c[0x0][0x1a0], RZ ;  /* 0x00006800e7027a25 */ /* 0x000fc800078e00ff */
[----:B------:R-:W-:-:S04]  /*ad20*/  IMAD R0, R0, c[0x0][0x1a0], RZ ;  /* 0x0000680000007a24 */ /* 0x000fc800078e02ff */
[----:B------:R-:W-:Y:S01]  /*ad30*/  IMAD R4, R231, c[0x0][0x1a4], R0 ;  /* 0x00006900e7047a24 */ /* 0x000fe200078e0200 */
[----:B---3--:R-:W-:-:S03]  /*ad40*/  LEA R0, P0, R2, R202, 0x6 ;  /* 0x000000ca02007211 */ /* 0x008fc600078030ff */
[----:B------:R-:W-:Y:S01]  /*ad50*/  IMAD.IADD R3, R3, 0x1, R4 ;  /* 0x0000000103037824 */ /* 0x000fe200078e0204 */
[C---:B------:R-:W-:Y:S02]  /*ad60*/  @!P4 LEA R14, P5, R0.reuse, c[0x0][0x170], 0x1 ;  /* 0x00005c00000eca11 */ /* 0x040fe400078a08ff */
[----:B------:R-:W-:Y:S02]  /*ad70*/  @!P3 LEA R10, P1, R0, c[0x0][0x170], 0x1 ;  /* 0x00005c00000aba11 */ /* 0x000fe400078208ff */
[----:B----4-:R-:W-:Y:S02]  /*ad80*/  LEA.HI.X R3, R2, R197, R3, 0x6, P0 ;  /* 0x000000c502037211 */ /* 0x010fe400000f3403 */
[C---:B------:R-:W-:Y:S02]  /*ad90*/  @!P2 LEA R8, P0, R0.reuse, c[0x0][0x170], 0x1 ;  /* 0x00005c000008aa11 */ /* 0x040fe400078008ff */
[C---:B------:R-:W-:Y:S02]  /*ada0*/  IADD3 R2, P6, R0.reuse, UR15, RZ ;  /* 0x0000000f00027c10 */ /* 0x040fe4000ffde0ff */
[----:B------:R-:W-:-:S02]  /*adb0*/  @!P4 LEA.HI.X R15, R0, c[0x0][0x174], R3, 0x1, P5 ;  /* 0x00005d00000fca11 */ /* 0x000fc400028f0c03 */
[C-C-:B------:R-:W-:Y:S02]  /*adc0*/  @!P3 LEA.HI.X R11, R0.reuse, c[0x0][0x174], R3.reuse, 0x1, P1 ;  /* 0x00005d00000bba11 */ /* 0x140fe400008f0c03 */
[----:B------:R-:W-:Y:S01]  /*add0*/  @!P2 LEA.HI.X R9, R0, c[0x0][0x174], R3, 0x1, P0 ;  /* 0x00005d000009aa11 */ /* 0x000fe200000f0c03 */
[----:B------:R-:W-:Y:S01]  /*ade0*/  @!PT LDS RZ, [RZ] ;  /* 0x00000000fffff984 */ /* 0x000fe20000000800 */
[----:B------:R-:W-:Y:S01]  /*adf0*/  @!PT LDS RZ, [RZ] ;  /* 0x00000000fffff984 */ /* 0x000fe20000000800 */
[----:B------:R-:W-:Y:S01]  /*ae00*/  @!PT LDS RZ, [RZ] ;  /* 0x00000000fffff984 */ /* 0x000fe20000000800 */
[----:B------:R1:W-:Y:S01]  /*ae10*/  @!P4 LDGSTS.E.BYPASS.LTC128B.128 [R222+0x9000], [R14.64] ;  /* 0x090000000edecfae */ /* 0x0003e2000b901d4c */
[C---:B------:R-:W-:Y:S02]  /*ae20*/  @!P4 LEA R12, P5, R2.reuse, c[0x0][0x170], 0x1 ;  /* 0x00005c00020cca11 */ /* 0x040fe400078a08ff */
[----:B------:R-:W-:Y:S02]  /*ae30*/  IADD3.X R3, R3, UR5, RZ, P6, !PT ;  /* 0x0000000503037c10 */ /* 0x000fe4000b7fe4ff */
[C---:B------:R-:W-:Y:S01]  /*ae40*/  @!P3 LEA R6, P1, R2.reuse, c[0x0][0x170], 0x1 ;  /* 0x00005c000206ba11 */ /* 0x040fe200078208ff */
[----:B------:R-:W-:Y:S01]  /*ae50*/  @P3 STS.128 [R222+0xa000], RZ ;  /* 0x00a000ffde003388 */ /* 0x000fe20000000c00 */
[----:B------:R-:W-:-:S02]  /*ae60*/  @!P2 LEA R4, P0, R2, c[0x0][0x170], 0x1 ;  /* 0x00005c000204aa11 */ /* 0x000fc400078008ff */
[C-C-:B------:R-:W-:Y:S01]  /*ae70*/  @!P4 LEA.HI.X R13, R2.reuse, c[0x0][0x174], R3.reuse, 0x1, P5 ;  /* 0x00005d00020dca11 */ /* 0x140fe200028f0c03 */
[----:B------:R-:W-:Y:S01]  /*ae80*/  @!PT LDS RZ, [RZ] ;  /* 0x00000000fffff984 */ /* 0x000fe20000000800 */
[----:B------:R-:W-:Y:S01]  /*ae90*/  @!PT LDS RZ, [RZ] ;  /* 0x00000000fffff984 */ /* 0x000fe20000000800 */
[----:B------:R-:W-:Y:S01]  /*aea0*/  @!PT LDS RZ, [RZ] ;  /* 0x00000000fffff984 */ /* 0x000fe20000000800 */
[----:B------:R2:W-:Y:S01]  /*aeb0*/  @!P3 LDGSTS.E.BYPASS.LTC128B.128 [R222+0xa000], [R10.64+0x40] ;  /* 0x0a0000400adebfae */ /* 0x0005e2000b901d4c */
        /* <DEDUP_REMOVED lines=22> */
[----:B-----5:R-:W-:Y:S04]  /*b020*/  LDSM.16.M88.4 R28, [R217+0x6000] ;  /* 0x00600000d91c783b */ /* 0x020fe80000000200 */
[----:B--2---:R-:W2:Y:S04]  /*b030*/  LDSM.16.M88.4 R8, [R220+0x1000] ;  /* 0x00100000dc08783b */ /* 0x004ea80000000200 */
[----:B-1----:R-:W1:Y:S04]  /*b040*/  LDSM.16.M88.4 R12, [R220] ;  /* 0x00000000dc0c783b */ /* 0x002e680000000200 */
[----:B------:R-:W4:Y:S04]  /*b050*/  LDSM.16.M88.4 R24, [R217+0x6400] ;  /* 0x00640000d918783b */ /* 0x000f280000000200 */
[----:B------:R-:W4:Y:S04]  /*b060*/  LDSM.16.M88.4 R20, [R217+0x6800] ;  /* 0x00680000d914783b */ /* 0x000f280000000200 */
[----:B------:R-:W4:Y:S04]  /*b070*/  LDSM.16.M88.4 R16, [R217+0x6c00] ;  /* 0x006c0000d910783b */ /* 0x000f280000000200 */
[----:B---3--:R-:W-:Y:S04]  /*b080*/  LDSM.16.M88.4 R4, [R221+0x1000] ;  /* 0x00100000dd04783b */ /* 0x008fe80000000200 */
[----:B------:R-:W3:Y:S04]  /*b090*/  LDSM.16.M88.4 R40, [R219+0x6400] ;  /* 0x00640000db28783b */ /* 0x000ee80000000200 */
[----:B------:R-:W3:Y:S04]  /*b0a0*/  LDSM.16.M88.4 R36, [R219+0x6800] ;  /* 0x00680000db24783b */ /* 0x000ee80000000200 */
[----:B------:R-:W3:Y:S04]  /*b0b0*/  LDSM.16.M88.4 R32, [R219+0x6c00] ;  /* 0x006c0000db20783b */ /* 0x000ee80000000200 */
[----:B------:R-:W3:Y:S01]  /*b0c0*/  LDSM.16.M88.4 R44, [R219+0x6000] ;  /* 0x00600000db2c783b */ /* 0x000ee20000000200 */
[----:B--2---:R-:W-:Y:S01]  /*b0d0*/  HMMA.16816.F32.BF16 R60, R8, R28, RZ ;  /* 0x0000001c083c723c */ /* 0x004fe200000418ff */
[----:B------:R-:W-:-:S02]  /*b0e0*/  IMAD.MOV.U32 R0, RZ, RZ, R199 ;  /* 0x000000ffff007224 */ /* 0x000fc400078e00c7 */
[----:B------:R-:W0:Y:S05]  /*b0f0*/  LDGDEPBAR ;  /* 0x00000000000079af */ /* 0x000e2a0000000000 */
[----:B-1----:R-:W-:Y:S08]  /*b100*/  HMMA.16816.F32.BF16 R212, R12, R28, RZ ;  /* 0x0000001c0cd4723c */ /* 0x002ff000000418ff */
[-C--:B------:R-:W-:Y:S08]  /*b110*/  HMMA.16816.F32.BF16 R100, R8, R30.reuse, RZ ;  /* 0x0000001e0864723c */ /* 0x080ff000000418ff */
[----:B------:R-:W-:Y:S08]  /*b120*/  HMMA.16816.F32.BF16 R208, R12, R30, RZ ;  /* 0x0000001e0cd0723c */ /* 0x000ff000000418ff */
[C---:B----4-:R-:W-:Y:S08]  /*b130*/  HMMA.16816.F32.BF16 R56, R8.reuse, R24, RZ ;  /* 0x000000180838723c */ /* 0x050ff000000418ff */
        /* <DEDUP_REMOVED lines=9> */
[C---:B------:R-:W-:Y:S01]  /*b1d0*/  HMMA.16816.F32.BF16 R200, R12.reuse, R22, RZ ;  /* 0x000000160cc8723c */ /* 0x040fe200000418ff */
[----:B------:R-:W-:Y:S07]  /*b1e0*/  LDSM.16.M88.4 R20, [R217+0x7800] ;  /* 0x00780000d914783b */ /* 0x000fee0000000200 */
[C---:B------:R-:W-:Y:S08]  /*b1f0*/  HMMA.16816.F32.BF16 R104, R12.reuse, R16, RZ ;  /* 0x000000100c68723c */ /* 0x040ff000000418ff */
[----:B------:R-:W-:Y:S01]  /*b200*/  HMMA.16816.F32.BF16 R188, R12, R18, RZ ;  /* 0x000000120cbc723c */ /* 0x000fe200000418ff */
[----:B------:R-:W1:Y:S04]  /*b210*/  LDSM.16.M88.4 R12, [R221] ;  /* 0x00000000dd0c783b */ /* 0x000e680000000200 */
[----:B------:R-:W-:Y:S03]  /*b220*/  LDSM.16.M88.4 R16, [R217+0x7c00] ;  /* 0x007c0000d910783b */ /* 0x000fe60000000200 */
[C---:B---3--:R-:W-:Y:S08]  /*b230*/  HMMA.16816.F32.BF16 R192, R4.reuse, R40, R56 ;  /* 0x0000002804c0723c */ /* 0x048ff00000041838 */
        /* <DEDUP_REMOVED lines=13> */
[C---:B------:R-:W-:Y:S08]  /*b310*/  HMMA.16816.F32.BF16 R248, R12.reuse, R32, R104 ;  /* 0x000000200cf8723c */ /* 0x040ff00000041868 */
[C---:B------:R-:W-:Y:S08]  /*b320*/  HMMA.16816.F32.BF16 R104, R12.reuse, R46, R208 ;  /* 0x0000002e0c68723c */ /* 0x040ff000000418d0 */
[C---:B------:R-:W-:Y:S01]  /*b330*/  HMMA.16816.F32.BF16 R100, R12.reuse, R42, R204 ;  /* 0x0000002a0c64723c */ /* 0x040fe200000418cc */
[----:B------:R-:W-:Y:S07]  /*b340*/  LDSM.16.M88.4 R40, [R219+0x7800] ;  /* 0x00780000db28783b */ /* 0x000fee0000000200 */
[C---:B------:R-:W-:Y:S01]  /*b350*/  HMMA.16816.F32.BF16 R64, R12.reuse, R38, R200 ;  /* 0x000000260c40723c */ /* 0x040fe200000418c8 */
[----:B------:R-:W-:Y:S07]  /*b360*/  LDSM.16.M88.4 R36, [R219+0x7c00] ;  /* 0x007c0000db24783b */ /* 0x000fee0000000200 */
[----:B------:R-:W-:Y:S01]  /*b370*/  HMMA.16816.F32.BF16 R32, R12, R34, R188 ;  /* 0x000000220c20723c */ /* 0x000fe200000418bc */
[----:B------:R-:W-:Y:S07]  /*b380*/  LDSM.16.M88.4 R12, [R221+0x3000] ;  /* 0x00300000dd0c783b */ /* 0x000fee0000000200 */
[C---:B--2---:R-:W-:Y:S08]  /*b390*/  HMMA.16816.F32.BF16 R204, R4.reuse, R20, R184 ;  /* 0x0000001404cc723c */ /* 0x044ff000000418b8 */
[C---:B------:R-:W-:Y:S01]  /*b3a0*/  HMMA.16816.F32.BF16 R184, R4.reuse, R26, R56 ;  /* 0x0000001a04b8723c */ /* 0x040fe20000041838 */
[----:B------:R-:W1:Y:S07]  /*b3b0*/  LDSM.16.M88.4 R56, [R219+0x7000] ;  /* 0x00700000db38783b */ /* 0x000e6e0000000200 */
[----:B------:R-:W-:Y:S01]  /*b3c0*/  HMMA.16816.F32.BF16 R188, R4, R22, R52 ;  /* 0x0000001604bc723c */ /* 0x000fe20000041834 */
[----:B------:R-:W2:Y:S07]  /*b3d0*/  LDSM.16.M88.4 R52, [R219+0x7400] ;  /* 0x00740000db34783b */ /* 0x000eae0000000200 */
[-C--:B---3--:R-:W-:Y:S08]  /*b3e0*/  HMMA.16816.F32.BF16 R244, R8, R28.reuse, R212 ;  /* 0x0000001c08f4723c */ /* 0x088ff000000418d4 */
[C---:B------:R-:W-:Y:S08]  /*b3f0*/  HMMA.16816.F32.BF16 R60, R4.reuse, R28, R60 ;  /* 0x0000001c043c723c */ /* 0x040ff0000004183c */
[----:B------:R-:W-:Y:S08]  /*b400*/  HMMA.16816.F32.BF16 R48, R4, R18, R48 ;  /* 0x000000120430723c */ /* 0x000ff00000041830 */
[C---:B------:R-:W-:Y:S08]  /*b410*/  HMMA.16816.F32.BF16 R240, R8.reuse, R24, R196 ;  /* 0x0000001808f0723c */ /* 0x040ff000000418c4 */
[----:B------:R-:W-:Y:S08]  /*b420*/  HMMA.16816.F32.BF16 R212, R8, R20, R180 ;  /* 0x0000001408d4723c */ /* 0x000ff000000418b4 */
[C---:B------:R-:W-:Y:S08]  /*b430*/  HMMA.16816.F32.BF16 R192, R4.reuse, R24, R192 ;  /* 0x0000001804c0723c */ /* 0x040ff000000418c0 */
        /* <DEDUP_REMOVED lines=9> */
[----:B------:R-:W4:Y:S03]  /*b4d0*/  LDSM.16.M88.4 R16, [R217+0x8000] ;  /* 0x00800000d910783b */ /* 0x000f260000000200 */
[C---:B-1----:R-:W-:Y:S01]  /*b4e0*/  HMMA.16816.F32.BF16 R176, R12.reuse, R56, R60 ;  /* 0x000000380cb0723c */ /* 0x042fe2000004183c */
[----:B------:R-:W1:Y:S07]  /*b4f0*/  LDSM.16.M88.4 R32, [R217+0x8400] ;  /* 0x00840000d920783b */ /* 0x000e6e0000000200 */
[C---:B------:R-:W-:Y:S01]  /*b500*/  HMMA.16816.F32.BF16 R24, R12.reuse, R38, R48 ;  /* 0x000000260c18723c */ /* 0x040fe20000041830 */
[----:B------:R-:W1:Y:S07]  /*b510*/  LDSM.16.M88.4 R48, [R217+0x8800] ;  /* 0x00880000d930783b */ /* 0x000e6e0000000200 */
[C---:B------:R-:W-:Y:S01]  /*b520*/  HMMA.16816.F32.BF16 R108, R12.reuse, R58, R44 ;  /* 0x0000003a0c6c723c */ /* 0x040fe2000004182c */
[----:B------:R-:W1:Y:S07]  /*b530*/  LDSM.16.M88.4 R44, [R217+0x8c00] ;  /* 0x008c0000d92c783b */ /* 0x000e6e0000000200 */
[C---:B--2---:R-:W-:Y:S08]  /*b540*/  HMMA.16816.F32.BF16 R104, R12.reuse, R52, R192 ;  /* 0x000000340c68723c */ /* 0x044ff000000418c0 */
[C---:B------:R-:W-:Y:S08]  /*b550*/  HMMA.16816.F32.BF16 R100, R12.reuse, R54, R184 ;  /* 0x000000360c64723c */ /* 0x040ff000000418b8 */
[C---:B------:R-:W-:Y:S08]  /*b560*/  HMMA.16816.F32.BF16 R64, R12.reuse, R40, R204 ;  /* 0x000000280c40723c */ /* 0x040ff000000418cc */
[C---:B------:R-:W-:Y:S08]  /*b570*/  HMMA.16816.F32.BF16 R60, R12.reuse, R42, R188 ;  /* 0x0000002a0c3c723c */ /* 0x040ff000000418bc */
[----:B------:R-:W-:Y:S01]  /*b580*/  HMMA.16816.F32.BF16 R28, R12, R36, R208 ;  /* 0x000000240c1c723c */ /* 0x000fe200000418d0 */
[----:B------:R-:W2:Y:S07]  /*b590*/  LDSM.16.M88.4 R12, [R220+0x4000] ;  /* 0x00400000dc0c783b */ /* 0x000eae0000000200 */
        /* <DEDUP_REMOVED lines=9> */
[C---:B----4-:R-:W-:Y:S08]  /*b630*/  HMMA.16816.F32.BF16 R188, R4.reuse, R16, R176 ;  /* 0x0000001004bc723c */ /* 0x050ff000000418b0 */
[C---:B------:R-:W-:Y:S08]  /*b640*/  HMMA.16816.F32.BF16 R184, R4.reuse, R18, R108 ;  /* 0x0000001204b8723c */ /* 0x040ff0000004186c */
[C---:B-1----:R-:W-:Y:S08]  /*b650*/  HMMA.16816.F32.BF16 R180, R4.reuse, R32, R104 ;  /* 0x0000002004b4723c */ /* 0x042ff00000041868 */
        /* <DEDUP_REMOVED lines=8> */
[C---:B--2---:R-:W-:Y:S01]  /*b6e0*/  HMMA.16816.F32.BF16 R60, R12.reuse, R16, R20 ;  /* 0x000000100c3c723c */ /* 0x044fe20000041814 */
[----:B------:R-:W2:Y:S07]  /*b6f0*/  LDSM.16.M88.4 R20, [R219+0x8800] ;  /* 0x00880000db14783b */ /* 0x000eae0000000200 */
[----:B------:R-:W-:Y:S01]  /*b700*/  HMMA.16816.F32.BF16 R56, R12, R18, R56 ;  /* 0x000000120c38723c */ /* 0x000fe20000041838 */
[----:B------:R-:W3:Y:S01]  /*b710*/  LDSM.16.M88.4 R16, [R219+0x8c00] ;  /* 0x008c0000db10783b */ /* 0x000ee20000000200 */
[----:B------:R-:W-:Y:S01]  /*b720*/  ISETP.GT.AND P0, PT, R231, R0, PT ;  /* 0x00000000e700720c */ /* 0x000fe20003f04270 */
[----:B------:R-:W-:-:S05]  /*b730*/  DEPBAR.LE SB0, 0x0 ;  /* 0x000080000000791a */ /* 0x000fca0000000000 */
        /* <DEDUP_REMOVED lines=25> */
[----:B------:R-:W3:Y:S04]  /*b8d0*/  LDL.64 R2, [R1+0x40] ;  /* 0x0000400001027983 */ /* 0x000ee80000100a00 */
[----:B------:R-:W4:Y:S01]  /*b8e0*/  LDL.LU R0, [R1+0xc] ;  /* 0x00000c0001007983 */ /* 0x000f220000300800 */
[----:B------:R-:W-:Y:S03]  /*b8f0*/  BSSY B0, `(.L_x_192) ;  /* 0x000003c000007945 */ /* 0x000fe60003800000 */
[----:B------:R1:W-:Y:S04]  /*b900*/  @P4 STS [R222+0x6000], RZ ;  /* 0x006000ffde004388 */ /* 0x0003e80000000800 */
[----:B------:R1:W-:Y:S04]  /*b910*/  @P4 STS [R222+0x6004], RZ ;  /* 0x006004ffde004388 */ /* 0x0003e80000000800 */
[----:B------:R1:W-:Y:S01]  /*b920*/  @P4 STS.64 [R222+0x6008], RZ ;  /* 0x006008ffde004388 */ /* 0x0003e20000000a00 */
[----:B--2---:R-:W-:-:S02]  /*b930*/  IMAD.MOV.U32 R248, RZ, RZ, R250 ;  /* 0x000000fffff87224 */ /* 0x004fc400078e00fa */
[----:B------:R-:W-:Y:S02]  /*b940*/  IMAD.MOV.U32 R249, RZ, RZ, R251 ;  /* 0x000000fffff97224 */ /* 0x000fe400078e00fb */
[----:B---3--:R-:W-:Y:S02]  /*b950*/  IMAD.MOV.U32 R250, RZ, RZ, R2 ;  /* 0x000000fffffa7224 */ /* 0x008fe400078e0002 */
[----:B------:R-:W-:Y:S01]  /*b960*/  IMAD.MOV.U32 R251, RZ, RZ, R3 ;  /* 0x000000fffffb7224 */ /* 0x000fe200078e0003 */
[----:B----4-:R-:W-:-:S04]  /*b970*/  IADD3 R0, R0, -0x4, RZ ;  /* 0xfffffffc00007810 */ /* 0x010fc80007ffe0ff */
[----:B------:R-:W-:-:S05]  /*b980*/  SHF.R.S32.HI R2, RZ, 0x1f, R0 ;  /* 0x0000001fff027819 */ /* 0x000fca0000011400 */
[----:B------:R-:W-:Y:S02]  /*b990*/  IMAD R4, R2, c[0x0][0x198], RZ ;  /* 0x0000660002047a24 */ /* 0x000fe400078e02ff */
[----:B------:R-:W-:-:S04]  /*b9a0*/  IMAD.WIDE.U32 R2, R0, c[0x0][0x198], RZ ;  /* 0x0000660000027a25 */ /* 0x000fc800078e00ff */
[----:B------:R-:W-:Y:S01]  /*b9b0*/  IMAD R4, R0, c[0x0][0x19c], R4 ;  /* 0x0000670000047a24 */ /* 0x000fe200078e0204 */
[----:B------:R-:W-:-:S03]  /*b9c0*/  LEA R0, P0, R2, R248, 0x6 ;  /* 0x000000f802007211 */ /* 0x000fc600078030ff */
[----:B------:R-:W-:Y:S01]  /*b9d0*/  IMAD.IADD R3, R3, 0x1, R4 ;  /* 0x0000000103037824 */ /* 0x000fe200078e0204 */
[C---:B------:R-:W-:Y:S02]  /*b9e0*/  @!P4 LEA R12, P5, R0.reuse, c[0x0][0x168], 0x1 ;  /* 0x00005a00000cca11 */ /* 0x040fe400078a08ff */
[----:B------:R-:W-:Y:S02]  /*b9f0*/  @!P2 LEA R6, P1, R0, c[0x0][0x168], 0x1 ;  /* 0x00005a000006aa11 */ /* 0x000fe400078208ff */
[----:B------:R-:W-:Y:S02]  /*ba00*/  LEA.HI.X R3, R2, R251, R3, 0x6, P0 ;  /* 0x000000fb02037211 */ /* 0x000fe400000f3403 */
        /* <DEDUP_REMOVED lines=42> */
.L_x_193:
[----:B------:R-:W-:Y:S05]  /*bcb0*/  BSYNC B0 ;  /* 0x0000000000007941 */ /* 0x000fea0003800000 */
.L_x_192:
[----:B------:R-:W0:Y:S02]  /*bcc0*/  LDGDEPBAR ;  /* 0x00000000000079af */ /* 0x000e240000000000 */
.L_x_191:
[----:B------:R-:W2:Y:S04]  /*bcd0*/  LDL.LU R3, [R1+0x20] ;  /* 0x0000200001037983 */ /* 0x000ea80000300800 */
[----:B------:R-:W3:Y:S04]  /*bce0*/  LDL.LU R2, [R1+0x24] ;  /* 0x0000240001027983 */ /* 0x000ee80000300800 */
[----:B-1----:R-:W4:Y:S04]  /*bcf0*/  LDL.LU R5, [R1+0x1c] ;  /* 0x00001c0001057983 */ /* 0x002f280000300800 */
[----:B------:R-:W4:Y:S04]  /*bd00*/  LDL.LU R4, [R1+0x18] ;  /* 0x0000180001047983 */ /* 0x000f280000300800 */
[----:B------:R1:W-:Y:S04]  /*bd10*/  STL [R1+0x68], R217 ;  /* 0x000068d901007387 */ /* 0x0003e80000100800 */
[----:B------:R-:W4:Y:S04]  /*bd20*/  LDL.LU R17, [R1+0x4] ;  /* 0x0000040001117983 */ /* 0x000f280000300800 */
        /* <DEDUP_REMOVED lines=17> */
[----:B------:R-:W-:Y:S01]  /*be40*/  FSEL R12, R46, -INF , !P2 ;  /* 0xff8000002e0c7808 */ /* 0x000fe20005000000 */
[----:B--2---:R-:W-:Y:S01]  /*be50*/  IMAD.MOV.U32 R189, RZ, RZ, R3 ;  /* 0x000000ffffbd7224 */ /* 0x004fe200078e0003 */
[----:B---3--:R-:W-:-:S02]  /*be60*/  MOV R188, R2 ;  /* 0x0000000200bc7202 */ /* 0x008fc40000000f00 */
[----:B------:R-:W-:Y:S01]  /*be70*/  IADD3 R2, R0, 0x1, RZ ;  /* 0x0000000100027810 */ /* 0x000fe20007ffe0ff */
[----:B----4-:R-:W-:-:S03]  /*be80*/  IMAD.MOV.U32 R33, RZ, RZ, R5 ;  /* 0x000000ffff217224 */ /* 0x010fc600078e0005 */
[C---:B------:R-:W-:Y:S02]  /*be90*/  ISETP.GE.AND P3, PT, R2.reuse, R230, PT ;  /* 0x000000e60200720c */ /* 0x040fe40003f66270 */
[C---:B------:R-:W-:Y:S01]  /*bea0*/  ISETP.GE.AND P6, PT, R2.reuse, R229, PT ;  /* 0x000000e50200720c */ /* 0x040fe20003fc6270 */
[----:B------:R-:W-:Y:S01]  /*beb0*/  IMAD.MOV.U32 R190, RZ, RZ, R4 ;  /* 0x000000ffffbe7224 */ /* 0x000fe200078e0004 */
        /* <DEDUP_REMOVED lines=18> */
[----:B------:R-:W-:Y:S01]  /*bfe0*/  LDSM.16.MT88.4 R44, [R218+0xa000] ;  /* 0x00a00000da2c783b */ /* 0x000fe20000004200 */
[----:B------:R-:W-:-:S02]  /*bff0*/  ISETP.GE.AND P0, PT, R3, R230, PT ;  /* 0x000000e60300720c */ /* 0x000fc40003f06270 */
[C---:B------:R-:W-:Y:S02]  /*c000*/  ISETP.GE.AND P6, PT, R3.reuse, R229, PT ;  /* 0x000000e50300720c */ /* 0x040fe40003fc6270 */
[C---:B------:R-:W-:Y:S02]  /*c010*/  ISETP.GE.AND P5, PT, R3.reuse, R228, PT ;  /* 0x000000e40300720c */ /* 0x040fe40003fa6270 */
[----:B------:R-:W-:Y:S02]  /*c020*/  ISETP.GE.AND P4, PT, R3, R227, PT ;  /* 0x000000e30300720c */ /* 0x000fe40003f86270 */
[C---:B------:R-:W-:Y:S02]  /*c030*/  ISETP.LT.OR P1, PT, R2.reuse, R225, P1 ;  /* 0x000000e10200720c */ /* 0x040fe40000f21670 */
[C---:B------:R-:W-:Y:S02]  /*c040*/  ISETP.LT.OR P2, PT, R2.reuse, R224, P2 ;  /* 0x000000e00200720c */ /* 0x040fe40001741670 */
[----:B------:R-:W-:-:S02]  /*c050*/  ISETP.LT.OR P3, PT, R2, R223, P3 ;  /* 0x000000df0200720c */ /* 0x000fc40001f61670 */
[C---:B------:R-:W-:Y:S02]  /*c060*/  IADD3 R2, R0.reuse, 0x10, RZ ;  /* 0x0000001000027810 */ /* 0x040fe40007ffe0ff */
[C---:B------:R-:W-:Y:S02]  /*c070*/  ISETP.LT.OR P0, PT, R3.reuse, R226, P0 ;  /* 0x000000e20300720c */ /* 0x040fe40000701670 */
[C---:B------:R-:W-:Y:S02]  /*c080*/  ISETP.LT.OR P6, PT, R3.reuse, R225, P6 ;  /* 0x000000e10300720c */ /* 0x040fe400037c1670 */
[C---:B------:R-:W-:Y:S02]  /*c090*/  ISETP.LT.OR P5, PT, R3.reuse, R224, P5 ;  /* 0x000000e00300720c */ /* 0x040fe40002fa1670 */
[----:B------:R-:W-:Y:S02]  /*c0a0*/  ISETP.LT.OR P4, PT, R3, R223, P4 ;  /* 0x000000df0300720c */ /* 0x000fe40002781670 */
[----:B------:R-:W-:-:S02]  /*c0b0*/  IADD3 R3, R0, 0x11, RZ ;  /* 0x0000001100037810 */ /* 0x000fc40007ffe0ff */
[----:B------:R-:W-:Y:S02]  /*c0c0*/  FSEL R11, R184, -INF , !P2 ;  /* 0xff800000b80b7808 */ /* 0x000fe40005000000 */
[----:B------:R-:W-:Y:S02]  /*c0d0*/  FSEL R35, R58, -INF , !P1 ;  /* 0xff8000003a237808 */ /* 0x000fe40004800000 */
[----:B------:R-:W-:Y:S02]  /*c0e0*/  ISETP.GE.AND P2, PT, R2, R229, PT ;  /* 0x000000e50200720c */ /* 0x000fe40003f46270 */
[----:B------:R-:W-:Y:S02]  /*c0f0*/  FSEL R15, R186, -INF , !P3 ;  /* 0xff800000ba0f7808 */ /* 0x000fe40005800000 */
[C---:B------:R-:W-:Y:S02]  /*c100*/  ISETP.GE.AND P1, PT, R2.reuse, R230, PT ;  /* 0x000000e60200720c */ /* 0x040fe40003f26270 */
[----:B------:R-:W-:-:S02]  /*c110*/  ISETP.GE.AND P3, PT, R2, R228, PT ;  /* 0x000000e40200720c */ /* 0x000fc40003f66270 */
[----:B------:R-:W-:Y:S02]  /*c120*/  FSEL R27, R57, -INF , !P0 ;  /* 0xff800000391b7808 */ /* 0x000fe40004000000 */
[----:B------:R-:W-:Y:S02]  /*c130*/  FSEL R16, R187, -INF , !P4 ;  /* 0xff800000bb107808 */ /* 0x000fe40006000000 */
[C---:B------:R-:W-:Y:S02]  /*c140*/  ISETP.GE.AND P0, PT, R2.reuse, R227, PT ;  /* 0x000000e30200720c */ /* 0x040fe40003f06270 */
[----:B------:R-:W-:Y:S02]  /*c150*/  ISETP.GE.AND P4, PT, R3, R230, PT ;  /* 0x000000e60300720c */ /* 0x000fe40003f86270 */
[C---:B------:R-:W-:Y:S02]  /*c160*/  ISETP.LT.OR P2, PT, R2.reuse, R225, P2 ;  /* 0x000000e10200720c */ /* 0x040fe40001741670 */
[----:B------:R-:W-:-:S02]  /*c170*/  ISETP.LT.OR P1, PT, R2, R226, P1 ;  /* 0x000000e20200720c */ /* 0x000fc40000f21670 */
[C---:B------:R-:W-:Y:S02]  /*c180*/  ISETP.LT.OR P3, PT, R2.reuse, R224, P3 ;  /* 0x000000e00200720c */ /* 0x040fe40001f61670 */
[----:B------:R-:W-:Y:S02]  /*c190*/  ISETP.LT.OR P0, PT, R2, R223, P0 ;  /* 0x000000df0200720c */ /* 0x000fe40000701670 */
[----:B------:R-:W-:Y:S02]  /*c1a0*/  ISETP.LT.OR P4, PT, R3, R226, P4 ;  /* 0x000000e20300720c */ /* 0x000fe40002781670 */
[----:B------:R-:W-:Y:S02]  /*c1b0*/  IADD3 R2, R0, 0x18, RZ ;  /* 0x0000001800027810 */ /* 0x000fe40007ffe0ff */
[----:B------:R-:W-:Y:S02]  /*c1c0*/  FSEL R59, R59, -INF , !P6 ;  /* 0xff8000003b3b7808 */ /* 0x000fe40007000000 */
[----:B------:R-:W-:-:S02]  /*c1d0*/  FSEL R193, R54, -INF , !P2 ;  /* 0xff80000036c17808 */ /* 0x000fc40005000000 */
[----:B------:R-:W-:Y:S02]  /*c1e0*/  FSEL R13, R185, -INF , !P5 ;  /* 0xff800000b90d7808 */ /* 0x000fe40006800000 */
[C---:B------:R-:W-:Y:S02]  /*c1f0*/  ISETP.GE.AND P6, PT, R3.reuse, R229, PT ;  /* 0x000000e50300720c */ /* 0x040fe40003fc6270 */
[----:B------:R-:W-:Y:S02]  /*c200*/  FSEL R52, R52, -INF , !P1 ;  /* 0xff80000034347808 */ /* 0x000fe40004800000 */
[----:B------:R-:W-:Y:S02]  /*c210*/  FSEL R54, R180, -INF , !P3 ;  /* 0xff800000b4367808 */ /* 0x000fe40005800000 */
[C---:B------:R-:W-:Y:S02]  /*c220*/  ISETP.GE.AND P5, PT, R3.reuse, R228, PT ;  /* 0x000000e40300720c */ /* 0x040fe40003fa6270 */
[----:B------:R-:W-:-:S02]  /*c230*/  ISETP.GE.AND P1, PT, R3, R227, PT ;  /* 0x000000e30300720c */ /* 0x000fc40003f26270 */
[----:B------:R-:W-:Y:S02]  /*c240*/  FSEL R182, R182, -INF , !P0 ;  /* 0xff800000b6b67808 */ /* 0x000fe40004000000 */
[----:B------:R-:W-:Y:S02]  /*c250*/  FSEL R180, R53, -INF , !P4 ;  /* 0xff80000035b47808 */ /* 0x000fe40006000000 */
[C---:B------:R-:W-:Y:S02]  /*c260*/  ISETP.GE.AND P2, PT, R2.reuse, R230, PT ;  /* 0x000000e60200720c */ /* 0x040fe40003f46270 */
[C---:B------:R-:W-:Y:S02]  /*c270*/  ISETP.GE.AND P3, PT, R2.reuse, R229, PT ;  /* 0x000000e50200720c */ /* 0x040fe40003f66270 */
[C---:B------:R-:W-:Y:S02]  /*c280*/  ISETP.GE.AND P0, PT, R2.reuse, R228, PT ;  /* 0x000000e40200720c */ /* 0x040fe40003f06270 */
[----:B------:R-:W-:-:S02]  /*c290*/  ISETP.GE.AND P4, PT, R2, R227, PT ;  /* 0x000000e30200720c */ /* 0x000fc40003f86270 */
[C---:B------:R-:W-:Y:S02]  /*c2a0*/  ISETP.LT.OR P6, PT, R3.reuse, R225, P6 ;  /* 0x000000e10300720c */ /* 0x040fe400037c1670 */
[C---:B------:R-:W-:Y:S02]  /*c2b0*/  ISETP.LT.OR P5, PT, R3.reuse, R224, P5 ;  /* 0x000000e00300720c */ /* 0x040fe40002fa1670 */
[----:B------:R-:W-:Y:S02]  /*c2c0*/  ISETP.LT.OR P1, PT, R3, R223, P1 ;  /* 0x000000df0300720c */ /* 0x000fe40000f21670 */
[C---:B------:R-:W-:Y:S02]  /*c2d0*/  ISETP.LT.OR P2, PT, R2.reuse, R226, P2 ;  /* 0x000000e20200720c */ /* 0x040fe40001741670 */
[C---:B------:R-:W-:Y:S02]  /*c2e0*/  ISETP.LT.OR P3, PT, R2.reuse, R225, P3 ;  /* 0x000000e10200720c */ /* 0x040fe40001f61670 */
[----:B------:R-:W-:-:S02]  /*c2f0*/  ISETP.LT.OR P0, PT, R2, R224, P0 ;  /* 0x000000e00200720c */ /* 0x000fc40000701670 */
[----:B------:R-:W-:Y:S02]  /*c300*/  ISETP.LT.OR P4, PT, R2, R223, P4 ;  /* 0x000000df0200720c */ /* 0x000fe40002781670 */
[C---:B------:R-:W-:Y:S02]  /*c310*/  IADD3 R3, R0.reuse, 0x19, RZ ;  /* 0x0000001900037810 */ /* 0x040fe40007ffe0ff */
[----:B------:R-:W-:Y:S02]  /*c320*/  IADD3 R2, R0, 0x20, RZ ;  /* 0x0000002000027810 */ /* 0x000fe40007ffe0ff */
[----:B------:R-:W-:Y:S02]  /*c330*/  FSEL R192, R55, -INF , !P6 ;  /* 0xff80000037c07808 */ /* 0x000fe40007000000 */
[----:B------:R-:W-:Y:S02]  /*c340*/  FSEL R53, R181, -INF , !P5 ;  /* 0xff800000b5357808 */ /* 0x000fe40006800000 */
[----:B------:R-:W-:-:S02]  /*c350*/  FSEL R55, R183, -INF , !P1 ;  /* 0xff800000b7377808 */ /* 0x000fc40004800000 */
[C---:B------:R-:W-:Y:S02]  /*c360*/  ISETP.GE.AND P1, PT, R3.reuse, R230, PT ;  /* 0x000000e60300720c */ /* 0x040fe40003f26270 */
        /* <DEDUP_REMOVED lines=8> */
[C---:B------:R-:W-:Y:S02]  /*c3f0*/  ISETP.LT.OR P5, PT, R3.reuse, R224, P5 ;  /* 0x000000e00300720c */ /* 0x040fe40002fa1670 */
[----:B------:R-:W-:Y:S02]  /*c400*/  ISETP.LT.OR P2, PT, R3, R223, P2 ;  /* 0x000000df0300720c */ /* 0x000fe40001741670 */
[----:B------:R-:W-:-:S02]  /*c410*/  ISETP.LT.OR P3, PT, R2, R226, P3 ;  /* 0x000000e20200720c */ /* 0x000fc40001f61670 */
[----:B------:R-:W-:Y:S02]  /*c420*/  IADD3 R3, R0, 0x21, RZ ;  /* 0x0000002100037810 */ /* 0x000fe40007ffe0ff */
[----:B------:R-:W-:Y:S02]  /*c430*/  FSEL R40, R176, -INF , !P0 ;  /* 0xff800000b0287808 */ /* 0x000fe40004000000 */
[----:B------:R-:W-:Y:S02]  /*c440*/  FSEL R176, R41, -INF , !P1 ;  /* 0xff80000029b07808 */ /* 0x000fe40004800000 */
[----:B------:R-:W-:Y:S02]  /*c450*/  FSEL R194, R43, -INF , !P6 ;  /* 0xff8000002bc27808 */ /* 0x000fe40007000000 */
[----:B------:R-:W-:Y:S02]  /*c460*/  FSEL R41, R177, -INF , !P5 ;  /* 0xff800000b1297808 */ /* 0x000fe40006800000 */
[----:B------:R-:W-:-:S02]  /*c470*/  FSEL R179, R179, -INF , !P2 ;  /* 0xff800000b3b37808 */ /* 0x000fc40005000000 */
[----:B------:R-:W-:Y:S02]  /*c480*/  FSEL R245, R36, -INF , !P3 ;  /* 0xff80000024f57808 */ /* 0x000fe40005800000 */
[C---:B------:R-:W-:Y:S02]  /*c490*/  ISETP.GE.AND P2, PT, R3.reuse, R230, PT ;  /* 0x000000e60300720c */ /* 0x040fe40003f46270 */
[C---:B------:R-:W-:Y:S02]  /*c4a0*/  ISETP.GE.AND P6, PT, R3.reuse, R229, PT ;  /* 0x000000e50300720c */ /* 0x040fe40003fc6270 */
[C---:B------:R-:W-:Y:S02]  /*c4b0*/  ISETP.GE.AND P5, PT, R3.reuse, R228, PT ;  /* 0x000000e40300720c */ /* 0x040fe40003fa6270 */
[----:B------:R-:W-:Y:S02]  /*c4c0*/  ISETP.GE.AND P3, PT, R3, R227, PT ;  /* 0x000000e30300720c */ /* 0x000fe40003f66270 */
        /* <DEDUP_REMOVED lines=8> */
[----:B------:R-:W-:Y:S02]  /*c550*/  FMNMX.FTZ R3, R17, R8, !PT ;  /* 0x0000000811037209 */ /* 0x000fe40007810000 */
[C---:B------:R-:W-:Y:S02]  /*c560*/  ISETP.LT.OR P0, PT, R2.reuse, R225, P0 ;  /* 0x000000e10200720c */ /* 0x040fe40000701670 */
[C---:B------:R-:W-:Y:S02]  /*c570*/  ISETP.LT.OR P4, PT, R2.reuse, R224, P4 ;  /* 0x000000e00200720c */ /* 0x040fe40002781670 */
[----:B------:R-:W-:Y:S02]  /*c580*/  ISETP.LT.OR P1, PT, R2, R223, P1 ;  /* 0x000000df0200720c */ /* 0x000fe40000f21670 */
[----:B------:R-:W-:-:S02]  /*c590*/  IADD3 R2, R0, 0x28, RZ ;  /* 0x0000002800027810 */ /* 0x000fc40007ffe0ff */
[----:B------:R-:W-:Y:S02]  /*c5a0*/  FMNMX.FTZ R3, R10, R3, !PT ;  /* 0x000000030a037209 */ /* 0x000fe40007810000 */
        /* <DEDUP_REMOVED lines=8> */
[----:B------:R-:W-:Y:S02]  /*c630*/  FMNMX.FTZ R3, R11, R3, !PT ;  /* 0x000000030b037209 */ /* 0x000fe40007810000 */
[C---:B------:R-:W-:Y:S02]  /*c640*/  ISETP.LT.OR P0, PT, R2.reuse, R226, P0 ;  /* 0x000000e20200720c */ /* 0x040fe40000701670 */
[----:B------:R-:W-:-:S02]  /*c650*/  ISETP.LT.OR P4, PT, R2, R225, P4 ;  /* 0x000000e10200720c */ /* 0x000fc40002781670 */
[C---:B------:R-:W-:Y:S02]  /*c660*/  ISETP.LT.OR P1, PT, R2.reuse, R224, P1 ;  /* 0x000000e00200720c */ /* 0x040fe40000f21670 */
[----:B------:R-:W-:Y:S02]  /*c670*/  ISETP.LT.OR P2, PT, R2, R223, P2 ;  /* 0x000000df0200720c */ /* 0x000fe40001741670 */
[----:B------:R-:W-:Y:S02]  /*c680*/  IADD3 R2, R0, 0x29, RZ ;  /* 0x0000002900027810 */ /* 0x000fe40007ffe0ff */
[----:B------:R-:W-:Y:S02]  /*c690*/  FMNMX.FTZ R3, R13, R3, !PT ;  /* 0x000000030d037209 */ /* 0x000fe40007810000 */
[----:B------:R-:W-:Y:S02]  /*c6a0*/  FSEL R203, R39, -INF , !P6 ;  /* 0xff80000027cb7808 */ /* 0x000fe40007000000 */
[----:B------:R-:W-:-:S02]  /*c6b0*/  FSEL R177, R109, -INF , !P5 ;  /* 0xff8000006db17808 */ /* 0x000fc40006800000 */
[----:B------:R-:W-:Y:S02]  /*c6c0*/  FSEL R237, R111, -INF , !P3 ;  /* 0xff8000006fed7808 */ /* 0x000fe40005800000 */
[----:B------:R-:W-:Y:S02]  /*c6d0*/  FSEL R232, R104, -INF , !P1 ;  /* 0xff80000068e87808 */ /* 0x000fe40004800000 */
[C---:B------:R-:W-:Y:S02]  /*c6e0*/  ISETP.GE.AND P6, PT, R2.reuse, R230, PT ;  /* 0x000000e60200720c */ /* 0x040fe40003fc6270 */
[C---:B------:R-:W-:Y:S02]  /*c6f0*/  ISETP.GE.AND P3, PT, R2.reuse, R229, PT ;  /* 0x000000e50200720c */ /* 0x040fe40003f66270 */
[C---:B------:R-:W-:Y:S02]  /*c700*/  ISETP.GE.AND P5, PT, R2.reuse, R228, PT ;  /* 0x000000e40200720c */ /* 0x040fe40003fa6270 */
[----:B------:R-:W-:-:S02]  /*c710*/  ISETP.GE.AND P1, PT, R2, R227, PT ;  /* 0x000000e30200720c */ /* 0x000fc40003f26270 */
[----:B------:R-:W-:Y:S02]  /*c720*/  FMNMX.FTZ R3, R54, R3, !PT ;  /* 0x0000000336037209 */ /* 0x000fe40007810000 */
[C---:B------:R-:W-:Y:S02]  /*c730*/  ISETP.LT.OR P6, PT, R2.reuse, R226, P6 ;  /* 0x000000e20200720c */ /* 0x040fe400037c1670 */
[C---:B------:R-:W-:Y:S02]  /*c740*/  ISETP.LT.OR P3, PT, R2.reuse, R225, P3 ;  /* 0x000000e10200720c */ /* 0x040fe40001f61670 */
[C---:B------:R-:W-:Y:S02]  /*c750*/  ISETP.LT.OR P5, PT, R2.reuse, R224, P5 ;  /* 0x000000e00200720c */ /* 0x040fe40002fa1670 */
[----:B------:R-:W-:Y:S02]  /*c760*/  ISETP.LT.OR P1, PT, R2, R223, P1 ;  /* 0x000000df0200720c */ /* 0x000fe40000f21670 */
[----:B------:R-:W-:-:S04]  /*c770*/  FMNMX.FTZ R2, R53, R3, !PT ;  /* 0x0000000335027209 */ /* 0x000fc80007810000 */
[----:B------:R-:W-:-:S04]  /*c780*/  FMNMX.FTZ R6, R40, R2, !PT ;  /* 0x0000000228067209 */ /* 0x000fc80007810000 */
[----:B------:R-:W-:Y:S02]  /*c790*/  FMNMX.FTZ R6, R41, R6, !PT ;  /* 0x0000000629067209 */ /* 0x000fe40007810000 */
[C---:B------:R-:W-:Y:S02]  /*c7a0*/  IADD3 R4, R0.reuse, 0x30, RZ ;  /* 0x0000003000047810 */ /* 0x040fe40007ffe0ff */
[----:B------:R-:W-:Y:S02]  /*c7b0*/  FMNMX.FTZ R5, R191, R12, !PT ;  /* 0x0000000cbf057209 */ /* 0x000fe40007810000 */
[----:B------:R-:W-:Y:S02]  /*c7c0*/  FMNMX.FTZ R6, R195, R6, !PT ;  /* 0x00000006c3067209 */ /* 0x000fe40007810000 */
[----:B------:R-:W-:Y:S02]  /*c7d0*/  FSEL R239, R107, -INF , !P1 ;  /* 0xff8000006bef7808 */ /* 0x000fe40004800000 */
[----:B------:R-:W-:-:S02]  /*c7e0*/  IADD3 R3, R0, 0x31, RZ ;  /* 0x0000003100037810 */ /* 0x000fc40007ffe0ff */
[----:B------:R-:W-:Y:S02]  /*c7f0*/  ISETP.GE.AND P1, PT, R4, R228, PT ;  /* 0x000000e40400720c */ /* 0x000fe40003f26270 */
[----:B------:R-:W-:Y:S02]  /*c800*/  FMNMX.FTZ R5, R14, R5, !PT ;  /* 0x000000050e057209 */ /* 0x000fe40007810000 */
[----:B------:R-:W-:Y:S02]  /*c810*/  FMNMX.FTZ R7, R177, R6, !PT ;  /* 0x00000006b1077209 */ /* 0x000fe40007810000 */
[----:B------:R-:W-:Y:S02]  /*c820*/  FSEL R236, R106, -INF , !P2 ;  /* 0xff8000006aec7808 */ /* 0x000fe40005000000 */
[----:B------:R-:W-:Y:S02]  /*c830*/  FSEL R106, R105, -INF , !P5 ;  /* 0xff800000696a7808 */ /* 0x000fe40006800000 */
[----:B------:R-:W-:-:S02]  /*c840*/  ISETP.GE.AND P5, PT, R3, R228, PT ;  /* 0x000000e40300720c */ /* 0x000fc40003fa6270 */
[-C--:B------:R-:W-:Y:S02]  /*c850*/  ISETP.LT.OR P1, PT, R4, R224.reuse, P1 ;  /* 0x000000e00400720c */ /* 0x080fe40000f21670 */
[----:B------:R-:W-:Y:S02]  /*c860*/  FMNMX.FTZ R5, R15, R5, !PT ;  /* 0x000000050f057209 */ /* 0x000fe40007810000 */
[----:B------:R-:W-:Y:S02]  /*c870*/  IADD3 R2, R0, 0x38, RZ ;  /* 0x0000003800027810 */ /* 0x000fe40007ffe0ff */
[----:B------:R-:W-:Y:S02]  /*c880*/  FMNMX.FTZ R7, R232, R7, !PT ;  /* 0x00000007e8077209 */ /* 0x000fe40007810000 */
[----:B------:R-:W-:Y:S02]  /*c890*/  ISETP.LT.OR P5, PT, R3, R224, P5 ;  /* 0x000000e00300720c */ /* 0x000fe40002fa1670 */
[----:B------:R-:W-:-:S02]  /*c8a0*/  FSEL R235, R100, -INF , !P1 ;  /* 0xff80000064eb7808 */ /* 0x000fc40004800000 */
[----:B------:R-:W-:Y:S02]  /*c8b0*/  FMNMX.FTZ R5, R16, R5, !PT ;  /* 0x0000000510057209 */ /* 0x000fe40007810000 */
[----:B------:R-:W-:Y:S02]  /*c8c0*/  IADD3 R0, R0, 0x39, RZ ;  /* 0x0000003900007810 */ /* 0x000fe40007ffe0ff */
[----:B------:R-:W-:Y:S02]  /*c8d0*/  ISETP.GE.AND P1, PT, R2, R228, PT ;  /* 0x000000e40200720c */ /* 0x000fe40003f26270 */
[----:B------:R-:W-:Y:S02]  /*c8e0*/  FMNMX.FTZ R7, R106, R7, !PT ;  /* 0x000000076a077209 */ /* 0x000fe40007810000 */
[----:B------:R-:W-:Y:S02]  /*c8f0*/  FSEL R61, R101, -INF , !P5 ;  /* 0xff800000653d7808 */ /* 0x000fe40006800000 */
[----:B------:R-:W-:-:S02]  /*c900*/  FMNMX.FTZ R5, R182, R5, !PT ;  /* 0x00000005b6057209 */ /* 0x000fc40007810000 */
[----:B------:R-:W-:Y:S02]  /*c910*/  ISETP.GE.AND P5, PT, R0, R228, PT ;  /* 0x000000e40000720c */ /* 0x000fe40003fa6270 */
[-C--:B------:R-:W-:Y:S02]  /*c920*/  ISETP.LT.OR P1, PT, R2, R224.reuse, P1 ;  /* 0x000000e00200720c */ /* 0x080fe40000f21670 */
[----:B------:R-:W-:Y:S02]  /*c930*/  FMNMX.FTZ R7, R235, R7, !PT ;  /* 0x00000007eb077209 */ /* 0x000fe40007810000 */
[----:B------:R-:W-:Y:S02]  /*c940*/  FMNMX.FTZ R5, R55, R5, !PT ;  /* 0x0000000537057209 */ /* 0x000fe40007810000 */
[----:B------:R-:W-:Y:S02]  /*c950*/  ISETP.LT.OR P5, PT, R0, R224, P5 ;  /* 0x000000e00000720c */ /* 0x000fe40002fa1670 */
[----:B------:R-:W-:-:S02]  /*c960*/  FSEL R64, R64, -INF , !P1 ;  /* 0xff80000040407808 */ /* 0x000fc40004800000 */
[----:B------:R-:W-:Y:S02]  /*c970*/  FMNMX.FTZ R7, R61, R7, !PT ;  /* 0x000000073d077209 */ /* 0x000fe40007810000 */
[----:B------:R-:W-:Y:S02]  /*c980*/  FMNMX.FTZ R5, R178, R5, !PT ;  /* 0x00000005b2057209 */ /* 0x000fe40007810000 */
[----:B------:R-:W-:Y:S02]  /*c990*/  FSEL R217, R65, -INF , !P5 ;  /* 0xff80000041d97808 */ /* 0x000fe40006800000 */
[----:B------:R-:W-:Y:S02]  /*c9a0*/  FMNMX.FTZ R7, R64, R7, !PT ;  /* 0x0000000740077209 */ /* 0x000fe40007810000 */
[----:B------:R-:W-:Y:S02]  /*c9b0*/  FMNMX.FTZ R6, R179, R5, !PT ;  /* 0x00000005b3067209 */ /* 0x000fe40007810000 */
[----:B------:R-:W-:-:S02]  /*c9c0*/  FMNMX.FTZ R5, R217, R7, !PT ;  /* 0x00000007d9057209 */ /* 0x000fc40007810000 */
[-C--:B------:R-:W-:Y:S02]  /*c9d0*/  ISETP.GE.AND P2, PT, R4, R227.reuse, PT ;  /* 0x000000e30400720c */ /* 0x080fe40003f46270 */
[----:B------:R-:W-:Y:S01]  /*c9e0*/  FMNMX.FTZ R6, R234, R6, !PT ;  /* 0x00000006ea067209 */ /* 0x000fe20007810000 */
[----:B------:R-:W1:Y:S01]  /*c9f0*/  SHFL.BFLY PT, R9, R5, 0x2, 0x1f ;  /* 0x0c401f0005097f89 */ /* 0x000e6200000e0000 */
[----:B------:R-:W-:Y:S02]  /*ca00*/  ISETP.GE.AND P1, PT, R3, R227, PT ;  /* 0x000000e30300720c */ /* 0x000fe40003f26270 */
[-C--:B------:R-:W-:Y:S02]  /*ca10*/  ISETP.LT.OR P2, PT, R4, R223.reuse, P2 ;  /* 0x000000df0400720c */ /* 0x080fe40001741670 */
[----:B------:R-:W-:Y:S02]  /*ca20*/  FMNMX.FTZ R6, R237, R6, !PT ;  /* 0x00000006ed067209 */ /* 0x000fe40007810000 */
[----:B------:R-:W-:-:S02]  /*ca30*/  ISETP.LT.OR P1, PT, R3, R223, P1 ;  /* 0x000000df0300720c */ /* 0x000fc40000f21670 */
[----:B------:R-:W-:Y:S02]  /*ca40*/  FSEL R36, R102, -INF , !P2 ;  /* 0xff80000066247808 */ /* 0x000fe40005000000 */
[C---:B------:R-:W-:Y:S02]  /*ca50*/  ISETP.GE.AND P5, PT, R4.reuse, R230, PT ;  /* 0x000000e60400720c */ /* 0x040fe40003fa6270 */
[----:B------:R-:W-:Y:S02]  /*ca60*/  ISETP.GE.AND P2, PT, R4, R229, PT ;  /* 0x000000e50400720c */ /* 0x000fe40003f46270 */
[----:B------:R-:W-:Y:S02]  /*ca70*/  FMNMX.FTZ R6, R236, R6, !PT ;  /* 0x00000006ec067209 */ /* 0x000fe40007810000 */
[----:B------:R-:W-:Y:S02]  /*ca80*/  FSEL R60, R103, -INF , !P1 ;  /* 0xff800000673c7808 */ /* 0x000fe40004800000 */
[----:B------:R-:W-:-:S02]  /*ca90*/  FSEL R240, R48, -INF , !P0 ;  /* 0xff80000030f07808 */ /* 0x000fc40004000000 */
[-C--:B------:R-:W-:Y:S02]  /*caa0*/  ISETP.GE.AND P1, PT, R2, R227.reuse, PT ;  /* 0x000000e30200720c */ /* 0x080fe40003f26270 */
[----:B------:R-:W-:Y:S02]  /*cab0*/  ISETP.GE.AND P0, PT, R0, R227, PT ;  /* 0x000000e30000720c */ /* 0x000fe40003f06270 */
[C---:B------:R-:W-:Y:S02]  /*cac0*/  ISETP.LT.OR P5, PT, R4.reuse, R226, P5 ;  /* 0x000000e20400720c */ /* 0x040fe40002fa1670 */
[----:B------:R-:W-:Y:S02]  /*cad0*/  ISETP.LT.OR P2, PT, R4, R225, P2 ;  /* 0x000000e10400720c */ /* 0x000fe40001741670 */
[----:B------:R-:W-:Y:S02]  /*cae0*/  FMNMX.FTZ R4, R239, R6, !PT ;  /* 0x00000006ef047209 */ /* 0x000fe40007810000 */
[----:B------:R-:W-:-:S02]  /*caf0*/  ISETP.LT.OR P1, PT, R2, R223, P1 ;  /* 0x000000df0200720c */ /* 0x000fc40000f21670 */
[----:B------:R-:W-:Y:S02]  /*cb00*/  ISETP.LT.OR P0, PT, R0, R223, P0 ;  /* 0x000000df0000720c */ /* 0x000fe40000701670 */
[----:B------:R-:W-:Y:S02]  /*cb10*/  FMNMX.FTZ R4, R36, R4, !PT ;  /* 0x0000000424047209 */ /* 0x000fe40007810000 */
[----:B------:R-:W-:Y:S02]  /*cb20*/  FSEL R66, R66, -INF , !P1 ;  /* 0xff80000042427808 */ /* 0x000fe40004800000 */
[----:B------:R-:W-:Y:S02]  /*cb30*/  FSEL R67, R67, -INF , !P0 ;  /* 0xff80000043437808 */ /* 0x000fe40004000000 */
[C---:B------:R-:W-:Y:S02]  /*cb40*/  ISETP.GE.AND P1, PT, R3.reuse, R230, PT ;  /* 0x000000e60300720c */ /* 0x040fe40003f26270 */
[----:B------:R-:W-:-:S02]  /*cb50*/  ISETP.GE.AND P0, PT, R3, R229, PT ;  /* 0x000000e50300720c */ /* 0x000fc40003f06270 */
[----:B------:R-:W-:Y:S02]  /*cb60*/  FMNMX.FTZ R7, R252, R24, !PT ;  /* 0x00000018fc077209 */ /* 0x000fe40007810000 */
[----:B------:R-:W-:Y:S02]  /*cb70*/  FMNMX.FTZ R4, R60, R4, !PT ;  /* 0x000000043c047209 */ /* 0x000fe40007810000 */
[----:B------:R-:W-:Y:S02]  /*cb80*/  FMNMX.FTZ R6, R215, R32, !PT ;  /* 0x00000020d7067209 */ /* 0x000fe40007810000 */
[C---:B------:R-:W-:Y:S02]  /*cb90*/  ISETP.LT.OR P1, PT, R3.reuse, R226, P1 ;  /* 0x000000e20300720c */ /* 0x040fe40000f21670 */
[----:B------:R-:W-:Y:S02]  /*cba0*/  ISETP.LT.OR P0, PT, R3, R225, P0 ;  /* 0x000000e10300720c */ /* 0x000fe40000701670 */
[----:B------:R-:W-:-:S02]  /*cbb0*/  FMNMX.FTZ R7, R25, R7, !PT ;  /* 0x0000000719077209 */ /* 0x000fc40007810000 */
[----:B------:R-:W-:Y:S02]  /*cbc0*/  FMNMX.FTZ R3, R66, R4, !PT ;  /* 0x0000000442037209 */ /* 0x000fe40007810000 */
[----:B-1----:R-:W-:Y:S02]  /*cbd0*/  FMNMX.FTZ R4, R5, R9, !PT ;  /* 0x0000000905047209 */ /* 0x002fe40007810000 */
[----:B------:R-:W-:Y:S02]  /*cbe0*/  FMNMX.FTZ R5, R34, R6, !PT ;  /* 0x0000000622057209 */ /* 0x000fe40007810000 */
[----:B------:R-:W-:Y:S02]  /*cbf0*/  FMNMX.FTZ R6, R26, R7, !PT ;  /* 0x000000071a067209 */ /* 0x000fe40007810000 */
[----:B------:R-:W-:Y:S02]  /*cc00*/  FMNMX.FTZ R3, R67, R3, !PT ;  /* 0x0000000343037209 */ /* 0x000fe40007810000 */
[----:B------:R-:W-:-:S02]  /*cc10*/  FMNMX.FTZ R6, R27, R6, !PT ;  /* 0x000000061b067209 */ /* 0x000fc40007810000 */
[----:B------:R-:W-:Y:S01]  /*cc20*/  FMNMX.FTZ R5, R35, R5, !PT ;  /* 0x0000000523057209 */ /* 0x000fe20007810000 */
[----:B------:R-:W1:Y:S01]  /*cc30*/  SHFL.BFLY PT, R7, R3, 0x2, 0x1f ;  /* 0x0c401f0003077f89 */ /* 0x000e6200000e0000 */
[----:B------:R-:W-:Y:S02]  /*cc40*/  FMNMX.FTZ R6, R52, R6, !PT ;  /* 0x0000000634067209 */ /* 0x000fe40007810000 */
[----:B------:R-:W-:Y:S02]  /*cc50*/  FMNMX.FTZ R5, R59, R5, !PT ;  /* 0x000000053b057209 */ /* 0x000fe40007810000 */
[----:B------:R-:W-:Y:S02]  /*cc60*/  FMNMX.FTZ R6, R180, R6, !PT ;  /* 0x00000006b4067209 */ /* 0x000fe40007810000 */
[----:B------:R-:W-:Y:S02]  /*cc70*/  FSEL R244, R50, -INF , !P4 ;  /* 0xff80000032f47808 */ /* 0x000fe40006000000 */
[----:B------:R-:W-:-:S02]  /*cc80*/  FSEL R107, R49, -INF , !P6 ;  /* 0xff800000316b7808 */ /* 0x000fc40007000000 */
[C---:B------:R-:W-:Y:S02]  /*cc90*/  ISETP.GE.AND P4, PT, R2.reuse, R230, PT ;  /* 0x000000e60200720c */ /* 0x040fe40003f86270 */
[C---:B------:R-:W-:Y:S02]  /*cca0*/  ISETP.GE.AND P6, PT, R2.reuse, R229, PT ;  /* 0x000000e50200720c */ /* 0x040fe40003fc6270 */
[----:B------:R-:W-:Y:S02]  /*ccb0*/  FMNMX.FTZ R5, R193, R5, !PT ;  /* 0x00000005c1057209 */ /* 0x000fe40007810000 */
[----:B------:R-:W-:Y:S01]  /*ccc0*/  FMNMX.FTZ R6, R181, R6, !PT ;  /* 0x00000006b5067209 */ /* 0x000fe20007810000 */
[----:B------:R-:W2:Y:S01]  /*ccd0*/  SHFL.BFLY PT, R9, R4, 0x1, 0x1f ;  /* 0x0c201f0004097f89 */ /* 0x000ea200000e0000 */
[C---:B------:R-:W-:Y:S02]  /*cce0*/  ISETP.LT.OR P4, PT, R2.reuse, R226, P4 ;  /* 0x000000e20200720c */ /* 0x040fe40002781670 */
[----:B------:R-:W-:-:S02]  /*ccf0*/  ISETP.LT.OR P6, PT, R2, R225, P6 ;  /* 0x000000e10200720c */ /* 0x000fc400037c1670 */
[----:B------:R-:W-:Y:S02]  /*cd00*/  FMNMX.FTZ R2, R192, R5, !PT ;  /* 0x00000005c0027209 */ /* 0x000fe40007810000 */
[----:B------:R-:W-:Y:S02]  /*cd10*/  FMNMX.FTZ R5, R176, R6, !PT ;  /* 0x00000006b0057209 */ /* 0x000fe40007810000 */
[----:B------:R-:W-:Y:S02]  /*cd20*/  FMNMX.FTZ R2, R183, R2, !PT ;  /* 0x00000002b7027209 */ /* 0x000fe40007810000 */
[----:B------:R-:W-:Y:S02]  /*cd30*/  FMNMX.FTZ R5, R245, R5, !PT ;  /* 0x00000005f5057209 */ /* 0x000fe40007810000 */
[----:B------:R-:W-:Y:S02]  /*cd40*/  FSEL R243, R51, -INF , !P3 ;  /* 0xff80000033f37808 */ /* 0x000fe40005800000 */
[----:B------:R-:W-:Y:S01]  /*cd50*/  FSEL R242, R20, -INF , !P5 ;  /* 0xff80000014f27808 */ /* 0x000fe20006800000 */
[----:B------:R-:W-:Y:S01]  /*cd60*/  LDSM.16.MT88.4 R48, [R216+0xb000] ;  /* 0x00b00000d830783b */ /* 0x000fe20000004200 */
[----:B------:R-:W-:-:S02]  /*cd70*/  ISETP.GE.AND P3, PT, R0, R230, PT ;  /* 0x000000e60000720c */ /* 0x000fc40003f66270 */
[----:B------:R-:W-:Y:S02]  /*cd80*/  ISETP.GE.AND P5, PT, R0, R229, PT ;  /* 0x000000e50000720c */ /* 0x000fe40003fa6270 */
[----:B------:R-:W-:Y:S02]  /*cd90*/  FMNMX.FTZ R2, R194, R2, !PT ;  /* 0x00000002c2027209 */ /* 0x000fe40007810000 */
[----:B------:R-:W-:Y:S02]  /*cda0*/  FMNMX.FTZ R5, R246, R5, !PT ;  /* 0x00000005f6057209 */ /* 0x000fe40007810000 */
[C---:B------:R-:W-:Y:S02]  /*cdb0*/  ISETP.LT.OR P3, PT, R0.reuse, R226, P3 ;  /* 0x000000e20000720c */ /* 0x040fe40001f61670 */
[----:B------:R-:W-:Y:S02]  /*cdc0*/  ISETP.LT.OR P5, PT, R0, R225, P5 ;  /* 0x000000e10000720c */ /* 0x000fe40002fa1670 */
[----:B------:R-:W-:-:S02]  /*cdd0*/  FMNMX.FTZ R2, R251, R2, !PT ;  /* 0x00000002fb027209 */ /* 0x000fc40007810000 */
[----:B-1----:R-:W-:Y:S02]  /*cde0*/  FMNMX.FTZ R0, R3, R7, !PT ;  /* 0x0000000703007209 */ /* 0x002fe40007810000 */
[----:B------:R-:W-:Y:S02]  /*cdf0*/  FMNMX.FTZ R3, R240, R5, !PT ;  /* 0x00000005f0037209 */ /* 0x000fe40007810000 */
[----:B------:R-:W-:Y:S02]  /*ce00*/  FMNMX.FTZ R2, R203, R2, !PT ;  /* 0x00000002cb027209 */ /* 0x000fe40007810000 */
[----:B------:R-:W-:Y:S02]  /*ce10*/  FMNMX.FTZ R3, R107, R3, !PT ;  /* 0x000000036b037209 */ /* 0x000fe40007810000 */
[----:B------:R-:W-:Y:S02]  /*ce20*/  FMNMX.FTZ R2, R244, R2, !PT ;  /* 0x00000002f4027209 */ /* 0x000fe40007810000 */
[----:B------:R-:W-:-:S02]  /*ce30*/  FSEL R202, R21, -INF , !P1 ;  /* 0xff80000015ca7808 */ /* 0x000fc40004800000 */
[----:B------:R-:W-:Y:S02]  /*ce40*/  FMNMX.FTZ R3, R242, R3, !PT ;  /* 0x00000003f2037209 */ /* 0x000fe40007810000 */
[----:B------:R-:W-:Y:S02]  /*ce50*/  FSEL R42, R22, -INF , !P2 ;  /* 0xff800000162a7808 */ /* 0x000fe40005000000 */
[----:B--2---:R-:W-:Y:S02]  /*ce60*/  FMNMX.FTZ R103, R4, R9, !PT ;  /* 0x0000000904677209 */ /* 0x004fe40007810000 */
[----:B------:R-:W-:Y:S02]  /*ce70*/  FMNMX.FTZ R2, R243, R2, !PT ;  /* 0x00000002f3027209 */ /* 0x000fe40007810000 */
[----:B------:R-:W-:Y:S02]  /*ce80*/  FSEL R233, R28, -INF , !P4 ;  /* 0xff8000001ce97808 */ /* 0x000fe40006000000 */
[----:B------:R-:W-:-:S02]  /*ce90*/  FMNMX.FTZ R4, R202, R3, !PT ;  /* 0x00000003ca047209 */ /* 0x000fc40007810000 */
[----:B------:R-:W-:Y:S02]  /*cea0*/  FSEL R62, R23, -INF , !P0 ;  /* 0xff800000173e7808 */ /* 0x000fe40004000000 */
[----:B------:R-:W-:Y:S02]  /*ceb0*/  FMNMX.FTZ R3, R42, R2, !PT ;  /* 0x000000022a037209 */ /* 0x000fe40007810000 */
[----:B------:R-:W-:Y:S01]  /*cec0*/  FSEL R56, R29, -INF , !P3 ;  /* 0xff8000001d387808 */ /* 0x000fe20005800000 */
[----:B------:R-:W1:Y:S01]  /*ced0*/  SHFL.BFLY PT, R6, R0, 0x1, 0x1f ;  /* 0x0c201f0000067f89 */ /* 0x000e6200000e0000 */
[----:B------:R-:W-:Y:S02]  /*cee0*/  FMNMX.FTZ R4, R233, R4, !PT ;  /* 0x00000004e9047209 */ /* 0x000fe40007810000 */
[----:B------:R-:W-:Y:S01]  /*cef0*/  FMNMX.FTZ R5, R62, R3, !PT ;  /* 0x000000033e057209 */ /* 0x000fe20007810000 */
[----:B------:R-:W-:Y:S01]  /*cf00*/  LDSM.16.MT88.4 R20, [R218+0x9000] ;  /* 0x00900000da14783b */ /* 0x000fe20000004200 */
[----:B------:R-:W-:Y:S01]  /*cf10*/  FMNMX.FTZ R3, R56, R4, !PT ;  /* 0x0000000438037209 */ /* 0x000fe20007810000 */
[----:B------:R-:W-:-:S04]  /*cf20*/  FMUL.FTZ R2, R103, c[0x0][0x23c] ;  /* 0x00008f0067027a20 */ /* 0x000fc80000410000 */
[----:B------:R-:W2:Y:S01]  /*cf30*/  SHFL.BFLY PT, R7, R3, 0x2, 0x1f ;  /* 0x0c401f0003077f89 */ /* 0x000ea200000e0000 */
[----:B------:R-:W-:Y:S02]  /*cf40*/  FSETP.NEU.FTZ.AND P0, PT, R103, -INF , PT ;  /* 0xff8000006700780b */ /* 0x000fe40003f1d000 */
[----:B------:R-:W-:Y:S02]  /*cf50*/  FSEL R214, R30, -INF , !P6 ;  /* 0xff8000001ed67808 */ /* 0x000fe40007000000 */
[----:B------:R-:W-:Y:S02]  /*cf60*/  FSEL R2, R2, RZ, P0 ;  /* 0x000000ff02027208 */ /* 0x000fe40000000000 */
[----:B------:R-:W-:Y:S02]  /*cf70*/  FSEL R43, R31, -INF , !P5 ;  /* 0xff8000001f2b7808 */ /* 0x000fe40006800000 */
[----:B------:R-:W-:Y:S01]  /*cf80*/  FMNMX.FTZ R5, R214, R5, !PT ;  /* 0x00000005d6057209 */ /* 0x000fe20007810000 */
[----:B------:R-:W-:Y:S01]  /*cf90*/  FFMA.FTZ R4, R8, c[0x0][0x23c], -R2 ;  /* 0x00008f0008047a23 */ /* 0x000fe20000010802 */
[----:B------:R-:W-:Y:S03]  /*cfa0*/  LDSM.16.MT88.4 R28, [R216+0xa000] ;  /* 0x00a00000d81c783b */ /* 0x000fe60000004200 */
[----:B------:R3:W-:Y:S01]  /*cfb0*/  MUFU.EX2 R213, R4 ;  /* 0x0000000400d57308 */ /* 0x0007e20000000800 */
[----:B-1----:R-:W-:-:S02]  /*cfc0*/  FMNMX.FTZ R102, R0, R6, !PT ;  /* 0x0000000600667209 */ /* 0x002fc40007810000 */
[----:B--2---:R-:W-:Y:S02]  /*cfd0*/  FMNMX.FTZ R3, R3, R7, !PT ;  /* 0x0000000703037209 */ /* 0x004fe40007810000 */
[----:B---3--:R-:W-:-:S05]  /*cfe0*/  FMNMX.FTZ R4, R43, R5, !PT ;  /* 0x000000052b047209 */ /* 0x008fca0007810000 */
[----:B------:R-:W1:Y:S04]  /*cff0*/  SHFL.BFLY PT, R6, R4, 0x2, 0x1f ;  /* 0x0c401f0004067f89 */ /* 0x000e6800000e0000 */
[----:B------:R-:W2:Y:S01]  /*d000*/  SHFL.BFLY PT, R8, R3, 0x1, 0x1f ;  /* 0x0c201f0003087f89 */ /* 0x000ea200000e0000 */
[--C-:B------:R-:W-:Y:S01]  /*d010*/  FFMA.FTZ R5, R10, c[0x0][0x23c], -R2.reuse ;  /* 0x00008f000a057a23 */ /* 0x100fe20000010802 */
[C---:B------:R-:W-:Y:S01]  /*d020*/  FSETP.NEU.FTZ.AND P1, PT, R102.reuse, -INF , PT ;  /* 0xff8000006600780b */ /* 0x040fe20003f3d000 */
[----:B------:R-:W-:Y:S02]  /*d030*/  FMUL.FTZ R0, R102, c[0x0][0x23c] ;  /* 0x00008f0066007a20 */ /* 0x000fe40000410000 */
[----:B------:R3:W-:Y:S03]  /*d040*/  MUFU.EX2 R57, R5 ;  /* 0x0000000500397308 */ /* 0x0007e60000000800 */
[----:B------:R-:W-:Y:S01]  /*d050*/  FSEL R0, R0, RZ, P1 ;  /* 0x000000ff00007208 */ /* 0x000fe20000800000 */
[----:B---3--:R-:W-:-:S04]  /*d060*/  FFMA.FTZ R5, R11, c[0x0][0x23c], -R2 ;  /* 0x00008f000b057a23 */ /* 0x008fc80000010802 */
[----:B------:R3:W-:Y:S01]  /*d070*/  MUFU.EX2 R63, R5 ;  /* 0x00000005003f7308 */ /* 0x0007e20000000800 */
[----:B-1----:R-:W-:Y:S02]  /*d080*/  FMNMX.FTZ R4, R4, R6, !PT ;  /* 0x0000000604047209 */ /* 0x002fe40007810000 */
[----:B--2---:R-:W-:-:S03]  /*d090*/  FMNMX.FTZ R104, R3, R8, !PT ;  /* 0x0000000803687209 */ /* 0x004fc60007810000 */
[----:B------:R-:W1:Y:S01]  /*d0a0*/  SHFL.BFLY PT, R7, R4, 0x1, 0x1f ;  /* 0x0c201f0004077f89 */ /* 0x000e6200000e0000 */
[----:B---3--:R-:W-:-:S04]  /*d0b0*/  FFMA.FTZ R5, R13, c[0x0][0x23c], -R2 ;  /* 0x00008f000d057a23 */ /* 0x008fc80000010802 */
[----:B------:R2:W-:Y:S01]  /*d0c0*/  MUFU.EX2 R38, R5 ;  /* 0x0000000500267308 */ /* 0x0005e20000000800 */
[----:B------:R-:W-:Y:S01]  /*d0d0*/  FSEL R6, R103, RZ, P0 ;  /* 0x000000ff67067208 */ /* 0x000fe20000000000 */
[C---:B------:R-:W-:Y:S01]  /*d0e0*/  FMUL.FTZ R3, R104.reuse, c[0x0][0x23c] ;  /* 0x00008f0068037a20 */ /* 0x040fe20000410000 */
[----:B------:R-:W-:Y:S01]  /*d0f0*/  FSETP.NEU.FTZ.AND P0, PT, R104, -INF , PT ;  /* 0xff8000006800780b */ /* 0x000fe20003f1d000 */
[----:B--2---:R-:W-:-:S04]  /*d100*/  FFMA.FTZ R5, R12, c[0x0][0x23c], -R0 ;  /* 0x00008f000c057a23 */ /* 0x004fc80000010800 */
[----:B------:R2:W-:Y:S01]  /*d110*/  MUFU.EX2 R212, R5 ;  /* 0x0000000500d47308 */ /* 0x0005e20000000800 */
[----:B------:R-:W-:Y:S01]  /*d120*/  FSEL R8, R3, RZ, P0 ;  /* 0x000000ff03087208 */ /* 0x000fe20000000000 */
[----:B--2---:R-:W-:-:S06]  /*d130*/  FFMA.FTZ R5, R14, c[0x0][0x23c], -R0 ;  /* 0x00008f000e057a23 */ /* 0x004fcc0000010800 */
[----:B------:R2:W-:Y:S01]  /*d140*/  MUFU.EX2 R58, R5 ;  /* 0x00000005003a7308 */ /* 0x0005e20000000800 */
[----:B------:R-:W-:Y:S02]  /*d150*/  FFMA.FTZ R9, R24, c[0x0][0x23c], -R8 ;  /* 0x00008f0018097a23 */ /* 0x000fe40000010808 */
[----:B--2---:R-:W-:-:S05]  /*d160*/  FFMA.FTZ R5, R15, c[0x0][0x23c], -R0 ;  /* 0x00008f000f057a23 */ /* 0x004fca0000010800 */
[----:B------:R2:W-:Y:S01]  /*d170*/  MUFU.EX2 R108, R5 ;  /* 0x00000005006c7308 */ /* 0x0005e20000000800 */
[----:B-1----:R-:W-:Y:S01]  /*d180*/  FMNMX.FTZ R105, R4, R7, !PT ;  /* 0x0000000704697209 */ /* 0x002fe20007810000 */
[----:B--2---:R-:W-:-:S06]  /*d190*/  FFMA.FTZ R5, R16, c[0x0][0x23c], -R0 ;  /* 0x00008f0010057a23 */ /* 0x004fcc0000010800 */
[----:B------:R1:W-:Y:S08]  /*d1a0*/  MUFU.EX2 R201, R5 ;  /* 0x0000000500c97308 */ /* 0x0003f00000000800 */
[----:B------:R2:W-:Y:S01]  /*d1b0*/  MUFU.EX2 R37, R9 ;  /* 0x0000000900257308 */ /* 0x0005e20000000800 */
[----:B-1----:R-:W-:-:S05]  /*d1c0*/  FSEL R5, R102, RZ, P1 ;  /* 0x000000ff66057208 */ /* 0x002fca0000800000 */
[----:B------:R-:W-:Y:S02]  /*d1d0*/  FADD.FTZ R5, R191, -R5 ;  /* 0x80000005bf057221 */ /* 0x000fe40000010000 */
[----:B--2---:R-:W-:Y:S02]  /*d1e0*/  FFMA.FTZ R9, R25, c[0x0][0x23c], -R8 ;  /* 0x00008f0019097a23 */ /* 0x004fe40000010808 */
[----:B------:R-:W-:Y:S02]  /*d1f0*/  FMUL.FTZ R5, R5, c[0x0][0x23c] ;  /* 0x00008f0005057a20 */ /* 0x000fe40000410000 */
[----:B------:R-:W1:Y:S01]  /*d200*/  MUFU.EX2 R12, R9 ;  /* 0x00000009000c7308 */ /* 0x000e620000000800 */
[----:B------:R-:W-:-:S07]  /*d210*/  FMUL.FTZ R3, R105, c[0x0][0x23c] ;  /* 0x00008f0069037a20 */ /* 0x000fce0000410000 */
[----:B------:R2:W-:Y:S01]  /*d220*/  MUFU.EX2 R100, R5 ;  /* 0x0000000500647308 */ /* 0x0005e20000000800 */
[----:B------:R-:W-:Y:S02]  /*d230*/  FADD.FTZ R6, R17, -R6 ;  /* 0x8000000611067221 */ /* 0x000fe40000010000 */
[----:B------:R-:W3:Y:S01]  /*d240*/  LDSM.16.MT88.4 R16, [R216+0x9000] ;  /* 0x00900000d810783b */ /* 0x000ee20000004200 */
[----:B--2---:R-:W-:Y:S02]  /*d250*/  FSEL R5, R104, RZ, P0 ;  /* 0x000000ff68057208 */ /* 0x004fe40000000000 */
[----:B------:R-:W-:-:S04]  /*d260*/  FSETP.NEU.FTZ.AND P0, PT, R105, -INF , PT ;  /* 0xff8000006900780b */ /* 0x000fc80003f1d000 */
[----:B------:R-:W-:-:S05]  /*d270*/  FSEL R3, R3, RZ, P0 ;  /* 0x000000ff03037208 */ /* 0x000fca0000000000 */
[----:B------:R-:W-:Y:S02]  /*d280*/  FFMA.FTZ R11, R34, c[0x0][0x23c], -R3 ;  /* 0x00008f00220b7a23 */ /* 0x000fe40000010803 */
[----:B-1----:R-:W-:Y:S02]  /*d290*/  IMAD.MOV.U32 R34, RZ, RZ, R12 ;  /* 0x000000ffff227224 */ /* 0x002fe400078e000c */
[----:B------:R-:W1:Y:S01]  /*d2a0*/  LDSM.16.MT88.4 R12, [R218+0xb000] ;  /* 0x00b00000da0c783b */ /* 0x000e620000004200 */
[----:B------:R-:W-:Y:S01]  /*d2b0*/  FFMA.FTZ R9, R26, c[0x0][0x23c], -R8 ;  /* 0x00008f001a097a23 */ /* 0x000fe20000010808 */
[----:B------:R-:W-:Y:S01]  /*d2c0*/  FSEL R10, R105, RZ, P0 ;  /* 0x000000ff690a7208 */ /* 0x000fe20000000000 */
[----:B------:R-:W-:Y:S02]  /*d2d0*/  FMUL.FTZ R6, R6, c[0x0][0x23c] ;  /* 0x00008f0006067a20 */ /* 0x000fe40000410000 */
[----:B------:R2:W-:Y:S01]  /*d2e0*/  MUFU.EX2 R200, R9 ;  /* 0x0000000900c87308 */ /* 0x0005e20000000800 */
[----:B------:R-:W-:-:S02]  /*d2f0*/  IMAD.MOV.U32 R191, RZ, RZ, R33 ;  /* 0x000000ffffbf7224 */ /* 0x000fc400078e0021 */
[----:B------:R-:W-:Y:S02]  /*d300*/  FADD.FTZ R24, R215, -R10 ;  /* 0x8000000ad7187221 */ /* 0x000fe40000010000 */
[----:B------:R-:W-:Y:S02]  /*d310*/  FADD.FTZ R33, R252, -R5 ;  /* 0x80000005fc217221 */ /* 0x000fe40000010000 */
[----:B------:R-:W-:Y:S01]  /*d320*/  FFMA.FTZ R10, R35, c[0x0][0x23c], -R3 ;  /* 0x00008f00230a7a23 */ /* 0x000fe20000010803 */
[----:B------:R-:W4:Y:S01]  /*d330*/  MUFU.EX2 R101, R6 ;  /* 0x0000000600657308 */ /* 0x000f220000000800 */
[----:B--2---:R-:W-:-:S07]  /*d340*/  FFMA.FTZ R9, R27, c[0x0][0x23c], -R8 ;  /* 0x00008f001b097a23 */ /* 0x004fce0000010808 */
[----:B------:R2:W-:Y:S01]  /*d350*/  MUFU.EX2 R249, R11 ;  /* 0x0000000b00f97308 */ /* 0x0005e20000000800 */
[----:B------:R-:W-:-:S07]  /*d360*/  IMAD.MOV.U32 R247, RZ, RZ, R190 ;  /* 0x000000fffff77224 */ /* 0x000fce00078e00be */
[----:B------:R1:W-:Y:S08]  /*d370*/  MUFU.EX2 R252, R9 ;  /* 0x0000000900fc7308 */ /* 0x0003f00000000800 */
[----:B------:R3:W-:Y:S01]  /*d380*/  MUFU.EX2 R248, R10 ;  /* 0x0000000a00f87308 */ /* 0x0007e20000000800 */
[----:B--2---:R-:W-:Y:S02]  /*d390*/  FMUL.FTZ R11, R33, c[0x0][0x23c] ;  /* 0x00008f00210b7a20 */ /* 0x004fe40000410000 */
[----:B-1----:R-:W-:-:S05]  /*d3a0*/  FFMA.FTZ R9, R32, c[0x0][0x23c], -R3 ;  /* 0x00008f0020097a23 */ /* 0x002fca0000010803 */
[----:B------:R1:W-:Y:S01]  /*d3b0*/  MUFU.EX2 R250, R9 ;  /* 0x0000000900fa7308 */ /* 0x0003e20000000800 */
[----:B---3--:R-:W-:Y:S02]  /*d3c0*/  FMUL.FTZ R10, R24, c[0x0][0x23c] ;  /* 0x00008f00180a7a20 */ /* 0x008fe40000410000 */
[----:B------:R-:W-:Y:S02]  /*d3d0*/  IMAD.MOV.U32 R33, RZ, RZ, R60 ;  /* 0x000000ffff217224 */ /* 0x000fe400078e003c */
[----:B------:R-:W-:-:S03]  /*d3e0*/  IMAD.MOV.U32 R60, RZ, RZ, R247 ;  /* 0x000000ffff3c7224 */ /* 0x000fc600078e00f7 */
[----:B------:R-:W2:Y:S01]  /*d3f0*/  MUFU.EX2 R11, R11 ;  /* 0x0000000b000b7308 */ /* 0x000ea20000000800 */
[----:B-1----:R-:W-:-:S07]  /*d400*/  FFMA.FTZ R9, R59, c[0x0][0x23c], -R3 ;  /* 0x00008f003b097a23 */ /* 0x002fce0000010803 */
[----:B------:R-:W1:Y:S01]  /*d410*/  MUFU.EX2 R10, R10 ;  /* 0x0000000a000a7308 */ /* 0x000e620000000800 */
[----:B------:R-:W-:Y:S01]  /*d420*/  F2FP.BF16.PACK_AB R4, R57, R213 ;  /* 0x000000d53904723e */ /* 0x000fe200000010ff */
[----:B----4-:R-:W-:Y:S01]  /*d430*/  FMUL.FTZ R116, R116, R101 ;  /* 0x0000006574747220 */ /* 0x010fe20000410000 */
[----:B------:R-:W-:Y:S01]  /*d440*/  F2FP.BF16.PACK_AB R6, R38, R63 ;  /* 0x0000003f2606723e */ /* 0x000fe200000010ff */
[----:B------:R-:W-:-:S04]  /*d450*/  FMUL.FTZ R117, R117, R101 ;  /* 0x0000006575757220 */ /* 0x000fc80000410000 */
[----:B------:R3:W4:Y:S01]  /*d460*/  MUFU.EX2 R247, R9 ;  /* 0x0000000900f77308 */ /* 0x0007220000000800 */
[----:B------:R-:W-:Y:S01]  /*d470*/  F2FP.BF16.PACK_AB R5, R58, R212 ;  /* 0x000000d43a05723e */ /* 0x000fe200000010ff */
[----:B------:R-:W-:Y:S01]  /*d480*/  FMUL.FTZ R118, R118, R100 ;  /* 0x0000006476767220 */ /* 0x000fe20000410000 */
[----:B------:R-:W-:Y:S01]  /*d490*/  F2FP.BF16.PACK_AB R7, R201, R108 ;  /* 0x0000006cc907723e */ /* 0x000fe200000010ff */
[-C--:B------:R-:W-:Y:S02]  /*d4a0*/  FMUL.FTZ R119, R119, R100.reuse ;  /* 0x0000006477777220 */ /* 0x080fe40000410000 */
[-C--:B------:R-:W-:Y:S02]  /*d4b0*/  FMUL.FTZ R168, R168, R101.reuse ;  /* 0x00000065a8a87220 */ /* 0x080fe40000410000 */
[----:B------:R-:W-:Y:S02]  /*d4c0*/  FMUL.FTZ R169, R169, R101 ;  /* 0x00000065a9a97220 */ /* 0x000fe40000410000 */
[----:B------:R-:W-:-:S02]  /*d4d0*/  FMUL.FTZ R170, R170, R100 ;  /* 0x00000064aaaa7220 */ /* 0x000fc40000410000 */
[-C--:B------:R-:W-:Y:S02]  /*d4e0*/  FMUL.FTZ R171, R171, R100.reuse ;  /* 0x00000064abab7220 */ /* 0x080fe40000410000 */
[-C--:B------:R-:W-:Y:S02]  /*d4f0*/  FMUL.FTZ R120, R120, R101.reuse ;  /* 0x0000006578787220 */ /* 0x080fe40000410000 */
[----:B---3--:R-:W-:Y:S02]  /*d500*/  FFMA.FTZ R9, R52, c[0x0][0x23c], -R8 ;  /* 0x00008f0034097a23 */ /* 0x008fe40000010808 */
[-C--:B------:R-:W-:Y:S02]  /*d510*/  FMUL.FTZ R121, R121, R101.reuse ;  /* 0x0000006579797220 */ /* 0x080fe40000410000 */
[-C--:B------:R-:W-:Y:S02]  /*d520*/  FMUL.FTZ R122, R122, R100.reuse ;  /* 0x000000647a7a7220 */ /* 0x080fe40000410000 */
[----:B------:R-:W-:Y:S01]  /*d530*/  FMUL.FTZ R123, R123, R100 ;  /* 0x000000647b7b7220 */ /* 0x000fe20000410000 */
[----:B------:R-:W-:Y:S01]  /*d540*/  MOV R32, R242 ;  /* 0x000000f200207202 */ /* 0x000fe20000000f00 */
        /* <DEDUP_REMOVED lines=15> */
[-C--:B------:R-:W-:Y:S01]  /*d640*/  FMUL.FTZ R79, R79, R100.reuse ;  /* 0x000000644f4f7220 */ /* 0x080fe20000410000 */
[----:B------:R3:W-:Y:S01]  /*d650*/  MUFU.EX2 R242, R9 ;  /* 0x0000000900f27308 */ /* 0x0007e20000000800 */
[-C--:B------:R-:W-:Y:S02]  /*d660*/  FMUL.FTZ R136, R136, R101.reuse ;  /* 0x0000006588887220 */ /* 0x080fe40000410000 */
[----:B------:R-:W-:Y:S02]  /*d670*/  FMUL.FTZ R137, R137, R101 ;  /* 0x0000006589897220 */ /* 0x000fe40000410000 */
[----:B------:R-:W-:-:S02]  /*d680*/  FMUL.FTZ R138, R138, R100 ;  /* 0x000000648a8a7220 */ /* 0x000fc40000410000 */
[-C--:B------:R-:W-:Y:S02]  /*d690*/  FMUL.FTZ R139, R139, R100.reuse ;  /* 0x000000648b8b7220 */ /* 0x080fe40000410000 */
[-C--:B------:R-:W-:Y:S02]  /*d6a0*/  FMUL.FTZ R148, R148, R101.reuse ;  /* 0x0000006594947220 */ /* 0x080fe40000410000 */
[----:B------:R-:W-:Y:S02]  /*d6b0*/  FMUL.FTZ R149, R149, R101 ;  /* 0x0000006595957220 */ /* 0x000fe40000410000 */
[-C--:B------:R-:W-:Y:S02]  /*d6c0*/  FMUL.FTZ R150, R150, R100.reuse ;  /* 0x0000006496967220 */ /* 0x080fe40000410000 */
[----:B------:R-:W-:Y:S02]  /*d6d0*/  FMUL.FTZ R151, R151, R100 ;  /* 0x0000006497977220 */ /* 0x000fe40000410000 */
[----:B------:R-:W-:-:S02]  /*d6e0*/  IMAD.MOV.U32 R241, RZ, RZ, R191 ;  /* 0x000000fffff17224 */ /* 0x000fc400078e00bf */
[-C--:B------:R-:W-:Y:S02]  /*d6f0*/  FMUL.FTZ R72, R72, R101.reuse ;  /* 0x0000006548487220 */ /* 0x080fe40000410000 */
[-C--:B------:R-:W-:Y:S02]  /*d700*/  FMUL.FTZ R73, R73, R101.reuse ;  /* 0x0000006549497220 */ /* 0x080fe40000410000 */
[-C--:B------:R-:W-:Y:S02]  /*d710*/  FMUL.FTZ R74, R74, R100.reuse ;  /* 0x000000644a4a7220 */ /* 0x080fe40000410000 */
[----:B------:R-:W-:Y:S02]  /*d720*/  FMUL.FTZ R75, R75, R100 ;  /* 0x000000644b4b7220 */ /* 0x000fe40000410000 */
[-C--:B------:R-:W-:Y:S02]  /*d730*/  FMUL.FTZ R88, R88, R101.reuse ;  /* 0x0000006558587220 */ /* 0x080fe40000410000 */
[----:B------:R-:W-:-:S02]  /*d740*/  FMUL.FTZ R89, R89, R101 ;  /* 0x0000006559597220 */ /* 0x000fc40000410000 */
[-C--:B------:R-:W-:Y:S02]  /*d750*/  FMUL.FTZ R90, R90, R100.reuse ;  /* 0x000000645a5a7220 */ /* 0x080fe40000410000 */
[-C--:B------:R-:W-:Y:S02]  /*d760*/  FMUL.FTZ R91, R91, R100.reuse ;  /* 0x000000645b5b7220 */ /* 0x080fe40000410000 */
[-C--:B------:R-:W-:Y:S02]  /*d770*/  FMUL.FTZ R92, R92, R101.reuse ;  /* 0x000000655c5c7220 */ /* 0x080fe40000410000 */
[----:B------:R-:W-:Y:S02]  /*d780*/  FMUL.FTZ R93, R93, R101 ;  /* 0x000000655d5d7220 */ /* 0x000fe40000410000 */
[-C--:B------:R-:W-:Y:S02]  /*d790*/  FMUL.FTZ R94, R94, R100.reuse ;  /* 0x000000645e5e7220 */ /* 0x080fe40000410000 */
[----:B------:R-:W-:Y:S01]  /*d7a0*/  FMUL.FTZ R95, R95, R100 ;  /* 0x000000645f5f7220 */ /* 0x000fe20000410000 */
[----:B------:R-:W-:Y:S01]  /*d7b0*/  HMMA.16816.F32.BF16 R208, R4, R16, R116 ;  /* 0x0000001004d0723c */ /* 0x000fe20000041874 */
[----:B---3--:R-:W-:Y:S01]  /*d7c0*/  FFMA.FTZ R9, R54, c[0x0][0x23c], -R2 ;  /* 0x00008f0036097a23 */ /* 0x008fe20000010802 */
[----:B------:R-:W-:Y:S01]  /*d7d0*/  MOV R24, R37 ;  /* 0x0000002500187202 */ /* 0x000fe20000000f00 */
[----:B------:R-:W-:Y:S01]  /*d7e0*/  IMAD.MOV.U32 R27, RZ, RZ, R42 ;  /* 0x000000ffff1b7224 */ /* 0x000fe200078e002a */
[----:B------:R-:W-:Y:S01]  /*d7f0*/  MOV R238, R188 ;  /* 0x000000bc00ee7202 */ /* 0x000fe20000000f00 */
[----:B------:R-:W-:-:S03]  /*d800*/  IMAD.MOV.U32 R42, RZ, RZ, R241 ;  /* 0x000000ffff2a7224 */ /* 0x000fc600078e00f1 */
[----:B------:R-:W-:Y:S01]  /*d810*/  HMMA.16816.F32.BF16 R116, R4, R46, R168 ;  /* 0x0000002e0474723c */ /* 0x000fe200000418a8 */
[----:B------:R-:W-:Y:S01]  /*d820*/  IMAD.MOV.U32 R215, RZ, RZ, R189 ;  /* 0x000000ffffd77224 */ /* 0x000fe200078e00bd */
[----:B------:R3:W-:Y:S01]  /*d830*/  MUFU.EX2 R241, R9 ;  /* 0x0000000900f17308 */ /* 0x0007e20000000800 */
[----:B--2---:R-:W-:-:S04]  /*d840*/  FMUL.FTZ R156, R156, R11 ;  /* 0x0000000b9c9c7220 */ /* 0x004fc80000410000 */
[----:B------:R-:W-:Y:S01]  /*d850*/  IMAD.MOV.U32 R168, RZ, RZ, R108 ;  /* 0x000000ffffa87224 */ /* 0x000fe200078e006c */
[----:B------:R-:W-:Y:S01]  /*d860*/  HMMA.16816.F32.BF16 R204, R4, R18, R120 ;  /* 0x0000001204cc723c */ /* 0x000fe20000041878 */
[----:B------:R-:W-:Y:S02]  /*d870*/  FMUL.FTZ R157, R157, R11 ;  /* 0x0000000b9d9d7220 */ /* 0x000fe40000410000 */
[-C--:B-1----:R-:W-:Y:S02]  /*d880*/  FMUL.FTZ R158, R158, R10.reuse ;  /* 0x0000000a9e9e7220 */ /* 0x082fe40000410000 */
[----:B------:R-:W-:-:S03]  /*d890*/  FMUL.FTZ R159, R159, R10 ;  /* 0x0000000a9f9f7220 */ /* 0x000fc60000410000 */
[----:B------:R-:W-:Y:S01]  /*d8a0*/  HMMA.16816.F32.BF16 R196, R4, R20, R132 ;  /* 0x0000001404c4723c */ /* 0x000fe20000041884 */
[----:B---3--:R-:W-:Y:S02]  /*d8b0*/  FFMA.FTZ R9, R53, c[0x0][0x23c], -R2 ;  /* 0x00008f0035097a23 */ /* 0x008fe40000010802 */
[----:B------:R-:W-:-:S05]  /*d8c0*/  IMAD.MOV.U32 R35, RZ, RZ, R238 ;  /* 0x000000ffff237224 */ /* 0x000fca00078e00ee */
[----:B------:R-:W-:Y:S01]  /*d8d0*/  HMMA.16816.F32.BF16 R184, R4, R30, R152 ;  /* 0x0000001e04b8723c */ /* 0x000fe20000041898 */
[----:B------:R1:W2:Y:S01]  /*d8e0*/  MUFU.EX2 R238, R9 ;  /* 0x0000000900ee7308 */ /* 0x0002a20000000800 */
[----:B------:R-:W-:-:S06]  /*d8f0*/  FMUL.FTZ R160, R160, R11 ;  /* 0x0000000ba0a07220 */ /* 0x000fcc0000410000 */
[----:B------:R-:W-:Y:S01]  /*d900*/  HMMA.16816.F32.BF16 R120, R4, R44, R164 ;  /* 0x0000002c0478723c */ /* 0x000fe200000418a4 */
[----:B------:R-:W-:-:S07]  /*d910*/  FMUL.FTZ R161, R161, R11 ;  /* 0x0000000ba1a17220 */ /* 0x000fce0000410000 */
[----:B------:R-:W-:Y:S01]  /*d920*/  HMMA.16816.F32.BF16 R108, R4, R50, R76 ;  /* 0x00000032046c723c */ /* 0x000fe2000004184c */
[----:B-1----:R-:W-:Y:S02]  /*d930*/  FFMA.FTZ R9, R40, c[0x0][0x23c], -R2 ;  /* 0x00008f0028097a23 */ /* 0x002fe40000010802 */
[----:B------:R-:W-:-:S05]  /*d940*/  FMUL.FTZ R162, R162, R10 ;  /* 0x0000000aa2a27220 */ /* 0x000fca0000410000 */
[----:B------:R-:W-:Y:S01]  /*d950*/  HMMA.16816.F32.BF16 R132, R4, R22, R136 ;  /* 0x000000160484723c */ /* 0x000fe20000041888 */
[----:B------:R-:W-:-:S07]  /*d960*/  FMUL.FTZ R163, R163, R10 ;  /* 0x0000000aa3a37220 */ /* 0x000fce0000410000 */
[----:B------:R-:W-:Y:S01]  /*d970*/  HMMA.16816.F32.BF16 R188, R4, R28, R148 ;  /* 0x0000001c04bc723c */ /* 0x000fe20000041894 */
[----:B------:R-:W-:Y:S01]  /*d980*/  IMAD.MOV.U32 R136, RZ, RZ, R60 ;  /* 0x000000ffff887224 */ /* 0x000fe200078e003c */
[----:B------:R-:W-:-:S06]  /*d990*/  MOV R139, R63 ;  /* 0x0000003f008b7202 */ /* 0x000fcc0000000f00 */
[----:B------:R-:W-:Y:S01]  /*d9a0*/  HMMA.16816.F32.BF16 R164, R4, R48, R72 ;  /* 0x0000003004a4723c */ /* 0x000fe20000041848 */
[----:B------:R-:W-:-:S07]  /*d9b0*/  IMAD.MOV.U32 R138, RZ, RZ, R62 ;  /* 0x000000ffff8a7224 */ /* 0x000fce00078e003e */
[----:B------:R-:W-:Y:S01]  /*d9c0*/  HMMA.16816.F32.BF16 R152, R4, R12, R88 ;  /* 0x0000000c0498723c */ /* 0x000fe20000041858 */
[----:B------:R-:W-:-:S07]  /*d9d0*/  IMAD.MOV.U32 R137, RZ, RZ, R66 ;  /* 0x000000ffff897224 */ /* 0x000fce00078e0042 */
[----:B------:R-:W-:Y:S01]  /*d9e0*/  HMMA.16816.F32.BF16 R76, R4, R14, R92 ;  /* 0x0000000e044c723c */ /* 0x000fe2000004185c */
[----:B------:R-:W-:-:S06]  /*d9f0*/  IMAD.MOV.U32 R170, RZ, RZ, R136 ;  /* 0x000000ffffaa7224 */ /* 0x000fcc00078e0088 */
[----:B------:R-:W-:Y:S02]  /*da00*/  F2FP.BF16.PACK_AB R4, R34, R24 ;  /* 0x000000182204723e */ /* 0x000fe400000010ff */
[----:B------:R-:W-:Y:S02]  /*da10*/  F2FP.BF16.PACK_AB R5, R249, R250 ;  /* 0x000000faf905723e */ /* 0x000fe400000010ff */
[----:B------:R-:W-:Y:S02]  /*da20*/  F2FP.BF16.PACK_AB R6, R252, R200 ;  /* 0x000000c8fc06723e */ /* 0x000fe400000010ff */
[----:B----4-:R-:W-:Y:S01]  /*da30*/  F2FP.BF16.PACK_AB R7, R247, R248 ;  /* 0x000000f8f707723e */ /* 0x010fe200000010ff */
[----:B------:R-:W-:Y:S01]  /*da40*/  IMAD.MOV.U32 R26, RZ, RZ, R61 ;  /* 0x000000ffff1a7224 */ /* 0x000fe200078e003d */
[----:B------:R-:W-:Y:S01]  /*da50*/  MOV R136, R27 ;  /* 0x0000001b00887202 */ /* 0x000fe20000000f00 */
[----:B------:R-:W-:Y:S01]  /*da60*/  IMAD.MOV.U32 R27, RZ, RZ, R235 ;  /* 0x000000ffff1b7224 */ /* 0x000fe200078e00eb */
[----:B------:R-:W-:Y:S01]  /*da70*/  MOV R169, R32 ;  /* 0x0000002000a97202 */ /* 0x000fe20000000f00 */
[-C--:B------:R-:W-:Y:S01]  /*da80*/  FMUL.FTZ R144, R144, R11.reuse ;  /* 0x0000000b90907220 */ /* 0x080fe20000410000 */
[----:B------:R1:W-:Y:S01]  /*da90*/  MUFU.EX2 R235, R9 ;  /* 0x0000000900eb7308 */ /* 0x0003e20000000800 */
[----:B------:R-:W-:Y:S01]  /*daa0*/  HMMA.16816.F32.BF16 R60, R4, R30, R156 ;  /* 0x0000001e043c723c */ /* 0x000fe2000004189c */
[----:B------:R-:W-:-:S02]  /*dab0*/  FMUL.FTZ R145, R145, R11 ;  /* 0x0000000b91917220 */ /* 0x000fc40000410000 */
[-C--:B------:R-:W-:Y:S02]  /*dac0*/  FMUL.FTZ R146, R146, R10.reuse ;  /* 0x0000000a92927220 */ /* 0x080fe40000410000 */
[----:B------:R-:W-:Y:S02]  /*dad0*/  FMUL.FTZ R147, R147, R10 ;  /* 0x0000000a93937220 */ /* 0x000fe40000410000 */
[----:B------:R-:W-:Y:S02]  /*dae0*/  IMAD.MOV.U32 R156, RZ, RZ, R35 ;  /* 0x000000ffff9c7224 */ /* 0x000fe400078e0023 */
[----:B------:R-:W-:Y:S02]  /*daf0*/  IMAD.MOV.U32 R171, RZ, RZ, R137 ;  /* 0x000000ffffab7224 */ /* 0x000fe400078e0089 */
[----:B------:R-:W-:Y:S02]  /*db00*/  IMAD.MOV.U32 R35, RZ, RZ, R138 ;  /* 0x000000ffff237224 */ /* 0x000fe400078e008a */
[----:B------:R-:W-:-:S02]  /*db10*/  IMAD.MOV.U32 R32, RZ, RZ, R139 ;  /* 0x000000ffff207224 */ /* 0x000fc400078e008b */
[----:B-1----:R-:W-:Y:S02]  /*db20*/  FFMA.FTZ R9, R41, c[0x0][0x23c], -R2 ;  /* 0x00008f0029097a23 */ /* 0x002fe40000010802 */
[----:B------:R-:W-:Y:S02]  /*db30*/  IMAD.MOV.U32 R137, RZ, RZ, R57 ;  /* 0x000000ffff897224 */ /* 0x000fe400078e0039 */
[----:B------:R-:W-:Y:S02]  /*db40*/  IMAD.MOV.U32 R138, RZ, RZ, R58 ;  /* 0x000000ffff8a7224 */ /* 0x000fe400078e003a */
[----:B------:R-:W-:Y:S02]  /*db50*/  IMAD.MOV.U32 R139, RZ, RZ, R56 ;  /* 0x000000ffff8b7224 */ /* 0x000fe400078e0038 */
[----:B------:R-:W-:Y:S01]  /*db60*/  HMMA.16816.F32.BF16 R56, R4, R44, R160 ;  /* 0x0000002c0438723c */ /* 0x000fe200000418a0 */
[-C--:B------:R-:W-:Y:S02]  /*db70*/  FMUL.FTZ R172, R172, R11.reuse ;  /* 0x0000000bacac7220 */ /* 0x080fe40000410000 */
[----:B------:R-:W-:-:S02]  /*db80*/  FMUL.FTZ R173, R173, R11 ;  /* 0x0000000badad7220 */ /* 0x000fc40000410000 */
[-C--:B------:R-:W-:Y:S02]  /*db90*/  FMUL.FTZ R174, R174, R10.reuse ;  /* 0x0000000aaeae7220 */ /* 0x080fe40000410000 */
[----:B------:R-:W-:Y:S01]  /*dba0*/  MOV R160, R233 ;  /* 0x000000e900a07202 */ /* 0x000fe20000000f00 */
[----:B------:R-:W-:Y:S01]  /*dbb0*/  FMUL.FTZ R175, R175, R10 ;  /* 0x0000000aafaf7220 */ /* 0x000fe20000410000 */
[----:B------:R1:W3:Y:S01]  /*dbc0*/  MUFU.EX2 R233, R9 ;  /* 0x0000000900e97308 */ /* 0x0002e20000000800 */
[----:B------:R-:W-:Y:S02]  /*dbd0*/  IMAD.MOV.U32 R94, RZ, RZ, R67 ;  /* 0x000000ffff5e7224 */ /* 0x000fe400078e0043 */
[----:B------:R-:W-:Y:S02]  /*dbe0*/  IMAD.MOV.U32 R25, RZ, RZ, R64 ;  /* 0x000000ffff197224 */ /* 0x000fe400078e0040 */
[----:B------:R-:W-:Y:S01]  /*dbf0*/  HMMA.16816.F32.BF16 R64, R4, R28, R144 ;  /* 0x0000001c0440723c */ /* 0x000fe20000041890 */
[----:B------:R-:W-:Y:S01]  /*dc00*/  IMAD.MOV.U32 R157, RZ, RZ, R170 ;  /* 0x000000ffff9d7224 */ /* 0x000fe200078e00aa */
[----:B------:R-:W4:Y:S01]  /*dc10*/  LDSM.16.MT88.4 R28, [R216+0x9400] ;  /* 0x00940000d81c783b */ /* 0x000f220000004200 */
[----:B------:R-:W-:-:S02]  /*dc20*/  IMAD.MOV.U32 R170, RZ, RZ, R215 ;  /* 0x000000ffffaa7224 */ /* 0x000fc400078e00d7 */
[----:B-1----:R-:W-:-:S03]  /*dc30*/  FFMA.FTZ R9, R182, c[0x0][0x23c], -R0 ;  /* 0x00008f00b6097a23 */ /* 0x002fc60000010800 */
[----:B------:R-:W-:Y:S01]  /*dc40*/  HMMA.16816.F32.BF16 R44, R4, R46, R172 ;  /* 0x0000002e042c723c */ /* 0x000fe200000418ac */
[----:B------:R1:W-:Y:S06]  /*dc50*/  MUFU.EX2 R215, R9 ;  /* 0x0000000900d77308 */ /* 0x0003ec0000000800 */
[----:B------:R-:W-:Y:S02]  /*dc60*/  IMAD.MOV.U32 R175, RZ, RZ, R169 ;  /* 0x000000ffffaf7224 */ /* 0x000fe400078e00a9 */
[----:B------:R-:W-:Y:S02]  /*dc70*/  IMAD.MOV.U32 R169, RZ, RZ, R214 ;  /* 0x000000ffffa97224 */ /* 0x000fe400078e00d6 */
[----:B------:R-:W-:-:S02]  /*dc80*/  IMAD.MOV.U32 R93, RZ, RZ, R36 ;  /* 0x000000ffff5d7224 */ /* 0x000fc400078e0024 */
[----:B-1----:R-:W-:-:S04]  /*dc90*/  FFMA.FTZ R9, R55, c[0x0][0x23c], -R0 ;  /* 0x00008f0037097a23 */ /* 0x002fc80000010800 */
[----:B------:R1:W1:Y:S01]  /*dca0*/  MUFU.EX2 R214, R9 ;  /* 0x0000000900d67308 */ /* 0x0002620000000800 */
[----:B------:R-:W-:Y:S02]  /*dcb0*/  IMAD.MOV.U32 R159, RZ, RZ, R94 ;  /* 0x000000ffff9f7224 */ /* 0x000fe400078e005e */
[----:B------:R-:W-:Y:S01]  /*dcc0*/  IMAD.MOV.U32 R94, RZ, RZ, R213 ;  /* 0x000000ffff5e7224 */ /* 0x000fe200078e00d5 */
[----:B------:R-:W-:Y:S01]  /*dcd0*/  MOV R145, R139 ;  /* 0x0000008b00917202 */ /* 0x000fe20000000f00 */
[----:B------:R-:W-:Y:S02]  /*dce0*/  IMAD.MOV.U32 R147, RZ, RZ, R137 ;  /* 0x000000ffff937224 */ /* 0x000fe400078e0089 */
[----:B------:R-:W-:Y:S01]  /*dcf0*/  IMAD.MOV.U32 R146, RZ, RZ, R138 ;  /* 0x000000ffff927224 */ /* 0x000fe200078e008a */
[----:B------:R-:W-:Y:S01]  /*dd00*/  MOV R163, R93 ;  /* 0x0000005d00a37202 */ /* 0x000fe20000000f00 */
[----:B------:R-:W-:Y:S02]  /*dd10*/  IMAD.MOV.U32 R158, RZ, RZ, R24 ;  /* 0x000000ffff9e7224 */ /* 0x000fe400078e0018 */
[----:B-1----:R-:W-:-:S02]  /*dd20*/  FFMA.FTZ R9, R178, c[0x0][0x23c], -R0 ;  /* 0x00008f00b2097a23 */ /* 0x002fc40000010800 */
[----:B------:R-:W-:Y:S02]  /*dd30*/  IMAD.MOV.U32 R139, RZ, RZ, R27 ;  /* 0x000000ffff8b7224 */ /* 0x000fe400078e001b */
[----:B------:R1:W-:Y:S01]  /*dd40*/  MUFU.EX2 R213, R9 ;  /* 0x0000000900d57308 */ /* 0x0003e20000000800 */
[----:B------:R-:W-:Y:S02]  /*dd50*/  IMAD.MOV.U32 R138, RZ, RZ, R26 ;  /* 0x000000ffff8a7224 */ /* 0x000fe400078e001a */
[----:B------:R-:W-:Y:S02]  /*dd60*/  IMAD.MOV.U32 R137, RZ, RZ, R25 ;  /* 0x000000ffff897224 */ /* 0x000fe400078e0019 */
[----:B------:R-:W2:Y:S01]  /*dd70*/  LDSM.16.MT88.4 R24, [R218+0x9400] ;  /* 0x00940000da18783b */ /* 0x000ea20000004200 */
[----:B------:R-:W-:Y:S02]  /*dd80*/  IMAD.MOV.U32 R93, RZ, RZ, R212 ;  /* 0x000000ffff5d7224 */ /* 0x000fe400078e00d4 */
[----:B------:R-:W-:-:S02]  /*dd90*/  FMUL.FTZ R124, R124, R11 ;  /* 0x0000000b7c7c7220 */ /* 0x000fc40000410000 */
[----:B-1----:R-:W-:-:S04]  /*dda0*/  FFMA.FTZ R9, R179, c[0x0][0x23c], -R0 ;  /* 0x00008f00b3097a23 */ /* 0x002fc80000010800 */
        /* <DEDUP_REMOVED lines=31> */
[----:B------:R-:W-:Y:S01]  /*dfa0*/  FMUL.FTZ R99, R99, R10 ;  /* 0x0000000a63637220 */ /* 0x000fe20000410000 */
[----:B------:R-:W-:Y:S01]  /*dfb0*/  HMMA.16816.F32.BF16 R148, R4, R18, R124 ;  /* 0x000000120494723c */ /* 0x000fe2000004187c */
[----:B-1----:R-:W-:Y:S02]  /*dfc0*/  FFMA.FTZ R9, R180, c[0x0][0x23c], -R8 ;  /* 0x00008f00b4097a23 */ /* 0x002fe40000010808 */
[----:B------:R-:W-:Y:S01]  /*dfd0*/  IMAD.MOV.U32 R174, RZ, RZ, R171 ;  /* 0x000000ffffae7224 */ /* 0x000fe200078e00ab */
[----:B------:R-:W-:Y:S01]  /*dfe0*/  MOV R171, R42 ;  /* 0x0000002a00ab7202 */ /* 0x000fe20000000f00 */
[----:B------:R-:W-:Y:S02]  /*dff0*/  IMAD.MOV.U32 R95, RZ, RZ, R38 ;  /* 0x000000ffff5f7224 */ /* 0x000fe400078e0026 */
[----:B------:R-:W-:Y:S02]  /*e000*/  IMAD.MOV.U32 R124, RZ, RZ, R136 ;  /* 0x000000ffff7c7224 */ /* 0x000fe400078e0088 */
[----:B------:R-:W-:-:S02]  /*e010*/  IMAD.MOV.U32 R136, RZ, RZ, R43 ;  /* 0x000000ffff887224 */ /* 0x000fc400078e002b */
[----:B------:R-:W-:Y:S01]  /*e020*/  IMAD.MOV.U32 R92, RZ, RZ, R202 ;  /* 0x000000ffff5c7224 */ /* 0x000fe200078e00ca */
[----:B------:R-:W-:Y:S01]  /*e030*/  HMMA.16816.F32.BF16 R40, R4, R48, R68 ;  /* 0x000000300428723c */ /* 0x000fe20000041844 */
[----:B------:R1:W1:Y:S01]  /*e040*/  MUFU.EX2 R202, R9 ;  /* 0x0000000900ca7308 */ /* 0x0002620000000800 */
[----:B------:R-:W-:Y:S01]  /*e050*/  IMAD.MOV.U32 R162, RZ, RZ, R95 ;  /* 0x000000ffffa27224 */ /* 0x000fe200078e005f */
[----:B------:R-:W-:-:S05]  /*e060*/  MOV R95, R203 ;  /* 0x000000cb005f7202 */ /* 0x000fca0000000f00 */
[C---:B------:R-:W-:Y:S08]  /*e070*/  HMMA.16816.F32.BF16 R88, R4.reuse, R16, R112 ;  /* 0x000000100458723c */ /* 0x040ff00000041870 */
[----:B------:R-:W-:Y:S01]  /*e080*/  HMMA.16816.F32.BF16 R72, R4, R20, R128 ;  /* 0x000000140448723c */ /* 0x000fe20000041880 */
[----:B-1----:R-:W-:-:S07]  /*e090*/  FFMA.FTZ R9, R181, c[0x0][0x23c], -R8 ;  /* 0x00008f00b5097a23 */ /* 0x002fce0000010808 */
[C---:B------:R-:W-:Y:S01]  /*e0a0*/  HMMA.16816.F32.BF16 R52, R4.reuse, R12, R84 ;  /* 0x0000000c0434723c */ /* 0x040fe20000041854 */
[----:B------:R1:W-:Y:S07]  /*e0b0*/  MUFU.EX2 R203, R9 ;  /* 0x0000000900cb7308 */ /* 0x0003ee0000000800 */
[C---:B------:R-:W-:Y:S08]  /*e0c0*/  HMMA.16816.F32.BF16 R36, R4.reuse, R22, R140 ;  /* 0x000000160424723c */ /* 0x040ff0000004188c */
[----:B------:R-:W-:Y:S01]  /*e0d0*/  HMMA.16816.F32.BF16 R48, R4, R50, R80 ;  /* 0x000000320430723c */ /* 0x000fe20000041850 */
[----:B-1----:R-:W-:-:S07]  /*e0e0*/  FFMA.FTZ R9, R176, c[0x0][0x23c], -R8 ;  /* 0x00008f00b0097a23 */ /* 0x002fce0000010808 */
[----:B------:R-:W-:Y:S01]  /*e0f0*/  HMMA.16816.F32.BF16 R96, R4, R14, R96 ;  /* 0x0000000e0460723c */ /* 0x000fe20000041860 */
[----:B------:R-:W-:Y:S01]  /*e100*/  IMAD.MOV.U32 R113, RZ, RZ, R94 ;  /* 0x000000ffff717224 */ /* 0x000fe200078e005e */
[----:B------:R-:W-:Y:S01]  /*e110*/  MOV R114, R169 ;  /* 0x000000a900727202 */ /* 0x000fe20000000f00 */
[----:B------:R-:W-:Y:S01]  /*e120*/  IMAD.MOV.U32 R112, RZ, RZ, R93 ;  /* 0x000000ffff707224 */ /* 0x000fe200078e005d */
[----:B------:R-:W1:Y:S03]  /*e130*/  LDSM.16.MT88.4 R20, [R216+0xa400] ;  /* 0x00a40000d814783b */ /* 0x000e660000004200 */
[----:B--2---:R-:W-:Y:S01]  /*e140*/  F2FP.BF16.PACK_AB R4, R238, R241 ;  /* 0x000000f1ee04723e */ /* 0x004fe200000010ff */
[----:B------:R-:W-:Y:S01]  /*e150*/  IMAD.MOV.U32 R161, RZ, RZ, R33 ;  /* 0x000000ffffa17224 */ /* 0x000fe200078e0021 */
[----:B---3--:R-:W-:Y:S01]  /*e160*/  F2FP.BF16.PACK_AB R6, R233, R235 ;  /* 0x000000ebe906723e */ /* 0x008fe200000010ff */
[----:B------:R-:W-:Y:S01]  /*e170*/  IMAD.MOV.U32 R127, RZ, RZ, R35 ;  /* 0x000000ffff7f7224 */ /* 0x000fe200078e0023 */
[----:B------:R-:W-:Y:S01]  /*e180*/  F2FP.BF16.PACK_AB R5, R214, R215 ;  /* 0x000000d7d605723e */ /* 0x000fe200000010ff */
[----:B------:R-:W-:Y:S01]  /*e190*/  IMAD.MOV.U32 R125, RZ, RZ, R32 ;  /* 0x000000ffff7d7224 */ /* 0x000fe200078e0020 */
[----:B------:R-:W-:Y:S01]  /*e1a0*/  F2FP.BF16.PACK_AB R7, R212, R213 ;  /* 0x000000d5d407723e */ /* 0x000fe200000010ff */
[----:B------:R-:W-:Y:S01]  /*e1b0*/  IMAD.MOV.U32 R94, RZ, RZ, R201 ;  /* 0x000000ffff5e7224 */ /* 0x000fe200078e00c9 */
[----:B------:R-:W-:Y:S01]  /*e1c0*/  MOV R126, R34 ;  /* 0x00000022007e7202 */ /* 0x000fe20000000f00 */
[----:B------:R-:W-:Y:S01]  /*e1d0*/  IMAD.MOV.U32 R176, RZ, RZ, R92 ;  /* 0x000000ffffb07224 */ /* 0x000fe200078e005c */
[----:B------:R-:W2:Y:S03]  /*e1e0*/  LDSM.16.MT88.4 R16, [R218+0xa400] ;  /* 0x00a40000da10783b */ /* 0x000ea60000004200 */
[----:B----4-:R-:W-:Y:S01]  /*e1f0*/  HMMA.16816.F32.BF16 R140, R4, R30, R204 ;  /* 0x0000001e048c723c */ /* 0x010fe200000418cc */
[----:B------:R3:W-:Y:S01]  /*e200*/  MUFU.EX2 R204, R9 ;  /* 0x0000000900cc7308 */ /* 0x0007e20000000800 */
[----:B------:R-:W-:Y:S01]  /*e210*/  IMAD.MOV.U32 R115, RZ, RZ, R170 ;  /* 0x000000ffff737224 */ /* 0x000fe200078e00aa */
[----:B------:R-:W-:Y:S01]  /*e220*/  MOV R170, R138 ;  /* 0x0000008a00aa7202 */ /* 0x000fe20000000f00 */
[----:B------:R-:W-:Y:S01]  /*e230*/  IMAD.MOV.U32 R92, RZ, RZ, R171 ;  /* 0x000000ffff5c7224 */ /* 0x000fe200078e00ab */
[----:B------:R-:W4:Y:S02]  /*e240*/  LDSM.16.MT88.4 R12, [R216+0xb400] ;  /* 0x00b40000d80c783b */ /* 0x000f240000004200 */
[----:B------:R-:W-:-:S02]  /*e250*/  IMAD.MOV.U32 R207, RZ, RZ, R200 ;  /* 0x000000ffffcf7224 */ /* 0x000fc400078e00c8 */
[----:B------:R-:W-:Y:S01]  /*e260*/  IMAD.MOV.U32 R93, RZ, RZ, R136 ;  /* 0x000000ffff5d7224 */ /* 0x000fe200078e0088 */
[----:B------:R-:W1:Y:S01]  /*e270*/  LDSM.16.MT88.4 R32, [R218+0xb400] ;  /* 0x00b40000da20783b */ /* 0x000e620000004200 */
[----:B---3--:R-:W-:-:S04]  /*e280*/  FFMA.FTZ R9, R193, c[0x0][0x23c], -R3 ;  /* 0x00008f00c1097a23 */ /* 0x008fc80000010803 */
[----:B------:R3:W-:Y:S01]  /*e290*/  MUFU.EX2 R201, R9 ;  /* 0x0000000900c97308 */ /* 0x0007e20000000800 */
[----:B------:R-:W-:Y:S02]  /*e2a0*/  IMAD.MOV.U32 R171, RZ, RZ, R137 ;  /* 0x000000ffffab7224 */ /* 0x000fe400078e0089 */
[----:B------:R-:W-:Y:S02]  /*e2b0*/  IMAD.MOV.U32 R169, RZ, RZ, R139 ;  /* 0x000000ffffa97224 */ /* 0x000fe400078e008b */
[----:B------:R-:W-:Y:S01]  /*e2c0*/  HMMA.16816.F32.BF16 R136, R4, R24, R196 ;  /* 0x000000180488723c */ /* 0x000fe200000418c4 */
[----:B---3--:R-:W-:-:S04]  /*e2d0*/  FFMA.FTZ R9, R192, c[0x0][0x23c], -R3 ;  /* 0x00008f00c0097a23 */ /* 0x008fc80000010803 */
[----:B------:R3:W1:Y:S02]  /*e2e0*/  MUFU.EX2 R200, R9 ;  /* 0x0000000900c87308 */ /* 0x0006640000000800 */
[----:B---3--:R-:W-:-:S06]  /*e2f0*/  FFMA.FTZ R9, R183, c[0x0][0x23c], -R3 ;  /* 0x00008f00b7097a23 */ /* 0x008fcc0000010803 */
[----:B------:R3:W-:Y:S02]  /*e300*/  MUFU.EX2 R199, R9 ;  /* 0x0000000900c77308 */ /* 0x0007e40000000800 */
[----:B---3--:R-:W-:-:S06]  /*e310*/  FFMA.FTZ R9, R194, c[0x0][0x23c], -R3 ;  /* 0x00008f00c2097a23 */ /* 0x008fcc0000010803 */
        /* <DEDUP_REMOVED lines=10> */
[----:B------:R3:W-:Y:S01]  /*e3c0*/  MUFU.EX2 R193, R9 ;  /* 0x0000000900c17308 */ /* 0x0007e20000000800 */
[----:B------:R-:W-:Y:S01]  /*e3d0*/  HMMA.16816.F32.BF16 R84, R4, R28, R208 ;  /* 0x0000001c0454723c */ /* 0x000fe200000418d0 */
[----:B---3--:R-:W-:-:S06]  /*e3e0*/  FFMA.FTZ R9, R237, c[0x0][0x23c], -R0 ;  /* 0x00008f00ed097a23 */ /* 0x008fcc0000010800 */
[----:B------:R3:W2:Y:S01]  /*e3f0*/  MUFU.EX2 R192, R9 ;  /* 0x0000000900c07308 */ /* 0x0006a20000000800 */
[----:B-1----:R-:W-:Y:S01]  /*e400*/  HMMA.16816.F32.BF16 R128, R4, R20, R188 ;  /* 0x000000140480723c */ /* 0x002fe200000418bc */
[----:B------:R-:W-:Y:S01]  /*e410*/  IMAD.MOV.U32 R208, RZ, RZ, R125 ;  /* 0x000000ffffd07224 */ /* 0x000fe200078e007d */
[----:B------:R-:W-:Y:S01]  /*e420*/  MOV R211, R92 ;  /* 0x0000005c00d37202 */ /* 0x000fe20000000f00 */
[----:B------:R-:W-:Y:S02]  /*e430*/  IMAD.MOV.U32 R209, RZ, RZ, R114 ;  /* 0x000000ffffd17224 */ /* 0x000fe400078e0072 */
[----:B---3--:R-:W-:-:S04]  /*e440*/  FFMA.FTZ R9, R236, c[0x0][0x23c], -R0 ;  /* 0x00008f00ec097a23 */ /* 0x008fc80000010800 */
[----:B------:R1:W-:Y:S01]  /*e450*/  MUFU.EX2 R183, R9 ;  /* 0x0000000900b77308 */ /* 0x0003e20000000800 */
[----:B------:R-:W-:Y:S01]  /*e460*/  IMAD.MOV.U32 R190, RZ, RZ, R124 ;  /* 0x000000ffffbe7224 */ /* 0x000fe200078e007c */
[----:B------:R-:W-:Y:S01]  /*e470*/  MOV R188, R127 ;  /* 0x0000007f00bc7202 */ /* 0x000fe20000000f00 */
[----:B------:R-:W-:Y:S02]  /*e480*/  IMAD.MOV.U32 R189, RZ, RZ, R126 ;  /* 0x000000ffffbd7224 */ /* 0x000fe400078e007e */
[----:B------:R-:W-:Y:S01]  /*e490*/  HMMA.16816.F32.BF16 R124, R4, R22, R184 ;  /* 0x00000016047c723c */ /* 0x000fe200000418b8 */
[----:B------:R-:W-:Y:S02]  /*e4a0*/  IMAD.MOV.U32 R210, RZ, RZ, R115 ;  /* 0x000000ffffd27224 */ /* 0x000fe400078e0073 */
[----:B------:R-:W-:Y:S02]  /*e4b0*/  IMAD.MOV.U32 R172, RZ, RZ, R93 ;  /* 0x000000ffffac7224 */ /* 0x000fe400078e005d */
[----:B------:R-:W-:-:S02]  /*e4c0*/  IMAD.MOV.U32 R173, RZ, RZ, R94 ;  /* 0x000000ffffad7224 */ /* 0x000fc400078e005e */
[----:B-1----:R-:W-:Y:S01]  /*e4d0*/  FFMA.FTZ R9, R239, c[0x0][0x23c], -R0 ;  /* 0x00008f00ef097a23 */ /* 0x002fe20000010800 */
[C---:B------:R-:W-:Y:S01]  /*e4e0*/  HMMA.16816.F32.BF16 R132, R4.reuse, R26, R132 ;  /* 0x0000001a0484723c */ /* 0x040fe20000041884 */
[----:B------:R-:W-:Y:S02]  /*e4f0*/  IMAD.MOV.U32 R187, RZ, RZ, R112 ;  /* 0x000000ffffbb7224 */ /* 0x000fe400078e0070 */
[----:B------:R1:W3:Y:S01]  /*e500*/  MUFU.EX2 R182, R9 ;  /* 0x0000000900b67308 */ /* 0x0002e20000000800 */
[----:B------:R-:W-:Y:S02]  /*e510*/  IMAD.MOV.U32 R186, RZ, RZ, R113 ;  /* 0x000000ffffba7224 */ /* 0x000fe400078e0071 */
[----:B------:R-:W-:Y:S02]  /*e520*/  IMAD.MOV.U32 R185, RZ, RZ, R95 ;  /* 0x000000ffffb97224 */ /* 0x000fe400078e005f */
[C---:B--2---:R-:W-:Y:S08]  /*e530*/  HMMA.16816.F32.BF16 R120, R4.reuse, R16, R120 ;  /* 0x000000100478723c */ /* 0x044ff00000041878 */
[----:B------:R-:W-:Y:S01]  /*e540*/  HMMA.16816.F32.BF16 R116, R4, R18, R116 ;  /* 0x000000120474723c */ /* 0x000fe20000041874 */
[----:B-1----:R-:W-:-:S07]  /*e550*/  FFMA.FTZ R9, R245, c[0x0][0x23c], -R8 ;  /* 0x00008f00f5097a23 */ /* 0x002fce0000010808 */
[C---:B----4-:R-:W-:Y:S01]  /*e560*/  HMMA.16816.F32.BF16 R112, R4.reuse, R12, R164 ;  /* 0x0000000c0470723c */ /* 0x050fe200000418a4 */
[----:B------:R1:W-:Y:S07]  /*e570*/  MUFU.EX2 R181, R9 ;  /* 0x0000000900b57308 */ /* 0x0003ee0000000800 */
[C---:B------:R-:W-:Y:S08]  /*e580*/  HMMA.16816.F32.BF16 R108, R4.reuse, R14, R108 ;  /* 0x0000000e046c723c */ /* 0x040ff0000004186c */
[----:B------:R-:W-:Y:S01]  /*e590*/  HMMA.16816.F32.BF16 R92, R4, R32, R152 ;  /* 0x00000020045c723c */ /* 0x000fe20000041898 */
[----:B-1----:R-:W-:-:S07]  /*e5a0*/  FFMA.FTZ R9, R246, c[0x0][0x23c], -R8 ;  /* 0x00008f00f6097a23 */ /* 0x002fce0000010808 */
[----:B------:R-:W-:Y:S01]  /*e5b0*/  HMMA.16816.F32.BF16 R76, R4, R34, R76 ;  /* 0x00000022044c723c */ /* 0x000fe2000004184c */
[----:B------:R1:W2:Y:S06]  /*e5c0*/  MUFU.EX2 R179, R9 ;  /* 0x0000000900b37308 */ /* 0x0002ac0000000800 */
[----:B------:R-:W-:Y:S02]  /*e5d0*/  F2FP.BF16.PACK_AB R4, R202, R242 ;  /* 0x000000f2ca04723e */ /* 0x000fe400000010ff */
[----:B------:R-:W-:Y:S02]  /*e5e0*/  F2FP.BF16.PACK_AB R5, R200, R201 ;  /* 0x000000c9c805723e */ /* 0x000fe400000010ff */
[----:B------:R-:W-:-:S02]  /*e5f0*/  F2FP.BF16.PACK_AB R6, R204, R203 ;  /* 0x000000cbcc06723e */ /* 0x000fc400000010ff */
[----:B------:R-:W-:Y:S01]  /*e600*/  F2FP.BF16.PACK_AB R7, R198, R199 ;  /* 0x000000c7c607723e */ /* 0x000fe200000010ff */
[----:B-1----:R-:W-:-:S06]  /*e610*/  FFMA.FTZ R9, R240, c[0x0][0x23c], -R8 ;  /* 0x00008f00f0097a23 */ /* 0x002fcc0000010808 */
[C---:B------:R-:W-:Y:S01]  /*e620*/  HMMA.16816.F32.BF16 R68, R4.reuse, R26, R36 ;  /* 0x0000001a0444723c */ /* 0x040fe20000041824 */
[----:B------:R-:W1:Y:S01]  /*e630*/  LDSM.16.MT88.4 R36, [R216+0x9800] ;  /* 0x00980000d824783b */ /* 0x000e620000004200 */
[----:B------:R4:W-:Y:S06]  /*e640*/  MUFU.EX2 R180, R9 ;  /* 0x0000000900b47308 */ /* 0x0009ec0000000800 */
[C---:B------:R-:W-:Y:S08]  /*e650*/  HMMA.16816.F32.BF16 R88, R4.reuse, R28, R88 ;  /* 0x0000001c0458723c */ /* 0x040ff00000041858 */
[----:B------:R-:W-:Y:S01]  /*e660*/  HMMA.16816.F32.BF16 R80, R4, R30, R148 ;  /* 0x0000001e0450723c */ /* 0x000fe20000041894 */
[----:B------:R-:W1:Y:S01]  /*e670*/  LDSM.16.MT88.4 R28, [R218+0x9800] ;  /* 0x00980000da1c783b */ /* 0x000e620000004200 */
[----:B----4-:R-:W-:-:S06]  /*e680*/  FFMA.FTZ R9, R107, c[0x0][0x23c], -R8 ;  /* 0x00008f006b097a23 */ /* 0x010fcc0000010808 */
[C---:B------:R-:W-:Y:S01]  /*e690*/  HMMA.16816.F32.BF16 R40, R4.reuse, R12, R40 ;  /* 0x0000000c0428723c */ /* 0x040fe20000041828 */
[----:B------:R4:W-:Y:S07]  /*e6a0*/  MUFU.EX2 R178, R9 ;  /* 0x0000000900b27308 */ /* 0x0009ee0000000800 */
[C---:B------:R-:W-:Y:S01]  /*e6b0*/  HMMA.16816.F32.BF16 R48, R4.reuse, R14, R48 ;  /* 0x0000000e0430723c */ /* 0x040fe20000041830 */
[----:B------:R-:W1:Y:S07]  /*e6c0*/  LDSM.16.MT88.4 R12, [R216+0xb800] ;  /* 0x00b80000d80c783b */ /* 0x000e6e0000004200 */
[C---:B------:R-:W-:Y:S01]  /*e6d0*/  HMMA.16816.F32.BF16 R72, R4.reuse, R24, R72 ;  /* 0x000000180448723c */ /* 0x040fe20000041848 */
[----:B------:R-:W1:Y:S07]  /*e6e0*/  LDSM.16.MT88.4 R24, [R216+0xa800] ;  /* 0x00a80000d818783b */ /* 0x000e6e0000004200 */
[----:B------:R-:W-:Y:S01]  /*e6f0*/  HMMA.16816.F32.BF16 R64, R4, R20, R64 ;  /* 0x000000140440723c */ /* 0x000fe20000041840 */
[----:B----4-:R-:W-:-:S07]  /*e700*/  FFMA.FTZ R9, R251, c[0x0][0x23c], -R3 ;  /* 0x00008f00fb097a23 */ /* 0x010fce0000010803 */
[C---:B------:R-:W-:Y:S01]  /*e710*/  HMMA.16816.F32.BF16 R60, R4.reuse, R22, R60 ;  /* 0x00000016043c723c */ /* 0x040fe2000004183c */
[----:B------:R-:W-:Y:S07]  /*e720*/  LDSM.16.MT88.4 R20, [R218+0xb800] ;  /* 0x00b80000da14783b */ /* 0x000fee0000004200 */
[C---:B------:R-:W-:Y:S08]  /*e730*/  HMMA.16816.F32.BF16 R56, R4.reuse, R16, R56 ;  /* 0x000000100438723c */ /* 0x040ff00000041838 */
[----:B------:R-:W-:Y:S01]  /*e740*/  HMMA.16816.F32.BF16 R44, R4, R18, R44 ;  /* 0x00000012042c723c */ /* 0x000fe2000004182c */
[----:B------:R-:W4:Y:S01]  /*e750*/  LDSM.16.MT88.4 R16, [R218+0xa800] ;  /* 0x00a80000da10783b */ /* 0x000f220000004200 */
[----:B------:R1:W-:Y:S01]  /*e760*/  MUFU.EX2 R177, R9 ;  /* 0x0000000900b17308 */ /* 0x0003e20000000800 */
[----:B------:R-:W-:Y:S01]  /*e770*/  MOV R246, R176 ;  /* 0x000000b000f67202 */ /* 0x000fe20000000f00 */
[----:B-1----:R-:W-:-:S06]  /*e780*/  FFMA.FTZ R9, R185, c[0x0][0x23c], -R3 ;  /* 0x00008f00b9097a23 */ /* 0x002fcc0000010803 */
[----:B------:R1:W1:Y:S01]  /*e790*/  MUFU.EX2 R176, R9 ;  /* 0x0000000900b07308 */ /* 0x0002620000000800 */
[----:B------:R-:W-:Y:S01]  /*e7a0*/  HMMA.16816.F32.BF16 R52, R4, R32, R52 ;  /* 0x000000200434723c */ /* 0x000fe20000041834 */
[----:B-1----:R-:W-:-:S06]  /*e7b0*/  FFMA.FTZ R9, R244, c[0x0][0x23c], -R3 ;  /* 0x00008f00f4097a23 */ /* 0x002fcc0000010803 */
[----:B------:R1:W-:Y:S01]  /*e7c0*/  MUFU.EX2 R107, R9 ;  /* 0x00000009006b7308 */ /* 0x0003e20000000800 */
[----:B------:R-:W-:Y:S01]  /*e7d0*/  HMMA.16816.F32.BF16 R32, R4, R34, R96 ;  /* 0x000000220420723c */ /* 0x000fe20000041860 */
[----:B------:R-:W-:Y:S02]  /*e7e0*/  IMAD.MOV.U32 R191, RZ, RZ, R145 ;  /* 0x000000ffffbf7224 */ /* 0x000fe400078e0091 */
[----:B-1----:R-:W-:-:S04]  /*e7f0*/  FFMA.FTZ R9, R243, c[0x0][0x23c], -R3 ;  /* 0x00008f00f3097a23 */ /* 0x002fc80000010803 */
[----:B------:R1:W1:Y:S01]  /*e800*/  MUFU.EX2 R106, R9 ;  /* 0x00000009006a7308 */ /* 0x0002620000000800 */
[----:B------:R-:W-:Y:S02]  /*e810*/  F2FP.BF16.PACK_AB R4, R196, R197 ;  /* 0x000000c5c404723e */ /* 0x000fe400000010ff */
[----:B------:R-:W-:Y:S02]  /*e820*/  F2FP.BF16.PACK_AB R6, R194, R195 ;  /* 0x000000c3c206723e */ /* 0x000fe400000010ff */
[----:B------:R-:W-:Y:S02]  /*e830*/  F2FP.BF16.PACK_AB R5, R192, R193 ;  /* 0x000000c1c005723e */ /* 0x000fe400000010ff */
[----:B---3--:R-:W-:Y:S01]  /*e840*/  F2FP.BF16.PACK_AB R7, R182, R183 ;  /* 0x000000b7b607723e */ /* 0x008fe200000010ff */
[----:B------:R-:W-:Y:S01]  /*e850*/  IMAD.MOV.U32 R205, RZ, RZ, R147 ;  /* 0x000000ffffcd7224 */ /* 0x000fe200078e0093 */
[----:B------:R-:W-:Y:S01]  /*e860*/  MOV R206, R146 ;  /* 0x0000009200ce7202 */ /* 0x000fe20000000f00 */
[----:B------:R-:W-:Y:S01]  /*e870*/  IMAD.MOV.U32 R240, RZ, RZ, R174 ;  /* 0x000000fffff07224 */ /* 0x000fe200078e00ae */
[----:B------:R-:W-:Y:S01]  /*e880*/  MOV R174, R162 ;  /* 0x000000a200ae7202 */ /* 0x000fe20000000f00 */
[----:B------:R-:W-:-:S02]  /*e890*/  IMAD.MOV.U32 R234, RZ, RZ, R186 ;  /* 0x000000ffffea7224 */ /* 0x000fc400078e00ba */
[C---:B------:R-:W-:Y:S01]  /*e8a0*/  HMMA.16816.F32.BF16 R144, R4.reuse, R38, R140 ;  /* 0x000000260490723c */ /* 0x040fe2000004188c */
[----:B------:R-:W-:Y:S01]  /*e8b0*/  MOV R237, R187 ;  /* 0x000000bb00ed7202 */ /* 0x000fe20000000f00 */
[----:B------:R-:W-:Y:S02]  /*e8c0*/  IMAD.MOV.U32 R236, RZ, RZ, R188 ;  /* 0x000000ffffec7224 */ /* 0x000fe400078e00bc */
[----:B------:R-:W-:Y:S02]  /*e8d0*/  IMAD.MOV.U32 R232, RZ, RZ, R189 ;  /* 0x000000ffffe87224 */ /* 0x000fe400078e00bd */
[----:B------:R-:W-:Y:S02]  /*e8e0*/  IMAD.MOV.U32 R239, RZ, RZ, R190 ;  /* 0x000000ffffef7224 */ /* 0x000fe400078e00be */
[----:B------:R-:W-:Y:S01]  /*e8f0*/  IMAD.MOV.U32 R143, RZ, RZ, R175 ;  /* 0x000000ffff8f7224 */ /* 0x000fe200078e00af */
[----:B------:R-:W-:Y:S01]  /*e900*/  HMMA.16816.F32.BF16 R148, R4, R30, R132 ;  /* 0x0000001e0494723c */ /* 0x000fe20000041884 */
[----:B------:R-:W-:-:S02]  /*e910*/  IMAD.MOV.U32 R142, RZ, RZ, R160 ;  /* 0x000000ffff8e7224 */ /* 0x000fc400078e00a0 */
[----:B------:R-:W-:Y:S02]  /*e920*/  IMAD.MOV.U32 R141, RZ, RZ, R161 ;  /* 0x000000ffff8d7224 */ /* 0x000fe400078e00a1 */
[----:B------:R-:W-:Y:S02]  /*e930*/  IMAD.MOV.U32 R140, RZ, RZ, R163 ;  /* 0x000000ffff8c7224 */ /* 0x000fe400078e00a3 */
[----:B------:R-:W-:Y:S01]  /*e940*/  IMAD.MOV.U32 R245, RZ, RZ, R191 ;  /* 0x000000fffff57224 */ /* 0x000fe200078e00bf */
[----:B------:R-:W-:Y:S01]  /*e950*/  MOV R134, R170 ;  /* 0x000000aa00867202 */ /* 0x000fe20000000f00 */
[----:B------:R-:W-:Y:S01]  /*e960*/  IMAD.MOV.U32 R175, RZ, RZ, R168 ;  /* 0x000000ffffaf7224 */ /* 0x000fe200078e00a8 */
[----:B------:R-:W-:Y:S01]  /*e970*/  HMMA.16816.F32.BF16 R160, R4, R14, R108 ;  /* 0x0000000e04a0723c */ /* 0x000fe2000004186c */
[----:B------:R-:W-:Y:S02]  /*e980*/  IMAD.MOV.U32 R133, RZ, RZ, R169 ;  /* 0x000000ffff857224 */ /* 0x000fe400078e00a9 */
[----:B------:R-:W-:-:S05]  /*e990*/  IMAD.MOV.U32 R135, RZ, RZ, R171 ;  /* 0x000000ffff877224 */ /* 0x000fca00078e00ab */
[----:B------:R-:W-:Y:S01]  /*e9a0*/  HMMA.16816.F32.BF16 R84, R4, R36, R84 ;  /* 0x000000240454723c */ /* 0x000fe20000041854 */
[----:B-1----:R-:W-:-:S07]  /*e9b0*/  FFMA.FTZ R9, R133, c[0x0][0x23c], -R2 ;  /* 0x00008f0085097a23 */ /* 0x002fce0000010802 */
[C---:B------:R-:W-:Y:S08]  /*e9c0*/  HMMA.16816.F32.BF16 R136, R4.reuse, R28, R136 ;  /* 0x0000001c0488723c */ /* 0x040ff00000041888 */
[C---:B------:R-:W-:Y:S08]  /*e9d0*/  HMMA.16816.F32.BF16 R152, R4.reuse, R24, R128 ;  /* 0x000000180498723c */ /* 0x040ff00000041880 */
[C---:B------:R-:W-:Y:S08]  /*e9e0*/  HMMA.16816.F32.BF16 R188, R4.reuse, R26, R124 ;  /* 0x0000001a04bc723c */ /* 0x040ff0000004187c */
[C---:B----4-:R-:W-:Y:S08]  /*e9f0*/  HMMA.16816.F32.BF16 R164, R4.reuse, R16, R120 ;  /* 0x0000001004a4723c */ /* 0x050ff00000041878 */
[C---:B------:R-:W-:Y:S08]  /*ea00*/  HMMA.16816.F32.BF16 R168, R4.reuse, R18, R116 ;  /* 0x0000001204a8723c */ /* 0x040ff00000041874 */
[C---:B------:R-:W-:Y:S08]  /*ea10*/  HMMA.16816.F32.BF16 R184, R4.reuse, R12, R112 ;  /* 0x0000000c04b8723c */ /* 0x040ff00000041870 */
[C---:B------:R-:W-:Y:S08]  /*ea20*/  HMMA.16816.F32.BF16 R108, R4.reuse, R20, R92 ;  /* 0x00000014046c723c */ /* 0x040ff0000004185c */
[----:B------:R-:W-:Y:S01]  /*ea30*/  HMMA.16816.F32.BF16 R96, R4, R22, R76 ;  /* 0x000000160460723c */ /* 0x000fe2000004184c */
[----:B------:R-:W-:Y:S01]  /*ea40*/  IMAD.MOV.U32 R251, RZ, RZ, R217 ;  /* 0x000000fffffb7224 */ /* 0x000fe200078e00d9 */
[----:B------:R-:W-:Y:S01]  /*ea50*/  LDSM.16.MT88.4 R124, [R216+0x9c00] ;  /* 0x009c0000d87c783b */ /* 0x000fe20000004200 */
[----:B------:R-:W-:-:S03]  /*ea60*/  IMAD.MOV.U32 R133, RZ, RZ, R143 ;  /* 0x000000ffff857224 */ /* 0x000fc600078e008f */
[----:B------:R1:W5:Y:S01]  /*ea70*/  LDL.LU R217, [R1+0x68] ;  /* 0x0000680001d97983 */ /* 0x0003620000300800 */
[----:B--2---:R-:W-:Y:S02]  /*ea80*/  F2FP.BF16.PACK_AB R4, R179, R181 ;  /* 0x000000b5b304723e */ /* 0x004fe400000010ff */
[----:B------:R-:W-:Y:S02]  /*ea90*/  F2FP.BF16.PACK_AB R5, R176, R177 ;  /* 0x000000b1b005723e */ /* 0x000fe400000010ff */
[----:B------:R-:W-:Y:S02]  /*eaa0*/  F2FP.BF16.PACK_AB R6, R178, R180 ;  /* 0x000000b4b206723e */ /* 0x000fe400000010ff */
[----:B------:R-:W-:-:S07]  /*eab0*/  F2FP.BF16.PACK_AB R7, R106, R107 ;  /* 0x0000006b6a07723e */ /* 0x000fce00000010ff */
[C---:B------:R-:W-:Y:S01]  /*eac0*/  HMMA.16816.F32.BF16 R68, R4.reuse, R30, R68 ;  /* 0x0000001e0444723c */ /* 0x040fe20000041844 */
[----:B------:R2:W-:Y:S07]  /*ead0*/  MUFU.EX2 R31, R9 ;  /* 0x00000009001f7308 */ /* 0x0005ee0000000800 */
[----:B------:R-:W-:Y:S01]  /*eae0*/  HMMA.16816.F32.BF16 R128, R4, R28, R72 ;  /* 0x0000001c0480723c */ /* 0x000fe20000041848 */
[----:B--2---:R-:W-:-:S04]  /*eaf0*/  FFMA.FTZ R9, R134, c[0x0][0x23c], -R2 ;  /* 0x00008f0086097a23 */ /* 0x004fc80000010802 */
[----:B------:R2:W3:Y:S03]  /*eb00*/  MUFU.EX2 R30, R9 ;  /* 0x00000009001e7308 */ /* 0x0004e60000000800 */
[----:B------:R-:W-:Y:S01]  /*eb10*/  HMMA.16816.F32.BF16 R60, R4, R26, R60 ;  /* 0x0000001a043c723c */ /* 0x000fe2000004183c */
[--C-:B--2---:R-:W-:Y:S02]  /*eb20*/  FFMA.FTZ R9, R135, c[0x0][0x23c], -R2.reuse ;  /* 0x00008f0087097a23 */ /* 0x104fe40000010802 */
[----:B------:R-:W-:-:S04]  /*eb30*/  FFMA.FTZ R2, R251, c[0x0][0x23c], -R2 ;  /* 0x00008f00fb027a23 */ /* 0x000fc80000010802 */
[----:B------:R2:W-:Y:S01]  /*eb40*/  MUFU.EX2 R28, R2 ;  /* 0x00000002001c7308 */ /* 0x0005e20000000800 */
[----:B------:R-:W-:Y:S01]  /*eb50*/  HMMA.16816.F32.BF16 R64, R4, R24, R64 ;  /* 0x000000180440723c */ /* 0x000fe20000041840 */
[----:B--2---:R-:W-:-:S06]  /*eb60*/  FFMA.FTZ R2, R140, c[0x0][0x23c], -R0 ;  /* 0x00008f008c027a23 */ /* 0x004fcc0000010800 */
[----:B------:R2:W-:Y:S01]  /*eb70*/  MUFU.EX2 R27, R2 ;  /* 0x00000002001b7308 */ /* 0x0005e20000000800 */
[----:B------:R-:W-:Y:S01]  /*eb80*/  IMAD.MOV.U32 R135, RZ, RZ, R246 ;  /* 0x000000ffff877224 */ /* 0x000fe200078e00f6 */
[----:B------:R-:W-:Y:S01]  /*eb90*/  MOV R251, R245 ;  /* 0x000000f500fb7202 */ /* 0x000fe20000000f00 */
[----:B------:R-:W-:Y:S01]  /*eba0*/  IMAD.MOV.U32 R246, RZ, RZ, R236 ;  /* 0x000000fffff67224 */ /* 0x000fe200078e00ec */
[----:B------:R-:W-:Y:S01]  /*ebb0*/  MOV R236, R210 ;  /* 0x000000d200ec7202 */ /* 0x000fe20000000f00 */
[----:B------:R-:W-:Y:S02]  /*ebc0*/  IMAD.MOV.U32 R245, RZ, RZ, R209 ;  /* 0x000000fffff57224 */ /* 0x000fe400078e00d1 */
[----:B--2---:R-:W-:-:S04]  /*ebd0*/  FFMA.FTZ R2, R141, c[0x0][0x23c], -R0 ;  /* 0x00008f008d027a23 */ /* 0x004fc80000010800 */
[----:B------:R2:W-:Y:S01]  /*ebe0*/  MUFU.EX2 R26, R2 ;  /* 0x00000002001a7308 */ /* 0x0005e20000000800 */
[----:B------:R-:W-:Y:S02]  /*ebf0*/  IMAD.MOV.U32 R134, RZ, RZ, R142 ;  /* 0x000000ffff867224 */ /* 0x000fe400078e008e */
[----:B------:R-:W-:Y:S01]  /*ec00*/  IMAD.MOV.U32 R209, RZ, RZ, R172 ;  /* 0x000000ffffd17224 */ /* 0x000fe200078e00ac */
[----:B------:R-:W-:Y:S01]  /*ec10*/  MOV R172, R175 ;  /* 0x000000af00ac7202 */ /* 0x000fe20000000f00 */
[----:B------:R-:W-:Y:S01]  /*ec20*/  IMAD.MOV.U32 R210, RZ, RZ, R174 ;  /* 0x000000ffffd27224 */ /* 0x000fe200078e00ae */
[----:B------:R-:W-:Y:S01]  /*ec30*/  HMMA.16816.F32.BF16 R44, R4, R18, R44 ;  /* 0x00000012042c723c */ /* 0x000fe2000004182c */
[----:B------:R-:W-:Y:S01]  /*ec40*/  IMAD.MOV.U32 R174, RZ, RZ, R157 ;  /* 0x000000ffffae7224 */ /* 0x000fe200078e009d */
[----:B------:R-:W4:Y:S01]  /*ec50*/  LDSM.16.MT88.4 R140, [R218+0x9c00] ;  /* 0x009c0000da8c783b */ /* 0x000f220000004200 */
[--C-:B--2---:R-:W-:Y:S02]  /*ec60*/  FFMA.FTZ R2, R240, c[0x0][0x23c], -R0.reuse ;  /* 0x00008f00f0027a23 */ /* 0x104fe40000010800 */
[----:B------:R-:W-:-:S02]  /*ec70*/  FFMA.FTZ R0, R159, c[0x0][0x23c], -R0 ;  /* 0x00008f009f007a23 */ /* 0x000fc40000010800 */
[----:B------:R-:W-:Y:S02]  /*ec80*/  IMAD.MOV.U32 R240, RZ, RZ, R239 ;  /* 0x000000fffff07224 */ /* 0x000fe400078e00ef */
[----:B------:R2:W-:Y:S01]  /*ec90*/  MUFU.EX2 R24, R0 ;  /* 0x0000000000187308 */ /* 0x0005e20000000800 */
[----:B------:R-:W-:Y:S02]  /*eca0*/  IMAD.MOV.U32 R239, RZ, RZ, R234 ;  /* 0x000000ffffef7224 */ /* 0x000fe400078e00ea */
[----:B------:R-:W-:Y:S02]  /*ecb0*/  IMAD.MOV.U32 R234, RZ, RZ, R211 ;  /* 0x000000ffffea7224 */ /* 0x000fe400078e00d3 */
[----:B------:R-:W-:Y:S02]  /*ecc0*/  IMAD.MOV.U32 R211, RZ, RZ, R173 ;  /* 0x000000ffffd37224 */ /* 0x000fe400078e00ad */
[----:B------:R-:W-:Y:S02]  /*ecd0*/  IMAD.MOV.U32 R173, RZ, RZ, R156 ;  /* 0x000000ffffad7224 */ /* 0x000fe400078e009c */
[----:B------:R-:W-:Y:S01]  /*ece0*/  IMAD.MOV.U32 R175, RZ, RZ, R158 ;  /* 0x000000ffffaf7224 */ /* 0x000fe200078e009e */
[----:B------:R-:W-:Y:S01]  /*ecf0*/  HMMA.16816.F32.BF16 R112, R4, R36, R88 ;  /* 0x000000240470723c */ /* 0x000fe20000041858 */
[----:B------:R-:W-:-:S02]  /*ed00*/  IMAD.MOV.U32 R244, RZ, RZ, R245 ;  /* 0x000000fffff47224 */ /* 0x000fc400078e00f5 */
[----:B--2---:R-:W-:Y:S01]  /*ed10*/  FFMA.FTZ R0, R133, c[0x0][0x23c], -R8 ;  /* 0x00008f0085007a23 */ /* 0x004fe20000010808 */
[----:B------:R-:W2:Y:S01]  /*ed20*/  LDSM.16.MT88.4 R156, [R216+0xac00] ;  /* 0x00ac0000d89c783b */ /* 0x000ea20000004200 */
[----:B------:R-:W-:Y:S02]  /*ed30*/  IMAD.MOV.U32 R133, RZ, RZ, R134 ;  /* 0x000000ffff857224 */ /* 0x000fe400078e0086 */
[----:B------:R1:W-:Y:S01]  /*ed40*/  MUFU.EX2 R19, R0 ;  /* 0x0000000000137308 */ /* 0x0003e20000000800 */
[----:B------:R-:W-:Y:S01]  /*ed50*/  MOV R134, R251 ;  /* 0x000000fb00867202 */ /* 0x000fe20000000f00 */
[----:B------:R-:W-:Y:S01]  /*ed60*/  IMAD.MOV.U32 R243, RZ, RZ, R246 ;  /* 0x000000fffff37224 */ /* 0x000fe200078e00f6 */
[----:B------:R-:W-:Y:S01]  /*ed70*/  MOV R245, R234 ;  /* 0x000000ea00f57202 */ /* 0x000fe20000000f00 */
[----:B------:R-:W-:Y:S01]  /*ed80*/  IMAD.MOV.U32 R251, RZ, RZ, R209 ;  /* 0x000000fffffb7224 */ /* 0x000fe200078e00d1 */
[C---:B------:R-:W-:Y:S01]  /*ed90*/  HMMA.16816.F32.BF16 R36, R4.reuse, R38, R80 ;  /* 0x000000260424723c */ /* 0x040fe20000041850 */
[----:B------:R-:W-:Y:S01]  /*eda0*/  IMAD.MOV.U32 R209, RZ, RZ, R172 ;  /* 0x000000ffffd17224 */ /* 0x000fe200078e00ac */
[----:B------:R-:W-:Y:S01]  /*edb0*/  MOV R246, R174 ;  /* 0x000000ae00f67202 */ /* 0x000fe20000000f00 */
[----:B------:R-:W-:Y:S01]  /*edc0*/  IMAD.MOV.U32 R234, RZ, RZ, R173 ;  /* 0x000000ffffea7224 */ /* 0x000fe200078e00ad */
[----:B------:R-:W-:Y:S04]  /*edd0*/  LDSM.16.MT88.4 R80, [R216+0xbc00] ;  /* 0x00bc0000d850783b */ /* 0x000fe80000004200 */
[----:B------:R-:W-:Y:S01]  /*ede0*/  HMMA.16816.F32.BF16 R56, R4, R16, R56 ;  /* 0x000000100438723c */ /* 0x000fe20000041838 */
[----:B-1----:R-:W-:-:S02]  /*edf0*/  FFMA.FTZ R0, R135, c[0x0][0x23c], -R8 ;  /* 0x00008f0087007a23 */ /* 0x002fc40000010808 */
[----:B------:R-:W-:Y:S02]  /*ee00*/  IMAD.MOV.U32 R135, RZ, RZ, R240 ;  /* 0x000000ffff877224 */ /* 0x000fe400078e00f0 */
[----:B------:R-:W-:-:S03]  /*ee10*/  IMAD.MOV.U32 R240, RZ, RZ, R175 ;  /* 0x000000fffff07224 */ /* 0x000fc600078e00af */
[C---:B------:R-:W-:Y:S01]  /*ee20*/  HMMA.16816.F32.BF16 R40, R4.reuse, R12, R40 ;  /* 0x0000000c0428723c */ /* 0x040fe20000041828 */
[----:B------:R-:W1:Y:S01]  /*ee30*/  LDSM.16.MT88.4 R172, [R218+0xac00] ;  /* 0x00ac0000daac783b */ /* 0x000e620000004200 */
[----:B------:R2:W-:Y:S06]  /*ee40*/  MUFU.EX2 R16, R0 ;  /* 0x0000000000107308 */ /* 0x0005ec0000000800 */
[C---:B------:R-:W-:Y:S08]  /*ee50*/  HMMA.16816.F32.BF16 R48, R4.reuse, R14, R48 ;  /* 0x0000000e0430723c */ /* 0x040ff00000041830 */
[----:B------:R-:W-:Y:S01]  /*ee60*/  HMMA.16816.F32.BF16 R52, R4, R20, R52 ;  /* 0x000000140434723c */ /* 0x000fe20000041834 */
[----:B--2---:R-:W-:-:S07]  /*ee70*/  FFMA.FTZ R0, R133, c[0x0][0x23c], -R8 ;  /* 0x00008f0085007a23 */ /* 0x004fce0000010808 */
[----:B------:R-:W-:Y:S01]  /*ee80*/  HMMA.16816.F32.BF16 R32, R4, R22, R32 ;  /* 0x000000160420723c */ /* 0x000fe20000041820 */
[----:B------:R-:W2:Y:S01]  /*ee90*/  LDSM.16.MT88.4 R4, [R218+0xbc00] ;  /* 0x00bc0000da04783b */ /* 0x000ea20000004200 */
[----:B------:R1:W-:Y:S08]  /*eea0*/  MUFU.EX2 R17, R0 ;  /* 0x0000000000117308 */ /* 0x0003f00000000800 */
[----:B------:R-:W2:Y:S01]  /*eeb0*/  MUFU.EX2 R29, R9 ;  /* 0x00000009001d7308 */ /* 0x000ea20000000800 */
[----:B-1----:R-:W-:-:S07]  /*eec0*/  FFMA.FTZ R0, R134, c[0x0][0x23c], -R8 ;  /* 0x00008f0086007a23 */ /* 0x002fce0000010808 */
[----:B------:R1:W-:Y:S08]  /*eed0*/  MUFU.EX2 R18, R0 ;  /* 0x0000000000127308 */ /* 0x0003f00000000800 */
[----:B------:R-:W2:Y:S01]  /*eee0*/  MUFU.EX2 R25, R2 ;  /* 0x0000000200197308 */ /* 0x000ea20000000800 */
[----:B-1----:R-:W-:-:S07]  /*eef0*/  FFMA.FTZ R0, R135, c[0x0][0x23c], -R3 ;  /* 0x00008f0087007a23 */ /* 0x002fce0000010803 */
[----:B------:R1:W-:Y:S01]  /*ef00*/  MUFU.EX2 R12, R0 ;  /* 0x00000000000c7308 */ /* 0x0003e20000000800 */
[----:B---3--:R-:W-:Y:S01]  /*ef10*/  F2FP.BF16.PACK_AB R92, R30, R31 ;  /* 0x0000001f1e5c723e */ /* 0x008fe200000010ff */
[----:B-1----:R-:W-:-:S06]  /*ef20*/  FFMA.FTZ R0, R243, c[0x0][0x23c], -R3 ;  /* 0x00008f00f3007a23 */ /* 0x002fcc0000010803 */
[----:B------:R1:W3:Y:S01]  /*ef30*/  MUFU.EX2 R13, R0 ;  /* 0x00000000000d7308 */ /* 0x0002e20000000800 */
[----:B--2---:R-:W-:Y:S02]  /*ef40*/  F2FP.BF16.PACK_AB R94, R28, R29 ;  /* 0x0000001d1c5e723e */ /* 0x004fe400000010ff */
[----:B------:R-:W-:Y:S02]  /*ef50*/  F2FP.BF16.PACK_AB R93, R26, R27 ;  /* 0x0000001b1a5d723e */ /* 0x000fe400000010ff */
[----:B------:R-:W-:Y:S01]  /*ef60*/  F2FP.BF16.PACK_AB R95, R24, R25 ;  /* 0x00000019185f723e */ /* 0x000fe200000010ff */
[--C-:B-1----:R-:W-:Y:S02]  /*ef70*/  FFMA.FTZ R0, R244, c[0x0][0x23c], -R3.reuse ;  /* 0x00008f00f4007a23 */ /* 0x102fe40000010803 */
[----:B------:R-:W-:Y:S02]  /*ef80*/  FFMA.FTZ R3, R251, c[0x0][0x23c], -R3 ;  /* 0x00008f00fb037a23 */ /* 0x000fe40000010803 */
[----:B------:R1:W-:Y:S08]  /*ef90*/  MUFU.EX2 R14, R0 ;  /* 0x00000000000e7308 */ /* 0x0003f00000000800 */
[----:B------:R2:W2:Y:S01]  /*efa0*/  MUFU.EX2 R15, R3 ;  /* 0x00000003000f7308 */ /* 0x0004a20000000800 */
[----:B----4-:R-:W-:Y:S01]  /*efb0*/  HMMA.16816.F32.BF16 R132, R92, R140, R136 ;  /* 0x0000008c5c84723c */ /* 0x010fe20000041888 */
        /* <DEDUP_REMOVED lines=95> */
[----:B------:R-:W-:-:S07]  /*f5b0*/  IMAD.MOV.U32 R101, RZ, RZ, R231 ;  /* 0x000000ffff657224 */ /* 0x000fce00078e00e7 */
.L_x_187:
[----:B-1----:R-:W2:Y:S02]  /*f5c0*/  LDL R0, [R1+0x30] ;  /* 0x0000300001007983 */ /* 0x002ea40000100800 */
[----:B--2---:R-:W-:-:S13]  /*f5d0*/  ISETP.GT.AND P0, PT, R101, R0, PT ;  /* 0x000000006500720c */ /* 0x004fda0003f04270 */
[----:B------:R-:W-:Y:S05]  /*f5e0*/  @!P0 BRA `(.L_x_194) ;  /* 0x0000471000008947 */ /* 0x000fea0003800000 */
[----:B------:R-:W2:Y:S01]  /*f5f0*/  LDL R2, [R1+0x50] ;  /* 0x0000500001027983 */ /* 0x000ea20000100800 */
[----:B------:R-:W-:Y:S01]  /*f600*/  IMAD.MOV.U32 R100, RZ, RZ, R105 ;  /* 0x000000ffff647224 */ /* 0x000fe200078e0069 */
[----:B------:R-:W-:Y:S01]  /*f610*/  MOV R107, R102 ;  /* 0x00000066006b7202 */ /* 0x000fe20000000f00 */
[----:B------:R-:W-:Y:S01]  /*f620*/  IMAD.MOV.U32 R3, RZ, RZ, R104 ;  /* 0x000000ffff037224 */ /* 0x000fe200078e0068 */
[----:B------:R-:W3:Y:S01]  /*f630*/  LDL R0, [R1+0x54] ;  /* 0x0000540001007983 */ /* 0x000ee20000100800 */
[----:B------:R-:W-:-:S03]  /*f640*/  IMAD.MOV.U32 R106, RZ, RZ, R103 ;  /* 0x000000ffff6a7224 */ /* 0x000fc600078e0067 */
[----:B------:R-:W4:Y:S04]  /*f650*/  LDL.LU.64 R6, [R1+0x10] ;  /* 0x0000100001067983 */ /* 0x000f280000300a00 */
[----:B------:R-:W4:Y:S04]  /*f660*/  LDL.LU.64 R4, [R1+0x60] ;  /* 0x0000600001047983 */ /* 0x000f280000300a00 */
[----:B------:R-:W2:Y:S01]  /*f670*/  LDL.64 R8, [R1+0x38] ;  /* 0x0000380001087983 */ /* 0x000ea20000100a00 */
[----:B----4-:R-:W-:-:S05]  /*f680*/  MOV R5, R7 ;  /* 0x0000000700057202 */ /* 0x010fca0000000f00 */
[----:B------:R1:W-:Y:S01]  /*f690*/  STL.64 [R1+0x28], R4 ;  /* 0x0000280401007387 */ /* 0x0003e20000100a00 */
[----:B--2---:R-:W-:Y:S02]  /*f6a0*/  ISETP.GE.AND P6, PT, R8, c[0x0][0x220], PT ;  /* 0x0000880008007a0c */ /* 0x004fe40003fc6270 */
[----:B------:R-:W-:Y:S02]  /*f6b0*/  ISETP.GE.AND P5, PT, R2, c[0x0][0x220], PT ;  /* 0x0000880002007a0c */ /* 0x000fe40003fa6270 */
[----:B---3--:R-:W-:Y:S01]  /*f6c0*/  ISETP.GE.AND P4, PT, R0, c[0x0][0x220], PT ;  /* 0x0000880000007a0c */ /* 0x008fe20003f86270 */
[----:B------:R-:W-:Y:S05]  /*f6d0*/  BRA `(.L_x_195) ;  /* 0x000003a000007947 */ /* 0x000fea0003800000 */
.L_x_197:
[----:B------:R-:W2:Y:S01]  /*f6e0*/  LDL.64 R234, [R1+0x48] ;  /* 0x0000480001ea7983 */ /* 0x000ea20000100a00 */
[----:B------:R-:W-:Y:S03]  /*f6f0*/  IADD3 R0, R101, -0x2, RZ ;  /* 0xfffffffe65007810 */ /* 0x000fe60007ffe0ff */
[----:B------:R-:W3:Y:S01]  /*f700*/  LDL.64 R104, [R1+0x40] ;  /* 0x0000400001687983 */ /* 0x000ee20000100a00 */
[----:B------:R-:W-:Y:S01]  /*f710*/  SHF.R.S32.HI R2, RZ, 0x1f, R0 ;  /* 0x0000001fff027819 */ /* 0x000fe20000011400 */
[----:B------:R-:W-:Y:S02]  /*f720*/  IMAD.WIDE.U32 R102, R0, c[0x0][0x198], RZ ;  /* 0x0000660000667a25 */ /* 0x000fe400078e00ff */
[----:B------:R1:W-:Y:S02]  /*f730*/  @P6 STS [R222+0x6000], RZ ;  /* 0x006000ffde006388 */ /* 0x0003e40000000800 */
[----:B------:R-:W-:Y:S02]  /*f740*/  IMAD R2, R2, c[0x0][0x198], RZ ;  /* 0x0000660002027a24 */ /* 0x000fe400078e02ff */
[----:B------:R1:W-:Y:S02]  /*f750*/  @P6 STS [R222+0x6004], RZ ;  /* 0x006004ffde006388 */ /* 0x0003e40000000800 */
[----:B------:R-:W-:Y:S02]  /*f760*/  IMAD R2, R0, c[0x0][0x19c], R2 ;  /* 0x0000670000027a24 */ /* 0x000fe400078e0202 */
[----:B------:R1:W-:Y:S02]  /*f770*/  @P6 STS.64 [R222+0x6008], RZ ;  /* 0x006008ffde006388 */ /* 0x0003e40000000a00 */
[----:B------:R-:W-:Y:S01]  /*f780*/  IMAD.IADD R101, R103, 0x1, R2 ;  /* 0x0000000167657824 */ /* 0x000fe200078e0202 */
[----:B--2---:R-:W-:Y:S04]  /*f790*/  LEA R0, P0, R102, R234, 0x6 ;  /* 0x000000ea66007211 */ /* 0x004fe800078030ff */
[----:B------:R-:W-:Y:S02]  /*f7a0*/  @!P6 LEA R180, P1, R0, c[0x0][0x168], 0x1 ;  /* 0x00005a0000b4ea11 */ /* 0x000fe400078208ff */
[----:B---3--:R-:W-:Y:S02]  /*f7b0*/  LEA.HI.X R101, R102, R105, R101, 0x6, P0 ;  /* 0x0000006966657211 */ /* 0x008fe400000f3465 */
[C---:B------:R-:W-:Y:S02]  /*f7c0*/  @!P5 LEA R176, P0, R0.reuse, c[0x0][0x168], 0x1 ;  /* 0x00005a0000b0da11 */ /* 0x040fe400078008ff */
[C-C-:B------:R-:W-:Y:S02]  /*f7d0*/  @!P6 LEA.HI.X R181, R0.reuse, c[0x0][0x16c], R101.reuse, 0x1, P1 ;  /* 0x00005b0000b5ea11 */ /* 0x140fe400008f0c65 */
[C-C-:B------:R-:W-:Y:S02]  /*f7e0*/  @!P5 LEA.HI.X R177, R0.reuse, c[0x0][0x16c], R101.reuse, 0x1, P0 ;  /* 0x00005b0000b1da11 */ /* 0x140fe400000f0c65 */
[C---:B------:R-:W-:Y:S01]  /*f7f0*/  @!P4 LEA R110, P2, R0.reuse, c[0x0][0x168], 0x1 ;  /* 0x00005a00006eca11 */ /* 0x040fe200078408ff */
[----:B------:R-:W-:Y:S01]  /*f800*/  @!PT LDS RZ, [RZ] ;  /* 0x00000000fffff984 */ /* 0x000fe20000000800 */
[----:B------:R-:W-:Y:S01]  /*f810*/  @!PT LDS RZ, [RZ] ;  /* 0x00000000fffff984 */ /* 0x000fe20000000800 */
[----:B------:R-:W-:Y:S01]  /*f820*/  @!PT LDS RZ, [RZ] ;  /* 0x00000000fffff984 */ /* 0x000fe20000000800 */
[----:B------:R1:W-:Y:S01]  /*f830*/  @!P6 LDGSTS.E.BYPASS.LTC128B.128 [R222+0x6000], [R180.64] ;  /* 0x06000000b4deefae */ /* 0x0003e2000b901d4c */
[C---:B------:R-:W-:Y:S02]  /*f840*/  IADD3 R2, P3, R0.reuse, UR11, RZ ;  /* 0x0000000b00027c10 */ /* 0x040fe4000ff7e0ff */
[----:B------:R-:W-:Y:S01]  /*f850*/  @!P4 LEA.HI.X R111, R0, c[0x0][0x16c], R101, 0x1, P2 ;  /* 0x00005b00006fca11 */ /* 0x000fe200010f0c65 */
[----:B------:R1:W-:Y:S01]  /*f860*/  @P5 STS.128 [R222+0x7000], RZ ;  /* 0x007000ffde005388 */ /* 0x0003e20000000c00 */
[C---:B------:R-:W-:Y:S02]  /*f870*/  @!P5 LEA R108, P1, R2.reuse, c[0x0][0x168], 0x1 ;  /* 0x00005a00026cda11 */ /* 0x040fe400078208ff */
[C---:B------:R-:W-:Y:S01]  /*f880*/  @!P4 LEA R104, P0, R2.reuse, c[0x0][0x168], 0x1 ;  /* 0x00005a000268ca11 */ /* 0x040fe200078008ff */
[----:B------:R-:W-:Y:S01]  /*f890*/  @!PT LDS RZ, [RZ] ;  /* 0x00000000fffff984 */ /* 0x000fe20000000800 */
[----:B------:R-:W-:Y:S01]  /*f8a0*/  @!PT LDS RZ, [RZ] ;  /* 0x00000000fffff984 */ /* 0x000fe20000000800 */
[----:B------:R-:W-:Y:S01]  /*f8b0*/  @!PT LDS RZ, [RZ] ;  /* 0x00000000fffff984 */ /* 0x000fe20000000800 */
[----:B------:R1:W-:Y:S01]  /*f8c0*/  @!P5 LDGSTS.E.BYPASS.LTC128B.128 [R222+0x7000], [R176.64+0x40] ;  /* 0x07000040b0dedfae */ /* 0x0003e2000b901d4c */
[----:B------:R-:W-:Y:S02]  /*f8d0*/  IADD3.X R102, R101, UR6, RZ, P3, !PT ;  /* 0x0000000665667c10 */ /* 0x000fe40009ffe4ff */
[C---:B------:R-:W-:Y:S01]  /*f8e0*/  @!P6 LEA R178, P3, R2.reuse, c[0x0][0x168], 0x1 ;  /* 0x00005a0002b2ea11 */ /* 0x040fe200078608ff */
[----:B------:R1:W-:Y:S01]  /*f8f0*/  @P4 STS.128 [R222+0x8000], RZ ;  /* 0x008000ffde004388 */ /* 0x0003e20000000c00 */
[C-C-:B------:R-:W-:Y:S02]  /*f900*/  @!P5 LEA.HI.X R109, R2.reuse, c[0x0][0x16c], R102.reuse, 0x1, P1 ;  /* 0x00005b00026dda11 */ /* 0x140fe400008f0c66 */
[C-C-:B------:R-:W-:Y:S01]  /*f910*/  @!P6 LEA.HI.X R179, R2.reuse, c[0x0][0x16c], R102.reuse, 0x1, P3 ;  /* 0x00005b0002b3ea11 */ /* 0x140fe200018f0c66 */
[----:B------:R-:W-:Y:S01]  /*f920*/  @!PT LDS RZ, [RZ] ;  /* 0x00000000fffff984 */ /* 0x000fe20000000800 */
[----:B------:R-:W-:Y:S01]  /*f930*/  @!PT LDS RZ, [RZ] ;  /* 0x00000000fffff984 */ /* 0x000fe20000000800 */
[----:B------:R-:W-:Y:S01]  /*f940*/  @!PT LDS RZ, [RZ] ;  /* 0x00000000fffff984 */ /* 0x000fe20000000800 */
[----:B------:R1:W-:Y:S01]  /*f950*/  @!P4 LDGSTS.E.BYPASS.LTC128B.128 [R222+0x8000], [R110.64+0x80] ;  /* 0x080000806edecfae */ /* 0x0003e2000b901d4c */
[----:B------:R-:W-:Y:S03]  /*f960*/  @!P4 LEA.HI.X R105, R2, c[0x0][0x16c], R102, 0x1, P0 ;  /* 0x00005b000269ca11 */ /* 0x000fe600000f0c66 */
        /* <DEDUP_REMOVED lines=17> */
.L_x_195:
[----:B-1----:R-:W2:Y:S01]  /*fa80*/  LDL.64 R4, [R1+0x28] ;  /* 0x0000280001047983 */ /* 0x002ea20000100a00 */
[----:B------:R-:W-:Y:S04]  /*fa90*/  DEPBAR.LE SB0, 0x0 ;  /* 0x000080000000791a */ /* 0x000fe80000000000 */
[----:B------:R-:W-:Y:S01]  /*faa0*/  IADD3 R231, R101, -0x1, RZ ;  /* 0xffffffff65e77810 */ /* 0x000fe20007ffe0ff */
[----:B------:R-:W-:Y:S03]  /*fab0*/  BAR.SYNC.DEFER_BLOCKING 0x0 ;  /* 0x0000000000007b1d */ /* 0x000fe60000010000 */
[----:B------:R-:W-:Y:S01]  /*fac0*/  SHF.R.S32.HI R2, RZ, 0x1f, R231 ;  /* 0x0000001fff027819 */ /* 0x000fe200000114e7 */
[C---:B------:R-:W-:Y:S04]  /*fad0*/  IMAD R0, R231.reuse, UR8, RZ ;  /* 0x00000008e7007c24 */ /* 0x040fe8000f8e02ff */
[----:B------:R-:W-:Y:S01]  /*fae0*/  IMAD R2, R2, UR14, R0 ;  /* 0x0000000e02027c24 */ /* 0x000fe2000f8e0200 */
[----:B------:R-:W-:Y:S06]  /*faf0*/  @P6 STS [R222+0x9000], RZ ;  /* 0x009000ffde006388 */ /* 0x000fec0000000800 */
[----:B------:R-:W-:Y:S06]  /*fb00*/  @P6 STS [R222+0x9004], RZ ;  /* 0x009004ffde006388 */ /* 0x000fec0000000800 */
[----:B------:R-:W-:Y:S06]  /*fb10*/  @P6 STS.64 [R222+0x9008], RZ ;  /* 0x009008ffde006388 */ /* 0x000fec0000000a00 */
[----:B------:R-:W3:Y:S01]  /*fb20*/  LDL R232, [R1+0x30] ;  /* 0x0000300001e87983 */ /* 0x000ee20000100800 */
[----:B--2---:R-:W-:Y:S04]  /*fb30*/  IMAD.WIDE.U32 R4, R231, UR14, R4 ;  /* 0x0000000ee7047c25 */ /* 0x004fe8000f8e0004 */
[----:B------:R-:W-:Y:S01]  /*fb40*/  IMAD.IADD R2, R5, 0x1, R2 ;  /* 0x0000000105027824 */ /* 0x000fe200078e0202 */
[C---:B------:R-:W-:Y:S02]  /*fb50*/  @!P6 LEA R16, P1, R4.reuse, c[0x0][0x170], 0x1 ;  /* 0x00005c000410ea11 */ /* 0x040fe400078208ff */
        /* <DEDUP_REMOVED lines=9> */
[----:B------:R-:W-:Y:S02]  /*fbf0*/  @!P4 LEA.HI.X R11, R4, c[0x0][0x174], R2, 0x1, P2 ;  /* 0x00005d00040bca11 */ /* 0x000fe400010f0c02 */
[----:B------:R-:W-:Y:S01]  /*fc00*/  IADD3.X R5, R2, UR5, RZ, P3, !PT ;  /* 0x0000000502057c10 */ /* 0x000fe20009ffe4ff */
[----:B------:R-:W-:Y:S01]  /*fc10*/  @P5 STS.128 [R222+0xa000], RZ ;  /* 0x00a000ffde005388 */ /* 0x000fe20000000c00 */
[C---:B------:R-:W-:Y:S02]  /*fc20*/  @!P6 LEA R14, P3, R0.reuse, c[0x0][0x170], 0x1 ;  /* 0x00005c00000eea11 */ /* 0x040fe400078608ff */
[C---:B------:R-:W-:Y:S02]  /*fc30*/  @!P5 LEA R8, P1, R0.reuse, c[0x0][0x170], 0x1 ;  /* 0x00005c000008da11 */ /* 0x040fe400078208ff */
[C-C-:B------:R-:W-:Y:S01]  /*fc40*/  @!P6 LEA.HI.X R15, R0.reuse, c[0x0][0x174], R5.reuse, 0x1, P3 ;  /* 0x00005d00000fea11 */ /* 0x140fe200018f0c05 */
[----:B------:R-:W-:Y:S01]  /*fc50*/  @!PT LDS RZ, [RZ] ;  /* 0x00000000fffff984 */ /* 0x000fe20000000800 */
[----:B------:R-:W-:Y:S01]  /*fc60*/  @!PT LDS RZ, [RZ] ;  /* 0x00000000fffff984 */ /* 0x000fe20000000800 */
[----:B------:R-:W-:Y:S01]  /*fc70*/  @!PT LDS RZ, [RZ] ;  /* 0x00000000fffff984 */ /* 0x000fe20000000800 */
[----:B------:R2:W-:Y:S01]  /*fc80*/  @!P5 LDGSTS.E.BYPASS.LTC128B.128 [R222+0xa000], [R12.64+0x40] ;  /* 0x0a0000400cdedfae */ /* 0x0005e2000b901d4c */
[C-C-:B------:R-:W-:Y:S02]  /*fc90*/  @!P5 LEA.HI.X R9, R0.reuse, c[0x0][0x174], R5.reuse, 0x1, P1 ;  /* 0x00005d000009da11 */ /* 0x140fe400008f0c05 */
[C---:B------:R-:W-:Y:S03]  /*fca0*/  @!P4 LEA R6, P0, R0.reuse, c[0x0][0x170], 0x1 ;  /* 0x00005c000006ca11 */ /* 0x040fe600078008ff */
[----:B------:R-:W-:Y:S01]  /*fcb0*/  @P4 STS.128 [R222+0xb000], RZ ;  /* 0x00b000ffde004388 */ /* 0x000fe20000000c00 */
[----:B------:R-:W-:Y:S05]  /*fcc0*/  @!P4 LEA.HI.X R7, R0, c[0x0][0x174], R5, 0x1, P0 ;  /* 0x00005d000007ca11 */ /* 0x000fea00000f0c05 */
[----:B------:R-:W-:Y:S01]  /*fcd0*/  @!PT LDS RZ, [RZ] ;  /* 0x00000000fffff984 */ /* 0x000fe20000000800 */
[----:B------:R-:W-:Y:S01]  /*fce0*/  @!PT LDS RZ, [RZ] ;  /* 0x00000000fffff984 */ /* 0x000fe20000000800 */
[----:B------:R-:W-:Y:S01]  /*fcf0*/  @!PT LDS RZ, [RZ] ;  /* 0x00000000fffff984 */ /* 0x000fe20000000800 */
[----:B------:R4:W-:Y:S06]  /*fd00*/  @!P4 LDGSTS.E.BYPASS.LTC128B.128 [R222+0xb000], [R10.64+0x80] ;  /* 0x0b0000800adecfae */ /* 0x0009ec000b901d4c */
[----:B------:R-:W-:Y:S01]  /*fd10*/  @P6 STS.128 [R222+0x9800], RZ ;  /* 0x009800ffde006388 */ /* 0x000fe20000000c00 */
[----:B---3--:R-:W-:Y:S05]  /*fd20*/  ISETP.GT.AND P0, PT, R231, R232, PT ;  /* 0x000000e8e700720c */ /* 0x008fea0003f04270 */
        /* <DEDUP_REMOVED lines=15> */
[----:B-1---5:R-:W3:Y:S06]  /*fe20*/  LDSM.16.M88.4 R16, [R217+0x6000] ;  /* 0x00600000d910783b */ /* 0x022eec0000000200 */
[----:B------:R-:W4:Y:S06]  /*fe30*/  LDSM.16.M88.4 R60, [R220+0x1000] ;  /* 0x00100000dc3c783b */ /* 0x000f2c0000000200 */
[----:B------:R-:W1:Y:S06]  /*fe40*/  LDSM.16.M88.4 R32, [R217+0x6400] ;  /* 0x00640000d920783b */ /* 0x000e6c0000000200 */
[----:B------:R-:W0:Y:S06]  /*fe50*/  LDGDEPBAR ;  /* 0x00000000000079af */ /* 0x000e2c0000000000 */
[----:B------:R-:W1:Y:S06]  /*fe60*/  LDSM.16.M88.4 R48, [R217+0x6800] ;  /* 0x00680000d930783b */ /* 0x000e6c0000000200 */
[----:B------:R-:W1:Y:S06]  /*fe70*/  LDSM.16.M88.4 R108, [R217+0x6c00] ;  /* 0x006c0000d96c783b */ /* 0x000e6c0000000200 */
[----:B------:R-:W-:Y:S01]  /*fe80*/  LDSM.16.M88.4 R176, [R221] ;  /* 0x00000000ddb0783b */ /* 0x000fe20000000200 */
[-C--:B---3--:R-:W-:Y:S05]  /*fe90*/  HMMA.16816.F32.BF16 R4, R64, R16.reuse, RZ ;  /* 0x000000104004723c */ /* 0x088fea00000418ff */
[----:B------:R-:W3:Y:S03]  /*fea0*/  LDSM.16.M88.4 R180, [R219+0x6000] ;  /* 0x00600000dbb4783b */ /* 0x000ee60000000200 */
[C---:B----4-:R-:W-:Y:S03]  /*feb0*/  HMMA.16816.F32.BF16 R8, R60.reuse, R16, RZ ;  /* 0x000000103c08723c */ /* 0x050fe600000418ff */
[----:B------:R-:W4:Y:S06]  /*fec0*/  LDSM.16.M88.4 R184, [R221+0x1000] ;  /* 0x00100000ddb8783b */ /* 0x000f2c0000000200 */
        /* <DEDUP_REMOVED lines=13> */
[-C--:B------:R-:W-:Y:S08]  /*ffa0*/  HMMA.16816.F32.BF16 R36, R64, R48.reuse, RZ ;  /* 0x000000304024723c */ /* 0x080ff000000418ff */
        /* <DEDUP_REMOVED lines=8> */
[-C--:B---3--:R-:W-:Y:S08]  /*10030*/  HMMA.16816.F32.BF16 R4, R176, R180.reuse, R4 ;  /* 0x000000b4b004723c */ /* 0x088ff00000041804 */
[C---:B----4-:R-:W-:Y:S08]  /*10040*/  HMMA.16816.F32.BF16 R8, R184.reuse, R180, R8 ;  /* 0x000000b4b808723c */ /* 0x050ff00000041808 */
        /* <DEDUP_REMOVED lines=43> */
[C---:B------:R-:W-:Y:S08]  /*10300*/  HMMA.16816.F32.BF16 R8, R196.reuse, R192, R8 ;  /* 0x000000c0c408723c */ /* 0x040ff00000041808 */
        /* <DEDUP_REMOVED lines=18> */
[----:B------:R-:W1:Y:S06]  /*10430*/  LDSM.16.M88.4 R176, [R221+0x4000] ;  /* 0x00400000ddb0783b */ /* 0x000e6c0000000200 */
        /* <DEDUP_REMOVED lines=37> */
.L_x_196:
[----:B------:R-:W2:Y:S08]  /*10690*/  S2R R0, SR_TID.X ;  /* 0x0000000000007919 */ /* 0x000eb00000002100 */
[----:B------:R-:W-:Y:S01]  /*106a0*/  STL [R1+0x68], R217 ;  /* 0x000068d901007387 */ /* 0x000fe20000100800 */
[----:B--2---:R-:W-:Y:S05]  /*106b0*/  IMAD.SHL.U32 R0, R0, 0x2, RZ ;  /* 0x0000000200007824 */ /* 0x004fea00078e00ff */
[----:B------:R-:W-:Y:S05]  /*106c0*/  LOP3.LUT R0, R0, 0x6, RZ, 0xc0, !PT ;  /* 0x0000000600007812 */ /* 0x000fea00078ec0ff */
[----:B------:R-:W-:Y:S05]  /*106d0*/  IMAD R0, R231, 0x40, R0 ;  /* 0x00000040e7007824 */ /* 0x000fea00078e0200 */
[C---:B------:R-:W-:Y:S02]  /*106e0*/  ISETP.GE.AND P3, PT, R0.reuse, R226, PT ;  /* 0x000000e20000720c */ /* 0x040fe40003f66270 */
[C---:B------:R-:W-:Y:S02]  /*106f0*/  ISETP.GE.AND P1, PT, R0.reuse, R225, PT ;  /* 0x000000e10000720c */ /* 0x040fe40003f26270 */
[C---:B-1----:R-:W-:Y:S02]  /*10700*/  IADD3 R105, R0.reuse, 0x8, RZ ;  /* 0x0000000800697810 */ /* 0x042fe40007ffe0ff */
[C---:B------:R-:W-:Y:S02]  /*10710*/  ISETP.GE.OR P3, PT, R0.reuse, R230, !P3 ;  /* 0x000000e60000720c */ /* 0x040fe40005f66670 */
[----:B------:R-:W-:Y:S02]  /*10720*/  ISETP.GE.OR P1, PT, R0, R229, !P1 ;  /* 0x000000e50000720c */ /* 0x000fe40004f26670 */
[----:B------:R-:W-:Y:S02]  /*10730*/  FSEL R110, R4, -INF , !P3 ;  /* 0xff800000046e7808 */ /* 0x000fe40005800000 */
[----:B------:R-:W-:Y:S02]  /*10740*/  FSEL R111, R6, -INF , !P1 ;  /* 0xff800000066f7808 */ /* 0x000fe40004800000 */
[C---:B------:R-:W-:Y:S02]  /*10750*/  ISETP.GE.AND P3, PT, R105.reuse, R226, PT ;  /* 0x000000e26900720c */ /* 0x040fe40003f66270 */
[C---:B------:R-:W-:Y:S02]  /*10760*/  ISETP.GE.AND P1, PT, R105.reuse, R225, PT ;  /* 0x000000e16900720c */ /* 0x040fe40003f26270 */
[C---:B------:R-:W-:Y:S02]  /*10770*/  IADD3 R103, R0.reuse, 0x10, RZ ;  /* 0x0000001000677810 */ /* 0x040fe40007ffe0ff */
[C---:B------:R-:W-:Y:S02]  /*10780*/  ISETP.GE.OR P3, PT, R105.reuse, R230, !P3 ;  /* 0x000000e66900720c */ /* 0x040fe40005f66670 */
[----:B------:R-:W-:Y:S02]  /*10790*/  ISETP.GE.OR P1, PT, R105, R229, !P1 ;  /* 0x000000e56900720c */ /* 0x000fe40004f26670 */
[----:B------:R-:W-:Y:S02]  /*107a0*/  IADD3 R108, R0, 0x1, RZ ;  /* 0x00000001006c7810 */ /* 0x000fe40007ffe0ff */
[----:B------:R-:W-:Y:S02]  /*107b0*/  FSEL R180, R18, -INF , !P1 ;  /* 0xff80000012b47808 */ /* 0x000fe40004800000 */
[C---:B------:R-:W-:Y:S02]  /*107c0*/  ISETP.GE.AND P1, PT, R103.reuse, R225, PT ;  /* 0x000000e16700720c */ /* 0x040fe40003f26270 */
[----:B------:R-:W-:Y:S02]  /*107d0*/  FSEL R179, R16, -INF , !P3 ;  /* 0xff80000010b37808 */ /* 0x000fe40005800000 */
[C---:B------:R-:W-:Y:S02]  /*107e0*/  ISETP.GE.AND P3, PT, R103.reuse, R226, PT ;  /* 0x000000e26700720c */ /* 0x040fe40003f66270 */
[C---:B------:R-:W-:Y:S02]  /*107f0*/  ISETP.GE.OR P1, PT, R103.reuse, R229, !P1 ;  /* 0x000000e56700720c */ /* 0x040fe40004f26670 */
[----:B------:R-:W-:Y:S02]  /*10800*/  ISETP.GE.OR P3, PT, R103, R230, !P3 ;  /* 0x000000e66700720c */ /* 0x000fe40005f66670 */
[----:B------:R-:W-:Y:S02]  /*10810*/  IADD3 R101, R0, 0x18, RZ ;  /* 0x0000001800657810 */ /* 0x000fe40007ffe0ff */
[CC--:B------:R-:W-:Y:S02]  /*10820*/  ISETP.GE.AND P2, PT, R108.reuse, R226.reuse, PT ;  /* 0x000000e26c00720c */ /* 0x0c0fe40003f46270 */
[-C--:B------:R-:W-:Y:S02]  /*10830*/  ISETP.GE.AND P0, PT, R108, R225.reuse, PT ;  /* 0x000000e16c00720c */ /* 0x080fe40003f06270 */
[----:B------:R-:W-:Y:S02]  /*10840*/  FSEL R187, R22, -INF , !P1 ;  /* 0xff80000016bb7808 */ /* 0x000fe40004800000 */
[----:B------:R-:W-:Y:S02]  /*10850*/  IADD3 R104, R0, 0x9, RZ ;  /* 0x0000000900687810 */ /* 0x000fe40007ffe0ff */
[----:B------:R-:W-:Y:S02]  /*10860*/  FSEL R185, R20, -INF , !P3 ;  /* 0xff80000014b97808 */ /* 0x000fe40005800000 */
[C---:B------:R-:W-:Y:S02]  /*10870*/  ISETP.GE.AND P3, PT, R101.reuse, R226, PT ;  /* 0x000000e26500720c */ /* 0x040fe40003f66270 */
[----:B------:R-:W-:Y:S02]  /*10880*/  ISETP.GE.AND P1, PT, R101, R225, PT ;  /* 0x000000e16500720c */ /* 0x000fe40003f26270 */
[CC--:B------:R-:W-:Y:S02]  /*10890*/  ISETP.GE.OR P2, PT, R108.reuse, R230.reuse, !P2 ;  /* 0x000000e66c00720c */ /* 0x0c0fe40005746670 */
[-C--:B------:R-:W-:Y:S02]  /*108a0*/  ISETP.GE.OR P0, PT, R108, R229.reuse, !P0 ;  /* 0x000000e56c00720c */ /* 0x080fe40004706670 */
[----:B------:R-:W-:Y:S02]  /*108b0*/  IADD3 R18, R0, 0x20, RZ ;  /* 0x0000002000127810 */ /* 0x000fe40007ffe0ff */
[----:B------:R-:W-:Y:S02]  /*108c0*/  FSEL R176, R5, -INF , !P2 ;  /* 0xff80000005b07808 */ /* 0x000fe40005000000 */
[----:B------:R-:W-:Y:S02]  /*108d0*/  FSEL R177, R7, -INF , !P0 ;  /* 0xff80000007b17808 */ /* 0x000fe40004000000 */
[C---:B------:R-:W-:Y:S02]  /*108e0*/  ISETP.GE.OR P3, PT, R101.reuse, R230, !P3 ;  /* 0x000000e66500720c */ /* 0x040fe40005f66670 */
[----:B------:R-:W-:Y:S02]  /*108f0*/  ISETP.GE.OR P1, PT, R101, R229, !P1 ;  /* 0x000000e56500720c */ /* 0x000fe40004f26670 */
[C---:B------:R-:W-:Y:S02]  /*10900*/  ISETP.GE.AND P0, PT, R104.reuse, R225, PT ;  /* 0x000000e16800720c */ /* 0x040fe40003f06270 */
[CC--:B------:R-:W-:Y:S02]  /*10910*/  ISETP.GE.AND P2, PT, R104.reuse, R226.reuse, PT ;  /* 0x000000e26800720c */ /* 0x0c0fe40003f46270 */
[----:B------:R-:W-:Y:S02]  /*10920*/  ISETP.GE.OR P0, PT, R104, R229, !P0 ;  /* 0x000000e56800720c */ /* 0x000fe40004706670 */
[----:B------:R-:W-:Y:S02]  /*10930*/  IADD3 R102, R0, 0x11, RZ ;  /* 0x0000001100667810 */ /* 0x000fe40007ffe0ff */
[----:B------:R-:W-:Y:S02]  /*10940*/  FSEL R192, R32, -INF , !P3 ;  /* 0xff80000020c07808 */ /* 0x000fe40005800000 */
[----:B------:R-:W-:Y:S02]  /*10950*/  ISETP.GE.AND P3, PT, R18, R226, PT ;  /* 0x000000e21200720c */ /* 0x000fe40003f66270 */
[----:B------:R-:W-:Y:S02]  /*10960*/  FSEL R195, R34, -INF , !P1 ;  /* 0xff80000022c37808 */ /* 0x000fe40004800000 */
[----:B------:R-:W-:Y:S02]  /*10970*/  ISETP.GE.AND P1, PT, R18, R225, PT ;  /* 0x000000e11200720c */ /* 0x000fe40003f26270 */
[-C--:B------:R-:W-:Y:S02]  /*10980*/  ISETP.GE.OR P2, PT, R104, R230.reuse, !P2 ;  /* 0x000000e66800720c */ /* 0x080fe40005746670 */
[----:B------:R-:W-:Y:S02]  /*10990*/  FSEL R181, R19, -INF , !P0 ;  /* 0xff80000013b57808 */ /* 0x000fe40004000000 */
[----:B------:R-:W-:Y:S02]  /*109a0*/  IADD3 R16, R0, 0x28, RZ ;  /* 0x0000002800107810 */ /* 0x000fe40007ffe0ff */
[C---:B------:R-:W-:Y:S02]  /*109b0*/  ISETP.GE.OR P3, PT, R18.reuse, R230, !P3 ;  /* 0x000000e61200720c */ /* 0x040fe40005f66670 */
[----:B------:R-:W-:Y:S02]  /*109c0*/  ISETP.GE.OR P1, PT, R18, R229, !P1 ;  /* 0x000000e51200720c */ /* 0x000fe40004f26670 */
[----:B------:R-:W-:Y:S02]  /*109d0*/  FSEL R178, R17, -INF , !P2 ;  /* 0xff80000011b27808 */ /* 0x000fe40005000000 */
[C---:B------:R-:W-:Y:S02]  /*109e0*/  ISETP.GE.AND P0, PT, R102.reuse, R225, PT ;  /* 0x000000e16600720c */ /* 0x040fe40003f06270 */
[-C--:B------:R-:W-:Y:S02]  /*109f0*/  ISETP.GE.AND P2, PT, R102, R226.reuse, PT ;  /* 0x000000e26600720c */ /* 0x080fe40003f46270 */
[----:B------:R-:W-:Y:S02]  /*10a00*/  FSEL R204, R36, -INF , !P3 ;  /* 0xff80000024cc7808 */ /* 0x000fe40005800000 */
[----:B------:R-:W-:Y:S02]  /*10a10*/  FSEL R206, R38, -INF , !P1 ;  /* 0xff80000026ce7808 */ /* 0x000fe40004800000 */
[----:B------:R-:W-:Y:S02]  /*10a20*/  IADD3 R19, R0, 0x19, RZ ;  /* 0x0000001900137810 */ /* 0x000fe40007ffe0ff */
[----:B------:R-:W-:Y:S02]  /*10a30*/  ISETP.GE.OR P0, PT, R102, R229, !P0 ;  /* 0x000000e56600720c */ /* 0x000fe40004706670 */
[C---:B------:R-:W-:Y:S02]  /*10a40*/  ISETP.GE.AND P3, PT, R16.reuse, R226, PT ;  /* 0x000000e21000720c */ /* 0x040fe40003f66270 */
[-C--:B------:R-:W-:Y:S02]  /*10a50*/  ISETP.GE.AND P1, PT, R16, R225.reuse, PT ;  /* 0x000000e11000720c */ /* 0x080fe40003f26270 */
[----:B------:R-:W-:Y:S02]  /*10a60*/  ISETP.GE.OR P2, PT, R102, R230, !P2 ;  /* 0x000000e66600720c */ /* 0x000fe40005746670 */
[----:B------:R-:W-:Y:S02]  /*10a70*/  FSEL R188, R23, -INF , !P0 ;  /* 0xff80000017bc7808 */ /* 0x000fe40004000000 */
[----:B------:R-:W-:Y:S02]  /*10a80*/  FSEL R186, R21, -INF , !P2 ;  /* 0xff80000015ba7808 */ /* 0x000fe40005000000 */
[C---:B------:R-:W-:Y:S02]  /*10a90*/  ISETP.GE.AND P2, PT, R19.reuse, R226, PT ;  /* 0x000000e21300720c */ /* 0x040fe40003f46270 */
[C---:B------:R-:W-:Y:S02]  /*10aa0*/  ISETP.GE.AND P0, PT, R19.reuse, R225, PT ;  /* 0x000000e11300720c */ /* 0x040fe40003f06270 */
[CC--:B------:R-:W-:Y:S02]  /*10ab0*/  ISETP.GE.OR P3, PT, R16.reuse, R230.reuse, !P3 ;  /* 0x000000e61000720c */ /* 0x0c0fe40005f66670 */
[-C--:B------:R-:W-:Y:S02]  /*10ac0*/  ISETP.GE.OR P1, PT, R16, R229.reuse, !P1 ;  /* 0x000000e51000720c */ /* 0x080fe40004f26670 */
[C---:B------:R-:W-:Y:S02]  /*10ad0*/  IADD3 R2, R0.reuse, 0x30, RZ ;  /* 0x0000003000027810 */ /* 0x040fe40007ffe0ff */
[C---:B------:R-:W-:Y:S02]  /*10ae0*/  ISETP.GE.OR P2, PT, R19.reuse, R230, !P2 ;  /* 0x000000e61300720c */ /* 0x040fe40005746670 */
[----:B------:R-:W-:Y:S02]  /*10af0*/  ISETP.GE.OR P0, PT, R19, R229, !P0 ;  /* 0x000000e51300720c */ /* 0x000fe40004706670 */
[----:B------:R-:W-:Y:S02]  /*10b00*/  IADD3 R17, R0, 0x21, RZ ;  /* 0x0000002100117810 */ /* 0x000fe40007ffe0ff */
[----:B------:R-:W-:Y:S02]  /*10b10*/  FSEL R242, R50, -INF , !P1 ;  /* 0xff80000032f27808 */ /* 0x000fe40004800000 */
[----:B------:R-:W-:Y:S02]  /*10b20*/  ISETP.GE.AND P1, PT, R2, R225, PT ;  /* 0x000000e10200720c */ /* 0x000fe40003f26270 */
[----:B------:R-:W-:Y:S02]  /*10b30*/  FSEL R208, R48, -INF , !P3 ;  /* 0xff80000030d07808 */ /* 0x000fe40005800000 */
[C---:B------:R-:W-:Y:S02]  /*10b40*/  ISETP.GE.AND P3, PT, R2.reuse, R226, PT ;  /* 0x000000e20200720c */ /* 0x040fe40003f66270 */
[C---:B------:R-:W-:Y:S02]  /*10b50*/  ISETP.GE.OR P1, PT, R2.reuse, R229, !P1 ;  /* 0x000000e50200720c */ /* 0x040fe40004f26670 */
[----:B------:R-:W-:Y:S02]  /*10b60*/  ISETP.GE.OR P3, PT, R2, R230, !P3 ;  /* 0x000000e60200720c */ /* 0x000fe40005f66670 */
[----:B------:R-:W-:Y:S02]  /*10b70*/  FSEL R194, R33, -INF , !P2 ;  /* 0xff80000021c27808 */ /* 0x000fe40005000000 */
[----:B------:R-:W-:Y:S02]  /*10b80*/  ISETP.GE.AND P2, PT, R17, R226, PT ;  /* 0x000000e21100720c */ /* 0x000fe40003f46270 */
[----:B------:R-:W-:Y:S02]  /*10b90*/  FSEL R196, R35, -INF , !P0 ;  /* 0xff80000023c47808 */ /* 0x000fe40004000000 */
[C---:B------:R-:W-:Y:S02]  /*10ba0*/  ISETP.GE.AND P0, PT, R17.reuse, R225, PT ;  /* 0x000000e11100720c */ /* 0x040fe40003f06270 */
[----:B------:R-:W-:Y:S02]  /*10bb0*/  IADD3 R5, R0, 0x38, RZ ;  /* 0x0000003800057810 */ /* 0x000fe40007ffe0ff */
[----:B------:R-:W-:Y:S02]  /*10bc0*/  FSEL R209, R52, -INF , !P3 ;  /* 0xff80000034d17808 */ /* 0x000fe40005800000 */
[----:B------:R-:W-:Y:S02]  /*10bd0*/  FSEL R211, R54, -INF , !P1 ;  /* 0xff80000036d37808 */ /* 0x000fe40004800000 */
[C---:B------:R-:W-:Y:S02]  /*10be0*/  ISETP.GE.OR P2, PT, R17.reuse, R230, !P2 ;  /* 0x000000e61100720c */ /* 0x040fe40005746670 */
[----:B------:R-:W-:Y:S02]  /*10bf0*/  ISETP.GE.OR P0, PT, R17, R229, !P0 ;  /* 0x000000e51100720c */ /* 0x000fe40004706670 */
[C---:B------:R-:W-:Y:S02]  /*10c00*/  IADD3 R7, R0.reuse, 0x29, RZ ;  /* 0x0000002900077810 */ /* 0x040fe40007ffe0ff */
[CC--:B------:R-:W-:Y:S02]  /*10c10*/  ISETP.GE.AND P3, PT, R5.reuse, R226.reuse, PT ;  /* 0x000000e20500720c */ /* 0x0c0fe40003f66270 */
[-C--:B------:R-:W-:Y:S02]  /*10c20*/  ISETP.GE.AND P1, PT, R5, R225.reuse, PT ;  /* 0x000000e10500720c */ /* 0x080fe40003f26270 */
[----:B------:R-:W-:Y:S02]  /*10c30*/  FSEL R205, R37, -INF , !P2 ;  /* 0xff80000025cd7808 */ /* 0x000fe40005000000 */
[----:B------:R-:W-:Y:S02]  /*10c40*/  FSEL R207, R39, -INF , !P0 ;  /* 0xff80000027cf7808 */ /* 0x000fe40004000000 */
[C---:B------:R-:W-:Y:S01]  /*10c50*/  ISETP.GE.AND P2, PT, R7.reuse, R226, PT ;  /* 0x000000e20700720c */ /* 0x040fe20003f46270 */
[----:B------:R-:W-:Y:S01]  /*10c60*/  LDSM.16.MT88.4 R36, [R218+0x9000] ;  /* 0x00900000da24783b */ /* 0x000fe20000004200 */
[----:B------:R-:W-:Y:S02]  /*10c70*/  ISETP.GE.AND P0, PT, R7, R225, PT ;  /* 0x000000e10700720c */ /* 0x000fe40003f06270 */
[CC--:B------:R-:W-:Y:S02]  /*10c80*/  ISETP.GE.OR P3, PT, R5.reuse, R230.reuse, !P3 ;  /* 0x000000e60500720c */ /* 0x0c0fe40005f66670 */
[----:B------:R-:W-:Y:S02]  /*10c90*/  ISETP.GE.OR P1, PT, R5, R229, !P1 ;  /* 0x000000e50500720c */ /* 0x000fe40004f26670 */
[----:B------:R-:W-:Y:S02]  /*10ca0*/  IADD3 R6, R0, 0x31, RZ ;  /* 0x0000003100067810 */ /* 0x000fe40007ffe0ff */
[----:B------:R-:W-:Y:S02]  /*10cb0*/  FSEL R64, R64, -INF , !P3 ;  /* 0xff80000040407808 */ /* 0x000fe40005800000 */
[----:B------:R-:W-:Y:S02]  /*10cc0*/  FSEL R66, R66, -INF , !P1 ;  /* 0xff80000042427808 */ /* 0x000fe40004800000 */
[----:B------:R-:W-:Y:S02]  /*10cd0*/  FMNMX.FTZ R20, R110, R3, !PT ;  /* 0x000000036e147209 */ /* 0x000fe40007810000 */
[C---:B------:R-:W-:Y:S02]  /*10ce0*/  ISETP.GE.OR P2, PT, R7.reuse, R230, !P2 ;  /* 0x000000e60700720c */ /* 0x040fe40005746670 */
[----:B------:R-:W-:Y:S02]  /*10cf0*/  ISETP.GE.OR P0, PT, R7, R229, !P0 ;  /* 0x000000e50700720c */ /* 0x000fe40004706670 */
[C---:B------:R-:W-:Y:S02]  /*10d00*/  ISETP.GE.AND P3, PT, R0.reuse, R224, PT ;  /* 0x000000e00000720c */ /* 0x040fe40003f66270 */
[C---:B------:R-:W-:Y:S02]  /*10d10*/  ISETP.GE.AND P1, PT, R0.reuse, R223, PT ;  /* 0x000000df0000720c */ /* 0x040fe40003f26270 */
[C---:B------:R-:W-:Y:S02]  /*10d20*/  ISETP.GE.OR P3, PT, R0.reuse, R228, !P3 ;  /* 0x000000e40000720c */ /* 0x040fe40005f66670 */
[----:B------:R-:W-:Y:S02]  /*10d30*/  ISETP.GE.OR P1, PT, R0, R227, !P1 ;  /* 0x000000e30000720c */ /* 0x000fe40004f26670 */
[----:B------:R-:W-:Y:S02]  /*10d40*/  FSEL R240, R49, -INF , !P2 ;  /* 0xff80000031f07808 */ /* 0x000fe40005000000 */
[C---:B------:R-:W-:Y:S02]  /*10d50*/  ISETP.GE.AND P2, PT, R6.reuse, R226, PT ;  /* 0x000000e20600720c */ /* 0x040fe40003f46270 */
[----:B------:R-:W-:Y:S02]  /*10d60*/  FSEL R245, R51, -INF , !P0 ;  /* 0xff80000033f57808 */ /* 0x000fe40004000000 */
[----:B------:R-:W-:Y:S02]  /*10d70*/  ISETP.GE.AND P0, PT, R6, R225, PT ;  /* 0x000000e10600720c */ /* 0x000fe40003f06270 */
[----:B------:R-:W-:Y:S02]  /*10d80*/  IADD3 R4, R0, 0x39, RZ ;  /* 0x0000003900047810 */ /* 0x000fe40007ffe0ff */
[----:B------:R-:W-:Y:S02]  /*10d90*/  FMNMX.FTZ R0, R176, R20, !PT ;  /* 0x00000014b0007209 */ /* 0x000fe40007810000 */
[----:B------:R-:W-:Y:S02]  /*10da0*/  FSEL R20, R8, -INF , !P3 ;  /* 0xff80000008147808 */ /* 0x000fe40005800000 */
[C---:B------:R-:W-:Y:S02]  /*10db0*/  ISETP.GE.OR P2, PT, R6.reuse, R230, !P2 ;  /* 0x000000e60600720c */ /* 0x040fe40005746670 */
[----:B------:R-:W-:Y:S02]  /*10dc0*/  ISETP.GE.OR P0, PT, R6, R229, !P0 ;  /* 0x000000e50600720c */ /* 0x000fe40004706670 */
[----:B------:R-:W-:Y:S02]  /*10dd0*/  FMNMX.FTZ R8, R179, R0, !PT ;  /* 0x00000000b3087209 */ /* 0x000fe40007810000 */
[----:B------:R-:W-:Y:S02]  /*10de0*/  FSEL R210, R53, -INF , !P2 ;  /* 0xff80000035d27808 */ /* 0x000fe40005000000 */
[----:B------:R-:W-:Y:S02]  /*10df0*/  FSEL R212, R55, -INF , !P0 ;  /* 0xff80000037d47808 */ /* 0x000fe40004000000 */
[----:B------:R-:W-:Y:S01]  /*10e00*/  FMNMX.FTZ R8, R178, R8, !PT ;  /* 0x00000008b2087209 */ /* 0x000fe20007810000 */
[----:B------:R-:W-:Y:S01]  /*10e10*/  LDSM.16.MT88.4 R52, [R216+0xa000] ;  /* 0x00a00000d834783b */ /* 0x000fe20000004200 */
[C---:B------:R-:W-:Y:S02]  /*10e20*/  ISETP.GE.AND P2, PT, R4.reuse, R226, PT ;  /* 0x000000e20400720c */ /* 0x040fe40003f46270 */
[C---:B------:R-:W-:Y:S02]  /*10e30*/  ISETP.GE.AND P0, PT, R4.reuse, R225, PT ;  /* 0x000000e10400720c */ /* 0x040fe40003f06270 */
[C---:B------:R-:W-:Y:S02]  /*10e40*/  ISETP.GE.OR P2, PT, R4.reuse, R230, !P2 ;  /* 0x000000e60400720c */ /* 0x040fe40005746670 */
[----:B------:R-:W-:Y:S02]  /*10e50*/  ISETP.GE.OR P0, PT, R4, R229, !P0 ;  /* 0x000000e50400720c */ /* 0x000fe40004706670 */
[----:B------:R-:W-:Y:S02]  /*10e60*/  FMNMX.FTZ R8, R185, R8, !PT ;  /* 0x00000008b9087209 */ /* 0x000fe40007810000 */
[----:B------:R-:W-:Y:S02]  /*10e70*/  FSEL R65, R65, -INF , !P2 ;  /* 0xff80000041417808 */ /* 0x000fe40005000000 */
[----:B------:R-:W-:Y:S02]  /*10e80*/  FSEL R67, R67, -INF , !P0 ;  /* 0xff80000043437808 */ /* 0x000fe40004000000 */
[C---:B------:R-:W-:Y:S02]  /*10e90*/  ISETP.GE.AND P2, PT, R108.reuse, R224, PT ;  /* 0x000000e06c00720c */ /* 0x040fe40003f46270 */
[----:B------:R-:W-:Y:S02]  /*10ea0*/  ISETP.GE.AND P0, PT, R108, R223, PT ;  /* 0x000000df6c00720c */ /* 0x000fe40003f06270 */
[----:B------:R-:W-:Y:S02]  /*10eb0*/  FMNMX.FTZ R8, R186, R8, !PT ;  /* 0x00000008ba087209 */ /* 0x000fe40007810000 */
[C---:B------:R-:W-:Y:S02]  /*10ec0*/  ISETP.GE.OR P2, PT, R108.reuse, R228, !P2 ;  /* 0x000000e46c00720c */ /* 0x040fe40005746670 */
[----:B------:R-:W-:Y:S02]  /*10ed0*/  ISETP.GE.OR P0, PT, R108, R227, !P0 ;  /* 0x000000e36c00720c */ /* 0x000fe40004706670 */
[----:B------:R-:W-:Y:S02]  /*10ee0*/  FMNMX.FTZ R8, R192, R8, !PT ;  /* 0x00000008c0087209 */ /* 0x000fe40007810000 */
[----:B------:R-:W-:Y:S02]  /*10ef0*/  FMNMX.FTZ R0, R111, R100, !PT ;  /* 0x000000646f007209 */ /* 0x000fe40007810000 */
[----:B------:R-:W-:Y:S02]  /*10f00*/  FSEL R21, R10, -INF , !P1 ;  /* 0xff8000000a157808 */ /* 0x000fe40004800000 */
[----:B------:R-:W-:Y:S02]  /*10f10*/  FSEL R10, R9, -INF , !P2 ;  /* 0xff800000090a7808 */ /* 0x000fe40005000000 */
[----:B------:R-:W-:Y:S02]  /*10f20*/  FSEL R11, R11, -INF , !P0 ;  /* 0xff8000000b0b7808 */ /* 0x000fe40004000000 */
[----:B------:R-:W-:Y:S02]  /*10f30*/  ISETP.GE.AND P0, PT, R104, R224, PT ;  /* 0x000000e06800720c */ /* 0x000fe40003f06270 */
[----:B------:R-:W-:Y:S02]  /*10f40*/  FMNMX.FTZ R8, R194, R8, !PT ;  /* 0x00000008c2087209 */ /* 0x000fe40007810000 */
[C---:B------:R-:W-:Y:S02]  /*10f50*/  ISETP.GE.AND P2, PT, R104.reuse, R223, PT ;  /* 0x000000df6800720c */ /* 0x040fe40003f46270 */
[----:B------:R-:W-:Y:S02]  /*10f60*/  FMNMX.FTZ R0, R177, R0, !PT ;  /* 0x00000000b1007209 */ /* 0x000fe40007810000 */
[C---:B------:R-:W-:Y:S02]  /*10f70*/  ISETP.GE.OR P0, PT, R104.reuse, R228, !P0 ;  /* 0x000000e46800720c */ /* 0x040fe40004706670 */
[----:B------:R-:W-:Y:S02]  /*10f80*/  ISETP.GE.OR P2, PT, R104, R227, !P2 ;  /* 0x000000e36800720c */ /* 0x000fe40005746670 */
        /* <DEDUP_REMOVED lines=14> */
[C---:B------:R-:W-:Y:S02]  /*11070*/  ISETP.GE.AND P1, PT, R105.reuse, R224, PT ;  /* 0x000000e06900720c */ /* 0x040fe40003f26270 */
[----:B------:R-:W-:Y:S02]  /*11080*/  ISETP.GE.AND P3, PT, R105, R223, PT ;  /* 0x000000df6900720c */ /* 0x000fe40003f66270 */
[----:B------:R-:W-:Y:S02]  /*11090*/  FMNMX.FTZ R104, R65, R104, !PT ;  /* 0x0000006841687209 */ /* 0x000fe40007810000 */
[C---:B------:R-:W-:Y:S02]  /*110a0*/  ISETP.GE.OR P1, PT, R105.reuse, R228, !P1 ;  /* 0x000000e46900720c */ /* 0x040fe40004f26670 */
[----:B------:R-:W-:Y:S02]  /*110b0*/  ISETP.GE.OR P3, PT, R105, R227, !P3 ;  /* 0x000000e36900720c */ /* 0x000fe40005f66670 */
[----:B------:R-:W-:Y:S02]  /*110c0*/  FMNMX.FTZ R105, R207, R0, !PT ;  /* 0x00000000cf697209 */ /* 0x000fe40007810000 */
[----:B------:R-:W1:Y:S01]  /*110d0*/  SHFL.BFLY PT, R0, R104, 0x2, 0x1f ;  /* 0x0c401f0068007f89 */ /* 0x000e6200000e0000 */
[----:B------:R-:W-:Y:S02]  /*110e0*/  FSEL R14, R14, -INF , !P3 ;  /* 0xff8000000e0e7808 */ /* 0x000fe40005800000 */
[----:B------:R-:W-:Y:S02]  /*110f0*/  ISETP.GE.AND P3, PT, R102, R224, PT ;  /* 0x000000e06600720c */ /* 0x000fe40003f66270 */
[----:B------:R-:W-:Y:S02]  /*11100*/  FSEL R12, R12, -INF , !P1 ;  /* 0xff8000000c0c7808 */ /* 0x000fe40004800000 */
[----:B------:R-:W-:Y:S02]  /*11110*/  ISETP.GE.OR P3, PT, R102, R228, !P3 ;  /* 0x000000e46600720c */ /* 0x000fe40005f66670 */
[-C--:B------:R-:W-:Y:S02]  /*11120*/  ISETP.GE.AND P1, PT, R103, R224.reuse, PT ;  /* 0x000000e06700720c */ /* 0x080fe40003f26270 */
[----:B------:R-:W-:Y:S02]  /*11130*/  FSEL R190, R25, -INF , !P3 ;  /* 0xff80000019be7808 */ /* 0x000fe40005800000 */
[----:B------:R-:W-:Y:S02]  /*11140*/  ISETP.GE.AND P3, PT, R101, R224, PT ;  /* 0x000000e06500720c */ /* 0x000fe40003f66270 */
[----:B------:R-:W-:Y:S02]  /*11150*/  FSEL R13, R13, -INF , !P0 ;  /* 0xff8000000d0d7808 */ /* 0x000fe40004000000 */
[----:B------:R-:W-:Y:S02]  /*11160*/  ISETP.GE.OR P3, PT, R101, R228, !P3 ;  /* 0x000000e46500720c */ /* 0x000fe40005f66670 */
[----:B------:R-:W-:Y:S02]  /*11170*/  ISETP.GE.AND P0, PT, R103, R223, PT ;  /* 0x000000df6700720c */ /* 0x000fe40003f06270 */
[----:B------:R-:W-:Y:S02]  /*11180*/  FSEL R191, R28, -INF , !P3 ;  /* 0xff8000001cbf7808 */ /* 0x000fe40005800000 */
[----:B------:R-:W-:Y:S02]  /*11190*/  ISETP.GE.AND P3, PT, R17, R224, PT ;  /* 0x000000e01100720c */ /* 0x000fe40003f66270 */
[----:B-1----:R-:W-:Y:S02]  /*111a0*/  FMNMX.FTZ R104, R104, R0, !PT ;  /* 0x0000000068687209 */ /* 0x002fe40007810000 */
[CC--:B------:R-:W-:Y:S02]  /*111b0*/  ISETP.GE.OR P1, PT, R103.reuse, R228.reuse, !P1 ;  /* 0x000000e46700720c */ /* 0x0c0fe40004f26670 */
[----:B------:R-:W-:Y:S01]  /*111c0*/  ISETP.GE.OR P0, PT, R103, R227, !P0 ;  /* 0x000000e36700720c */ /* 0x000fe20004706670 */
[----:B------:R-:W1:Y:S01]  /*111d0*/  SHFL.BFLY PT, R9, R104, 0x1, 0x1f ;  /* 0x0c201f0068097f89 */ /* 0x000e6200000e0000 */
[----:B------:R-:W-:Y:S02]  /*111e0*/  ISETP.GE.OR P3, PT, R17, R228, !P3 ;  /* 0x000000e41100720c */ /* 0x000fe40005f66670 */
[----:B------:R-:W-:Y:S02]  /*111f0*/  FSEL R189, R24, -INF , !P1 ;  /* 0xff80000018bd7808 */ /* 0x000fe40004800000 */
[----:B------:R-:W-:Y:S02]  /*11200*/  FSEL R197, R26, -INF , !P0 ;  /* 0xff8000001ac57808 */ /* 0x000fe40004000000 */
[-C--:B------:R-:W-:Y:S02]  /*11210*/  ISETP.GE.AND P0, PT, R19, R223.reuse, PT ;  /* 0x000000df1300720c */ /* 0x080fe40003f06270 */
[-C--:B------:R-:W-:Y:S02]  /*11220*/  ISETP.GE.AND P1, PT, R101, R223.reuse, PT ;  /* 0x000000df6500720c */ /* 0x080fe40003f26270 */
[----:B------:R-:W-:Y:S02]  /*11230*/  FSEL R203, R41, -INF , !P3 ;  /* 0xff80000029cb7808 */ /* 0x000fe40005800000 */
[C---:B------:R-:W-:Y:S02]  /*11240*/  ISETP.GE.AND P3, PT, R16.reuse, R223, PT ;  /* 0x000000df1000720c */ /* 0x040fe40003f66270 */
[-C--:B------:R-:W-:Y:S02]  /*11250*/  ISETP.GE.OR P0, PT, R19, R227.reuse, !P0 ;  /* 0x000000e31300720c */ /* 0x080fe40004706670 */
[-C--:B------:R-:W-:Y:S02]  /*11260*/  ISETP.GE.OR P1, PT, R101, R227.reuse, !P1 ;  /* 0x000000e36500720c */ /* 0x080fe40004f26670 */
[----:B------:R-:W-:Y:S02]  /*11270*/  ISETP.GE.OR P3, PT, R16, R227, !P3 ;  /* 0x000000e31000720c */ /* 0x000fe40005f66670 */
[----:B------:R-:W-:Y:S02]  /*11280*/  FSEL R199, R30, -INF , !P1 ;  /* 0xff8000001ec77808 */ /* 0x000fe40004800000 */
[CC--:B------:R-:W-:Y:S02]  /*11290*/  ISETP.GE.AND P1, PT, R18.reuse, R224.reuse, PT ;  /* 0x000000e01200720c */ /* 0x0c0fe40003f26270 */
[----:B------:R-:W-:Y:S02]  /*112a0*/  FSEL R200, R31, -INF , !P0 ;  /* 0xff8000001fc87808 */ /* 0x000fe40004000000 */
[----:B------:R-:W-:Y:S02]  /*112b0*/  ISETP.GE.AND P0, PT, R18, R223, PT ;  /* 0x000000df1200720c */ /* 0x000fe40003f06270 */
[----:B------:R-:W-:Y:S02]  /*112c0*/  FSEL R235, R46, -INF , !P3 ;  /* 0xff8000002eeb7808 */ /* 0x000fe40005800000 */
[----:B------:R-:W-:Y:S02]  /*112d0*/  ISETP.GE.AND P3, PT, R6, R224, PT ;  /* 0x000000e00600720c */ /* 0x000fe40003f66270 */
[CC--:B------:R-:W-:Y:S02]  /*112e0*/  ISETP.GE.OR P1, PT, R18.reuse, R228.reuse, !P1 ;  /* 0x000000e41200720c */ /* 0x0c0fe40004f26670 */
[----:B------:R-:W-:Y:S02]  /*112f0*/  ISETP.GE.OR P0, PT, R18, R227, !P0 ;  /* 0x000000e31200720c */ /* 0x000fe40004706670 */
[----:B-1----:R-:W-:Y:S02]  /*11300*/  FMNMX.FTZ R104, R104, R9, !PT ;  /* 0x0000000968687209 */ /* 0x002fe40007810000 */
[----:B------:R-:W-:Y:S02]  /*11310*/  ISETP.GE.OR P3, PT, R6, R228, !P3 ;  /* 0x000000e40600720c */ /* 0x000fe40005f66670 */
[----:B------:R-:W-:Y:S01]  /*11320*/  FMNMX.FTZ R105, R242, R105, !PT ;  /* 0x00000069f2697209 */ /* 0x000fe20007810000 */
[----:B------:R-:W-:Y:S01]  /*11330*/  FMUL.FTZ R109, R104, c[0x0][0x23c] ;  /* 0x00008f00686d7a20 */ /* 0x000fe20000410000 */
[----:B------:R-:W-:Y:S02]  /*11340*/  FSEL R201, R40, -INF , !P1 ;  /* 0xff80000028c97808 */ /* 0x000fe40004800000 */
[-C--:B------:R-:W-:Y:S02]  /*11350*/  ISETP.GE.AND P1, PT, R16, R224.reuse, PT ;  /* 0x000000e01000720c */ /* 0x080fe40003f26270 */
[----:B------:R-:W-:Y:S02]  /*11360*/  FSEL R234, R42, -INF , !P0 ;  /* 0xff8000002aea7808 */ /* 0x000fe40004000000 */
[----:B------:R-:W-:Y:S02]  /*11370*/  ISETP.GE.AND P0, PT, R7, R224, PT ;  /* 0x000000e00700720c */ /* 0x000fe40003f06270 */
[----:B------:R-:W-:Y:S02]  /*11380*/  FMNMX.FTZ R0, R21, R107, !PT ;  /* 0x0000006b15007209 */ /* 0x000fe40007810000 */
[----:B------:R-:W-:Y:S02]  /*11390*/  FSEL R15, R15, -INF , !P2 ;  /* 0xff8000000f0f7808 */ /* 0x000fe40005000000 */
[----:B------:R-:W-:Y:S02]  /*113a0*/  FSEL R57, R57, -INF , !P3 ;  /* 0xff80000039397808 */ /* 0x000fe40005800000 */
[----:B------:R-:W-:Y:S02]  /*113b0*/  FSETP.NEU.FTZ.AND P3, PT, R104, -INF , PT ;  /* 0xff8000006800780b */ /* 0x000fe40003f7d000 */
[----:B------:R-:W-:Y:S02]  /*113c0*/  ISETP.GE.AND P2, PT, R102, R223, PT ;  /* 0x000000df6600720c */ /* 0x000fe40003f46270 */
[----:B------:R-:W-:Y:S02]  /*113d0*/  FMNMX.FTZ R105, R245, R105, !PT ;  /* 0x00000069f5697209 */ /* 0x000fe40007810000 */
[-C--:B------:R-:W-:Y:S02]  /*113e0*/  ISETP.GE.OR P1, PT, R16, R228.reuse, !P1 ;  /* 0x000000e41000720c */ /* 0x080fe40004f26670 */
[----:B------:R-:W-:Y:S02]  /*113f0*/  ISETP.GE.OR P0, PT, R7, R228, !P0 ;  /* 0x000000e40700720c */ /* 0x000fe40004706670 */
[----:B------:R-:W-:Y:S02]  /*11400*/  FMNMX.FTZ R0, R11, R0, !PT ;  /* 0x000000000b007209 */ /* 0x000fe40007810000 */
[----:B------:R-:W-:Y:S02]  /*11410*/  FSEL R109, R109, RZ, P3 ;  /* 0x000000ff6d6d7208 */ /* 0x000fe40001800000 */
[----:B------:R-:W-:Y:S02]  /*11420*/  ISETP.GE.OR P2, PT, R102, R227, !P2 ;  /* 0x000000e36600720c */ /* 0x000fe40005746670 */
[----:B------:R-:W-:Y:S02]  /*11430*/  FMNMX.FTZ R105, R211, R105, !PT ;  /* 0x00000069d3697209 */ /* 0x000fe40007810000 */
[----:B------:R-:W-:Y:S02]  /*11440*/  FSEL R202, R44, -INF , !P1 ;  /* 0xff8000002cca7808 */ /* 0x000fe40004800000 */
[----:B------:R-:W-:Y:S02]  /*11450*/  FSEL R215, R45, -INF , !P0 ;  /* 0xff8000002dd77808 */ /* 0x000fe40004000000 */
[C---:B------:R-:W-:Y:S02]  /*11460*/  ISETP.GE.AND P0, PT, R2.reuse, R223, PT ;  /* 0x000000df0200720c */ /* 0x040fe40003f06270 */
[----:B------:R-:W-:Y:S02]  /*11470*/  ISETP.GE.AND P1, PT, R2, R224, PT ;  /* 0x000000e00200720c */ /* 0x000fe40003f26270 */
[----:B------:R-:W-:Y:S02]  /*11480*/  FMNMX.FTZ R103, R20, R106, !PT ;  /* 0x0000006a14677209 */ /* 0x000fe40007810000 */
[----:B------:R-:W-:Y:S02]  /*11490*/  FSEL R198, R27, -INF , !P2 ;  /* 0xff8000001bc67808 */ /* 0x000fe40005000000 */
[C---:B------:R-:W-:Y:S02]  /*114a0*/  ISETP.GE.AND P2, PT, R19.reuse, R224, PT ;  /* 0x000000e01300720c */ /* 0x040fe40003f46270 */
[----:B------:R-:W-:Y:S02]  /*114b0*/  FMNMX.FTZ R105, R212, R105, !PT ;  /* 0x00000069d4697209 */ /* 0x000fe40007810000 */
[----:B------:R-:W-:Y:S02]  /*114c0*/  FMNMX.FTZ R0, R14, R0, !PT ;  /* 0x000000000e007209 */ /* 0x000fe40007810000 */
[C---:B------:R-:W-:Y:S02]  /*114d0*/  ISETP.GE.OR P0, PT, R2.reuse, R227, !P0 ;  /* 0x000000e30200720c */ /* 0x040fe40004706670 */
[-C--:B------:R-:W-:Y:S01]  /*114e0*/  ISETP.GE.OR P1, PT, R2, R228.reuse, !P1 ;  /* 0x000000e40200720c */ /* 0x080fe20004f26670 */
[--C-:B------:R-:W-:Y:S01]  /*114f0*/  FFMA.FTZ R2, R110, c[0x0][0x23c], -R109.reuse ;  /* 0x00008f006e027a23 */ /* 0x100fe2000001086d */
[----:B------:R-:W-:Y:S02]  /*11500*/  ISETP.GE.OR P2, PT, R19, R228, !P2 ;  /* 0x000000e41300720c */ /* 0x000fe40005746670 */
[----:B------:R-:W-:Y:S01]  /*11510*/  FMNMX.FTZ R105, R66, R105, !PT ;  /* 0x0000006942697209 */ /* 0x000fe20007810000 */
[----:B------:R1:W-:Y:S01]  /*11520*/  MUFU.EX2 R249, R2 ;  /* 0x0000000200f97308 */ /* 0x0003e20000000800 */
[----:B------:R-:W-:Y:S02]  /*11530*/  FMNMX.FTZ R103, R10, R103, !PT ;  /* 0x000000670a677209 */ /* 0x000fe40007810000 */
[----:B------:R-:W-:Y:S02]  /*11540*/  FMNMX.FTZ R0, R15, R0, !PT ;  /* 0x000000000f007209 */ /* 0x000fe40007810000 */
[----:B------:R-:W-:Y:S02]  /*11550*/  FMNMX.FTZ R105, R67, R105, !PT ;  /* 0x0000006943697209 */ /* 0x000fe40007810000 */
[----:B------:R-:W-:Y:S02]  /*11560*/  FSEL R193, R29, -INF , !P2 ;  /* 0xff8000001dc17808 */ /* 0x000fe40005000000 */
[----:B------:R-:W-:Y:S01]  /*11570*/  ISETP.GE.AND P2, PT, R17, R223, PT ;  /* 0x000000df1100720c */ /* 0x000fe20003f46270 */
[----:B------:R-:W2:Y:S01]  /*11580*/  SHFL.BFLY PT, R8, R105, 0x2, 0x1f ;  /* 0x0c401f0069087f89 */ /* 0x000ea200000e0000 */
[----:B------:R-:W-:Y:S02]  /*11590*/  FMNMX.FTZ R103, R12, R103, !PT ;  /* 0x000000670c677209 */ /* 0x000fe40007810000 */
[----:B------:R-:W-:Y:S02]  /*115a0*/  FMNMX.FTZ R0, R197, R0, !PT ;  /* 0x00000000c5007209 */ /* 0x000fe40007810000 */
[----:B------:R-:W-:Y:S02]  /*115b0*/  ISETP.GE.OR P2, PT, R17, R227, !P2 ;  /* 0x000000e31100720c */ /* 0x000fe40005746670 */
[----:B------:R-:W-:Y:S02]  /*115c0*/  FMNMX.FTZ R103, R13, R103, !PT ;  /* 0x000000670d677209 */ /* 0x000fe40007810000 */
[----:B------:R-:W-:Y:S02]  /*115d0*/  FMNMX.FTZ R0, R198, R0, !PT ;  /* 0x00000000c6007209 */ /* 0x000fe40007810000 */
[----:B------:R-:W-:Y:S02]  /*115e0*/  FSEL R237, R43, -INF , !P2 ;  /* 0xff8000002bed7808 */ /* 0x000fe40005000000 */
[----:B------:R-:W-:Y:S01]  /*115f0*/  ISETP.GE.AND P2, PT, R7, R223, PT ;  /* 0x000000df0700720c */ /* 0x000fe20003f46270 */
[--C-:B-1----:R-:W-:Y:S01]  /*11600*/  FFMA.FTZ R2, R176, c[0x0][0x23c], -R109.reuse ;  /* 0x00008f00b0027a23 */ /* 0x102fe2000001086d */
[----:B------:R-:W-:Y:S02]  /*11610*/  FMNMX.FTZ R103, R189, R103, !PT ;  /* 0x00000067bd677209 */ /* 0x000fe40007810000 */
[----:B------:R-:W-:Y:S01]  /*11620*/  FMNMX.FTZ R0, R199, R0, !PT ;  /* 0x00000000c7007209 */ /* 0x000fe20007810000 */
[----:B------:R1:W3:Y:S01]  /*11630*/  MUFU.EX2 R244, R2 ;  /* 0x0000000200f47308 */ /* 0x0002e20000000800 */
[----:B------:R-:W-:Y:S02]  /*11640*/  ISETP.GE.OR P2, PT, R7, R227, !P2 ;  /* 0x000000e30700720c */ /* 0x000fe40005746670 */
[----:B------:R-:W-:Y:S02]  /*11650*/  FMNMX.FTZ R103, R190, R103, !PT ;  /* 0x00000067be677209 */ /* 0x000fe40007810000 */
[----:B------:R-:W-:Y:S02]  /*11660*/  FMNMX.FTZ R0, R200, R0, !PT ;  /* 0x00000000c8007209 */ /* 0x000fe40007810000 */
[----:B------:R-:W-:Y:S02]  /*11670*/  FSEL R238, R47, -INF , !P2 ;  /* 0xff8000002fee7808 */ /* 0x000fe40005000000 */
[----:B------:R-:W-:Y:S02]  /*11680*/  ISETP.GE.AND P2, PT, R5, R224, PT ;  /* 0x000000e00500720c */ /* 0x000fe40003f46270 */
[----:B------:R-:W-:Y:S02]  /*11690*/  FMNMX.FTZ R103, R191, R103, !PT ;  /* 0x00000067bf677209 */ /* 0x000fe40007810000 */
[----:B------:R-:W-:Y:S02]  /*116a0*/  FMNMX.FTZ R0, R234, R0, !PT ;  /* 0x00000000ea007209 */ /* 0x000fe40007810000 */
[----:B------:R-:W-:Y:S02]  /*116b0*/  FSEL R56, R56, -INF , !P1 ;  /* 0xff80000038387808 */ /* 0x000fe40004800000 */
[C---:B------:R-:W-:Y:S02]  /*116c0*/  ISETP.GE.AND P1, PT, R4.reuse, R224, PT ;  /* 0x000000e00400720c */ /* 0x040fe40003f26270 */
[----:B------:R-:W-:Y:S02]  /*116d0*/  ISETP.GE.OR P2, PT, R5, R228, !P2 ;  /* 0x000000e40500720c */ /* 0x000fe40005746670 */
[----:B------:R-:W-:Y:S02]  /*116e0*/  FMNMX.FTZ R103, R193, R103, !PT ;  /* 0x00000067c1677209 */ /* 0x000fe40007810000 */
[----:B------:R-:W-:Y:S02]  /*116f0*/  FMNMX.FTZ R0, R237, R0, !PT ;  /* 0x00000000ed007209 */ /* 0x000fe40007810000 */
[----:B------:R-:W-:Y:S02]  /*11700*/  ISETP.GE.OR P1, PT, R4, R228, !P1 ;  /* 0x000000e40400720c */ /* 0x000fe40004f26670 */
[----:B------:R-:W-:Y:S02]  /*11710*/  FSEL R60, R60, -INF , !P2 ;  /* 0xff8000003c3c7808 */ /* 0x000fe40005000000 */
[----:B------:R-:W-:Y:S02]  /*11720*/  ISETP.GE.AND P2, PT, R6, R223, PT ;  /* 0x000000df0600720c */ /* 0x000fe40003f46270 */
[----:B------:R-:W-:Y:S02]  /*11730*/  FMNMX.FTZ R0, R235, R0, !PT ;  /* 0x00000000eb007209 */ /* 0x000fe40007810000 */
[----:B------:R-:W-:Y:S02]  /*11740*/  FMNMX.FTZ R103, R201, R103, !PT ;  /* 0x00000067c9677209 */ /* 0x000fe40007810000 */
[----:B------:R-:W-:Y:S02]  /*11750*/  FSEL R217, R61, -INF , !P1 ;  /* 0xff8000003dd97808 */ /* 0x000fe40004800000 */
[----:B------:R-:W-:Y:S02]  /*11760*/  FSEL R58, R58, -INF , !P0 ;  /* 0xff8000003a3a7808 */ /* 0x000fe40004000000 */
[----:B------:R-:W-:Y:S02]  /*11770*/  ISETP.GE.OR P2, PT, R6, R227, !P2 ;  /* 0x000000e30600720c */ /* 0x000fe40005746670 */
[----:B------:R-:W-:Y:S02]  /*11780*/  FMNMX.FTZ R103, R203, R103, !PT ;  /* 0x00000067cb677209 */ /* 0x000fe40007810000 */
[----:B------:R-:W-:Y:S02]  /*11790*/  ISETP.GE.AND P1, PT, R5, R223, PT ;  /* 0x000000df0500720c */ /* 0x000fe40003f26270 */
[----:B------:R-:W-:Y:S02]  /*117a0*/  FMNMX.FTZ R0, R238, R0, !PT ;  /* 0x00000000ee007209 */ /* 0x000fe40007810000 */
[----:B--2---:R-:W-:Y:S02]  /*117b0*/  FMNMX.FTZ R105, R105, R8, !PT ;  /* 0x0000000869697209 */ /* 0x004fe40007810000 */
[----:B------:R-:W-:Y:S02]  /*117c0*/  ISETP.GE.OR P1, PT, R5, R227, !P1 ;  /* 0x000000e30500720c */ /* 0x000fe40004f26670 */
[----:B------:R-:W-:Y:S01]  /*117d0*/  FSEL R59, R59, -INF , !P2 ;  /* 0xff8000003b3b7808 */ /* 0x000fe20005000000 */
[----:B------:R-:W2:Y:S01]  /*117e0*/  SHFL.BFLY PT, R8, R105, 0x1, 0x1f ;  /* 0x0c201f0069087f89 */ /* 0x000ea200000e0000 */
[----:B------:R-:W-:Y:S02]  /*117f0*/  FMNMX.FTZ R0, R58, R0, !PT ;  /* 0x000000003a007209 */ /* 0x000fe40007810000 */
        /* <DEDUP_REMOVED lines=9> */
[----:B------:R-:W-:Y:S02]  /*11890*/  FMNMX.FTZ R103, R57, R103, !PT ;  /* 0x0000006739677209 */ /* 0x000fe40007810000 */
[----:B------:R-:W-:Y:S02]  /*118a0*/  FMNMX.FTZ R0, R108, R0, !PT ;  /* 0x000000006c007209 */ /* 0x000fe40007810000 */
[----:B------:R-:W-:Y:S02]  /*118b0*/  FMNMX.FTZ R103, R60, R103, !PT ;  /* 0x000000673c677209 */ /* 0x000fe40007810000 */
[----:B--2---:R-:W-:Y:S01]  /*118c0*/  FMNMX.FTZ R105, R105, R8, !PT ;  /* 0x0000000869697209 */ /* 0x004fe20007810000 */
[----:B-1----:R-:W1:Y:S01]  /*118d0*/  SHFL.BFLY PT, R2, R0, 0x2, 0x1f ;  /* 0x0c401f0000027f89 */ /* 0x002e6200000e0000 */
[----:B------:R-:W-:Y:S02]  /*118e0*/  FMNMX.FTZ R103, R217, R103, !PT ;  /* 0x00000067d9677209 */ /* 0x000fe40007810000 */
[C---:B------:R-:W-:Y:S01]  /*118f0*/  FSETP.NEU.FTZ.AND P2, PT, R105.reuse, -INF , PT ;  /* 0xff8000006900780b */ /* 0x040fe20003f5d000 */
[----:B------:R-:W-:Y:S01]  /*11900*/  FMUL.FTZ R110, R105, c[0x0][0x23c] ;  /* 0x00008f00696e7a20 */ /* 0x000fe20000410000 */
[----:B---3--:R-:W-:Y:S03]  /*11910*/  F2FP.BF16.PACK_AB R176, R244, R249 ;  /* 0x000000f9f4b0723e */ /* 0x008fe600000010ff */
[----:B------:R-:W2:Y:S01]  /*11920*/  SHFL.BFLY PT, R7, R103, 0x2, 0x1f ;  /* 0x0c401f0067077f89 */ /* 0x000ea200000e0000 */
[----:B------:R-:W-:Y:S05]  /*11930*/  FSEL R110, R110, RZ, P2 ;  /* 0x000000ff6e6e7208 */ /* 0x000fea0001000000 */
[--C-:B------:R-:W-:Y:S04]  /*11940*/  FFMA.FTZ R4, R111, c[0x0][0x23c], -R110.reuse ;  /* 0x00008f006f047a23 */ /* 0x100fe8000001086e */
[----:B------:R3:W-:Y:S01]  /*11950*/  MUFU.EX2 R213, R4 ;  /* 0x0000000400d57308 */ /* 0x0007e20000000800 */
[----:B-1----:R-:W-:Y:S01]  /*11960*/  FMNMX.FTZ R0, R0, R2, !PT ;  /* 0x0000000200007209 */ /* 0x002fe20007810000 */
[--C-:B------:R-:W-:Y:S08]  /*11970*/  FFMA.FTZ R2, R180, c[0x0][0x23c], -R110.reuse ;  /* 0x00008f00b4027a23 */ /* 0x100ff0000001086e */
[----:B------:R1:W-:Y:S01]  /*11980*/  MUFU.EX2 R248, R2 ;  /* 0x0000000200f87308 */ /* 0x0003e20000000800 */
[----:B--2---:R-:W-:Y:S05]  /*11990*/  FMNMX.FTZ R103, R103, R7, !PT ;  /* 0x0000000767677209 */ /* 0x004fea0007810000 */
[----:B------:R-:W2:Y:S01]  /*119a0*/  SHFL.BFLY PT, R5, R103, 0x1, 0x1f ;  /* 0x0c201f0067057f89 */ /* 0x000ea200000e0000 */
[----:B---3--:R-:W-:Y:S04]  /*119b0*/  FFMA.FTZ R4, R177, c[0x0][0x23c], -R110 ;  /* 0x00008f00b1047a23 */ /* 0x008fe8000001086e */
[----:B------:R3:W4:Y:S03]  /*119c0*/  MUFU.EX2 R48, R4 ;  /* 0x0000000400307308 */ /* 0x0007260000000800 */
[----:B-1----:R-:W1:Y:S01]  /*119d0*/  SHFL.BFLY PT, R2, R0, 0x1, 0x1f ;  /* 0x0c201f0000027f89 */ /* 0x002e6200000e0000 */
[----:B--2---:R-:W-:Y:S04]  /*119e0*/  FMNMX.FTZ R103, R103, R5, !PT ;  /* 0x0000000567677209 */ /* 0x004fe80007810000 */
[C---:B------:R-:W-:Y:S01]  /*119f0*/  FSETP.NEU.FTZ.AND P1, PT, R103.reuse, -INF , PT ;  /* 0xff8000006700780b */ /* 0x040fe20003f3d000 */
[----:B------:R-:W-:Y:S02]  /*11a00*/  FMUL.FTZ R111, R103, c[0x0][0x23c] ;  /* 0x00008f00676f7a20 */ /* 0x000fe40000410000 */
[----:B---3--:R-:W-:Y:S03]  /*11a10*/  FFMA.FTZ R4, R179, c[0x0][0x23c], -R109 ;  /* 0x00008f00b3047a23 */ /* 0x008fe6000001086d */
[----:B------:R-:W-:Y:S02]  /*11a20*/  FSEL R111, R111, RZ, P1 ;  /* 0x000000ff6f6f7208 */ /* 0x000fe40000800000 */
[----:B----4-:R-:W-:Y:S01]  /*11a30*/  F2FP.BF16.PACK_AB R177, R48, R213 ;  /* 0x000000d530b1723e */ /* 0x010fe200000010ff */
[----:B------:R2:W-:Y:S01]  /*11a40*/  MUFU.EX2 R247, R4 ;  /* 0x0000000400f77308 */ /* 0x0005e20000000800 */
[----:B-1----:R-:W-:Y:S01]  /*11a50*/  FMNMX.FTZ R102, R0, R2, !PT ;  /* 0x0000000200667209 */ /* 0x002fe20007810000 */
[----:B------:R-:W-:Y:S03]  /*11a60*/  FFMA.FTZ R0, R12, c[0x0][0x23c], -R111 ;  /* 0x00008f000c007a23 */ /* 0x000fe6000001086f */
[C---:B------:R-:W-:Y:S01]  /*11a70*/  FSETP.NEU.FTZ.AND P0, PT, R102.reuse, -INF , PT ;  /* 0xff8000006600780b */ /* 0x040fe20003f1d000 */
[----:B------:R-:W-:Y:S04]  /*11a80*/  FMUL.FTZ R184, R102, c[0x0][0x23c] ;  /* 0x00008f0066b87a20 */ /* 0x000fe80000410000 */
[----:B------:R1:W-:Y:S01]  /*11a90*/  MUFU.EX2 R243, R0 ;  /* 0x0000000000f37308 */ /* 0x0003e20000000800 */
[----:B------:R-:W-:Y:S05]  /*11aa0*/  FSEL R184, R184, RZ, P0 ;  /* 0x000000ffb8b87208 */ /* 0x000fea0000000000 */
[----:B------:R-:W-:Y:S04]  /*11ab0*/  FFMA.FTZ R2, R15, c[0x0][0x23c], -R184 ;  /* 0x00008f000f027a23 */ /* 0x000fe800000108b8 */
[----:B------:R3:W-:Y:S01]  /*11ac0*/  MUFU.EX2 R214, R2 ;  /* 0x0000000200d67308 */ /* 0x0007e20000000800 */
[----:B--2---:R-:W-:Y:S09]  /*11ad0*/  FFMA.FTZ R4, R178, c[0x0][0x23c], -R109 ;  /* 0x00008f00b2047a23 */ /* 0x004ff2000001086d */
[----:B------:R2:W4:Y:S01]  /*11ae0*/  MUFU.EX2 R239, R4 ;  /* 0x0000000400ef7308 */ /* 0x0005220000000800 */
[--C-:B-1----:R-:W-:Y:S09]  /*11af0*/  FFMA.FTZ R0, R13, c[0x0][0x23c], -R111.reuse ;  /* 0x00008f000d007a23 */ /* 0x102ff2000001086f */
[----:B------:R1:W1:Y:S01]  /*11b00*/  MUFU.EX2 R233, R0 ;  /* 0x0000000000e97308 */ /* 0x0002620000000800 */
[----:B---3--:R-:W-:Y:S01]  /*11b10*/  FSEL R2, R105, RZ, P2 ;  /* 0x000000ff69027208 */ /* 0x008fe20001000000 */
[----:B--2---:R-:W-:Y:S01]  /*11b20*/  FFMA.FTZ R4, R181, c[0x0][0x23c], -R110 ;  /* 0x00008f00b5047a23 */ /* 0x004fe2000001086e */
[----:B----4-:R-:W-:Y:S07]  /*11b30*/  F2FP.BF16.PACK_AB R178, R239, R247 ;  /* 0x000000f7efb2723e */ /* 0x010fee00000010ff */
[----:B------:R-:W2:Y:S01]  /*11b40*/  MUFU.EX2 R236, R4 ;  /* 0x0000000400ec7308 */ /* 0x000ea20000000800 */
[--C-:B-1----:R-:W-:Y:S01]  /*11b50*/  FFMA.FTZ R0, R21, c[0x0][0x23c], -R184.reuse ;  /* 0x00008f0015007a23 */ /* 0x102fe200000108b8 */
[----:B------:R-:W-:Y:S08]  /*11b60*/  F2FP.BF16.PACK_AB R182, R233, R243 ;  /* 0x000000f3e9b6723e */ /* 0x000ff000000010ff */
[----:B------:R1:W-:Y:S01]  /*11b70*/  MUFU.EX2 R250, R0 ;  /* 0x0000000000fa7308 */ /* 0x0003e20000000800 */
[----:B--2---:R-:W-:Y:S01]  /*11b80*/  F2FP.BF16.PACK_AB R179, R236, R248 ;  /* 0x000000f8ecb3723e */ /* 0x004fe200000010ff */
[--C-:B------:R-:W-:Y:S02]  /*11b90*/  FFMA.FTZ R4, R20, c[0x0][0x23c], -R111.reuse ;  /* 0x00008f0014047a23 */ /* 0x100fe4000001086f */
[----:B------:R-:W2:Y:S06]  /*11ba0*/  LDSM.16.MT88.4 R20, [R216+0x9000] ;  /* 0x00900000d814783b */ /* 0x000eac0000004200 */
[----:B------:R3:W-:Y:S01]  /*11bb0*/  MUFU.EX2 R50, R4 ;  /* 0x0000000400327308 */ /* 0x0007e20000000800 */
[--C-:B-1----:R-:W-:Y:S09]  /*11bc0*/  FFMA.FTZ R0, R11, c[0x0][0x23c], -R184.reuse ;  /* 0x00008f000b007a23 */ /* 0x102ff200000108b8 */
[----:B------:R1:W4:Y:S01]  /*11bd0*/  MUFU.EX2 R246, R0 ;  /* 0x0000000000f67308 */ /* 0x0003220000000800 */
[----:B---3--:R-:W-:Y:S09]  /*11be0*/  FFMA.FTZ R4, R10, c[0x0][0x23c], -R111 ;  /* 0x00008f000a047a23 */ /* 0x008ff2000001086f */
[----:B------:R-:W3:Y:S01]  /*11bf0*/  MUFU.EX2 R49, R4 ;  /* 0x0000000400317308 */ /* 0x000ee20000000800 */
[----:B-1----:R-:W-:Y:S01]  /*11c00*/  FFMA.FTZ R0, R14, c[0x0][0x23c], -R184 ;  /* 0x00008f000e007a23 */ /* 0x002fe200000108b8 */
[----:B----4-:R-:W-:Y:S08]  /*11c10*/  F2FP.BF16.PACK_AB R181, R246, R250 ;  /* 0x000000faf6b5723e */ /* 0x010ff000000010ff */
[----:B------:R1:W4:Y:S01]  /*11c20*/  MUFU.EX2 R241, R0 ;  /* 0x0000000000f17308 */ /* 0x0003220000000800 */
[----:B---3--:R-:W-:Y:S02]  /*11c30*/  F2FP.BF16.PACK_AB R180, R49, R50 ;  /* 0x0000003231b4723e */ /* 0x008fe400000010ff */
[----:B-1----:R-:W-:Y:S02]  /*11c40*/  FSEL R0, R104, RZ, P3 ;  /* 0x000000ff68007208 */ /* 0x002fe40001800000 */
[----:B----4-:R-:W-:Y:S03]  /*11c50*/  F2FP.BF16.PACK_AB R183, R214, R241 ;  /* 0x000000f1d6b7723e */ /* 0x010fe600000010ff */
[----:B------:R-:W-:Y:S04]  /*11c60*/  FADD.FTZ R0, -R0, R3 ;  /* 0x0000000300007221 */ /* 0x000fe80000010100 */
[----:B------:R-:W-:Y:S04]  /*11c70*/  FMUL.FTZ R0, R0, c[0x0][0x23c] ;  /* 0x00008f0000007a20 */ /* 0x000fe80000410000 */
        /* <DEDUP_REMOVED lines=21> */
[----:B---3--:R-:W-:Y:S02]  /*11dd0*/  FMUL.FTZ R34, R100, R142 ;  /* 0x0000008e64227220 */ /* 0x008fe40000410000 */
[----:B------:R-:W-:Y:S02]  /*11de0*/  FMUL.FTZ R0, R0, c[0x0][0x23c] ;  /* 0x00008f0000007a20 */ /* 0x000fe40000410000 */
[----:B------:R-:W-:Y:S02]  /*11df0*/  IMAD.MOV.U32 R142, RZ, RZ, R244 ;  /* 0x000000ffff8e7224 */ /* 0x000fe400078e00f4 */
[----:B------:R1:W3:Y:S01]  /*11e00*/  MUFU.EX2 R3, R0 ;  /* 0x0000000000037308 */ /* 0x0002e20000000800 */
[C---:B------:R-:W-:Y:S01]  /*11e10*/  FMUL.FTZ R35, R100.reuse, R143 ;  /* 0x0000008f64237220 */ /* 0x040fe20000410000 */
[----:B------:R-:W-:Y:S01]  /*11e20*/  MOV R143, R243 ;  /* 0x000000f3008f7202 */ /* 0x000fe20000000f00 */
        /* <DEDUP_REMOVED lines=14> */
[C---:B---3--:R-:W-:Y:S02]  /*11f10*/  FMUL.FTZ R29, R3.reuse, R137 ;  /* 0x00000089031d7220 */ /* 0x048fe40000410000 */
[----:B------:R1:W-:Y:S01]  /*11f20*/  MUFU.EX2 R51, R2 ;  /* 0x0000000200337308 */ /* 0x0003e20000000800 */
[----:B------:R-:W-:Y:S02]  /*11f30*/  IMAD.MOV.U32 R137, RZ, RZ, R250 ;  /* 0x000000ffff897224 */ /* 0x000fe400078e00fa */
[----:B------:R-:W-:Y:S02]  /*11f40*/  FMUL.FTZ R0, R0, c[0x0][0x23c] ;  /* 0x00008f0000007a20 */ /* 0x000fe40000410000 */
[C---:B------:R-:W-:Y:S02]  /*11f50*/  FMUL.FTZ R28, R3.reuse, R136 ;  /* 0x00000088031c7220 */ /* 0x040fe40000410000 */
[----:B------:R-:W-:Y:S02]  /*11f60*/  IMAD.MOV.U32 R136, RZ, RZ, R249 ;  /* 0x000000ffff887224 */ /* 0x000fe400078e00f9 */
[----:B------:R-:W-:Y:S01]  /*11f70*/  IMAD.MOV.U32 R185, RZ, RZ, R241 ;  /* 0x000000ffffb97224 */ /* 0x000fe200078e00f1 */
[----:B------:R-:W2:Y:S01]  /*11f80*/  MUFU.EX2 R0, R0 ;  /* 0x0000000000007308 */ /* 0x000ea20000000800 */
[C---:B------:R-:W-:Y:S02]  /*11f90*/  FMUL.FTZ R8, R3.reuse, R116 ;  /* 0x0000007403087220 */ /* 0x040fe40000410000 */
[C---:B------:R-:W-:Y:S02]  /*11fa0*/  FMUL.FTZ R9, R3.reuse, R117 ;  /* 0x0000007503097220 */ /* 0x040fe40000410000 */
[C---:B------:R-:W-:Y:S02]  /*11fb0*/  FMUL.FTZ R12, R3.reuse, R120 ;  /* 0x00000078030c7220 */ /* 0x040fe40000410000 */
[C---:B------:R-:W-:Y:S02]  /*11fc0*/  FMUL.FTZ R13, R3.reuse, R121 ;  /* 0x00000079030d7220 */ /* 0x040fe40000410000 */
[C---:B------:R-:W-:Y:S02]  /*11fd0*/  FMUL.FTZ R24, R3.reuse, R132 ;  /* 0x0000008403187220 */ /* 0x040fe40000410000 */
[----:B------:R-:W-:Y:S02]  /*11fe0*/  FMUL.FTZ R25, R3, R133 ;  /* 0x0000008503197220 */ /* 0x000fe40000410000 */
[----:B------:R-:W-:Y:S02]  /*11ff0*/  IMAD.MOV.U32 R133, RZ, RZ, R50 ;  /* 0x000000ffff857224 */ /* 0x000fe400078e0032 */
[----:B-1----:R-:W-:Y:S02]  /*12000*/  FFMA.FTZ R2, R186, c[0x0][0x23c], -R109 ;  /* 0x00008f00ba027a23 */ /* 0x002fe4000001086d */
[----:B------:R-:W-:Y:S02]  /*12010*/  IMAD.MOV.U32 R186, RZ, RZ, R239 ;  /* 0x000000ffffba7224 */ /* 0x000fe400078e00ef */
[----:B------:R1:W3:Y:S01]  /*12020*/  MUFU.EX2 R252, R2 ;  /* 0x0000000200fc7308 */ /* 0x0002e20000000800 */
[----:B------:R-:W-:Y:S02]  /*12030*/  FMUL.FTZ R50, R100, R158 ;  /* 0x0000009e64327220 */ /* 0x000fe40000410000 */
[----:B------:R-:W-:Y:S02]  /*12040*/  IMAD.MOV.U32 R158, RZ, RZ, R209 ;  /* 0x000000ffff9e7224 */ /* 0x000fe400078e00d1 */
[C---:B--2---:R-:W-:Y:S02]  /*12050*/  FMUL.FTZ R31, R0.reuse, R139 ;  /* 0x0000008b001f7220 */ /* 0x044fe40000410000 */
[----:B------:R-:W-:Y:S02]  /*12060*/  IMAD.MOV.U32 R139, RZ, RZ, R248 ;  /* 0x000000ffff8b7224 */ /* 0x000fe400078e00f8 */
[C---:B------:R-:W-:Y:S02]  /*12070*/  FMUL.FTZ R10, R0.reuse, R118 ;  /* 0x00000076000a7220 */ /* 0x040fe40000410000 */
[C---:B------:R-:W-:Y:S02]  /*12080*/  FMUL.FTZ R11, R0.reuse, R119 ;  /* 0x00000077000b7220 */ /* 0x040fe40000410000 */
[----:B------:R-:W2:Y:S01]  /*12090*/  LDSM.16.MT88.4 R116, [R216+0xb000] ;  /* 0x00b00000d874783b */ /* 0x000ea20000004200 */
[----:B------:R-:W-:Y:S02]  /*120a0*/  IMAD.MOV.U32 R132, RZ, RZ, R58 ;  /* 0x000000ffff847224 */ /* 0x000fe400078e003a */
[C---:B------:R-:W-:Y:S02]  /*120b0*/  FMUL.FTZ R14, R0.reuse, R122 ;  /* 0x0000007a000e7220 */ /* 0x040fe40000410000 */
[C---:B------:R-:W-:Y:S01]  /*120c0*/  HMMA.16816.F32.BF16 R8, R180.reuse, R20, R8 ;  /* 0x00000014b408723c */ /* 0x040fe20000041808 */
[C---:B------:R-:W-:Y:S02]  /*120d0*/  FMUL.FTZ R15, R0.reuse, R123 ;  /* 0x0000007b000f7220 */ /* 0x040fe40000410000 */
[C---:B------:R-:W-:Y:S02]  /*120e0*/  FMUL.FTZ R26, R0.reuse, R134 ;  /* 0x00000086001a7220 */ /* 0x040fe40000410000 */
[C---:B------:R-:W-:Y:S02]  /*120f0*/  FMUL.FTZ R27, R0.reuse, R135 ;  /* 0x00000087001b7220 */ /* 0x040fe40000410000 */
[----:B-1----:R-:W-:Y:S01]  /*12100*/  FFMA.FTZ R2, R187, c[0x0][0x23c], -R110 ;  /* 0x00008f00bb027a23 */ /* 0x002fe2000001086e */
[-C--:B------:R-:W-:Y:S01]  /*12110*/  HMMA.16816.F32.BF16 R12, R180, R22.reuse, R12 ;  /* 0x00000016b40c723c */ /* 0x080fe2000004180c */
[C---:B------:R-:W-:Y:S02]  /*12120*/  FMUL.FTZ R20, R101.reuse, R128 ;  /* 0x0000008065147220 */ /* 0x040fe40000410000 */
[----:B------:R1:W-:Y:S01]  /*12130*/  MUFU.EX2 R251, R2 ;  /* 0x0000000200fb7308 */ /* 0x0003e20000000800 */
[C---:B------:R-:W-:Y:S02]  /*12140*/  FMUL.FTZ R21, R101.reuse, R129 ;  /* 0x0000008165157220 */ /* 0x040fe40000410000 */
[C---:B------:R-:W-:Y:S02]  /*12150*/  FMUL.FTZ R30, R0.reuse, R138 ;  /* 0x0000008a001e7220 */ /* 0x040fe40000410000 */
[C---:B------:R-:W-:Y:S01]  /*12160*/  HMMA.16816.F32.BF16 R16, R176.reuse, R22, R16 ;  /* 0x00000016b010723c */ /* 0x040fe20000041810 */
[----:B------:R-:W-:Y:S03]  /*12170*/  FMUL.FTZ R46, R0, R154 ;  /* 0x0000009a002e7220 */ /* 0x000fe60000410000 */
[----:B------:R-:W-:Y:S02]  /*12180*/  IMAD.MOV.U32 R154, RZ, RZ, R212 ;  /* 0x000000ffff9a7224 */ /* 0x000fe400078e00d4 */
[----:B------:R-:W-:Y:S02]  /*12190*/  IMAD.MOV.U32 R138, RZ, RZ, R213 ;  /* 0x000000ffff8a7224 */ /* 0x000fe400078e00d5 */
[C---:B------:R-:W-:Y:S04]  /*121a0*/  FMUL.FTZ R22, R100.reuse, R130 ;  /* 0x0000008264167220 */ /* 0x040fe80000410000 */
[----:B------:R-:W-:Y:S02]  /*121b0*/  FMUL.FTZ R23, R100, R131 ;  /* 0x0000008364177220 */ /* 0x000fe40000410000 */
[----:B------:R-:W-:Y:S01]  /*121c0*/  LDSM.16.MT88.4 R128, [R216+0xa400] ;  /* 0x00a40000d880783b */ /* 0x000fe20000004200 */
[----:B------:R-:W-:Y:S02]  /*121d0*/  IMAD.MOV.U32 R135, RZ, RZ, R48 ;  /* 0x000000ffff877224 */ /* 0x000fe400078e0030 */
[----:B------:R-:W-:Y:S02]  /*121e0*/  IMAD.MOV.U32 R134, RZ, RZ, R49 ;  /* 0x000000ffff867224 */ /* 0x000fe400078e0031 */
[-C--:B------:R-:W-:Y:S01]  /*121f0*/  HMMA.16816.F32.BF16 R20, R176, R36.reuse, R20 ;  /* 0x00000024b014723c */ /* 0x080fe20000041814 */
[----:B-1----:R-:W-:Y:S01]  /*12200*/  FFMA.FTZ R2, R188, c[0x0][0x23c], -R110 ;  /* 0x00008f00bc027a23 */ /* 0x002fe2000001086e */
[----:B------:R-:W-:Y:S01]  /*12210*/  MOV R188, R65 ;  /* 0x0000004100bc7202 */ /* 0x000fe20000000f00 */
[----:B------:R-:W-:Y:S02]  /*12220*/  FMUL.FTZ R65, R101, R173 ;  /* 0x000000ad65417220 */ /* 0x000fe40000410000 */
[----:B------:R1:W1:Y:S01]  /*12230*/  MUFU.EX2 R250, R2 ;  /* 0x0000000200fa7308 */ /* 0x0002620000000800 */
[C---:B------:R-:W-:Y:S02]  /*12240*/  FMUL.FTZ R40, R3.reuse, R148 ;  /* 0x0000009403287220 */ /* 0x040fe40000410000 */
[C---:B------:R-:W-:Y:S01]  /*12250*/  HMMA.16816.F32.BF16 R24, R180.reuse, R36, R24 ;  /* 0x00000024b418723c */ /* 0x040fe20000041818 */
[----:B------:R-:W-:Y:S03]  /*12260*/  FMUL.FTZ R41, R3, R149 ;  /* 0x0000009503297220 */ /* 0x000fe60000410000 */
[C---:B------:R-:W-:Y:S02]  /*12270*/  FMUL.FTZ R42, R0.reuse, R150 ;  /* 0x00000096002a7220 */ /* 0x040fe40000410000 */
[----:B------:R-:W-:Y:S02]  /*12280*/  FMUL.FTZ R43, R0, R151 ;  /* 0x00000097002b7220 */ /* 0x000fe40000410000 */
[-C--:B------:R-:W-:Y:S01]  /*12290*/  HMMA.16816.F32.BF16 R28, R180, R38.reuse, R28 ;  /* 0x00000026b41c723c */ /* 0x080fe2000004181c */
[C---:B------:R-:W-:Y:S03]  /*122a0*/  FMUL.FTZ R36, R101.reuse, R144 ;  /* 0x0000009065247220 */ /* 0x040fe60000410000 */
[----:B------:R-:W-:Y:S02]  /*122b0*/  IMAD.MOV.U32 R144, RZ, RZ, R236 ;  /* 0x000000ffff907224 */ /* 0x000fe400078e00ec */
[C---:B------:R-:W-:Y:S02]  /*122c0*/  FMUL.FTZ R37, R101.reuse, R145 ;  /* 0x0000009165257220 */ /* 0x040fe40000410000 */
[C---:B------:R-:W-:Y:S01]  /*122d0*/  HMMA.16816.F32.BF16 R32, R176.reuse, R38, R32 ;  /* 0x00000026b020723c */ /* 0x040fe20000041820 */
[----:B------:R-:W-:Y:S03]  /*122e0*/  IMAD.MOV.U32 R145, RZ, RZ, R233 ;  /* 0x000000ffff917224 */ /* 0x000fe600078e00e9 */
[C---:B------:R-:W-:Y:S02]  /*122f0*/  FMUL.FTZ R48, R101.reuse, R156 ;  /* 0x0000009c65307220 */ /* 0x040fe40000410000 */
[----:B-1----:R-:W-:Y:S02]  /*12300*/  FFMA.FTZ R2, R192, c[0x0][0x23c], -R109 ;  /* 0x00008f00c0027a23 */ /* 0x002fe4000001086d */
[C---:B------:R-:W-:Y:S02]  /*12310*/  FMUL.FTZ R39, R100.reuse, R147 ;  /* 0x0000009364277220 */ /* 0x040fe40000410000 */
[----:B------:R1:W-:Y:S02]  /*12320*/  MUFU.EX2 R249, R2 ;  /* 0x0000000200f97308 */ /* 0x0003e40000000800 */
[----:B------:R-:W-:Y:S02]  /*12330*/  IMAD.MOV.U32 R147, RZ, RZ, R232 ;  /* 0x000000ffff937224 */ /* 0x000fe400078e00e8 */
[----:B------:R-:W-:Y:S02]  /*12340*/  FMUL.FTZ R38, R100, R146 ;  /* 0x0000009264267220 */ /* 0x000fe40000410000 */
[----:B------:R-:W-:Y:S02]  /*12350*/  IMAD.MOV.U32 R146, RZ, RZ, R214 ;  /* 0x000000ffff927224 */ /* 0x000fe400078e00d6 */
[----:B------:R-:W-:Y:S02]  /*12360*/  IMAD.MOV.U32 R156, RZ, RZ, R211 ;  /* 0x000000ffff9c7224 */ /* 0x000fe400078e00d3 */
[----:B------:R-:W-:Y:S01]  /*12370*/  FMUL.FTZ R49, R101, R157 ;  /* 0x0000009d65317220 */ /* 0x000fe20000410000 */
[-C--:B------:R-:W-:Y:S01]  /*12380*/  HMMA.16816.F32.BF16 R36, R176, R52.reuse, R36 ;  /* 0x00000034b024723c */ /* 0x080fe20000041824 */
[----:B------:R-:W-:Y:S02]  /*12390*/  IMAD.MOV.U32 R157, RZ, RZ, R210 ;  /* 0x000000ffff9d7224 */ /* 0x000fe400078e00d2 */
[C---:B------:R-:W-:Y:S02]  /*123a0*/  FMUL.FTZ R44, R3.reuse, R152 ;  /* 0x00000098032c7220 */ /* 0x040fe40000410000 */
[----:B------:R-:W-:Y:S02]  /*123b0*/  FMUL.FTZ R45, R3, R153 ;  /* 0x00000099032d7220 */ /* 0x000fe40000410000 */
[----:B------:R-:W-:Y:S01]  /*123c0*/  FMUL.FTZ R47, R0, R155 ;  /* 0x0000009b002f7220 */ /* 0x000fe20000410000 */
[C---:B------:R-:W-:Y:S01]  /*123d0*/  HMMA.16816.F32.BF16 R40, R180.reuse, R52, R40 ;  /* 0x00000034b428723c */ /* 0x040fe20000041828 */
[----:B------:R-:W-:Y:S03]  /*123e0*/  IMAD.MOV.U32 R152, RZ, RZ, R51 ;  /* 0x000000ffff987224 */ /* 0x000fe600078e0033 */
[----:B------:R-:W-:Y:S02]  /*123f0*/  FMUL.FTZ R51, R100, R159 ;  /* 0x0000009f64337220 */ /* 0x000fe40000410000 */
[----:B-1----:R-:W-:Y:S02]  /*12400*/  FFMA.FTZ R2, R194, c[0x0][0x23c], -R109 ;  /* 0x00008f00c2027a23 */ /* 0x002fe4000001086d */
[-C--:B------:R-:W-:Y:S01]  /*12410*/  HMMA.16816.F32.BF16 R44, R180, R54.reuse, R44 ;  /* 0x00000036b42c723c */ /* 0x080fe2000004182c */
[C---:B------:R-:W-:Y:S01]  /*12420*/  FMUL.FTZ R52, R101.reuse, R160 ;  /* 0x000000a065347220 */ /* 0x040fe20000410000 */
[----:B------:R1:W1:Y:S02]  /*12430*/  MUFU.EX2 R248, R2 ;  /* 0x0000000200f87308 */ /* 0x0002640000000800 */
[----:B------:R-:W-:Y:S02]  /*12440*/  FMUL.FTZ R53, R101, R161 ;  /* 0x000000a165357220 */ /* 0x000fe40000410000 */
[----:B------:R-:W-:Y:S02]  /*12450*/  FMUL.FTZ R58, R0, R166 ;  /* 0x000000a6003a7220 */ /* 0x000fe40000410000 */
[C---:B------:R-:W-:Y:S01]  /*12460*/  HMMA.16816.F32.BF16 R48, R176.reuse, R54, R48 ;  /* 0x00000036b030723c */ /* 0x040fe20000041830 */
[----:B------:R-:W-:Y:S03]  /*12470*/  IMAD.MOV.U32 R187, RZ, RZ, R56 ;  /* 0x000000ffffbb7224 */ /* 0x000fe600078e0038 */
[C---:B------:R-:W-:Y:S02]  /*12480*/  FMUL.FTZ R56, R3.reuse, R164 ;  /* 0x000000a403387220 */ /* 0x040fe40000410000 */
        /* <DEDUP_REMOVED lines=9> */
[C---:B------:R-:W-:Y:S02]  /*12520*/  FMUL.FTZ R59, R0.reuse, R167 ;  /* 0x000000a7003b7220 */ /* 0x040fe40000410000 */
[C---:B------:R-:W-:Y:S02]  /*12530*/  FMUL.FTZ R63, R0.reuse, R171 ;  /* 0x000000ab003f7220 */ /* 0x040fe40000410000 */
[----:B------:R-:W-:Y:S03]  /*12540*/  IMAD.MOV.U32 R150, RZ, RZ, R67 ;  /* 0x000000ffff967224 */ /* 0x000fe600078e0043 */
[C---:B------:R-:W-:Y:S01]  /*12550*/  HMMA.16816.F32.BF16 R56, R180.reuse, R112, R56 ;  /* 0x00000070b438723c */ /* 0x040fe20000041838 */
[----:B------:R-:W-:Y:S02]  /*12560*/  IMAD.MOV.U32 R148, RZ, RZ, R62 ;  /* 0x000000ffff947224 */ /* 0x000fe400078e003e */
[----:B------:R-:W-:Y:S02]  /*12570*/  FMUL.FTZ R62, R0, R170 ;  /* 0x000000aa003e7220 */ /* 0x000fe40000410000 */
[----:B------:R-:W-:Y:S02]  /*12580*/  IMAD.MOV.U32 R149, RZ, RZ, R60 ;  /* 0x000000ffff957224 */ /* 0x000fe400078e003c */
[----:B------:R-:W-:Y:S02]  /*12590*/  FMUL.FTZ R60, R3, R168 ;  /* 0x000000a8033c7220 */ /* 0x000fe40000410000 */
[----:B------:R-:W-:Y:S03]  /*125a0*/  FMUL.FTZ R67, R100, R175 ;  /* 0x000000af64437220 */ /* 0x000fe60000410000 */
[----:B------:R-:W-:Y:S02]  /*125b0*/  IMAD.MOV.U32 R155, RZ, RZ, R64 ;  /* 0x000000ffff9b7224 */ /* 0x000fe400078e0040 */
[-C--:B------:R-:W-:Y:S01]  /*125c0*/  HMMA.16816.F32.BF16 R60, R180, R114.reuse, R60 ;  /* 0x00000072b43c723c */ /* 0x080fe2000004183c */
[----:B------:R-:W-:Y:S02]  /*125d0*/  FMUL.FTZ R64, R101, R172 ;  /* 0x000000ac65407220 */ /* 0x000fe40000410000 */
[----:B-1----:R-:W-:Y:S02]  /*125e0*/  FFMA.FTZ R2, R196, c[0x0][0x23c], -R110 ;  /* 0x00008f00c4027a23 */ /* 0x002fe4000001086e */
[----:B------:R-:W-:Y:S02]  /*125f0*/  IMAD.MOV.U32 R153, RZ, RZ, R66 ;  /* 0x000000ffff997224 */ /* 0x000fe400078e0042 */
[----:B------:R1:W4:Y:S01]  /*12600*/  MUFU.EX2 R246, R2 ;  /* 0x0000000200f67308 */ /* 0x0003220000000800 */
[----:B------:R-:W-:Y:S02]  /*12610*/  FMUL.FTZ R66, R100, R174 ;  /* 0x000000ae64427220 */ /* 0x000fe40000410000 */
[----:B------:R-:W-:Y:S02]  /*12620*/  LDSM.16.MT88.4 R172, [R218+0xac00] ;  /* 0x00ac0000daac783b */ /* 0x000fe40000004200 */
[C---:B------:R-:W-:Y:S02]  /*12630*/  FMUL.FTZ R72, R3.reuse, R72 ;  /* 0x0000004803487220 */ /* 0x040fe40000410000 */
[C---:B------:R-:W-:Y:S01]  /*12640*/  FMUL.FTZ R73, R3.reuse, R73 ;  /* 0x0000004903497220 */ /* 0x040fe20000410000 */
[C---:B------:R-:W-:Y:S01]  /*12650*/  HMMA.16816.F32.BF16 R64, R176.reuse, R114, R64 ;  /* 0x00000072b040723c */ /* 0x040fe20000041840 */
[C---:B------:R-:W-:Y:S02]  /*12660*/  FMUL.FTZ R74, R0.reuse, R74 ;  /* 0x0000004a004a7220 */ /* 0x040fe40000410000 */
[----:B------:R-:W3:Y:S01]  /*12670*/  LDSM.16.MT88.4 R112, [R218+0xb000] ;  /* 0x00b00000da70783b */ /* 0x000ee20000004200 */
[C---:B------:R-:W-:Y:S02]  /*12680*/  FMUL.FTZ R75, R0.reuse, R75 ;  /* 0x0000004b004b7220 */ /* 0x040fe40000410000 */
[C---:B------:R-:W-:Y:S02]  /*12690*/  FMUL.FTZ R76, R3.reuse, R76 ;  /* 0x0000004c034c7220 */ /* 0x040fe40000410000 */
[-C--:B--2---:R-:W-:Y:S01]  /*126a0*/  HMMA.16816.F32.BF16 R68, R176, R116.reuse, R68 ;  /* 0x00000074b044723c */ /* 0x084fe20000041844 */
[----:B------:R-:W-:Y:S03]  /*126b0*/  FMUL.FTZ R77, R3, R77 ;  /* 0x0000004d034d7220 */ /* 0x000fe60000410000 */
[C---:B------:R-:W-:Y:S02]  /*126c0*/  FMUL.FTZ R78, R0.reuse, R78 ;  /* 0x0000004e004e7220 */ /* 0x040fe40000410000 */
[C---:B------:R-:W-:Y:S02]  /*126d0*/  FMUL.FTZ R79, R0.reuse, R79 ;  /* 0x0000004f004f7220 */ /* 0x040fe40000410000 */
        /* <DEDUP_REMOVED lines=10> */
[----:B------:R-:W-:Y:S01]  /*12780*/  FMUL.FTZ R87, R100, R87 ;  /* 0x0000005764577220 */ /* 0x000fe20000410000 */
[----:B------:R-:W2:Y:S02]  /*12790*/  LDSM.16.MT88.4 R116, [R216+0x9400] ;  /* 0x00940000d874783b */ /* 0x000ea40000004200 */
[----:B------:R-:W-:Y:S02]  /*127a0*/  FMUL.FTZ R93, R3, R93 ;  /* 0x0000005d035d7220 */ /* 0x000fe40000410000 */
[C---:B------:R-:W-:Y:S02]  /*127b0*/  FMUL.FTZ R94, R0.reuse, R94 ;  /* 0x0000005e005e7220 */ /* 0x040fe40000410000 */
[----:B------:R-:W-:Y:S01]  /*127c0*/  FMUL.FTZ R95, R0, R95 ;  /* 0x0000005f005f7220 */ /* 0x000fe20000410000 */
[-C--:B---3--:R-:W-:Y:S03]  /*127d0*/  HMMA.16816.F32.BF16 R84, R176, R112.reuse, R84 ;  /* 0x00000070b054723c */ /* 0x088fe60000041854 */
[C---:B------:R-:W-:Y:S02]  /*127e0*/  FMUL.FTZ R96, R101.reuse, R96 ;  /* 0x0000006065607220 */ /* 0x040fe40000410000 */
[----:B-1----:R-:W-:Y:S02]  /*127f0*/  FFMA.FTZ R2, R190, c[0x0][0x23c], -R111 ;  /* 0x00008f00be027a23 */ /* 0x002fe4000001086f */
[----:B------:R-:W-:Y:S02]  /*12800*/  FMUL.FTZ R97, R101, R97 ;  /* 0x0000006165617220 */ /* 0x000fe40000410000 */
[----:B------:R1:W3:Y:S01]  /*12810*/  MUFU.EX2 R243, R2 ;  /* 0x0000000200f37308 */ /* 0x0002e20000000800 */
[C---:B------:R-:W-:Y:S02]  /*12820*/  HMMA.16816.F32.BF16 R88, R180.reuse, R112, R88 ;  /* 0x00000070b458723c */ /* 0x040fe40000041858 */
[C---:B------:R-:W-:Y:S02]  /*12830*/  FMUL.FTZ R98, R100.reuse, R98 ;  /* 0x0000006264627220 */ /* 0x040fe40000410000 */
[----:B------:R-:W-:Y:S02]  /*12840*/  FMUL.FTZ R99, R100, R99 ;  /* 0x0000006364637220 */ /* 0x000fe40000410000 */
[----:B------:R-:W-:Y:S01]  /*12850*/  FFMA.FTZ R106, R240, c[0x0][0x23c], -R109 ;  /* 0x00008f00f06a7a23 */ /* 0x000fe2000001086d */
[----:B------:R-:W-:Y:S01]  /*12860*/  F2FP.BF16.PACK_AB R112, R252, R152 ;  /* 0x00000098fc70723e */ /* 0x000fe200000010ff */
[-C--:B------:R-:W-:Y:S01]  /*12870*/  HMMA.16816.F32.BF16 R92, R180, R114.reuse, R92 ;  /* 0x00000072b45c723c */ /* 0x080fe2000004185c */
[----:B------:R-:W-:Y:S03]  /*12880*/  LDSM.16.MT88.4 R180, [R216+0xbc00] ;  /* 0x00bc0000d8b4783b */ /* 0x000fe60000004200 */
[----:B------:R-:W-:Y:S04]  /*12890*/  F2FP.BF16.PACK_AB R113, R250, R251 ;  /* 0x000000fbfa71723e */ /* 0x000fe800000010ff */
        /* <DEDUP_REMOVED lines=38> */
[--C-:B----4-:R-:W-:Y:S07]  /*12b00*/  FFMA.FTZ R2, R207, c[0x0][0x23c], -R110.reuse ;  /* 0x00008f00cf027a23 */ /* 0x110fee000001086e */
[C---:B------:R-:W-:Y:S01]  /*12b10*/  HMMA.16816.F32.BF16 R48, R112.reuse, R130, R48 ;  /* 0x000000827030723c */ /* 0x040fe20000041830 */
[----:B------:R4:W1:Y:S01]  /*12b20*/  MUFU.EX2 R209, R2 ;  /* 0x0000000200d17308 */ /* 0x0008620000000800 */
[----:B------:R-:W3:Y:S06]  /*12b30*/  LDSM.16.MT88.4 R128, [R218+0xb400] ;  /* 0x00b40000da80783b */ /* 0x000eec0000004200 */
[-C--:B--2---:R-:W-:Y:S08]  /*12b40*/  HMMA.16816.F32.BF16 R52, R112, R116.reuse, R52 ;  /* 0x000000747034723c */ /* 0x084ff00000041834 */
[C---:B------:R-:W-:Y:S08]  /*12b50*/  HMMA.16816.F32.BF16 R56, R120.reuse, R116, R56 ;  /* 0x000000747838723c */ /* 0x040ff00000041838 */
[-C--:B------:R-:W-:Y:S01]  /*12b60*/  HMMA.16816.F32.BF16 R60, R120, R118.reuse, R60 ;  /* 0x00000076783c723c */ /* 0x080fe2000004183c */
[----:B----4-:R-:W-:Y:S02]  /*12b70*/  FFMA.FTZ R2, R208, c[0x0][0x23c], -R109 ;  /* 0x00008f00d0027a23 */ /* 0x010fe4000001086d */
[----:B------:R2:W-:Y:S05]  /*12b80*/  MUFU.EX2 R208, R106 ;  /* 0x0000006a00d07308 */ /* 0x0005ea0000000800 */
[C---:B------:R-:W-:Y:S01]  /*12b90*/  HMMA.16816.F32.BF16 R64, R112.reuse, R118, R64 ;  /* 0x000000767040723c */ /* 0x040fe20000041840 */
[----:B------:R-:W4:Y:S04]  /*12ba0*/  LDSM.16.MT88.4 R116, [R216+0x9800] ;  /* 0x00980000d874783b */ /* 0x000f280000004200 */
[----:B------:R3:W3:Y:S03]  /*12bb0*/  MUFU.EX2 R210, R2 ;  /* 0x0000000200d27308 */ /* 0x0006e60000000800 */
[-C--:B-1----:R-:W-:Y:S08]  /*12bc0*/  HMMA.16816.F32.BF16 R68, R112, R124.reuse, R68 ;  /* 0x0000007c7044723c */ /* 0x082ff00000041844 */
[C---:B------:R-:W-:Y:S01]  /*12bd0*/  HMMA.16816.F32.BF16 R72, R120.reuse, R124, R72 ;  /* 0x0000007c7848723c */ /* 0x040fe20000041848 */
[--C-:B--2---:R-:W-:Y:S07]  /*12be0*/  FFMA.FTZ R106, R203, c[0x0][0x23c], -R111.reuse ;  /* 0x00008f00cb6a7a23 */ /* 0x104fee000001086f */
[-C--:B------:R-:W-:Y:S01]  /*12bf0*/  HMMA.16816.F32.BF16 R76, R120, R126.reuse, R76 ;  /* 0x0000007e784c723c */ /* 0x080fe2000004184c */
[----:B------:R-:W-:Y:S03]  /*12c00*/  MUFU.EX2 R203, R106 ;  /* 0x0000006a00cb7308 */ /* 0x000fe60000000800 */
[----:B---3--:R-:W-:Y:S02]  /*12c10*/  FFMA.FTZ R2, R242, c[0x0][0x23c], -R110 ;  /* 0x00008f00f2027a23 */ /* 0x008fe4000001086e */
[----:B------:R-:W-:Y:S02]  /*12c20*/  IMAD.MOV.U32 R242, RZ, RZ, R152 ;  /* 0x000000fffff27224 */ /* 0x000fe400078e0098 */
[C---:B------:R-:W-:Y:S01]  /*12c30*/  HMMA.16816.F32.BF16 R80, R112.reuse, R126, R80 ;  /* 0x0000007e7050723c */ /* 0x040fe20000041850 */
[----:B------:R-:W1:Y:S02]  /*12c40*/  LDSM.16.MT88.4 R124, [R218+0x9800] ;  /* 0x00980000da7c783b */ /* 0x000e640000004200 */
[----:B------:R2:W-:Y:S05]  /*12c50*/  MUFU.EX2 R207, R2 ;  /* 0x0000000200cf7308 */ /* 0x0005ea0000000800 */
[-C--:B------:R-:W-:Y:S08]  /*12c60*/  HMMA.16816.F32.BF16 R84, R112, R128.reuse, R84 ;  /* 0x000000807054723c */ /* 0x080ff00000041854 */
[C---:B------:R-:W-:Y:S08]  /*12c70*/  HMMA.16816.F32.BF16 R88, R120.reuse, R128, R88 ;  /* 0x000000807858723c */ /* 0x040ff00000041858 */
[-C--:B------:R-:W-:Y:S01]  /*12c80*/  HMMA.16816.F32.BF16 R92, R120, R130.reuse, R92 ;  /* 0x00000082785c723c */ /* 0x080fe2000004185c */
[----:B--2---:R-:W-:Y:S07]  /*12c90*/  FFMA.FTZ R2, R245, c[0x0][0x23c], -R110 ;  /* 0x00008f00f5027a23 */ /* 0x004fee000001086e */
[----:B------:R-:W-:Y:S01]  /*12ca0*/  HMMA.16816.F32.BF16 R96, R112, R130, R96 ;  /* 0x000000827060723c */ /* 0x000fe20000041860 */
[----:B------:R2:W3:Y:S01]  /*12cb0*/  MUFU.EX2 R206, R2 ;  /* 0x0000000200ce7308 */ /* 0x0004e20000000800 */
[----:B------:R-:W1:Y:S05]  /*12cc0*/  LDSM.16.MT88.4 R128, [R216+0xa800] ;  /* 0x00a80000d880783b */ /* 0x000e6a0000004200 */
[----:B------:R-:W-:Y:S02]  /*12cd0*/  F2FP.BF16.PACK_AB R112, R213, R212 ;  /* 0x000000d4d570723e */ /* 0x000fe400000010ff */
[----:B------:R-:W-:Y:S03]  /*12ce0*/  F2FP.BF16.PACK_AB R113, R209, R211 ;  /* 0x000000d3d171723e */ /* 0x000fe600000010ff */
[----:B------:R-:W-:Y:S01]  /*12cf0*/  F2FP.BF16.PACK_AB R114, R208, R210 ;  /* 0x000000d2d072723e */ /* 0x000fe200000010ff */
[--C-:B--2---:R-:W-:Y:S01]  /*12d00*/  FFMA.FTZ R2, R201, c[0x0][0x23c], -R111.reuse ;  /* 0x00008f00c9027a23 */ /* 0x104fe2000001086f */
[----:B---3--:R-:W-:Y:S03]  /*12d10*/  F2FP.BF16.PACK_AB R115, R206, R207 ;  /* 0x000000cfce73723e */ /* 0x008fe600000010ff */
[----:B------:R2:W3:Y:S04]  /*12d20*/  MUFU.EX2 R205, R2 ;  /* 0x0000000200cd7308 */ /* 0x0004e80000000800 */
[-C--:B----4-:R-:W-:Y:S01]  /*12d30*/  HMMA.16816.F32.BF16 R4, R112, R116.reuse, R4 ;  /* 0x000000747004723c */ /* 0x090fe20000041804 */
[--C-:B--2---:R-:W-:Y:S01]  /*12d40*/  FFMA.FTZ R2, R202, c[0x0][0x23c], -R111.reuse ;  /* 0x00008f00ca027a23 */ /* 0x104fe2000001086f */
[----:B---3--:R-:W-:Y:S04]  /*12d50*/  F2FP.BF16.PACK_AB R120, R203, R205 ;  /* 0x000000cdcb78723e */ /* 0x008fe800000010ff */
[----:B------:R2:W-:Y:S02]  /*12d60*/  MUFU.EX2 R204, R2 ;  /* 0x0000000200cc7308 */ /* 0x0005e40000000800 */
[----:B--2---:R-:W-:Y:S08]  /*12d70*/  FFMA.FTZ R2, R215, c[0x0][0x23c], -R111 ;  /* 0x00008f00d7027a23 */ /* 0x004ff0000001086f */
[----:B------:R2:W3:Y:S02]  /*12d80*/  MUFU.EX2 R202, R2 ;  /* 0x0000000200ca7308 */ /* 0x0004e40000000800 */
[--C-:B--2---:R-:W-:Y:S01]  /*12d90*/  FFMA.FTZ R2, R234, c[0x0][0x23c], -R184.reuse ;  /* 0x00008f00ea027a23 */ /* 0x104fe200000108b8 */
[----:B---3--:R-:W-:Y:S07]  /*12da0*/  F2FP.BF16.PACK_AB R122, R202, R204 ;  /* 0x000000ccca7a723e */ /* 0x008fee00000010ff */
[----:B------:R2:W-:Y:S02]  /*12db0*/  MUFU.EX2 R201, R2 ;  /* 0x0000000200c97308 */ /* 0x0005e40000000800 */
[--C-:B--2---:R-:W-:Y:S08]  /*12dc0*/  FFMA.FTZ R2, R237, c[0x0][0x23c], -R184.reuse ;  /* 0x00008f00ed027a23 */ /* 0x104ff000000108b8 */
[----:B------:R2:W3:Y:S02]  /*12dd0*/  MUFU.EX2 R199, R2 ;  /* 0x0000000200c77308 */ /* 0x0004e40000000800 */
[--C-:B--2---:R-:W-:Y:S01]  /*12de0*/  FFMA.FTZ R2, R235, c[0x0][0x23c], -R184.reuse ;  /* 0x00008f00eb027a23 */ /* 0x104fe200000108b8 */
[----:B---3--:R-:W-:Y:S07]  /*12df0*/  F2FP.BF16.PACK_AB R121, R199, R201 ;  /* 0x000000c9c779723e */ /* 0x008fee00000010ff */
[----:B------:R2:W-:Y:S02]  /*12e00*/  MUFU.EX2 R200, R2 ;  /* 0x0000000200c87308 */ /* 0x0005e40000000800 */
[----:B--2---:R-:W-:Y:S08]  /*12e10*/  FFMA.FTZ R2, R238, c[0x0][0x23c], -R184 ;  /* 0x00008f00ee027a23 */ /* 0x004ff000000108b8 */
[----:B------:R2:W3:Y:S02]  /*12e20*/  MUFU.EX2 R198, R2 ;  /* 0x0000000200c67308 */ /* 0x0004e40000000800 */
[----:B--2---:R-:W-:Y:S01]  /*12e30*/  FFMA.FTZ R2, R158, c[0x0][0x23c], -R109 ;  /* 0x00008f009e027a23 */ /* 0x004fe2000001086d */
[----:B---3--:R-:W-:Y:S01]  /*12e40*/  F2FP.BF16.PACK_AB R123, R198, R200 ;  /* 0x000000c8c67b723e */ /* 0x008fe200000010ff */
[----:B------:R-:W-:Y:S06]  /*12e50*/  IMAD.MOV.U32 R158, RZ, RZ, R157 ;  /* 0x000000ffff9e7224 */ /* 0x000fec00078e009d */
[----:B------:R2:W-:Y:S01]  /*12e60*/  MUFU.EX2 R197, R2 ;  /* 0x0000000200c57308 */ /* 0x0005e20000000800 */
[----:B------:R-:W-:Y:S01]  /*12e70*/  IMAD.MOV.U32 R157, RZ, RZ, R156 ;  /* 0x000000ffff9d7224 */ /* 0x000fe200078e009c */
[----:B------:R-:W-:Y:S01]  /*12e80*/  MOV R156, R154 ;  /* 0x0000009a009c7202 */ /* 0x000fe20000000f00 */
[----:B------:R-:W-:Y:S01]  /*12e90*/  IMAD.MOV.U32 R154, RZ, RZ, R188 ;  /* 0x000000ffff9a7224 */ /* 0x000fe200078e00bc */
[C---:B------:R-:W-:Y:S01]  /*12ea0*/  HMMA.16816.F32.BF16 R8, R120.reuse, R116, R8 ;  /* 0x000000747808723c */ /* 0x040fe20000041808 */
[----:B------:R-:W-:Y:S02]  /*12eb0*/  IMAD.MOV.U32 R188, RZ, RZ, R150 ;  /* 0x000000ffffbc7224 */ /* 0x000fe400078e0096 */
[----:B------:R-:W-:Y:S02]  /*12ec0*/  IMAD.MOV.U32 R150, RZ, RZ, R149 ;  /* 0x000000ffff967224 */ /* 0x000fe400078e0095 */
[----:B------:R-:W-:Y:S02]  /*12ed0*/  IMAD.MOV.U32 R149, RZ, RZ, R148 ;  /* 0x000000ffff957224 */ /* 0x000fe400078e0094 */
[----:B------:R-:W-:Y:S01]  /*12ee0*/  IMAD.MOV.U32 R148, RZ, RZ, R147 ;  /* 0x000000ffff947224 */ /* 0x000fe200078e0093 */
[-C--:B------:R-:W-:Y:S01]  /*12ef0*/  HMMA.16816.F32.BF16 R12, R120, R118.reuse, R12 ;  /* 0x00000076780c723c */ /* 0x080fe2000004180c */
[----:B------:R-:W-:Y:S03]  /*12f00*/  IMAD.MOV.U32 R147, RZ, RZ, R146 ;  /* 0x000000ffff937224 */ /* 0x000fe600078e0092 */
[----:B------:R-:W-:Y:S02]  /*12f10*/  IMAD.MOV.U32 R146, RZ, RZ, R145 ;  /* 0x000000ffff927224 */ /* 0x000fe400078e0091 */
[----:B------:R-:W-:Y:S02]  /*12f20*/  IMAD.MOV.U32 R145, RZ, RZ, R144 ;  /* 0x000000ffff917224 */ /* 0x000fe400078e0090 */
[C---:B------:R-:W-:Y:S01]  /*12f30*/  HMMA.16816.F32.BF16 R16, R112.reuse, R118, R16 ;  /* 0x000000767010723c */ /* 0x040fe20000041810 */
[----:B------:R-:W3:Y:S03]  /*12f40*/  LDSM.16.MT88.4 R116, [R218+0xa800] ;  /* 0x00a80000da74783b */ /* 0x000ee60000004200 */
[----:B--2---:R-:W-:Y:S02]  /*12f50*/  FFMA.FTZ R2, R158, c[0x0][0x23c], -R109 ;  /* 0x00008f009e027a23 */ /* 0x004fe4000001086d */
[----:B------:R-:W-:Y:S02]  /*12f60*/  IMAD.MOV.U32 R144, RZ, RZ, R186 ;  /* 0x000000ffff907224 */ /* 0x000fe400078e00ba */
[-C--:B-1----:R-:W-:Y:S01]  /*12f70*/  HMMA.16816.F32.BF16 R20, R112, R124.reuse, R20 ;  /* 0x0000007c7014723c */ /* 0x082fe20000041814 */
[----:B------:R1:W-:Y:S03]  /*12f80*/  MUFU.EX2 R196, R2 ;  /* 0x0000000200c47308 */ /* 0x0003e60000000800 */
[----:B------:R-:W-:Y:S02]  /*12f90*/  IMAD.MOV.U32 R186, RZ, RZ, R185 ;  /* 0x000000ffffba7224 */ /* 0x000fe400078e00b9 */
[----:B------:R-:W-:Y:S01]  /*12fa0*/  IMAD.MOV.U32 R185, RZ, RZ, R143 ;  /* 0x000000ffffb97224 */ /* 0x000fe200078e008f */
[----:B------:R-:W-:Y:S01]  /*12fb0*/  MOV R143, R142 ;  /* 0x0000008e008f7202 */ /* 0x000fe20000000f00 */
[C---:B------:R-:W-:Y:S01]  /*12fc0*/  HMMA.16816.F32.BF16 R24, R120.reuse, R124, R24 ;  /* 0x0000007c7818723c */ /* 0x040fe20000041818 */
[----:B------:R-:W-:Y:S03]  /*12fd0*/  IMAD.MOV.U32 R142, RZ, RZ, R141 ;  /* 0x000000ffff8e7224 */ /* 0x000fe600078e008d */
[----:B------:R-:W-:Y:S02]  /*12fe0*/  IMAD.MOV.U32 R141, RZ, RZ, R140 ;  /* 0x000000ffff8d7224 */ /* 0x000fe400078e008c */
[----:B------:R-:W-:Y:S02]  /*12ff0*/  IMAD.MOV.U32 R140, RZ, RZ, R139 ;  /* 0x000000ffff8c7224 */ /* 0x000fe400078e008b */
[-C--:B------:R-:W-:Y:S01]  /*13000*/  HMMA.16816.F32.BF16 R28, R120, R126.reuse, R28 ;  /* 0x0000007e781c723c */ /* 0x080fe2000004181c */
[----:B------:R-:W-:Y:S03]  /*13010*/  IMAD.MOV.U32 R139, RZ, RZ, R137 ;  /* 0x000000ffff8b7224 */ /* 0x000fe600078e0089 */
[----:B------:R-:W-:Y:S02]  /*13020*/  IMAD.MOV.U32 R137, RZ, RZ, R135 ;  /* 0x000000ffff897224 */ /* 0x000fe400078e0087 */
[----:B------:R-:W-:Y:S02]  /*13030*/  IMAD.MOV.U32 R135, RZ, RZ, R134 ;  /* 0x000000ffff877224 */ /* 0x000fe400078e0086 */
[C---:B------:R-:W-:Y:S01]  /*13040*/  HMMA.16816.F32.BF16 R32, R112.reuse, R126, R32 ;  /* 0x0000007e7020723c */ /* 0x040fe20000041820 */
[--C-:B-1----:R-:W-:Y:S01]  /*13050*/  FFMA.FTZ R2, R157, c[0x0][0x23c], -R110.reuse ;  /* 0x00008f009d027a23 */ /* 0x102fe2000001086e */
[----:B------:R-:W1:Y:S02]  /*13060*/  LDSM.16.MT88.4 R124, [R216+0xb800] ;  /* 0x00b80000d87c783b */ /* 0x000e640000004200 */
[----:B------:R-:W-:Y:S01]  /*13070*/  IMAD.MOV.U32 R134, RZ, RZ, R133 ;  /* 0x000000ffff867224 */ /* 0x000fe200078e0085 */
[----:B------:R2:W-:Y:S01]  /*13080*/  MUFU.EX2 R195, R2 ;  /* 0x0000000200c37308 */ /* 0x0005e20000000800 */
[----:B------:R-:W-:Y:S02]  /*13090*/  IMAD.MOV.U32 R133, RZ, RZ, R217 ;  /* 0x000000ffff857224 */ /* 0x000fe400078e00d9 */
[-C--:B------:R-:W-:Y:S02]  /*130a0*/  HMMA.16816.F32.BF16 R36, R112, R128.reuse, R36 ;  /* 0x000000807024723c */ /* 0x080fe40000041824 */
[----:B------:R4:W5:Y:S06]  /*130b0*/  LDL.LU R217, [R1+0x68] ;  /* 0x0000680001d97983 */ /* 0x00096c0000300800 */
[C---:B------:R-:W-:Y:S08]  /*130c0*/  HMMA.16816.F32.BF16 R40, R120.reuse, R128, R40 ;  /* 0x000000807828723c */ /* 0x040ff00000041828 */
[-C--:B------:R-:W-:Y:S01]  /*130d0*/  HMMA.16816.F32.BF16 R44, R120, R130.reuse, R44 ;  /* 0x00000082782c723c */ /* 0x080fe2000004182c */
[--C-:B--2---:R-:W-:Y:S02]  /*130e0*/  FFMA.FTZ R2, R156, c[0x0][0x23c], -R110.reuse ;  /* 0x00008f009c027a23 */ /* 0x104fe4000001086e */
[----:B------:R-:W-:Y:S05]  /*130f0*/  LDSM.16.MT88.4 R156, [R216+0xac00] ;  /* 0x00ac0000d89c783b */ /* 0x000fea0000004200 */
[C---:B------:R-:W-:Y:S01]  /*13100*/  HMMA.16816.F32.BF16 R48, R112.reuse, R130, R48 ;  /* 0x000000827030723c */ /* 0x040fe20000041830 */
[----:B------:R2:W1:Y:S02]  /*13110*/  MUFU.EX2 R193, R2 ;  /* 0x0000000200c17308 */ /* 0x0004640000000800 */
[----:B------:R-:W4:Y:S05]  /*13120*/  LDSM.16.MT88.4 R128, [R218+0xb800] ;  /* 0x00b80000da80783b */ /* 0x000f2a0000004200 */
[-C--:B---3--:R-:W-:Y:S08]  /*13130*/  HMMA.16816.F32.BF16 R52, R112, R116.reuse, R52 ;  /* 0x000000747034723c */ /* 0x088ff00000041834 */
[C---:B------:R-:W-:Y:S08]  /*13140*/  HMMA.16816.F32.BF16 R56, R120.reuse, R116, R56 ;  /* 0x000000747838723c */ /* 0x040ff00000041838 */
[-C--:B------:R-:W-:Y:S01]  /*13150*/  HMMA.16816.F32.BF16 R60, R120, R118.reuse, R60 ;  /* 0x00000076783c723c */ /* 0x080fe2000004183c */
[--C-:B--2---:R-:W-:Y:S03]  /*13160*/  FFMA.FTZ R2, R155, c[0x0][0x23c], -R109.reuse ;  /* 0x00008f009b027a23 */ /* 0x104fe6000001086d */
        /* <DEDUP_REMOVED lines=9> */
[----:B------:R-:W-:Y:S03]  /*13200*/  IMAD.MOV.U32 R141, RZ, RZ, R139 ;  /* 0x000000ffff8d7224 */ /* 0x000fe600078e008b */
[----:B------:R-:W-:Y:S02]  /*13210*/  IMAD.MOV.U32 R139, RZ, RZ, R135 ;  /* 0x000000ffff8b7224 */ /* 0x000fe400078e0087 */
[----:B------:R-:W-:Y:S01]  /*13220*/  IMAD.MOV.U32 R234, RZ, RZ, R149 ;  /* 0x000000ffffea7224 */ /* 0x000fe200078e0095 */
[----:B------:R-:W-:Y:S01]  /*13230*/  MOV R149, R145 ;  /* 0x0000009100957202 */ /* 0x000fe20000000f00 */
[C---:B------:R-:W-:Y:S01]  /*13240*/  HMMA.16816.F32.BF16 R72, R120.reuse, R124, R72 ;  /* 0x0000007c7848723c */ /* 0x040fe20000041848 */
[----:B------:R-:W-:Y:S03]  /*13250*/  IMAD.MOV.U32 R145, RZ, RZ, R141 ;  /* 0x000000ffff917224 */ /* 0x000fe600078e008d */
[--C-:B--2---:R-:W-:Y:S02]  /*13260*/  FFMA.FTZ R2, R153, c[0x0][0x23c], -R110.reuse ;  /* 0x00008f0099027a23 */ /* 0x104fe4000001086e */
[----:B------:R-:W-:Y:S02]  /*13270*/  FFMA.FTZ R110, R188, c[0x0][0x23c], -R110 ;  /* 0x00008f00bc6e7a23 */ /* 0x000fe4000001086e */
[-C--:B------:R-:W-:Y:S01]  /*13280*/  HMMA.16816.F32.BF16 R76, R120, R126.reuse, R76 ;  /* 0x0000007e784c723c */ /* 0x080fe2000004184c */
[----:B------:R1:W-:Y:S03]  /*13290*/  MUFU.EX2 R191, R2 ;  /* 0x0000000200bf7308 */ /* 0x0003e60000000800 */
[----:B------:R-:W-:Y:S02]  /*132a0*/  IMAD.MOV.U32 R153, RZ, RZ, R148 ;  /* 0x000000ffff997224 */ /* 0x000fe400078e0094 */
[----:B------:R-:W-:Y:S01]  /*132b0*/  IMAD.MOV.U32 R148, RZ, RZ, R144 ;  /* 0x000000ffff947224 */ /* 0x000fe200078e0090 */
[----:B---3--:R-:W-:Y:S01]  /*132c0*/  F2FP.BF16.PACK_AB R109, R193, R195 ;  /* 0x000000c3c16d723e */ /* 0x008fe200000010ff */
[C---:B------:R-:W-:Y:S01]  /*132d0*/  HMMA.16816.F32.BF16 R80, R112.reuse, R126, R80 ;  /* 0x0000007e7050723c */ /* 0x040fe20000041850 */
[----:B------:R-:W-:Y:S02]  /*132e0*/  IMAD.MOV.U32 R144, RZ, RZ, R142 ;  /* 0x000000ffff907224 */ /* 0x000fe400078e008e */
[----:B------:R2:W-:Y:S01]  /*132f0*/  MUFU.EX2 R190, R110 ;  /* 0x0000006e00be7308 */ /* 0x0005e20000000800 */
[----:B------:R-:W-:Y:S01]  /*13300*/  IMAD.MOV.U32 R142, RZ, RZ, R140 ;  /* 0x000000ffff8e7224 */ /* 0x000fe200078e008c */
[----:B------:R-:W-:Y:S01]  /*13310*/  MOV R140, R137 ;  /* 0x00000089008c7202 */ /* 0x000fe20000000f00 */
[----:B------:R-:W-:Y:S02]  /*13320*/  IMAD.MOV.U32 R137, RZ, RZ, R134 ;  /* 0x000000ffff897224 */ /* 0x000fe400078e0086 */
[-C--:B----4-:R-:W-:Y:S01]  /*13330*/  HMMA.16816.F32.BF16 R84, R112, R128.reuse, R84 ;  /* 0x000000807054723c */ /* 0x090fe20000041854 */
[----:B------:R-:W-:Y:S03]  /*13340*/  IMAD.MOV.U32 R237, RZ, RZ, R148 ;  /* 0x000000ffffed7224 */ /* 0x000fe600078e0094 */
[----:B------:R-:W-:Y:S02]  /*13350*/  IMAD.MOV.U32 R148, RZ, RZ, R144 ;  /* 0x000000ffff947224 */ /* 0x000fe400078e0090 */
[----:B------:R-:W-:Y:S02]  /*13360*/  IMAD.MOV.U32 R144, RZ, RZ, R140 ;  /* 0x000000ffff907224 */ /* 0x000fe400078e008c */
[C---:B------:R-:W-:Y:S01]  /*13370*/  HMMA.16816.F32.BF16 R88, R120.reuse, R128, R88 ;  /* 0x000000807858723c */ /* 0x040fe20000041858 */
[----:B-1----:R-:W-:Y:S03]  /*13380*/  FFMA.FTZ R2, R187, c[0x0][0x23c], -R111 ;  /* 0x00008f00bb027a23 */ /* 0x002fe6000001086f */
[----:B------:R-:W-:Y:S01]  /*13390*/  IMAD.MOV.U32 R240, RZ, RZ, R153 ;  /* 0x000000fffff07224 */ /* 0x000fe200078e0099 */
[----:B------:R1:W-:Y:S03]  /*133a0*/  MUFU.EX2 R188, R2 ;  /* 0x0000000200bc7308 */ /* 0x0003e60000000800 */
[-C--:B------:R-:W-:Y:S01]  /*133b0*/  HMMA.16816.F32.BF16 R92, R120, R130.reuse, R92 ;  /* 0x00000082785c723c */ /* 0x080fe2000004185c */
[----:B------:R-:W-:Y:S03]  /*133c0*/  ISETP.GT.AND P0, PT, R231, R240, PT ;  /* 0x000000f0e700720c */ /* 0x000fe60003f04270 */
[----:B--2---:R-:W-:Y:S04]  /*133d0*/  F2FP.BF16.PACK_AB R110, R192, R194 ;  /* 0x000000c2c06e723e */ /* 0x004fe800000010ff */
[----:B------:R-:W-:Y:S01]  /*133e0*/  HMMA.16816.F32.BF16 R96, R112, R130, R96 ;  /* 0x000000827060723c */ /* 0x000fe20000041860 */
[----:B-1----:R-:W-:Y:S03]  /*133f0*/  FFMA.FTZ R2, R151, c[0x0][0x23c], -R111 ;  /* 0x00008f0097027a23 */ /* 0x002fe6000001086f */
[----:B------:R-:W-:Y:S01]  /*13400*/  MOV R151, R147 ;  /* 0x0000009300977202 */ /* 0x000fe20000000f00 */
[----:B------:R-:W-:Y:S01]  /*13410*/  IMAD.MOV.U32 R147, RZ, RZ, R186 ;  /* 0x000000ffff937224 */ /* 0x000fe200078e00ba */
[----:B------:R1:W2:Y:S03]  /*13420*/  MUFU.EX2 R189, R2 ;  /* 0x0000000200bd7308 */ /* 0x0002a60000000800 */
[----:B------:R-:W-:Y:S03]  /*13430*/  IMAD.MOV.U32 R235, RZ, RZ, R147 ;  /* 0x000000ffffeb7224 */ /* 0x000fe600078e0093 */
[----:B------:R-:W-:Y:S02]  /*13440*/  IMAD.MOV.U32 R147, RZ, RZ, R143 ;  /* 0x000000ffff937224 */ /* 0x000fe400078e008f */
[----:B------:R-:W-:Y:S02]  /*13450*/  IMAD.MOV.U32 R245, RZ, RZ, R151 ;  /* 0x000000fffff57224 */ /* 0x000fe400078e0097 */
[----:B-1----:R-:W-:Y:S01]  /*13460*/  FFMA.FTZ R2, R150, c[0x0][0x23c], -R111 ;  /* 0x00008f0096027a23 */ /* 0x002fe2000001086f */
[----:B--2---:R-:W-:Y:S01]  /*13470*/  F2FP.BF16.PACK_AB R176, R189, R188 ;  /* 0x000000bcbdb0723e */ /* 0x004fe200000010ff */
[----:B------:R-:W-:Y:S02]  /*13480*/  IMAD.MOV.U32 R150, RZ, RZ, R146 ;  /* 0x000000ffff967224 */ /* 0x000fe400078e0092 */
[----:B------:R1:W-:Y:S01]  /*13490*/  MUFU.EX2 R187, R2 ;  /* 0x0000000200bb7308 */ /* 0x0003e20000000800 */
[----:B------:R-:W-:Y:S02]  /*134a0*/  IMAD.MOV.U32 R146, RZ, RZ, R185 ;  /* 0x000000ffff927224 */ /* 0x000fe400078e00b9 */
[----:B------:R-:W-:Y:S02]  /*134b0*/  FFMA.FTZ R111, R133, c[0x0][0x23c], -R111 ;  /* 0x00008f00856f7a23 */ /* 0x000fe4000001086f */
[----:B------:R-:W-:Y:S02]  /*134c0*/  IMAD.MOV.U32 R238, RZ, RZ, R146 ;  /* 0x000000ffffee7224 */ /* 0x000fe400078e0092 */
[----:B------:R-:W-:Y:S02]  /*134d0*/  IMAD.MOV.U32 R146, RZ, RZ, R142 ;  /* 0x000000ffff927224 */ /* 0x000fe400078e008e */
[----:B------:R-:W-:Y:S01]  /*134e0*/  LDSM.16.MT88.4 R140, [R218+0x9c00] ;  /* 0x009c0000da8c783b */ /* 0x000fe20000004200 */
[----:B------:R2:W3:Y:S01]  /*134f0*/  MUFU.EX2 R186, R111 ;  /* 0x0000006f00ba7308 */ /* 0x0004e20000000800 */
[----:B------:R-:W-:Y:S02]  /*13500*/  IMAD.MOV.U32 R215, RZ, RZ, R150 ;  /* 0x000000ffffd77224 */ /* 0x000fe400078e0096 */
[--C-:B-1----:R-:W-:Y:S04]  /*13510*/  FFMA.FTZ R2, R132, c[0x0][0x23c], -R184.reuse ;  /* 0x00008f0084027a23 */ /* 0x102fe800000108b8 */
[----:B------:R-:W1:Y:S03]  /*13520*/  LDSM.16.MT88.4 R132, [R216+0x9c00] ;  /* 0x009c0000d884783b */ /* 0x000e660000004200 */
        /* <DEDUP_REMOVED lines=20> */
[----:B------:R-:W-:Y:S01]  /*13670*/  IMAD.MOV.U32 R11, RZ, RZ, R149 ;  /* 0x000000ffff0b7224 */ /* 0x000fe200078e0095 */
[----:B------:R-:W-:Y:S01]  /*13680*/  MOV R14, R144 ;  /* 0x00000090000e7202 */ /* 0x000fe20000000f00 */
[C---:B------:R-:W-:Y:S01]  /*13690*/  HMMA.16816.F32.BF16 R124, R108.reuse, R134, R16 ;  /* 0x000000866c7c723c */ /* 0x040fe20000041810 */
[----:B------:R-:W4:Y:S03]  /*136a0*/  LDL.LU R16, [R1+0x18] ;  /* 0x0000180001107983 */ /* 0x000f260000300800 */
[----:B------:R-:W-:Y:S01]  /*136b0*/  IMAD.MOV.U32 R15, RZ, RZ, R139 ;  /* 0x000000ffff0f7224 */ /* 0x000fe200078e008b */
[----:B------:R-:W4:Y:S01]  /*136c0*/  LDL.LU R18, [R1+0x1c] ;  /* 0x00001c0001127983 */ /* 0x000f220000300800 */
        /* <DEDUP_REMOVED lines=29> */
[----:B----4-:R-:W-:Y:S02]  /*138a0*/  FFMA.FTZ R101, R101, R16, R23 ;  /* 0x0000001065657223 */ /* 0x010fe40000010017 */
[----:B------:R-:W-:Y:S02]  /*138b0*/  FADD.FTZ R8, R235, R0 ;  /* 0x00000000eb087221 */ /* 0x000fe40000010000 */
[----:B------:R-:W-:Y:S02]  /*138c0*/  FFMA.FTZ R100, R100, R18, R17 ;  /* 0x0000001264647223 */ /* 0x000fe40000010011 */
        /* <DEDUP_REMOVED lines=66> */
[----:B--2--5:R-:W-:-:S05]  /*13cf0*/  @P0 BRA `(.L_x_195) ;  /* 0xffffbd8000000947 */ /* 0x024fca000383ffff */
.L_x_194:
[----:B------:R-:W2:Y:S04]  /*13d00*/  LDL.LU R4, [R1+0x18] ;  /* 0x0000180001047983 */ /* 0x000ea80000300800 */
[----:B------:R-:W3:Y:S04]  /*13d10*/  LDL.LU R8, [R1+0x1c] ;  /* 0x00001c0001087983 */ /* 0x000ee80000300800 */
[----:B------:R-:W4:Y:S04]  /*13d20*/  LDL.LU R7, [R1+0x20] ;  /* 0x0000200001077983 */ /* 0x000f280000300800 */
[----:B------:R-:W4:Y:S04]  /*13d30*/  LDL.LU R6, [R1+0x24] ;  /* 0x0000240001067983 */ /* 0x000f280000300800 */
[----:B------:R-:W4:Y:S04]  /*13d40*/  LDL.LU R109, [R1+0x34] ;  /* 0x00003400016d7983 */ /* 0x000f280000300800 */
[----:B------:R-:W1:Y:S04]  /*13d50*/  S2R R108, SR_CTAID.Y ;  /* 0x00000000006c7919 */ /* 0x000e680000002600 */
[----:B--2---:R-:W2:Y:S04]  /*13d60*/  SHFL.BFLY PT, R0, R4, 0x2, 0x1f ;  /* 0x0c401f0004007f89 */ /* 0x004ea800000e0000 */
[----:B---3--:R-:W3:Y:S04]  /*13d70*/  SHFL.BFLY PT, R2, R8, 0x2, 0x1f ;  /* 0x0c401f0008027f89 */ /* 0x008ee800000e0000 */
[----:B----4-:R-:W4:Y:S01]  /*13d80*/  SHFL.BFLY PT, R5, R7, 0x2, 0x1f ;  /* 0x0c401f0007057f89 */ /* 0x010f2200000e0000 */
[----:B------:R-:W-:Y:S01]  /*13d90*/  ISETP.NE.AND P0, PT, R109, -0x1, PT ;  /* 0xffffffff6d00780c */ /* 0x000fe20003f05270 */
[----:B--2---:R-:W-:-:S02]  /*13da0*/  FADD.FTZ R0, R0, R4 ;  /* 0x0000000400007221 */ /* 0x004fc40000010000 */
[----:B------:R-:W2:Y:S01]  /*13db0*/  SHFL.BFLY PT, R4, R6, 0x2, 0x1f ;  /* 0x0c401f0006047f89 */ /* 0x000ea200000e0000 */
[----:B---3--:R-:W-:-:S09]  /*13dc0*/  FADD.FTZ R2, R2, R8 ;  /* 0x0000000802027221 */ /* 0x008fd20000010000 */
[----:B-1----:R-:W-:Y:S01]  /*13dd0*/  @!P0 SHF.R.S32.HI R10, RZ, 0x1f, R108 ;  /* 0x0000001fff0a8819 */ /* 0x002fe2000001146c */
[----:B------:R-:W1:Y:S01]  /*13de0*/  SHFL.BFLY PT, R3, R0, 0x1, 0x1f ;  /* 0x0c201f0000037f89 */ /* 0x000e6200000e0000 */
[----:B----4-:R-:W-:-:S03]  /*13df0*/  FADD.FTZ R5, R5, R7 ;  /* 0x0000000705057221 */ /* 0x010fc60000010000 */
[----:B------:R-:W3:Y:S01]  /*13e00*/  SHFL.BFLY PT, R8, R2, 0x1, 0x1f ;  /* 0x0c201f0002087f89 */ /* 0x000ee200000e0000 */
[----:B------:R-:W-:Y:S02]  /*13e10*/  @!P0 IMAD R10, R10, c[0x0][0x1e0], RZ ;  /* 0x000078000a0a8a24 */ /* 0x000fe400078e02ff */
[----:B--2---:R-:W-:Y:S02]  /*13e20*/  FADD.FTZ R4, R4, R6 ;  /* 0x0000000604047221 */ /* 0x004fe40000010000 */
[----:B------:R-:W2:Y:S01]  /*13e30*/  SHFL.BFLY PT, R6, R5, 0x1, 0x1f ;  /* 0x0c201f0005067f89 */ /* 0x000ea200000e0000 */
[----:B-1----:R-:W-:Y:S01]  /*13e40*/  FADD.FTZ R48, R0, R3 ;  /* 0x0000000300307221 */ /* 0x002fe20000010000 */
[----:B------:R-:W-:Y:S02]  /*13e50*/  MOV R0, 0x3f800000 ;  /* 0x3f80000000007802 */ /* 0x000fe40000000f00 */
[----:B------:R-:W1:Y:S01]  /*13e60*/  SHFL.BFLY PT, R7, R4, 0x1, 0x1f ;  /* 0x0c201f0004077f89 */ /* 0x000e6200000e0000 */
[----:B---3--:R-:W-:Y:S01]  /*13e70*/  FADD.FTZ R47, R2, R8 ;  /* 0x00000008022f7221 */ /* 0x008fe20000010000 */
[----:B------:R-:W-:Y:S01]  /*13e80*/  FSETP.NE.FTZ.AND P6, PT, R48, RZ, PT ;  /* 0x000000ff3000720b */ /* 0x000fe20003fd5000 */
[----:B------:R-:W-:-:S03]  /*13e90*/  @P0 IMAD.WIDE.U32 R2, R109, c[0x0][0x1e8], RZ ;  /* 0x00007a006d020a25 */ /* 0x000fc600078e00ff */
[----:B------:R-:W-:Y:S01]  /*13ea0*/  FSETP.NE.FTZ.AND P5, PT, R47, RZ, PT ;  /* 0x000000ff2f00720b */ /* 0x000fe20003fb5000 */
[----:B------:R-:W-:Y:S01]  /*13eb0*/  @!P0 IMAD.WIDE.U32 R8, R108, c[0x0][0x1e0], RZ ;  /* 0x000078006c088a25 */ /* 0x000fe200078e00ff */
[----:B------:R-:W-:-:S03]  /*13ec0*/  @P0 MOV R106, R2 ;  /* 0x00000002006a0202 */ /* 0x000fc60000000f00 */
[----:B------:R-:W-:Y:S01]  /*13ed0*/  @!P0 IMAD R2, R108, c[0x0][0x1e4], R10 ;  /* 0x000079006c028a24 */ /* 0x000fe200078e020a */
[----:B------:R-:W-:Y:S01]  /*13ee0*/  @!P0 MOV R106, R8 ;  /* 0x00000008006a8202 */ /* 0x000fe20000000f00 */
[----:B------:R-:W-:Y:S01]  /*13ef0*/  @P0 IMAD R107, R109, c[0x0][0x1ec], R3 ;  /* 0x00007b006d6b0a24 */ /* 0x000fe200078e0203 */
[----:B------:R-:W-:Y:S01]  /*13f00*/  MOV R3, 0x3f800000 ;  /* 0x3f80000000037802 */ /* 0x000fe20000000f00 */
[----:B------:R-:W3:Y:S01]  /*13f10*/  @P6 MUFU.RCP R0, R48 ;  /* 0x0000003000006308 */ /* 0x000ee20000001000 */
[----:B------:R-:W-:Y:S02]  /*13f20*/  @!P0 IADD3 R107, R9, R2, RZ ;  /* 0x00000002096b8210 */ /* 0x000fe40007ffe0ff */
[----:B------:R-:W-:Y:S01]  /*13f30*/  MOV R2, 0x3f800000 ;  /* 0x3f80000000027802 */ /* 0x000fe20000000f00 */
[----:B--2---:R-:W-:Y:S02]  /*13f40*/  FADD.FTZ R100, R5, R6 ;  /* 0x0000000605647221 */ /* 0x004fe40000010000 */
[----:B-1----:R-:W-:-:S03]  /*13f50*/  FADD.FTZ R101, R4, R7 ;  /* 0x0000000704657221 */ /* 0x002fc60000010000 */
[----:B------:R-:W-:Y:S01]  /*13f60*/  FSETP.NE.FTZ.AND P4, PT, R100, RZ, PT ;  /* 0x000000ff6400720b */ /* 0x000fe20003f95000 */
[----:B------:R-:W-:Y:S01]  /*13f70*/  @P5 MUFU.RCP R3, R47 ;  /* 0x0000002f00035308 */ /* 0x000fe20000001000 */
[----:B------:R-:W-:Y:S01]  /*13f80*/  FSETP.NE.FTZ.AND P3, PT, R101, RZ, PT ;  /* 0x000000ff6500720b */ /* 0x000fe20003f75000 */
[C---:B---3--:R-:W-:Y:S02]  /*13f90*/  FMUL.FTZ R112, R0.reuse, R112 ;  /* 0x0000007000707220 */ /* 0x048fe40000410000 */
[C---:B------:R-:W-:Y:S02]  /*13fa0*/  FMUL.FTZ R45, R0.reuse, R113 ;  /* 0x00000071002d7220 */ /* 0x040fe40000410000 */
[----:B------:R-:W-:-:S06]  /*13fb0*/  FMUL.FTZ R124, R0, R124 ;  /* 0x0000007c007c7220 */ /* 0x000fcc0000410000 */
[----:B------:R-:W1:Y:S01]  /*13fc0*/  @P4 MUFU.RCP R2, R100 ;  /* 0x0000006400024308 */ /* 0x000e620000001000 */
        /* <DEDUP_REMOVED lines=11> */
[----:B------:R-:W-:Y:S02]  /*14080*/  FMUL.FTZ R156, R0, R156 ;  /* 0x0000009c009c7220 */ /* 0x000fe40000410000 */
[----:B-1----:R-:W-:Y:S01]  /*14090*/  FMUL.FTZ R14, R2, R77 ;  /* 0x0000004d020e7220 */ /* 0x002fe20000410000 */
[----:B------:R-:W-:Y:S01]  /*140a0*/  F2FP.BF16.PACK_AB R33, R33, R144 ;  /* 0x000000902121723e */ /* 0x000fe200000010ff */
[----:B------:R-:W1:Y:S01]  /*140b0*/  S2R R77, SR_TID.X ;  /* 0x00000000004d7919 */ /* 0x000e620000002100 */
[C---:B------:R-:W-:Y:S02]  /*140c0*/  FMUL.FTZ R30, R0.reuse, R157 ;  /* 0x0000009d001e7220 */ /* 0x040fe40000410000 */
        /* <DEDUP_REMOVED lines=15> */
[C---:B------:R-:W-:Y:S01]  /*141c0*/  FMUL.FTZ R96, R0.reuse, R96 ;  /* 0x0000006000607220 */ /* 0x040fe20000410000 */
[----:B-1----:R-:W-:Y:S01]  /*141d0*/  SHF.R.S32.HI R49, RZ, 0x1f, R77 ;  /* 0x0000001fff317819 */ /* 0x002fe2000001144d */
[----:B------:R-:W-:Y:S01]  /*141e0*/  FMUL.FTZ R7, R0, R97 ;  /* 0x0000006100077220 */ /* 0x000fe20000410000 */
[----:B------:R-:W-:Y:S01]  /*141f0*/  MOV R0, 0x3f800000 ;  /* 0x3f80000000007802 */ /* 0x000fe20000000f00 */
[C---:B------:R-:W-:Y:S01]  /*14200*/  FMUL.FTZ R18, R2.reuse, R73 ;  /* 0x0000004902127220 */ /* 0x040fe20000410000 */
[CC--:B------:R-:W-:Y:S01]  /*14210*/  LEA.HI R73, R49.reuse, R77.reuse, RZ, 0x2 ;  /* 0x0000004d31497211 */ /* 0x0c0fe200078f10ff */
[C---:B------:R-:W-:Y:S01]  /*14220*/  FMUL.FTZ R116, R2.reuse, R116 ;  /* 0x0000007402747220 */ /* 0x040fe20000410000 */
[----:B------:R-:W-:Y:S01]  /*14230*/  LEA.HI R49, R49, R77, RZ, 0x5 ;  /* 0x0000004d31317211 */ /* 0x000fe200078f28ff */
[C---:B------:R-:W-:Y:S01]  /*14240*/  FMUL.FTZ R46, R2.reuse, R117 ;  /* 0x00000075022e7220 */ /* 0x040fe20000410000 */
[----:B------:R-:W1:Y:S01]  /*14250*/  @P3 MUFU.RCP R0, R101 ;  /* 0x0000006500003308 */ /* 0x000e620000001000 */
[C---:B------:R-:W-:Y:S01]  /*14260*/  FMUL.FTZ R120, R2.reuse, R120 ;  /* 0x0000007802787220 */ /* 0x040fe20000410000 */
[----:B------:R-:W-:Y:S01]  /*14270*/  SHF.R.S32.HI R37, RZ, 0x5, R49 ;  /* 0x00000005ff257819 */ /* 0x000fe20000011431 */
[----:B------:R-:W-:Y:S01]  /*14280*/  FMUL.FTZ R43, R2, R121 ;  /* 0x00000079022b7220 */ /* 0x000fe20000410000 */
[----:B------:R-:W-:Y:S01]  /*14290*/  F2FP.BF16.PACK_AB R46, R46, R116 ;  /* 0x000000742e2e723e */ /* 0x000fe200000010ff */
[----:B------:R-:W-:Y:S01]  /*142a0*/  FMUL.FTZ R132, R2, R132 ;  /* 0x0000008402847220 */ /* 0x000fe20000410000 */
[----:B------:R-:W-:Y:S01]  /*142b0*/  F2FP.BF16.PACK_AB R12, R12, R84 ;  /* 0x000000540c0c723e */ /* 0x000fe200000010ff */
[C---:B------:R-:W-:Y:S01]  /*142c0*/  FMUL.FTZ R38, R2.reuse, R133 ;  /* 0x0000008502267220 */ /* 0x040fe20000410000 */
[----:B------:R-:W-:Y:S01]  /*142d0*/  F2FP.BF16.PACK_AB R43, R43, R120 ;  /* 0x000000782b2b723e */ /* 0x000fe200000010ff */
[C---:B------:R-:W-:Y:S01]  /*142e0*/  FMUL.FTZ R136, R2.reuse, R136 ;  /* 0x0000008802887220 */ /* 0x040fe20000410000 */
[----:B------:R-:W-:Y:S01]  /*142f0*/  F2FP.BF16.PACK_AB R7, R7, R96 ;  /* 0x000000600707723e */ /* 0x000fe200000010ff */
[----:B------:R-:W-:Y:S01]  /*14300*/  FMUL.FTZ R34, R2, R137 ;  /* 0x0000008902227220 */ /* 0x000fe20000410000 */
[----:B------:R-:W-:Y:S01]  /*14310*/  F2FP.BF16.PACK_AB R38, R38, R132 ;  /* 0x000000842626723e */ /* 0x000fe200000010ff */
[----:B------:R-:W-:-:S02]  /*14320*/  FMUL.FTZ R148, R2, R148 ;  /* 0x0000009402947220 */ /* 0x000fc40000410000 */
[----:B------:R-:W-:Y:S01]  /*14330*/  FMUL.FTZ R31, R2, R149 ;  /* 0x00000095021f7220 */ /* 0x000fe20000410000 */
[----:B------:R-:W-:Y:S01]  /*14340*/  F2FP.BF16.PACK_AB R34, R34, R136 ;  /* 0x000000882222723e */ /* 0x000fe200000010ff */
[----:B-1----:R-:W-:Y:S01]  /*14350*/  FMUL.FTZ R17, R0, R74 ;  /* 0x0000004a00117220 */ /* 0x002fe20000410000 */
[----:B------:R-:W-:Y:S01]  /*14360*/  SHF.R.S32.HI R74, RZ, 0x2, R73 ;  /* 0x00000002ff4a7819 */ /* 0x000fe20000011449 */
[C---:B------:R-:W-:Y:S01]  /*14370*/  FMUL.FTZ R152, R2.reuse, R152 ;  /* 0x0000009802987220 */ /* 0x040fe20000410000 */
[----:B------:R-:W-:Y:S01]  /*14380*/  F2FP.BF16.PACK_AB R31, R31, R148 ;  /* 0x000000941f1f723e */ /* 0x000fe200000010ff */
        /* <DEDUP_REMOVED lines=48> */
[C---:B------:R-:W-:Y:S01]  /*14690*/  FMUL.FTZ R13, R0.reuse, R78 ;  /* 0x0000004e000d7220 */ /* 0x040fe20000410000 */
[----:B------:R-:W-:Y:S01]  /*146a0*/  F2FP.BF16.PACK_AB R17, R75, R17 ;  /* 0x000000114b11723e */ /* 0x000fe200000010ff */
[C---:B------:R-:W-:Y:S02]  /*146b0*/  FMUL.FTZ R91, R0.reuse, R91 ;  /* 0x0000005b005b7220 */ /* 0x040fe40000410000 */
[C---:B------:R-:W-:Y:S01]  /*146c0*/  FMUL.FTZ R8, R0.reuse, R90 ;  /* 0x0000005a00087220 */ /* 0x040fe20000410000 */
[----:B------:R-:W-:Y:S01]  /*146d0*/  F2FP.BF16.PACK_AB R13, R79, R13 ;  /* 0x0000000d4f0d723e */ /* 0x000fe200000010ff */
[----:B------:R-:W-:-:S02]  /*146e0*/  FMUL.FTZ R95, R0, R95 ;  /* 0x0000005f005f7220 */ /* 0x000fc40000410000 */
[----:B------:R-:W-:Y:S01]  /*146f0*/  FMUL.FTZ R94, R0, R94 ;  /* 0x0000005e005e7220 */ /* 0x000fe20000410000 */
[----:B------:R-:W-:Y:S01]  /*14700*/  LEA.HI R0, R2, R2, RZ, 0x1 ;  /* 0x0000000202007211 */ /* 0x000fe200078f08ff */
[----:B------:R-:W-:Y:S01]  /*14710*/  FMUL.FTZ R114, R3, R114 ;  /* 0x0000007203727220 */ /* 0x000fe20000410000 */
[----:B------:R-:W-:Y:S01]  /*14720*/  F2FP.BF16.PACK_AB R8, R91, R8 ;  /* 0x000000085b08723e */ /* 0x000fe200000010ff */
[C---:B------:R-:W-:Y:S01]  /*14730*/  FMUL.FTZ R44, R3.reuse, R115 ;  /* 0x00000073032c7220 */ /* 0x040fe20000410000 */
[----:B------:R-:W-:Y:S01]  /*14740*/  SHF.R.S32.HI R9, RZ, 0x1, R0 ;  /* 0x00000001ff097819 */ /* 0x000fe20000011400 */
[C---:B------:R-:W-:Y:S01]  /*14750*/  FMUL.FTZ R126, R3.reuse, R126 ;  /* 0x0000007e037e7220 */ /* 0x040fe20000410000 */
[----:B------:R-:W-:Y:S01]  /*14760*/  LOP3.LUT R4, R0, 0x3fffffe, RZ, 0xc0, !PT ;  /* 0x03fffffe00047812 */ /* 0x000fe200078ec0ff */
[----:B------:R-:W-:Y:S01]  /*14770*/  FMUL.FTZ R41, R3, R127 ;  /* 0x0000007f03297220 */ /* 0x000fe20000410000 */
[----:B------:R-:W-:Y:S01]  /*14780*/  LOP3.LUT P0, RZ, R9, 0x2, RZ, 0xc0, !PT ;  /* 0x0000000209ff7812 */ /* 0x000fe2000780c0ff */
[C---:B------:R-:W-:Y:S01]  /*14790*/  FMUL.FTZ R130, R3.reuse, R130 ;  /* 0x0000008203827220 */ /* 0x040fe20000410000 */
[----:B------:R-:W-:Y:S01]  /*147a0*/  IADD3 R2, R2, -R4, RZ ;  /* 0x8000000402027210 */ /* 0x000fe20007ffe0ff */
[C---:B------:R-:W-:Y:S01]  /*147b0*/  FMUL.FTZ R39, R3.reuse, R131 ;  /* 0x0000008303277220 */ /* 0x040fe20000410000 */
        /* <DEDUP_REMOVED lines=28> */
[----:B------:R-:W-:Y:S02]  /*14980*/  LOP3.LUT R3, R73, 0xfffffffc, RZ, 0xc0, !PT ;  /* 0xfffffffc49037812 */ /* 0x000fe400078ec0ff */
[----:B------:R-:W-:Y:S02]  /*14990*/  F2FP.BF16.PACK_AB R11, R11, R86 ;  /* 0x000000560b0b723e */ /* 0x000fe400000010ff */
[----:B------:R-:W-:Y:S02]  /*149a0*/  IADD3 R0, -R3, R77, RZ ;  /* 0x0000004d03007210 */ /* 0x000fe40007ffe1ff */
[----:B------:R-:W-:-:S02]  /*149b0*/  SHF.L.U32 R3, R9, 0x6, RZ ;  /* 0x0000000609037819 */ /* 0x000fc400000006ff */
[----:B------:R-:W-:Y:S02]  /*149c0*/  LEA R0, R37, R0, 0x8 ;  /* 0x0000000025007211 */ /* 0x000fe400078e40ff */
[----:B------:R-:W-:Y:S02]  /*149d0*/  LOP3.LUT R4, R3, 0xc0, RZ, 0xc0, !PT ;  /* 0x000000c003047812 */ /* 0x000fe400078ec0ff */
[----:B------:R-:W-:Y:S02]  /*149e0*/  LOP3.LUT R3, R9, 0x1, RZ, 0xc0, !PT ;  /* 0x0000000109037812 */ /* 0x000fe400078ec0ff */
[----:B------:R-:W-:Y:S02]  /*149f0*/  LEA R0, R2, R0, 0x4 ;  /* 0x0000000002007211 */ /* 0x000fe400078e20ff */
[----:B------:R-:W-:Y:S02]  /*14a00*/  LEA.HI R2, R4, R4, RZ, 0x1d ;  /* 0x0000000404027211 */ /* 0x000fe400078fe8ff */
[----:B------:R-:W-:-:S02]  /*14a10*/  ISETP.NE.U32.AND P1, PT, R3, 0x1, PT ;  /* 0x000000010300780c */ /* 0x000fc40003f25070 */
[----:B------:R-:W-:Y:S02]  /*14a20*/  LEA R0, R0, R2, 0x1 ;  /* 0x0000000200007211 */ /* 0x000fe400078e08ff */
[----:B------:R-:W-:Y:S02]  /*14a30*/  MOV R3, 0x20 ;  /* 0x0000002000037802 */ /* 0x000fe40000000f00 */
[----:B------:R-:W-:Y:S02]  /*14a40*/  SHF.L.U32 R0, R0, 0x1, RZ ;  /* 0x0000000100007819 */ /* 0x000fe400000006ff */
[----:B------:R-:W-:Y:S02]  /*14a50*/  SEL R3, R3, 0xffffffe0, !P0 ;  /* 0xffffffe003037807 */ /* 0x000fe40004000000 */
[C---:B------:R-:W-:Y:S01]  /*14a60*/  IADD3 R2, R0.reuse, -0x10, RZ ;  /* 0xfffffff000027810 */ /* 0x040fe20007ffe0ff */
[----:B------:R-:W-:Y:S01]  /*14a70*/  STS [R0], R45 ;  /* 0x0000002d00007388 */ /* 0x000fe20000000800 */
[----:B------:R-:W-:-:S02]  /*14a80*/  IADD3 R4, R0, R3, RZ ;  /* 0x0000000300047210 */ /* 0x000fc40007ffe0ff */
[----:B------:R-:W-:Y:S01]  /*14a90*/  @P1 IADD3 R2, R0, 0x10, RZ ;  /* 0x0000001000021810 */ /* 0x000fe20007ffe0ff */
[----:B------:R-:W-:Y:S01]  /*14aa0*/  STS [R0+0x200], R44 ;  /* 0x0002002c00007388 */ /* 0x000fe20000000800 */
[----:B------:R-:W-:Y:S02]  /*14ab0*/  F2FP.BF16.PACK_AB R6, R6, R98 ;  /* 0x000000620606723e */ /* 0x000fe400000010ff */
[----:B------:R-:W-:Y:S01]  /*14ac0*/  IADD3 R3, R3, R2, RZ ;  /* 0x0000000203037210 */ /* 0x000fe20007ffe0ff */
[----:B------:R-:W-:Y:S01]  /*14ad0*/  STS [R2], R42 ;  /* 0x0000002a02007388 */ /* 0x000fe20000000800 */
[----:B------:R-:W-:-:S03]  /*14ae0*/  F2FP.BF16.PACK_AB R9, R95, R94 ;  /* 0x0000005e5f09723e */ /* 0x000fc600000010ff */
[----:B------:R-:W-:Y:S04]  /*14af0*/  STS [R2+0x200], R41 ;  /* 0x0002002902007388 */ /* 0x000fe80000000800 */
[----:B------:R-:W-:Y:S04]  /*14b00*/  STS [R0+0x1000], R46 ;  /* 0x0010002e00007388 */ /* 0x000fe80000000800 */
[----:B------:R-:W-:Y:S04]  /*14b10*/  STS [R0+0x1200], R118 ;  /* 0x0012007600007388 */ /* 0x000fe80000000800 */
[----:B------:R-:W-:Y:S04]  /*14b20*/  STS [R2+0x1000], R43 ;  /* 0x0010002b02007388 */ /* 0x000fe80000000800 */
[----:B------:R-:W-:Y:S04]  /*14b30*/  STS [R2+0x1200], R122 ;  /* 0x0012007a02007388 */ /* 0x000fe80000000800 */
[----:B------:R1:W-:Y:S04]  /*14b40*/  STS [R4+0x200], R39 ;  /* 0x0002002704007388 */ /* 0x0003e80000000800 */
[----:B------:R-:W-:Y:S04]  /*14b50*/  STS [R4], R40 ;  /* 0x0000002804007388 */ /* 0x000fe80000000800 */
[----:B------:R-:W-:Y:S04]  /*14b60*/  STS [R3], R36 ;  /* 0x0000002403007388 */ /* 0x000fe80000000800 */
        /* <DEDUP_REMOVED lines=30> */
[----:B------:R1:W-:Y:S01]  /*14d50*/  STS [R0+0x5200], R17 ;  /* 0x0052001100007388 */ /* 0x0003e20000000800 */
[----:B------:R-:W-:-:S03]  /*14d60*/  ISETP.NE.OR P2, PT, R39, RZ, !P0 ;  /* 0x000000ff2700720c */ /* 0x000fc60004745670 */
[----:B------:R-:W-:Y:S04]  /*14d70*/  STS [R2+0x5000], R14 ;  /* 0x0050000e02007388 */ /* 0x000fe80000000800 */
[----:B------:R2:W-:Y:S04]  /*14d80*/  STS [R2+0x5200], R13 ;  /* 0x0052000d02007388 */ /* 0x0005e80000000800 */
[----:B------:R-:W-:Y:S04]  /*14d90*/  STS [R4+0x4000], R12 ;  /* 0x0040000c04007388 */ /* 0x000fe80000000800 */
[----:B------:R3:W-:Y:S04]  /*14da0*/  STS [R4+0x4200], R11 ;  /* 0x0042000b04007388 */ /* 0x0007e80000000800 */
[----:B------:R4:W-:Y:S04]  /*14db0*/  STS [R3+0x4000], R7 ;  /* 0x0040000703007388 */ /* 0x0009e80000000800 */
[----:B------:R4:W-:Y:S01]  /*14dc0*/  STS [R3+0x4200], R6 ;  /* 0x0042000603007388 */ /* 0x0009e20000000800 */
[----:B-1----:R-:W-:-:S02]  /*14dd0*/  @P1 MOV R0, c[0x0][0x210] ;  /* 0x0000840000001a02 */ /* 0x002fc40000000f00 */
[----:B------:R-:W-:Y:S01]  /*14de0*/  MOV R17, 0x7f800000 ;  /* 0x7f80000000117802 */ /* 0x000fe20000000f00 */
[----:B------:R1:W-:Y:S04]  /*14df0*/  STS [R4+0x5000], R10 ;  /* 0x0050000a04007388 */ /* 0x0003e80000000800 */
[----:B------:R1:W-:Y:S01]  /*14e00*/  STS [R4+0x5200], R8 ;  /* 0x0052000804007388 */ /* 0x0003e20000000800 */
[----:B--2---:R-:W-:-:S03]  /*14e10*/  LOP3.LUT R2, R49, 0xffffffe0, RZ, 0xc0, !PT ;  /* 0xffffffe031027812 */ /* 0x004fc600078ec0ff */
[----:B------:R2:W-:Y:S04]  /*14e20*/  STS [R3+0x5000], R5 ;  /* 0x0050000503007388 */ /* 0x0005e80000000800 */
[----:B------:R2:W-:Y:S01]  /*14e30*/  STS [R3+0x5200], R9 ;  /* 0x0052000903007388 */ /* 0x0005e20000000800 */
[----:B---3--:R3:W-:Y:S03]  /*14e40*/  @P5 MUFU.LG2 R11, R47 ;  /* 0x0000002f000b5308 */ /* 0x0087e60000000c00 */
[----:B------:R-:W-:Y:S01]  /*14e50*/  BAR.SYNC.DEFER_BLOCKING 0x0 ;  /* 0x0000000000007b1d */ /* 0x000fe20000010000 */
[----:B----4-:R-:W-:Y:S02]  /*14e60*/  @P1 MOV R7, c[0x0][0x210] ;  /* 0x0000840000071a02 */ /* 0x010fe40000000f00 */
[----:B------:R-:W-:-:S02]  /*14e70*/  @!P1 MOV R7, 0x1 ;  /* 0x0000000100079802 */ /* 0x000fc40000000f00 */
[----:B------:R-:W-:Y:S01]  /*14e80*/  IADD3 R6, -R2, R77, RZ ;  /* 0x0000004d02067210 */ /* 0x000fe20007ffe1ff */
[----:B------:R-:W4:Y:S01]  /*14e90*/  S2R R19, SR_CTAID.X ;  /* 0x0000000000137919 */ /* 0x000f220000002500 */
[----:B-1----:R-:W-:Y:S03]  /*14ea0*/  @P4 MUFU.LG2 R10, R100 ;  /* 0x00000064000a4308 */ /* 0x002fe60000000c00 */
[----:B------:R-:W1:Y:S01]  /*14eb0*/  S2R R18, SR_CTAID.Z ;  /* 0x0000000000127919 */ /* 0x000e620000002700 */
[----:B------:R-:W-:Y:S01]  /*14ec0*/  @P1 IMAD R4, R0, c[0x0][0x214], RZ ;  /* 0x0000850000041a24 */ /* 0x000fe200078e02ff */
[----:B------:R-:W-:-:S03]  /*14ed0*/  @!P1 MOV R0, c[0x0][0x214] ;  /* 0x0000850000009a02 */ /* 0x000fc60000000f00 */
[----:B--2---:R-:W2:Y:S01]  /*14ee0*/  @P6 MUFU.LG2 R5, R48 ;  /* 0x0000003000056308 */ /* 0x004ea20000000c00 */
[----:B------:R-:W-:Y:S02]  /*14ef0*/  @!P1 SEL R4, R0, c[0x0][0x234], !P0 ;  /* 0x00008d0000049a07 */ /* 0x000fe40004000000 */
[----:B------:R-:W-:Y:S01]  /*14f00*/  ISETP.NE.OR P0, PT, R109, -0x1, P2 ;  /* 0xffffffff6d00780c */ /* 0x000fe20001705670 */
[----:B------:R-:W-:Y:S01]  /*14f10*/  CS2R R2, SRZ ;  /* 0x0000000000027805 */ /* 0x000fe2000001ff00 */
[----:B------:R-:W-:Y:S01]  /*14f20*/  @P1 MOV R0, 0x1 ;  /* 0x0000000100001802 */ /* 0x000fe20000000f00 */
[----:B------:R-:W-:Y:S01]  /*14f30*/  @!P1 IMAD R0, R4, c[0x0][0x1c0], RZ ;  /* 0x0000700004009a24 */ /* 0x000fe200078e02ff */
[----:B------:R1:W1:Y:S01]  /*14f40*/  LDS.128 R28, [R222] ;  /* 0x00000000de1c7984 */ /* 0x0002620000000c00 */
[----:B------:R-:W1:Y:S02]  /*14f50*/  @P3 MUFU.LG2 R9, R101 ;  /* 0x0000006500093308 */ /* 0x000e640000000c00 */
[C---:B------:R-:W-:Y:S01]  /*14f60*/  IMAD R0, R108.reuse, R0, RZ ;  /* 0x000000006c007224 */ /* 0x040fe200078e02ff */
[----:B---3--:R3:W1:Y:S04]  /*14f70*/  LDS.128 R44, [R222+0x800] ;  /* 0x00080000de2c7984 */ /* 0x0086680000000c00 */
[----:B------:R3:W1:Y:S01]  /*14f80*/  LDS.128 R56, [R222+0x1000] ;  /* 0x00100000de387984 */ /* 0x0006620000000c00 */
[----:B------:R-:W-:Y:S01]  /*14f90*/  @!P0 IMAD R109, R108, c[0x0][0x214], RZ ;  /* 0x000085006c6d8a24 */ /* 0x000fe200078e02ff */
[----:B------:R-:W-:Y:S01]  /*14fa0*/  SEL R8, R0, RZ, P2 ;  /* 0x000000ff00087207 */ /* 0x000fe20001000000 */
[----:B--2---:R-:W-:Y:S01]  /*14fb0*/  @P6 FMUL.FTZ R5, R5, 0.69314718246459960938 ;  /* 0x3f31721805056820 */ /* 0x004fe20000410000 */
[----:B------:R3:W2:Y:S02]  /*14fc0*/  LDS.128 R68, [R222+0x1800] ;  /* 0x00180000de447984 */ /* 0x0006a40000000c00 */
[----:B------:R-:W-:-:S02]  /*14fd0*/  @!P2 MOV R2, R109 ;  /* 0x0000006d0002a202 */ /* 0x000fc40000000f00 */
[----:B------:R3:W-:Y:S01]  /*14fe0*/  @!P0 STL [R1+0x34], R109 ;  /* 0x0000346d01008387 */ /* 0x0007e20000100800 */
[----:B------:R-:W-:-:S03]  /*14ff0*/  LOP3.LUT P0, RZ, R6, 0x3, RZ, 0xc0, !PT ;  /* 0x0000000306ff7812 */ /* 0x000fc6000780c0ff */
[----:B------:R3:W2:Y:S04]  /*15000*/  LDS.128 R24, [R222+0x2000] ;  /* 0x00200000de187984 */ /* 0x0006a80000000c00 */
[----:B------:R3:W2:Y:S04]  /*15010*/  LDS.128 R40, [R222+0x2800] ;  /* 0x00280000de287984 */ /* 0x0006a80000000c00 */
[----:B------:R3:W2:Y:S04]  /*15020*/  LDS.128 R52, [R222+0x3000] ;  /* 0x00300000de347984 */ /* 0x0006a80000000c00 */
[----:B------:R3:W2:Y:S04]  /*15030*/  LDS.128 R64, [R222+0x3800] ;  /* 0x00380000de407984 */ /* 0x0006a80000000c00 */
[----:B------:R3:W2:Y:S04]  /*15040*/  LDS.128 R20, [R222+0x4000] ;  /* 0x00400000de147984 */ /* 0x0006a80000000c00 */
[----:B------:R3:W2:Y:S04]  /*15050*/  LDS.128 R32, [R222+0x4800] ;  /* 0x00480000de207984 */ /* 0x0006a80000000c00 */
[----:B------:R3:W2:Y:S04]  /*15060*/  LDS.128 R48, [R222+0x5000] ;  /* 0x00500000de307984 */ /* 0x0006a80000000c00 */
[----:B------:R3:W2:Y:S01]  /*15070*/  LDS.128 R60, [R222+0x5800] ;  /* 0x00580000de3c7984 */ /* 0x0006a20000000c00 */
[----:B----4-:R-:W-:Y:S01]  /*15080*/  IMAD R0, R19, R7, RZ ;  /* 0x0000000713007224 */ /* 0x010fe200078e02ff */
[----:B------:R-:W-:Y:S01]  /*15090*/  @!P2 SHF.R.S32.HI R3, RZ, 0x1f, R109 ;  /* 0x0000001fff03a819 */ /* 0x000fe2000001146d */
[----:B-1----:R-:W-:Y:S01]  /*150a0*/  IMAD R4, R18, R4, R8 ;  /* 0x0000000412047224 */ /* 0x002fe200078e0208 */
[----:B------:R3:W5:Y:S01]  /*150b0*/  LDL R38, [R1+0x58] ;  /* 0x0000580001267983 */ /* 0x0007620000100800 */
[----:B------:R-:W-:Y:S01]  /*150c0*/  @P6 FFMA.FTZ R17, R104, c[0x0][0x238], R5 ;  /* 0x00008e0068116a23 */ /* 0x000fe20000010005 */
[----:B------:R-:W-:Y:S01]  /*150d0*/  SHF.L.U32 R0, R0, 0x7, RZ ;  /* 0x0000000700007819 */ /* 0x000fe200000006ff */
[----:B------:R-:W-:-:S03]  /*150e0*/  @P4 FMUL.FTZ R6, R10, 0.69314718246459960938 ;  /* 0x3f3172180a064820 */ /* 0x000fc60000410000 */
[----:B------:R-:W-:Y:S01]  /*150f0*/  IADD3 R10, P2, P1, R0, R2, R4 ;  /* 0x00000002000a7210 */ /* 0x000fe2000795e004 */
[----:B------:R-:W-:Y:S01]  /*15100*/  @P5 FMUL.FTZ R8, R11, 0.69314718246459960938 ;  /* 0x3f3172180b085820 */ /* 0x000fe20000410000 */
[----:B------:R-:W-:Y:S01]  /*15110*/  SHF.R.S32.HI R2, RZ, 0x1f, R0 ;  /* 0x0000001fff027819 */ /* 0x000fe20000011400 */
[----:B------:R-:W-:Y:S01]  /*15120*/  @P3 FMUL.FTZ R5, R9, 0.69314718246459960938 ;  /* 0x3f31721809053820 */ /* 0x000fe20000410000 */
[----:B------:R-:W-:Y:S01]  /*15130*/  SHF.R.S32.HI R0, RZ, 0x1f, R4 ;  /* 0x0000001fff007819 */ /* 0x000fe20000011404 */
[----:B------:R-:W-:Y:S01]  /*15140*/  BSSY B0, `(.L_x_198) ;  /* 0x0000035000007945 */ /* 0x000fe20003800000 */
        /* <DEDUP_REMOVED lines=8> */
[----:B------:R-:W1:Y:S01]  /*151d0*/  S2R R3, SR_TID.X ;  /* 0x0000000000037919 */ /* 0x000e620000002100 */
[----:B------:R-:W-:-:S04]  /*151e0*/  SHF.R.S32.HI R2, RZ, 0x1f, R37 ;  /* 0x0000001fff027819 */ /* 0x000fc80000011425 */
[----:B------:R-:W-:-:S04]  /*151f0*/  LEA.HI R2, R2, R37, RZ, 0x2 ;  /* 0x0000002502027211 */ /* 0x000fc800078f10ff */
[----:B------:R-:W-:-:S05]  /*15200*/  LOP3.LUT R2, R2, 0xffffffc, RZ, 0xc0, !PT ;  /* 0x0ffffffc02027812 */ /* 0x000fca00078ec0ff */
[----:B------:R-:W-:Y:S01]  /*15210*/  IMAD.IADD R2, R37, 0x1, -R2 ;  /* 0x0000000125027824 */ /* 0x000fe200078e0a02 */
[----:B-1----:R-:W-:-:S04]  /*15220*/  SHF.R.S32.HI R0, RZ, 0x1f, R3 ;  /* 0x0000001fff007819 */ /* 0x002fc80000011403 */
[----:B------:R-:W-:-:S04]  /*15230*/  LEA.HI R0, R0, R3, RZ, 0x5 ;  /* 0x0000000300007211 */ /* 0x000fc800078f28ff */
[----:B------:R-:W-:-:S05]  /*15240*/  LOP3.LUT R0, R0, 0xffffffe0, RZ, 0xc0, !PT ;  /* 0xffffffe000007812 */ /* 0x000fca00078ec0ff */
[----:B------:R-:W-:-:S05]  /*15250*/  IMAD.IADD R0, R3, 0x1, -R0 ;  /* 0x0000000103007824 */ /* 0x000fca00078e0a00 */
[----:B------:R-:W-:-:S04]  /*15260*/  SHF.R.S32.HI R3, RZ, 0x1f, R0 ;  /* 0x0000001fff037819 */ /* 0x000fc80000011400 */
[----:B------:R-:W-:-:S04]  /*15270*/  LEA.HI R0, R3, R0, RZ, 0x2 ;  /* 0x0000000003007211 */ /* 0x000fc800078f10ff */
[----:B------:R-:W-:-:S05]  /*15280*/  SHF.R.S32.HI R0, RZ, 0x2, R0 ;  /* 0x00000002ff007819 */ /* 0x000fca0000011400 */
[----:B------:R-:W-:-:S05]  /*15290*/  IMAD R0, R2, 0x10, R0 ;  /* 0x0000001002007824 */ /* 0x000fca00078e0200 */
        /* <DEDUP_REMOVED lines=31> */
.L_x_199:
[----:B------:R-:W-:Y:S05]  /*15490*/  BSYNC B0 ;  /* 0x0000000000007941 */ /* 0x000fea0003800000 */
.L_x_198:
[----:B-1----:R-:W4:Y:S04]  /*154a0*/  LDL.LU R7, [R1+0x5c] ;  /* 0x00005c0001077983 */ /* 0x002f280000300800 */
[----:B---3--:R-:W3:Y:S04]  /*154b0*/  LDL.64 R36, [R1+0x38] ;  /* 0x0000380001247983 */ /* 0x008ee80000100a00 */
[----:B------:R1:W5:Y:S04]  /*154c0*/  LDL R16, [R1+0x50] ;  /* 0x0000500001107983 */ /* 0x0003680000100800 */
[----:B------:R1:W5:Y:S01]  /*154d0*/  LDL R15, [R1+0x54] ;  /* 0x00005400010f7983 */ /* 0x0003620000100800 */
[----:B------:R-:W-:Y:S01]  /*154e0*/  SHF.R.S32.HI R6, RZ, 0x1f, R18 ;  /* 0x0000001fff067819 */ /* 0x000fe20000011412 */
[----:B------:R-:W-:Y:S02]  /*154f0*/  BSSY B0, `(.L_x_200) ;  /* 0x000001f000007945 */ /* 0x000fe40003800000 */
[----:B------:R-:W2:Y:S02]  /*15500*/  S2R R5, SR_TID.X ;  /* 0x0000000000057919 */ /* 0x000ea40000002100 */
[----:B--2---:R-:W-:Y:S01]  /*15510*/  SHF.R.S32.HI R4, RZ, 0x1f, R5 ;  /* 0x0000001fff047819 */ /* 0x004fe20000011405 */
[----:B----4-:R-:W-:-:S02]  /*15520*/  IMAD R14, R19, -0x80, R7 ;  /* 0xffffff80130e7824 */ /* 0x010fc400078e0207 */
[----:B------:R-:W2:Y:S01]  /*15530*/  S2R R7, SR_CTAID.X ;  /* 0x0000000000077919 */ /* 0x000ea20000002500 */
[----:B---3--:R-:W-:Y:S02]  /*15540*/  IADD3 R2, P0, R36, R106, RZ ;  /* 0x0000006a24027210 */ /* 0x008fe40007f1e0ff */
[----:B------:R-:W-:-:S05]  /*15550*/  SHF.R.S32.HI R0, RZ, 0x1f, R36 ;  /* 0x0000001fff007819 */ /* 0x000fca0000011424 */
[----:B------:R-:W-:Y:S01]  /*15560*/  IMAD.X R3, R0, 0x1, R107, P0 ;  /* 0x0000000100037824 */ /* 0x000fe200000e066b */
[----:B------:R-:W-:Y:S02]  /*15570*/  ISETP.GE.AND P0, PT, R74, R14, PT ;  /* 0x0000000e4a00720c */ /* 0x000fe40003f06270 */
[----:B------:R-:W-:Y:S01]  /*15580*/  LEA.HI R0, R4, R5, RZ, 0x2 ;  /* 0x0000000504007211 */ /* 0x000fe200078f10ff */
[----:B------:R-:W-:Y:S02]  /*15590*/  IMAD R4, R6, c[0x0][0x1f0], RZ ;  /* 0x00007c0006047a24 */ /* 0x000fe400078e02ff */
[----:B------:R-:W-:Y:S01]  /*155a0*/  IMAD.WIDE.U32 R10, R18, c[0x0][0x1f0], R2 ;  /* 0x00007c00120a7a25 */ /* 0x000fe200078e0002 */
[----:B------:R-:W-:-:S03]  /*155b0*/  SHF.R.S32.HI R12, RZ, 0x2, R0 ;  /* 0x00000002ff0c7819 */ /* 0x000fc60000011400 */
[----:B------:R-:W-:Y:S01]  /*155c0*/  IMAD R0, R18, c[0x0][0x1f4], R4 ;  /* 0x00007d0012007a24 */ /* 0x000fe200078e0204 */
[----:B------:R-:W-:-:S03]  /*155d0*/  SHF.R.S32.HI R13, RZ, 0x1f, R12 ;  /* 0x0000001fff0d7819 */ /* 0x000fc6000001140c */
[----:B------:R-:W-:Y:S02]  /*155e0*/  IMAD.IADD R9, R0, 0x1, R11 ;  /* 0x0000000100097824 */ /* 0x000fe400078e020b */
[----:B--2---:R-:W-:Y:S01]  /*155f0*/  IMAD.WIDE R2, R7, 0x80, R12 ;  /* 0x0000008007027825 */ /* 0x004fe200078e020c */
[----:B------:R-:W-:Y:S05]  /*15600*/  @P0 BRA `(.L_x_201) ;  /* 0x000000d000000947 */ /* 0x000fea0003800000 */
[----:B-1----:R-:W-:Y:S01]  /*15610*/  IMAD R0, R3, c[0x0][0x1e8], RZ ;  /* 0x00007a0003007a24 */ /* 0x002fe200078e02ff */
[----:B------:R-:W-:Y:S01]  /*15620*/  ISETP.GE.AND P2, PT, R36, c[0x0][0x220], PT ;  /* 0x0000880024007a0c */ /* 0x000fe20003f46270 */
[----:B------:R-:W-:Y:S01]  /*15630*/  IMAD.MOV.U32 R8, RZ, RZ, R10 ;  /* 0x000000ffff087224 */ /* 0x000fe200078e000a */
[----:B-----5:R-:W-:Y:S01]  /*15640*/  ISETP.GE.AND P1, PT, R16, c[0x0][0x220], PT ;  /* 0x0000880010007a0c */ /* 0x020fe20003f26270 */
[C---:B------:R-:W-:Y:S01]  /*15650*/  IMAD R0, R2.reuse, c[0x0][0x1ec], R0 ;  /* 0x00007b0002007a24 */ /* 0x040fe200078e0200 */
[----:B------:R-:W-:Y:S01]  /*15660*/  ISETP.GE.AND P0, PT, R15, c[0x0][0x220], PT ;  /* 0x000088000f007a0c */ /* 0x000fe20003f06270 */
[----:B------:R-:W-:-:S04]  /*15670*/  IMAD.WIDE.U32 R6, R2, c[0x0][0x1e8], R8 ;  /* 0x00007a0002067a25 */ /* 0x000fc800078e0008 */
[----:B------:R-:W-:Y:S01]  /*15680*/  IMAD.IADD R0, R7, 0x1, R0 ;  /* 0x0000000107007824 */ /* 0x000fe200078e0200 */
[----:B------:R-:W-:-:S04]  /*15690*/  LEA R4, P3, R6, c[0x0][0x1d0], 0x1 ;  /* 0x0000740006047a11 */ /* 0x000fc800078608ff */
[----:B------:R-:W-:-:S05]  /*156a0*/  LEA.HI.X R5, R6, c[0x0][0x1d4], R0, 0x1, P3 ;  /* 0x0000750006057a11 */ /* 0x000fca00018f0c00 */
[----:B------:R1:W-:Y:S04]  /*156b0*/  @!P2 STG.E.128 [R4.64], R28 ;  /* 0x0000001c0400a986 */ /* 0x0003e8000c101d0c */
[----:B------:R1:W-:Y:S04]  /*156c0*/  @!P1 STG.E.128 [R4.64+0x40], R24 ;  /* 0x0000401804009986 */ /* 0x0003e8000c101d0c */
[----:B------:R1:W-:Y:S02]  /*156d0*/  @!P0 STG.E.128 [R4.64+0x80], R20 ;  /* 0x0000801404008986 */ /* 0x0003e4000c101d0c */
.L_x_201:
[----:B-1----:R-:W-:Y:S05]  /*156e0*/  BSYNC B0 ;  /* 0x0000000000007941 */ /* 0x002fea0003800000 */
.L_x_200:
[----:B------:R-:W-:Y:S01]  /*156f0*/  LEA.HI.SX32 R0, R73, 0x20, 0x1e ;  /* 0x0000002049007811 */ /* 0x000fe200078ff2ff */
[----:B------:R-:W-:Y:S03]  /*15700*/  BSSY B0, `(.L_x_202) ;  /* 0x0000013000007945 */ /* 0x000fe60003800000 */
[----:B------:R-:W-:-:S13]  /*15710*/  ISETP.GE.AND P0, PT, R0, R14, PT ;  /* 0x0000000e0000720c */ /* 0x000fda0003f06270 */
[----:B------:R-:W-:Y:S05]  /*15720*/  @P0 BRA `(.L_x_203) ;  /* 0x0000010000000947 */ /* 0x000fea0003800000 */
[----:B------:R-:W-:Y:S01]  /*15730*/  IADD3 R0, P0, R2, 0x20, RZ ;  /* 0x0000002002007810 */ /* 0x000fe20007f1e0ff */
[----:B------:R-:W-:Y:S01]  /*15740*/  IMAD.MOV.U32 R6, RZ, RZ, R10 ;  /* 0x000000ffff067224 */ /* 0x000fe200078e000a */
[----:B------:R-:W-:Y:S02]  /*15750*/  MOV R7, R9 ;  /* 0x0000000900077202 */ /* 0x000fe40000000f00 */
[----:B------:R-:W-:Y:S01]  /*15760*/  ISETP.GE.AND P2, PT, R36, c[0x0][0x220], PT ;  /* 0x0000880024007a0c */ /* 0x000fe20003f46270 */
[----:B------:R-:W-:Y:S01]  /*15770*/  IMAD.X R4, RZ, RZ, R3, P0 ;  /* 0x000000ffff047224 */ /* 0x000fe200000e0603 */
[----:B-----5:R-:W-:Y:S01]  /*15780*/  ISETP.GE.AND P1, PT, R16, c[0x0][0x220], PT ;  /* 0x0000880010007a0c */ /* 0x020fe20003f26270 */
[----:B------:R-:W-:Y:S01]  /*15790*/  IMAD.WIDE.U32 R6, R0, c[0x0][0x1e8], R6 ;  /* 0x00007a0000067a25 */ /* 0x000fe200078e0006 */
[----:B------:R-:W-:-:S03]  /*157a0*/  ISETP.GE.AND P0, PT, R15, c[0x0][0x220], PT ;  /* 0x000088000f007a0c */ /* 0x000fc60003f06270 */
[----:B------:R-:W-:-:S04]  /*157b0*/  IMAD R4, R4, c[0x0][0x1e8], RZ ;  /* 0x00007a0004047a24 */ /* 0x000fc800078e02ff */
[----:B------:R-:W-:Y:S01]  /*157c0*/  IMAD R0, R0, c[0x0][0x1ec], R4 ;  /* 0x00007b0000007a24 */ /* 0x000fe200078e0204 */
[----:B------:R-:W-:-:S03]  /*157d0*/  LEA R4, P3, R6, c[0x0][0x1d0], 0x1 ;  /* 0x0000740006047a11 */ /* 0x000fc600078608ff */
[----:B------:R-:W-:-:S05]  /*157e0*/  IMAD.IADD R0, R7, 0x1, R0 ;  /* 0x0000000107007824 */ /* 0x000fca00078e0200 */
[----:B------:R-:W-:-:S05]  /*157f0*/  LEA.HI.X R5, R6, c[0x0][0x1d4], R0, 0x1, P3 ;  /* 0x0000750006057a11 */ /* 0x000fca00018f0c00 */
[----:B------:R1:W-:Y:S04]  /*15800*/  @!P2 STG.E.128 [R4.64], R44 ;  /* 0x0000002c0400a986 */ /* 0x0003e8000c101d0c */
[----:B------:R1:W-:Y:S04]  /*15810*/  @!P1 STG.E.128 [R4.64+0x40], R40 ;  /* 0x0000402804009986 */ /* 0x0003e8000c101d0c */
[----:B------:R1:W-:Y:S02]  /*15820*/  @!P0 STG.E.128 [R4.64+0x80], R32 ;  /* 0x0000802004008986 */ /* 0x0003e4000c101d0c */
.L_x_203:
[----:B------:R-:W-:Y:S05]  /*15830*/  BSYNC B0 ;  /* 0x0000000000007941 */ /* 0x000fea0003800000 */
.L_x_202:
[----:B------:R-:W-:Y:S01]  /*15840*/  IADD3 R0, R12, 0x40, RZ ;  /* 0x000000400c007810 */ /* 0x000fe20007ffe0ff */
[----:B------:R-:W-:Y:S03]  /*15850*/  BSSY B0, `(.L_x_204) ;  /* 0x0000013000007945 */ /* 0x000fe60003800000 */
[----:B-----5:R-:W-:-:S13]  /*15860*/  ISETP.GE.AND P0, PT, R0, R38, PT ;  /* 0x000000260000720c */ /* 0x020fda0003f06270 */
        /* <DEDUP_REMOVED lines=17> */
.L_x_205:
[----:B------:R-:W-:Y:S05]  /*15980*/  BSYNC B0 ;  /* 0x0000000000007941 */ /* 0x000fea0003800000 */
.L_x_204:
[----:B------:R-:W-:-:S04]  /*15990*/  IADD3 R0, R12, 0x60, RZ ;  /* 0x000000600c007810 */ /* 0x000fc80007ffe0ff */
[----:B------:R-:W-:-:S13]  /*159a0*/  ISETP.GE.AND P0, PT, R0, R38, PT ;  /* 0x000000260000720c */ /* 0x000fda0003f06270 */
[----:B------:R-:W-:Y:S05]  /*159b0*/  @P0 EXIT ;  /* 0x000000000000094d */ /* 0x000fea0003800000 */
[----:B------:R-:W-:Y:S02]  /*159c0*/  IADD3 R0, P0, R2, 0x60, RZ ;  /* 0x0000006002007810 */ /* 0x000fe40007f1e0ff */
[----:B------:R-:W-:-:S03]  /*159d0*/  ISETP.GE.AND P1, PT, R36, c[0x0][0x220], PT ;  /* 0x0000880024007a0c */ /* 0x000fc60003f26270 */
[----:B------:R-:W-:Y:S01]  /*159e0*/  IMAD.X R2, RZ, RZ, R3, P0 ;  /* 0x000000ffff027224 */ /* 0x000fe200000e0603 */
[----:B------:R-:W-:Y:S02]  /*159f0*/  MOV R3, R9 ;  /* 0x0000000900037202 */ /* 0x000fe40000000f00 */
[----:B------:R-:W-:Y:S01]  /*15a00*/  ISETP.GE.AND P0, PT, R16, c[0x0][0x220], PT ;  /* 0x0000880010007a0c */ /* 0x000fe20003f06270 */
[----:B------:R-:W-:Y:S02]  /*15a10*/  IMAD R6, R2, c[0x0][0x1e8], RZ ;  /* 0x00007a0002067a24 */ /* 0x000fe400078e02ff */
[----:B------:R-:W-:-:S04]  /*15a20*/  IMAD.MOV.U32 R2, RZ, RZ, R10 ;  /* 0x000000ffff027224 */ /* 0x000fc800078e000a */
[----:B-1----:R-:W-:-:S04]  /*15a30*/  IMAD.WIDE.U32 R4, R0, c[0x0][0x1e8], R2 ;  /* 0x00007a0000047a25 */ /* 0x002fc800078e0002 */
[----:B------:R-:W-:Y:S01]  /*15a40*/  IMAD R0, R0, c[0x0][0x1ec], R6 ;  /* 0x00007b0000007a24 */ /* 0x000fe200078e0206 */
[----:B------:R-:W-:-:S03]  /*15a50*/  LEA R2, P2, R4, c[0x0][0x1d0], 0x1 ;  /* 0x0000740004027a11 */ /* 0x000fc600078408ff */
[----:B------:R-:W-:-:S05]  /*15a60*/  IMAD.IADD R0, R5, 0x1, R0 ;  /* 0x0000000105007824 */ /* 0x000fca00078e0200 */
[----:B------:R-:W-:-:S05]  /*15a70*/  LEA.HI.X R3, R4, c[0x0][0x1d4], R0, 0x1, P2 ;  /* 0x0000750004037a11 */ /* 0x000fca00010f0c00 */
[----:B------:R1:W-:Y:S01]  /*15a80*/  @!P0 STG.E.128 [R2.64+0x40], R64 ;  /* 0x0000404002008986 */ /* 0x0003e2000c101d0c */
[----:B------:R-:W-:-:S03]  /*15a90*/  ISETP.GE.AND P0, PT, R15, c[0x0][0x220], PT ;  /* 0x000088000f007a0c */ /* 0x000fc60003f06270 */
[----:B------:R1:W-:Y:S10]  /*15aa0*/  @!P1 STG.E.128 [R2.64], R68 ;  /* 0x0000004402009986 */ /* 0x0003f4000c101d0c */
[----:B------:R-:W-:Y:S05]  /*15ab0*/  @P0 EXIT ;  /* 0x000000000000094d */ /* 0x000fea0003800000 */
[----:B------:R-:W-:Y:S01]  /*15ac0*/  STG.E.128 [R2.64+0x80], R60 ;  /* 0x0000803c02007986 */ /* 0x000fe2000c101d0c */
[----:B------:R-:W-:Y:S05]  /*15ad0*/  EXIT ;  /* 0x000000000000794d */ /* 0x000fea0003800000 */
.L_x_206:
        /* <DEDUP_REMOVED lines=10> */
.L_x_1030:


//--------------------- .text._ZN5flash16flash_fwd_kernelI23Flash_fwd_kernel_traitsILi96ELi128ELi64ELi4ELb0ELb0EN7cutlass10bfloat16_tE19Flash_kernel_traitsILi96ELi128ELi64ELi4ES3_EELb0ELb0ELb1ELb1ELb0ELb0ELb0ELb0EEEvNS_16Flash_fwd_paramsE --------------------------
	.section	.text._ZN5flash16flash_fwd_kernelI23Flash_fwd_kernel_traitsILi96ELi128ELi64ELi4ELb0ELb0EN7cutlass10bfloat16_tE19Flash_kernel_traitsILi96ELi128ELi64ELi4ES3_EELb0ELb0ELb1ELb1ELb0ELb0ELb0ELb0EEEvNS_16Flash_fwd_paramsE,"ax",@progbits
	.sectioninfo	@"SHI_REGISTERS=255"
	.align	128
        .global         _ZN5flash16flash_fwd_kernelI23Flash_fwd_kernel_traitsILi96ELi128ELi64ELi4ELb0ELb0EN7cutlass10bfloat16_tE19Flash_kernel_traitsILi96ELi128ELi64ELi4ES3_EELb0ELb0ELb1ELb1ELb0ELb0ELb0ELb0EEEvNS_16Flash_fwd_paramsE
        .type           _ZN5flash16flash_fwd_kernelI23Flash_fwd_kernel_traitsILi96ELi128ELi64ELi4ELb0ELb0EN7cutlass10bfloat16_tE19Flash_kernel_traitsILi96ELi128ELi64ELi4ES3_EELb0ELb0ELb1ELb1ELb0ELb0ELb0ELb0EEEvNS_16Flash_fwd_paramsE,@function
        .size           _ZN5flash16flash_fwd_kernelI23Flash_fwd_kernel_traitsILi96ELi128ELi64ELi4ELb0ELb0EN7cutlass10bfloat16_tE19Flash_kernel_traitsILi96ELi128ELi64ELi4ES3_EELb0ELb0ELb1ELb1ELb0ELb0ELb0ELb0EEEvNS_16Flash_fwd_paramsE,(.L_x_1031 - _ZN5flash16flash_fwd_kernelI23Flash_fwd_kernel_traitsILi96ELi128ELi64ELi4ELb0ELb0EN7cutlass10bfloat16_tE19Flash_kernel_traitsILi96ELi128ELi64ELi4ES3_EELb0ELb0ELb1ELb1ELb0ELb0ELb0ELb0EEEvNS_16Flash_fwd_paramsE)
        .other          _ZN5flash16flash_fwd_kernelI23Flash_fwd_kernel_traitsILi96ELi128ELi64ELi4ELb0ELb0EN7cutlass10bfloat16_tE19Flash_kernel_traitsILi96ELi128ELi64ELi4ES3_EELb0ELb0ELb1ELb1ELb0ELb0ELb0ELb0EEEvNS_16Flash_fwd_paramsE,@"STO_CUDA_ENTRY STV_DEFAULT"
_ZN5flash16flash_fwd_kernelI23Flash_fwd_kernel_traitsILi96ELi128ELi64ELi4ELb0ELb0EN7cutlass10bfloat16_tE19Flash_kernel_traitsILi96ELi128ELi64ELi4ES3_EELb0ELb0ELb1ELb1ELb0ELb0ELb0ELb0EEEvNS_16Flash_fwd_paramsE:
.text._ZN5flash16flash_fwd_kernelI23Flash_fwd_kernel_traitsILi96ELi128ELi64ELi4ELb0ELb0EN7cutlass10bfloat16_tE19Flash_kernel_traitsILi96ELi128ELi64ELi4ES3_EELb0ELb0ELb1ELb1ELb0ELb0ELb0ELb0EEEvNS_16Flash_fwd_paramsE:
        /* <DEDUP_REMOVED lines=23> */
[----:B-1----:R-:W-:-:S03]  /*0170*/  @P0 IMAD.WIDE R2, R30, R6, c[0x0][0x250] ;  /* 0x000094001e020625 */ /* 0x002fc600078e0206 */
[----:B------:R-:W1:Y:S04]  /*0180*/  S2R R29, SR_TID.X ;  /* 0x00000000001d7919 */ /* 0x000e680000002100 */
        /* <DEDUP_REMOVED lines=8> */
[----:B-1--4-:R-:W2:Y:S02]  /*0210*/  @P3 LDG.E R0, [R4.64+0x4] ;  /* 0x0000040c04003981 */ /* 0x012ea4000c1e1900 */
[----:B--2--5:R-:W-:-:S06]  /*0220*/  @P3 IADD3 R0, R0, -R8, RZ ;  /* 0x8000000800003210 */ /* 0x024fcc0007ffe0ff */
[----:B------:R1:W5:Y:S01]  /*0230*/  @!P3 LDG.E R0, [R4.64] ;  /* 0x0000000c0400b981 */ /* 0x000362000c1e1900 */
[----:B------:R-:W-:Y:S05]  /*0240*/  BRA `(.L_x_208) ;  /* 0x0000001000007947 */ /* 0x000fea0003800000 */
.L_x_207:
[----:B-1--4-:R-:W-:Y:S02]  /*0250*/  MOV R0, c[0x0][0x218] ;  /* 0x0000860000007a02 */ /* 0x012fe40000000f00 */
.L_x_208:
        /* <DEDUP_REMOVED lines=12> */
[----:B------:R-:W-:Y:S02]  /*0320*/  IADD3 R0, -R100, 0xbf, R47 ;  /* 0x000000bf64007810 */ /* 0x000fe40007ffe12f */
        /* <DEDUP_REMOVED lines=63> */
[C---:B------:R-:W-:Y:S01]  /*0720*/  IMAD R8, R18.reuse, c[0x0][0x1f4], R0 ;  /* 0x00007d0012087a24 */ /* 0x040fe200078e0200 */
[----:B------:R-:W-:Y:S01]  /*0730*/  @!P3 MOV R2, R7 ;  /* 0x000000070002b202 */ /* 0x000fe20000000f00 */
[----:B------:R-:W-:Y:S01]  /*0740*/  IMAD R0, R47, R19, RZ ;  /* 0x000000132f007224 */ /* 0x000fe200078e02ff */
[----:B------:R-:W-:Y:S01]  /*0750*/  @!P3 SHF.R.S32.HI R3, RZ, 0x1f, R7 ;  /* 0x0000001fff03b819 */ /* 0x000fe20000011407 */
[----:B------:R-:W-:-:S03]  /*0760*/  IMAD.WIDE.U32 R12, R18, c[0x0][0x1f0], R4 ;  /* 0x00007c00120c7a25 */ /* 0x000fc600078e0004 */
[----:B------:R-:W-:Y:S01]  /*0770*/  SHF.R.S32.HI R4, RZ, 0x1f, R0 ;  /* 0x0000001fff047819 */ /* 0x000fe20000011400 */
[----:B------:R-:W-:Y:S01]  /*0780*/  IMAD.IADD R9, R13, 0x1, R8 ;  /* 0x000000010d097824 */ /* 0x000fe200078e0208 */
[--C-:B------:R-:W-:Y:S02]  /*0790*/  IADD3 R22, P1, P0, R0, R2, R6.reuse ;  /* 0x0000000200167210 */ /* 0x100fe4000783e006 */
        /* <DEDUP_REMOVED lines=17> */
.L_x_211:
[----:B------:R-:W-:Y:S05]  /*08b0*/  BSYNC B0 ;  /* 0x0000000000007941 */ /* 0x000fea0003800000 */
.L_x_210:
        /* <DEDUP_REMOVED lines=20> */
.L_x_213:
[----:B------:R-:W-:Y:S05]  /*0a00*/  BSYNC B0 ;  /* 0x0000000000007941 */ /* 0x000fea0003800000 */
.L_x_212:
        /* <DEDUP_REMOVED lines=20> */
.L_x_215:
[----:B------:R-:W-:Y:S05]  /*0b50*/  BSYNC B0 ;  /* 0x0000000000007941 */ /* 0x000fea0003800000 */
.L_x_214:
        /* <DEDUP_REMOVED lines=20> */
.L_x_217:
[----:B------:R-:W-:Y:S05]  /*0ca0*/  BSYNC B0 ;  /* 0x0000000000007941 */ /* 0x000fea0003800000 */
.L_x_216:
        /* <DEDUP_REMOVED lines=35> */
.L_x_209:
[----:B------:R-:W-:Y:S02]  /*0ee0*/  ISETP.NE.AND P1, PT, R25, -0x1, PT ;  /* 0xffffffff1900780c */ /* 0x000fe40003f25270 */
[----:B------:R-:W-:Y:S02]  /*0ef0*/  ISETP.NE.AND P0, PT, R8, -0x1, PT ;  /* 0xffffffff0800780c */ /* 0x000fe40003f05270 */
[----:B------:R-:W-:-:S09]  /*0f00*/  SHF.R.S32.HI R19, RZ, 0x1f, R18 ;  /* 0x0000001fff137819 */ /* 0x000fd20000011412 */
        /* <DEDUP_REMOVED lines=25> */
.L_x_218:
        /* <DEDUP_REMOVED lines=41> */
.L_x_219:
[----:B------:R-:W-:Y:S01]  /*1330*/  SHF.R.S32.HI R5, RZ, 0x1f, R29 ;  /* 0x0000001fff057819 */ /* 0x000fe2000001141d */
[----:B------:R-:W-:Y:S01]  /*1340*/  IMAD.IADD R31, R100, 0x1, -R47 ;  /* 0x00000001641f7824 */ /* 0x000fe200078e0a2f */
[----:B------:R-:W-:Y:S01]  /*1350*/  SHF.R.S32.HI R11, RZ, 0x1f, R8 ;  /* 0x0000001fff0b7819 */ /* 0x000fe20000011408 */
[----:B------:R-:W-:Y:S01]  /*1360*/  BSSY B0, `(.L_x_220) ;  /* 0x0000068000007945 */ /* 0x000fe20003800000 */
[CC--:B------:R-:W-:Y:S02]  /*1370*/  LEA.HI R3, R5.reuse, R29.reuse, RZ, 0x2 ;  /* 0x0000001d05037211 */ /* 0x0c0fe400078f10ff */
[----:B------:R-:W-:Y:S02]  /*1380*/  LEA.HI R28, R5, R29, RZ, 0x3 ;  /* 0x0000001d051c7211 */ /* 0x000fe400078f18ff */
[----:B------:R-:W-:-:S02]  /*1390*/  LOP3.LUT R0, R3, 0xfffffffc, RZ, 0xc0, !PT ;  /* 0xfffffffc03007812 */ /* 0x000fc400078ec0ff */
[----:B------:R-:W-:Y:S02]  /*13a0*/  SHF.R.S32.HI R25, RZ, 0x3, R28 ;  /* 0x00000003ff197819 */ /* 0x000fe4000001141c */
[-C--:B------:R-:W-:Y:S01]  /*13b0*/  LEA.HI R26, R5, R29.reuse, RZ, 0x4 ;  /* 0x0000001d051a7211 */ /* 0x080fe200078f20ff */
[----:B------:R-:W-:Y:S01]  /*13c0*/  IMAD.IADD R0, R29, 0x1, -R0 ;  /* 0x000000011d007824 */ /* 0x000fe200078e0a00 */
[----:B------:R-:W-:Y:S01]  /*13d0*/  SHF.R.S32.HI R4, RZ, 0x2, R3 ;  /* 0x00000002ff047819 */ /* 0x000fe20000011403 */
[----:B------:R-:W-:Y:S01]  /*13e0*/  IMAD.SHL.U32 R2, R25, 0x40, RZ ;  /* 0x0000004019027824 */ /* 0x000fe200078e00ff */
[----:B------:R-:W-:Y:S01]  /*13f0*/  LEA.HI R27, R5, R29, RZ, 0x5 ;  /* 0x0000001d051b7211 */ /* 0x000fe200078f28ff */
[----:B------:R-:W-:Y:S01]  /*1400*/  IMAD.SHL.U32 R168, R0, 0x8, RZ ;  /* 0x0000000800a87824 */ /* 0x000fe200078e00ff */
[----:B------:R-:W-:Y:S02]  /*1410*/  SHF.R.S32.HI R5, RZ, 0x1f, R4 ;  /* 0x0000001fff057819 */ /* 0x000fe40000011404 */
[----:B------:R-:W-:-:S02]  /*1420*/  LOP3.LUT R0, R2, 0xc0, RZ, 0xc0, !PT ;  /* 0x000000c002007812 */ /* 0x000fc400078ec0ff */
[--C-:B------:R-:W-:Y:S01]  /*1430*/  SHF.R.S32.HI R169, RZ, 0x1f, R168.reuse ;  /* 0x0000001fffa97819 */ /* 0x100fe200000114a8 */
[----:B------:R-:W-:Y:S01]  /*1440*/  IMAD R14, R5, c[0x0][0x1a0], RZ ;  /* 0x00006800050e7a24 */ /* 0x000fe200078e02ff */
[----:B------:R-:W-:Y:S02]  /*1450*/  LOP3.LUT R2, R0, 0x18, R168, 0xf8, !PT ;  /* 0x0000001800027812 */ /* 0x000fe400078ef8a8 */
[----:B------:R-:W-:Y:S01]  /*1460*/  SHF.R.U32.HI R0, RZ, 0x3, R0 ;  /* 0x00000003ff007819 */ /* 0x000fe20000011600 */
[----:B------:R-:W-:Y:S01]  /*1470*/  IMAD.WIDE.U32 R6, R4, c[0x0][0x198], R168 ;  /* 0x0000660004067a25 */ /* 0x000fe200078e00a8 */
[----:B------:R-:W-:Y:S01]  /*1480*/  IADD3 R12, P0, R168, R12, RZ ;  /* 0x0000000ca80c7210 */ /* 0x000fe20007f1e0ff */
[----:B------:R2:W-:Y:S01]  /*1490*/  STL.64 [R1+0x40], R168 ;  /* 0x000040a801007387 */ /* 0x0005e20000100a00 */
[----:B------:R-:W-:Y:S01]  /*14a0*/  LOP3.LUT R223, R2, R0, RZ, 0x3c, !PT ;  /* 0x0000000002df7212 */ /* 0x000fe200078e3cff */
[----:B------:R-:W-:Y:S01]  /*14b0*/  IMAD R14, R4, c[0x0][0x1a4], R14 ;  /* 0x00006900040e7a24 */ /* 0x000fe200078e020e */
[----:B------:R-:W-:Y:S01]  /*14c0*/  LOP3.LUT R0, R26, 0xfffffff0, RZ, 0xc0, !PT ;  /* 0xfffffff01a007812 */ /* 0x000fe200078ec0ff */
[----:B------:R-:W-:Y:S01]  /*14d0*/  IMAD.X R13, R169, 0x1, R13, P0 ;  /* 0x00000001a90d7824 */ /* 0x000fe200000e060d */
[----:B------:R-:W-:Y:S01]  /*14e0*/  LEA.HI R2, R3, R4, RZ, 0x1 ;  /* 0x0000000403027211 */ /* 0x000fe200078f08ff */
[----:B------:R2:W-:Y:S01]  /*14f0*/  STL [R1+0x64], R31 ;  /* 0x0000641f01007387 */ /* 0x0005e20000100800 */
[----:B------:R-:W-:Y:S01]  /*1500*/  IADD3 R6, P1, R20, R6, RZ ;  /* 0x0000000614067210 */ /* 0x000fe20007f3e0ff */
[----:B------:R-:W-:Y:S01]  /*1510*/  IMAD.IADD R22, R29, 0x1, -R0 ;  /* 0x000000011d167824 */ /* 0x000fe200078e0a00 */
[----:B------:R-:W-:Y:S01]  /*1520*/  LOP3.LUT R3, R2, 0x7fffffe, RZ, 0xc0, !PT ;  /* 0x07fffffe02037812 */ /* 0x000fe200078ec0ff */
[----:B------:R-:W-:Y:S01]  /*1530*/  IMAD R0, R5, c[0x0][0x198], RZ ;  /* 0x0000660005007a24 */ /* 0x000fe200078e02ff */
[----:B------:R-:W-:Y:S01]  /*1540*/  IADD3 R165, R168, 0x20, RZ ;  /* 0x00000020a8a57810 */ /* 0x000fe20007ffe0ff */
[----:B------:R-:W-:Y:S01]  /*1550*/  IMAD.WIDE.U32 R12, R18, c[0x0][0x1a8], R12 ;  /* 0x00006a00120c7a25 */ /* 0x000fe200078e000c */
[----:B------:R-:W-:-:S02]  /*1560*/  LEA.HI R23, R22, R22, RZ, 0x1 ;  /* 0x0000001616177211 */ /* 0x000fc400078f08ff */
[----:B------:R-:W-:Y:S01]  /*1570*/  IADD3 R164, R168, 0x40, RZ ;  /* 0x00000040a8a47810 */ /* 0x000fe20007ffe0ff */
[C---:B------:R-:W-:Y:S01]  /*1580*/  IMAD R16, R4.reuse, c[0x0][0x19c], R0 ;  /* 0x0000670004107a24 */ /* 0x040fe200078e0200 */
[----:B------:R-:W-:Y:S01]  /*1590*/  SHF.R.S32.HI R9, RZ, 0x1, R23 ;  /* 0x00000001ff097819 */ /* 0x000fe20000011417 */
[----:B------:R-:W-:Y:S01]  /*15a0*/  IMAD.IADD R10, R4, 0x1, -R3 ;  /* 0x00000001040a7824 */ /* 0x000fe200078e0a03 */
[----:B------:R-:W-:Y:S02]  /*15b0*/  SHF.R.S32.HI R2, RZ, 0x1f, R23 ;  /* 0x0000001fff027819 */ /* 0x000fe40000011417 */
[----:B------:R-:W-:Y:S02]  /*15c0*/  IADD3.X R7, R21, R7, R16, P1, !PT ;  /* 0x0000000715077210 */ /* 0x000fe40000ffe410 */
[----:B------:R-:W-:Y:S01]  /*15d0*/  LEA.HI R0, R2, R9, RZ, 0x2 ;  /* 0x0000000902007211 */ /* 0x000fe200078f10ff */
[----:B------:R-:W-:Y:S01]  /*15e0*/  IMAD.WIDE.U32 R2, R4, c[0x0][0x1a0], R168 ;  /* 0x0000680004027a25 */ /* 0x000fe200078e00a8 */
[----:B------:R-:W-:-:S02]  /*15f0*/  SHF.R.S32.HI R45, RZ, 0x5, R27 ;  /* 0x00000005ff2d7819 */ /* 0x000fc4000001141b */
[----:B------:R-:W-:Y:S01]  /*1600*/  LOP3.LUT R0, R0, 0xfffffffc, RZ, 0xc0, !PT ;  /* 0xfffffffc00007812 */ /* 0x000fe200078ec0ff */
[----:B------:R-:W-:Y:S01]  /*1610*/  IMAD.WIDE.U32 R36, R8, c[0x0][0x1b0], R6 ;  /* 0x00006c0008247a25 */ /* 0x000fe200078e0006 */
[----:B------:R-:W-:-:S03]  /*1620*/  IADD3 R2, P0, R15, R2, RZ ;  /* 0x000000020f027210 */ /* 0x000fc60007f1e0ff */
[----:B------:R-:W-:Y:S01]  /*1630*/  IMAD.IADD R24, R9, 0x1, -R0 ;  /* 0x0000000109187824 */ /* 0x000fe200078e0a00 */
[----:B------:R-:W-:Y:S01]  /*1640*/  IADD3.X R3, R17, R3, R14, P0, !PT ;  /* 0x0000000311037210 */ /* 0x000fe200007fe40e */
[C---:B------:R-:W-:Y:S01]  /*1650*/  IMAD R0, R11.reuse, c[0x0][0x1b8], RZ ;  /* 0x00006e000b007a24 */ /* 0x040fe200078e02ff */
[----:B------:R2:W-:Y:S01]  /*1660*/  STL.64 [R1+0x50], R36 ;  /* 0x0000502401007387 */ /* 0x0005e20000100a00 */
[----:B------:R-:W-:Y:S01]  /*1670*/  IMAD R9, R11, c[0x0][0x1b0], RZ ;  /* 0x00006c000b097a24 */ /* 0x000fe200078e02ff */
[----:B------:R-:W-:Y:S01]  /*1680*/  ISETP.GE.AND P0, PT, R4, R31, PT ;  /* 0x0000001f0400720c */ /* 0x000fe20003f06270 */
[----:B------:R-:W-:Y:S01]  /*1690*/  IMAD R0, R8, c[0x0][0x1bc], R0 ;  /* 0x00006f0008007a24 */ /* 0x000fe200078e0200 */
[----:B------:R-:W-:Y:S01]  /*16a0*/  LOP3.LUT P1, RZ, R24, 0x2, RZ, 0xc0, !PT ;  /* 0x0000000218ff7812 */ /* 0x000fe2000782c0ff */
[----:B------:R-:W-:-:S04]  /*16b0*/  IMAD.WIDE.U32 R32, R8, c[0x0][0x1b8], R2 ;  /* 0x00006e0008207a25 */ /* 0x000fc800078e0002 */
[----:B------:R-:W-:Y:S01]  /*16c0*/  IMAD R9, R8, c[0x0][0x1b4], R9 ;  /* 0x00006d0008097a24 */ /* 0x000fe200078e0209 */
[----:B------:R2:W-:Y:S01]  /*16d0*/  STL.64 [R1+0x18], R32 ;  /* 0x0000182001007387 */ /* 0x0005e20000100a00 */
[----:B------:R-:W-:-:S03]  /*16e0*/  IMAD.WIDE R6, R35, 0x80, R4 ;  /* 0x0000008023067825 */ /* 0x000fc600078e0204 */
[----:B------:R2:W-:Y:S01]  /*16f0*/  STL [R1+0x5c], R165 ;  /* 0x00005ca501007387 */ /* 0x0005e20000100800 */
[----:B------:R-:W-:Y:S02]  /*1700*/  IMAD.IADD R35, R33, 0x1, R0 ;  /* 0x0000000121237824 */ /* 0x000fe400078e0200 */
[----:B------:R-:W-:Y:S01]  /*1710*/  IMAD.IADD R39, R37, 0x1, R9 ;  /* 0x0000000125277824 */ /* 0x000fe200078e0209 */
[----:B------:R2:W-:Y:S01]  /*1720*/  STL [R1+0x60], R164 ;  /* 0x000060a401007387 */ /* 0x0005e20000100800 */
[----:B------:R-:W-:Y:S02]  /*1730*/  IMAD R10, R45, 0x8, R10 ;  /* 0x000000082d0a7824 */ /* 0x000fe400078e020a */
[----:B------:R-:W-:Y:S01]  /*1740*/  IMAD.MOV.U32 R3, RZ, RZ, 0x10 ;  /* 0x00000010ff037424 */ /* 0x000fe200078e00ff */
[----:B------:R2:W-:Y:S01]  /*1750*/  STL [R1+0x14], R35 ;  /* 0x0000142301007387 */ /* 0x0005e20000100800 */
[----:B------:R-:W-:Y:S02]  /*1760*/  IMAD.U32 R223, R10, 0x20, R223 ;  /* 0x000000200adf7824 */ /* 0x000fe400078e00df */
[----:B------:R-:W-:Y:S01]  /*1770*/  IMAD R10, R19, c[0x0][0x1a8], RZ ;  /* 0x00006a00130a7a24 */ /* 0x000fe200078e02ff */
[----:B------:R2:W-:Y:S01]  /*1780*/  STL [R1+0x4c], R39 ;  /* 0x00004c2701007387 */ /* 0x0005e20000100800 */
[----:B------:R-:W-:Y:S01]  /*1790*/  IMAD.SHL.U32 R223, R223, 0x2, RZ ;  /* 0x00000002dfdf7824 */ /* 0x000fe200078e00ff */
[----:B------:R-:W-:Y:S01]  /*17a0*/  SEL R3, R3, 0xfffffff0, !P1 ;  /* 0xfffffff003037807 */ /* 0x000fe20004800000 */
[----:B------:R-:W-:-:S04]  /*17b0*/  IMAD R10, R18, c[0x0][0x1ac], R10 ;  /* 0x00006b00120a7a24 */ /* 0x000fc800078e020a */
[----:B------:R-:W-:Y:S01]  /*17c0*/  IMAD.IADD R11, R13, 0x1, R10 ;  /* 0x000000010d0b7824 */ /* 0x000fe200078e020a */
[----:B------:R-:W-:Y:S05]  /*17d0*/  @P0 BRA `(.L_x_221) ;  /* 0x0000020000000947 */ /* 0x000fea0003800000 */
[----:B------:R-:W-:Y:S01]  /*17e0*/  ISETP.GE.AND P4, PT, R168, c[0x0][0x220], PT ;  /* 0x00008800a8007a0c */ /* 0x000fe20003f86270 */
[----:B------:R-:W-:Y:S01]  /*17f0*/  IMAD R0, R7, c[0x0][0x190], RZ ;  /* 0x0000640007007a24 */ /* 0x000fe200078e02ff */
[----:B------:R-:W-:Y:S01]  /*1800*/  ISETP.GE.AND P3, PT, R165, c[0x0][0x220], PT ;  /* 0x00008800a5007a0c */ /* 0x000fe20003f66270 */
[----:B------:R-:W-:Y:S01]  /*1810*/  IMAD.MOV.U32 R10, RZ, RZ, R12 ;  /* 0x000000ffff0a7224 */ /* 0x000fe200078e000c */
[----:B------:R-:W-:Y:S01]  /*1820*/  ISETP.GE.AND P2, PT, R164, c[0x0][0x220], PT ;  /* 0x00008800a4007a0c */ /* 0x000fe20003f46270 */
[C---:B------:R-:W-:Y:S02]  /*1830*/  IMAD R0, R6.reuse, c[0x0][0x194], R0 ;  /* 0x0000650006007a24 */ /* 0x040fe400078e0200 */
        /* <DEDUP_REMOVED lines=26> */
.L_x_221:
[----:B------:R-:W-:Y:S05]  /*19e0*/  BSYNC B0 ;  /* 0x0000000000007941 */ /* 0x000fea0003800000 */
.L_x_220:
        /* <DEDUP_REMOVED lines=37> */
.L_x_223:
[----:B------:R-:W-:Y:S05]  /*1c40*/  BSYNC B0 ;  /* 0x0000000000007941 */ /* 0x000fea0003800000 */
.L_x_222:
        /* <DEDUP_REMOVED lines=37> */
.L_x_225:
[----:B------:R-:W-:Y:S05]  /*1ea0*/  BSYNC B0 ;  /* 0x0000000000007941 */ /* 0x000fea0003800000 */
.L_x_224:
        /* <DEDUP_REMOVED lines=40> */
.L_x_227:
[----:B------:R-:W-:Y:S05]  /*2130*/  BSYNC B0 ;  /* 0x0000000000007941 */ /* 0x000fea0003800000 */
.L_x_226:
[----:B------:R-:W-:Y:S01]  /*2140*/  MOV R102, R38 ;  /* 0x0000002600667202 */ /* 0x000fe20000000f00 */
[----:B------:R-:W-:Y:S01]  /*2150*/  IMAD.MOV.U32 R102, RZ, RZ, R36 ;  /* 0x000000ffff667224 */ /* 0x000fe200078e0024 */
[----:B------:R-:W-:Y:S01]  /*2160*/  MOV R103, R39 ;  /* 0x0000002700677202 */ /* 0x000fe20000000f00 */
[----:B------:R-:W-:Y:S01]  /*2170*/  BSSY B0, `(.L_x_228) ;  /* 0x0000027000007945 */ /* 0x000fe20003800000 */
[----:B------:R-:W-:-:S03]  /*2180*/  IADD3 R44, R166, -0x1, RZ ;  /* 0xffffffffa62c7810 */ /* 0x000fc60007ffe0ff */
[----:B------:R4:W-:Y:S01]  /*2190*/  STL.64 [R1+0x48], R102 ;  /* 0x0000486601007387 */ /* 0x0009e20000100a00 */
[----:B------:R-:W-:Y:S01]  /*21a0*/  SHF.R.S32.HI R13, RZ, 0x1f, R44 ;  /* 0x0000001fff0d7819 */ /* 0x000fe2000001142c */
[C---:B------:R-:W-:Y:S01]  /*21b0*/  IMAD R12, R44.reuse, -0x40, R92 ;  /* 0xffffffc02c0c7824 */ /* 0x040fe200078e025c */
[----:B------:R-:W-:Y:S01]  /*21c0*/  MOV R101, R44 ;  /* 0x0000002c00657202 */ /* 0x000fe20000000f00 */
[C---:B------:R-:W-:Y:S02]  /*21d0*/  IMAD R0, R44.reuse, UR8, RZ ;  /* 0x000000082c007c24 */ /* 0x040fe4000f8e02ff */
[----:B---3--:R-:W-:Y:S01]  /*21e0*/  IMAD.WIDE.U32 R6, R44, UR9, R102 ;  /* 0x000000092c067c25 */ /* 0x008fe2000f8e0066 */
        /* <DEDUP_REMOVED lines=31> */
.L_x_229:
[----:B------:R-:W-:Y:S05]  /*23e0*/  BSYNC B0 ;  /* 0x0000000000007941 */ /* 0x000fea0003800000 */
.L_x_228:
        /* <DEDUP_REMOVED lines=34> */
.L_x_231:
[----:B------:R-:W-:Y:S05]  /*2610*/  BSYNC B0 ;  /* 0x0000000000007941 */ /* 0x000fea0003800000 */
.L_x_230:
[----:B------:R-:W-:Y:S01]  /*2620*/  ISETP.NE.U32.AND P1, PT, RZ, c[0x0][0x318], PT ;  /* 0x0000c600ff007a0c */ /* 0x000fe20003f25070 */
[----:B------:R-:W0:Y:S01]  /*2630*/  LDGDEPBAR ;  /* 0x00000000000079af */ /* 0x000e220000000000 */
[----:B---3--:R-:W-:Y:S01]  /*2640*/  IMAD.MOV.U32 R10, RZ, RZ, R34 ;  /* 0x000000ffff0a7224 */ /* 0x008fe200078e0022 */
[----:B------:R-:W-:Y:S01]  /*2650*/  ULDC.64 UR4, c[0x0][0x1a0] ;  /* 0x0000680000047ab9 */ /* 0x000fe20000000a00 */
[----:B------:R-:W-:Y:S01]  /*2660*/  ISETP.NE.AND.EX P1, PT, RZ, c[0x0][0x31c], PT, P1 ;  /* 0x0000c700ff007a0c */ /* 0x000fe20003f25310 */
[----:B------:R-:W-:-:S12]  /*2670*/  IMAD.MOV.U32 R11, RZ, RZ, R35 ;  /* 0x000000ffff0b7224 */ /* 0x000fd800078e0023 */
[----:B------:R-:W-:Y:S01]  /*2680*/  @P1 SHF.R.S32.HI R0, RZ, 0x1f, R30 ;  /* 0x0000001fff001819 */ /* 0x000fe2000001141e */
[----:B------:R-:W-:-:S04]  /*2690*/  @P1 IMAD.WIDE.U32 R6, R30, c[0x0][0x320], R18 ;  /* 0x0000c8001e061a25 */ /* 0x000fc800078e0012 */
[----:B------:R-:W-:Y:S01]  /*26a0*/  @P1 IMAD R0, R0, c[0x0][0x320], RZ ;  /* 0x0000c80000001a24 */ /* 0x000fe200078e02ff */
[----:B------:R-:W-:Y:S01]  /*26b0*/  @P1 LEA R8, P0, R6, c[0x0][0x318], 0x2 ;  /* 0x0000c60006081a11 */ /* 0x000fe200078010ff */
[----:B------:R-:W-:-:S04]  /*26c0*/  DEPBAR.LE SB0, 0x0 ;  /* 0x000080000000791a */ /* 0x000fc80000000000 */
[----:B------:R-:W-:-:S05]  /*26d0*/  @P1 IMAD R0, R30, c[0x0][0x324], R0 ;  /* 0x0000c9001e001a24 */ /* 0x000fca00078e0200 */
[----:B------:R-:W-:-:S04]  /*26e0*/  @P1 IADD3 R0, R7, R0, RZ ;  /* 0x0000000007001210 */ /* 0x000fc80007ffe0ff */
[----:B------:R-:W-:-:S05]  /*26f0*/  @P1 LEA.HI.X R9, R6, c[0x0][0x31c], R0, 0x2, P0 ;  /* 0x0000c70006091a11 */ /* 0x000fca00000f1400 */
[----:B------:R-:W3:Y:S01]  /*2700*/  @P1 LDG.E R8, [R8.64] ;  /* 0x0000000c08081981 */ /* 0x000ee2000c1e1900 */
[----:B------:R-:W-:Y:S01]  /*2710*/  ISETP.GE.AND P0, PT, R4, R12, PT ;  /* 0x0000000c0400720c */ /* 0x000fe20003f06270 */
[----:B------:R-:W-:Y:S01]  /*2720*/  IMAD.MOV.U32 R10, RZ, RZ, R32 ;  /* 0x000000ffff0a7224 */ /* 0x000fe200078e0020 */
[----:B------:R-:W-:Y:S01]  /*2730*/  LOP3.LUT R0, R27, 0xffffffe0, RZ, 0xc0, !PT ;  /* 0xffffffe01b007812 */ /* 0x000fe200078ec0ff */
[----:B------:R-:W-:Y:S01]  /*2740*/  BAR.SYNC.DEFER_BLOCKING 0x0 ;  /* 0x0000000000007b1d */ /* 0x000fe20000010000 */
[----:B------:R-:W-:Y:S01]  /*2750*/  USHF.L.U64.HI UR6, UR4, UR6, UR5 ;  /* 0x0000000604067299 */ /* 0x000fe20008010205 */
[----:B------:R-:W-:Y:S01]  /*2760*/  IMAD.MOV.U32 R222, RZ, RZ, RZ ;  /* 0x000000ffffde7224 */ /* 0x000fe200078e00ff */
[----:B------:R-:W-:Y:S01]  /*2770*/  USHF.L.U32 UR14, UR4, 0x6, URZ ;  /* 0x00000006040e7899 */ /* 0x000fe2000800063f */
[----:B------:R-:W-:Y:S02]  /*2780*/  IMAD.IADD R0, R29, 0x1, -R0 ;  /* 0x000000011d007824 */ /* 0x000fe400078e0a00 */
[----:B------:R1:W-:Y:S01]  /*2790*/  STL.64 [R1+0x10], R10 ;  /* 0x0000100a01007387 */ /* 0x0003e20000100a00 */
[----:B------:R-:W3:Y:S01]  /*27a0*/  @P1 MUFU.RCP R7, c[0x0][0x238] ;  /* 0x00008e0000071b08 */ /* 0x000ee20000001000 */
[C---:B------:R-:W-:Y:S01]  /*27b0*/  IMAD R2, R44.reuse, UR6, RZ ;  /* 0x000000062c027c24 */ /* 0x040fe2000f8e02ff */
[----:B------:R-:W-:Y:S01]  /*27c0*/  SHF.R.S32.HI R6, RZ, 0x1f, R0 ;  /* 0x0000001fff067819 */ /* 0x000fe20000011400 */
[----:B------:R-:W-:Y:S01]  /*27d0*/  IMAD.WIDE.U32 R4, R44, UR14, R10 ;  /* 0x0000000e2c047c25 */ /* 0x000fe2000f8e000a */
[----:B------:R-:W-:Y:S02]  /*27e0*/  BSSY B0, `(.L_x_232) ;  /* 0x0000029000007945 */ /* 0x000fe40003800000 */
[----:B------:R-:W-:Y:S01]  /*27f0*/  LEA.HI R6, R6, R0, RZ, 0x2 ;  /* 0x0000000006067211 */ /* 0x000fe200078f10ff */
[----:B------:R-:W-:Y:S01]  /*2800*/  IMAD R0, R13, UR14, R2 ;  /* 0x0000000e0d007c24 */ /* 0x000fe2000f8e0202 */
[----:B------:R-:W-:-:S02]  /*2810*/  SHF.L.U32 R2, R29, 0x1, RZ ;  /* 0x000000011d027819 */ /* 0x000fc400000006ff */
[----:B------:R-:W-:Y:S02]  /*2820*/  SHF.R.S32.HI R46, RZ, 0x2, R6 ;  /* 0x00000002ff2e7819 */ /* 0x000fe40000011406 */
[----:B------:R-:W-:Y:S02]  /*2830*/  LOP3.LUT R170, R2, 0x6, RZ, 0xc0, !PT ;  /* 0x0000000602aa7812 */ /* 0x000fe400078ec0ff */
[----:B------:R-:W-:Y:S01]  /*2840*/  IADD3 R0, R5, R0, RZ ;  /* 0x0000000005007210 */ /* 0x000fe20007ffe0ff */
[----:B------:R1:W-:Y:S04]  /*2850*/  @P0 STS [R223+0x9000], RZ ;  /* 0x009000ffdf000388 */ /* 0x0003e80000000800 */
[----:B------:R1:W-:Y:S04]  /*2860*/  @P0 STS [R223+0x9004], RZ ;  /* 0x009004ffdf000388 */ /* 0x0003e80000000800 */
[----:B------:R1:W-:Y:S04]  /*2870*/  @P0 STS.64 [R223+0x9008], RZ ;  /* 0x009008ffdf000388 */ /* 0x0003e80000000a00 */
[----:B------:R1:W-:Y:S04]  /*2880*/  @P0 STS.128 [R223+0xa000], RZ ;  /* 0x00a000ffdf000388 */ /* 0x0003e80000000c00 */
[----:B------:R1:W-:Y:S01]  /*2890*/  @P0 STS.128 [R223+0xb000], RZ ;  /* 0x00b000ffdf000388 */ /* 0x0003e20000000c00 */
[----:B---3--:R-:W-:Y:S01]  /*28a0*/  @P1 FMUL.FTZ R222, R8, R7 ;  /* 0x0000000708de1220 */ /* 0x008fe20000410000 */
[----:B------:R-:W-:Y:S05]  /*28b0*/  @P0 BRA `(.L_x_233) ;  /* 0x000001b000000947 */ /* 0x000fea0003800000 */
[----:B-1----:R-:W-:Y:S02]  /*28c0*/  ISETP.GE.AND P3, PT, R168, c[0x0][0x220], PT ;  /* 0x00008800a8007a0c */ /* 0x002fe40003f66270 */
        /* <DEDUP_REMOVED lines=26> */
.L_x_233:
[----:B-1----:R-:W-:Y:S05]  /*2a70*/  BSYNC B0 ;  /* 0x0000000000007941 */ /* 0x002fea0003800000 */
.L_x_232:
[----:B------:R-:W-:Y:S01]  /*2a80*/  ISETP.GE.AND P0, PT, R20, R12, PT ;  /* 0x0000000c1400720c */ /* 0x000fe20003f06270 */
[----:B------:R-:W-:Y:S01]  /*2a90*/  ULDC UR5, c[0x0][0x1a4] ;  /* 0x0000690000057ab9 */ /* 0x000fe20000000800 */
[----:B------:R-:W-:Y:S01]  /*2aa0*/  BSSY B0, `(.L_x_234) ;  /* 0x0000022000007945 */ /* 0x000fe20003800000 */
[----:B------:R-:W-:Y:S02]  /*2ab0*/  USHF.L.U32 UR15, UR4, 0x5, URZ ;  /* 0x00000005040f7899 */ /* 0x000fe4000800063f */
[----:B------:R-:W-:-:S08]  /*2ac0*/  USHF.L.U64.HI UR5, UR4, UR7, UR5 ;  /* 0x0000000704057299 */ /* 0x000fd00008010205 */
        /* <DEDUP_REMOVED lines=9> */
[C---:B------:R-:W-:Y:S01]  /*2b60*/  @!P3 LEA R8, P4, R4.reuse, c[0x0][0x170], 0x1 ;  /* 0x00005c000408ba11 */ /* 0x040fe200078808ff */
        /* <DEDUP_REMOVED lines=21> */
.L_x_235:
[----:B------:R-:W-:Y:S05]  /*2cc0*/  BSYNC B0 ;  /* 0x0000000000007941 */ /* 0x000fea0003800000 */
.L_x_234:
[----:B------:R-:W-:Y:S01]  /*2cd0*/  LOP3.LUT R2, R28, 0xfffffff8, RZ, 0xc0, !PT ;  /* 0xfffffff81c027812 */ /* 0x000fe200078ec0ff */
[----:B------:R-:W-:Y:S01]  /*2ce0*/  IMAD.SHL.U32 R5, R24, 0x40, RZ ;  /* 0x0000004018057824 */ /* 0x000fe200078e00ff */
[----:B---3--:R-:W-:Y:S01]  /*2cf0*/  SHF.R.S32.HI R8, RZ, 0x4, R26 ;  /* 0x00000004ff087819 */ /* 0x008fe2000001141a */
        /* <DEDUP_REMOVED lines=29> */
[----:B------:R-:W-:-:S03]  /*2ed0*/  LOP3.LUT R0, R5, R0, RZ, 0x3c, !PT ;  /* 0x0000000005007212 */ /* 0x000fc600078e3cff */
[----:B------:R-:W-:Y:S02]  /*2ee0*/  IMAD.IADD R2, R95, 0x1, R2 ;  /* 0x000000015f027824 */ /* 0x000fe400078e0202 */
[----:B------:R-:W-:Y:S02]  /*2ef0*/  IMAD.U32 R0, R7, 0x20, R0 ;  /* 0x0000002007007824 */ /* 0x000fe400078e0000 */
[----:B------:R-:W-:Y:S02]  /*2f00*/  IMAD.SHL.U32 R220, R2, 0x2, RZ ;  /* 0x0000000202dc7824 */ /* 0x000fe400078e00ff */
[----:B------:R-:W-:Y:S02]  /*2f10*/  IMAD.SHL.U32 R217, R0, 0x2, RZ ;  /* 0x0000000200d97824 */ /* 0x000fe400078e00ff */
[----:B------:R-:W-:Y:S01]  /*2f20*/  IMAD.MOV.U32 R0, RZ, RZ, 0x20 ;  /* 0x00000020ff007424 */ /* 0x000fe200078e00ff */
[----:B------:R-:W-:Y:S01]  /*2f30*/  LDSM.16.M88.4 R16, [R220] ;  /* 0x00000000dc10783b */ /* 0x000fe20000000200 */
[----:B------:R-:W-:-:S03]  /*2f40*/  IMAD R221, R3, 0x2, R220 ;  /* 0x0000000203dd7824 */ /* 0x000fc600078e02dc */
[----:B------:R-:W3:Y:S01]  /*2f50*/  LDSM.16.M88.4 R8, [R217+0x6000] ;  /* 0x00600000d908783b */ /* 0x000ee20000000200 */
[----:B------:R-:W-:-:S03]  /*2f60*/  SEL R0, R0, 0xffffffe0, !P0 ;  /* 0xffffffe000007807 */ /* 0x000fc60004000000 */
[----:B------:R-:W5:Y:S02]  /*2f70*/  LDSM.16.M88.4 R4, [R220+0x1000] ;  /* 0x00100000dc04783b */ /* 0x000f640000000200 */
[----:B------:R-:W-:Y:S02]  /*2f80*/  IMAD.IADD R219, R217, 0x1, R0 ;  /* 0x00000001d9db7824 */ /* 0x000fe400078e0200 */
[----:B------:R-:W1:Y:S01]  /*2f90*/  LDSM.16.M88.4 R20, [R217+0x6400] ;  /* 0x00640000d914783b */ /* 0x000e620000000200 */
[----:B------:R-:W-:-:S03]  /*2fa0*/  IMAD R0, R45, 0x10, R47 ;  /* 0x000000102d007824 */ /* 0x000fc600078e022f */
[----:B--2---:R-:W2:Y:S04]  /*2fb0*/  LDSM.16.M88.4 R28, [R217+0x6c00] ;  /* 0x006c0000d91c783b */ /* 0x004ea80000000200 */
[----:B------:R-:W4:Y:S04]  /*2fc0*/  LDSM.16.M88.4 R24, [R217+0x6800] ;  /* 0x00680000d918783b */ /* 0x000f280000000200 */
[----:B------:R-:W-:Y:S04]  /*2fd0*/  LDSM.16.M88.4 R32, [R219+0x6000] ;  /* 0x00600000db20783b */ /* 0x000fe80000000200 */
[----:B------:R-:W-:Y:S04]  /*2fe0*/  LDSM.16.M88.4 R40, [R219+0x6400] ;  /* 0x00640000db28783b */ /* 0x000fe80000000200 */
[----:B------:R-:W-:Y:S04]  /*2ff0*/  LDSM.16.M88.4 R48, [R219+0x6c00] ;  /* 0x006c0000db30783b */ /* 0x000fe80000000200 */
[----:B------:R-:W-:Y:S04]  /*3000*/  LDSM.16.M88.4 R52, [R219+0x6800] ;  /* 0x00680000db34783b */ /* 0x000fe80000000200 */
[----:B------:R-:W-:Y:S01]  /*3010*/  LDSM.16.M88.4 R12, [R221] ;  /* 0x00000000dd0c783b */ /* 0x000fe20000000200 */
[-C--:B---3--:R-:W-:Y:S03]  /*3020*/  HMMA.16816.F32.BF16 R148, R16, R8.reuse, RZ ;  /* 0x000000081094723c */ /* 0x088fe600000418ff */
[----:B------:R-:W-:Y:S04]  /*3030*/  LDSM.16.M88.4 R36, [R217+0x7400] ;  /* 0x00740000d924783b */ /* 0x000fe80000000200 */
[----:B------:R-:W-:Y:S01]  /*3040*/  LDSM.16.M88.4 R104, [R217+0x7c00] ;  /* 0x007c0000d968783b */ /* 0x000fe20000000200 */
[C---:B-----5:R-:W-:Y:S03]  /*3050*/  HMMA.16816.F32.BF16 R76, R4.reuse, R8, RZ ;  /* 0x00000008044c723c */ /* 0x060fe600000418ff */
[----:B------:R-:W-:Y:S04]  /*3060*/  LDSM.16.M88.4 R56, [R217+0x7800] ;  /* 0x00780000d938783b */ /* 0x000fe80000000200 */
[----:B------:R-:W-:Y:S01]  /*3070*/  LDSM.16.M88.4 R160, [R217+0x8c00] ;  /* 0x008c0000d9a0783b */ /* 0x000fe20000000200 */
[-C--:B------:R-:W-:Y:S08]  /*3080*/  HMMA.16816.F32.BF16 R72, R4, R10.reuse, RZ ;  /* 0x0000000a0448723c */ /* 0x080ff000000418ff */
[----:B------:R-:W-:Y:S01]  /*3090*/  HMMA.16816.F32.BF16 R144, R16, R10, RZ ;  /* 0x0000000a1090723c */ /* 0x000fe200000418ff */
[----:B------:R-:W3:Y:S07]  /*30a0*/  LDSM.16.M88.4 R8, [R221+0x1000] ;  /* 0x00100000dd08783b */ /* 0x000eee0000000200 */
[C---:B-1----:R-:W-:Y:S08]  /*30b0*/  HMMA.16816.F32.BF16 R68, R4.reuse, R20, RZ ;  /* 0x000000140444723c */ /* 0x042ff000000418ff */
[C---:B------:R-:W-:Y:S08]  /*30c0*/  HMMA.16816.F32.BF16 R60, R4.reuse, R22, RZ ;  /* 0x00000016043c723c */ /* 0x040ff000000418ff */
[C---:B--2---:R-:W-:Y:S08]  /*30d0*/  HMMA.16816.F32.BF16 R64, R4.reuse, R28, RZ ;  /* 0x0000001c0440723c */ /* 0x044ff000000418ff */
[C---:B----4-:R-:W-:Y:S08]  /*30e0*/  HMMA.16816.F32.BF16 R84, R4.reuse, R24, RZ ;  /* 0x000000180454723c */ /* 0x050ff000000418ff */
[C---:B------:R-:W-:Y:S08]  /*30f0*/  HMMA.16816.F32.BF16 R108, R4.reuse, R26, RZ ;  /* 0x0000001a046c723c */ /* 0x040ff000000418ff */
[----:B------:R-:W-:Y:S01]  /*3100*/  HMMA.16816.F32.BF16 R96, R4, R30, RZ ;  /* 0x0000001e0460723c */ /* 0x000fe200000418ff */
[----:B------:R-:W-:Y:S07]  /*3110*/  LDSM.16.M88.4 R4, [R220+0x3000] ;  /* 0x00300000dc04783b */ /* 0x000fee0000000200 */
[C---:B------:R-:W-:Y:S08]  /*3120*/  HMMA.16816.F32.BF16 R120, R16.reuse, R20, RZ ;  /* 0x000000141078723c */ /* 0x040ff000000418ff */
[C---:B------:R-:W-:Y:S01]  /*3130*/  HMMA.16816.F32.BF16 R132, R16.reuse, R22, RZ ;  /* 0x000000161084723c */ /* 0x040fe200000418ff */
[----:B------:R-:W1:Y:S07]  /*3140*/  LDSM.16.M88.4 R20, [R217+0x7000] ;  /* 0x00700000d914783b */ /* 0x000e6e0000000200 */
[C---:B------:R-:W-:Y:S08]  /*3150*/  HMMA.16816.F32.BF16 R136, R16.reuse, R28, RZ ;  /* 0x0000001c1088723c */ /* 0x040ff000000418ff */
[C---:B------:R-:W-:Y:S08]  /*3160*/  HMMA.16816.F32.BF16 R128, R16.reuse, R24, RZ ;  /* 0x000000181080723c */ /* 0x040ff000000418ff */
[C---:B------:R-:W-:Y:S08]  /*3170*/  HMMA.16816.F32.BF16 R140, R16.reuse, R26, RZ ;  /* 0x0000001a108c723c */ /* 0x040ff000000418ff */
[----:B------:R-:W-:Y:S01]  /*3180*/  HMMA.16816.F32.BF16 R124, R16, R30, RZ ;  /* 0x0000001e107c723c */ /* 0x000fe200000418ff */
        /* <DEDUP_REMOVED lines=10> */
[C---:B------:R-:W-:Y:S01]  /*3230*/  HMMA.16816.F32.BF16 R24, R12.reuse, R34, R144 ;  /* 0x000000220c18723c */ /* 0x040fe20000041890 */
[----:B------:R-:W-:Y:S07]  /*3240*/  LDSM.16.M88.4 R32, [R219+0x7000] ;  /* 0x00700000db20783b */ /* 0x000fee0000000200 */
[C---:B------:R-:W-:Y:S08]  /*3250*/  HMMA.16816.F32.BF16 R8, R12.reuse, R40, R120 ;  /* 0x000000280c08723c */ /* 0x040ff00000041878 */
[C---:B------:R-:W-:Y:S08]  /*3260*/  HMMA.16816.F32.BF16 R76, R12.reuse, R42, R132 ;  /* 0x0000002a0c4c723c */ /* 0x040ff00000041884 */
[----:B------:R-:W-:Y:S08]  /*3270*/  HMMA.16816.F32.BF16 R40, R12, R52, R128 ;  /* 0x000000340c28723c */ /* 0x000ff00000041880 */
[C---:B-1----:R-:W-:Y:S08]  /*3280*/  HMMA.16816.F32.BF16 R152, R4.reuse, R20, R116 ;  /* 0x000000140498723c */ /* 0x042ff00000041874 */
[----:B------:R-:W-:Y:S08]  /*3290*/  HMMA.16816.F32.BF16 R148, R4, R22, R112 ;  /* 0x000000160494723c */ /* 0x000ff00000041870 */
[C---:B--2---:R-:W-:Y:S01]  /*32a0*/  HMMA.16816.F32.BF16 R132, R16.reuse, R20, R28 ;  /* 0x000000141084723c */ /* 0x044fe2000004181c */
[----:B------:R-:W-:Y:S07]  /*32b0*/  LDSM.16.M88.4 R28, [R219+0x7400] ;  /* 0x00740000db1c783b */ /* 0x000fee0000000200 */
[C---:B------:R-:W-:Y:S01]  /*32c0*/  HMMA.16816.F32.BF16 R128, R16.reuse, R22, R24 ;  /* 0x000000161080723c */ /* 0x040fe20000041818 */
[----:B------:R-:W-:Y:S04]  /*32d0*/  LDSM.16.M88.4 R24, [R219+0x7800] ;  /* 0x00780000db18783b */ /* 0x000fe80000000200 */
[----:B------:R-:W-:Y:S03]  /*32e0*/  LDSM.16.M88.4 R20, [R219+0x7c00] ;  /* 0x007c0000db14783b */ /* 0x000fe60000000200 */
[----:B------:R-:W-:Y:S01]  /*32f0*/  HMMA.16816.F32.BF16 R120, R16, R36, R8 ;  /* 0x000000241078723c */ /* 0x000fe20000041808 */
[----:B------:R-:W1:Y:S07]  /*3300*/  LDSM.16.M88.4 R8, [R221+0x3000] ;  /* 0x00300000dd08783b */ /* 0x000e6e0000000200 */
[C---:B------:R-:W-:Y:S08]  /*3310*/  HMMA.16816.F32.BF16 R96, R12.reuse, R48, R136 ;  /* 0x000000300c60723c */ /* 0x040ff00000041888 */
[C---:B------:R-:W-:Y:S08]  /*3320*/  HMMA.16816.F32.BF16 R52, R12.reuse, R54, R140 ;  /* 0x000000360c34723c */ /* 0x040ff0000004188c */
[----:B------:R-:W-:Y:S01]  /*3330*/  HMMA.16816.F32.BF16 R84, R12, R50, R124 ;  /* 0x000000320c54723c */ /* 0x000fe2000004187c */
[----:B------:R-:W2:Y:S04]  /*3340*/  LDSM.16.M88.4 R12, [R221+0x2000] ;  /* 0x00200000dd0c783b */ /* 0x000ea80000000200 */
[----:B------:R-:W-:Y:S03]  /*3350*/  LDSM.16.M88.4 R48, [R217+0x8400] ;  /* 0x00840000d930783b */ /* 0x000fe60000000200 */
[C---:B------:R-:W-:Y:S08]  /*3360*/  HMMA.16816.F32.BF16 R156, R4.reuse, R104, R64 ;  /* 0x00000068049c723c */ /* 0x040ff00000041840 */
[C---:B------:R-:W-:Y:S01]  /*3370*/  HMMA.16816.F32.BF16 R144, R4.reuse, R36, R88 ;  /* 0x000000240490723c */ /* 0x040fe20000041858 */
[----:B------:R-:W-:Y:S07]  /*3380*/  LDSM.16.M88.4 R88, [R217+0x8800] ;  /* 0x00880000d958783b */ /* 0x000fee0000000200 */
[C---:B------:R-:W-:Y:S08]  /*3390*/  HMMA.16816.F32.BF16 R140, R4.reuse, R38, R80 ;  /* 0x00000026048c723c */ /* 0x040ff00000041850 */
[C---:B------:R-:W-:Y:S08]  /*33a0*/  HMMA.16816.F32.BF16 R64, R4.reuse, R56, R72 ;  /* 0x000000380440723c */ /* 0x040ff00000041848 */
[C---:B------:R-:W-:Y:S08]  /*33b0*/  HMMA.16816.F32.BF16 R124, R4.reuse, R58, R68 ;  /* 0x0000003a047c723c */ /* 0x040ff00000041844 */
[----:B------:R-:W-:Y:S01]  /*33c0*/  HMMA.16816.F32.BF16 R136, R4, R106, R60 ;  /* 0x0000006a0488723c */ /* 0x000fe2000004183c */
[----:B------:R-:W-:Y:S07]  /*33d0*/  LDSM.16.M88.4 R4, [R220+0x5000] ;  /* 0x00500000dc04783b */ /* 0x000fee0000000200 */
[C---:B------:R-:W-:Y:S01]  /*33e0*/  HMMA.16816.F32.BF16 R116, R16.reuse, R38, R76 ;  /* 0x000000261074723c */ /* 0x040fe2000004184c */
[----:B------:R-:W3:Y:S07]  /*33f0*/  LDSM.16.M88.4 R36, [R217+0x8000] ;  /* 0x00800000d924783b */ /* 0x000eee0000000200 */
[C---:B------:R-:W-:Y:S01]  /*3400*/  HMMA.16816.F32.BF16 R112, R16.reuse, R56, R40 ;  /* 0x000000381070723c */ /* 0x040fe20000041828 */
[----:B------:R-:W4:Y:S07]  /*3410*/  LDSM.16.M88.4 R40, [R220+0x4000] ;  /* 0x00400000dc28783b */ /* 0x000f2e0000000200 */
        /* <DEDUP_REMOVED lines=9> */
[C---:B------:R-:W-:Y:S08]  /*34b0*/  HMMA.16816.F32.BF16 R56, R8.reuse, R20, R156 ;  /* 0x000000140838723c */ /* 0x040ff0000004189c */
[----:B------:R-:W-:Y:S07]  /*34c0*/  HMMA.16816.F32.BF16 R16, R8, R22, R136 ;  /* 0x000000160810723c */ /* 0x000fee0000041888 */
[----:B------:R-:W-:Y:S01]  /*34d0*/  IMAD.IADD R8, R46, 0x1, R0 ;  /* 0x000000012e087824 */ /* 0x000fe200078e0200 */
[----:B--2---:R-:W-:Y:S01]  /*34e0*/  HMMA.16816.F32.BF16 R112, R12, R24, R112 ;  /* 0x000000180c70723c */ /* 0x004fe20000041870 */
[----:B------:R-:W-:-:S04]  /*34f0*/  IMAD.IADD R11, R92, 0x1, -R100 ;  /* 0x000000015c0b7824 */ /* 0x000fc800078e0a64 */
[----:B------:R-:W-:Y:S02]  /*3500*/  IMAD.IADD R226, R8, 0x1, R11 ;  /* 0x0000000108e27824 */ /* 0x000fe400078e020b */
[----:B------:R-:W-:Y:S01]  /*3510*/  IMAD R25, R44, 0x40, R170 ;  /* 0x000000402c197824 */ /* 0x000fe200078e02aa */
[----:B------:R-:W-:Y:S01]  /*3520*/  HMMA.16816.F32.BF16 R52, R12, R32, R132 ;  /* 0x000000200c34723c */ /* 0x000fe20000041884 */
[----:B------:R-:W-:Y:S02]  /*3530*/  LDSM.16.M88.4 R44, [R221+0x5000] ;  /* 0x00500000dd2c783b */ /* 0x000fe40000000200 */
[----:B------:R-:W-:Y:S01]  /*3540*/  IMAD.IADD R0, R226, 0x1, -R25 ;  /* 0x00000001e2007824 */ /* 0x000fe200078e0a19 */
[C---:B------:R-:W-:Y:S02]  /*3550*/  IADD3 R9, R25.reuse, 0x1, RZ ;  /* 0x0000000119097810 */ /* 0x040fe40007ffe0ff */
[----:B------:R-:W-:Y:S02]  /*3560*/  IADD3 R10, R25, 0x8, RZ ;  /* 0x00000008190a7810 */ /* 0x000fe40007ffe0ff */
[----:B---3--:R-:W-:Y:S01]  /*3570*/  HMMA.16816.F32.BF16 R80, R4, R36, R80 ;  /* 0x000000240450723c */ /* 0x008fe20000041850 */
[----:B------:R-:W-:-:S02]  /*3580*/  IABS R0, R0 ;  /* 0x0000000000007213 */ /* 0x000fc40000000000 */
[----:B------:R-:W-:-:S03]  /*3590*/  IADD3 R24, R25, 0x18, RZ ;  /* 0x0000001819187810 */ /* 0x000fc60007ffe0ff */
[----:B------:R-:W-:Y:S02]  /*35a0*/  IMAD.MOV.U32 R2, RZ, RZ, R0 ;  /* 0x000000ffff027224 */ /* 0x000fe400078e0000 */
[C---:B------:R-:W-:Y:S08]  /*35b0*/  HMMA.16816.F32.BF16 R76, R4.reuse, R38, R76 ;  /* 0x00000026044c723c */ /* 0x040ff0000004184c */
[C---:B------:R-:W-:Y:S08]  /*35c0*/  HMMA.16816.F32.BF16 R72, R4.reuse, R48, R72 ;  /* 0x000000300448723c */ /* 0x040ff00000041848 */
[C---:B------:R-:W-:Y:S08]  /*35d0*/  HMMA.16816.F32.BF16 R68, R4.reuse, R50, R68 ;  /* 0x000000320444723c */ /* 0x040ff00000041844 */
[C---:B------:R-:W-:Y:S08]  /*35e0*/  HMMA.16816.F32.BF16 R124, R4.reuse, R88, R64 ;  /* 0x00000058047c723c */ /* 0x040ff00000041840 */
[C---:B------:R-:W-:Y:S01]  /*35f0*/  HMMA.16816.F32.BF16 R132, R4.reuse, R90, R60 ;  /* 0x0000005a0484723c */ /* 0x040fe2000004183c */
[----:B------:R1:W-:Y:S07]  /*3600*/  I2F R62, R2 ;  /* 0x00000002003e7306 */ /* 0x0003ee0000201400 */
[C---:B------:R-:W-:Y:S08]  /*3610*/  HMMA.16816.F32.BF16 R144, R4.reuse, R160, R56 ;  /* 0x000000a00490723c */ /* 0x040ff00000041838 */
[----:B------:R-:W-:Y:S07]  /*3620*/  HMMA.16816.F32.BF16 R148, R4, R162, R16 ;  /* 0x000000a20494723c */ /* 0x000fee0000041810 */
[----:B------:R-:W-:Y:S01]  /*3630*/  IMAD.IADD R4, R226, 0x1, -R9 ;  /* 0x00000001e2047824 */ /* 0x000fe200078e0a09 */
[----:B------:R-:W-:Y:S01]  /*3640*/  HMMA.16816.F32.BF16 R32, R12, R34, R128 ;  /* 0x000000220c20723c */ /* 0x000fe20000041880 */
[----:B------:R-:W-:-:S02]  /*3650*/  IADD3 R16, R25, 0x9, RZ ;  /* 0x0000000919107810 */ /* 0x000fc40007ffe0ff */
[C---:B------:R-:W-:Y:S02]  /*3660*/  IADD3 R17, R25.reuse, 0x10, RZ ;  /* 0x0000001019117810 */ /* 0x040fe40007ffe0ff */
[----:B------:R-:W-:Y:S01]  /*3670*/  IABS R0, R4 ;  /* 0x0000000400007213 */ /* 0x000fe20000000000 */
[----:B------:R-:W-:Y:S01]  /*3680*/  IMAD.IADD R4, R226, 0x1, -R10 ;  /* 0x00000001e2047824 */ /* 0x000fe200078e0a0a */
[----:B------:R-:W-:Y:S01]  /*3690*/  IADD3 R18, R25, 0x11, RZ ;  /* 0x0000001119127810 */ /* 0x000fe20007ffe0ff */
[C---:B------:R-:W-:Y:S01]  /*36a0*/  HMMA.16816.F32.BF16 R116, R12.reuse, R30, R116 ;  /* 0x0000001e0c74723c */ /* 0x040fe20000041874 */
[----:B------:R-:W-:Y:S01]  /*36b0*/  IADD3 R6, R8, 0x8, RZ ;  /* 0x0000000808067810 */ /* 0x000fe20007ffe0ff */
[----:B-1----:R-:W-:Y:S01]  /*36c0*/  IMAD.MOV.U32 R2, RZ, RZ, R0 ;  /* 0x000000ffff027224 */ /* 0x002fe200078e0000 */
[----:B------:R-:W-:Y:S01]  /*36d0*/  IABS R0, R4 ;  /* 0x0000000400007213 */ /* 0x000fe20000000000 */
[----:B------:R-:W-:Y:S02]  /*36e0*/  IMAD.IADD R4, R226, 0x1, -R16 ;  /* 0x00000001e2047824 */ /* 0x000fe400078e0a10 */
[----:B------:R1:W-:Y:S01]  /*36f0*/  I2F R61, R2 ;  /* 0x00000002003d7306 */ /* 0x0003e20000201400 */
[----:B------:R-:W-:Y:S01]  /*3700*/  IMAD.IADD R225, R11, 0x1, R6 ;  /* 0x000000010be17824 */ /* 0x000fe200078e0206 */
[----:B------:R-:W-:Y:S03]  /*3710*/  HMMA.16816.F32.BF16 R104, R12, R28, R120 ;  /* 0x0000001c0c68723c */ /* 0x000fe60000041878 */
[----:B------:R-:W-:-:S05]  /*3720*/  IMAD.IADD R5, R225, 0x1, -R16 ;  /* 0x00000001e1057824 */ /* 0x000fca00078e0a10 */
[----:B----4-:R-:W-:Y:S01]  /*3730*/  HMMA.16816.F32.BF16 R52, R40, R36, R52 ;  /* 0x000000242834723c */ /* 0x010fe20000041834 */
[----:B-1----:R-:W-:Y:S01]  /*3740*/  IMAD.MOV.U32 R2, RZ, RZ, R0 ;  /* 0x000000ffff027224 */ /* 0x002fe200078e0000 */
[----:B------:R-:W-:Y:S01]  /*3750*/  IABS R0, R4 ;  /* 0x0000000400007213 */ /* 0x000fe20000000000 */
[----:B------:R-:W-:-:S05]  /*3760*/  IMAD.IADD R4, R226, 0x1, -R17 ;  /* 0x00000001e2047824 */ /* 0x000fca00078e0a11 */
[C---:B------:R-:W-:Y:S01]  /*3770*/  HMMA.16816.F32.BF16 R108, R12.reuse, R26, R108 ;  /* 0x0000001a0c6c723c */ /* 0x040fe2000004186c */
[----:B------:R1:W-:Y:S07]  /*3780*/  I2F R60, R2 ;  /* 0x00000002003c7306 */ /* 0x0003ee0000201400 */
[C---:B------:R-:W-:Y:S08]  /*3790*/  HMMA.16816.F32.BF16 R96, R12.reuse, R20, R96 ;  /* 0x000000140c60723c */ /* 0x040ff00000041860 */
[----:B------:R-:W-:Y:S01]  /*37a0*/  HMMA.16816.F32.BF16 R120, R12, R22, R84 ;  /* 0x000000160c78723c */ /* 0x000fe20000041854 */
[----:B-1----:R-:W-:Y:S01]  /*37b0*/  IMAD.MOV.U32 R2, RZ, RZ, R0 ;  /* 0x000000ffff027224 */ /* 0x002fe200078e0000 */
[----:B------:R-:W-:Y:S01]  /*37c0*/  IABS R0, R4 ;  /* 0x0000000400007213 */ /* 0x000fe20000000000 */
[----:B------:R-:W-:Y:S01]  /*37d0*/  IMAD.IADD R4, R226, 0x1, -R18 ;  /* 0x00000001e2047824 */ /* 0x000fe200078e0a12 */
[----:B------:R-:W1:Y:S03]  /*37e0*/  LDSM.16.M88.4 R12, [R219+0x8000] ;  /* 0x00800000db0c783b */ /* 0x000e660000000200 */
[----:B------:R-:W-:Y:S01]  /*37f0*/  IMAD R85, R94, 0x20, R93 ;  /* 0x000000205e557824 */ /* 0x000fe200078e025d */
[C---:B------:R-:W-:Y:S01]  /*3800*/  HMMA.16816.F32.BF16 R36, R40.reuse, R38, R32 ;  /* 0x000000262824723c */ /* 0x040fe20000041820 */
[----:B------:R-:W2:Y:S04]  /*3810*/  LDSM.16.M88.4 R32, [R221+0x4000] ;  /* 0x00400000dd20783b */ /* 0x000ea80000000200 */
[----:B------:R-:W3:Y:S03]  /*3820*/  LDSM.16.M88.4 R20, [R219+0x8400] ;  /* 0x00840000db14783b */ /* 0x000ee60000000200 */
[C---:B------:R-:W-:Y:S01]  /*3830*/  HMMA.16816.F32.BF16 R56, R40.reuse, R50, R116 ;  /* 0x000000322838723c */ /* 0x040fe20000041874 */
[----:B------:R4:W5:Y:S07]  /*3840*/  I2F R51, R2 ;  /* 0x0000000200337306 */ /* 0x00096e0000201400 */
[C---:B------:R-:W-:Y:S08]  /*3850*/  HMMA.16816.F32.BF16 R28, R40.reuse, R48, R104 ;  /* 0x00000030281c723c */ /* 0x040ff00000041868 */
[----:B------:R-:W-:Y:S01]  /*3860*/  HMMA.16816.F32.BF16 R112, R40, R88, R112 ;  /* 0x000000582870723c */ /* 0x000fe20000041870 */
[----:B----4-:R-:W-:Y:S01]  /*3870*/  IMAD.MOV.U32 R2, RZ, RZ, R0 ;  /* 0x000000ffff027224 */ /* 0x010fe200078e0000 */
[----:B------:R-:W-:Y:S01]  /*3880*/  IABS R0, R4 ;  /* 0x0000000400007213 */ /* 0x000fe20000000000 */
[----:B------:R-:W-:-:S02]  /*3890*/  IMAD.IADD R4, R226, 0x1, -R24 ;  /* 0x00000001e2047824 */ /* 0x000fc400078e0a18 */
[----:B------:R4:W-:Y:S03]  /*38a0*/  I2F R50, R2 ;  /* 0x0000000200327306 */ /* 0x0009e60000201400 */
[----:B------:R-:W-:Y:S08]  /*38b0*/  HMMA.16816.F32.BF16 R108, R40, R90, R108 ;  /* 0x0000005a286c723c */ /* 0x000ff0000004186c */
[----:B-1----:R-:W-:Y:S01]  /*38c0*/  HMMA.16816.F32.BF16 R76, R44, R14, R76 ;  /* 0x0000000e2c4c723c */ /* 0x002fe2000004184c */
[----:B----4-:R-:W-:Y:S01]  /*38d0*/  IMAD.MOV.U32 R2, RZ, RZ, R0 ;  /* 0x000000ffff027224 */ /* 0x010fe200078e0000 */
[----:B------:R-:W-:Y:S01]  /*38e0*/  IABS R0, R4 ;  /* 0x0000000400007213 */ /* 0x000fe20000000000 */
[----:B------:R-:W-:-:S05]  /*38f0*/  IMAD.IADD R4, R225, 0x1, -R25 ;  /* 0x00000001e1047824 */ /* 0x000fca00078e0a19 */
[----:B--2---:R-:W-:Y:S01]  /*3900*/  HMMA.16816.F32.BF16 R36, R32, R14, R36 ;  /* 0x0000000e2024723c */ /* 0x004fe20000041824 */
[----:B------:R1:W2:Y:S07]  /*3910*/  I2F R19, R2 ;  /* 0x0000000200137306 */ /* 0x0002ae0000201400 */
[-C--:B------:R-:W-:Y:S08]  /*3920*/  HMMA.16816.F32.BF16 R80, R44, R12.reuse, R80 ;  /* 0x0000000c2c50723c */ /* 0x080ff00000041850 */
[----:B------:R-:W-:Y:S01]  /*3930*/  HMMA.16816.F32.BF16 R52, R32, R12, R52 ;  /* 0x0000000c2034723c */ /* 0x000fe20000041834 */
[----:B-1----:R-:W-:Y:S01]  /*3940*/  IMAD.MOV.U32 R2, RZ, RZ, R0 ;  /* 0x000000ffff027224 */ /* 0x002fe200078e0000 */
[----:B------:R-:W-:Y:S01]  /*3950*/  IABS R0, R4 ;  /* 0x0000000400007213 */ /* 0x000fe20000000000 */
[----:B------:R-:W-:-:S02]  /*3960*/  IMAD.IADD R4, R225, 0x1, -R9 ;  /* 0x00000001e1047824 */ /* 0x000fc400078e0a09 */
[----:B------:R1:W4:Y:S03]  /*3970*/  I2F R49, R2 ;  /* 0x0000000200317306 */ /* 0x0003260000201400 */
[----:B---3--:R-:W-:Y:S01]  /*3980*/  HMMA.16816.F32.BF16 R28, R32, R20, R28 ;  /* 0x00000014201c723c */ /* 0x008fe2000004181c */
[----:B-----5:R-:W-:-:S07]  /*3990*/  FFMA.FTZ R14, R51, -R222, R37 ;  /* 0x800000de330e7223 */ /* 0x020fce0000010025 */
[----:B------:R-:W-:Y:S01]  /*39a0*/  HMMA.16816.F32.BF16 R56, R32, R22, R56 ;  /* 0x000000162038723c */ /* 0x000fe20000041838 */
[----:B-1----:R-:W-:Y:S01]  /*39b0*/  IMAD.MOV.U32 R2, RZ, RZ, R0 ;  /* 0x000000ffff027224 */ /* 0x002fe200078e0000 */
[----:B------:R-:W-:-:S06]  /*39c0*/  IABS R0, R4 ;  /* 0x0000000400007213 */ /* 0x000fcc0000000000 */
[C---:B------:R-:W-:Y:S01]  /*39d0*/  HMMA.16816.F32.BF16 R68, R44.reuse, R22, R68 ;  /* 0x000000162c44723c */ /* 0x040fe20000041844 */
[----:B------:R1:W3:Y:S07]  /*39e0*/  I2F R27, R2 ;  /* 0x00000002001b7306 */ /* 0x0002ee0000201400 */
[----:B------:R-:W-:Y:S01]  /*39f0*/  HMMA.16816.F32.BF16 R64, R44, R20, R72 ;  /* 0x000000142c40723c */ /* 0x000fe20000041848 */
[----:B------:R5:W5:Y:S01]  /*3a00*/  I2F R48, R0 ;  /* 0x0000000000307306 */ /* 0x000b620000201400 */
[----:B--2---:R-:W-:-:S05]  /*3a10*/  FFMA.FTZ R19, R19, -R222, R29 ;  /* 0x800000de13137223 */ /* 0x004fca000001001d */
[-C--:B------:R-:W-:Y:S01]  /*3a20*/  FFMA.FTZ R20, R50, -R222.reuse, R28 ;  /* 0x800000de32147223 */ /* 0x080fe2000001001c */
[----:B------:R-:W-:Y:S01]  /*3a30*/  HMMA.16816.F32.BF16 R72, R40, R162, R120 ;  /* 0x000000a22848723c */ /* 0x000fe20000041878 */
[----:B-1----:R-:W-:Y:S02]  /*3a40*/  IMAD.IADD R2, R225, 0x1, -R10 ;  /* 0x00000001e1027824 */ /* 0x002fe400078e0a0a */
[-C--:B----4-:R-:W-:Y:S02]  /*3a50*/  FFMA.FTZ R21, R49, -R222.reuse, R56 ;  /* 0x800000de31157223 */ /* 0x090fe40000010038 */
[----:B---3--:R-:W-:Y:S01]  /*3a60*/  FFMA.FTZ R27, R27, -R222, R54 ;  /* 0x800000de1b1b7223 */ /* 0x008fe20000010036 */
[----:B------:R-:W-:Y:S02]  /*3a70*/  IABS R2, R2 ;  /* 0x0000000200027213 */ /* 0x000fe40000000000 */
[----:B-----5:R-:W-:Y:S01]  /*3a80*/  IADD3 R0, R92, 0x1, -R100 ;  /* 0x000000015c007810 */ /* 0x020fe20007ffe864 */
[----:B------:R-:W-:-:S02]  /*3a90*/  FFMA.FTZ R28, R48, -R222, R55 ;  /* 0x800000de301c7223 */ /* 0x000fc40000010037 */
[----:B------:R-:W-:Y:S01]  /*3aa0*/  IMAD.MOV.U32 R4, RZ, RZ, R2 ;  /* 0x000000ffff047224 */ /* 0x000fe200078e0002 */
[----:B------:R-:W-:Y:S02]  /*3ab0*/  IADD3 R0, R0, c[0x0][0x2e8], RZ ;  /* 0x0000ba0000007a10 */ /* 0x000fe40007ffe0ff */
[----:B------:R-:W-:Y:S01]  /*3ac0*/  IABS R2, R5 ;  /* 0x0000000500027213 */ /* 0x000fe20000000000 */
[----:B------:R1:W2:Y:S01]  /*3ad0*/  I2F R26, R4 ;  /* 0x00000004001a7306 */ /* 0x0002a20000201400 */
[----:B------:R-:W-:Y:S02]  /*3ae0*/  IMAD.IADD R5, R225, 0x1, -R17 ;  /* 0x00000001e1057824 */ /* 0x000fe400078e0a11 */
[----:B------:R-:W-:-:S03]  /*3af0*/  IMAD.IADD R12, R8, 0x1, R0 ;  /* 0x00000001080c7824 */ /* 0x000fc600078e0200 */
[----:B------:R-:W-:Y:S02]  /*3b00*/  IABS R5, R5 ;  /* 0x0000000500057213 */ /* 0x000fe40000000000 */
[----:B------:R3:W4:Y:S01]  /*3b10*/  I2F R15, R2 ;  /* 0x00000002000f7306 */ /* 0x0007220000201400 */
[----:B------:R-:W-:-:S04]  /*3b20*/  IMNMX R235, R12, R92, PT ;  /* 0x0000005c0ceb7217 */ /* 0x000fc80003800200 */
[-C--:B------:R-:W-:Y:S02]  /*3b30*/  ISETP.GE.AND P2, PT, R25, R235.reuse, PT ;  /* 0x000000eb1900720c */ /* 0x080fe40003f46270 */
[-C--:B------:R-:W-:Y:S01]  /*3b40*/  ISETP.GE.AND P3, PT, R9, R235.reuse, PT ;  /* 0x000000eb0900720c */ /* 0x080fe20003f66270 */
[----:B------:R5:W4:Y:S01]  /*3b50*/  I2F R13, R5 ;  /* 0x00000005000d7306 */ /* 0x000b220000201400 */
[----:B-1----:R-:W-:Y:S01]  /*3b60*/  IADD3 R4, R8, 0x40, RZ ;  /* 0x0000004008047810 */ /* 0x002fe20007ffe0ff */
[----:B--2---:R-:W-:Y:S01]  /*3b70*/  FFMA.FTZ R26, R26, -R222, R38 ;  /* 0x800000de1a1a7223 */ /* 0x004fe20000010026 */
[-C--:B------:R-:W-:Y:S02]  /*3b80*/  ISETP.GE.AND P0, PT, R16, R235.reuse, PT ;  /* 0x000000eb1000720c */ /* 0x080fe40003f06270 */
[----:B------:R-:W-:Y:S01]  /*3b90*/  ISETP.GE.AND P4, PT, R10, R235, PT ;  /* 0x000000eb0a00720c */ /* 0x000fe20003f86270 */
[----:B------:R-:W-:Y:S01]  /*3ba0*/  IMAD.IADD R224, R11, 0x1, R4 ;  /* 0x000000010be07824 */ /* 0x000fe200078e0204 */
[----:B---3--:R-:W-:Y:S01]  /*3bb0*/  IADD3 R2, R8, 0x48, RZ ;  /* 0x0000004808027810 */ /* 0x008fe20007ffe0ff */
[----:B------:R-:W-:-:S02]  /*3bc0*/  IMAD.IADD R8, R0, 0x1, R6 ;  /* 0x0000000100087824 */ /* 0x000fc400078e0206 */
[C---:B------:R-:W-:Y:S02]  /*3bd0*/  IMAD.IADD R6, R225.reuse, 0x1, -R18 ;  /* 0x00000001e1067824 */ /* 0x040fe400078e0a12 */
[----:B------:R-:W-:Y:S01]  /*3be0*/  IMAD.IADD R7, R0, 0x1, R4 ;  /* 0x0000000100077824 */ /* 0x000fe200078e0204 */
[----:B------:R-:W-:Y:S01]  /*3bf0*/  IMNMX R234, R8, R92, PT ;  /* 0x0000005c08ea7217 */ /* 0x000fe20003800200 */
[----:B------:R-:W-:Y:S01]  /*3c00*/  IMAD.IADD R4, R225, 0x1, -R24 ;  /* 0x00000001e1047824 */ /* 0x000fe200078e0a18 */
[----:B------:R-:W-:Y:S01]  /*3c10*/  IABS R6, R6 ;  /* 0x0000000600067213 */ /* 0x000fe20000000000 */
[--C-:B------:R-:W-:Y:S01]  /*3c20*/  IMAD.IADD R227, R11, 0x1, R2.reuse ;  /* 0x000000010be37824 */ /* 0x100fe200078e0202 */
[----:B------:R-:W-:Y:S01]  /*3c30*/  IADD3 R8, R25, 0x19, RZ ;  /* 0x0000001919087810 */ /* 0x000fe20007ffe0ff */
[----:B------:R-:W-:Y:S01]  /*3c40*/  IMAD.IADD R2, R0, 0x1, R2 ;  /* 0x0000000100027824 */ /* 0x000fe200078e0202 */
[----:B------:R-:W-:Y:S01]  /*3c50*/  IABS R0, R4 ;  /* 0x0000000400007213 */ /* 0x000fe20000000000 */
[----:B-----5:R-:W-:Y:S01]  /*3c60*/  IMAD.MOV.U32 R5, RZ, RZ, R6 ;  /* 0x000000ffff057224 */ /* 0x020fe200078e0006 */
[----:B------:R-:W-:Y:S01]  /*3c70*/  IMNMX R233, R7, R92, PT ;  /* 0x0000005c07e97217 */ /* 0x000fe20003800200 */
[----:B----4-:R-:W-:Y:S01]  /*3c80*/  FFMA.FTZ R22, R15, -R222, R39 ;  /* 0x800000de0f167223 */ /* 0x010fe20000010027 */
[----:B------:R-:W-:Y:S01]  /*3c90*/  IMNMX R232, R2, R92, PT ;  /* 0x0000005c02e87217 */ /* 0x000fe20003800200 */
[-C--:B------:R-:W-:Y:S01]  /*3ca0*/  FFMA.FTZ R15, R13, -R222.reuse, R30 ;  /* 0x800000de0d0f7223 */ /* 0x080fe2000001001e */
[----:B------:R-:W1:Y:S01]  /*3cb0*/  I2F R0, R0 ;  /* 0x0000000000007306 */ /* 0x000e620000201400 */
[----:B------:R-:W-:Y:S01]  /*3cc0*/  IADD3 R2, R226, -c[0x0][0x2e4], RZ ;  /* 0x8000b900e2027a10 */ /* 0x000fe20007ffe0ff */
[-C--:B------:R-:W-:Y:S01]  /*3cd0*/  FFMA.FTZ R7, R62, -R222.reuse, R52 ;  /* 0x800000de3e077223 */ /* 0x080fe20000010034 */
[----:B------:R-:W-:Y:S01]  /*3ce0*/  IADD3 R4, R227, -c[0x0][0x2e4], RZ ;  /* 0x8000b900e3047a10 */ /* 0x000fe20007ffe0ff */
[----:B------:R-:W-:Y:S01]  /*3cf0*/  FFMA.FTZ R6, R61, -R222, R53 ;  /* 0x800000de3d067223 */ /* 0x000fe20000010035 */
[----:B------:R-:W-:Y:S01]  /*3d00*/  IMNMX R231, RZ, R2, !PT ;  /* 0x00000002ffe77217 */ /* 0x000fe20007800200 */
[C---:B------:R-:W-:Y:S01]  /*3d10*/  IMAD.IADD R12, R224.reuse, 0x1, -R9 ;  /* 0x00000001e00c7824 */ /* 0x040fe200078e0a09 */
[----:B------:R-:W-:Y:S01]  /*3d20*/  IADD3 R2, R224, -c[0x0][0x2e4], RZ ;  /* 0x8000b900e0027a10 */ /* 0x000fe20007ffe0ff */
[----:B------:R-:W2:Y:S01]  /*3d30*/  I2F R5, R5 ;  /* 0x0000000500057306 */ /* 0x000ea20000201400 */
[----:B------:R-:W-:Y:S01]  /*3d40*/  ISETP.LT.OR P2, PT, R25, R231, P2 ;  /* 0x000000e71900720c */ /* 0x000fe20001741670 */
[----:B------:R-:W-:Y:S01]  /*3d50*/  FFMA.FTZ R11, R60, -R222, R36 ;  /* 0x800000de3c0b7223 */ /* 0x000fe20000010024 */
[----:B------:R-:W-:Y:S01]  /*3d60*/  IMNMX R229, RZ, R2, !PT ;  /* 0x00000002ffe57217 */ /* 0x000fe20007800200 */
[----:B------:R-:W-:Y:S01]  /*3d70*/  IMAD.IADD R2, R224, 0x1, -R25 ;  /* 0x00000001e0027824 */ /* 0x000fe200078e0a19 */
[----:B------:R-:W-:Y:S01]  /*3d80*/  IMNMX R228, RZ, R4, !PT ;  /* 0x00000004ffe47217 */ /* 0x000fe20007800200 */
[----:B------:R-:W-:Y:S01]  /*3d90*/  HMMA.16816.F32.BF16 R52, R40, R160, R96 ;  /* 0x000000a02834723c */ /* 0x000fe20000041860 */
[----:B------:R-:W-:Y:S01]  /*3da0*/  FSEL R104, R7, -INF , !P2 ;  /* 0xff80000007687808 */ /* 0x000fe20005000000 */
[----:B-1----:R-:W-:Y:S01]  /*3db0*/  FFMA.FTZ R23, R0, -R222, R58 ;  /* 0x800000de00177223 */ /* 0x002fe2000001003a */
[----:B------:R-:W-:-:S02]  /*3dc0*/  IADD3 R0, R225, -c[0x0][0x2e4], RZ ;  /* 0x8000b900e1007a10 */ /* 0x000fc40007ffe0ff */
[----:B------:R-:W-:Y:S02]  /*3dd0*/  ISETP.GE.AND P2, PT, R17, R235, PT ;  /* 0x000000eb1100720c */ /* 0x000fe40003f46270 */
[----:B------:R-:W-:Y:S02]  /*3de0*/  IMNMX R230, RZ, R0, !PT ;  /* 0x00000000ffe67217 */ /* 0x000fe40007800200 */
[----:B------:R-:W-:Y:S01]  /*3df0*/  ISETP.GE.AND P1, PT, R9, R234, PT ;  /* 0x000000ea0900720c */ /* 0x000fe20003f26270 */
[----:B--2---:R-:W-:Y:S01]  /*3e00*/  FFMA.FTZ R13, R5, -R222, R31 ;  /* 0x800000de050d7223 */ /* 0x004fe2000001001f */
[C---:B------:R-:W-:Y:S01]  /*3e10*/  ISETP.GE.AND P6, PT, R9.reuse, R233, PT ;  /* 0x000000e90900720c */ /* 0x040fe20003fc6270 */
[----:B------:R-:W-:Y:S01]  /*3e20*/  IMAD.IADD R5, R226, 0x1, -R8 ;  /* 0x00000001e2057824 */ /* 0x000fe200078e0a08 */
[C---:B------:R-:W-:Y:S02]  /*3e30*/  ISETP.GE.AND P5, PT, R9.reuse, R232, PT ;  /* 0x000000e80900720c */ /* 0x040fe40003fa6270 */
[----:B------:R-:W-:-:S02]  /*3e40*/  ISETP.LT.OR P3, PT, R9, R231, P3 ;  /* 0x000000e70900720c */ /* 0x000fc40001f61670 */
[----:B------:R-:W-:Y:S01]  /*3e50*/  IABS R0, R5 ;  /* 0x0000000500007213 */ /* 0x000fe20000000000 */
[----:B------:R-:W-:Y:S01]  /*3e60*/  IMAD.IADD R5, R227, 0x1, -R25 ;  /* 0x00000001e3057824 */ /* 0x000fe200078e0a19 */
[-C--:B------:R-:W-:Y:S02]  /*3e70*/  ISETP.LT.OR P0, PT, R16, R231.reuse, P0 ;  /* 0x000000e71000720c */ /* 0x080fe40000701670 */
[----:B------:R-:W-:Y:S01]  /*3e80*/  ISETP.LT.OR P2, PT, R17, R231, P2 ;  /* 0x000000e71100720c */ /* 0x000fe20001741670 */
[----:B------:R-:W-:Y:S01]  /*3e90*/  IMAD.MOV.U32 R4, RZ, RZ, R0 ;  /* 0x000000ffff047224 */ /* 0x000fe200078e0000 */
[----:B------:R-:W-:Y:S02]  /*3ea0*/  IABS R0, R2 ;  /* 0x0000000200007213 */ /* 0x000fe40000000000 */
[----:B------:R-:W-:Y:S01]  /*3eb0*/  IABS R2, R5 ;  /* 0x0000000500027213 */ /* 0x000fe20000000000 */
[----:B------:R-:W-:Y:S01]  /*3ec0*/  I2F R29, R4 ;  /* 0x00000004001d7306 */ /* 0x000fe20000201400 */
[----:B------:R-:W-:-:S02]  /*3ed0*/  ISETP.LT.OR P1, PT, R9, R230, P1 ;  /* 0x000000e60900720c */ /* 0x000fc40000f21670 */
[C---:B------:R-:W-:Y:S02]  /*3ee0*/  ISETP.LT.OR P6, PT, R9.reuse, R229, P6 ;  /* 0x000000e50900720c */ /* 0x040fe400037c1670 */
[----:B------:R-:W-:Y:S01]  /*3ef0*/  ISETP.LT.OR P5, PT, R9, R228, P5 ;  /* 0x000000e40900720c */ /* 0x000fe20002fa1670 */
[----:B------:R-:W-:Y:S01]  /*3f00*/  IMAD.IADD R9, R227, 0x1, -R9 ;  /* 0x00000001e3097824 */ /* 0x000fe200078e0a09 */
[----:B------:R-:W-:Y:S01]  /*3f10*/  FSEL R130, R6, -INF , !P3 ;  /* 0xff80000006827808 */ /* 0x000fe20005800000 */
[----:B------:R1:W2:Y:S01]  /*3f20*/  I2F R5, R0 ;  /* 0x0000000000057306 */ /* 0x0002a20000201400 */
[----:B------:R-:W-:Y:S01]  /*3f30*/  ISETP.GE.AND P3, PT, R18, R235, PT ;  /* 0x000000eb1200720c */ /* 0x000fe20003f66270 */
[----:B------:R-:W-:Y:S01]  /*3f40*/  IMAD.IADD R6, R224, 0x1, -R10 ;  /* 0x00000001e0067824 */ /* 0x000fe200078e0a0a */
[----:B------:R-:W-:Y:S02]  /*3f50*/  ISETP.LT.OR P4, PT, R10, R231, P4 ;  /* 0x000000e70a00720c */ /* 0x000fe40002781670 */
[----:B------:R-:W-:-:S02]  /*3f60*/  FSEL R136, R14, -INF , !P0 ;  /* 0xff8000000e887808 */ /* 0x000fc40004000000 */
[----:B------:R-:W-:Y:S02]  /*3f70*/  ISETP.GE.AND P0, PT, R10, R234, PT ;  /* 0x000000ea0a00720c */ /* 0x000fe40003f06270 */
[----:B------:R-:W-:Y:S02]  /*3f80*/  FSEL R197, R20, -INF , !P2 ;  /* 0xff80000014c57808 */ /* 0x000fe40005000000 */
[----:B------:R-:W-:Y:S02]  /*3f90*/  ISETP.LT.OR P3, PT, R18, R231, P3 ;  /* 0x000000e71200720c */ /* 0x000fe40001f61670 */
[----:B------:R-:W-:Y:S02]  /*3fa0*/  FSEL R137, R11, -INF , !P4 ;  /* 0xff8000000b897808 */ /* 0x000fe40006000000 */
[----:B------:R-:W-:Y:S01]  /*3fb0*/  IABS R7, R9 ;  /* 0x0000000900077213 */ /* 0x000fe20000000000 */
[----:B-1----:R-:W-:Y:S01]  /*3fc0*/  IMAD.MOV.U32 R0, RZ, RZ, R2 ;  /* 0x000000ffff007224 */ /* 0x002fe200078e0002 */
[----:B------:R-:W-:Y:S01]  /*3fd0*/  ISETP.GE.AND P4, PT, R24, R235, PT ;  /* 0x000000eb1800720c */ /* 0x000fe20003f86270 */
[----:B------:R-:W-:Y:S01]  /*3fe0*/  IMAD.IADD R2, R224, 0x1, -R16 ;  /* 0x00000001e0027824 */ /* 0x000fe200078e0a10 */
[----:B------:R-:W-:Y:S01]  /*3ff0*/  ISETP.LT.OR P0, PT, R10, R230, P0 ;  /* 0x000000e60a00720c */ /* 0x000fe20000701670 */
[----:B------:R1:W-:Y:S01]  /*4000*/  I2F R20, R0 ;  /* 0x0000000000147306 */ /* 0x0003e20000201400 */
[----:B------:R-:W-:-:S02]  /*4010*/  IABS R9, R6 ;  /* 0x0000000600097213 */ /* 0x000fc40000000000 */
[----:B------:R-:W-:Y:S02]  /*4020*/  FSEL R202, R19, -INF , !P3 ;  /* 0xff80000013ca7808 */ /* 0x000fe40005800000 */
[C---:B------:R-:W-:Y:S02]  /*4030*/  ISETP.GE.AND P2, PT, R10.reuse, R233, PT ;  /* 0x000000e90a00720c */ /* 0x040fe40003f46270 */
[----:B------:R-:W-:Y:S02]  /*4040*/  ISETP.GE.AND P3, PT, R10, R232, PT ;  /* 0x000000e80a00720c */ /* 0x000fe40003f66270 */
[----:B------:R-:W-:Y:S02]  /*4050*/  IABS R4, R12 ;  /* 0x0000000c00047213 */ /* 0x000fe40000000000 */
[----:B------:R-:W-:Y:S02]  /*4060*/  ISETP.LT.OR P4, PT, R24, R231, P4 ;  /* 0x000000e71800720c */ /* 0x000fe40002781670 */
[----:B------:R-:W-:-:S02]  /*4070*/  FSEL R131, R26, -INF , !P0 ;  /* 0xff8000001a837808 */ /* 0x000fc40004000000 */
[----:B------:R-:W-:Y:S01]  /*4080*/  ISETP.GE.AND P0, PT, R18, R234, PT ;  /* 0x000000ea1200720c */ /* 0x000fe20003f06270 */
[----:B-1----:R-:W-:Y:S01]  /*4090*/  IMAD.IADD R0, R227, 0x1, -R10 ;  /* 0x00000001e3007824 */ /* 0x002fe200078e0a0a */
[C---:B------:R-:W-:Y:S02]  /*40a0*/  ISETP.LT.OR P2, PT, R10.reuse, R229, P2 ;  /* 0x000000e50a00720c */ /* 0x040fe40001741670 */
[----:B------:R-:W-:Y:S02]  /*40b0*/  ISETP.LT.OR P3, PT, R10, R228, P3 ;  /* 0x000000e40a00720c */ /* 0x000fe40001f61670 */
[----:B------:R-:W-:Y:S01]  /*40c0*/  IABS R6, R0 ;  /* 0x0000000000067213 */ /* 0x000fe20000000000 */
[----:B------:R1:W3:Y:S01]  /*40d0*/  I2F R10, R4 ;  /* 0x00000004000a7306 */ /* 0x0002e20000201400 */
[----:B------:R-:W-:Y:S01]  /*40e0*/  IABS R0, R2 ;  /* 0x0000000200007213 */ /* 0x000fe20000000000 */
[----:B------:R-:W-:Y:S01]  /*40f0*/  IMAD.MOV.U32 R2, RZ, RZ, R9 ;  /* 0x000000ffff027224 */ /* 0x000fe200078e0009 */
[----:B------:R-:W-:-:S02]  /*4100*/  FSEL R201, R21, -INF , !P4 ;  /* 0xff80000015c97808 */ /* 0x000fc40006000000 */
[C---:B------:R-:W-:Y:S02]  /*4110*/  ISETP.GE.AND P4, PT, R25.reuse, R234, PT ;  /* 0x000000ea1900720c */ /* 0x040fe40003f86270 */
[-C--:B------:R-:W-:Y:S01]  /*4120*/  ISETP.LT.OR P0, PT, R18, R230.reuse, P0 ;  /* 0x000000e61200720c */ /* 0x080fe20000701670 */
[----:B------:R4:W5:Y:S01]  /*4130*/  I2F R11, R2 ;  /* 0x00000002000b7306 */ /* 0x0009620000201400 */
[----:B------:R-:W-:Y:S02]  /*4140*/  ISETP.LT.OR P4, PT, R25, R230, P4 ;  /* 0x000000e61900720c */ /* 0x000fe40002781670 */
[----:B------:R-:W-:Y:S02]  /*4150*/  FSEL R200, R13, -INF , !P0 ;  /* 0xff8000000dc87808 */ /* 0x000fe40004000000 */
[----:B------:R-:W-:Y:S02]  /*4160*/  FSEL R128, R27, -INF , !P4 ;  /* 0xff8000001b807808 */ /* 0x000fe40006000000 */
[-C--:B------:R-:W-:Y:S01]  /*4170*/  ISETP.GE.AND P4, PT, R16, R234.reuse, PT ;  /* 0x000000ea1000720c */ /* 0x080fe20003f86270 */
[----:B------:R5:W-:Y:S01]  /*4180*/  I2F R9, R0 ;  /* 0x0000000000097306 */ /* 0x000be20000201400 */
[----:B------:R-:W-:Y:S01]  /*4190*/  ISETP.GE.AND P0, PT, R24, R234, PT ;  /* 0x000000ea1800720c */ /* 0x000fe20003f06270 */
[----:B-1----:R-:W-:Y:S01]  /*41a0*/  IMAD.MOV.U32 R4, RZ, RZ, R7 ;  /* 0x000000ffff047224 */ /* 0x002fe200078e0007 */
[----:B------:R-:W-:-:S02]  /*41b0*/  ISETP.LT.OR P4, PT, R16, R230, P4 ;  /* 0x000000e61000720c */ /* 0x000fc40002781670 */
[----:B------:R-:W-:Y:S02]  /*41c0*/  ISETP.LT.OR P0, PT, R24, R230, P0 ;  /* 0x000000e61800720c */ /* 0x000fe40000701670 */
[----:B------:R-:W-:Y:S01]  /*41d0*/  FSEL R129, R28, -INF , !P1 ;  /* 0xff8000001c817808 */ /* 0x000fe20004800000 */
[----:B----4-:R-:W-:Y:S01]  /*41e0*/  IMAD.MOV.U32 R2, RZ, RZ, R6 ;  /* 0x000000ffff027224 */ /* 0x010fe200078e0006 */
[----:B------:R1:W-:Y:S01]  /*41f0*/  I2F R27, R4 ;  /* 0x00000004001b7306 */ /* 0x0003e20000201400 */
[-C--:B--2---:R-:W-:Y:S01]  /*4200*/  FFMA.FTZ R6, R5, -R222.reuse, R80 ;  /* 0x800000de05067223 */ /* 0x084fe20000010050 */
[----:B------:R-:W-:Y:S01]  /*4210*/  FSEL R140, R22, -INF , !P4 ;  /* 0xff800000168c7808 */ /* 0x000fe20006000000 */
[----:B---3--:R-:W-:Y:S01]  /*4220*/  FFMA.FTZ R5, R10, -R222, R81 ;  /* 0x800000de0a057223 */ /* 0x008fe20000010051 */
[----:B------:R-:W-:Y:S02]  /*4230*/  FSEL R199, R23, -INF , !P0 ;  /* 0xff80000017c77808 */ /* 0x000fe40004000000 */
[----:B------:R-:W-:Y:S01]  /*4240*/  ISETP.GE.AND P1, PT, R17, R234, PT ;  /* 0x000000ea1100720c */ /* 0x000fe20003f26270 */
[----:B-----5:R-:W-:Y:S01]  /*4250*/  IMAD.IADD R0, R224, 0x1, -R17 ;  /* 0x00000001e0007824 */ /* 0x020fe200078e0a11 */
[----:B------:R2:W3:Y:S01]  /*4260*/  I2F R13, R2 ;  /* 0x00000002000d7306 */ /* 0x0004e20000201400 */
[----:B------:R-:W-:-:S02]  /*4270*/  ISETP.GE.AND P4, PT, R16, R233, PT ;  /* 0x000000e91000720c */ /* 0x000fc40003f86270 */
[----:B------:R-:W-:Y:S02]  /*4280*/  ISETP.GE.AND P0, PT, R25, R233, PT ;  /* 0x000000e91900720c */ /* 0x000fe40003f06270 */
[----:B------:R-:W-:Y:S02]  /*4290*/  IABS R0, R0 ;  /* 0x0000000000007213 */ /* 0x000fe40000000000 */
[----:B------:R-:W-:Y:S01]  /*42a0*/  FSEL R80, R5, -INF , !P6 ;  /* 0xff80000005507808 */ /* 0x000fe20007000000 */
[----:B-1----:R-:W-:Y:S01]  /*42b0*/  IMAD.IADD R4, R224, 0x1, -R18 ;  /* 0x00000001e0047824 */ /* 0x002fe200078e0a12 */
[----:B------:R-:W-:Y:S01]  /*42c0*/  ISETP.LT.OR P1, PT, R17, R230, P1 ;  /* 0x000000e61100720c */ /* 0x000fe20000f21670 */
[----:B------:R-:W-:Y:S01]  /*42d0*/  FFMA.FTZ R5, R11, -R222, R76 ;  /* 0x800000de0b057223 */ /* 0x000fe2000001004c */
[-C--:B------:R-:W-:Y:S02]  /*42e0*/  ISETP.LT.OR P4, PT, R16, R229.reuse, P4 ;  /* 0x000000e51000720c */ /* 0x080fe40002781670 */
[----:B------:R-:W-:-:S02]  /*42f0*/  ISETP.LT.OR P0, PT, R25, R229, P0 ;  /* 0x000000e51900720c */ /* 0x000fc40000701670 */
[----:B------:R-:W-:Y:S01]  /*4300*/  FSEL R198, R15, -INF , !P1 ;  /* 0xff8000000fc67808 */ /* 0x000fe20004800000 */
[----:B--2---:R-:W-:Y:S01]  /*4310*/  IMAD.IADD R2, R227, 0x1, -R16 ;  /* 0x00000001e3027824 */ /* 0x004fe200078e0a10 */
[----:B------:R-:W-:Y:S01]  /*4320*/  FSEL R81, R6, -INF , !P0 ;  /* 0xff80000006517808 */ /* 0x000fe20004000000 */
[----:B---3--:R-:W-:Y:S01]  /*4330*/  FFMA.FTZ R10, R13, -R222, R78 ;  /* 0x800000de0d0a7223 */ /* 0x008fe2000001004e */
[----:B------:R-:W-:Y:S02]  /*4340*/  FSEL R63, R5, -INF , !P2 ;  /* 0xff800000053f7808 */ /* 0x000fe40005000000 */
[----:B------:R-:W-:Y:S02]  /*4350*/  IABS R2, R2 ;  /* 0x0000000200027213 */ /* 0x000fe40000000000 */
[----:B------:R-:W-:Y:S02]  /*4360*/  ISETP.GE.AND P1, PT, R16, R232, PT ;  /* 0x000000e81000720c */ /* 0x000fe40003f26270 */
[----:B------:R1:W-:Y:S01]  /*4370*/  I2F R21, R2 ;  /* 0x0000000200157306 */ /* 0x0003e20000201400 */
[----:B------:R-:W-:-:S02]  /*4380*/  ISETP.GE.AND P0, PT, R17, R233, PT ;  /* 0x000000e91100720c */ /* 0x000fc40003f06270 */
[C---:B------:R-:W-:Y:S02]  /*4390*/  ISETP.GE.AND P6, PT, R17.reuse, R232, PT ;  /* 0x000000e81100720c */ /* 0x040fe40003fc6270 */
[----:B------:R-:W-:Y:S02]  /*43a0*/  ISETP.GE.AND P2, PT, R18, R233, PT ;  /* 0x000000e91200720c */ /* 0x000fe40003f46270 */
[-C--:B------:R-:W-:Y:S02]  /*43b0*/  ISETP.LT.OR P1, PT, R16, R228.reuse, P1 ;  /* 0x000000e41000720c */ /* 0x080fe40000f21670 */
[CC--:B------:R-:W-:Y:S02]  /*43c0*/  ISETP.LT.OR P0, PT, R17.reuse, R229.reuse, P0 ;  /* 0x000000e51100720c */ /* 0x0c0fe40000701670 */
[----:B------:R-:W-:Y:S02]  /*43d0*/  ISETP.LT.OR P6, PT, R17, R228, P6 ;  /* 0x000000e41100720c */ /* 0x000fe400037c1670 */
[----:B------:R-:W-:-:S02]  /*43e0*/  ISETP.LT.OR P2, PT, R18, R229, P2 ;  /* 0x000000e51200720c */ /* 0x000fc40001741670 */
[----:B------:R-:W-:Y:S01]  /*43f0*/  FSEL R60, R10, -INF , !P3 ;  /* 0xff8000000a3c7808 */ /* 0x000fe20005800000 */
[----:B-1----:R-:W-:Y:S01]  /*4400*/  IMAD.MOV.U32 R2, RZ, RZ, R0 ;  /* 0x000000ffff027224 */ /* 0x002fe200078e0000 */
[----:B------:R-:W-:Y:S01]  /*4410*/  IABS R0, R4 ;  /* 0x0000000400007213 */ /* 0x000fe20000000000 */
[-C--:B------:R-:W-:Y:S01]  /*4420*/  FFMA.FTZ R4, R9, -R222.reuse, R77 ;  /* 0x800000de09047223 */ /* 0x080fe2000001004d */
[----:B------:R-:W-:Y:S01]  /*4430*/  ISETP.GE.AND P3, PT, R8, R233, PT ;  /* 0x000000e90800720c */ /* 0x000fe20003f66270 */
[----:B------:R1:W2:Y:S01]  /*4440*/  I2F R7, R2 ;  /* 0x0000000200077306 */ /* 0x0002a20000201400 */
[----:B------:R-:W-:Y:S02]  /*4450*/  FFMA.FTZ R9, R27, -R222, R83 ;  /* 0x800000de1b097223 */ /* 0x000fe40000010053 */
[----:B------:R-:W-:Y:S02]  /*4460*/  FSEL R62, R4, -INF , !P4 ;  /* 0xff800000043e7808 */ /* 0x000fe40006000000 */
[----:B------:R-:W-:-:S02]  /*4470*/  ISETP.GE.AND P4, PT, R18, R232, PT ;  /* 0x000000e81200720c */ /* 0x000fc40003f86270 */
[----:B------:R-:W-:Y:S01]  /*4480*/  FSEL R27, R9, -INF , !P5 ;  /* 0xff800000091b7808 */ /* 0x000fe20006800000 */
[----:B------:R3:W4:Y:S01]  /*4490*/  I2F R6, R0 ;  /* 0x0000000000067306 */ /* 0x0007220000201400 */
[----:B------:R-:W-:Y:S02]  /*44a0*/  ISETP.LT.OR P4, PT, R18, R228, P4 ;  /* 0x000000e41200720c */ /* 0x000fe40002781670 */
[C---:B------:R-:W-:Y:S02]  /*44b0*/  ISETP.GE.AND P5, PT, R8.reuse, R234, PT ;  /* 0x000000ea0800720c */ /* 0x040fe40003fa6270 */
[C---:B------:R-:W-:Y:S02]  /*44c0*/  ISETP.LT.OR P3, PT, R8.reuse, R229, P3 ;  /* 0x000000e50800720c */ /* 0x040fe40001f61670 */
[----:B------:R-:W-:Y:S01]  /*44d0*/  ISETP.LT.OR P5, PT, R8, R230, P5 ;  /* 0x000000e60800720c */ /* 0x000fe20002fa1670 */
[----:B-1----:R-:W-:Y:S02]  /*44e0*/  IMAD.IADD R2, R227, 0x1, -R17 ;  /* 0x00000001e3027824 */ /* 0x002fe400078e0a11 */
[----:B--2---:R-:W-:-:S03]  /*44f0*/  FFMA.FTZ R4, R7, -R222, R64 ;  /* 0x800000de07047223 */ /* 0x004fc60000010040 */
[----:B------:R-:W-:Y:S02]  /*4500*/  IABS R2, R2 ;  /* 0x0000000200027213 */ /* 0x000fe40000000000 */
[----:B------:R-:W-:Y:S01]  /*4510*/  FSEL R84, R4, -INF , !P0 ;  /* 0xff80000004547808 */ /* 0x000fe20004000000 */
[----:B---3--:R-:W-:Y:S01]  /*4520*/  IMAD.IADD R0, R224, 0x1, -R24 ;  /* 0x00000001e0007824 */ /* 0x008fe200078e0a18 */
[----:B------:R1:W-:Y:S01]  /*4530*/  I2F R15, R2 ;  /* 0x00000002000f7306 */ /* 0x0003e20000201400 */
[----:B------:R-:W-:Y:S01]  /*4540*/  IMAD.IADD R4, R225, 0x1, -R8 ;  /* 0x00000001e1047824 */ /* 0x000fe200078e0a08 */
[C---:B------:R-:W-:Y:S02]  /*4550*/  ISETP.GE.AND P0, PT, R24.reuse, R233, PT ;  /* 0x000000e91800720c */ /* 0x040fe40003f06270 */
[----:B------:R-:W-:Y:S02]  /*4560*/  IABS R0, R0 ;  /* 0x0000000000007213 */ /* 0x000fe40000000000 */
[----:B------:R-:W-:-:S02]  /*4570*/  ISETP.LT.OR P0, PT, R24, R229, P0 ;  /* 0x000000e51800720c */ /* 0x000fc40000701670 */
[----:B------:R2:W3:Y:S01]  /*4580*/  I2F R5, R0 ;  /* 0x0000000000057306 */ /* 0x0004e20000201400 */
[C---:B-1----:R-:W-:Y:S02]  /*4590*/  IMAD.IADD R2, R227.reuse, 0x1, -R18 ;  /* 0x00000001e3027824 */ /* 0x042fe400078e0a12 */
[----:B------:R-:W1:Y:S03]  /*45a0*/  LDSM.16.M88.4 R16, [R219+0x8800] ;  /* 0x00880000db10783b */ /* 0x000e660000000200 */
[----:B------:R-:W-:Y:S01]  /*45b0*/  IABS R7, R2 ;  /* 0x0000000200077213 */ /* 0x000fe20000000000 */
[-C--:B----4-:R-:W-:Y:S02]  /*45c0*/  FFMA.FTZ R2, R6, -R222.reuse, R65 ;  /* 0x800000de06027223 */ /* 0x090fe40000010041 */
[----:B--2---:R-:W-:Y:S02]  /*45d0*/  IMAD.IADD R0, R227, 0x1, -R24 ;  /* 0x00000001e3007824 */ /* 0x004fe400078e0a18 */
[----:B---3--:R-:W-:Y:S01]  /*45e0*/  FFMA.FTZ R5, R5, -R222, R68 ;  /* 0x800000de05057223 */ /* 0x008fe20000010044 */
[----:B------:R-:W-:Y:S01]  /*45f0*/  FSEL R92, R2, -INF , !P2 ;  /* 0xff800000025c7808 */ /* 0x000fe20005000000 */
[----:B------:R-:W-:Y:S01]  /*4600*/  IMAD.MOV.U32 R6, RZ, RZ, R7 ;  /* 0x000000ffff067224 */ /* 0x000fe200078e0007 */
[----:B------:R-:W-:-:S02]  /*4610*/  IABS R0, R0 ;  /* 0x0000000000007213 */ /* 0x000fc40000000000 */
[----:B------:R-:W-:Y:S01]  /*4620*/  FSEL R77, R5, -INF , !P0 ;  /* 0xff800000054d7808 */ /* 0x000fe20004000000 */
[----:B------:R-:W-:Y:S01]  /*4630*/  IMAD.IADD R5, R227, 0x1, -R8 ;  /* 0x00000001e3057824 */ /* 0x000fe200078e0a08 */
[C---:B------:R-:W-:Y:S01]  /*4640*/  ISETP.GE.AND P0, PT, R25.reuse, R232, PT ;  /* 0x000000e81900720c */ /* 0x040fe20003f06270 */
[----:B------:R-:W-:Y:S01]  /*4650*/  IMAD.MOV.U32 R2, RZ, RZ, R0 ;  /* 0x000000ffff027224 */ /* 0x000fe200078e0000 */
[----:B------:R-:W-:Y:S01]  /*4660*/  IABS R0, R4 ;  /* 0x0000000400007213 */ /* 0x000fe20000000000 */
[----:B------:R-:W-:Y:S01]  /*4670*/  IMAD.IADD R4, R224, 0x1, -R8 ;  /* 0x00000001e0047824 */ /* 0x000fe200078e0a08 */
[----:B------:R2:W3:Y:S01]  /*4680*/  I2F R14, R6 ;  /* 0x00000006000e7306 */ /* 0x0004e20000201400 */
[----:B------:R-:W-:Y:S02]  /*4690*/  ISETP.LT.OR P0, PT, R25, R228, P0 ;  /* 0x000000e41900720c */ /* 0x000fe40000701670 */
[----:B------:R-:W-:-:S04]  /*46a0*/  ISETP.GE.AND P2, PT, R24, R232, PT ;  /* 0x000000e81800720c */ /* 0x000fc80003f46270 */
[----:B------:R-:W-:Y:S01]  /*46b0*/  ISETP.LT.OR P2, PT, R24, R228, P2 ;  /* 0x000000e41800720c */ /* 0x000fe20001741670 */
[----:B------:R4:W5:Y:S01]  /*46c0*/  I2F R12, R2 ;  /* 0x00000002000c7306 */ /* 0x0009620000201400 */
[-C--:B--2---:R-:W-:Y:S02]  /*46d0*/  FFMA.FTZ R6, R20, -R222.reuse, R82 ;  /* 0x800000de14067223 */ /* 0x084fe40000010052 */
[----:B---3--:R-:W-:-:S03]  /*46e0*/  FFMA.FTZ R9, R14, -R222, R67 ;  /* 0x800000de0e097223 */ /* 0x008fc60000010043 */
[----:B------:R-:W-:Y:S01]  /*46f0*/  FSEL R26, R6, -INF , !P0 ;  /* 0xff800000061a7808 */ /* 0x000fe20004000000 */
[----:B------:R-:W-:Y:S01]  /*4700*/  FFMA.FTZ R6, R21, -R222, R79 ;  /* 0x800000de15067223 */ /* 0x000fe2000001004f */
[-C--:B-1----:R-:W-:Y:S01]  /*4710*/  HMMA.16816.F32.BF16 R36, R32, R16.reuse, R112 ;  /* 0x000000102024723c */ /* 0x082fe20000041870 */
[----:B----4-:R-:W-:Y:S01]  /*4720*/  IMAD.MOV.U32 R2, RZ, RZ, R0 ;  /* 0x000000ffff027224 */ /* 0x010fe200078e0000 */
[----:B------:R-:W-:Y:S01]  /*4730*/  IABS R0, R4 ;  /* 0x0000000400007213 */ /* 0x000fe20000000000 */
[----:B-----5:R-:W-:Y:S01]  /*4740*/  FFMA.FTZ R10, R12, -R222, R70 ;  /* 0x800000de0c0a7223 */ /* 0x020fe20000010046 */
[----:B------:R-:W-:Y:S01]  /*4750*/  FSEL R61, R6, -INF , !P1 ;  /* 0xff800000063d7808 */ /* 0x000fe20004800000 */
[----:B------:R-:W1:Y:S01]  /*4760*/  I2F R13, R2 ;  /* 0x00000002000d7306 */ /* 0x000e620000201400 */
[C---:B------:R-:W-:Y:S01]  /*4770*/  ISETP.GE.AND P0, PT, R8.reuse, R235, PT ;  /* 0x000000eb0800720c */ /* 0x040fe20003f06270 */
[----:B------:R-:W-:Y:S01]  /*4780*/  IMAD.MOV.U32 R4, RZ, RZ, R0 ;  /* 0x000000ffff047224 */ /* 0x000fe200078e0000 */
[----:B------:R-:W-:Y:S01]  /*4790*/  IABS R0, R5 ;  /* 0x0000000500007213 */ /* 0x000fe20000000000 */
[C---:B------:R-:W-:Y:S01]  /*47a0*/  HMMA.16816.F32.BF16 R40, R44.reuse, R16, R124 ;  /* 0x000000102c28723c */ /* 0x040fe2000004187c */
[C---:B------:R-:W-:Y:S01]  /*47b0*/  ISETP.GE.AND P1, PT, R8.reuse, R232, PT ;  /* 0x000000e80800720c */ /* 0x040fe20003f26270 */
[----:B------:R-:W-:Y:S01]  /*47c0*/  FFMA.FTZ R12, R29, -R222, R57 ;  /* 0x800000de1d0c7223 */ /* 0x000fe20000010039 */
[C---:B------:R-:W-:Y:S01]  /*47d0*/  ISETP.LT.OR P0, PT, R8.reuse, R231, P0 ;  /* 0x000000e70800720c */ /* 0x040fe20000701670 */
[----:B------:R2:W3:Y:S01]  /*47e0*/  I2F R11, R4 ;  /* 0x00000004000b7306 */ /* 0x0004e20000201400 */
[----:B------:R-:W-:Y:S01]  /*47f0*/  ISETP.LT.OR P1, PT, R8, R228, P1 ;  /* 0x000000e40800720c */ /* 0x000fe20000f21670 */
[-C--:B------:R-:W-:Y:S01]  /*4800*/  FFMA.FTZ R8, R15, -R222.reuse, R66 ;  /* 0x800000de0f087223 */ /* 0x080fe20000010042 */
[----:B------:R-:W-:Y:S01]  /*4810*/  FSEL R65, R9, -INF , !P4 ;  /* 0xff80000009417808 */ /* 0x000fe20006000000 */
[----:B------:R-:W4:Y:S01]  /*4820*/  LDSM.16.M88.4 R20, [R219+0x8c00] ;  /* 0x008c0000db14783b */ /* 0x000f220000000200 */
[----:B------:R-:W-:Y:S01]  /*4830*/  FSEL R68, R10, -INF , !P2 ;  /* 0xff8000000a447808 */ /* 0x000fe20005000000 */
[----:B------:R-:W-:Y:S01]  /*4840*/  HMMA.16816.F32.BF16 R48, R44, R18, R132 ;  /* 0x000000122c30723c */ /* 0x000fe20000041884 */
[----:B------:R-:W-:Y:S01]  /*4850*/  FSEL R64, R8, -INF , !P6 ;  /* 0xff80000008407808 */ /* 0x000fe20007000000 */
[----:B-1----:R-:W-:Y:S01]  /*4860*/  FFMA.FTZ R13, R13, -R222, R59 ;  /* 0x800000de0d0d7223 */ /* 0x002fe2000001003b */
[----:B------:R-:W-:Y:S01]  /*4870*/  IADD3 R2, R25, 0x20, RZ ;  /* 0x0000002019027810 */ /* 0x000fe20007ffe0ff */
[----:B------:R-:W-:-:S04]  /*4880*/  DEPBAR.LE SB0, 0x0 ;  /* 0x000080000000791a */ /* 0x000fc80000000000 */
[----:B------:R-:W-:Y:S01]  /*4890*/  IMAD.IADD R5, R226, 0x1, -R2 ;  /* 0x00000001e2057824 */ /* 0x000fe200078e0a02 */
[----:B------:R-:W-:Y:S01]  /*48a0*/  FSEL R124, R12, -INF , !P0 ;  /* 0xff8000000c7c7808 */ /* 0x000fe20004000000 */
[----:B--2---:R-:W-:Y:S01]  /*48b0*/  IMAD.MOV.U32 R4, RZ, RZ, R0 ;  /* 0x000000ffff047224 */ /* 0x004fe200078e0000 */
[C---:B------:R-:W-:Y:S01]  /*48c0*/  ISETP.GE.AND P6, PT, R2.reuse, R235, PT ;  /* 0x000000eb0200720c */ /* 0x040fe20003fc6270 */
[----:B---3--:R-:W-:Y:S01]  /*48d0*/  FFMA.FTZ R14, R11, -R222, R69 ;  /* 0x800000de0b0e7223 */ /* 0x008fe20000010045 */
[----:B------:R-:W-:Y:S01]  /*48e0*/  IABS R0, R5 ;  /* 0x0000000500007213 */ /* 0x000fe20000000000 */
[----:B------:R-:W1:Y:S01]  /*48f0*/  I2F R7, R4 ;  /* 0x0000000400077306 */ /* 0x000e620000201400 */
[C---:B------:R-:W-:Y:S01]  /*4900*/  ISETP.GE.AND P4, PT, R2.reuse, R234, PT ;  /* 0x000000ea0200720c */ /* 0x040fe20003f86270 */
[----:B------:R-:W-:Y:S01]  /*4910*/  HMMA.16816.F32.BF16 R28, R32, R18, R108 ;  /* 0x00000012201c723c */ /* 0x000fe2000004186c */
[C---:B------:R-:W-:Y:S02]  /*4920*/  ISETP.GE.AND P2, PT, R2.reuse, R233, PT ;  /* 0x000000e90200720c */ /* 0x040fe40003f46270 */
[----:B------:R-:W-:-:S02]  /*4930*/  ISETP.GE.AND P0, PT, R2, R232, PT ;  /* 0x000000e80200720c */ /* 0x000fc40003f06270 */
[C---:B------:R-:W-:Y:S01]  /*4940*/  ISETP.LT.OR P6, PT, R2.reuse, R231, P6 ;  /* 0x000000e70200720c */ /* 0x040fe200037c1670 */
[----:B------:R2:W3:Y:S01]  /*4950*/  I2F R6, R0 ;  /* 0x0000000000067306 */ /* 0x0004e20000201400 */
[C---:B------:R-:W-:Y:S02]  /*4960*/  ISETP.LT.OR P4, PT, R2.reuse, R230, P4 ;  /* 0x000000e60200720c */ /* 0x040fe40002781670 */
[C---:B------:R-:W-:Y:S02]  /*4970*/  ISETP.LT.OR P2, PT, R2.reuse, R229, P2 ;  /* 0x000000e50200720c */ /* 0x040fe40001741670 */
[----:B------:R-:W-:Y:S02]  /*4980*/  ISETP.LT.OR P0, PT, R2, R228, P0 ;  /* 0x000000e40200720c */ /* 0x000fe40000701670 */
[----:B------:R-:W-:Y:S01]  /*4990*/  FSEL R125, R13, -INF , !P5 ;  /* 0xff8000000d7d7808 */ /* 0x000fe20006800000 */
[----:B-1----:R-:W-:Y:S01]  /*49a0*/  FFMA.FTZ R11, R7, -R222, R71 ;  /* 0x800000de070b7223 */ /* 0x002fe20000010047 */
[----:B------:R-:W-:-:S04]  /*49b0*/  IADD3 R4, R25, 0x28, RZ ;  /* 0x0000002819047810 */ /* 0x000fc80007ffe0ff */
[----:B------:R-:W-:Y:S02]  /*49c0*/  FSEL R76, R11, -INF , !P1 ;  /* 0xff8000000b4c7808 */ /* 0x000fe40004800000 */
[----:B--2---:R-:W-:Y:S01]  /*49d0*/  IADD3 R0, R25, 0x21, RZ ;  /* 0x0000002119007810 */ /* 0x004fe20007ffe0ff */
[----:B---3--:R-:W-:Y:S01]  /*49e0*/  FFMA.FTZ R15, R6, -R222, R36 ;  /* 0x800000de060f7223 */ /* 0x008fe20000010024 */
[----:B------:R-:W-:Y:S01]  /*49f0*/  FSEL R36, R14, -INF , !P3 ;  /* 0xff8000000e247808 */ /* 0x000fe20005800000 */
[----:B------:R-:W-:Y:S01]  /*4a00*/  IMAD.IADD R6, R226, 0x1, -R4 ;  /* 0x00000001e2067824 */ /* 0x000fe200078e0a04 */
[----:B------:R-:W-:Y:S01]  /*4a10*/  ISETP.GE.AND P5, PT, R0, R235, PT ;  /* 0x000000eb0000720c */ /* 0x000fe20003fa6270 */
[----:B------:R-:W-:Y:S01]  /*4a20*/  IMAD.IADD R5, R226, 0x1, -R0 ;  /* 0x00000001e2057824 */ /* 0x000fe200078e0a00 */
[----:B------:R-:W-:Y:S01]  /*4a30*/  FSEL R192, R15, -INF , !P6 ;  /* 0xff8000000fc07808 */ /* 0x000fe20007000000 */
[----:B----4-:R-:W-:Y:S01]  /*4a40*/  HMMA.16816.F32.BF16 R52, R32, R20, R52 ;  /* 0x000000142034723c */ /* 0x010fe20000041834 */
[----:B------:R-:W-:-:S02]  /*4a50*/  IABS R6, R6 ;  /* 0x0000000600067213 */ /* 0x000fc40000000000 */
[----:B------:R-:W-:Y:S02]  /*4a60*/  IABS R5, R5 ;  /* 0x0000000500057213 */ /* 0x000fe40000000000 */
[----:B------:R1:W-:Y:S01]  /*4a70*/  I2F R24, R6 ;  /* 0x0000000600187306 */ /* 0x0003e20000201400 */
[C---:B------:R-:W-:Y:S02]  /*4a80*/  ISETP.GE.AND P3, PT, R0.reuse, R234, PT ;  /* 0x000000ea0000720c */ /* 0x040fe40003f66270 */
[----:B------:R-:W-:Y:S01]  /*4a90*/  IMAD.MOV.U32 R7, RZ, RZ, R5 ;  /* 0x000000ffff077224 */ /* 0x000fe200078e0005 */
[C---:B------:R-:W-:Y:S01]  /*4aa0*/  ISETP.GE.AND P1, PT, R0.reuse, R233, PT ;  /* 0x000000e90000720c */ /* 0x040fe20003f26270 */
[----:B------:R-:W-:Y:S01]  /*4ab0*/  IMAD.IADD R5, R225, 0x1, -R2 ;  /* 0x00000001e1057824 */ /* 0x000fe200078e0a02 */
[C---:B------:R-:W-:Y:S01]  /*4ac0*/  ISETP.GE.AND P6, PT, R0.reuse, R232, PT ;  /* 0x000000e80000720c */ /* 0x040fe20003fc6270 */
[----:B------:R-:W-:Y:S01]  /*4ad0*/  HMMA.16816.F32.BF16 R56, R44, R20, R144 ;  /* 0x000000142c38723c */ /* 0x000fe20000041890 */
[----:B------:R2:W3:Y:S01]  /*4ae0*/  I2F R16, R7 ;  /* 0x0000000700107306 */ /* 0x0004e20000201400 */
[----:B------:R-:W-:-:S02]  /*4af0*/  ISETP.LT.OR P5, PT, R0, R231, P5 ;  /* 0x000000e70000720c */ /* 0x000fc40002fa1670 */
[----:B------:R-:W-:Y:S02]  /*4b00*/  IABS R5, R5 ;  /* 0x0000000500057213 */ /* 0x000fe40000000000 */
[C---:B------:R-:W-:Y:S01]  /*4b10*/  ISETP.LT.OR P3, PT, R0.reuse, R230, P3 ;  /* 0x000000e60000720c */ /* 0x040fe20001f61670 */
[----:B------:R-:W-:Y:S01]  /*4b20*/  BAR.SYNC.DEFER_BLOCKING 0x0 ;  /* 0x0000000000007b1d */ /* 0x000fe20000010000 */
[C---:B------:R-:W-:Y:S01]  /*4b30*/  ISETP.LT.OR P1, PT, R0.reuse, R229, P1 ;  /* 0x000000e50000720c */ /* 0x040fe20000f21670 */
[----:B-1----:R-:W-:Y:S01]  /*4b40*/  IMAD.IADD R6, R225, 0x1, -R0 ;  /* 0x00000001e1067824 */ /* 0x002fe200078e0a00 */
[----:B------:R-:W-:Y:S01]  /*4b50*/  ISETP.LT.OR P6, PT, R0, R228, P6 ;  /* 0x000000e40000720c */ /* 0x000fe200037c1670 */
[----:B------:R-:W-:Y:S02]  /*4b60*/  HMMA.16816.F32.BF16 R32, R32, R22, R72 ;  /* 0x000000162020723c */ /* 0x000fe40000041848 */
[----:B------:R1:W4:Y:S01]  /*4b70*/  I2F R9, R5 ;  /* 0x0000000500097306 */ /* 0x0003220000201400 */
[----:B--2---:R-:W-:-:S02]  /*4b80*/  IMAD.IADD R7, R224, 0x1, -R2 ;  /* 0x00000001e0077824 */ /* 0x004fc400078e0a02 */
[----:B---3--:R-:W-:-:S03]  /*4b90*/  FFMA.FTZ R12, R16, -R222, R37 ;  /* 0x800000de100c7223 */ /* 0x008fc60000010025 */
[----:B------:R-:W-:Y:S02]  /*4ba0*/  IABS R7, R7 ;  /* 0x0000000700077213 */ /* 0x000fe40000000000 */
[----:B------:R-:W-:Y:S02]  /*4bb0*/  FSEL R187, R12, -INF , !P5 ;  /* 0xff8000000cbb7808 */ /* 0x000fe40006800000 */
[----:B------:R-:W-:Y:S01]  /*4bc0*/  ISETP.GE.AND P5, PT, R4, R232, PT ;  /* 0x000000e80400720c */ /* 0x000fe20003fa6270 */
[----:B-1----:R-:W-:-:S03]  /*4bd0*/  IMAD.IADD R5, R227, 0x1, -R2 ;  /* 0x00000001e3057824 */ /* 0x002fc600078e0a02 */
[----:B------:R-:W-:Y:S01]  /*4be0*/  ISETP.LT.OR P5, PT, R4, R228, P5 ;  /* 0x000000e40400720c */ /* 0x000fe20002fa1670 */
[----:B------:R-:W-:Y:S02]  /*4bf0*/  IMAD.MOV.U32 R2, RZ, RZ, R7 ;  /* 0x000000ffff027224 */ /* 0x000fe400078e0007 */
[----:B----4-:R-:W-:Y:S01]  /*4c00*/  FFMA.FTZ R9, R9, -R222, R38 ;  /* 0x800000de09097223 */ /* 0x010fe20000010026 */
[----:B------:R-:W-:Y:S01]  /*4c10*/  IABS R8, R5 ;  /* 0x0000000500087213 */ /* 0x000fe20000000000 */
[----:B------:R1:W2:Y:S01]  /*4c20*/  I2F R7, R2 ;  /* 0x0000000200077306 */ /* 0x0002a20000201400 */
[----:B------:R-:W-:Y:S02]  /*4c30*/  IMAD.IADD R5, R224, 0x1, -R0 ;  /* 0x00000001e0057824 */ /* 0x000fe400078e0a00 */
[----:B------:R-:W-:Y:S02]  /*4c40*/  FSEL R193, R9, -INF , !P4 ;  /* 0xff80000009c17808 */ /* 0x000fe40006000000 */
[----:B------:R-:W-:-:S02]  /*4c50*/  ISETP.GE.AND P4, PT, R4, R235, PT ;  /* 0x000000eb0400720c */ /* 0x000fc40003f86270 */
[----:B------:R-:W-:Y:S02]  /*4c60*/  IABS R5, R5 ;  /* 0x0000000500057213 */ /* 0x000fe40000000000 */
[----:B------:R-:W-:Y:S02]  /*4c70*/  ISETP.LT.OR P4, PT, R4, R231, P4 ;  /* 0x000000e70400720c */ /* 0x000fe40002781670 */
[----:B-1----:R-:W-:Y:S01]  /*4c80*/  IABS R2, R6 ;  /* 0x0000000600027213 */ /* 0x002fe20000000000 */
[----:B------:R-:W-:Y:S02]  /*4c90*/  IMAD.MOV.U32 R6, RZ, RZ, R8 ;  /* 0x000000ffff067224 */ /* 0x000fe400078e0008 */
[----:B--2---:R-:W-:Y:S01]  /*4ca0*/  FFMA.FTZ R10, R7, -R222, R40 ;  /* 0x800000de070a7223 */ /* 0x004fe20000010028 */
[----:B------:R1:W-:Y:S01]  /*4cb0*/  I2F R14, R2 ;  /* 0x00000002000e7306 */ /* 0x0003e20000201400 */
[----:B------:R-:W-:-:S03]  /*4cc0*/  IMAD.IADD R7, R224, 0x1, -R4 ;  /* 0x00000001e0077824 */ /* 0x000fc600078e0a04 */
[----:B------:R-:W-:Y:S02]  /*4cd0*/  FSEL R173, R10, -INF , !P2 ;  /* 0xff8000000aad7808 */ /* 0x000fe40005000000 */
[C---:B------:R-:W-:Y:S02]  /*4ce0*/  ISETP.GE.AND P2, PT, R4.reuse, R234, PT ;  /* 0x000000ea0400720c */ /* 0x040fe40003f46270 */
[----:B------:R-:W2:Y:S02]  /*4cf0*/  I2F R6, R6 ;  /* 0x0000000600067306 */ /* 0x000ea40000201400 */
[----:B------:R-:W-:Y:S01]  /*4d00*/  ISETP.LT.OR P2, PT, R4, R230, P2 ;  /* 0x000000e60400720c */ /* 0x000fe20001741670 */
[----:B-1----:R-:W-:Y:S02]  /*4d10*/  IMAD.IADD R2, R227, 0x1, -R0 ;  /* 0x00000001e3027824 */ /* 0x002fe400078e0a00 */
[----:B------:R-:W-:-:S03]  /*4d20*/  IMAD.MOV.U32 R0, RZ, RZ, R5 ;  /* 0x000000ffff007224 */ /* 0x000fc600078e0005 */
[----:B------:R-:W-:Y:S01]  /*4d30*/  IABS R5, R2 ;  /* 0x0000000200057213 */ /* 0x000fe20000000000 */
[----:B------:R-:W-:Y:S01]  /*4d40*/  IMAD.IADD R2, R225, 0x1, -R4 ;  /* 0x00000001e1027824 */ /* 0x000fe200078e0a04 */
[----:B------:R1:W3:Y:S01]  /*4d50*/  I2F R15, R0 ;  /* 0x00000000000f7306 */ /* 0x0002e20000201400 */
[----:B--2---:R-:W-:-:S03]  /*4d60*/  FFMA.FTZ R11, R6, -R222, R42 ;  /* 0x800000de060b7223 */ /* 0x004fc6000001002a */
[----:B------:R-:W-:Y:S02]  /*4d70*/  IABS R2, R2 ;  /* 0x0000000200027213 */ /* 0x000fe40000000000 */
[----:B------:R-:W-:Y:S01]  /*4d80*/  FSEL R179, R11, -INF , !P0 ;  /* 0xff8000000bb37808 */ /* 0x000fe20004000000 */
[-C--:B------:R-:W-:Y:S01]  /*4d90*/  FFMA.FTZ R11, R14, -R222.reuse, R39 ;  /* 0x800000de0e0b7223 */ /* 0x080fe20000010027 */
[----:B------:R2:W4:Y:S01]  /*4da0*/  I2F R17, R5 ;  /* 0x0000000500117306 */ /* 0x0005220000201400 */
[----:B------:R-:W-:Y:S01]  /*4db0*/  IMAD.MOV.U32 R6, RZ, RZ, R2 ;  /* 0x000000ffff067224 */ /* 0x000fe200078e0002 */
[----:B------:R-:W-:Y:S01]  /*4dc0*/  IABS R2, R7 ;  /* 0x0000000700027213 */ /* 0x000fe20000000000 */
[----:B------:R-:W-:Y:S01]  /*4dd0*/  IMAD.IADD R7, R227, 0x1, -R4 ;  /* 0x00000001e3077824 */ /* 0x000fe200078e0a04 */
[----:B------:R-:W-:Y:S01]  /*4de0*/  ISETP.GE.AND P0, PT, R4, R233, PT ;  /* 0x000000e90400720c */ /* 0x000fe20003f06270 */
[----:B------:R-:W-:Y:S01]  /*4df0*/  FFMA.FTZ R14, R24, -R222, R28 ;  /* 0x800000de180e7223 */ /* 0x000fe2000001001c */
[----:B------:R-:W-:-:S02]  /*4e00*/  FSEL R185, R11, -INF , !P3 ;  /* 0xff8000000bb97808 */ /* 0x000fc40005800000 */
[----:B-1----:R-:W-:Y:S01]  /*4e10*/  IADD3 R0, R25, 0x29, RZ ;  /* 0x0000002919007810 */ /* 0x002fe20007ffe0ff */
[----:B------:R1:W5:Y:S01]  /*4e20*/  I2F R13, R6 ;  /* 0x00000006000d7306 */ /* 0x0003620000201400 */
[----:B------:R-:W-:Y:S01]  /*4e30*/  ISETP.LT.OR P0, PT, R4, R229, P0 ;  /* 0x000000e50400720c */ /* 0x000fe20000701670 */
[-C--:B---3--:R-:W-:Y:S01]  /*4e40*/  FFMA.FTZ R15, R15, -R222.reuse, R41 ;  /* 0x800000de0f0f7223 */ /* 0x088fe20000010029 */
[----:B------:R-:W-:Y:S01]  /*4e50*/  FSEL R181, R14, -INF , !P4 ;  /* 0xff8000000eb57808 */ /* 0x000fe20006000000 */
[----:B------:R-:W-:Y:S01]  /*4e60*/  IMAD.IADD R8, R226, 0x1, -R0 ;  /* 0x00000001e2087824 */ /* 0x000fe200078e0a00 */
[----:B------:R-:W-:Y:S02]  /*4e70*/  ISETP.GE.AND P3, PT, R0, R235, PT ;  /* 0x000000eb0000720c */ /* 0x000fe40003f66270 */
[----:B--2---:R-:W-:Y:S01]  /*4e80*/  IADD3 R5, R25, 0x30, RZ ;  /* 0x0000003019057810 */ /* 0x004fe20007ffe0ff */
[----:B----4-:R-:W-:Y:S01]  /*4e90*/  FFMA.FTZ R12, R17, -R222, R43 ;  /* 0x800000de110c7223 */ /* 0x010fe2000001002b */
[----:B------:R-:W-:-:S02]  /*4ea0*/  IABS R8, R8 ;  /* 0x0000000800087213 */ /* 0x000fc40000000000 */
[----:B------:R-:W-:Y:S02]  /*4eb0*/  FSEL R160, R15, -INF , !P1 ;  /* 0xff8000000fa07808 */ /* 0x000fe40004800000 */
[----:B------:R-:W-:Y:S01]  /*4ec0*/  FSEL R162, R12, -INF , !P6 ;  /* 0xff8000000ca27808 */ /* 0x000fe20007000000 */
[----:B------:R-:W-:Y:S01]  /*4ed0*/  IMAD.MOV.U32 R4, RZ, RZ, R8 ;  /* 0x000000ffff047224 */ /* 0x000fe200078e0008 */
[----:B------:R-:W-:Y:S01]  /*4ee0*/  ISETP.GE.AND P1, PT, R0, R234, PT ;  /* 0x000000ea0000720c */ /* 0x000fe20003f26270 */
[----:B-1----:R-:W-:Y:S01]  /*4ef0*/  IMAD.MOV.U32 R6, RZ, RZ, R2 ;  /* 0x000000ffff067224 */ /* 0x002fe200078e0002 */
[----:B------:R-:W-:Y:S01]  /*4f00*/  IABS R2, R7 ;  /* 0x0000000700027213 */ /* 0x000fe20000000000 */
[----:B------:R1:W2:Y:S01]  /*4f10*/  I2F R16, R4 ;  /* 0x0000000400107306 */ /* 0x0002a20000201400 */
[----:B------:R-:W-:Y:S01]  /*4f20*/  IMAD.IADD R8, R224, 0x1, -R0 ;  /* 0x00000001e0087824 */ /* 0x000fe200078e0a00 */
[C---:B------:R-:W-:Y:S01]  /*4f30*/  ISETP.GE.AND P6, PT, R0.reuse, R233, PT ;  /* 0x000000e90000720c */ /* 0x040fe20003fc6270 */
[----:B-----5:R-:W-:Y:S01]  /*4f40*/  FFMA.FTZ R17, R13, -R222, R30 ;  /* 0x800000de0d117223 */ /* 0x020fe2000001001e */
[----:B------:R-:W-:-:S02]  /*4f50*/  ISETP.GE.AND P4, PT, R0, R232, PT ;  /* 0x000000e80000720c */ /* 0x000fc40003f86270 */
[C---:B------:R-:W-:Y:S02]  /*4f60*/  ISETP.LT.OR P3, PT, R0.reuse, R231, P3 ;  /* 0x000000e70000720c */ /* 0x040fe40001f61670 */
[----:B------:R3:W4:Y:S01]  /*4f70*/  I2F R7, R2 ;  /* 0x0000000200077306 */ /* 0x0007220000201400 */
[C---:B------:R-:W-:Y:S02]  /*4f80*/  ISETP.LT.OR P1, PT, R0.reuse, R230, P1 ;  /* 0x000000e60000720c */ /* 0x040fe40000f21670 */
[C---:B------:R-:W-:Y:S02]  /*4f90*/  ISETP.LT.OR P6, PT, R0.reuse, R229, P6 ;  /* 0x000000e50000720c */ /* 0x040fe400037c1670 */
[----:B------:R-:W-:Y:S02]  /*4fa0*/  ISETP.LT.OR P4, PT, R0, R228, P4 ;  /* 0x000000e40000720c */ /* 0x000fe40002781670 */
[----:B------:R-:W-:Y:S01]  /*4fb0*/  FSEL R183, R17, -INF , !P2 ;  /* 0xff80000011b77808 */ /* 0x000fe20005000000 */
[----:B------:R5:W5:Y:S01]  /*4fc0*/  I2F R9, R6 ;  /* 0x0000000600097306 */ /* 0x000b620000201400 */
[----:B-1----:R-:W-:Y:S01]  /*4fd0*/  IADD3 R4, R25, 0x31, RZ ;  /* 0x0000003119047810 */ /* 0x002fe20007ffe0ff */
[----:B--2---:R-:W-:Y:S01]  /*4fe0*/  FFMA.FTZ R11, R16, -R222, R29 ;  /* 0x800000de100b7223 */ /* 0x004fe2000001001d */
[----:B------:R-:W-:-:S04]  /*4ff0*/  ISETP.GE.AND P2, PT, R5, R235, PT ;  /* 0x000000eb0500720c */ /* 0x000fc80003f46270 */
[----:B------:R-:W-:Y:S01]  /*5000*/  FSEL R176, R11, -INF , !P3 ;  /* 0xff8000000bb07808 */ /* 0x000fe20005800000 */
[----:B---3--:R-:W-:Y:S01]  /*5010*/  IMAD.IADD R2, R226, 0x1, -R5 ;  /* 0x00000001e2027824 */ /* 0x008fe200078e0a05 */
[----:B------:R-:W-:Y:S01]  /*5020*/  ISETP.GE.AND P3, PT, R5, R232, PT ;  /* 0x000000e80500720c */ /* 0x000fe20003f66270 */
[----:B----4-:R-:W-:Y:S01]  /*5030*/  FFMA.FTZ R18, R7, -R222, R50 ;  /* 0x800000de07127223 */ /* 0x010fe20000010032 */
[----:B------:R-:W-:Y:S02]  /*5040*/  ISETP.LT.OR P2, PT, R5, R231, P2 ;  /* 0x000000e70500720c */ /* 0x000fe40001741670 */
[----:B------:R-:W-:Y:S02]  /*5050*/  IABS R2, R2 ;  /* 0x0000000200027213 */ /* 0x000fe40000000000 */
[----:B------:R-:W-:Y:S01]  /*5060*/  FSEL R161, R18, -INF , !P5 ;  /* 0xff80000012a17808 */ /* 0x000fe20006800000 */
[----:B-----5:R-:W-:Y:S01]  /*5070*/  IMAD.IADD R6, R225, 0x1, -R0 ;  /* 0x00000001e1067824 */ /* 0x020fe200078e0a00 */
[----:B------:R1:W2:Y:S01]  /*5080*/  I2F R20, R2 ;  /* 0x0000000200147306 */ /* 0x0002a20000201400 */
[----:B------:R-:W-:Y:S01]  /*5090*/  FFMA.FTZ R19, R9, -R222, R48 ;  /* 0x800000de09137223 */ /* 0x000fe20000010030 */
[----:B------:R-:W-:Y:S01]  /*50a0*/  ISETP.GE.AND P5, PT, R5, R233, PT ;  /* 0x000000e90500720c */ /* 0x000fe20003fa6270 */
[----:B------:R-:W-:Y:S01]  /*50b0*/  IMAD.IADD R9, R226, 0x1, -R4 ;  /* 0x00000001e2097824 */ /* 0x000fe200078e0a04 */
[----:B------:R-:W-:-:S02]  /*50c0*/  IABS R6, R6 ;  /* 0x0000000600067213 */ /* 0x000fc40000000000 */
[----:B------:R-:W-:Y:S02]  /*50d0*/  FSEL R106, R19, -INF , !P0 ;  /* 0xff800000136a7808 */ /* 0x000fe40004000000 */
[C---:B------:R-:W-:Y:S01]  /*50e0*/  ISETP.GE.AND P0, PT, R5.reuse, R234, PT ;  /* 0x000000ea0500720c */ /* 0x040fe20003f06270 */
[----:B------:R-:W-:Y:S01]  /*50f0*/  IMAD.MOV.U32 R7, RZ, RZ, R6 ;  /* 0x000000ffff077224 */ /* 0x000fe200078e0006 */
[----:B------:R-:W-:Y:S02]  /*5100*/  IABS R6, R8 ;  /* 0x0000000800067213 */ /* 0x000fe40000000000 */
[C---:B------:R-:W-:Y:S01]  /*5110*/  ISETP.LT.OR P0, PT, R5.reuse, R230, P0 ;  /* 0x000000e60500720c */ /* 0x040fe20000701670 */
[----:B------:R3:W4:Y:S01]  /*5120*/  I2F R10, R7 ;  /* 0x00000007000a7306 */ /* 0x0007220000201400 */
[----:B------:R-:W-:Y:S02]  /*5130*/  ISETP.LT.OR P5, PT, R5, R229, P5 ;  /* 0x000000e50500720c */ /* 0x000fe40002fa1670 */
[----:B-1----:R-:W-:Y:S01]  /*5140*/  IADD3 R2, R25, 0x38, RZ ;  /* 0x0000003819027810 */ /* 0x002fe20007ffe0ff */
[----:B--2---:R-:W-:Y:S01]  /*5150*/  FFMA.FTZ R11, R20, -R222, R52 ;  /* 0x800000de140b7223 */ /* 0x004fe20000010034 */
[----:B------:R-:W-:-:S03]  /*5160*/  ISETP.LT.OR P3, PT, R5, R228, P3 ;  /* 0x000000e40500720c */ /* 0x000fc60001f61670 */
[----:B------:R-:W-:Y:S01]  /*5170*/  IMAD.IADD R8, R226, 0x1, -R2 ;  /* 0x00000001e2087824 */ /* 0x000fe200078e0a02 */
[----:B------:R-:W-:Y:S02]  /*5180*/  FSEL R195, R11, -INF , !P2 ;  /* 0xff8000000bc37808 */ /* 0x000fe40005000000 */
[C---:B------:R-:W-:Y:S02]  /*5190*/  ISETP.GE.AND P2, PT, R4.reuse, R232, PT ;  /* 0x000000e80400720c */ /* 0x040fe40003f46270 */
[----:B------:R-:W-:Y:S02]  /*51a0*/  IABS R8, R8 ;  /* 0x0000000800087213 */ /* 0x000fe40000000000 */
[----:B------:R-:W-:Y:S01]  /*51b0*/  ISETP.LT.OR P2, PT, R4, R228, P2 ;  /* 0x000000e40400720c */ /* 0x000fe20001741670 */
[----:B---3--:R-:W-:Y:S01]  /*51c0*/  IMAD.MOV.U32 R7, RZ, RZ, R6 ;  /* 0x000000ffff077224 */ /* 0x008fe200078e0006 */
[----:B------:R-:W-:Y:S01]  /*51d0*/  IABS R6, R9 ;  /* 0x0000000900067213 */ /* 0x000fe20000000000 */
[----:B----4-:R-:W-:-:S02]  /*51e0*/  FFMA.FTZ R13, R10, -R222, R31 ;  /* 0x800000de0a0d7223 */ /* 0x010fc4000001001f */
[----:B------:R1:W2:Y:S03]  /*51f0*/  I2F R9, R7 ;  /* 0x0000000700097306 */ /* 0x0002a60000201400 */
[----:B------:R-:W-:Y:S02]  /*5200*/  FSEL R178, R13, -INF , !P1 ;  /* 0xff8000000db27808 */ /* 0x000fe40004800000 */
[----:B------:R-:W-:-:S03]  /*5210*/  ISETP.GE.AND P1, PT, R4, R235, PT ;  /* 0x000000eb0400720c */ /* 0x000fc60003f26270 */
[----:B------:R3:W4:Y:S01]  /*5220*/  I2F R15, R6 ;  /* 0x00000006000f7306 */ /* 0x0007220000201400 */
[----:B------:R-:W-:Y:S01]  /*5230*/  ISETP.LT.OR P1, PT, R4, R231, P1 ;  /* 0x000000e70400720c */ /* 0x000fe20000f21670 */
[----:B-1----:R-:W-:Y:S01]  /*5240*/  IMAD.IADD R7, R227, 0x1, -R0 ;  /* 0x00000001e3077824 */ /* 0x002fe200078e0a00 */
[----:B------:R-:W-:Y:S01]  /*5250*/  IADD3 R0, R25, 0x39, RZ ;  /* 0x0000003919007810 */ /* 0x000fe20007ffe0ff */
[----:B--2---:R-:W-:Y:S02]  /*5260*/  FFMA.FTZ R14, R9, -R222, R49 ;  /* 0x800000de090e7223 */ /* 0x004fe40000010031 */
[--C-:B------:R-:W-:Y:S01]  /*5270*/  IMAD.IADD R9, R224, 0x1, -R5.reuse ;  /* 0x00000001e0097824 */ /* 0x100fe200078e0a05 */
[----:B------:R-:W-:Y:S02]  /*5280*/  IABS R7, R7 ;  /* 0x0000000700077213 */ /* 0x000fe40000000000 */
[----:B------:R-:W-:Y:S01]  /*5290*/  FSEL R100, R14, -INF , !P6 ;  /* 0xff8000000e647808 */ /* 0x000fe20007000000 */
[----:B---3--:R-:W-:Y:S01]  /*52a0*/  IMAD.MOV.U32 R6, RZ, RZ, R8 ;  /* 0x000000ffff067224 */ /* 0x008fe200078e0008 */
[----:B------:R-:W1:Y:S01]  /*52b0*/  I2F R10, R7 ;  /* 0x00000007000a7306 */ /* 0x000e620000201400 */
[----:B------:R-:W-:Y:S01]  /*52c0*/  IMAD.IADD R8, R225, 0x1, -R5 ;  /* 0x00000001e1087824 */ /* 0x000fe200078e0a05 */
[----:B------:R-:W-:Y:S01]  /*52d0*/  ISETP.GE.AND P6, PT, R4, R234, PT ;  /* 0x000000ea0400720c */ /* 0x000fe20003fc6270 */
[----:B----4-:R-:W-:-:S03]  /*52e0*/  FFMA.FTZ R11, R15, -R222, R53 ;  /* 0x800000de0f0b7223 */ /* 0x010fc60000010035 */
[----:B------:R-:W-:Y:S02]  /*52f0*/  ISETP.LT.OR P6, PT, R4, R230, P6 ;  /* 0x000000e60400720c */ /* 0x000fe400037c1670 */
[----:B------:R2:W-:Y:S01]  /*5300*/  I2F R24, R6 ;  /* 0x0000000600187306 */ /* 0x0005e20000201400 */
[----:B------:R-:W-:Y:S02]  /*5310*/  FSEL R191, R11, -INF , !P1 ;  /* 0xff8000000bbf7808 */ /* 0x000fe40004800000 */
[----:B------:R-:W-:-:S04]  /*5320*/  ISETP.GE.AND P1, PT, R2, R232, PT ;  /* 0x000000e80200720c */ /* 0x000fc80003f26270 */
[----:B------:R-:W-:Y:S01]  /*5330*/  ISETP.LT.OR P1, PT, R2, R228, P1 ;  /* 0x000000e40200720c */ /* 0x000fe20000f21670 */
[----:B--2---:R-:W-:-:S05]  /*5340*/  IMAD.IADD R6, R226, 0x1, -R0 ;  /* 0x00000001e2067824 */ /* 0x004fca00078e0a00 */
[----:B------:R-:W-:-:S05]  /*5350*/  IABS R6, R6 ;  /* 0x0000000600067213 */ /* 0x000fca0000000000 */
[----:B------:R-:W-:Y:S01]  /*5360*/  IMAD.MOV.U32 R7, RZ, RZ, R6 ;  /* 0x000000ffff077224 */ /* 0x000fe200078e0006 */
[----:B------:R-:W-:Y:S01]  /*5370*/  IABS R6, R8 ;  /* 0x0000000800067213 */ /* 0x000fe20000000000 */
[----:B------:R-:W-:Y:S02]  /*5380*/  IMAD.IADD R8, R227, 0x1, -R4 ;  /* 0x00000001e3087824 */ /* 0x000fe400078e0a04 */
[----:B------:R2:W-:Y:S08]  /*5390*/  I2F R21, R7 ;  /* 0x0000000700157306 */ /* 0x0005f00000201400 */
[----:B------:R3:W-:Y:S01]  /*53a0*/  I2F R12, R6 ;  /* 0x00000006000c7306 */ /* 0x0007e20000201400 */
[----:B--2---:R-:W-:Y:S01]  /*53b0*/  IABS R7, R9 ;  /* 0x0000000900077213 */ /* 0x004fe20000000000 */
[----:B-1----:R-:W-:-:S05]  /*53c0*/  FFMA.FTZ R9, R10, -R222, R51 ;  /* 0x800000de0a097223 */ /* 0x002fca0000010033 */
[----:B------:R-:W-:Y:S01]  /*53d0*/  FSEL R107, R9, -INF , !P4 ;  /* 0xff800000096b7808 */ /* 0x000fe20006000000 */
[----:B------:R-:W-:Y:S01]  /*53e0*/  IMAD.IADD R9, R225, 0x1, -R0 ;  /* 0x00000001e1097824 */ /* 0x000fe200078e0a00 */
[C---:B------:R-:W-:Y:S01]  /*53f0*/  ISETP.GE.AND P4, PT, R4.reuse, R233, PT ;  /* 0x000000e90400720c */ /* 0x040fe20003f86270 */
[----:B---3--:R-:W-:Y:S02]  /*5400*/  IMAD.IADD R6, R227, 0x1, -R5 ;  /* 0x00000001e3067824 */ /* 0x008fe400078e0a05 */
[----:B------:R-:W-:Y:S01]  /*5410*/  IMAD.MOV.U32 R5, RZ, RZ, R7 ;  /* 0x000000ffff057224 */ /* 0x000fe200078e0007 */
[----:B------:R-:W-:Y:S01]  /*5420*/  ISETP.LT.OR P4, PT, R4, R229, P4 ;  /* 0x000000e50400720c */ /* 0x000fe20002781670 */
[--C-:B------:R-:W-:Y:S01]  /*5430*/  IMAD.IADD R7, R224, 0x1, -R4.reuse ;  /* 0x00000001e0077824 */ /* 0x100fe200078e0a04 */
[----:B------:R-:W-:Y:S01]  /*5440*/  IABS R6, R6 ;  /* 0x0000000600067213 */ /* 0x000fe20000000000 */
[----:B------:R1:W2:Y:S08]  /*5450*/  I2F R10, R5 ;  /* 0x00000005000a7306 */ /* 0x0002b00000201400 */
[----:B------:R3:W4:Y:S01]  /*5460*/  I2F R13, R6 ;  /* 0x00000006000d7306 */ /* 0x0007220000201400 */
[----:B-1----:R-:W-:-:S02]  /*5470*/  IMAD.IADD R5, R225, 0x1, -R4 ;  /* 0x00000001e1057824 */ /* 0x002fc400078e0a04 */
[----:B------:R-:W-:-:S03]  /*5480*/  IMAD.IADD R4, R225, 0x1, -R2 ;  /* 0x00000001e1047824 */ /* 0x000fc600078e0a02 */
[----:B------:R-:W-:Y:S02]  /*5490*/  IABS R5, R5 ;  /* 0x0000000500057213 */ /* 0x000fe40000000000 */
[----:B------:R-:W-:-:S03]  /*54a0*/  IABS R4, R4 ;  /* 0x0000000400047213 */ /* 0x000fc60000000000 */
[----:B---3--:R-:W-:Y:S01]  /*54b0*/  IMAD.MOV.U32 R6, RZ, RZ, R5 ;  /* 0x000000ffff067224 */ /* 0x008fe200078e0005 */
[----:B------:R-:W-:Y:S01]  /*54c0*/  IABS R5, R7 ;  /* 0x0000000700057213 */ /* 0x000fe20000000000 */
[----:B------:R-:W-:Y:S02]  /*54d0*/  IMAD.IADD R7, R227, 0x1, -R2 ;  /* 0x00000001e3077824 */ /* 0x000fe400078e0a02 */
[----:B------:R1:W-:Y:S08]  /*54e0*/  I2F R19, R6 ;  /* 0x0000000600137306 */ /* 0x0003f00000201400 */
[----:B------:R3:W5:Y:S01]  /*54f0*/  I2F R17, R5 ;  /* 0x0000000500117306 */ /* 0x0007620000201400 */
[----:B-1----:R-:W-:Y:S01]  /*5500*/  IABS R6, R8 ;  /* 0x0000000800067213 */ /* 0x002fe20000000000 */
[----:B--2---:R-:W-:-:S02]  /*5510*/  FFMA.FTZ R8, R10, -R222, R56 ;  /* 0x800000de0a087223 */ /* 0x004fc40000010038 */
[----:B----4-:R-:W-:-:S04]  /*5520*/  FFMA.FTZ R10, R13, -R222, R58 ;  /* 0x800000de0d0a7223 */ /* 0x010fc8000001003a */
[----:B------:R1:W-:Y:S01]  /*5530*/  I2F R20, R6 ;  /* 0x0000000600147306 */ /* 0x0003e20000201400 */
[----:B------:R-:W-:Y:S01]  /*5540*/  FSEL R182, R8, -INF , !P5 ;  /* 0xff80000008b67808 */ /* 0x000fe20006800000 */
[----:B---3--:R-:W-:Y:S01]  /*5550*/  FFMA.FTZ R5, R12, -R222, R54 ;  /* 0x800000de0c057223 */ /* 0x008fe20000010036 */
[----:B------:R-:W-:Y:S01]  /*5560*/  FSEL R184, R10, -INF , !P3 ;  /* 0xff8000000ab87808 */ /* 0x000fe20005800000 */
[----:B------:R-:W-:Y:S01]  /*5570*/  HMMA.16816.F32.BF16 R12, R44, R22, R148 ;  /* 0x000000162c0c723c */ /* 0x000fe20000041894 */
[C---:B------:R-:W-:Y:S01]  /*5580*/  ISETP.GE.AND P5, PT, R2.reuse, R234, PT ;  /* 0x000000ea0200720c */ /* 0x040fe20003fa6270 */
[----:B-----5:R-:W-:Y:S01]  /*5590*/  FFMA.FTZ R8, R17, -R222, R57 ;  /* 0x800000de11087223 */ /* 0x020fe20000010039 */
[----:B------:R-:W-:Y:S01]  /*55a0*/  FSEL R196, R5, -INF , !P0 ;  /* 0xff80000005c47808 */ /* 0x000fe20004000000 */
[----:B------:R-:W-:Y:S01]  /*55b0*/  IMAD.MOV.U32 R5, RZ, RZ, R4 ;  /* 0x000000ffff057224 */ /* 0x000fe200078e0004 */
[C---:B------:R-:W-:Y:S02]  /*55c0*/  ISETP.GE.AND P0, PT, R2.reuse, R235, PT ;  /* 0x000000eb0200720c */ /* 0x040fe40003f06270 */
[C---:B------:R-:W-:Y:S01]  /*55d0*/  ISETP.GE.AND P3, PT, R2.reuse, R233, PT ;  /* 0x000000e90200720c */ /* 0x040fe20003f66270 */
[----:B------:R2:W3:Y:S01]  /*55e0*/  I2F R18, R5 ;  /* 0x0000000500127306 */ /* 0x0004e20000201400 */
[----:B------:R-:W-:Y:S01]  /*55f0*/  ISETP.LT.OR P0, PT, R2, R231, P0 ;  /* 0x000000e70200720c */ /* 0x000fe20000701670 */
[----:B-1----:R-:W-:Y:S01]  /*5600*/  IMAD.IADD R6, R224, 0x1, -R2 ;  /* 0x00000001e0067824 */ /* 0x002fe200078e0a02 */
[----:B------:R-:W-:-:S02]  /*5610*/  ISETP.LT.OR P5, PT, R2, R230, P5 ;  /* 0x000000e60200720c */ /* 0x000fc40002fa1670 */
[----:B------:R-:W-:Y:S02]  /*5620*/  ISETP.LT.OR P3, PT, R2, R229, P3 ;  /* 0x000000e50200720c */ /* 0x000fe40001f61670 */
[----:B------:R-:W-:Y:S01]  /*5630*/  IABS R4, R6 ;  /* 0x0000000600047213 */ /* 0x000fe20000000000 */
[-C--:B------:R-:W-:Y:S01]  /*5640*/  FFMA.FTZ R6, R19, -R222.reuse, R55 ;  /* 0x800000de13067223 */ /* 0x080fe20000010037 */
[----:B------:R-:W-:Y:S02]  /*5650*/  IABS R2, R9 ;  /* 0x0000000900027213 */ /* 0x000fe40000000000 */
[----:B------:R-:W-:Y:S02]  /*5660*/  FSEL R174, R8, -INF , !P4 ;  /* 0xff80000008ae7808 */ /* 0x000fe40006000000 */
[----:B------:R-:W-:Y:S01]  /*5670*/  FSEL R194, R6, -INF , !P6 ;  /* 0xff80000006c27808 */ /* 0x000fe20007000000 */
[-C--:B------:R-:W-:Y:S01]  /*5680*/  FFMA.FTZ R6, R24, -R222.reuse, R32 ;  /* 0x800000de18067223 */ /* 0x080fe20000010020 */
[----:B------:R-:W-:Y:S01]  /*5690*/  ISETP.GE.AND P6, PT, R0, R235, PT ;  /* 0x000000eb0000720c */ /* 0x000fe20003fc6270 */
[----:B--2---:R-:W-:Y:S01]  /*56a0*/  IMAD.MOV.U32 R5, RZ, RZ, R4 ;  /* 0x000000ffff057224 */ /* 0x004fe200078e0004 */
[----:B------:R-:W-:Y:S01]  /*56b0*/  IABS R4, R7 ;  /* 0x0000000700047213 */ /* 0x000fe20000000000 */
[-C--:B---3--:R-:W-:Y:S01]  /*56c0*/  FFMA.FTZ R8, R18, -R222.reuse, R34 ;  /* 0x800000de12087223 */ /* 0x088fe20000010022 */
[----:B------:R-:W-:Y:S01]  /*56d0*/  FSEL R188, R6, -INF , !P0 ;  /* 0xff80000006bc7808 */ /* 0x000fe20004000000 */
[----:B------:R1:W2:Y:S01]  /*56e0*/  I2F R16, R5 ;  /* 0x0000000500107306 */ /* 0x0002a20000201400 */
[----:B------:R-:W-:Y:S01]  /*56f0*/  FFMA.FTZ R7, R20, -R222, R59 ;  /* 0x800000de14077223 */ /* 0x000fe2000001003b */
[----:B------:R-:W-:-:S02]  /*5700*/  ISETP.GE.AND P4, PT, R0, R234, PT ;  /* 0x000000ea0000720c */ /* 0x000fc40003f86270 */
[----:B------:R-:W-:Y:S02]  /*5710*/  FSEL R189, R8, -INF , !P5 ;  /* 0xff80000008bd7808 */ /* 0x000fe40006800000 */
[----:B------:R-:W-:Y:S02]  /*5720*/  ISETP.GT.AND P5, PT, R101, R167, PT ;  /* 0x000000a76500720c */ /* 0x000fe40003fa4270 */
[----:B------:R3:W-:Y:S01]  /*5730*/  I2F R9, R4 ;  /* 0x0000000400097306 */ /* 0x0007e20000201400 */
[----:B------:R-:W-:Y:S02]  /*5740*/  FSEL R180, R7, -INF , !P2 ;  /* 0xff80000007b47808 */ /* 0x000fe40005000000 */
[C---:B------:R-:W-:Y:S02]  /*5750*/  ISETP.GE.AND P2, PT, R0.reuse, R233, PT ;  /* 0x000000e90000720c */ /* 0x040fe40003f46270 */
[C---:B------:R-:W-:Y:S02]  /*5760*/  ISETP.GE.AND P0, PT, R0.reuse, R232, PT ;  /* 0x000000e80000720c */ /* 0x040fe40003f06270 */
[----:B------:R-:W-:Y:S01]  /*5770*/  ISETP.LT.OR P6, PT, R0, R231, P6 ;  /* 0x000000e70000720c */ /* 0x000fe200037c1670 */
[----:B-1----:R-:W-:Y:S01]  /*5780*/  IMAD.IADD R5, R224, 0x1, -R0 ;  /* 0x00000001e0057824 */ /* 0x002fe200078e0a00 */
[----:B------:R-:W-:Y:S01]  /*5790*/  ISETP.LT.OR P4, PT, R0, R230, P4 ;  /* 0x000000e60000720c */ /* 0x000fe20002781670 */
[----:B--2---:R-:W-:Y:S01]  /*57a0*/  FFMA.FTZ R6, R16, -R222, R12 ;  /* 0x800000de10067223 */ /* 0x004fe2000001000c */
[----:B------:R-:W-:-:S02]  /*57b0*/  ISETP.LT.OR P2, PT, R0, R229, P2 ;  /* 0x000000e50000720c */ /* 0x000fc40001741670 */
[----:B------:R-:W-:Y:S02]  /*57c0*/  ISETP.LT.OR P0, PT, R0, R228, P0 ;  /* 0x000000e40000720c */ /* 0x000fe40000701670 */
[----:B------:R-:W-:Y:S01]  /*57d0*/  FSEL R163, R6, -INF , !P3 ;  /* 0xff80000006a37808 */ /* 0x000fe20005800000 */
[----:B---3--:R-:W-:Y:S01]  /*57e0*/  IMAD.MOV.U32 R4, RZ, RZ, R2 ;  /* 0x000000ffff047224 */ /* 0x008fe200078e0002 */
[----:B------:R-:W-:Y:S01]  /*57f0*/  IABS R2, R5 ;  /* 0x0000000500027213 */ /* 0x000fe20000000000 */
[----:B------:R-:W-:Y:S02]  /*5800*/  IMAD.IADD R5, R227, 0x1, -R0 ;  /* 0x00000001e3057824 */ /* 0x000fe400078e0a00 */
[----:B------:R1:W2:Y:S01]  /*5810*/  I2F R10, R4 ;  /* 0x00000004000a7306 */ /* 0x0002a20000201400 */
[----:B------:R-:W-:Y:S02]  /*5820*/  IMAD.IADD R0, R95, 0x1, R85 ;  /* 0x000000015f007824 */ /* 0x000fe400078e0255 */
[----:B-1----:R-:W-:Y:S01]  /*5830*/  IMAD.MOV.U32 R4, RZ, RZ, R2 ;  /* 0x000000ffff047224 */ /* 0x002fe200078e0002 */
[----:B------:R-:W-:Y:S01]  /*5840*/  IABS R2, R5 ;  /* 0x0000000500027213 */ /* 0x000fe20000000000 */
[----:B--2---:R-:W-:-:S03]  /*5850*/  FFMA.FTZ R7, R10, -R222, R35 ;  /* 0x800000de0a077223 */ /* 0x004fc60000010023 */
[----:B------:R1:W2:Y:S02]  /*5860*/  I2F R5, R4 ;  /* 0x0000000400057306 */ /* 0x0002a40000201400 */
[----:B------:R-:W-:-:S06]  /*5870*/  FSEL R190, R7, -INF , !P4 ;  /* 0xff80000007be7808 */ /* 0x000fcc0006000000 */
[----:B------:R-:W3:Y:S01]  /*5880*/  I2F R2, R2 ;  /* 0x0000000200027306 */ /* 0x000ee20000201400 */
[-C--:B-1----:R-:W-:Y:S02]  /*5890*/  FFMA.FTZ R4, R9, -R222.reuse, R14 ;  /* 0x800000de09047223 */ /* 0x082fe4000001000e */
[-C--:B------:R-:W-:Y:S02]  /*58a0*/  FFMA.FTZ R9, R21, -R222.reuse, R33 ;  /* 0x800000de15097223 */ /* 0x080fe40000010021 */
[-C--:B--2---:R-:W-:Y:S01]  /*58b0*/  FFMA.FTZ R5, R5, -R222.reuse, R13 ;  /* 0x800000de05057223 */ /* 0x084fe2000001000d */
[----:B------:R-:W-:Y:S02]  /*58c0*/  FSEL R175, R4, -INF , !P1 ;  /* 0xff80000004af7808 */ /* 0x000fe40004800000 */
[----:B------:R-:W-:Y:S01]  /*58d0*/  FSEL R186, R9, -INF , !P6 ;  /* 0xff80000009ba7808 */ /* 0x000fe20007000000 */
[----:B---3--:R-:W-:Y:S01]  /*58e0*/  FFMA.FTZ R2, R2, -R222, R15 ;  /* 0x800000de02027223 */ /* 0x008fe2000001000f */
[----:B------:R-:W-:-:S04]  /*58f0*/  FSEL R172, R5, -INF , !P2 ;  /* 0xff80000005ac7808 */ /* 0x000fc80005000000 */
[----:B------:R-:W-:Y:S01]  /*5900*/  FSEL R177, R2, -INF , !P0 ;  /* 0xff80000002b17808 */ /* 0x000fe20004000000 */
[----:B------:R-:W-:Y:S05]  /*5910*/  @!P5 BRA `(.L_x_236) ;  /* 0x000003b00000d947 */ /* 0x000fea0003800000 */
[----:B------:R-:W-:Y:S01]  /*5920*/  IADD3 R4, R166, -0x2, RZ ;  /* 0xfffffffea6047810 */ /* 0x000fe20007ffe0ff */
        /* <DEDUP_REMOVED lines=56> */
.L_x_238:
[----:B------:R-:W-:Y:S05]  /*5cb0*/  BSYNC B0 ;  /* 0x0000000000007941 */ /* 0x000fea0003800000 */
.L_x_237:
[----:B------:R-:W0:Y:S02]  /*5cc0*/  LDGDEPBAR ;  /* 0x00000000000079af */ /* 0x000e240000000000 */
.L_x_236:
[----:B------:R-:W-:Y:S02]  /*5cd0*/  FMNMX.FTZ R2, R81, R80, !PT ;  /* 0x0000005051027209 */ /* 0x000fe40007810000 */
[----:B------:R-:W-:Y:S02]  /*5ce0*/  SHF.L.U32 R216, R0, 0x1, RZ ;  /* 0x0000000100d87819 */ /* 0x000fe400000006ff */
[----:B------:R-:W-:Y:S02]  /*5cf0*/  FMNMX.FTZ R2, R63, R2, !PT ;  /* 0x000000023f027209 */ /* 0x000fe40007810000 */
[----:B------:R-:W-:Y:S01]  /*5d00*/  FMNMX.FTZ R0, R104, R130, !PT ;  /* 0x0000008268007209 */ /* 0x000fe20007810000 */
[----:B------:R-:W-:Y:S01]  /*5d10*/  LDSM.16.MT88.4 R48, [R216+0x9000] ;  /* 0x00900000d830783b */ /* 0x000fe20000004200 */
[----:B------:R-:W-:Y:S02]  /*5d20*/  FMNMX.FTZ R2, R62, R2, !PT ;  /* 0x000000023e027209 */ /* 0x000fe40007810000 */
[----:B------:R-:W-:Y:S01]  /*5d30*/  FMNMX.FTZ R0, R137, R0, !PT ;  /* 0x0000000089007209 */ /* 0x000fe20007810000 */
[----:B------:R-:W-:Y:S01]  /*5d40*/  LDSM.16.MT88.4 R72, [R216+0xa000] ;  /* 0x00a00000d848783b */ /* 0x000fe20000004200 */
[----:B------:R-:W-:-:S02]  /*5d50*/  FMNMX.FTZ R2, R84, R2, !PT ;  /* 0x0000000254027209 */ /* 0x000fc40007810000 */
[----:B------:R-:W-:Y:S01]  /*5d60*/  LEA R218, R3, R216, 0x1 ;  /* 0x000000d803da7211 */ /* 0x000fe200078e08ff */
[----:B------:R-:W-:Y:S01]  /*5d70*/  LDSM.16.MT88.4 R88, [R216+0xb000] ;  /* 0x00b00000d858783b */ /* 0x000fe20000004200 */
[----:B--2---:R-:W-:Y:S02]  /*5d80*/  FMNMX.FTZ R4, R92, R2, !PT ;  /* 0x000000025c047209 */ /* 0x004fe40007810000 */
        /* <DEDUP_REMOVED lines=33> */
[----:B------:R-:W-:-:S03]  /*5fa0*/  FMNMX.FTZ R3, R124, R3, !PT ;  /* 0x000000037c037209 */ /* 0x000fc60007810000 */
[----:B------:R-:W3:Y:S01]  /*5fb0*/  SHFL.BFLY PT, R4, R2, 0x2, 0x1f ;  /* 0x0c401f0002047f89 */ /* 0x000ee200000e0000 */
[----:B------:R-:W-:-:S04]  /*5fc0*/  FMNMX.FTZ R3, R192, R3, !PT ;  /* 0x00000003c0037209 */ /* 0x000fc80007810000 */
[----:B------:R-:W-:Y:S02]  /*5fd0*/  FMNMX.FTZ R3, R187, R3, !PT ;  /* 0x00000003bb037209 */ /* 0x000fe40007810000 */
[----:B--2---:R-:W-:Y:S02]  /*5fe0*/  FMNMX.FTZ R103, R103, R5, !PT ;  /* 0x0000000567677209 */ /* 0x004fe40007810000 */
[----:B------:R-:W-:-:S03]  /*5ff0*/  FMNMX.FTZ R3, R181, R3, !PT ;  /* 0x00000003b5037209 */ /* 0x000fc60007810000 */
[----:B------:R-:W2:Y:S01]  /*6000*/  SHFL.BFLY PT, R5, R103, 0x1, 0x1f ;  /* 0x0c201f0067057f89 */ /* 0x000ea200000e0000 */
[----:B------:R-:W-:-:S04]  /*6010*/  FMNMX.FTZ R3, R176, R3, !PT ;  /* 0x00000003b0037209 */ /* 0x000fc80007810000 */
[----:B------:R-:W-:-:S04]  /*6020*/  FMNMX.FTZ R3, R195, R3, !PT ;  /* 0x00000003c3037209 */ /* 0x000fc80007810000 */
[----:B------:R-:W-:Y:S02]  /*6030*/  FMNMX.FTZ R3, R191, R3, !PT ;  /* 0x00000003bf037209 */ /* 0x000fe40007810000 */
[----:B---3--:R-:W-:-:S05]  /*6040*/  FMNMX.FTZ R2, R2, R4, !PT ;  /* 0x0000000402027209 */ /* 0x008fca0007810000 */
[----:B------:R-:W3:Y:S01]  /*6050*/  SHFL.BFLY PT, R102, R2, 0x1, 0x1f ;  /* 0x0c201f0002667f89 */ /* 0x000ee200000e0000 */
[----:B--2---:R-:W-:-:S04]  /*6060*/  FMNMX.FTZ R103, R103, R5, !PT ;  /* 0x0000000567677209 */ /* 0x004fc80007810000 */
[C---:B------:R-:W-:Y:S01]  /*6070*/  FSETP.NEU.FTZ.AND P0, PT, R103.reuse, -INF , PT ;  /* 0xff8000006700780b */ /* 0x040fe20003f1d000 */
[----:B-1----:R-:W-:-:S05]  /*6080*/  FMUL.FTZ R12, R103, c[0x0][0x23c] ;  /* 0x00008f00670c7a20 */ /* 0x002fca0000410000 */
[----:B------:R-:W-:-:S05]  /*6090*/  FSEL R12, R12, RZ, P0 ;  /* 0x000000ff0c0c7208 */ /* 0x000fca0000000000 */
[--C-:B------:R-:W-:Y:S01]  /*60a0*/  FFMA.FTZ R8, R84, c[0x0][0x23c], -R12.reuse ;  /* 0x00008f0054087a23 */ /* 0x100fe2000001080c */
[----:B---3--:R-:W-:Y:S01]  /*60b0*/  FMNMX.FTZ R102, R2, R102, !PT ;  /* 0x0000006602667209 */ /* 0x008fe20007810000 */
[--C-:B------:R-:W-:Y:S02]  /*60c0*/  FFMA.FTZ R2, R80, c[0x0][0x23c], -R12.reuse ;  /* 0x00008f0050027a23 */ /* 0x100fe4000001080c */
[----:B------:R1:W-:Y:S01]  /*60d0*/  MUFU.EX2 R246, R8 ;  /* 0x0000000800f67308 */ /* 0x0003e20000000800 */
[--C-:B------:R-:W-:Y:S01]  /*60e0*/  FFMA.FTZ R9, R92, c[0x0][0x23c], -R12.reuse ;  /* 0x00008f005c097a23 */ /* 0x100fe2000001080c */
[----:B------:R-:W-:Y:S01]  /*60f0*/  FSETP.NEU.FTZ.AND P0, PT, R102, -INF , PT ;  /* 0xff8000006600780b */ /* 0x000fe20003f1d000 */
[----:B------:R-:W-:Y:S01]  /*6100*/  FFMA.FTZ R4, R81, c[0x0][0x23c], -R12 ;  /* 0x00008f0051047a23 */ /* 0x000fe2000001080c */
[----:B------:R-:W-:Y:S04]  /*6110*/  LDSM.16.MT88.4 R92, [R216+0xb400] ;  /* 0x00b40000d85c783b */ /* 0x000fe80000004200 */
[----:B------:R2:W-:Y:S01]  /*6120*/  MUFU.EX2 R14, R2 ;  /* 0x00000002000e7308 */ /* 0x0005e20000000800 */
[----:B------:R-:W-:Y:S01]  /*6130*/  LDSM.16.MT88.4 R80, [R218+0xa000] ;  /* 0x00a00000da50783b */ /* 0x000fe20000004200 */
[----:B-1----:R-:W-:-:S06]  /*6140*/  FMNMX.FTZ R8, R188, R3, !PT ;  /* 0x00000003bc087209 */ /* 0x002fcc0007810000 */
[----:B------:R-:W-:Y:S01]  /*6150*/  MUFU.EX2 R247, R9 ;  /* 0x0000000900f77308 */ /* 0x000fe20000000800 */
[----:B--2---:R-:W-:-:S07]  /*6160*/  FMUL.FTZ R2, R102, c[0x0][0x23c] ;  /* 0x00008f0066027a20 */ /* 0x004fce0000410000 */
[----:B------:R1:W-:Y:S01]  /*6170*/  MUFU.EX2 R15, R4 ;  /* 0x00000004000f7308 */ /* 0x0003e20000000800 */
[----:B------:R-:W-:-:S05]  /*6180*/  FSEL R2, R2, RZ, P0 ;  /* 0x000000ff02027208 */ /* 0x000fca0000000000 */
[----:B------:R-:W-:-:S04]  /*6190*/  FFMA.FTZ R0, R60, c[0x0][0x23c], -R2 ;  /* 0x00008f003c007a23 */ /* 0x000fc80000010802 */
[----:B------:R2:W-:Y:S01]  /*61a0*/  MUFU.EX2 R251, R0 ;  /* 0x0000000000fb7308 */ /* 0x0005e20000000800 */
[----:B-1----:R-:W-:-:S07]  /*61b0*/  FFMA.FTZ R4, R63, c[0x0][0x23c], -R12 ;  /* 0x00008f003f047a23 */ /* 0x002fce000001080c */
[----:B------:R1:W-:Y:S01]  /*61c0*/  MUFU.EX2 R205, R4 ;  /* 0x0000000400cd7308 */ /* 0x0003e20000000800 */
[----:B--2---:R-:W-:-:S07]  /*61d0*/  FFMA.FTZ R0, R61, c[0x0][0x23c], -R2 ;  /* 0x00008f003d007a23 */ /* 0x004fce0000010802 */
[----:B------:R2:W3:Y:S01]  /*61e0*/  MUFU.EX2 R203, R0 ;  /* 0x0000000000cb7308 */ /* 0x0004e20000000800 */
[----:B-1----:R-:W-:Y:S02]  /*61f0*/  FFMA.FTZ R4, R62, c[0x0][0x23c], -R12 ;  /* 0x00008f003e047a23 */ /* 0x002fe4000001080c */
[----:B------:R-:W-:Y:S05]  /*6200*/  LDSM.16.MT88.4 R60, [R218+0x9400] ;  /* 0x00940000da3c783b */ /* 0x000fea0000004200 */
[----:B------:R1:W4:Y:S01]  /*6210*/  MUFU.EX2 R204, R4 ;  /* 0x0000000400cc7308 */ /* 0x0003220000000800 */
[----:B--2---:R-:W-:Y:S02]  /*6220*/  FMNMX.FTZ R0, R128, R129, !PT ;  /* 0x0000008180007209 */ /* 0x004fe40007810000 */
[----:B---3--:R-:W-:-:S02]  /*6230*/  F2FP.BF16.PACK_AB R7, R203, R251 ;  /* 0x000000fbcb07723e */ /* 0x008fc400000010ff */
[----:B------:R-:W-:-:S04]  /*6240*/  FMNMX.FTZ R0, R131, R0, !PT ;  /* 0x0000000083007209 */ /* 0x000fc80007810000 */
[----:B------:R-:W-:Y:S01]  /*6250*/  FMNMX.FTZ R0, R140, R0, !PT ;  /* 0x000000008c007209 */ /* 0x000fe20007810000 */
[----:B-1----:R-:W-:Y:S01]  /*6260*/  FFMA.FTZ R4, R26, c[0x0][0x23c], -R2 ;  /* 0x00008f001a047a23 */ /* 0x002fe20000010802 */
[----:B----4-:R-:W-:Y:S02]  /*6270*/  F2FP.BF16.PACK_AB R6, R204, R205 ;  /* 0x000000cdcc06723e */ /* 0x010fe400000010ff */
[----:B------:R-:W-:Y:S01]  /*6280*/  FMNMX.FTZ R0, R198, R0, !PT ;  /* 0x00000000c6007209 */ /* 0x000fe20007810000 */
[----:B------:R1:W-:Y:S03]  /*6290*/  MUFU.EX2 R252, R4 ;  /* 0x0000000400fc7308 */ /* 0x0003e60000000800 */
[----:B------:R-:W-:-:S04]  /*62a0*/  FMNMX.FTZ R0, R200, R0, !PT ;  /* 0x00000000c8007209 */ /* 0x000fc80007810000 */
[----:B------:R-:W-:-:S04]  /*62b0*/  FMNMX.FTZ R0, R199, R0, !PT ;  /* 0x00000000c7007209 */ /* 0x000fc80007810000 */
[----:B------:R-:W-:-:S04]  /*62c0*/  FMNMX.FTZ R0, R125, R0, !PT ;  /* 0x000000007d007209 */ /* 0x000fc80007810000 */
[----:B------:R-:W-:Y:S01]  /*62d0*/  FMNMX.FTZ R0, R193, R0, !PT ;  /* 0x00000000c1007209 */ /* 0x000fe20007810000 */
[----:B-1----:R-:W-:-:S03]  /*62e0*/  FFMA.FTZ R4, R27, c[0x0][0x23c], -R2 ;  /* 0x00008f001b047a23 */ /* 0x002fc60000010802 */
[----:B------:R-:W-:Y:S01]  /*62f0*/  FMNMX.FTZ R3, R185, R0, !PT ;  /* 0x00000000b9037209 */ /* 0x000fe20007810000 */
[----:B------:R1:W2:Y:S01]  /*6300*/  MUFU.EX2 R250, R4 ;  /* 0x0000000400fa7308 */ /* 0x0002a20000000800 */
[----:B------:R-:W-:Y:S01]  /*6310*/  FMNMX.FTZ R0, R186, R8, !PT ;  /* 0x00000008ba007209 */ /* 0x000fe20007810000 */
[----:B------:R-:W-:Y:S01]  /*6320*/  FFMA.FTZ R8, R77, c[0x0][0x23c], -R12 ;  /* 0x00008f004d087a23 */ /* 0x000fe2000001080c */
[----:B------:R-:W-:-:S03]  /*6330*/  FMNMX.FTZ R3, R183, R3, !PT ;  /* 0x00000003b7037209 */ /* 0x000fc60007810000 */
[----:B------:R-:W3:Y:S01]  /*6340*/  SHFL.BFLY PT, R9, R0, 0x2, 0x1f ;  /* 0x0c401f0000097f89 */ /* 0x000ee200000e0000 */
[----:B------:R-:W-:Y:S01]  /*6350*/  FMNMX.FTZ R3, R178, R3, !PT ;  /* 0x00000003b2037209 */ /* 0x000fe20007810000 */
[----:B------:R4:W-:Y:S03]  /*6360*/  MUFU.EX2 R249, R8 ;  /* 0x0000000800f97308 */ /* 0x0009e60000000800 */
[----:B------:R-:W-:-:S04]  /*6370*/  FMNMX.FTZ R3, R196, R3, !PT ;  /* 0x00000003c4037209 */ /* 0x000fc80007810000 */
[----:B------:R-:W-:Y:S02]  /*6380*/  FMNMX.FTZ R3, R194, R3, !PT ;  /* 0x00000003c2037209 */ /* 0x000fe40007810000 */
[----:B-1----:R-:W-:Y:S02]  /*6390*/  F2FP.BF16.PACK_AB R4, R14, R15 ;  /* 0x0000000f0e04723e */ /* 0x002fe400000010ff */
[----:B------:R-:W-:Y:S02]  /*63a0*/  FMNMX.FTZ R3, R189, R3, !PT ;  /* 0x00000003bd037209 */ /* 0x000fe40007810000 */
[----:B--2---:R-:W-:Y:S02]  /*63b0*/  F2FP.BF16.PACK_AB R5, R250, R252 ;  /* 0x000000fcfa05723e */ /* 0x004fe400000010ff */
[----:B------:R-:W-:Y:S01]  /*63c0*/  FMNMX.FTZ R3, R190, R3, !PT ;  /* 0x00000003be037209 */ /* 0x000fe20007810000 */
[----:B----4-:R-:W-:-:S04]  /*63d0*/  FFMA.FTZ R8, R36, c[0x0][0x23c], -R12 ;  /* 0x00008f0024087a23 */ /* 0x010fc8000001080c */
[----:B------:R1:W2:Y:S01]  /*63e0*/  MUFU.EX2 R248, R8 ;  /* 0x0000000800f87308 */ /* 0x0002a20000000800 */
[C---:B------:R-:W-:Y:S01]  /*63f0*/  HMMA.16816.F32.BF16 R116, R4.reuse, R48, RZ ;  /* 0x000000300474723c */ /* 0x040fe200000418ff */
[----:B---3--:R-:W-:Y:S02]  /*6400*/  FMNMX.FTZ R0, R0, R9, !PT ;  /* 0x0000000900007209 */ /* 0x008fe40007810000 */
[----:B------:R-:W3:Y:S04]  /*6410*/  SHFL.BFLY PT, R9, R3, 0x2, 0x1f ;  /* 0x0c401f0003097f89 */ /* 0x000ee800000e0000 */
[----:B------:R-:W4:Y:S01]  /*6420*/  SHFL.BFLY PT, R10, R0, 0x1, 0x1f ;  /* 0x0c201f00000a7f89 */ /* 0x000f2200000e0000 */
[----:B------:R-:W-:Y:S01]  /*6430*/  HMMA.16816.F32.BF16 R112, R4, R56, RZ ;  /* 0x000000380470723c */ /* 0x000fe200000418ff */
[----:B-1----:R-:W-:-:S07]  /*6440*/  FFMA.FTZ R8, R64, c[0x0][0x23c], -R2 ;  /* 0x00008f0040087a23 */ /* 0x002fce0000010802 */
[C---:B------:R-:W-:Y:S01]  /*6450*/  HMMA.16816.F32.BF16 R84, R4.reuse, R72, RZ ;  /* 0x000000480454723c */ /* 0x040fe200000418ff */
[----:B------:R1:W-:Y:S07]  /*6460*/  MUFU.EX2 R242, R8 ;  /* 0x0000000800f27308 */ /* 0x0003ee0000000800 */
[----:B------:R-:W-:Y:S01]  /*6470*/  HMMA.16816.F32.BF16 R52, R4, R80, RZ ;  /* 0x000000500434723c */ /* 0x000fe200000418ff */
[----:B---3--:R-:W-:Y:S02]  /*6480*/  FMNMX.FTZ R3, R3, R9, !PT ;  /* 0x0000000903037209 */ /* 0x008fe40007810000 */
[----:B----4-:R-:W-:-:S03]  /*6490*/  FMNMX.FTZ R105, R0, R10, !PT ;  /* 0x0000000a00697209 */ /* 0x010fc60007810000 */
[----:B------:R-:W3:Y:S02]  /*64a0*/  SHFL.BFLY PT, R13, R3, 0x1, 0x1f ;  /* 0x0c201f00030d7f89 */ /* 0x000ee400000e0000 */
[C---:B------:R-:W-:Y:S01]  /*64b0*/  HMMA.16816.F32.BF16 R44, R4.reuse, R88, RZ ;  /* 0x00000058042c723c */ /* 0x040fe200000418ff */
[----:B--2---:R-:W-:Y:S01]  /*64c0*/  F2FP.BF16.PACK_AB R10, R248, R249 ;  /* 0x000000f9f80a723e */ /* 0x004fe200000010ff */
[----:B-1----:R-:W-:Y:S01]  /*64d0*/  FFMA.FTZ R8, R65, c[0x0][0x23c], -R2 ;  /* 0x00008f0041087a23 */ /* 0x002fe20000010802 */
[C---:B------:R-:W-:Y:S01]  /*64e0*/  FSETP.NEU.FTZ.AND P0, PT, R105.reuse, -INF , PT ;  /* 0xff8000006900780b */ /* 0x040fe20003f1d000 */
[----:B------:R-:W-:Y:S01]  /*64f0*/  FMUL.FTZ R0, R105, c[0x0][0x23c] ;  /* 0x00008f0069007a20 */ /* 0x000fe20000410000 */
[----:B------:R-:W1:Y:S01]  /*6500*/  LDSM.16.MT88.4 R64, [R216+0x9400] ;  /* 0x00940000d840783b */ /* 0x000e620000004200 */
[----:B------:R2:W4:Y:S02]  /*6510*/  MUFU.EX2 R243, R8 ;  /* 0x0000000800f37308 */ /* 0x0005240000000800 */
[----:B------:R-:W-:Y:S01]  /*6520*/  HMMA.16816.F32.BF16 R40, R4, R96, RZ ;  /* 0x000000600428723c */ /* 0x000fe200000418ff */
[----:B------:R-:W-:-:S07]  /*6530*/  FSEL R0, R0, RZ, P0 ;  /* 0x000000ff00007208 */ /* 0x000fce0000000000 */
[C---:B------:R-:W-:Y:S01]  /*6540*/  HMMA.16816.F32.BF16 R36, R4.reuse, R50, RZ ;  /* 0x000000320424723c */ /* 0x040fe200000418ff */
[--C-:B--2---:R-:W-:Y:S01]  /*6550*/  FFMA.FTZ R8, R68, c[0x0][0x23c], -R2.reuse ;  /* 0x00008f0044087a23 */ /* 0x104fe20000010802 */
[----:B----4-:R-:W-:Y:S01]  /*6560*/  F2FP.BF16.PACK_AB R9, R243, R242 ;  /* 0x000000f2f309723e */ /* 0x010fe200000010ff */
[----:B------:R-:W2:Y:S05]  /*6570*/  LDSM.16.MT88.4 R68, [R216+0xa400] ;  /* 0x00a40000d844783b */ /* 0x000eaa0000004200 */
[C---:B------:R-:W-:Y:S01]  /*6580*/  HMMA.16816.F32.BF16 R32, R4.reuse, R58, RZ ;  /* 0x0000003a0420723c */ /* 0x040fe200000418ff */
[----:B------:R4:W-:Y:S07]  /*6590*/  MUFU.EX2 R244, R8 ;  /* 0x0000000800f47308 */ /* 0x0009ee0000000800 */
[C---:B------:R-:W-:Y:S08]  /*65a0*/  HMMA.16816.F32.BF16 R28, R4.reuse, R74, RZ ;  /* 0x0000004a041c723c */ /* 0x040ff000000418ff */
[----:B------:R-:W-:Y:S01]  /*65b0*/  HMMA.16816.F32.BF16 R24, R4, R82, RZ ;  /* 0x000000520418723c */ /* 0x000fe200000418ff */
[----:B----4-:R-:W-:-:S02]  /*65c0*/  FFMA.FTZ R8, R76, c[0x0][0x23c], -R2 ;  /* 0x00008f004c087a23 */ /* 0x010fc40000010802 */
[----:B------:R-:W4:Y:S02]  /*65d0*/  LDSM.16.MT88.4 R76, [R218+0xa400] ;  /* 0x00a40000da4c783b */ /* 0x000f240000004200 */
[----:B------:R5:W1:Y:S03]  /*65e0*/  MUFU.EX2 R245, R8 ;  /* 0x0000000800f57308 */ /* 0x000a660000000800 */
[C---:B------:R-:W-:Y:S08]  /*65f0*/  HMMA.16816.F32.BF16 R20, R4.reuse, R90, RZ ;  /* 0x0000005a0414723c */ /* 0x040ff000000418ff */
[----:B------:R-:W-:Y:S01]  /*6600*/  HMMA.16816.F32.BF16 R16, R4, R98, RZ ;  /* 0x000000620410723c */ /* 0x000fe200000418ff */
[----:B-----5:R-:W-:-:S06]  /*6610*/  F2FP.BF16.PACK_AB R8, R247, R246 ;  /* 0x000000f6f708723e */ /* 0x020fcc00000010ff */
[--C-:B------:R-:W-:Y:S01]  /*6620*/  FFMA.FTZ R4, R104, c[0x0][0x23c], -R0.reuse ;  /* 0x00008f0068047a23 */ /* 0x100fe20000010800 */
[----:B---3--:R-:W-:Y:S01]  /*6630*/  FMNMX.FTZ R104, R3, R13, !PT ;  /* 0x0000000d03687209 */ /* 0x008fe20007810000 */
[----:B------:R-:W-:Y:S01]  /*6640*/  FFMA.FTZ R3, R130, c[0x0][0x23c], -R0 ;  /* 0x00008f0082037a23 */ /* 0x000fe20000010800 */
[----:B-1----:R-:W-:Y:S01]  /*6650*/  F2FP.BF16.PACK_AB R11, R245, R244 ;  /* 0x000000f4f50b723e */ /* 0x002fe200000010ff */
[----:B------:R1:W-:Y:S01]  /*6660*/  MUFU.EX2 R241, R4 ;  /* 0x0000000400f17308 */ /* 0x0003e20000000800 */
[----:B------:R-:W-:Y:S01]  /*6670*/  FSETP.NEU.FTZ.AND P0, PT, R104, -INF , PT ;  /* 0xff8000006800780b */ /* 0x000fe20003f1d000 */
[----:B------:R-:W-:-:S04]  /*6680*/  FFMA.FTZ R13, R107, c[0x0][0x23c], -R2 ;  /* 0x00008f006b0d7a23 */ /* 0x000fc80000010802 */
[C---:B------:R-:W-:Y:S02]  /*6690*/  HMMA.16816.F32.BF16 R116, R8.reuse, R64, R116 ;  /* 0x000000400874723c */ /* 0x040fe40000041874 */
[----:B------:R3:W-:Y:S06]  /*66a0*/  MUFU.EX2 R239, R3 ;  /* 0x0000000300ef7308 */ /* 0x0007ec0000000800 */
[----:B------:R-:W-:Y:S01]  /*66b0*/  HMMA.16816.F32.BF16 R132, R8, R60, R112 ;  /* 0x0000003c0884723c */ /* 0x000fe20000041870 */
[----:B-1----:R-:W-:-:S04]  /*66c0*/  FFMA.FTZ R4, R137, c[0x0][0x23c], -R0 ;  /* 0x00008f0089047a23 */ /* 0x002fc80000010800 */
[----:B------:R1:W-:Y:S03]  /*66d0*/  MUFU.EX2 R240, R4 ;  /* 0x0000000400f07308 */ /* 0x0003e60000000800 */
[----:B--2---:R-:W-:Y:S01]  /*66e0*/  HMMA.16816.F32.BF16 R148, R8, R68, R84 ;  /* 0x000000440894723c */ /* 0x004fe20000041854 */
[----:B---3--:R-:W-:-:S05]  /*66f0*/  FMUL.FTZ R3, R104, c[0x0][0x23c] ;  /* 0x00008f0068037a20 */ /* 0x008fca0000410000 */
[----:B------:R-:W-:Y:S02]  /*6700*/  FSEL R3, R3, RZ, P0 ;  /* 0x000000ff03037208 */ /* 0x000fe40000000000 */
[----:B----4-:R-:W-:Y:S01]  /*6710*/  HMMA.16816.F32.BF16 R164, R8, R76, R52 ;  /* 0x0000004c08a4723c */ /* 0x010fe20000041834 */
[----:B-1----:R-:W-:-:S07]  /*6720*/  FFMA.FTZ R4, R136, c[0x0][0x23c], -R0 ;  /* 0x00008f0088047a23 */ /* 0x002fce0000010800 */
[C---:B------:R-:W-:Y:S01]  /*6730*/  HMMA.16816.F32.BF16 R156, R8.reuse, R92, R44 ;  /* 0x0000005c089c723c */ /* 0x040fe2000004182c */
[----:B------:R1:W2:Y:S07]  /*6740*/  MUFU.EX2 R238, R4 ;  /* 0x0000000400ee7308 */ /* 0x0002ae0000000800 */
        /* <DEDUP_REMOVED lines=8> */
[----:B------:R-:W-:Y:S01]  /*67d0*/  HMMA.16816.F32.BF16 R168, R8, R78, R24 ;  /* 0x0000004e08a8723c */ /* 0x000fe20000041818 */
[----:B------:R1:W2:Y:S02]  /*67e0*/  MUFU.EX2 R214, R4 ;  /* 0x0000000400d67308 */ /* 0x0002a40000000800 */
[----:B-1----:R-:W-:Y:S01]  /*67f0*/  FFMA.FTZ R4, R131, c[0x0][0x23c], -R3 ;  /* 0x00008f0083047a23 */ /* 0x002fe20000010803 */
[----:B--2---:R-:W-:-:S04]  /*6800*/  F2FP.BF16.PACK_AB R5, R214, R237 ;  /* 0x000000edd605723e */ /* 0x004fc800000010ff */
[----:B------:R-:W-:Y:S01]  /*6810*/  HMMA.16816.F32.BF16 R128, R8, R110, R16 ;  /* 0x0000006e0880723c */ /* 0x000fe20000041810 */
[----:B------:R1:W-:Y:S02]  /*6820*/  MUFU.EX2 R215, R4 ;  /* 0x0000000400d77308 */ /* 0x0003e40000000800 */
[----:B-1----:R-:W-:-:S05]  /*6830*/  FFMA.FTZ R4, R140, c[0x0][0x23c], -R3 ;  /* 0x00008f008c047a23 */ /* 0x002fca0000010803 */
[----:B------:R-:W-:Y:S01]  /*6840*/  HMMA.16816.F32.BF16 R140, R8, R94, R20 ;  /* 0x0000005e088c723c */ /* 0x000fe20000041814 */
[----:B------:R1:W2:Y:S06]  /*6850*/  MUFU.EX2 R236, R4 ;  /* 0x0000000400ec7308 */ /* 0x0002ac0000000800 */
[----:B------:R-:W-:-:S04]  /*6860*/  FFMA.FTZ R8, R202, c[0x0][0x23c], -R0 ;  /* 0x00008f00ca087a23 */ /* 0x000fc80000010800 */
[----:B------:R3:W-:Y:S01]  /*6870*/  MUFU.EX2 R213, R8 ;  /* 0x0000000800d57308 */ /* 0x0007e20000000800 */
[----:B-1----:R-:W-:Y:S01]  /*6880*/  FFMA.FTZ R4, R197, c[0x0][0x23c], -R0 ;  /* 0x00008f00c5047a23 */ /* 0x002fe20000010800 */
[----:B--2---:R-:W-:-:S06]  /*6890*/  F2FP.BF16.PACK_AB R7, R236, R215 ;  /* 0x000000d7ec07723e */ /* 0x004fcc00000010ff */
[----:B------:R1:W2:Y:S01]  /*68a0*/  MUFU.EX2 R210, R4 ;  /* 0x0000000400d27308 */ /* 0x0002a20000000800 */
[----:B---3--:R-:W-:-:S07]  /*68b0*/  FFMA.FTZ R8, R201, c[0x0][0x23c], -R0 ;  /* 0x00008f00c9087a23 */ /* 0x008fce0000010800 */
[----:B------:R3:W-:Y:S01]  /*68c0*/  MUFU.EX2 R212, R8 ;  /* 0x0000000800d47308 */ /* 0x0007e20000000800 */
[----:B-1----:R-:W-:-:S07]  /*68d0*/  F2FP.BF16.PACK_AB R4, R239, R241 ;  /* 0x000000f1ef04723e */ /* 0x002fce00000010ff */
[----:B------:R-:W-:Y:S01]  /*68e0*/  HMMA.16816.F32.BF16 R32, R4, R56, RZ ;  /* 0x000000380420723c */ /* 0x000fe200000418ff */
[----:B---3--:R-:W-:-:S04]  /*68f0*/  FFMA.FTZ R8, R124, c[0x0][0x23c], -R0 ;  /* 0x00008f007c087a23 */ /* 0x008fc80000010800 */
[----:B------:R1:W-:Y:S03]  /*6900*/  MUFU.EX2 R211, R8 ;  /* 0x0000000800d37308 */ /* 0x0003e60000000800 */
[C---:B------:R-:W-:Y:S08]  /*6910*/  HMMA.16816.F32.BF16 R28, R4.reuse, R72, RZ ;  /* 0x00000048041c723c */ /* 0x040ff000000418ff */
[----:B------:R-:W-:Y:S01]  /*6920*/  HMMA.16816.F32.BF16 R40, R4, R48, RZ ;  /* 0x000000300428723c */ /* 0x000fe200000418ff */
[----:B-1----:R-:W-:-:S07]  /*6930*/  FFMA.FTZ R8, R198, c[0x0][0x23c], -R3 ;  /* 0x00008f00c6087a23 */ /* 0x002fce0000010803 */
[C---:B------:R-:W-:Y:S01]  /*6940*/  HMMA.16816.F32.BF16 R44, R4.reuse, R58, RZ ;  /* 0x0000003a042c723c */ /* 0x040fe200000418ff */
[----:B------:R1:W-:Y:S07]  /*6950*/  MUFU.EX2 R198, R13 ;  /* 0x0000000d00c67308 */ /* 0x0003ee0000000800 */
[C---:B------:R-:W-:Y:S01]  /*6960*/  HMMA.16816.F32.BF16 R24, R4.reuse, R96, RZ ;  /* 0x000000600418723c */ /* 0x040fe200000418ff */
[----:B------:R3:W-:Y:S07]  /*6970*/  MUFU.EX2 R206, R8 ;  /* 0x0000000800ce7308 */ /* 0x0007ee0000000800 */
[----:B------:R-:W-:Y:S01]  /*6980*/  HMMA.16816.F32.BF16 R48, R4, R50, RZ ;  /* 0x000000320430723c */ /* 0x000fe200000418ff */
[----:B-1----:R-:W-:-:S04]  /*6990*/  FFMA.FTZ R13, R192, c[0x0][0x23c], -R0 ;  /* 0x00008f00c00d7a23 */ /* 0x002fc80000010800 */
[----:B------:R1:W-:Y:S03]  /*69a0*/  MUFU.EX2 R197, R13 ;  /* 0x0000000d00c57308 */ /* 0x0003e60000000800 */
[----:B------:R-:W-:Y:S01]  /*69b0*/  HMMA.16816.F32.BF16 R36, R4, R74, RZ ;  /* 0x0000004a0424723c */ /* 0x000fe200000418ff */
[----:B---3--:R-:W-:-:S04]  /*69c0*/  FFMA.FTZ R8, R200, c[0x0][0x23c], -R3 ;  /* 0x00008f00c8087a23 */ /* 0x008fc80000010803 */
[----:B------:R3:W4:Y:S03]  /*69d0*/  MUFU.EX2 R209, R8 ;  /* 0x0000000800d17308 */ /* 0x0007260000000800 */
[----:B------:R-:W-:Y:S01]  /*69e0*/  HMMA.16816.F32.BF16 R20, R4, R80, RZ ;  /* 0x000000500414723c */ /* 0x000fe200000418ff */
[----:B-1----:R-:W-:-:S07]  /*69f0*/  FFMA.FTZ R13, R181, c[0x0][0x23c], -R0 ;  /* 0x00008f00b50d7a23 */ /* 0x002fce0000010800 */
[----:B------:R-:W-:Y:S01]  /*6a00*/  HMMA.16816.F32.BF16 R52, R4, R82, RZ ;  /* 0x000000520434723c */ /* 0x000fe200000418ff */
[----:B---3--:R-:W-:-:S07]  /*6a10*/  FFMA.FTZ R8, R199, c[0x0][0x23c], -R3 ;  /* 0x00008f00c7087a23 */ /* 0x008fce0000010803 */
[C---:B------:R-:W-:Y:S01]  /*6a20*/  HMMA.16816.F32.BF16 R16, R4.reuse, R88, RZ ;  /* 0x000000580410723c */ /* 0x040fe200000418ff */
[----:B------:R1:W-:Y:S07]  /*6a30*/  MUFU.EX2 R208, R8 ;  /* 0x0000000800d07308 */ /* 0x0003ee0000000800 */
[C---:B------:R-:W-:Y:S08]  /*6a40*/  HMMA.16816.F32.BF16 R56, R4.reuse, R90, RZ ;  /* 0x0000005a0438723c */ /* 0x040ff000000418ff */
[----:B------:R-:W-:Y:S01]  /*6a50*/  HMMA.16816.F32.BF16 R96, R4, R98, RZ ;  /* 0x000000620460723c */ /* 0x000fe200000418ff */
[----:B-1----:R-:W-:-:S04]  /*6a60*/  FFMA.FTZ R8, R125, c[0x0][0x23c], -R3 ;  /* 0x00008f007d087a23 */ /* 0x002fc80000010803 */
[----:B------:R-:W1:Y:S02]  /*6a70*/  MUFU.EX2 R207, R8 ;  /* 0x0000000800cf7308 */ /* 0x000e640000000800 */
[----:B--2---:R-:W-:Y:S02]  /*6a80*/  F2FP.BF16.PACK_AB R4, R213, R210 ;  /* 0x000000d2d504723e */ /* 0x004fe400000010ff */
[----:B----4-:R-:W-:Y:S02]  /*6a90*/  F2FP.BF16.PACK_AB R5, R209, R206 ;  /* 0x000000ced105723e */ /* 0x010fe400000010ff */
[----:B------:R-:W-:Y:S02]  /*6aa0*/  F2FP.BF16.PACK_AB R6, R211, R212 ;  /* 0x000000d4d306723e */ /* 0x000fe400000010ff */
[----:B-1----:R-:W-:Y:S01]  /*6ab0*/  F2FP.BF16.PACK_AB R7, R207, R208 ;  /* 0x000000d0cf07723e */ /* 0x002fe200000010ff */
[----:B------:R-:W-:-:S06]  /*6ac0*/  FFMA.FTZ R8, R173, c[0x0][0x23c], -R12 ;  /* 0x00008f00ad087a23 */ /* 0x000fcc000001080c */
[C---:B------:R-:W-:Y:S01]  /*6ad0*/  HMMA.16816.F32.BF16 R112, R4.reuse, R60, R32 ;  /* 0x0000003c0470723c */ /* 0x040fe20000041820 */
[----:B------:R-:W-:Y:S06]  /*6ae0*/  LDSM.16.MT88.4 R32, [R216+0xb800] ;  /* 0x00b80000d820783b */ /* 0x000fec0000004200 */
[----:B------:R-:W-:Y:S01]  /*6af0*/  MOV R61, R205 ;  /* 0x000000cd003d7202 */ /* 0x000fe20000000f00 */
[C---:B------:R-:W-:Y:S01]  /*6b00*/  HMMA.16816.F32.BF16 R88, R4.reuse, R68, R28 ;  /* 0x000000440458723c */ /* 0x040fe2000004181c */
[----:B------:R1:W-:Y:S01]  /*6b10*/  MUFU.EX2 R205, R8 ;  /* 0x0000000800cd7308 */ /* 0x0003e20000000800 */
[----:B------:R-:W-:Y:S01]  /*6b20*/  MOV R60, R204 ;  /* 0x000000cc003c7202 */ /* 0x000fe20000000f00 */
[----:B------:R-:W-:Y:S04]  /*6b30*/  LDSM.16.MT88.4 R28, [R218+0xb800] ;  /* 0x00b80000da1c783b */ /* 0x000fe80000004200 */
[----:B------:R-:W-:Y:S01]  /*6b40*/  MOV R69, R203 ;  /* 0x000000cb00457202 */ /* 0x000fe20000000f00 */
[C---:B------:R-:W-:Y:S08]  /*6b50*/  HMMA.16816.F32.BF16 R124, R4.reuse, R64, R40 ;  /* 0x00000040047c723c */ /* 0x040ff00000041828 */
[----:B------:R-:W-:Y:S01]  /*6b60*/  HMMA.16816.F32.BF16 R64, R4, R66, R48 ;  /* 0x000000420440723c */ /* 0x000fe20000041830 */
[----:B-1----:R-:W-:-:S04]  /*6b70*/  FFMA.FTZ R8, R160, c[0x0][0x23c], -R12 ;  /* 0x00008f00a0087a23 */ /* 0x002fc8000001080c */
[----:B------:R1:W-:Y:S03]  /*6b80*/  MUFU.EX2 R204, R8 ;  /* 0x0000000800cc7308 */ /* 0x0003e60000000800 */
[C---:B------:R-:W-:Y:S08]  /*6b90*/  HMMA.16816.F32.BF16 R48, R4.reuse, R62, R44 ;  /* 0x0000003e0430723c */ /* 0x040ff0000004182c */
[----:B------:R-:W-:Y:S01]  /*6ba0*/  HMMA.16816.F32.BF16 R40, R4, R78, R52 ;  /* 0x0000004e0428723c */ /* 0x000fe20000041834 */
[----:B-1----:R-:W-:-:S07]  /*6bb0*/  FFMA.FTZ R8, R106, c[0x0][0x23c], -R12 ;  /* 0x00008f006a087a23 */ /* 0x002fce000001080c */
[C---:B------:R-:W-:Y:S01]  /*6bc0*/  HMMA.16816.F32.BF16 R84, R4.reuse, R76, R20 ;  /* 0x0000004c0454723c */ /* 0x040fe20000041814 */
[----:B------:R1:W-:Y:S01]  /*6bd0*/  MUFU.EX2 R203, R8 ;  /* 0x0000000800cb7308 */ /* 0x0003e20000000800 */
[----:B------:R-:W2:Y:S06]  /*6be0*/  LDSM.16.MT88.4 R20, [R216+0x9800] ;  /* 0x00980000d814783b */ /* 0x000eac0000004200 */
[C---:B------:R-:W-:Y:S01]  /*6bf0*/  HMMA.16816.F32.BF16 R72, R4.reuse, R92, R16 ;  /* 0x0000005c0448723c */ /* 0x040fe20000041810 */
[----:B------:R-:W3:Y:S07]  /*6c00*/  LDSM.16.MT88.4 R16, [R218+0x9800] ;  /* 0x00980000da10783b */ /* 0x000eee0000004200 */
[C---:B------:R-:W-:Y:S01]  /*6c10*/  HMMA.16816.F32.BF16 R80, R4.reuse, R108, R24 ;  /* 0x0000006c0450723c */ /* 0x040fe20000041818 */
[----:B-1----:R-:W-:Y:S01]  /*6c20*/  FFMA.FTZ R8, R100, c[0x0][0x23c], -R12 ;  /* 0x00008f0064087a23 */ /* 0x002fe2000001080c */
[----:B------:R-:W1:Y:S03]  /*6c30*/  LDSM.16.MT88.4 R24, [R218+0xa800] ;  /* 0x00a80000da18783b */ /* 0x000e660000004200 */
[----:B------:R4:W5:Y:S03]  /*6c40*/  MUFU.EX2 R202, R8 ;  /* 0x0000000800ca7308 */ /* 0x0009660000000800 */
[C---:B------:R-:W-:Y:S08]  /*6c50*/  HMMA.16816.F32.BF16 R36, R4.reuse, R70, R36 ;  /* 0x000000460424723c */ /* 0x040ff00000041824 */
[----:B------:R-:W-:Y:S01]  /*6c60*/  HMMA.16816.F32.BF16 R44, R4, R94, R56 ;  /* 0x0000005e042c723c */ /* 0x000fe20000041838 */
[----:B----4-:R-:W-:-:S07]  /*6c70*/  FFMA.FTZ R8, R179, c[0x0][0x23c], -R2 ;  /* 0x00008f00b3087a23 */ /* 0x010fce0000010802 */
[----:B------:R-:W-:Y:S01]  /*6c80*/  HMMA.16816.F32.BF16 R52, R4, R110, R96 ;  /* 0x0000006e0434723c */ /* 0x000fe20000041860 */
[----:B------:R4:W-:Y:S06]  /*6c90*/  MUFU.EX2 R201, R8 ;  /* 0x0000000800c97308 */ /* 0x0009ec0000000800 */
[----:B------:R-:W-:Y:S01]  /*6ca0*/  FFMA.FTZ R4, R187, c[0x0][0x23c], -R0 ;  /* 0x00008f00bb047a23 */ /* 0x000fe20000010800 */
[----:B-----5:R-:W-:Y:S01]  /*6cb0*/  F2FP.BF16.PACK_AB R6, R202, R203 ;  /* 0x000000cbca06723e */ /* 0x020fe200000010ff */
[----:B------:R5:W-:Y:S01]  /*6cc0*/  MUFU.EX2 R187, R13 ;  /* 0x0000000d00bb7308 */ /* 0x000be20000000800 */
[----:B----4-:R-:W-:-:S07]  /*6cd0*/  FFMA.FTZ R8, R162, c[0x0][0x23c], -R2 ;  /* 0x00008f00a2087a23 */ /* 0x010fce0000010802 */
[----:B------:R4:W-:Y:S01]  /*6ce0*/  MUFU.EX2 R192, R4 ;  /* 0x0000000400c07308 */ /* 0x0009e20000000800 */
[----:B-----5:R-:W-:-:S07]  /*6cf0*/  FFMA.FTZ R13, R176, c[0x0][0x23c], -R0 ;  /* 0x00008f00b00d7a23 */ /* 0x020fce0000010800 */
[----:B------:R5:W1:Y:S08]  /*6d00*/  MUFU.EX2 R200, R8 ;  /* 0x0000000800c87308 */ /* 0x000a700000000800 */
[----:B------:R2:W-:Y:S01]  /*6d10*/  MUFU.EX2 R181, R13 ;  /* 0x0000000d00b57308 */ /* 0x0005e20000000800 */
[----:B----4-:R-:W-:Y:S01]  /*6d20*/  F2FP.BF16.PACK_AB R4, R204, R205 ;  /* 0x000000cdcc04723e */ /* 0x010fe200000010ff */
[----:B-----5:R-:W-:Y:S01]  /*6d30*/  FFMA.FTZ R8, R161, c[0x0][0x23c], -R2 ;  /* 0x00008f00a1087a23 */ /* 0x020fe20000010802 */
[----:B-1----:R-:W-:-:S05]  /*6d40*/  F2FP.BF16.PACK_AB R5, R200, R201 ;  /* 0x000000c9c805723e */ /* 0x002fca00000010ff */
[----:B------:R1:W4:Y:S01]  /*6d50*/  MUFU.EX2 R199, R8 ;  /* 0x0000000800c77308 */ /* 0x0003220000000800 */
[----:B--2---:R-:W-:Y:S01]  /*6d60*/  FFMA.FTZ R13, R193, c[0x0][0x23c], -R3 ;  /* 0x00008f00c10d7a23 */ /* 0x004fe20000010803 */
[----:B------:R-:W-:-:S06]  /*6d70*/  MOV R193, R69 ;  /* 0x0000004500c17202 */ /* 0x000fcc0000000f00 */
[----:B------:R2:W-:Y:S01]  /*6d80*/  MUFU.EX2 R179, R13 ;  /* 0x0000000d00b37308 */ /* 0x0005e20000000800 */
[----:B-1----:R-:W1:Y:S01]  /*6d90*/  LDSM.16.MT88.4 R8, [R216+0xa800] ;  /* 0x00a80000d808783b */ /* 0x002e620000004200 */
[----:B----4-:R-:W-:Y:S01]  /*6da0*/  F2FP.BF16.PACK_AB R7, R198, R199 ;  /* 0x000000c7c607723e */ /* 0x010fe200000010ff */
[----:B--2---:R-:W-:-:S06]  /*6db0*/  FFMA.FTZ R13, R185, c[0x0][0x23c], -R3 ;  /* 0x00008f00b90d7a23 */ /* 0x004fcc0000010803 */
[C---:B------:R-:W-:Y:S01]  /*6dc0*/  HMMA.16816.F32.BF16 R116, R4.reuse, R20, R116 ;  /* 0x000000140474723c */ /* 0x040fe20000041874 */
[----:B------:R-:W-:Y:S01]  /*6dd0*/  MOV R185, R60 ;  /* 0x0000003c00b97202 */ /* 0x000fe20000000f00 */
[----:B------:R2:W4:Y:S06]  /*6de0*/  MUFU.EX2 R176, R13 ;  /* 0x0000000d00b07308 */ /* 0x00052c0000000800 */
[C---:B---3--:R-:W-:Y:S08]  /*6df0*/  HMMA.16816.F32.BF16 R132, R4.reuse, R16, R132 ;  /* 0x000000100484723c */ /* 0x048ff00000041884 */
[----:B------:R-:W-:Y:S01]  /*6e00*/  HMMA.16816.F32.BF16 R164, R4, R24, R164 ;  /* 0x0000001804a4723c */ /* 0x000fe200000418a4 */
[----:B--2---:R-:W-:Y:S01]  /*6e10*/  FFMA.FTZ R13, R183, c[0x0][0x23c], -R3 ;  /* 0x00008f00b70d7a23 */ /* 0x004fe20000010803 */
[----:B------:R-:W-:-:S03]  /*6e20*/  MOV R183, R61 ;  /* 0x0000003d00b77202 */ /* 0x000fc60000000f00 */
[----:B------:R2:W-:Y:S03]  /*6e30*/  MUFU.EX2 R107, R13 ;  /* 0x0000000d006b7308 */ /* 0x0005e60000000800 */
[C---:B------:R-:W-:Y:S01]  /*6e40*/  HMMA.16816.F32.BF16 R96, R4.reuse, R32, R156 ;  /* 0x000000200460723c */ /* 0x040fe2000004189c */
[----:B------:R-:W-:Y:S07]  /*6e50*/  LDSM.16.MT88.4 R156, [R216+0xac00] ;  /* 0x00ac0000d89c783b */ /* 0x000fee0000004200 */
[----:B-1----:R-:W-:Y:S01]  /*6e60*/  HMMA.16816.F32.BF16 R148, R4, R8, R148 ;  /* 0x000000080494723c */ /* 0x002fe20000041894 */
[----:B--2---:R-:W-:-:S07]  /*6e70*/  FFMA.FTZ R13, R178, c[0x0][0x23c], -R3 ;  /* 0x00008f00b20d7a23 */ /* 0x004fce0000010803 */
[C---:B------:R-:W-:Y:S01]  /*6e80*/  HMMA.16816.F32.BF16 R108, R4.reuse, R28, R144 ;  /* 0x0000001c046c723c */ /* 0x040fe20000041890 */
[----:B------:R-:W-:Y:S01]  /*6e90*/  MOV R178, R15 ;  /* 0x0000000f00b27202 */ /* 0x000fe20000000f00 */
[----:B------:R1:W2:Y:S06]  /*6ea0*/  MUFU.EX2 R106, R13 ;  /* 0x0000000d006a7308 */ /* 0x0002ac0000000800 */
[C---:B------:R-:W-:Y:S08]  /*6eb0*/  HMMA.16816.F32.BF16 R120, R4.reuse, R22, R120 ;  /* 0x000000160478723c */ /* 0x040ff00000041878 */
[----:B------:R-:W-:Y:S01]  /*6ec0*/  HMMA.16816.F32.BF16 R136, R4, R18, R136 ;  /* 0x000000120488723c */ /* 0x000fe20000041888 */
[----:B-1----:R-:W-:Y:S01]  /*6ed0*/  FFMA.FTZ R13, R182, c[0x0][0x23c], -R12 ;  /* 0x00008f00b60d7a23 */ /* 0x002fe2000001080c */
[----:B------:R-:W-:-:S03]  /*6ee0*/  MOV R182, R14 ;  /* 0x0000000e00b67202 */ /* 0x000fc60000000f00 */
[----:B------:R-:W-:Y:S03]  /*6ef0*/  MUFU.EX2 R100, R13 ;  /* 0x0000000d00647308 */ /* 0x000fe60000000800 */
[C---:B------:R-:W-:Y:S08]  /*6f00*/  HMMA.16816.F32.BF16 R152, R4.reuse, R10, R152 ;  /* 0x0000000a0498723c */ /* 0x040ff00000041898 */
[C---:B------:R-:W-:Y:S08]  /*6f10*/  HMMA.16816.F32.BF16 R168, R4.reuse, R26, R168 ;  /* 0x0000001a04a8723c */ /* 0x040ff000000418a8 */
[C---:B------:R-:W-:Y:S01]  /*6f20*/  HMMA.16816.F32.BF16 R76, R4.reuse, R34, R140 ;  /* 0x00000022044c723c */ /* 0x040fe2000004188c */
[----:B------:R-:W-:Y:S07]  /*6f30*/  LDSM.16.MT88.4 R140, [R218+0x9c00] ;  /* 0x009c0000da8c783b */ /* 0x000fee0000004200 */
[----:B------:R-:W-:Y:S07]  /*6f40*/  HMMA.16816.F32.BF16 R56, R4, R30, R128 ;  /* 0x0000001e0438723c */ /* 0x000fee0000041880 */
[----:B------:R-:W-:-:S02]  /*6f50*/  F2FP.BF16.PACK_AB R4, R192, R197 ;  /* 0x000000c5c004723e */ /* 0x000fc400000010ff */
[----:B----4-:R-:W-:Y:S02]  /*6f60*/  F2FP.BF16.PACK_AB R5, R176, R179 ;  /* 0x000000b3b005723e */ /* 0x010fe400000010ff */
[----:B------:R-:W-:Y:S02]  /*6f70*/  F2FP.BF16.PACK_AB R6, R181, R187 ;  /* 0x000000bbb506723e */ /* 0x000fe400000010ff */
[----:B--2---:R-:W-:-:S07]  /*6f80*/  F2FP.BF16.PACK_AB R7, R106, R107 ;  /* 0x0000006b6a07723e */ /* 0x004fce00000010ff */
[C---:B------:R-:W-:Y:S07]  /*6f90*/  HMMA.16816.F32.BF16 R144, R4.reuse, R8, R88 ;  /* 0x000000080490723c */ /* 0x040fee0000041858 */
[--C-:B------:R-:W-:Y:S01]  /*6fa0*/  FFMA.FTZ R8, R174, c[0x0][0x23c], -R12.reuse ;  /* 0x00008f00ae087a23 */ /* 0x100fe2000001080c */
[C---:B------:R-:W-:Y:S03]  /*6fb0*/  HMMA.16816.F32.BF16 R64, R4.reuse, R22, R64 ;  /* 0x000000160440723c */ /* 0x040fe60000041840 */
[----:B------:R1:W2:Y:S05]  /*6fc0*/  MUFU.EX2 R23, R8 ;  /* 0x0000000800177308 */ /* 0x0002aa0000000800 */
[C---:B------:R-:W-:Y:S01]  /*6fd0*/  HMMA.16816.F32.BF16 R60, R4.reuse, R20, R124 ;  /* 0x00000014043c723c */ /* 0x040fe2000004187c */
[----:B------:R-:W-:Y:S07]  /*6fe0*/  LDSM.16.MT88.4 R124, [R216+0x9c00] ;  /* 0x009c0000d87c783b */ /* 0x000fee0000004200 */
        /* <DEDUP_REMOVED lines=8> */
[----:B------:R-:W1:Y:S01]  /*7070*/  LDSM.16.MT88.4 R80, [R216+0xbc00] ;  /* 0x00bc0000d850783b */ /* 0x000e620000004200 */
[----:B------:R2:W3:Y:S06]  /*7080*/  MUFU.EX2 R21, R8 ;  /* 0x0000000800157308 */ /* 0x0004ec0000000800 */
[C---:B------:R-:W-:Y:S08]  /*7090*/  HMMA.16816.F32.BF16 R36, R4.reuse, R10, R36 ;  /* 0x0000000a0424723c */ /* 0x040ff00000041824 */
[----:B------:R-:W-:Y:S01]  /*70a0*/  HMMA.16816.F32.BF16 R40, R4, R26, R40 ;  /* 0x0000001a0428723c */ /* 0x000fe20000041828 */
[----:B--2---:R-:W-:Y:S01]  /*70b0*/  FFMA.FTZ R8, R184, c[0x0][0x23c], -R2 ;  /* 0x00008f00b8087a23 */ /* 0x004fe20000010802 */
[----:B---3--:R-:W-:-:S03]  /*70c0*/  F2FP.BF16.PACK_AB R94, R21, R22 ;  /* 0x00000016155e723e */ /* 0x008fc600000010ff */
[----:B------:R2:W-:Y:S03]  /*70d0*/  MUFU.EX2 R20, R8 ;  /* 0x0000000800147308 */ /* 0x0005e60000000800 */
[C---:B------:R-:W-:Y:S08]  /*70e0*/  HMMA.16816.F32.BF16 R68, R4.reuse, R32, R72 ;  /* 0x000000200444723c */ /* 0x040ff00000041848 */
[----:B------:R-:W-:Y:S01]  /*70f0*/  HMMA.16816.F32.BF16 R44, R4, R34, R44 ;  /* 0x00000022042c723c */ /* 0x000fe2000004182c */
[----:B--2---:R-:W-:-:S07]  /*7100*/  FFMA.FTZ R8, R180, c[0x0][0x23c], -R2 ;  /* 0x00008f00b4087a23 */ /* 0x004fce0000010802 */
[----:B------:R-:W-:Y:S01]  /*7110*/  HMMA.16816.F32.BF16 R52, R4, R30, R52 ;  /* 0x0000001e0434723c */ /* 0x000fe20000041834 */
[----:B------:R-:W2:Y:S01]  /*7120*/  LDSM.16.MT88.4 R4, [R218+0xbc00] ;  /* 0x00bc0000da04783b */ /* 0x000ea20000004200 */
[----:B------:R3:W4:Y:S02]  /*7130*/  MUFU.EX2 R19, R8 ;  /* 0x0000000800137308 */ /* 0x0007240000000800 */
[--C-:B---3--:R-:W-:Y:S01]  /*7140*/  FFMA.FTZ R8, R175, c[0x0][0x23c], -R2.reuse ;  /* 0x00008f00af087a23 */ /* 0x108fe20000010802 */
[----:B----4-:R-:W-:Y:S01]  /*7150*/  F2FP.BF16.PACK_AB R93, R19, R20 ;  /* 0x00000014135d723e */ /* 0x010fe200000010ff */
[----:B------:R-:W-:Y:S01]  /*7160*/  FFMA.FTZ R2, R177, c[0x0][0x23c], -R2 ;  /* 0x00008f00b1027a23 */ /* 0x000fe20000010802 */
[----:B------:R-:W3:Y:S03]  /*7170*/  LDSM.16.MT88.4 R172, [R218+0xac00] ;  /* 0x00ac0000daac783b */ /* 0x000ee60000004200 */
        /* <DEDUP_REMOVED lines=8> */
[----:B--2---:R-:W-:Y:S01]  /*7200*/  HMMA.16816.F32.BF16 R88, R92, R4, R108 ;  /* 0x000000045c58723c */ /* 0x004fe2000004186c */
[----:B-1----:R-:W-:-:S04]  /*7210*/  FFMA.FTZ R2, R191, c[0x0][0x23c], -R0 ;  /* 0x00008f00bf027a23 */ /* 0x002fc80000010800 */
[----:B------:R1:W2:Y:S03]  /*7220*/  MUFU.EX2 R15, R2 ;  /* 0x00000002000f7308 */ /* 0x0002a60000000800 */
[C---:B------:R-:W-:Y:S08]  /*7230*/  HMMA.16816.F32.BF16 R116, R92.reuse, R124, R116 ;  /* 0x0000007c5c74723c */ /* 0x040ff00000041874 */
[----:B------:R-:W-:Y:S01]  /*7240*/  HMMA.16816.F32.BF16 R120, R92, R126, R120 ;  /* 0x0000007e5c78723c */ /* 0x000fe20000041878 */
[--C-:B-1----:R-:W-:Y:S01]  /*7250*/  FFMA.FTZ R2, R188, c[0x0][0x23c], -R0.reuse ;  /* 0x00008f00bc027a23 */ /* 0x102fe20000010800 */
[----:B--2---:R-:W-:Y:S01]  /*7260*/  F2FP.BF16.PACK_AB R96, R15, R16 ;  /* 0x000000100f60723e */ /* 0x004fe200000010ff */
[----:B------:R-:W-:-:S05]  /*7270*/  FFMA.FTZ R0, R186, c[0x0][0x23c], -R0 ;  /* 0x00008f00ba007a23 */ /* 0x000fca0000010800 */
[C---:B------:R-:W-:Y:S01]  /*7280*/  HMMA.16816.F32.BF16 R132, R92.reuse, R140, R132 ;  /* 0x0000008c5c84723c */ /* 0x040fe20000041884 */
[----:B------:R1:W-:Y:S07]  /*7290*/  MUFU.EX2 R14, R2 ;  /* 0x00000002000e7308 */ /* 0x0003ee0000000800 */
[C---:B------:R-:W-:Y:S01]  /*72a0*/  HMMA.16816.F32.BF16 R136, R92.reuse, R142, R136 ;  /* 0x0000008e5c88723c */ /* 0x040fe20000041888 */
[----:B------:R2:W4:Y:S07]  /*72b0*/  MUFU.EX2 R13, R0 ;  /* 0x00000000000d7308 */ /* 0x00052e0000000800 */
[----:B------:R-:W-:Y:S01]  /*72c0*/  HMMA.16816.F32.BF16 R148, R92, R156, R148 ;  /* 0x0000009c5c94723c */ /* 0x000fe20000041894 */
[----:B-1----:R-:W-:-:S04]  /*72d0*/  FADD.FTZ R2, R237, R214 ;  /* 0x000000d6ed027221 */ /* 0x002fc80000010000 */
[----:B------:R-:W-:-:S03]  /*72e0*/  FADD.FTZ R2, R215, R2 ;  /* 0x00000002d7027221 */ /* 0x000fc60000010000 */
[C---:B------:R-:W-:Y:S01]  /*72f0*/  HMMA.16816.F32.BF16 R152, R92.reuse, R158, R152 ;  /* 0x0000009e5c98723c */ /* 0x040fe20000041898 */
[----:B--2---:R-:W-:Y:S01]  /*7300*/  FFMA.FTZ R0, R196, c[0x0][0x23c], -R3 ;  /* 0x00008f00c4007a23 */ /* 0x004fe20000010803 */
[----:B----4-:R-:W-:Y:S01]  /*7310*/  F2FP.BF16.PACK_AB R98, R13, R14 ;  /* 0x0000000e0d62723e */ /* 0x010fe200000010ff */
[----:B------:R-:W-:Y:S02]  /*7320*/  FADD.FTZ R2, R236, R2 ;  /* 0x00000002ec027221 */ /* 0x000fe40000010000 */
[----:B------:R1:W-:Y:S02]  /*7330*/  MUFU.EX2 R12, R0 ;  /* 0x00000000000c7308 */ /* 0x0003e40000000800 */
[----:B------:R-:W-:Y:S01]  /*7340*/  FADD.FTZ R2, R206, R2 ;  /* 0x00000002ce027221 */ /* 0x000fe20000010000 */
[----:B---3--:R-:W-:Y:S03]  /*7350*/  HMMA.16816.F32.BF16 R164, R92, R172, R164 ;  /* 0x000000ac5ca4723c */ /* 0x008fe600000418a4 */
[----:B------:R-:W-:-:S05]  /*7360*/  FADD.FTZ R2, R209, R2 ;  /* 0x00000002d1027221 */ /* 0x000fca0000010000 */
[----:B------:R-:W-:Y:S01]  /*7370*/  HMMA.16816.F32.BF16 R168, R92, R174, R168 ;  /* 0x000000ae5ca8723c */ /* 0x000fe200000418a8 */
[----:B-1----:R-:W-:-:S07]  /*7380*/  FFMA.FTZ R0, R194, c[0x0][0x23c], -R3 ;  /* 0x00008f00c2007a23 */ /* 0x002fce0000010803 */
[C---:B------:R-:W-:Y:S01]  /*7390*/  HMMA.16816.F32.BF16 R76, R92.reuse, R82, R76 ;  /* 0x000000525c4c723c */ /* 0x040fe2000004184c */
[----:B------:R1:W2:Y:S07]  /*73a0*/  MUFU.EX2 R11, R0 ;  /* 0x00000000000b7308 */ /* 0x0002ae0000000800 */
[----:B------:R-:W-:Y:S01]  /*73b0*/  HMMA.16816.F32.BF16 R92, R92, R6, R56 ;  /* 0x000000065c5c723c */ /* 0x000fe20000041838 */
[--C-:B-1----:R-:W-:Y:S01]  /*73c0*/  FFMA.FTZ R0, R189, c[0x0][0x23c], -R3.reuse ;  /* 0x00008f00bd007a23 */ /* 0x102fe20000010803 */
[----:B--2---:R-:W-:Y:S01]  /*73d0*/  F2FP.BF16.PACK_AB R97, R11, R12 ;  /* 0x0000000c0b61723e */ /* 0x004fe200000010ff */
[----:B------:R-:W-:-:S02]  /*73e0*/  FFMA.FTZ R3, R190, c[0x0][0x23c], -R3 ;  /* 0x00008f00be037a23 */ /* 0x000fc40000010803 */
        /* <DEDUP_REMOVED lines=82> */
[----:B-1----:R-:W-:Y:S02]  /*7910*/  IADD3 R2, R107, -0x2, RZ ;  /* 0xfffffffe6b027810 */ /* 0x002fe40007ffe0ff */
[----:B---3--:R-:W-:Y:S02]  /*7920*/  ISETP.GE.AND P4, PT, R24, c[0x0][0x220], PT ;  /* 0x0000880018007a0c */ /* 0x008fe40003f86270 */
[----:B----4-:R-:W-:Y:S01]  /*7930*/  ISETP.GE.AND P3, PT, R178, c[0x0][0x220], PT ;  /* 0x00008800b2007a0c */ /* 0x010fe20003f66270 */
[----:B------:R-:W-:Y:S01]  /*7940*/  IMAD R0, R2, UR6, RZ ;  /* 0x0000000602007c24 */ /* 0x000fe2000f8e02ff */
[----:B------:R-:W-:Y:S02]  /*7950*/  SHF.R.S32.HI R4, RZ, 0x1f, R2 ;  /* 0x0000001fff047819 */ /* 0x000fe40000011402 */
        /* <DEDUP_REMOVED lines=56> */
[----:B------:R-:W-:Y:S04]  /*7ce0*/  LDSM.16.M88.4 R44, [R219+0x6000] ;  /* 0x00600000db2c783b */ /* 0x000fe80000000200 */
[----:B-1----:R-:W1:Y:S04]  /*7cf0*/  LDSM.16.M88.4 R12, [R221+0x1000] ;  /* 0x00100000dd0c783b */ /* 0x002e680000000200 */
[----:B------:R-:W1:Y:S01]  /*7d00*/  LDSM.16.M88.4 R40, [R219+0x6400] ;  /* 0x00640000db28783b */ /* 0x000e620000000200 */
[----:B------:R-:W-:-:S03]  /*7d10*/  IMAD.MOV.U32 R252, RZ, RZ, R193 ;  /* 0x000000fffffc7224 */ /* 0x000fc600078e00c1 */
[----:B------:R-:W-:Y:S04]  /*7d20*/  LDSM.16.M88.4 R36, [R219+0x6800] ;  /* 0x00680000db24783b */ /* 0x000fe80000000200 */
[----:B------:R-:W0:Y:S01]  /*7d30*/  LDGDEPBAR ;  /* 0x00000000000079af */ /* 0x000e220000000000 */
[C---:B--2---:R-:W-:Y:S08]  /*7d40*/  HMMA.16816.F32.BF16 R240, R8.reuse, R16, RZ ;  /* 0x0000001008f0723c */ /* 0x044ff000000418ff */
[----:B------:R-:W-:Y:S08]  /*7d50*/  HMMA.16816.F32.BF16 R236, R8, R18, RZ ;  /* 0x0000001208ec723c */ /* 0x000ff000000418ff */
[C---:B---3--:R-:W-:Y:S08]  /*7d60*/  HMMA.16816.F32.BF16 R48, R4.reuse, R16, RZ ;  /* 0x000000100430723c */ /* 0x048ff000000418ff */
[C---:B------:R-:W-:Y:S01]  /*7d70*/  HMMA.16816.F32.BF16 R60, R4.reuse, R18, RZ ;  /* 0x00000012043c723c */ /* 0x040fe200000418ff */
[----:B------:R-:W2:Y:S07]  /*7d80*/  LDSM.16.M88.4 R16, [R219+0x6c00] ;  /* 0x006c0000db10783b */ /* 0x000eae0000000200 */
[C---:B------:R-:W-:Y:S08]  /*7d90*/  HMMA.16816.F32.BF16 R32, R4.reuse, R28, RZ ;  /* 0x0000001c0420723c */ /* 0x040ff000000418ff */
[C---:B------:R-:W-:Y:S08]  /*7da0*/  HMMA.16816.F32.BF16 R56, R4.reuse, R24, RZ ;  /* 0x000000180438723c */ /* 0x040ff000000418ff */
[C---:B-----5:R-:W-:Y:S08]  /*7db0*/  HMMA.16816.F32.BF16 R52, R4.reuse, R20, RZ ;  /* 0x000000140434723c */ /* 0x060ff000000418ff */
        /* <DEDUP_REMOVED lines=9> */
[-C--:B------:R-:W-:Y:S01]  /*7e50*/  HMMA.16816.F32.BF16 R192, R8, R22.reuse, RZ ;  /* 0x0000001608c0723c */ /* 0x080fe200000418ff */
[----:B------:R-:W3:Y:S07]  /*7e60*/  LDSM.16.M88.4 R8, [R221] ;  /* 0x00000000dd08783b */ /* 0x000eee0000000200 */
[----:B------:R-:W-:Y:S01]  /*7e70*/  HMMA.16816.F32.BF16 R4, R4, R22, RZ ;  /* 0x000000160404723c */ /* 0x000fe200000418ff */
[----:B------:R-:W-:Y:S07]  /*7e80*/  LDSM.16.M88.4 R20, [R217+0x7000] ;  /* 0x00700000d914783b */ /* 0x000fee0000000200 */
[C---:B-1----:R-:W-:Y:S08]  /*7e90*/  HMMA.16816.F32.BF16 R188, R12.reuse, R44, R48 ;  /* 0x0000002c0cbc723c */ /* 0x042ff00000041830 */
[C---:B------:R-:W-:Y:S01]  /*7ea0*/  HMMA.16816.F32.BF16 R184, R12.reuse, R40, R32 ;  /* 0x000000280cb8723c */ /* 0x040fe20000041820 */
[----:B------:R-:W-:Y:S07]  /*7eb0*/  LDSM.16.M88.4 R32, [R217+0x7400] ;  /* 0x00740000d920783b */ /* 0x000fee0000000200 */
[C---:B--2---:R-:W-:Y:S01]  /*7ec0*/  HMMA.16816.F32.BF16 R48, R12.reuse, R18, R4 ;  /* 0x000000120c30723c */ /* 0x044fe20000041804 */
[----:B------:R-:W1:Y:S07]  /*7ed0*/  LDSM.16.M88.4 R4, [R220+0x3000] ;  /* 0x00300000dc04783b */ /* 0x000e6e0000000200 */
[-C--:B------:R-:W-:Y:S08]  /*7ee0*/  HMMA.16816.F32.BF16 R64, R12, R16.reuse, R52 ;  /* 0x000000100c40723c */ /* 0x080ff00000041834 */
[----:B---3--:R-:W-:Y:S08]  /*7ef0*/  HMMA.16816.F32.BF16 R196, R8, R16, R196 ;  /* 0x0000001008c4723c */ /* 0x008ff000000418c4 */
[C---:B------:R-:W-:Y:S08]  /*7f00*/  HMMA.16816.F32.BF16 R180, R12.reuse, R36, R56 ;  /* 0x000000240cb4723c */ /* 0x040ff00000041838 */
[C---:B------:R-:W-:Y:S08]  /*7f10*/  HMMA.16816.F32.BF16 R60, R12.reuse, R46, R60 ;  /* 0x0000002e0c3c723c */ /* 0x040ff0000004183c */
[C---:B------:R-:W-:Y:S08]  /*7f20*/  HMMA.16816.F32.BF16 R56, R12.reuse, R42, R108 ;  /* 0x0000002a0c38723c */ /* 0x040ff0000004186c */
[----:B------:R-:W-:Y:S01]  /*7f30*/  HMMA.16816.F32.BF16 R52, R12, R38, R176 ;  /* 0x000000260c34723c */ /* 0x000fe200000418b0 */
[----:B------:R-:W2:Y:S01]  /*7f40*/  LDSM.16.M88.4 R12, [R220+0x2000] ;  /* 0x00200000dc0c783b */ /* 0x000ea20000000200 */
[----:B------:R-:W-:-:S06]  /*7f50*/  IMAD.MOV.U32 R16, RZ, RZ, R196 ;  /* 0x000000ffff107224 */ /* 0x000fcc00078e00c4 */
[----:B------:R-:W-:Y:S01]  /*7f60*/  HMMA.16816.F32.BF16 R108, R8, R44, R240 ;  /* 0x0000002c086c723c */ /* 0x000fe200000418f0 */
[----:B----4-:R-:W-:Y:S02]  /*7f70*/  IMAD.MOV.U32 R3, RZ, RZ, R197 ;  /* 0x000000ffff037224 */ /* 0x010fe400078e00c5 */
[----:B------:R-:W-:-:S05]  /*7f80*/  IMAD.MOV.U32 R2, RZ, RZ, R198 ;  /* 0x000000ffff027224 */ /* 0x000fca00078e00c6 */
[----:B------:R-:W-:Y:S01]  /*7f90*/  HMMA.16816.F32.BF16 R248, R8, R36, R204 ;  /* 0x0000002408f8723c */ /* 0x000fe200000418cc */
[----:B------:R-:W-:-:S07]  /*7fa0*/  IMAD.MOV.U32 R0, RZ, RZ, R199 ;  /* 0x000000ffff007224 */ /* 0x000fce00078e00c7 */
[----:B------:R-:W-:Y:S01]  /*7fb0*/  HMMA.16816.F32.BF16 R204, R8, R46, R236 ;  /* 0x0000002e08cc723c */ /* 0x000fe200000418ec */
[----:B------:R-:W-:Y:S07]  /*7fc0*/  LDSM.16.M88.4 R44, [R219+0x7c00] ;  /* 0x007c0000db2c783b */ /* 0x000fee0000000200 */
[C---:B-1----:R-:W-:Y:S08]  /*7fd0*/  HMMA.16816.F32.BF16 R240, R4.reuse, R24, R64 ;  /* 0x0000001804f0723c */ /* 0x042ff00000041840 */
[C---:B------:R-:W-:Y:S08]  /*7fe0*/  HMMA.16816.F32.BF16 R64, R4.reuse, R22, R60 ;  /* 0x000000160440723c */ /* 0x040ff0000004183c */
[C---:B------:R-:W-:Y:S08]  /*7ff0*/  HMMA.16816.F32.BF16 R60, R4.reuse, R34, R56 ;  /* 0x00000022043c723c */ /* 0x040ff00000041838 */
[C---:B------:R-:W-:Y:S07]  /*8000*/  HMMA.16816.F32.BF16 R176, R4.reuse, R32, R184 ;  /* 0x0000002004b0723c */ /* 0x040fee00000418b8 */
[----:B------:R-:W-:Y:S01]  /*8010*/  IMAD.MOV.U32 R184, RZ, RZ, R16 ;  /* 0x000000ffffb87224 */ /* 0x000fe200078e0010 */
[----:B------:R-:W-:Y:S08]  /*8020*/  HMMA.16816.F32.BF16 R56, R4, R30, R52 ;  /* 0x0000001e0438723c */ /* 0x000ff00000041834 */
[C---:B------:R-:W-:Y:S01]  /*8030*/  HMMA.16816.F32.BF16 R200, R8.reuse, R38, R200 ;  /* 0x0000002608c8723c */ /* 0x040fe200000418c8 */
[----:B------:R-:W-:Y:S07]  /*8040*/  LDSM.16.M88.4 R36, [R219+0x7400] ;  /* 0x00740000db24783b */ /* 0x000fee0000000200 */
[----:B------:R-:W-:Y:S01]  /*8050*/  HMMA.16816.F32.BF16 R192, R8, R18, R192 ;  /* 0x0000001208c0723c */ /* 0x000fe200000418c0 */
[----:B------:R-:W-:Y:S07]  /*8060*/  LDSM.16.M88.4 R16, [R219+0x7000] ;  /* 0x00700000db10783b */ /* 0x000fee0000000200 */
[C---:B------:R-:W-:Y:S08]  /*8070*/  HMMA.16816.F32.BF16 R188, R4.reuse, R20, R188 ;  /* 0x0000001404bc723c */ /* 0x040ff000000418bc */
[C---:B------:R-:W-:Y:S08]  /*8080*/  HMMA.16816.F32.BF16 R196, R4.reuse, R28, R180 ;  /* 0x0000001c04c4723c */ /* 0x040ff000000418b4 */
[----:B------:R-:W-:Y:S01]  /*8090*/  HMMA.16816.F32.BF16 R52, R4, R26, R48 ;  /* 0x0000001a0434723c */ /* 0x000fe20000041830 */
[----:B------:R-:W1:Y:S07]  /*80a0*/  LDSM.16.M88.4 R4, [R221+0x3000] ;  /* 0x00300000dd04783b */ /* 0x000e6e0000000200 */
[C---:B------:R-:W-:Y:S08]  /*80b0*/  HMMA.16816.F32.BF16 R244, R8.reuse, R40, R208 ;  /* 0x0000002808f4723c */ /* 0x040ff000000418d0 */
[----:B------:R-:W-:Y:S01]  /*80c0*/  HMMA.16816.F32.BF16 R208, R8, R42, R212 ;  /* 0x0000002a08d0723c */ /* 0x000fe200000418d4 */
[----:B------:R-:W3:Y:S04]  /*80d0*/  LDSM.16.M88.4 R40, [R219+0x7800] ;  /* 0x00780000db28783b */ /* 0x000ee80000000200 */
[----:B------:R-:W4:Y:S03]  /*80e0*/  LDSM.16.M88.4 R8, [R221+0x2000] ;  /* 0x00200000dd08783b */ /* 0x000f260000000200 */
[C---:B--2---:R-:W-:Y:S08]  /*80f0*/  HMMA.16816.F32.BF16 R48, R12.reuse, R20, R108 ;  /* 0x000000140c30723c */ /* 0x044ff0000004186c */
[----:B------:R-:W-:Y:S01]  /*8100*/  HMMA.16816.F32.BF16 R20, R12, R22, R204 ;  /* 0x000000160c14723c */ /* 0x000fe200000418cc */
[----:B------:R-:W-:-:S02]  /*8110*/  IMAD.MOV.U32 R185, RZ, RZ, R3 ;  /* 0x000000ffffb97224 */ /* 0x000fc400078e0003 */
[----:B------:R-:W-:Y:S02]  /*8120*/  IMAD.MOV.U32 R186, RZ, RZ, R2 ;  /* 0x000000ffffba7224 */ /* 0x000fe400078e0002 */
[----:B------:R-:W-:-:S03]  /*8130*/  IMAD.MOV.U32 R187, RZ, RZ, R0 ;  /* 0x000000ffffbb7224 */ /* 0x000fc600078e0000 */
[C---:B------:R-:W-:Y:S08]  /*8140*/  HMMA.16816.F32.BF16 R212, R12.reuse, R34, R208 ;  /* 0x000000220cd4723c */ /* 0x040ff000000418d0 */
[C---:B------:R-:W-:Y:S08]  /*8150*/  HMMA.16816.F32.BF16 R208, R12.reuse, R30, R200 ;  /* 0x0000001e0cd0723c */ /* 0x040ff000000418c8 */
[C---:B------:R-:W-:Y:S08]  /*8160*/  HMMA.16816.F32.BF16 R200, R12.reuse, R26, R192 ;  /* 0x0000001a0cc8723c */ /* 0x040ff000000418c0 */
[----:B------:R-:W-:Y:S08]  /*8170*/  HMMA.16816.F32.BF16 R204, R12, R24, R184 ;  /* 0x000000180ccc723c */ /* 0x000ff000000418b8 */
[C---:B-1----:R-:W-:Y:S08]  /*8180*/  HMMA.16816.F32.BF16 R192, R4.reuse, R16, R188 ;  /* 0x0000001004c0723c */ /* 0x042ff000000418bc */
[----:B------:R-:W-:Y:S08]  /*8190*/  HMMA.16816.F32.BF16 R180, R4, R38, R60 ;  /* 0x0000002604b4723c */ /* 0x000ff0000004183c */
[----:B------:R-:W-:Y:S08]  /*81a0*/  HMMA.16816.F32.BF16 R108, R12, R32, R244 ;  /* 0x000000200c6c723c */ /* 0x000ff000000418f4 */
[C---:B------:R-:W-:Y:S08]  /*81b0*/  HMMA.16816.F32.BF16 R188, R4.reuse, R18, R64 ;  /* 0x0000001204bc723c */ /* 0x040ff00000041840 */
[C---:B------:R-:W-:Y:S08]  /*81c0*/  HMMA.16816.F32.BF16 R184, R4.reuse, R36, R176 ;  /* 0x0000002404b8723c */ /* 0x040ff000000418b0 */
[C---:B------:R-:W-:Y:S08]  /*81d0*/  HMMA.16816.F32.BF16 R60, R4.reuse, R46, R52 ;  /* 0x0000002e043c723c */ /* 0x040ff00000041834 */
[C---:B---3--:R-:W-:Y:S01]  /*81e0*/  HMMA.16816.F32.BF16 R176, R4.reuse, R40, R196 ;  /* 0x0000002804b0723c */ /* 0x048fe200000418c4 */
[----:B------:R-:W-:Y:S07]  /*81f0*/  LDSM.16.M88.4 R196, [R217+0x8c00] ;  /* 0x008c0000d9c4783b */ /* 0x000fee0000000200 */
[C---:B------:R-:W-:Y:S08]  /*8200*/  HMMA.16816.F32.BF16 R64, R4.reuse, R42, R56 ;  /* 0x0000002a0440723c */ /* 0x040ff00000041838 */
[----:B------:R-:W-:Y:S01]  /*8210*/  HMMA.16816.F32.BF16 R24, R4, R44, R240 ;  /* 0x0000002c0418723c */ /* 0x000fe200000418f0 */
[----:B------:R-:W-:Y:S07]  /*8220*/  LDSM.16.M88.4 R4, [R220+0x5000] ;  /* 0x00500000dc04783b */ /* 0x000fee0000000200 */
[C---:B----4-:R-:W-:Y:S08]  /*8230*/  HMMA.16816.F32.BF16 R32, R8.reuse, R16, R48 ;  /* 0x000000100820723c */ /* 0x050ff00000041830 */
[----:B------:R-:W-:Y:S01]  /*8240*/  HMMA.16816.F32.BF16 R52, R8, R18, R20 ;  /* 0x000000120834723c */ /* 0x000fe20000041814 */
[----:B------:R-:W1:Y:S04]  /*8250*/  LDSM.16.M88.4 R16, [R217+0x8400] ;  /* 0x00840000d910783b */ /* 0x000e680000000200 */
[----:B------:R-:W2:Y:S03]  /*8260*/  LDSM.16.M88.4 R20, [R217+0x8000] ;  /* 0x00800000d914783b */ /* 0x000ea60000000200 */
[----:B------:R-:W-:Y:S01]  /*8270*/  HMMA.16816.F32.BF16 R236, R12, R28, R248 ;  /* 0x0000001c0cec723c */ /* 0x000fe200000418f8 */
[----:B------:R-:W3:Y:S04]  /*8280*/  LDSM.16.M88.4 R28, [R217+0x8800] ;  /* 0x00880000d91c783b */ /* 0x000ee80000000200 */
[----:B------:R-:W4:Y:S03]  /*8290*/  LDSM.16.M88.4 R12, [R220+0x4000] ;  /* 0x00400000dc0c783b */ /* 0x000f260000000200 */
[C---:B------:R-:W-:Y:S08]  /*82a0*/  HMMA.16816.F32.BF16 R48, R8.reuse, R36, R108 ;  /* 0x000000240830723c */ /* 0x040ff0000004186c */
[C---:B------:R-:W-:Y:S08]  /*82b0*/  HMMA.16816.F32.BF16 R108, R8.reuse, R38, R212 ;  /* 0x00000026086c723c */ /* 0x040ff000000418d4 */
[C---:B------:R-:W-:Y:S08]  /*82c0*/  HMMA.16816.F32.BF16 R212, R8.reuse, R44, R204 ;  /* 0x0000002c08d4723c */ /* 0x040ff000000418cc */
[C---:B------:R-:W-:Y:S08]  /*82d0*/  HMMA.16816.F32.BF16 R248, R8.reuse, R46, R200 ;  /* 0x0000002e08f8723c */ /* 0x040ff000000418c8 */
[C---:B------:R-:W-:Y:S08]  /*82e0*/  HMMA.16816.F32.BF16 R56, R8.reuse, R40, R236 ;  /* 0x000000280838723c */ /* 0x040ff000000418ec */
[----:B------:R-:W-:Y:S08]  /*82f0*/  HMMA.16816.F32.BF16 R208, R8, R42, R208 ;  /* 0x0000002a08d0723c */ /* 0x000ff000000418d0 */
[C---:B-1----:R-:W-:Y:S08]  /*8300*/  HMMA.16816.F32.BF16 R44, R4.reuse, R18, R180 ;  /* 0x00000012042c723c */ /* 0x042ff000000418b4 */
[C---:B--2---:R-:W-:Y:S08]  /*8310*/  HMMA.16816.F32.BF16 R36, R4.reuse, R20, R192 ;  /* 0x000000140424723c */ /* 0x044ff000000418c0 */
[C---:B------:R-:W-:Y:S08]  /*8320*/  HMMA.16816.F32.BF16 R40, R4.reuse, R22, R188 ;  /* 0x000000160428723c */ /* 0x040ff000000418bc */
[C---:B------:R-:W-:Y:S08]  /*8330*/  HMMA.16816.F32.BF16 R184, R4.reuse, R16, R184 ;  /* 0x0000001004b8723c */ /* 0x040ff000000418b8 */
[C---:B---3--:R-:W-:Y:S08]  /*8340*/  HMMA.16816.F32.BF16 R176, R4.reuse, R28, R176 ;  /* 0x0000001c04b0723c */ /* 0x048ff000000418b0 */
[C---:B------:R-:W-:Y:S08]  /*8350*/  HMMA.16816.F32.BF16 R180, R4.reuse, R30, R64 ;  /* 0x0000001e04b4723c */ /* 0x040ff00000041840 */
[----:B------:R-:W-:Y:S01]  /*8360*/  HMMA.16816.F32.BF16 R8, R4, R196, R24 ;  /* 0x000000c40408723c */ /* 0x000fe20000041818 */
[----:B------:R-:W1:Y:S01]  /*8370*/  S2R R0, SR_TID.X ;  /* 0x0000000000007919 */ /* 0x000e620000002100 */
[----:B------:R-:W-:-:S02]  /*8380*/  IMAD.MOV.U32 R201, RZ, RZ, R248 ;  /* 0x000000ffffc97224 */ /* 0x000fc400078e00f8 */
[----:B------:R-:W-:Y:S01]  /*8390*/  IMAD.MOV.U32 R106, RZ, RZ, R250 ;  /* 0x000000ffff6a7224 */ /* 0x000fe200078e00fa */
[----:B------:R-:W-:Y:S03]  /*83a0*/  LDSM.16.M88.4 R24, [R219+0x8000] ;  /* 0x00800000db18783b */ /* 0x000fe60000000200 */
[----:B------:R-:W-:Y:S01]  /*83b0*/  HMMA.16816.F32.BF16 R4, R4, R198, R60 ;  /* 0x000000c60404723c */ /* 0x000fe2000004183c */
[----:B------:R-:W-:Y:S11]  /*83c0*/  IMAD.MOV.U32 R246, RZ, RZ, R107 ;  /* 0x000000fffff67224 */ /* 0x000ff600078e006b */
[----:B------:R-:W-:Y:S04]  /*83d0*/  @!UPT UIADD3 URZ, URZ, URZ, URZ ;  /* 0x0000003f3f3ff290 */ /* 0x000fe8000fffe03f */
[----:B------:R-:W-:Y:S02]  /*83e0*/  IMAD.MOV.U32 R250, RZ, RZ, R8 ;  /* 0x000000fffffa7224 */ /* 0x000fe400078e0008 */
[----:B------:R-:W-:Y:S02]  /*83f0*/  IMAD.MOV.U32 R248, RZ, RZ, R9 ;  /* 0x000000fffff87224 */ /* 0x000fe400078e0009 */
[----:B------:R-:W-:Y:S02]  /*8400*/  IMAD.MOV.U32 R242, RZ, RZ, R10 ;  /* 0x000000fffff27224 */ /* 0x000fe400078e000a */
[----:B------:R-:W-:Y:S02]  /*8410*/  IMAD.MOV.U32 R195, RZ, RZ, R11 ;  /* 0x000000ffffc37224 */ /* 0x000fe400078e000b */
[----:B------:R-:W-:Y:S01]  /*8420*/  IMAD.MOV.U32 R241, RZ, RZ, R4 ;  /* 0x000000fffff17224 */ /* 0x000fe200078e0004 */
[----:B------:R-:W2:Y:S01]  /*8430*/  LDSM.16.M88.4 R8, [R221+0x5000] ;  /* 0x00500000dd08783b */ /* 0x000ea20000000200 */
[----:B------:R-:W-:-:S02]  /*8440*/  IMAD.MOV.U32 R206, RZ, RZ, R5 ;  /* 0x000000ffffce7224 */ /* 0x000fc400078e0005 */
[----:B------:R-:W-:Y:S02]  /*8450*/  IMAD.MOV.U32 R193, RZ, RZ, R6 ;  /* 0x000000ffffc17224 */ /* 0x000fe400078e0006 */
[----:B------:R-:W-:Y:S02]  /*8460*/  IMAD.MOV.U32 R190, RZ, RZ, R7 ;  /* 0x000000ffffbe7224 */ /* 0x000fe400078e0007 */
[----:B------:R-:W3:Y:S01]  /*8470*/  LDSM.16.M88.4 R4, [R221+0x4000] ;  /* 0x00400000dd04783b */ /* 0x000ee20000000200 */
[----:B-1----:R-:W-:Y:S01]  /*8480*/  IMAD.SHL.U32 R0, R0, 0x2, RZ ;  /* 0x0000000200007824 */ /* 0x002fe200078e00ff */
[----:B------:R-:W-:Y:S01]  /*8490*/  IADD3 R247, R246, -0x2, RZ ;  /* 0xfffffffef6f77810 */ /* 0x000fe20007ffe0ff */
[----:B----4-:R-:W-:Y:S03]  /*84a0*/  HMMA.16816.F32.BF16 R32, R12, R20, R32 ;  /* 0x000000140c20723c */ /* 0x010fe60000041820 */
[----:B------:R-:W-:-:S05]  /*84b0*/  LOP3.LUT R0, R0, 0x6, RZ, 0xc0, !PT ;  /* 0x0000000600007812 */ /* 0x000fca00078ec0ff */
[----:B------:R-:W-:Y:S01]  /*84c0*/  HMMA.16816.F32.BF16 R48, R12, R16, R48 ;  /* 0x000000100c30723c */ /* 0x000fe20000041830 */
[----:B------:R-:W-:-:S07]  /*84d0*/  IMAD R0, R247, 0x40, R0 ;  /* 0x00000040f7007824 */ /* 0x000fce00078e0200 */
[----:B------:R-:W-:Y:S01]  /*84e0*/  HMMA.16816.F32.BF16 R108, R12, R18, R108 ;  /* 0x000000120c6c723c */ /* 0x000fe2000004186c */
[----:B------:R-:W1:Y:S01]  /*84f0*/  LDSM.16.M88.4 R16, [R219+0x8400] ;  /* 0x00840000db10783b */ /* 0x000e620000000200 */
[----:B------:R-:W-:-:S05]  /*8500*/  IMAD.IADD R2, R226, 0x1, -R0 ;  /* 0x00000001e2027824 */ /* 0x000fca00078e0a00 */
[----:B------:R-:W-:Y:S01]  /*8510*/  IABS R2, R2 ;  /* 0x0000000200027213 */ /* 0x000fe20000000000 */
[----:B------:R-:W-:Y:S01]  /*8520*/  HMMA.16816.F32.BF16 R52, R12, R22, R52 ;  /* 0x000000160c34723c */ /* 0x000fe20000041834 */
[--C-:B------:R-:W-:Y:S02]  /*8530*/  IMAD.IADD R3, R225, 0x1, -R0.reuse ;  /* 0x00000001e1037824 */ /* 0x100fe400078e0a00 */
[----:B------:R4:W-:Y:S01]  /*8540*/  I2F R23, R2 ;  /* 0x0000000200177306 */ /* 0x0009e20000201400 */
[--C-:B------:R-:W-:Y:S02]  /*8550*/  IMAD.IADD R20, R227, 0x1, -R0.reuse ;  /* 0x00000001e3147824 */ /* 0x100fe400078e0a00 */
[----:B------:R-:W-:Y:S02]  /*8560*/  IABS R3, R3 ;  /* 0x0000000300037213 */ /* 0x000fe40000000000 */
[----:B--2---:R-:W-:Y:S01]  /*8570*/  HMMA.16816.F32.BF16 R36, R8, R24, R36 ;  /* 0x000000180824723c */ /* 0x004fe20000041824 */
[----:B----4-:R-:W-:-:S07]  /*8580*/  IMAD.IADD R2, R224, 0x1, -R0 ;  /* 0x00000001e0027824 */ /* 0x010fce00078e0a00 */
[----:B---3--:R-:W-:Y:S01]  /*8590*/  HMMA.16816.F32.BF16 R32, R4, R24, R32 ;  /* 0x000000180420723c */ /* 0x008fe20000041820 */
[----:B------:R-:W-:Y:S01]  /*85a0*/  IABS R2, R2 ;  /* 0x0000000200027213 */ /* 0x000fe20000000000 */
[----:B------:R2:W3:Y:S04]  /*85b0*/  I2F R22, R3 ;  /* 0x0000000300167306 */ /* 0x0004e80000201400 */
[----:B--2---:R-:W-:Y:S01]  /*85c0*/  IMAD.MOV.U32 R3, RZ, RZ, R2 ;  /* 0x000000ffff037224 */ /* 0x004fe200078e0002 */
[----:B------:R-:W-:-:S04]  /*85d0*/  IABS R2, R20 ;  /* 0x0000001400027213 */ /* 0x000fc80000000000 */
[----:B------:R2:W4:Y:S01]  /*85e0*/  I2F R20, R2 ;  /* 0x0000000200147306 */ /* 0x0005220000201400 */
[-C--:B-1----:R-:W-:Y:S07]  /*85f0*/  HMMA.16816.F32.BF16 R48, R4, R16.reuse, R48 ;  /* 0x000000100430723c */ /* 0x082fee0000041830 */
[----:B------:R1:W5:Y:S01]  /*8600*/  I2F R21, R3 ;  /* 0x0000000300157306 */ /* 0x0003620000201400 */
[----:B------:R-:W-:Y:S01]  /*8610*/  HMMA.16816.F32.BF16 R184, R8, R16, R184 ;  /* 0x0000001008b8723c */ /* 0x000fe200000418b8 */
[----:B--2---:R-:W-:-:S07]  /*8620*/  IADD3 R2, R0, 0x1, RZ ;  /* 0x0000000100027810 */ /* 0x004fce0007ffe0ff */
[----:B------:R-:W-:Y:S01]  /*8630*/  HMMA.16816.F32.BF16 R40, R8, R26, R40 ;  /* 0x0000001a0828723c */ /* 0x000fe20000041828 */
[----:B------:R-:W-:-:S07]  /*8640*/  IMAD.IADD R16, R225, 0x1, -R2 ;  /* 0x00000001e1107824 */ /* 0x000fce00078e0a02 */
[----:B------:R-:W-:Y:S01]  /*8650*/  HMMA.16816.F32.BF16 R52, R4, R26, R52 ;  /* 0x0000001a0434723c */ /* 0x000fe20000041834 */
[----:B------:R-:W-:Y:S01]  /*8660*/  IABS R16, R16 ;  /* 0x0000001000107213 */ /* 0x000fe20000000000 */
[----:B-1----:R-:W-:-:S05]  /*8670*/  IMAD.IADD R3, R226, 0x1, -R2 ;  /* 0x00000001e2037824 */ /* 0x002fca00078e0a02 */
[-C--:B---3--:R-:W-:Y:S02]  /*8680*/  FFMA.FTZ R26, R22, -R222.reuse, R34 ;  /* 0x800000de161a7223 */ /* 0x088fe40000010022 */
[----:B----4-:R-:W-:Y:S02]  /*8690*/  FFMA.FTZ R22, R20, -R222, R38 ;  /* 0x800000de14167223 */ /* 0x010fe40000010026 */
[----:B------:R-:W-:Y:S02]  /*86a0*/  IMAD.IADD R20, R224, 0x1, -R2 ;  /* 0x00000001e0147824 */ /* 0x000fe400078e0a02 */
[----:B------:R-:W-:Y:S01]  /*86b0*/  IMAD.MOV.U32 R17, RZ, RZ, R16 ;  /* 0x000000ffff117224 */ /* 0x000fe200078e0010 */
[----:B------:R-:W-:Y:S02]  /*86c0*/  IABS R3, R3 ;  /* 0x0000000300037213 */ /* 0x000fe40000000000 */
[----:B------:R-:W-:Y:S01]  /*86d0*/  IABS R16, R20 ;  /* 0x0000001400107213 */ /* 0x000fe20000000000 */
[----:B------:R-:W-:Y:S01]  /*86e0*/  IMAD.IADD R20, R227, 0x1, -R2 ;  /* 0x00000001e3147824 */ /* 0x000fe200078e0a02 */
[----:B------:R-:W-:-:S02]  /*86f0*/  ISETP.GE.AND P1, PT, R0, R235, PT ;  /* 0x000000eb0000720c */ /* 0x000fc40003f26270 */
[C---:B------:R-:W-:Y:S02]  /*8700*/  ISETP.GE.AND P6, PT, R0.reuse, R234, PT ;  /* 0x000000ea0000720c */ /* 0x040fe40003fc6270 */
[C---:B------:R-:W-:Y:S02]  /*8710*/  ISETP.GE.AND P5, PT, R0.reuse, R233, PT ;  /* 0x000000e90000720c */ /* 0x040fe40003fa6270 */
[C---:B------:R-:W-:Y:S01]  /*8720*/  ISETP.GE.AND P0, PT, R0.reuse, R232, PT ;  /* 0x000000e80000720c */ /* 0x040fe20003f06270 */
[-C--:B------:R-:W-:Y:S01]  /*8730*/  FFMA.FTZ R24, R23, -R222.reuse, R32 ;  /* 0x800000de17187223 */ /* 0x080fe20000010020 */
[----:B------:R1:W-:Y:S01]  /*8740*/  I2F R25, R17 ;  /* 0x0000001100197306 */ /* 0x0003e20000201400 */
[----:B-----5:R-:W-:Y:S01]  /*8750*/  FFMA.FTZ R23, R21, -R222, R36 ;  /* 0x800000de15177223 */ /* 0x020fe20000010024 */
[C---:B------:R-:W-:Y:S02]  /*8760*/  ISETP.LT.OR P1, PT, R0.reuse, R231, P1 ;  /* 0x000000e70000720c */ /* 0x040fe40000f21670 */
[----:B------:R-:W-:-:S02]  /*8770*/  ISETP.LT.OR P6, PT, R0, R230, P6 ;  /* 0x000000e60000720c */ /* 0x000fc400037c1670 */
[C---:B------:R-:W-:Y:S02]  /*8780*/  ISETP.LT.OR P5, PT, R0.reuse, R229, P5 ;  /* 0x000000e50000720c */ /* 0x040fe40002fa1670 */
[----:B------:R2:W-:Y:S01]  /*8790*/  I2F R27, R3 ;  /* 0x00000003001b7306 */ /* 0x0005e20000201400 */
[----:B------:R-:W-:Y:S02]  /*87a0*/  ISETP.LT.OR P0, PT, R0, R228, P0 ;  /* 0x000000e40000720c */ /* 0x000fe40000701670 */
[----:B------:R-:W-:Y:S01]  /*87b0*/  FSEL R237, R24, -INF , !P1 ;  /* 0xff80000018ed7808 */ /* 0x000fe20004800000 */
[----:B-1----:R-:W-:Y:S01]  /*87c0*/  IMAD.MOV.U32 R17, RZ, RZ, R16 ;  /* 0x000000ffff117224 */ /* 0x002fe200078e0010 */
[----:B------:R-:W-:Y:S02]  /*87d0*/  IABS R16, R20 ;  /* 0x0000001400107213 */ /* 0x000fe40000000000 */
[----:B------:R-:W-:Y:S01]  /*87e0*/  FSEL R239, R26, -INF , !P6 ;  /* 0xff8000001aef7808 */ /* 0x000fe20007000000 */
[----:B------:R1:W3:Y:S01]  /*87f0*/  I2F R21, R17 ;  /* 0x0000001100157306 */ /* 0x0002e20000201400 */
[----:B--2---:R-:W-:-:S02]  /*8800*/  IADD3 R3, R0, 0x8, RZ ;  /* 0x0000000800037810 */ /* 0x004fc40007ffe0ff */
[----:B------:R-:W-:Y:S02]  /*8810*/  FSEL R62, R23, -INF , !P5 ;  /* 0xff800000173e7808 */ /* 0x000fe40006800000 */
[----:B------:R-:W-:-:S03]  /*8820*/  FSEL R63, R22, -INF , !P0 ;  /* 0xff800000163f7808 */ /* 0x000fc60004000000 */
[----:B------:R2:W4:Y:S01]  /*8830*/  I2F R20, R16 ;  /* 0x0000001000147306 */ /* 0x0005220000201400 */
[C---:B------:R-:W-:Y:S02]  /*8840*/  ISETP.GE.AND P1, PT, R2.reuse, R235, PT ;  /* 0x000000eb0200720c */ /* 0x040fe40003f26270 */
[C---:B------:R-:W-:Y:S02]  /*8850*/  ISETP.GE.AND P6, PT, R2.reuse, R234, PT ;  /* 0x000000ea0200720c */ /* 0x040fe40003fc6270 */
[C---:B------:R-:W-:Y:S02]  /*8860*/  ISETP.GE.AND P5, PT, R2.reuse, R233, PT ;  /* 0x000000e90200720c */ /* 0x040fe40003fa6270 */
[----:B------:R-:W-:Y:S01]  /*8870*/  ISETP.GE.AND P0, PT, R2, R232, PT ;  /* 0x000000e80200720c */ /* 0x000fe20003f06270 */
[----:B-1----:R-:W-:Y:S01]  /*8880*/  IMAD.IADD R17, R226, 0x1, -R3 ;  /* 0x00000001e2117824 */ /* 0x002fe200078e0a03 */
[C---:B------:R-:W-:Y:S02]  /*8890*/  ISETP.LT.OR P1, PT, R2.reuse, R231, P1 ;  /* 0x000000e70200720c */ /* 0x040fe40000f21670 */
[----:B------:R-:W-:-:S02]  /*88a0*/  ISETP.LT.OR P6, PT, R2, R230, P6 ;  /* 0x000000e60200720c */ /* 0x000fc400037c1670 */
[C---:B------:R-:W-:Y:S02]  /*88b0*/  ISETP.LT.OR P5, PT, R2.reuse, R229, P5 ;  /* 0x000000e50200720c */ /* 0x040fe40002fa1670 */
[----:B------:R-:W-:Y:S01]  /*88c0*/  ISETP.LT.OR P0, PT, R2, R228, P0 ;  /* 0x000000e40200720c */ /* 0x000fe20000701670 */
[----:B------:R-:W-:Y:S01]  /*88d0*/  IMAD.IADD R2, R225, 0x1, -R3 ;  /* 0x00000001e1027824 */ /* 0x000fe200078e0a03 */
[----:B--2---:R-:W-:Y:S01]  /*88e0*/  IABS R16, R17 ;  /* 0x0000001100107213 */ /* 0x004fe20000000000 */
[----:B------:R-:W-:Y:S03]  /*88f0*/  HMMA.16816.F32.BF16 R64, R12, R28, R56 ;  /* 0x0000001c0c40723c */ /* 0x000fe60000041838 */
[----:B------:R1:W2:Y:S01]  /*8900*/  I2F R28, R16 ;  /* 0x00000010001c7306 */ /* 0x0002a20000201400 */
[----:B------:R-:W-:Y:S01]  /*8910*/  IABS R2, R2 ;  /* 0x0000000200027213 */ /* 0x000fe20000000000 */
[----:B---3--:R-:W-:-:S02]  /*8920*/  FFMA.FTZ R22, R21, -R222, R37 ;  /* 0x800000de15167223 */ /* 0x008fc40000010025 */
[----:B----4-:R-:W-:Y:S02]  /*8930*/  FFMA.FTZ R21, R20, -R222, R39 ;  /* 0x800000de14157223 */ /* 0x010fe40000010027 */
[----:B------:R-:W-:Y:S02]  /*8940*/  IMAD.MOV.U32 R17, RZ, RZ, R2 ;  /* 0x000000ffff117224 */ /* 0x000fe400078e0002 */
[--C-:B------:R-:W-:Y:S02]  /*8950*/  IMAD.IADD R20, R227, 0x1, -R3.reuse ;  /* 0x00000001e3147824 */ /* 0x100fe400078e0a03 */
[----:B-1----:R-:W-:Y:S01]  /*8960*/  IMAD.IADD R16, R224, 0x1, -R3 ;  /* 0x00000001e0107824 */ /* 0x002fe200078e0a03 */
[----:B------:R1:W-:Y:S04]  /*8970*/  I2F R26, R17 ;  /* 0x00000011001a7306 */ /* 0x0003e80000201400 */
[----:B------:R-:W-:-:S02]  /*8980*/  IABS R16, R16 ;  /* 0x0000001000107213 */ /* 0x000fc40000000000 */
[----:B------:R-:W-:Y:S01]  /*8990*/  IADD3 R2, R0, 0x9, RZ ;  /* 0x0000000900027810 */ /* 0x000fe20007ffe0ff */
[----:B------:R-:W-:Y:S02]  /*89a0*/  FFMA.FTZ R23, R25, -R222, R35 ;  /* 0x800000de19177223 */ /* 0x000fe40000010023 */
[----:B-1----:R-:W-:Y:S01]  /*89b0*/  IMAD.MOV.U32 R17, RZ, RZ, R16 ;  /* 0x000000ffff117224 */ /* 0x002fe200078e0010 */
[----:B------:R-:W-:Y:S01]  /*89c0*/  IABS R16, R20 ;  /* 0x0000001400107213 */ /* 0x000fe20000000000 */
[----:B------:R-:W-:Y:S02]  /*89d0*/  IMAD.IADD R20, R226, 0x1, -R2 ;  /* 0x00000001e2147824 */ /* 0x000fe400078e0a02 */
[----:B------:R1:W3:Y:S01]  /*89e0*/  I2F R25, R17 ;  /* 0x0000001100197306 */ /* 0x0002e20000201400 */
[----:B------:R-:W-:Y:S01]  /*89f0*/  FSEL R61, R21, -INF , !P0 ;  /* 0xff800000153d7808 */ /* 0x000fe20004000000 */
[----:B------:R-:W-:Y:S01]  /*8a00*/  FFMA.FTZ R24, R27, -R222, R33 ;  /* 0x800000de1b187223 */ /* 0x000fe20000010021 */
[----:B------:R-:W-:-:S02]  /*8a10*/  FSEL R238, R23, -INF , !P6 ;  /* 0xff80000017ee7808 */ /* 0x000fc40007000000 */
[----:B------:R-:W-:Y:S01]  /*8a20*/  FSEL R60, R22, -INF , !P5 ;  /* 0xff800000163c7808 */ /* 0x000fe20006800000 */
[----:B-1----:R-:W-:Y:S01]  /*8a30*/  IMAD.MOV.U32 R17, RZ, RZ, R16 ;  /* 0x000000ffff117224 */ /* 0x002fe200078e0010 */
[----:B------:R-:W-:-:S03]  /*8a40*/  IABS R16, R20 ;  /* 0x0000001400107213 */ /* 0x000fc60000000000 */
[----:B------:R1:W4:Y:S01]  /*8a50*/  I2F R21, R17 ;  /* 0x0000001100157306 */ /* 0x0003220000201400 */
[----:B------:R-:W-:Y:S02]  /*8a60*/  FSEL R236, R24, -INF , !P1 ;  /* 0xff80000018ec7808 */ /* 0x000fe40004800000 */
[C---:B------:R-:W-:Y:S02]  /*8a70*/  ISETP.GE.AND P1, PT, R3.reuse, R235, PT ;  /* 0x000000eb0300720c */ /* 0x040fe40003f26270 */
[C---:B------:R-:W-:Y:S02]  /*8a80*/  ISETP.GE.AND P6, PT, R3.reuse, R234, PT ;  /* 0x000000ea0300720c */ /* 0x040fe40003fc6270 */
[C---:B------:R-:W-:Y:S01]  /*8a90*/  ISETP.GE.AND P5, PT, R3.reuse, R233, PT ;  /* 0x000000e90300720c */ /* 0x040fe20003fa6270 */
[----:B------:R5:W2:Y:S01]  /*8aa0*/  I2F R27, R16 ;  /* 0x00000010001b7306 */ /* 0x000aa20000201400 */
[C---:B------:R-:W-:Y:S02]  /*8ab0*/  ISETP.GE.AND P0, PT, R3.reuse, R232, PT ;  /* 0x000000e80300720c */ /* 0x040fe40003f06270 */
[----:B------:R-:W-:Y:S01]  /*8ac0*/  ISETP.LT.OR P1, PT, R3, R231, P1 ;  /* 0x000000e70300720c */ /* 0x000fe20000f21670 */
[----:B-1----:R-:W-:Y:S01]  /*8ad0*/  IMAD.IADD R17, R225, 0x1, -R2 ;  /* 0x00000001e1117824 */ /* 0x002fe200078e0a02 */
[----:B------:R-:W-:-:S02]  /*8ae0*/  ISETP.LT.OR P6, PT, R3, R230, P6 ;  /* 0x000000e60300720c */ /* 0x000fc400037c1670 */
[C---:B------:R-:W-:Y:S01]  /*8af0*/  ISETP.LT.OR P5, PT, R3.reuse, R229, P5 ;  /* 0x000000e50300720c */ /* 0x040fe20002fa1670 */
[----:B-----5:R-:W-:Y:S01]  /*8b00*/  IMAD.IADD R16, R224, 0x1, -R2 ;  /* 0x00000001e0107824 */ /* 0x020fe200078e0a02 */
[----:B------:R-:W-:Y:S02]  /*8b10*/  ISETP.LT.OR P0, PT, R3, R228, P0 ;  /* 0x000000e40300720c */ /* 0x000fe40000701670 */
[----:B------:R-:W-:Y:S02]  /*8b20*/  IABS R3, R17 ;  /* 0x0000001100037213 */ /* 0x000fe40000000000 */
[----:B------:R-:W-:Y:S01]  /*8b30*/  IABS R16, R16 ;  /* 0x0000001000107213 */ /* 0x000fe20000000000 */
[-C--:B--2---:R-:W-:Y:S02]  /*8b40*/  FFMA.FTZ R24, R28, -R222.reuse, R52 ;  /* 0x800000de1c187223 */ /* 0x084fe40000010034 */
[-C--:B---3--:R-:W-:Y:S02]  /*8b50*/  FFMA.FTZ R22, R25, -R222.reuse, R40 ;  /* 0x800000de19167223 */ /* 0x088fe40000010028 */
[-C--:B------:R-:W-:Y:S01]  /*8b60*/  FFMA.FTZ R23, R26, -R222.reuse, R54 ;  /* 0x800000de1a177223 */ /* 0x080fe20000010036 */
[----:B------:R1:W2:Y:S01]  /*8b70*/  I2F R25, R3 ;  /* 0x0000000300197306 */ /* 0x0002a20000201400 */
[----:B----4-:R-:W-:-:S02]  /*8b80*/  FFMA.FTZ R21, R21, -R222, R42 ;  /* 0x800000de15157223 */ /* 0x010fc4000001002a */
[----:B------:R-:W-:Y:S02]  /*8b90*/  IMAD.IADD R20, R227, 0x1, -R2 ;  /* 0x00000001e3147824 */ /* 0x000fe400078e0a02 */
[----:B------:R-:W-:Y:S01]  /*8ba0*/  IMAD.MOV.U32 R17, RZ, RZ, R16 ;  /* 0x000000ffff117224 */ /* 0x000fe200078e0010 */
[----:B------:R-:W-:Y:S02]  /*8bb0*/  FSEL R203, R24, -INF , !P1 ;  /* 0xff80000018cb7808 */ /* 0x000fe40004800000 */
[----:B------:R-:W-:Y:S01]  /*8bc0*/  FSEL R204, R23, -INF , !P6 ;  /* 0xff80000017cc7808 */ /* 0x000fe20007000000 */
[----:B------:R3:W4:Y:S01]  /*8bd0*/  I2F R24, R17 ;  /* 0x0000001100187306 */ /* 0x0007220000201400 */
[----:B------:R-:W-:Y:S02]  /*8be0*/  FSEL R58, R22, -INF , !P5 ;  /* 0xff800000163a7808 */ /* 0x000fe40006800000 */
[----:B------:R-:W-:Y:S02]  /*8bf0*/  FSEL R59, R21, -INF , !P0 ;  /* 0xff800000153b7808 */ /* 0x000fe40004000000 */
[----:B-1----:R-:W-:-:S02]  /*8c00*/  IADD3 R3, R0, 0x10, RZ ;  /* 0x0000001000037810 */ /* 0x002fc40007ffe0ff */
[C---:B------:R-:W-:Y:S02]  /*8c10*/  ISETP.GE.AND P1, PT, R2.reuse, R235, PT ;  /* 0x000000eb0200720c */ /* 0x040fe40003f26270 */
[----:B------:R-:W-:Y:S02]  /*8c20*/  IABS R16, R20 ;  /* 0x0000001400107213 */ /* 0x000fe40000000000 */
[C---:B------:R-:W-:Y:S02]  /*8c30*/  ISETP.GE.AND P6, PT, R2.reuse, R234, PT ;  /* 0x000000ea0200720c */ /* 0x040fe40003fc6270 */
[----:B------:R-:W-:Y:S01]  /*8c40*/  ISETP.GE.AND P5, PT, R2, R233, PT ;  /* 0x000000e90200720c */ /* 0x000fe20003fa6270 */
[----:B---3--:R-:W-:Y:S01]  /*8c50*/  IMAD.IADD R17, R226, 0x1, -R3 ;  /* 0x00000001e2117824 */ /* 0x008fe200078e0a03 */
[C---:B------:R-:W-:Y:S01]  /*8c60*/  ISETP.GE.AND P0, PT, R2.reuse, R232, PT ;  /* 0x000000e80200720c */ /* 0x040fe20003f06270 */
[----:B------:R1:W3:Y:S01]  /*8c70*/  I2F R22, R16 ;  /* 0x0000001000167306 */ /* 0x0002e20000201400 */
[----:B------:R-:W-:-:S02]  /*8c80*/  ISETP.LT.OR P1, PT, R2, R231, P1 ;  /* 0x000000e70200720c */ /* 0x000fc40000f21670 */
[C---:B------:R-:W-:Y:S02]  /*8c90*/  ISETP.LT.OR P6, PT, R2.reuse, R230, P6 ;  /* 0x000000e60200720c */ /* 0x040fe400037c1670 */
[C---:B------:R-:W-:Y:S02]  /*8ca0*/  ISETP.LT.OR P5, PT, R2.reuse, R229, P5 ;  /* 0x000000e50200720c */ /* 0x040fe40002fa1670 */
[----:B------:R-:W-:Y:S01]  /*8cb0*/  ISETP.LT.OR P0, PT, R2, R228, P0 ;  /* 0x000000e40200720c */ /* 0x000fe20000701670 */
[----:B------:R-:W-:Y:S02]  /*8cc0*/  IMAD.IADD R2, R225, 0x1, -R3 ;  /* 0x00000001e1027824 */ /* 0x000fe400078e0a03 */
[----:B------:R-:W-:Y:S01]  /*8cd0*/  FFMA.FTZ R20, R27, -R222, R53 ;  /* 0x800000de1b147223 */ /* 0x000fe20000010035 */
[----:B-1----:R-:W-:Y:S02]  /*8ce0*/  IABS R16, R17 ;  /* 0x0000001100107213 */ /* 0x002fe40000000000 */
[----:B------:R-:W-:-:S02]  /*8cf0*/  IABS R2, R2 ;  /* 0x0000000200027213 */ /* 0x000fc40000000000 */
[----:B------:R1:W5:Y:S01]  /*8d00*/  I2F R28, R16 ;  /* 0x00000010001c7306 */ /* 0x0003620000201400 */
[----:B------:R-:W-:Y:S01]  /*8d10*/  FSEL R191, R20, -INF , !P1 ;  /* 0xff80000014bf7808 */ /* 0x000fe20004800000 */
[--C-:B------:R-:W-:Y:S02]  /*8d20*/  IMAD.IADD R20, R227, 0x1, -R3.reuse ;  /* 0x00000001e3147824 */ /* 0x100fe400078e0a03 */
[----:B------:R-:W-:Y:S02]  /*8d30*/  IMAD.MOV.U32 R17, RZ, RZ, R2 ;  /* 0x000000ffff117224 */ /* 0x000fe400078e0002 */
[----:B-1----:R-:W-:Y:S02]  /*8d40*/  IMAD.IADD R16, R224, 0x1, -R3 ;  /* 0x00000001e0107824 */ /* 0x002fe400078e0a03 */
[----:B------:R1:W1:Y:S03]  /*8d50*/  I2F R26, R17 ;  /* 0x00000011001a7306 */ /* 0x0002660000201400 */
[----:B------:R-:W-:Y:S01]  /*8d60*/  IABS R16, R16 ;  /* 0x0000001000107213 */ /* 0x000fe20000000000 */
[----:B--2---:R-:W-:-:S04]  /*8d70*/  FFMA.FTZ R21, R25, -R222, R55 ;  /* 0x800000de19157223 */ /* 0x004fc80000010037 */
[----:B-1----:R-:W-:Y:S01]  /*8d80*/  IMAD.MOV.U32 R17, RZ, RZ, R16 ;  /* 0x000000ffff117224 */ /* 0x002fe200078e0010 */
[----:B------:R-:W-:-:S03]  /*8d90*/  IABS R16, R20 ;  /* 0x0000001400107213 */ /* 0x000fc60000000000 */
[----:B------:R1:W2:Y:S01]  /*8da0*/  I2F R25, R17 ;  /* 0x0000001100197306 */ /* 0x0002a20000201400 */
[----:B------:R-:W-:Y:S01]  /*8db0*/  FSEL R194, R21, -INF , !P6 ;  /* 0xff80000015c27808 */ /* 0x000fe20007000000 */
[-C--:B----4-:R-:W-:Y:S01]  /*8dc0*/  FFMA.FTZ R23, R24, -R222.reuse, R41 ;  /* 0x800000de18177223 */ /* 0x090fe20000010029 */
[----:B------:R-:W-:Y:S01]  /*8dd0*/  IADD3 R2, R0, 0x11, RZ ;  /* 0x0000001100027810 */ /* 0x000fe20007ffe0ff */
[----:B---3--:R-:W-:Y:S01]  /*8de0*/  FFMA.FTZ R22, R22, -R222, R43 ;  /* 0x800000de16167223 */ /* 0x008fe2000001002b */
[----:B------:R-:W-:Y:S01]  /*8df0*/  ISETP.GE.AND P1, PT, R3, R235, PT ;  /* 0x000000eb0300720c */ /* 0x000fe20003f26270 */
[----:B-1----:R-:W-:-:S04]  /*8e00*/  IMAD.MOV.U32 R17, RZ, RZ, R16 ;  /* 0x000000ffff117224 */ /* 0x002fc800078e0010 */
[----:B------:R1:W3:Y:S01]  /*8e10*/  I2F R21, R17 ;  /* 0x0000001100157306 */ /* 0x0002e20000201400 */
[----:B------:R-:W-:Y:S01]  /*8e20*/  FSEL R56, R23, -INF , !P5 ;  /* 0xff80000017387808 */ /* 0x000fe20006800000 */
[----:B------:R-:W-:Y:S01]  /*8e30*/  IMAD.IADD R20, R226, 0x1, -R2 ;  /* 0x00000001e2147824 */ /* 0x000fe200078e0a02 */
[----:B------:R-:W-:Y:S02]  /*8e40*/  FSEL R57, R22, -INF , !P0 ;  /* 0xff80000016397808 */ /* 0x000fe40004000000 */
[C---:B------:R-:W-:Y:S02]  /*8e50*/  ISETP.GE.AND P6, PT, R3.reuse, R234, PT ;  /* 0x000000ea0300720c */ /* 0x040fe40003fc6270 */
[C---:B------:R-:W-:Y:S02]  /*8e60*/  ISETP.GE.AND P5, PT, R3.reuse, R233, PT ;  /* 0x000000e90300720c */ /* 0x040fe40003fa6270 */
[C---:B------:R-:W-:Y:S02]  /*8e70*/  ISETP.GE.AND P0, PT, R3.reuse, R232, PT ;  /* 0x000000e80300720c */ /* 0x040fe40003f06270 */
[----:B------:R-:W-:-:S02]  /*8e80*/  ISETP.LT.OR P1, PT, R3, R231, P1 ;  /* 0x000000e70300720c */ /* 0x000fc40000f21670 */
[C---:B------:R-:W-:Y:S02]  /*8e90*/  ISETP.LT.OR P6, PT, R3.reuse, R230, P6 ;  /* 0x000000e60300720c */ /* 0x040fe400037c1670 */
[----:B------:R-:W-:Y:S01]  /*8ea0*/  ISETP.LT.OR P5, PT, R3, R229, P5 ;  /* 0x000000e50300720c */ /* 0x000fe20002fa1670 */
[--C-:B-1----:R-:W-:Y:S01]  /*8eb0*/  IMAD.IADD R17, R225, 0x1, -R2.reuse ;  /* 0x00000001e1117824 */ /* 0x102fe200078e0a02 */
[----:B------:R-:W-:Y:S01]  /*8ec0*/  ISETP.LT.OR P0, PT, R3, R228, P0 ;  /* 0x000000e40300720c */ /* 0x000fe20000701670 */
[----:B------:R-:W-:Y:S01]  /*8ed0*/  IMAD.IADD R3, R224, 0x1, -R2 ;  /* 0x00000001e0037824 */ /* 0x000fe200078e0a02 */
[----:B------:R-:W-:Y:S01]  /*8ee0*/  IABS R16, R20 ;  /* 0x0000001400107213 */ /* 0x000fe20000000000 */
[-C--:B-----5:R-:W-:Y:S01]  /*8ef0*/  FFMA.FTZ R24, R28, -R222.reuse, R48 ;  /* 0x800000de1c187223 */ /* 0x0a0fe20000010030 */
[----:B------:R-:W-:Y:S01]  /*8f00*/  IABS R17, R17 ;  /* 0x0000001100117213 */ /* 0x000fe20000000000 */
[-C--:B------:R-:W-:Y:S01]  /*8f10*/  FFMA.FTZ R23, R26, -R222.reuse, R50 ;  /* 0x800000de1a177223 */ /* 0x080fe20000010032 */
[----:B------:R1:W-:Y:S01]  /*8f20*/  I2F R27, R16 ;  /* 0x00000010001b7306 */ /* 0x0003e20000201400 */
[----:B--2---:R-:W-:-:S02]  /*8f30*/  FFMA.FTZ R22, R25, -R222, R184 ;  /* 0x800000de19167223 */ /* 0x004fc400000100b8 */
[----:B---3--:R-:W-:Y:S02]  /*8f40*/  FFMA.FTZ R21, R21, -R222, R186 ;  /* 0x800000de15157223 */ /* 0x008fe400000100ba */
[----:B------:R-:W-:Y:S01]  /*8f50*/  IMAD.MOV.U32 R101, RZ, RZ, R251 ;  /* 0x000000ffff657224 */ /* 0x000fe200078e00fb */
[----:B------:R-:W-:Y:S01]  /*8f60*/  FSEL R245, R23, -INF , !P6 ;  /* 0xff80000017f57808 */ /* 0x000fe20007000000 */
[----:B------:R-:W-:Y:S01]  /*8f70*/  IMAD.MOV.U32 R251, RZ, RZ, R252 ;  /* 0x000000fffffb7224 */ /* 0x000fe200078e00fc */
[----:B------:R2:W-:Y:S01]  /*8f80*/  I2F R25, R17 ;  /* 0x0000001100197306 */ /* 0x0005e20000201400 */
[----:B------:R-:W-:Y:S01]  /*8f90*/  IMAD.IADD R20, R227, 0x1, -R2 ;  /* 0x00000001e3147824 */ /* 0x000fe200078e0a02 */
[----:B------:R-:W-:Y:S02]  /*8fa0*/  FSEL R252, R24, -INF , !P1 ;  /* 0xff80000018fc7808 */ /* 0x000fe40004800000 */
[----:B------:R-:W-:Y:S02]  /*8fb0*/  FSEL R200, R22, -INF , !P5 ;  /* 0xff80000016c87808 */ /* 0x000fe40006800000 */
[----:B-1----:R-:W-:-:S02]  /*8fc0*/  IABS R16, R3 ;  /* 0x0000000300107213 */ /* 0x002fc40000000000 */
[----:B------:R-:W-:Y:S02]  /*8fd0*/  FSEL R207, R21, -INF , !P0 ;  /* 0xff80000015cf7808 */ /* 0x000fe40004000000 */
[----:B------:R-:W-:Y:S02]  /*8fe0*/  IADD3 R3, R0, 0x18, RZ ;  /* 0x0000001800037810 */ /* 0x000fe40007ffe0ff */
[C---:B------:R-:W-:Y:S01]  /*8ff0*/  ISETP.GE.AND P1, PT, R2.reuse, R235, PT ;  /* 0x000000eb0200720c */ /* 0x040fe20003f26270 */
[----:B--2---:R-:W-:Y:S01]  /*9000*/  IMAD.MOV.U32 R17, RZ, RZ, R16 ;  /* 0x000000ffff117224 */ /* 0x004fe200078e0010 */
[C---:B------:R-:W-:Y:S02]  /*9010*/  ISETP.GE.AND P6, PT, R2.reuse, R234, PT ;  /* 0x000000ea0200720c */ /* 0x040fe40003fc6270 */
[C---:B------:R-:W-:Y:S02]  /*9020*/  ISETP.GE.AND P5, PT, R2.reuse, R233, PT ;  /* 0x000000e90200720c */ /* 0x040fe40003fa6270 */
[----:B------:R-:W-:Y:S01]  /*9030*/  ISETP.GE.AND P0, PT, R2, R232, PT ;  /* 0x000000e80200720c */ /* 0x000fe20003f06270 */
[----:B------:R1:W2:Y:S01]  /*9040*/  I2F R24, R17 ;  /* 0x0000001100187306 */ /* 0x0002a20000201400 */
[----:B------:R-:W-:-:S02]  /*9050*/  IABS R16, R20 ;  /* 0x0000001400107213 */ /* 0x000fc40000000000 */
[C---:B------:R-:W-:Y:S02]  /*9060*/  ISETP.LT.OR P1, PT, R2.reuse, R231, P1 ;  /* 0x000000e70200720c */ /* 0x040fe40000f21670 */
[C---:B------:R-:W-:Y:S02]  /*9070*/  ISETP.LT.OR P6, PT, R2.reuse, R230, P6 ;  /* 0x000000e60200720c */ /* 0x040fe400037c1670 */
[C---:B------:R-:W-:Y:S02]  /*9080*/  ISETP.LT.OR P5, PT, R2.reuse, R229, P5 ;  /* 0x000000e50200720c */ /* 0x040fe40002fa1670 */
[----:B------:R-:W-:Y:S01]  /*9090*/  ISETP.LT.OR P0, PT, R2, R228, P0 ;  /* 0x000000e40200720c */ /* 0x000fe20000701670 */
[--C-:B------:R-:W-:Y:S01]  /*90a0*/  IMAD.IADD R2, R225, 0x1, -R3.reuse ;  /* 0x00000001e1027824 */ /* 0x100fe200078e0a03 */
[----:B------:R3:W4:Y:S01]  /*90b0*/  I2F R20, R16 ;  /* 0x0000001000147306 */ /* 0x0007220000201400 */
[----:B-1----:R-:W-:-:S03]  /*90c0*/  IMAD.IADD R17, R226, 0x1, -R3 ;  /* 0x00000001e2117824 */ /* 0x002fc600078e0a03 */
[----:B------:R-:W-:Y:S01]  /*90d0*/  IABS R2, R2 ;  /* 0x0000000200027213 */ /* 0x000fe20000000000 */
[----:B------:R-:W-:Y:S01]  /*90e0*/  HMMA.16816.F32.BF16 R44, R8, R18, R44 ;  /* 0x00000012082c723c */ /* 0x000fe2000004182c */
[----:B---3--:R-:W-:-:S03]  /*90f0*/  IABS R16, R17 ;  /* 0x0000001100107213 */ /* 0x008fc60000000000 */
[----:B------:R-:W-:Y:S01]  /*9100*/  IMAD.MOV.U32 R17, RZ, RZ, R2 ;  /* 0x000000ffff117224 */ /* 0x000fe200078e0002 */
[----:B------:R1:W3:Y:S03]  /*9110*/  I2F R26, R16 ;  /* 0x00000010001a7306 */ /* 0x0002e60000201400 */
[----:B------:R-:W-:Y:S01]  /*9120*/  HMMA.16816.F32.BF16 R32, R4, R18, R108 ;  /* 0x000000120420723c */ /* 0x000fe2000004186c */
[----:B--2---:R-:W-:-:S06]  /*9130*/  FFMA.FTZ R21, R24, -R222, R185 ;  /* 0x800000de18157223 */ /* 0x004fcc00000100b9 */
[-C--:B------:R-:W-:Y:S02]  /*9140*/  FFMA.FTZ R18, R25, -R222.reuse, R51 ;  /* 0x800000de19127223 */ /* 0x080fe40000010033 */
[----:B------:R2:W5:Y:S01]  /*9150*/  I2F R25, R17 ;  /* 0x0000001100197306 */ /* 0x0005620000201400 */
[----:B------:R-:W-:Y:S02]  /*9160*/  FFMA.FTZ R19, R27, -R222, R49 ;  /* 0x800000de1b137223 */ /* 0x000fe40000010031 */
[----:B-1----:R-:W-:-:S05]  /*9170*/  IMAD.IADD R16, R224, 0x1, -R3 ;  /* 0x00000001e0107824 */ /* 0x002fca00078e0a03 */
[----:B------:R-:W-:Y:S01]  /*9180*/  IABS R16, R16 ;  /* 0x0000001000107213 */ /* 0x000fe20000000000 */
[----:B------:R-:W-:Y:S02]  /*9190*/  IMAD.MOV.U32 R111, RZ, RZ, R101 ;  /* 0x000000ffff6f7224 */ /* 0x000fe400078e0065 */
[----:B--2---:R-:W-:Y:S01]  /*91a0*/  IMAD.IADD R17, R227, 0x1, -R3 ;  /* 0x00000001e3117824 */ /* 0x004fe200078e0a03 */
[----:B------:R-:W-:Y:S01]  /*91b0*/  FSEL R240, R19, -INF , !P1 ;  /* 0xff80000013f07808 */ /* 0x000fe20004800000 */
[----:B----4-:R-:W-:Y:S01]  /*91c0*/  FFMA.FTZ R23, R20, -R222, R187 ;  /* 0x800000de14177223 */ /* 0x010fe200000100bb */
[----:B------:R-:W-:Y:S01]  /*91d0*/  FSEL R101, R18, -INF , !P6 ;  /* 0xff80000012657808 */ /* 0x000fe20007000000 */
[----:B------:R1:W2:Y:S01]  /*91e0*/  I2F R24, R16 ;  /* 0x0000001000187306 */ /* 0x0002a20000201400 */
[----:B------:R-:W-:Y:S02]  /*91f0*/  IABS R20, R17 ;  /* 0x0000001100147213 */ /* 0x000fe40000000000 */
[----:B------:R-:W-:Y:S01]  /*9200*/  FSEL R189, R21, -INF , !P5 ;  /* 0xff80000015bd7808 */ /* 0x000fe20006800000 */
[----:B------:R-:W-:-:S02]  /*9210*/  IMAD.MOV.U32 R108, RZ, RZ, R201 ;  /* 0x000000ffff6c7224 */ /* 0x000fc400078e00c9 */
[----:B------:R-:W-:Y:S01]  /*9220*/  IMAD.MOV.U32 R21, RZ, RZ, R20 ;  /* 0x000000ffff157224 */ /* 0x000fe200078e0014 */
[----:B------:R-:W-:Y:S01]  /*9230*/  IADD3 R2, R0, 0x19, RZ ;  /* 0x0000001900027810 */ /* 0x000fe20007ffe0ff */
[----:B-1----:R-:W1:Y:S01]  /*9240*/  LDSM.16.M88.4 R16, [R219+0x8800] ;  /* 0x00880000db10783b */ /* 0x002e620000000200 */
[----:B------:R-:W-:Y:S02]  /*9250*/  FSEL R201, R23, -INF , !P0 ;  /* 0xff80000017c97808 */ /* 0x000fe40004000000 */
[----:B------:R4:W2:Y:S01]  /*9260*/  I2F R23, R21 ;  /* 0x0000001500177306 */ /* 0x0008a20000201400 */
[----:B------:R-:W-:Y:S01]  /*9270*/  IMAD.IADD R22, R226, 0x1, -R2 ;  /* 0x00000001e2167824 */ /* 0x000fe200078e0a02 */
[----:B------:R-:W-:-:S04]  /*9280*/  ISETP.GE.AND P1, PT, R3, R235, PT ;  /* 0x000000eb0300720c */ /* 0x000fc80003f26270 */
[----:B------:R-:W-:Y:S02]  /*9290*/  IABS R20, R22 ;  /* 0x0000001600147213 */ /* 0x000fe40000000000 */
[C---:B------:R-:W-:Y:S02]  /*92a0*/  ISETP.GE.AND P6, PT, R3.reuse, R234, PT ;  /* 0x000000ea0300720c */ /* 0x040fe40003fc6270 */
[C---:B------:R-:W-:Y:S01]  /*92b0*/  ISETP.GE.AND P5, PT, R3.reuse, R233, PT ;  /* 0x000000e90300720c */ /* 0x040fe20003fa6270 */
[----:B------:R2:W1:Y:S01]  /*92c0*/  I2F R28, R20 ;  /* 0x00000014001c7306 */ /* 0x0004620000201400 */
[----:B------:R-:W-:Y:S01]  /*92d0*/  ISETP.GE.AND P0, PT, R3, R232, PT ;  /* 0x000000e80300720c */ /* 0x000fe20003f06270 */
[----:B----4-:R-:W-:Y:S01]  /*92e0*/  IMAD.IADD R21, R225, 0x1, -R2 ;  /* 0x00000001e1157824 */ /* 0x010fe200078e0a02 */
[C---:B------:R-:W-:Y:S01]  /*92f0*/  ISETP.LT.OR P1, PT, R3.reuse, R231, P1 ;  /* 0x000000e70300720c */ /* 0x040fe20000f21670 */
[----:B------:R-:W-:Y:S01]  /*9300*/  IMAD.MOV.U32 R107, RZ, RZ, R249 ;  /* 0x000000ffff6b7224 */ /* 0x000fe200078e00f9 */
[C---:B------:R-:W-:Y:S01]  /*9310*/  ISETP.LT.OR P6, PT, R3.reuse, R230, P6 ;  /* 0x000000e60300720c */ /* 0x040fe200037c1670 */
[-C--:B---3--:R-:W-:Y:S01]  /*9320*/  FFMA.FTZ R26, R26, -R222.reuse, R32 ;  /* 0x800000de1a1a7223 */ /* 0x088fe20000010020 */
[----:B------:R-:W-:Y:S01]  /*9330*/  ISETP.LT.OR P5, PT, R3, R229, P5 ;  /* 0x000000e50300720c */ /* 0x000fe20002fa1670 */
[----:B-----5:R-:W-:Y:S01]  /*9340*/  FFMA.FTZ R25, R25, -R222, R34 ;  /* 0x800000de19197223 */ /* 0x020fe20000010022 */
[----:B------:R-:W-:Y:S01]  /*9350*/  ISETP.LT.OR P0, PT, R3, R228, P0 ;  /* 0x000000e40300720c */ /* 0x000fe20000701670 */
[----:B--2---:R-:W-:-:S02]  /*9360*/  FFMA.FTZ R24, R24, -R222, R44 ;  /* 0x800000de18187223 */ /* 0x004fc4000001002c */
[----:B------:R-:W-:Y:S01]  /*9370*/  IMAD.IADD R20, R224, 0x1, -R2 ;  /* 0x00000001e0147824 */ /* 0x000fe200078e0a02 */
[----:B------:R-:W-:Y:S01]  /*9380*/  IABS R3, R21 ;  /* 0x0000001500037213 */ /* 0x000fe20000000000 */
[----:B------:R-:W-:Y:S01]  /*9390*/  FFMA.FTZ R23, R23, -R222, R46 ;  /* 0x800000de17177223 */ /* 0x000fe2000001002e */
[----:B------:R-:W-:Y:S02]  /*93a0*/  HMMA.16816.F32.BF16 R52, R12, R30, R208 ;  /* 0x0000001e0c34723c */ /* 0x000fe400000418d0 */
[----:B------:R-:W-:Y:S01]  /*93b0*/  IABS R20, R20 ;  /* 0x0000001400147213 */ /* 0x000fe20000000000 */
[----:B------:R-:W-:Y:S01]  /*93c0*/  IMAD.MOV.U32 R109, RZ, RZ, R107 ;  /* 0x000000ffff6d7224 */ /* 0x000fe200078e006b */
[----:B------:R2:W3:Y:S01]  /*93d0*/  I2F R27, R3 ;  /* 0x00000003001b7306 */ /* 0x0004e20000201400 */
[----:B------:R-:W-:Y:S02]  /*93e0*/  FSEL R243, R25, -INF , !P6 ;  /* 0xff80000019f37808 */ /* 0x000fe40007000000 */
[----:B------:R-:W-:-:S02]  /*93f0*/  FSEL R210, R26, -INF , !P1 ;  /* 0xff8000001ad27808 */ /* 0x000fc40004800000 */
[----:B------:R-:W-:Y:S02]  /*9400*/  FSEL R107, R24, -INF , !P5 ;  /* 0xff800000186b7808 */ /* 0x000fe40006800000 */
[----:B------:R-:W-:Y:S01]  /*9410*/  FSEL R192, R23, -INF , !P0 ;  /* 0xff80000017c07808 */ /* 0x000fe20004000000 */
[----:B------:R-:W-:Y:S01]  /*9420*/  IMAD.IADD R22, R227, 0x1, -R2 ;  /* 0x00000001e3167824 */ /* 0x000fe200078e0a02 */
[C---:B------:R-:W-:Y:S01]  /*9430*/  ISETP.GE.AND P1, PT, R2.reuse, R235, PT ;  /* 0x000000eb0200720c */ /* 0x040fe20003f26270 */
[----:B------:R-:W-:Y:S01]  /*9440*/  IMAD.MOV.U32 R21, RZ, RZ, R20 ;  /* 0x000000ffff157224 */ /* 0x000fe200078e0014 */
[C---:B------:R-:W-:Y:S02]  /*9450*/  ISETP.GE.AND P6, PT, R2.reuse, R234, PT ;  /* 0x000000ea0200720c */ /* 0x040fe40003fc6270 */
[C---:B------:R-:W-:Y:S02]  /*9460*/  ISETP.GE.AND P5, PT, R2.reuse, R233, PT ;  /* 0x000000e90200720c */ /* 0x040fe40003fa6270 */
[----:B------:R-:W-:-:S02]  /*9470*/  ISETP.GE.AND P0, PT, R2, R232, PT ;  /* 0x000000e80200720c */ /* 0x000fc40003f06270 */
[----:B--2---:R-:W-:Y:S01]  /*9480*/  IADD3 R3, R0, 0x20, RZ ;  /* 0x0000002000037810 */ /* 0x004fe20007ffe0ff */
[----:B------:R2:W4:Y:S01]  /*9490*/  I2F R26, R21 ;  /* 0x00000015001a7306 */ /* 0x0005220000201400 */
[C---:B------:R-:W-:Y:S02]  /*94a0*/  ISETP.LT.OR P1, PT, R2.reuse, R231, P1 ;  /* 0x000000e70200720c */ /* 0x040fe40000f21670 */
[C---:B------:R-:W-:Y:S02]  /*94b0*/  ISETP.LT.OR P6, PT, R2.reuse, R230, P6 ;  /* 0x000000e60200720c */ /* 0x040fe400037c1670 */
[C---:B------:R-:W-:Y:S02]  /*94c0*/  ISETP.LT.OR P5, PT, R2.reuse, R229, P5 ;  /* 0x000000e50200720c */ /* 0x040fe40002fa1670 */
[----:B------:R-:W-:Y:S01]  /*94d0*/  ISETP.LT.OR P0, PT, R2, R228, P0 ;  /* 0x000000e40200720c */ /* 0x000fe20000701670 */
[--C-:B------:R-:W-:Y:S01]  /*94e0*/  IMAD.IADD R2, R225, 0x1, -R3.reuse ;  /* 0x00000001e1027824 */ /* 0x100fe200078e0a03 */
[----:B------:R-:W-:Y:S01]  /*94f0*/  IABS R20, R22 ;  /* 0x0000001600147213 */ /* 0x000fe20000000000 */
[----:B-1----:R-:W-:Y:S01]  /*9500*/  HMMA.16816.F32.BF16 R40, R4, R16, R64 ;  /* 0x000000100428723c */ /* 0x002fe20000041840 */
[----:B--2---:R-:W-:-:S02]  /*9510*/  IMAD.IADD R21, R226, 0x1, -R3 ;  /* 0x00000001e2157824 */ /* 0x004fc400078e0a03 */
[----:B------:R1:W2:Y:S05]  /*9520*/  I2F R24, R20 ;  /* 0x0000001400187306 */ /* 0x0002aa0000201400 */
[----:B------:R-:W-:Y:S01]  /*9530*/  HMMA.16816.F32.BF16 R36, R8, R16, R176 ;  /* 0x000000100824723c */ /* 0x000fe200000418b0 */
[----:B------:R-:W-:Y:S01]  /*9540*/  IABS R2, R2 ;  /* 0x0000000200027213 */ /* 0x000fe20000000000 */
[----:B------:R-:W-:-:S05]  /*9550*/  FFMA.FTZ R22, R28, -R222, R33 ;  /* 0x800000de1c167223 */ /* 0x000fca0000010021 */
[----:B------:R-:W-:Y:S02]  /*9560*/  IMAD.IADD R16, R224, 0x1, -R3 ;  /* 0x00000001e0107824 */ /* 0x000fe400078e0a03 */
[----:B------:R-:W-:Y:S01]  /*9570*/  IMAD.MOV.U32 R17, RZ, RZ, R2 ;  /* 0x000000ffff117224 */ /* 0x000fe200078e0002 */
[----:B-1----:R-:W-:Y:S02]  /*9580*/  IABS R20, R21 ;  /* 0x0000001500147213 */ /* 0x002fe40000000000 */
[----:B------:R-:W-:Y:S02]  /*9590*/  IABS R16, R16 ;  /* 0x0000001000107213 */ /* 0x000fe40000000000 */
[----:B------:R1:W5:Y:S01]  /*95a0*/  I2F R28, R20 ;  /* 0x00000014001c7306 */ /* 0x0003620000201400 */
[----:B---3--:R-:W-:Y:S01]  /*95b0*/  FFMA.FTZ R21, R27, -R222, R35 ;  /* 0x800000de1b157223 */ /* 0x008fe20000010023 */
[----:B------:R-:W-:-:S06]  /*95c0*/  IADD3 R2, R0, 0x21, RZ ;  /* 0x0000002100027810 */ /* 0x000fcc0007ffe0ff */
[----:B------:R3:W2:Y:S01]  /*95d0*/  I2F R25, R17 ;  /* 0x0000001100197306 */ /* 0x0006a20000201400 */
[----:B-1----:R-:W-:Y:S01]  /*95e0*/  IMAD.IADD R20, R227, 0x1, -R3 ;  /* 0x00000001e3147824 */ /* 0x002fe200078e0a03 */
[----:B------:R-:W-:Y:S01]  /*95f0*/  FSEL R211, R21, -INF , !P6 ;  /* 0xff80000015d37808 */ /* 0x000fe20007000000 */
[----:B---3--:R-:W-:-:S03]  /*9600*/  IMAD.MOV.U32 R17, RZ, RZ, R16 ;  /* 0x000000ffff117224 */ /* 0x008fc600078e0010 */
[----:B------:R-:W-:Y:S01]  /*9610*/  IABS R16, R20 ;  /* 0x0000001400107213 */ /* 0x000fe20000000000 */
[----:B------:R-:W-:Y:S01]  /*9620*/  IMAD.IADD R20, R226, 0x1, -R2 ;  /* 0x00000001e2147824 */ /* 0x000fe200078e0a02 */
[----:B------:R1:W3:Y:S01]  /*9630*/  I2F R21, R17 ;  /* 0x0000001100157306 */ /* 0x0002e20000201400 */
[-C--:B----4-:R-:W-:Y:S02]  /*9640*/  FFMA.FTZ R23, R26, -R222.reuse, R45 ;  /* 0x800000de1a177223 */ /* 0x090fe4000001002d */
[----:B--2---:R-:W-:Y:S01]  /*9650*/  FFMA.FTZ R24, R24, -R222, R47 ;  /* 0x800000de18187223 */ /* 0x004fe2000001002f */
[----:B------:R-:W-:Y:S01]  /*9660*/  FSEL R202, R22, -INF , !P1 ;  /* 0xff80000016ca7808 */ /* 0x000fe20004800000 */
[----:B------:R-:W-:Y:S01]  /*9670*/  IMAD.MOV.U32 R110, RZ, RZ, R106 ;  /* 0x000000ffff6e7224 */ /* 0x000fe200078e006a */
[----:B------:R-:W-:Y:S02]  /*9680*/  FSEL R106, R23, -INF , !P5 ;  /* 0xff800000176a7808 */ /* 0x000fe40006800000 */
[----:B------:R-:W-:Y:S01]  /*9690*/  FSEL R188, R24, -INF , !P0 ;  /* 0xff80000018bc7808 */ /* 0x000fe20004000000 */
[----:B-1----:R-:W-:Y:S01]  /*96a0*/  IMAD.MOV.U32 R17, RZ, RZ, R16 ;  /* 0x000000ffff117224 */ /* 0x002fe200078e0010 */
[----:B------:R-:W-:-:S03]  /*96b0*/  IABS R16, R20 ;  /* 0x0000001400107213 */ /* 0x000fc60000000000 */
[----:B------:R1:W2:Y:S01]  /*96c0*/  I2F R20, R17 ;  /* 0x0000001100147306 */ /* 0x0002a20000201400 */
[C---:B------:R-:W-:Y:S02]  /*96d0*/  ISETP.GE.AND P1, PT, R3.reuse, R235, PT ;  /* 0x000000eb0300720c */ /* 0x040fe40003f26270 */
[C---:B------:R-:W-:Y:S02]  /*96e0*/  ISETP.GE.AND P6, PT, R3.reuse, R234, PT ;  /* 0x000000ea0300720c */ /* 0x040fe40003fc6270 */
[C---:B------:R-:W-:Y:S02]  /*96f0*/  ISETP.GE.AND P5, PT, R3.reuse, R233, PT ;  /* 0x000000e90300720c */ /* 0x040fe40003fa6270 */
[C---:B------:R-:W-:Y:S02]  /*9700*/  ISETP.GE.AND P0, PT, R3.reuse, R232, PT ;  /* 0x000000e80300720c */ /* 0x040fe40003f06270 */
[C---:B------:R-:W-:Y:S02]  /*9710*/  ISETP.LT.OR P1, PT, R3.reuse, R231, P1 ;  /* 0x000000e70300720c */ /* 0x040fe40000f21670 */
[----:B------:R-:W-:Y:S01]  /*9720*/  ISETP.LT.OR P6, PT, R3, R230, P6 ;  /* 0x000000e60300720c */ /* 0x000fe200037c1670 */
[----:B-1----:R-:W-:Y:S01]  /*9730*/  IMAD.IADD R17, R225, 0x1, -R2 ;  /* 0x00000001e1117824 */ /* 0x002fe200078e0a02 */
[----:B------:R-:W-:-:S02]  /*9740*/  ISETP.LT.OR P5, PT, R3, R229, P5 ;  /* 0x000000e50300720c */ /* 0x000fc40002fa1670 */
[----:B------:R-:W-:Y:S02]  /*9750*/  ISETP.LT.OR P0, PT, R3, R228, P0 ;  /* 0x000000e40300720c */ /* 0x000fe40000701670 */
[----:B------:R-:W-:Y:S01]  /*9760*/  IABS R3, R17 ;  /* 0x0000001100037213 */ /* 0x000fe20000000000 */
[----:B------:R-:W-:Y:S02]  /*9770*/  IMAD.IADD R17, R224, 0x1, -R2 ;  /* 0x00000001e0117824 */ /* 0x000fe400078e0a02 */
[-C--:B-----5:R-:W-:Y:S01]  /*9780*/  FFMA.FTZ R23, R28, -R222.reuse, R40 ;  /* 0x800000de1c177223 */ /* 0x0a0fe20000010028 */
[----:B------:R1:W-:Y:S01]  /*9790*/  I2F R24, R3 ;  /* 0x0000000300187306 */ /* 0x0003e20000201400 */
[-C--:B------:R-:W-:Y:S01]  /*97a0*/  FFMA.FTZ R22, R25, -R222.reuse, R42 ;  /* 0x800000de19167223 */ /* 0x080fe2000001002a */
[----:B------:R-:W-:Y:S01]  /*97b0*/  IABS R17, R17 ;  /* 0x0000001100117213 */ /* 0x000fe20000000000 */
[-C--:B---3--:R-:W-:Y:S02]  /*97c0*/  FFMA.FTZ R21, R21, -R222.reuse, R36 ;  /* 0x800000de15157223 */ /* 0x088fe40000010024 */
[----:B--2---:R-:W-:Y:S01]  /*97d0*/  FFMA.FTZ R20, R20, -R222, R38 ;  /* 0x800000de14147223 */ /* 0x004fe20000010026 */
[----:B------:R-:W-:Y:S01]  /*97e0*/  FSEL R65, R23, -INF , !P1 ;  /* 0xff80000017417808 */ /* 0x000fe20004800000 */
[----:B------:R-:W-:Y:S01]  /*97f0*/  HMMA.16816.F32.BF16 R48, R12, R196, R212 ;  /* 0x000000c40c30723c */ /* 0x000fe200000418d4 */
[----:B------:R2:W3:Y:S01]  /*9800*/  I2F R26, R16 ;  /* 0x00000010001a7306 */ /* 0x0004e20000201400 */
[----:B------:R-:W-:Y:S01]  /*9810*/  FSEL R67, R22, -INF , !P6 ;  /* 0xff80000016437808 */ /* 0x000fe20007000000 */
[----:B-1----:R-:W-:-:S06]  /*9820*/  IMAD.IADD R3, R227, 0x1, -R2 ;  /* 0x00000001e3037824 */ /* 0x002fcc00078e0a02 */
[----:B------:R1:W4:Y:S01]  /*9830*/  I2F R23, R17 ;  /* 0x0000001100177306 */ /* 0x0003220000201400 */
[----:B------:R-:W-:Y:S02]  /*9840*/  FSEL R214, R21, -INF , !P5 ;  /* 0xff80000015d67808 */ /* 0x000fe40006800000 */
[----:B------:R-:W-:Y:S02]  /*9850*/  FSEL R244, R20, -INF , !P0 ;  /* 0xff80000014f47808 */ /* 0x000fe40004000000 */
[----:B------:R-:W-:Y:S02]  /*9860*/  IABS R3, R3 ;  /* 0x0000000300037213 */ /* 0x000fe40000000000 */
[----:B--2---:R-:W-:Y:S02]  /*9870*/  IADD3 R16, R0, 0x28, RZ ;  /* 0x0000002800107810 */ /* 0x004fe40007ffe0ff */
[C---:B------:R-:W-:Y:S02]  /*9880*/  ISETP.GE.AND P1, PT, R2.reuse, R235, PT ;  /* 0x000000eb0200720c */ /* 0x040fe40003f26270 */
[----:B------:R-:W-:-:S02]  /*9890*/  ISETP.GE.AND P6, PT, R2, R234, PT ;  /* 0x000000ea0200720c */ /* 0x000fc40003fc6270 */
[C---:B------:R-:W-:Y:S02]  /*98a0*/  ISETP.GE.AND P5, PT, R2.reuse, R233, PT ;  /* 0x000000e90200720c */ /* 0x040fe40003fa6270 */
[C---:B------:R-:W-:Y:S01]  /*98b0*/  ISETP.GE.AND P0, PT, R2.reuse, R232, PT ;  /* 0x000000e80200720c */ /* 0x040fe20003f06270 */
[----:B------:R2:W5:Y:S01]  /*98c0*/  I2F R22, R3 ;  /* 0x0000000300167306 */ /* 0x0005620000201400 */
[C---:B------:R-:W-:Y:S02]  /*98d0*/  ISETP.LT.OR P1, PT, R2.reuse, R231, P1 ;  /* 0x000000e70200720c */ /* 0x040fe40000f21670 */
[C---:B------:R-:W-:Y:S02]  /*98e0*/  ISETP.LT.OR P6, PT, R2.reuse, R230, P6 ;  /* 0x000000e60200720c */ /* 0x040fe400037c1670 */
[C---:B------:R-:W-:Y:S02]  /*98f0*/  ISETP.LT.OR P5, PT, R2.reuse, R229, P5 ;  /* 0x000000e50200720c */ /* 0x040fe40002fa1670 */
[----:B------:R-:W-:Y:S01]  /*9900*/  ISETP.LT.OR P0, PT, R2, R228, P0 ;  /* 0x000000e40200720c */ /* 0x000fe20000701670 */
[----:B------:R-:W-:-:S02]  /*9910*/  IMAD.IADD R2, R225, 0x1, -R16 ;  /* 0x00000001e1027824 */ /* 0x000fc400078e0a10 */
[----:B-1----:R-:W-:-:S03]  /*9920*/  IMAD.IADD R17, R226, 0x1, -R16 ;  /* 0x00000001e2117824 */ /* 0x002fc600078e0a10 */
[----:B------:R-:W-:Y:S01]  /*9930*/  IABS R2, R2 ;  /* 0x0000000200027213 */ /* 0x000fe20000000000 */
[-C--:B---3--:R-:W-:Y:S02]  /*9940*/  FFMA.FTZ R20, R26, -R222.reuse, R41 ;  /* 0x800000de1a147223 */ /* 0x088fe40000010029 */
[----:B----4-:R-:W-:Y:S01]  /*9950*/  FFMA.FTZ R21, R23, -R222, R37 ;  /* 0x800000de17157223 */ /* 0x010fe20000010025 */
[----:B--2---:R-:W-:Y:S01]  /*9960*/  IABS R3, R17 ;  /* 0x0000001100037213 */ /* 0x004fe20000000000 */
[----:B------:R-:W-:Y:S01]  /*9970*/  HMMA.16816.F32.BF16 R44, R8, R18, R180 ;  /* 0x00000012082c723c */ /* 0x000fe200000418b4 */
[----:B------:R-:W-:Y:S01]  /*9980*/  IMAD.MOV.U32 R17, RZ, RZ, R2 ;  /* 0x000000ffff117224 */ /* 0x000fe200078e0002 */
[----:B------:R-:W-:Y:S02]  /*9990*/  FSEL R249, R20, -INF , !P1 ;  /* 0xff80000014f97808 */ /* 0x000fe40004800000 */
[----:B------:R-:W-:-:S04]  /*99a0*/  FSEL R205, R21, -INF , !P5 ;  /* 0xff80000015cd7808 */ /* 0x000fc80006800000 */
[----:B------:R-:W-:Y:S01]  /*99b0*/  HMMA.16816.F32.BF16 R32, R4, R18, R52 ;  /* 0x000000120420723c */ /* 0x000fe20000041834 */
[----:B------:R1:W-:Y:S06]  /*99c0*/  I2F R26, R17 ;  /* 0x00000011001a7306 */ /* 0x0003ec0000201400 */
[--C-:B------:R-:W-:Y:S02]  /*99d0*/  IMAD.IADD R18, R224, 0x1, -R16.reuse ;  /* 0x00000001e0127824 */ /* 0x100fe400078e0a10 */
[-C--:B------:R-:W-:Y:S02]  /*99e0*/  FFMA.FTZ R19, R24, -R222.reuse, R43 ;  /* 0x800000de18137223 */ /* 0x080fe4000001002b */
[----:B-----5:R-:W-:Y:S01]  /*99f0*/  FFMA.FTZ R24, R22, -R222, R39 ;  /* 0x800000de16187223 */ /* 0x020fe20000010027 */
[----:B------:R2:W3:Y:S01]  /*9a00*/  I2F R28, R3 ;  /* 0x00000003001c7306 */ /* 0x0004e20000201400 */
[----:B------:R-:W4:Y:S01]  /*9a10*/  LDSM.16.M88.4 R20, [R219+0x8c00] ;  /* 0x008c0000db14783b */ /* 0x000f220000000200 */
[----:B------:R-:W-:Y:S01]  /*9a20*/  IABS R2, R18 ;  /* 0x0000001200027213 */ /* 0x000fe20000000000 */
[----:B-1----:R-:W-:Y:S01]  /*9a30*/  IMAD.IADD R17, R227, 0x1, -R16 ;  /* 0x00000001e3117824 */ /* 0x002fe200078e0a10 */
[----:B------:R-:W-:-:S02]  /*9a40*/  FSEL R66, R19, -INF , !P6 ;  /* 0xff80000013427808 */ /* 0x000fc40007000000 */
[C---:B------:R-:W-:Y:S02]  /*9a50*/  ISETP.GE.AND P1, PT, R16.reuse, R235, PT ;  /* 0x000000eb1000720c */ /* 0x040fe40003f26270 */
[----:B------:R1:W5:Y:S01]  /*9a60*/  I2F R25, R2 ;  /* 0x0000000200197306 */ /* 0x0003620000201400 */
[----:B------:R-:W-:Y:S02]  /*9a70*/  IABS R17, R17 ;  /* 0x0000001100117213 */ /* 0x000fe40000000000 */
[----:B------:R-:W-:Y:S01]  /*9a80*/  ISETP.GE.AND P5, PT, R16, R233, PT ;  /* 0x000000e91000720c */ /* 0x000fe20003fa6270 */
[----:B------:R-:W-:Y:S01]  /*9a90*/  HMMA.16816.F32.BF16 R40, R12, R198, R108 ;  /* 0x000000c60c28723c */ /* 0x000fe2000004186c */
[----:B--2---:R-:W-:-:S03]  /*9aa0*/  IADD3 R3, R0, 0x29, RZ ;  /* 0x0000002900037810 */ /* 0x004fc60007ffe0ff */
[----:B------:R2:W2:Y:S01]  /*9ab0*/  I2F R19, R17 ;  /* 0x0000001100137306 */ /* 0x0004a20000201400 */
[----:B------:R-:W-:Y:S01]  /*9ac0*/  FSEL R212, R24, -INF , !P0 ;  /* 0xff80000018d47808 */ /* 0x000fe20004000000 */
[----:B------:R-:W-:-:S04]  /*9ad0*/  DEPBAR.LE SB0, 0x0 ;  /* 0x000080000000791a */ /* 0x000fc80000000000 */
[--C-:B-1----:R-:W-:Y:S01]  /*9ae0*/  IMAD.IADD R2, R226, 0x1, -R3.reuse ;  /* 0x00000001e2027824 */ /* 0x102fe200078e0a03 */
[C---:B------:R-:W-:Y:S02]  /*9af0*/  ISETP.GE.AND P6, PT, R16.reuse, R234, PT ;  /* 0x000000ea1000720c */ /* 0x040fe40003fc6270 */
[C---:B------:R-:W-:Y:S02]  /*9b00*/  ISETP.GE.AND P0, PT, R16.reuse, R232, PT ;  /* 0x000000e81000720c */ /* 0x040fe40003f06270 */
[----:B------:R-:W-:Y:S01]  /*9b10*/  IABS R2, R2 ;  /* 0x0000000200027213 */ /* 0x000fe20000000000 */
[----:B--2---:R-:W-:Y:S01]  /*9b20*/  IMAD.IADD R17, R225, 0x1, -R3 ;  /* 0x00000001e1117824 */ /* 0x004fe200078e0a03 */
[C---:B------:R-:W-:Y:S02]  /*9b30*/  ISETP.LT.OR P1, PT, R16.reuse, R231, P1 ;  /* 0x000000e71000720c */ /* 0x040fe40000f21670 */
[----:B------:R1:W2:Y:S01]  /*9b40*/  I2F R27, R2 ;  /* 0x00000002001b7306 */ /* 0x0002a20000201400 */
[----:B------:R-:W-:-:S02]  /*9b50*/  ISETP.LT.OR P6, PT, R16, R230, P6 ;  /* 0x000000e61000720c */ /* 0x000fc400037c1670 */
[C---:B------:R-:W-:Y:S02]  /*9b60*/  ISETP.LT.OR P5, PT, R16.reuse, R229, P5 ;  /* 0x000000e51000720c */ /* 0x040fe40002fa1670 */
[----:B------:R-:W-:Y:S02]  /*9b70*/  ISETP.LT.OR P0, PT, R16, R228, P0 ;  /* 0x000000e41000720c */ /* 0x000fe40000701670 */
[----:B------:R-:W-:Y:S01]  /*9b80*/  IABS R16, R17 ;  /* 0x0000001100107213 */ /* 0x000fe20000000000 */
[----:B---3--:R-:W-:Y:S02]  /*9b90*/  FFMA.FTZ R18, R28, -R222, R32 ;  /* 0x800000de1c127223 */ /* 0x008fe40000010020 */
[----:B-1----:R-:W-:Y:S02]  /*9ba0*/  IMAD.IADD R2, R224, 0x1, -R3 ;  /* 0x00000001e0027824 */ /* 0x002fe400078e0a03 */
[----:B------:R-:W-:-:S03]  /*9bb0*/  IMAD.MOV.U32 R13, RZ, RZ, R16 ;  /* 0x000000ffff0d7224 */ /* 0x000fc600078e0010 */
[----:B------:R-:W-:Y:S01]  /*9bc0*/  IABS R12, R2 ;  /* 0x00000002000c7213 */ /* 0x000fe20000000000 */
[-C--:B------:R-:W-:Y:S01]  /*9bd0*/  FFMA.FTZ R17, R26, -R222.reuse, R34 ;  /* 0x800000de1a117223 */ /* 0x080fe20000010022 */
[----:B------:R1:W3:Y:S01]  /*9be0*/  I2F R24, R13 ;  /* 0x0000000d00187306 */ /* 0x0002e20000201400 */
[-C--:B-----5:R-:W-:Y:S01]  /*9bf0*/  FFMA.FTZ R16, R25, -R222.reuse, R44 ;  /* 0x800000de19107223 */ /* 0x0a0fe2000001002c */
[----:B------:R-:W-:Y:S01]  /*9c00*/  IADD3 R2, R0, 0x30, RZ ;  /* 0x0000003000027810 */ /* 0x000fe20007ffe0ff */
[----:B------:R-:W-:Y:S02]  /*9c10*/  FFMA.FTZ R15, R19, -R222, R46 ;  /* 0x800000de130f7223 */ /* 0x000fe4000001002e */
[----:B------:R-:W-:Y:S01]  /*9c20*/  IMAD.IADD R14, R227, 0x1, -R3 ;  /* 0x00000001e30e7824 */ /* 0x000fe200078e0a03 */
[----:B------:R-:W-:Y:S01]  /*9c30*/  FSEL R213, R18, -INF , !P1 ;  /* 0xff80000012d57808 */ /* 0x000fe20004800000 */
[----:B------:R-:W-:Y:S01]  /*9c40*/  IMAD.MOV.U32 R111, RZ, RZ, R195 ;  /* 0x000000ffff6f7224 */ /* 0x000fe200078e00c3 */
[----:B------:R-:W-:-:S02]  /*9c50*/  FSEL R52, R17, -INF , !P6 ;  /* 0xff80000011347808 */ /* 0x000fc40007000000 */
[----:B------:R-:W-:Y:S02]  /*9c60*/  FSEL R195, R16, -INF , !P5 ;  /* 0xff80000010c37808 */ /* 0x000fe40006800000 */
[----:B------:R-:W-:Y:S01]  /*9c70*/  FSEL R198, R15, -INF , !P0 ;  /* 0xff8000000fc67808 */ /* 0x000fe20004000000 */
[----:B-1----:R-:W-:Y:S01]  /*9c80*/  IMAD.MOV.U32 R13, RZ, RZ, R12 ;  /* 0x000000ffff0d7224 */ /* 0x002fe200078e000c */
[C---:B------:R-:W-:Y:S01]  /*9c90*/  ISETP.GE.AND P1, PT, R3.reuse, R235, PT ;  /* 0x000000eb0300720c */ /* 0x040fe20003f26270 */
[----:B------:R-:W-:Y:S01]  /*9ca0*/  IMAD.MOV.U32 R108, RZ, RZ, R250 ;  /* 0x000000ffff6c7224 */ /* 0x000fe200078e00fa */
[----:B------:R-:W-:Y:S01]  /*9cb0*/  IABS R12, R14 ;  /* 0x0000000e000c7213 */ /* 0x000fe20000000000 */
[----:B------:R1:W5:Y:S01]  /*9cc0*/  I2F R18, R13 ;  /* 0x0000000d00127306 */ /* 0x0003620000201400 */
[C---:B------:R-:W-:Y:S01]  /*9cd0*/  ISETP.GE.AND P6, PT, R3.reuse, R234, PT ;  /* 0x000000ea0300720c */ /* 0x040fe20003fc6270 */
[----:B------:R-:W-:Y:S01]  /*9ce0*/  IMAD.MOV.U32 R109, RZ, RZ, R248 ;  /* 0x000000ffff6d7224 */ /* 0x000fe200078e00f8 */
[C---:B------:R-:W-:Y:S01]  /*9cf0*/  ISETP.GE.AND P5, PT, R3.reuse, R233, PT ;  /* 0x000000e90300720c */ /* 0x040fe20003fa6270 */
[----:B------:R-:W-:Y:S01]  /*9d00*/  IMAD.MOV.U32 R110, RZ, RZ, R242 ;  /* 0x000000ffff6e7224 */ /* 0x000fe200078e00f2 */
[----:B------:R-:W-:-:S02]  /*9d10*/  ISETP.GE.AND P0, PT, R3, R232, PT ;  /* 0x000000e80300720c */ /* 0x000fc40003f06270 */
[C---:B------:R-:W-:Y:S01]  /*9d20*/  ISETP.LT.OR P1, PT, R3.reuse, R231, P1 ;  /* 0x000000e70300720c */ /* 0x040fe20000f21670 */
[----:B------:R2:W2:Y:S01]  /*9d30*/  I2F R17, R12 ;  /* 0x0000000c00117306 */ /* 0x0004a20000201400 */
[C---:B------:R-:W-:Y:S02]  /*9d40*/  ISETP.LT.OR P6, PT, R3.reuse, R230, P6 ;  /* 0x000000e60300720c */ /* 0x040fe400037c1670 */
[C---:B------:R-:W-:Y:S01]  /*9d50*/  ISETP.LT.OR P5, PT, R3.reuse, R229, P5 ;  /* 0x000000e50300720c */ /* 0x040fe20002fa1670 */
[--C-:B-1----:R-:W-:Y:S01]  /*9d60*/  IMAD.IADD R13, R226, 0x1, -R2.reuse ;  /* 0x00000001e20d7824 */ /* 0x102fe200078e0a02 */
[----:B------:R-:W-:Y:S01]  /*9d70*/  ISETP.LT.OR P0, PT, R3, R228, P0 ;  /* 0x000000e40300720c */ /* 0x000fe20000701670 */
[----:B------:R-:W-:Y:S01]  /*9d80*/  IMAD.IADD R3, R225, 0x1, -R2 ;  /* 0x00000001e1037824 */ /* 0x000fe200078e0a02 */
[----:B----4-:R-:W-:Y:S02]  /*9d90*/  HMMA.16816.F32.BF16 R36, R4, R20, R48 ;  /* 0x000000140424723c */ /* 0x010fe40000041830 */
[----:B--2---:R-:W-:Y:S01]  /*9da0*/  IABS R12, R13 ;  /* 0x0000000d000c7213 */ /* 0x004fe20000000000 */
[----:B------:R-:W-:-:S05]  /*9db0*/  FFMA.FTZ R14, R27, -R222, R33 ;  /* 0x800000de1b0e7223 */ /* 0x000fca0000010021 */
[----:B------:R-:W-:Y:S01]  /*9dc0*/  HMMA.16816.F32.BF16 R28, R8, R20, R108 ;  /* 0x00000014081c723c */ /* 0x000fe2000004186c */
[----:B------:R1:W-:Y:S01]  /*9dd0*/  I2F R20, R12 ;  /* 0x0000000c00147306 */ /* 0x0003e20000201400 */
[----:B------:R-:W-:Y:S02]  /*9de0*/  IABS R3, R3 ;  /* 0x0000000300037213 */ /* 0x000fe40000000000 */
[----:B------:R-:W-:Y:S01]  /*9df0*/  FSEL R199, R14, -INF , !P1 ;  /* 0xff8000000ec77808 */ /* 0x000fe20004800000 */
[--C-:B------:R-:W-:Y:S02]  /*9e00*/  IMAD.IADD R14, R227, 0x1, -R2.reuse ;  /* 0x00000001e30e7824 */ /* 0x100fe400078e0a02 */
[----:B------:R-:W-:Y:S01]  /*9e10*/  IMAD.MOV.U32 R13, RZ, RZ, R3 ;  /* 0x000000ffff0d7224 */ /* 0x000fe200078e0003 */
[----:B------:R-:W-:Y:S01]  /*9e20*/  IADD3 R3, R0, 0x31, RZ ;  /* 0x0000003100037810 */ /* 0x000fe20007ffe0ff */
[----:B-1----:R-:W-:Y:S02]  /*9e30*/  IMAD.IADD R12, R224, 0x1, -R2 ;  /* 0x00000001e00c7824 */ /* 0x002fe400078e0a02 */
[----:B------:R1:W2:Y:S03]  /*9e40*/  I2F R19, R13 ;  /* 0x0000000d00137306 */ /* 0x0002a60000201400 */
[----:B------:R-:W-:Y:S01]  /*9e50*/  IABS R12, R12 ;  /* 0x0000000c000c7213 */ /* 0x000fe20000000000 */
[----:B---3--:R-:W-:-:S02]  /*9e60*/  FFMA.FTZ R15, R24, -R222, R35 ;  /* 0x800000de180f7223 */ /* 0x008fc40000010023 */
[-C--:B-----5:R-:W-:Y:S02]  /*9e70*/  FFMA.FTZ R16, R18, -R222.reuse, R45 ;  /* 0x800000de12107223 */ /* 0x0a0fe4000001002d */
[----:B------:R-:W-:Y:S02]  /*9e80*/  FFMA.FTZ R17, R17, -R222, R47 ;  /* 0x800000de11117223 */ /* 0x000fe4000001002f */
[----:B-1----:R-:W-:Y:S01]  /*9e90*/  IMAD.MOV.U32 R13, RZ, RZ, R12 ;  /* 0x000000ffff0d7224 */ /* 0x002fe200078e000c */
[----:B------:R-:W-:Y:S01]  /*9ea0*/  IABS R12, R14 ;  /* 0x0000000e000c7213 */ /* 0x000fe20000000000 */
[----:B------:R-:W-:Y:S02]  /*9eb0*/  IMAD.IADD R14, R226, 0x1, -R3 ;  /* 0x00000001e20e7824 */ /* 0x000fe400078e0a03 */
[----:B------:R1:W3:Y:S01]  /*9ec0*/  I2F R18, R13 ;  /* 0x0000000d00127306 */ /* 0x0002e20000201400 */
[----:B------:R-:W-:Y:S01]  /*9ed0*/  IMAD.MOV.U32 R110, RZ, RZ, R193 ;  /* 0x000000ffff6e7224 */ /* 0x000fe200078e00c1 */
[----:B------:R-:W-:Y:S01]  /*9ee0*/  FSEL R215, R15, -INF , !P6 ;  /* 0xff8000000fd77808 */ /* 0x000fe20007000000 */
[----:B------:R-:W-:Y:S01]  /*9ef0*/  IMAD.MOV.U32 R111, RZ, RZ, R190 ;  /* 0x000000ffff6f7224 */ /* 0x000fe200078e00be */
[----:B------:R-:W-:-:S02]  /*9f00*/  FSEL R190, R16, -INF , !P5 ;  /* 0xff80000010be7808 */ /* 0x000fc40006800000 */
[----:B------:R-:W-:Y:S02]  /*9f10*/  FSEL R193, R17, -INF , !P0 ;  /* 0xff80000011c17808 */ /* 0x000fe40004000000 */
[C---:B------:R-:W-:Y:S02]  /*9f20*/  ISETP.GE.AND P1, PT, R2.reuse, R235, PT ;  /* 0x000000eb0200720c */ /* 0x040fe40003f26270 */
[C---:B------:R-:W-:Y:S02]  /*9f30*/  ISETP.GE.AND P6, PT, R2.reuse, R234, PT ;  /* 0x000000ea0200720c */ /* 0x040fe40003fc6270 */
[C---:B------:R-:W-:Y:S01]  /*9f40*/  ISETP.GE.AND P5, PT, R2.reuse, R233, PT ;  /* 0x000000e90200720c */ /* 0x040fe20003fa6270 */
[----:B-1----:R-:W-:Y:S01]  /*9f50*/  IMAD.MOV.U32 R13, RZ, RZ, R12 ;  /* 0x000000ffff0d7224 */ /* 0x002fe200078e000c */
[----:B------:R-:W-:Y:S01]  /*9f60*/  IABS R12, R14 ;  /* 0x0000000e000c7213 */ /* 0x000fe20000000000 */
[----:B------:R-:W-:Y:S01]  /*9f70*/  IMAD.IADD R14, R225, 0x1, -R3 ;  /* 0x00000001e10e7824 */ /* 0x000fe200078e0a03 */
[----:B------:R-:W-:Y:S01]  /*9f80*/  ISETP.GE.AND P0, PT, R2, R232, PT ;  /* 0x000000e80200720c */ /* 0x000fe20003f06270 */
[----:B------:R1:W4:Y:S01]  /*9f90*/  I2F R15, R13 ;  /* 0x0000000d000f7306 */ /* 0x0003220000201400 */
[----:B------:R-:W-:-:S02]  /*9fa0*/  IMAD.MOV.U32 R108, RZ, RZ, R241 ;  /* 0x000000ffff6c7224 */ /* 0x000fc400078e00f1 */
[----:B------:R-:W-:Y:S01]  /*9fb0*/  IMAD.MOV.U32 R109, RZ, RZ, R206 ;  /* 0x000000ffff6d7224 */ /* 0x000fe200078e00ce */
[----:B------:R-:W-:Y:S01]  /*9fc0*/  BAR.SYNC.DEFER_BLOCKING 0x0 ;  /* 0x0000000000007b1d */ /* 0x000fe20000010000 */
[C---:B------:R-:W-:Y:S02]  /*9fd0*/  ISETP.LT.OR P1, PT, R2.reuse, R231, P1 ;  /* 0x000000e70200720c */ /* 0x040fe40000f21670 */
[C---:B------:R-:W-:Y:S02]  /*9fe0*/  ISETP.LT.OR P6, PT, R2.reuse, R230, P6 ;  /* 0x000000e60200720c */ /* 0x040fe400037c1670 */
[C---:B------:R-:W-:Y:S02]  /*9ff0*/  ISETP.LT.OR P5, PT, R2.reuse, R229, P5 ;  /* 0x000000e50200720c */ /* 0x040fe40002fa1670 */
[----:B------:R-:W-:Y:S01]  /*a000*/  ISETP.LT.OR P0, PT, R2, R228, P0 ;  /* 0x000000e40200720c */ /* 0x000fe20000701670 */
[--C-:B------:R-:W-:Y:S02]  /*a010*/  IMAD.IADD R2, R224, 0x1, -R3.reuse ;  /* 0x00000001e0027824 */ /* 0x100fe400078e0a03 */
[----:B-1----:R-:W-:Y:S01]  /*a020*/  IMAD.MOV.U32 R13, RZ, RZ, R12 ;  /* 0x000000ffff0d7224 */ /* 0x002fe200078e000c */
[----:B------:R-:W-:Y:S01]  /*a030*/  IABS R12, R14 ;  /* 0x0000000e000c7213 */ /* 0x000fe20000000000 */
[----:B------:R-:W-:Y:S02]  /*a040*/  HMMA.16816.F32.BF16 R24, R8, R22, R108 ;  /* 0x000000160818723c */ /* 0x000fe4000004186c */
[----:B------:R1:W5:Y:S05]  /*a050*/  I2F R17, R13 ;  /* 0x0000000d00117306 */ /* 0x00036a0000201400 */
[----:B------:R-:W-:Y:S01]  /*a060*/  IMAD.MOV.U32 R9, RZ, RZ, R12 ;  /* 0x000000ffff097224 */ /* 0x000fe200078e000c */
[----:B------:R-:W-:Y:S01]  /*a070*/  IABS R8, R2 ;  /* 0x0000000200087213 */ /* 0x000fe20000000000 */
[----:B------:R-:W-:-:S02]  /*a080*/  IMAD.IADD R10, R227, 0x1, -R3 ;  /* 0x00000001e30a7824 */ /* 0x000fc400078e0a03 */
[----:B------:R5:W5:Y:S01]  /*a090*/  I2F R16, R9 ;  /* 0x0000000900107306 */ /* 0x000b620000201400 */
[-C--:B--2---:R-:W-:Y:S02]  /*a0a0*/  FFMA.FTZ R11, R19, -R222.reuse, R38 ;  /* 0x800000de130b7223 */ /* 0x084fe40000010026 */
[-C--:B---3--:R-:W-:Y:S02]  /*a0b0*/  FFMA.FTZ R14, R18, -R222.reuse, R28 ;  /* 0x800000de120e7223 */ /* 0x088fe4000001001c */
[-C--:B----4-:R-:W-:Y:S02]  /*a0c0*/  FFMA.FTZ R12, R15, -R222.reuse, R30 ;  /* 0x800000de0f0c7223 */ /* 0x090fe4000001001e */
[----:B-1----:R-:W-:Y:S01]  /*a0d0*/  FFMA.FTZ R13, R20, -R222, R36 ;  /* 0x800000de140d7223 */ /* 0x002fe20000010024 */
[----:B------:R-:W-:Y:S02]  /*a0e0*/  IADD3 R2, R0, 0x38, RZ ;  /* 0x0000003800027810 */ /* 0x000fe40007ffe0ff */
[----:B------:R-:W-:-:S02]  /*a0f0*/  FSEL R32, R11, -INF , !P6 ;  /* 0xff8000000b207808 */ /* 0x000fc40007000000 */
[----:B------:R-:W-:Y:S01]  /*a100*/  FSEL R33, R13, -INF , !P1 ;  /* 0xff8000000d217808 */ /* 0x000fe20004800000 */
[----:B-----5:R-:W-:Y:S01]  /*a110*/  IMAD.MOV.U32 R9, RZ, RZ, R8 ;  /* 0x000000ffff097224 */ /* 0x020fe200078e0008 */
[----:B------:R-:W-:Y:S02]  /*a120*/  IABS R8, R10 ;  /* 0x0000000a00087213 */ /* 0x000fe40000000000 */
[----:B------:R-:W-:Y:S01]  /*a130*/  FSEL R250, R14, -INF , !P5 ;  /* 0xff8000000efa7808 */ /* 0x000fe20006800000 */
[----:B------:R1:W-:Y:S01]  /*a140*/  I2F R13, R9 ;  /* 0x00000009000d7306 */ /* 0x0003e20000201400 */
[----:B------:R-:W-:Y:S02]  /*a150*/  FSEL R34, R12, -INF , !P0 ;  /* 0xff8000000c227808 */ /* 0x000fe40004000000 */
[C---:B------:R-:W-:Y:S02]  /*a160*/  ISETP.GE.AND P1, PT, R3.reuse, R235, PT ;  /* 0x000000eb0300720c */ /* 0x040fe40003f26270 */
[----:B------:R-:W-:-:S02]  /*a170*/  ISETP.GE.AND P6, PT, R3, R234, PT ;  /* 0x000000ea0300720c */ /* 0x000fc40003fc6270 */
[C---:B------:R-:W-:Y:S02]  /*a180*/  ISETP.GE.AND P5, PT, R3.reuse, R233, PT ;  /* 0x000000e90300720c */ /* 0x040fe40003fa6270 */
[C---:B------:R-:W-:Y:S01]  /*a190*/  ISETP.GE.AND P0, PT, R3.reuse, R232, PT ;  /* 0x000000e80300720c */ /* 0x040fe20003f06270 */
[----:B------:R-:W-:Y:S01]  /*a1a0*/  IMAD.IADD R10, R226, 0x1, -R2 ;  /* 0x00000001e20a7824 */ /* 0x000fe200078e0a02 */
[C---:B------:R-:W-:Y:S01]  /*a1b0*/  ISETP.LT.OR P1, PT, R3.reuse, R231, P1 ;  /* 0x000000e70300720c */ /* 0x040fe20000f21670 */
[----:B-1----:R-:W-:Y:S01]  /*a1c0*/  IMAD.MOV.U32 R9, RZ, RZ, R8 ;  /* 0x000000ffff097224 */ /* 0x002fe200078e0008 */
[C---:B------:R-:W-:Y:S02]  /*a1d0*/  ISETP.LT.OR P6, PT, R3.reuse, R230, P6 ;  /* 0x000000e60300720c */ /* 0x040fe400037c1670 */
[C---:B------:R-:W-:Y:S01]  /*a1e0*/  ISETP.LT.OR P5, PT, R3.reuse, R229, P5 ;  /* 0x000000e50300720c */ /* 0x040fe20002fa1670 */
[----:B------:R1:W2:Y:S01]  /*a1f0*/  I2F R11, R9 ;  /* 0x00000009000b7306 */ /* 0x0002a20000201400 */
[----:B------:R-:W-:Y:S01]  /*a200*/  ISETP.LT.OR P0, PT, R3, R228, P0 ;  /* 0x000000e40300720c */ /* 0x000fe20000701670 */
[----:B------:R-:W-:Y:S01]  /*a210*/  IMAD.IADD R3, R224, 0x1, -R2 ;  /* 0x00000001e0037824 */ /* 0x000fe200078e0a02 */
[----:B------:R-:W-:Y:S01]  /*a220*/  IABS R8, R10 ;  /* 0x0000000a00087213 */ /* 0x000fe20000000000 */
[----:B------:R-:W-:Y:S01]  /*a230*/  HMMA.16816.F32.BF16 R20, R4, R22, R40 ;  /* 0x000000160414723c */ /* 0x000fe20000041828 */
[----:B------:R-:W-:-:S02]  /*a240*/  IADD3 R0, R0, 0x39, RZ ;  /* 0x0000003900007810 */ /* 0x000fc40007ffe0ff */
[----:B------:R-:W-:-:S04]  /*a250*/  IABS R3, R3 ;  /* 0x0000000300037213 */ /* 0x000fc80000000000 */
[--C-:B------:R-:W-:Y:S02]  /*a260*/  IMAD.IADD R5, R227, 0x1, -R2.reuse ;  /* 0x00000001e3057824 */ /* 0x100fe400078e0a02 */
[----:B------:R-:W-:Y:S02]  /*a270*/  IMAD.IADD R10, R225, 0x1, -R2 ;  /* 0x00000001e10a7824 */ /* 0x000fe400078e0a02 */
[----:B------:R-:W-:Y:S02]  /*a280*/  IMAD.MOV.U32 R4, RZ, RZ, R3 ;  /* 0x000000ffff047224 */ /* 0x000fe400078e0003 */
[----:B-1----:R-:W-:Y:S01]  /*a290*/  IMAD.MOV.U32 R9, RZ, RZ, R8 ;  /* 0x000000ffff097224 */ /* 0x002fe200078e0008 */
[----:B------:R-:W-:Y:S01]  /*a2a0*/  IABS R3, R5 ;  /* 0x0000000500037213 */ /* 0x000fe20000000000 */
[----:B------:R-:W-:Y:S02]  /*a2b0*/  IMAD.IADD R5, R226, 0x1, -R0 ;  /* 0x00000001e2057824 */ /* 0x000fe400078e0a00 */
[----:B------:R2:W1:Y:S01]  /*a2c0*/  I2F R14, R9 ;  /* 0x00000009000e7306 */ /* 0x0004620000201400 */
[----:B------:R-:W-:Y:S01]  /*a2d0*/  IABS R8, R10 ;  /* 0x0000000a00087213 */ /* 0x000fe20000000000 */
[----:B------:R-:W-:-:S02]  /*a2e0*/  FFMA.FTZ R6, R17, -R222, R37 ;  /* 0x800000de11067223 */ /* 0x000fc40000010025 */
[----:B------:R-:W-:-:S04]  /*a2f0*/  FFMA.FTZ R7, R16, -R222, R39 ;  /* 0x800000de10077223 */ /* 0x000fc80000010027 */
[----:B------:R3:W-:Y:S01]  /*a300*/  I2F R12, R8 ;  /* 0x00000008000c7306 */ /* 0x0007e20000201400 */
[----:B--2---:R-:W-:-:S07]  /*a310*/  FFMA.FTZ R9, R11, -R222, R31 ;  /* 0x800000de0b097223 */ /* 0x004fce000001001f */
[----:B------:R2:W-:Y:S01]  /*a320*/  I2F R11, R4 ;  /* 0x00000004000b7306 */ /* 0x0005e20000201400 */
[----:B------:R-:W-:Y:S01]  /*a330*/  FSEL R53, R6, -INF , !P1 ;  /* 0xff80000006357808 */ /* 0x000fe20004800000 */
[----:B---3--:R-:W-:Y:S01]  /*a340*/  FFMA.FTZ R8, R13, -R222, R29 ;  /* 0x800000de0d087223 */ /* 0x008fe2000001001d */
[----:B------:R-:W-:Y:S01]  /*a350*/  FSEL R54, R7, -INF , !P6 ;  /* 0xff80000007367808 */ /* 0x000fe20007000000 */
[----:B--2---:R-:W-:Y:S01]  /*a360*/  IMAD.MOV.U32 R4, RZ, RZ, R3 ;  /* 0x000000ffff047224 */ /* 0x004fe200078e0003 */
[----:B------:R-:W-:-:S03]  /*a370*/  IABS R3, R5 ;  /* 0x0000000500037213 */ /* 0x000fc60000000000 */
[----:B------:R2:W-:Y:S01]  /*a380*/  I2F R10, R4 ;  /* 0x00000004000a7306 */ /* 0x0005e20000201400 */
[----:B------:R-:W-:Y:S02]  /*a390*/  FSEL R208, R8, -INF , !P5 ;  /* 0xff80000008d07808 */ /* 0x000fe40006800000 */
[----:B------:R-:W-:Y:S02]  /*a3a0*/  FSEL R241, R9, -INF , !P0 ;  /* 0xff80000009f17808 */ /* 0x000fe40004000000 */
[C---:B------:R-:W-:Y:S02]  /*a3b0*/  ISETP.GE.AND P1, PT, R2.reuse, R235, PT ;  /* 0x000000eb0200720c */ /* 0x040fe40003f26270 */
[C---:B------:R-:W-:Y:S02]  /*a3c0*/  ISETP.GE.AND P6, PT, R2.reuse, R234, PT ;  /* 0x000000ea0200720c */ /* 0x040fe40003fc6270 */
[C---:B------:R-:W-:Y:S02]  /*a3d0*/  ISETP.GE.AND P5, PT, R2.reuse, R233, PT ;  /* 0x000000e90200720c */ /* 0x040fe40003fa6270 */
[----:B------:R-:W-:Y:S01]  /*a3e0*/  ISETP.GE.AND P0, PT, R2, R232, PT ;  /* 0x000000e80200720c */ /* 0x000fe20003f06270 */
[----:B--2---:R-:W-:-:S02]  /*a3f0*/  IMAD.MOV.U32 R4, RZ, RZ, R3 ;  /* 0x000000ffff047224 */ /* 0x004fc400078e0003 */
[--C-:B------:R-:W-:Y:S02]  /*a400*/  IMAD.IADD R5, R225, 0x1, -R0.reuse ;  /* 0x00000001e1057824 */ /* 0x100fe400078e0a00 */
[----:B------:R2:W3:Y:S01]  /*a410*/  I2F R7, R4 ;  /* 0x0000000400077306 */ /* 0x0004e20000201400 */
[C---:B------:R-:W-:Y:S02]  /*a420*/  ISETP.LT.OR P1, PT, R2.reuse, R231, P1 ;  /* 0x000000e70200720c */ /* 0x040fe40000f21670 */
[C---:B------:R-:W-:Y:S02]  /*a430*/  ISETP.LT.OR P6, PT, R2.reuse, R230, P6 ;  /* 0x000000e60200720c */ /* 0x040fe400037c1670 */
[C---:B------:R-:W-:Y:S02]  /*a440*/  ISETP.LT.OR P5, PT, R2.reuse, R229, P5 ;  /* 0x000000e50200720c */ /* 0x040fe40002fa1670 */
[----:B------:R-:W-:Y:S01]  /*a450*/  ISETP.LT.OR P0, PT, R2, R228, P0 ;  /* 0x000000e40200720c */ /* 0x000fe20000701670 */
[----:B------:R-:W-:Y:S01]  /*a460*/  IMAD.IADD R2, R227, 0x1, -R0 ;  /* 0x00000001e3027824 */ /* 0x000fe200078e0a00 */
[----:B------:R-:W-:Y:S01]  /*a470*/  IABS R3, R5 ;  /* 0x0000000500037213 */ /* 0x000fe20000000000 */
[----:B-1----:R-:W-:-:S02]  /*a480*/  FFMA.FTZ R8, R14, -R222, R20 ;  /* 0x800000de0e087223 */ /* 0x002fc40000010014 */
[----:B--2---:R-:W-:Y:S01]  /*a490*/  IMAD.IADD R4, R224, 0x1, -R0 ;  /* 0x00000001e0047824 */ /* 0x004fe200078e0a00 */
[----:B------:R-:W-:-:S04]  /*a4a0*/  IABS R2, R2 ;  /* 0x0000000200027213 */ /* 0x000fc80000000000 */
[----:B------:R-:W-:Y:S01]  /*a4b0*/  IABS R4, R4 ;  /* 0x0000000400047213 */ /* 0x000fe20000000000 */
[----:B------:R-:W-:Y:S01]  /*a4c0*/  IMAD.MOV.U32 R248, RZ, RZ, R251 ;  /* 0x000000fffff87224 */ /* 0x000fe200078e00fb */
[----:B------:R1:W-:Y:S01]  /*a4d0*/  I2F R9, R3 ;  /* 0x0000000300097306 */ /* 0x0003e20000201400 */
[----:B------:R-:W-:Y:S02]  /*a4e0*/  FSEL R251, R8, -INF , !P1 ;  /* 0xff80000008fb7808 */ /* 0x000fe40004800000 */
[----:B------:R-:W-:Y:S01]  /*a4f0*/  ISETP.GE.AND P1, PT, R0, R235, PT ;  /* 0x000000eb0000720c */ /* 0x000fe20003f26270 */
[----:B---3--:R-:W-:-:S03]  /*a500*/  FFMA.FTZ R7, R7, -R222, R21 ;  /* 0x800000de07077223 */ /* 0x008fc60000010015 */
[----:B------:R-:W-:Y:S01]  /*a510*/  ISETP.LT.OR P1, PT, R0, R231, P1 ;  /* 0x000000e70000720c */ /* 0x000fe20000f21670 */
[----:B------:R-:W-:Y:S01]  /*a520*/  I2F R2, R2 ;  /* 0x0000000200027306 */ /* 0x000fe20000201400 */
[----:B-1----:R-:W-:-:S07]  /*a530*/  IMAD.MOV.U32 R3, RZ, RZ, R4 ;  /* 0x000000ffff037224 */ /* 0x002fce00078e0004 */
[----:B------:R1:W2:Y:S01]  /*a540*/  I2F R5, R3 ;  /* 0x0000000300057306 */ /* 0x0002a20000201400 */
[-C--:B------:R-:W-:Y:S01]  /*a550*/  FFMA.FTZ R4, R12, -R222.reuse, R22 ;  /* 0x800000de0c047223 */ /* 0x080fe20000010016 */
[----:B------:R-:W-:Y:S01]  /*a560*/  FSEL R242, R7, -INF , !P1 ;  /* 0xff80000007f27808 */ /* 0x000fe20004800000 */
[----:B------:R-:W-:Y:S01]  /*a570*/  FFMA.FTZ R6, R11, -R222, R24 ;  /* 0x800000de0b067223 */ /* 0x000fe20000010018 */
[----:B------:R-:W-:Y:S02]  /*a580*/  ISETP.GT.AND P1, PT, R247, R248, PT ;  /* 0x000000f8f700720c */ /* 0x000fe40003f24270 */
[----:B------:R-:W-:Y:S02]  /*a590*/  FSEL R4, R4, -INF , !P6 ;  /* 0xff80000004047808 */ /* 0x000fe40007000000 */
[----:B------:R-:W-:Y:S02]  /*a5a0*/  FSEL R197, R6, -INF , !P5 ;  /* 0xff80000006c57808 */ /* 0x000fe40006800000 */
[----:B------:R-:W-:Y:S01]  /*a5b0*/  ISETP.GE.AND P6, PT, R0, R234, PT ;  /* 0x000000ea0000720c */ /* 0x000fe20003fc6270 */
[----:B-1----:R-:W-:Y:S01]  /*a5c0*/  FFMA.FTZ R3, R10, -R222, R26 ;  /* 0x800000de0a037223 */ /* 0x002fe2000001001a */
[----:B------:R-:W-:-:S04]  /*a5d0*/  ISETP.GE.AND P5, PT, R0, R233, PT ;  /* 0x000000e90000720c */ /* 0x000fc80003fa6270 */
[----:B------:R-:W-:Y:S02]  /*a5e0*/  FSEL R209, R3, -INF , !P0 ;  /* 0xff80000003d17808 */ /* 0x000fe40004000000 */
[C---:B------:R-:W-:Y:S01]  /*a5f0*/  ISETP.GE.AND P0, PT, R0.reuse, R232, PT ;  /* 0x000000e80000720c */ /* 0x040fe20003f06270 */
[----:B------:R1:W-:Y:S01]  /*a600*/  STL [R1], R4 ;  /* 0x0000000401007387 */ /* 0x0003e20000100800 */
[C---:B------:R-:W-:Y:S01]  /*a610*/  ISETP.LT.OR P6, PT, R0.reuse, R230, P6 ;  /* 0x000000e60000720c */ /* 0x040fe200037c1670 */
[----:B--2---:R-:W-:Y:S01]  /*a620*/  FFMA.FTZ R3, R5, -R222, R25 ;  /* 0x800000de05037223 */ /* 0x004fe20000010019 */
[C---:B------:R-:W-:Y:S02]  /*a630*/  ISETP.LT.OR P5, PT, R0.reuse, R229, P5 ;  /* 0x000000e50000720c */ /* 0x040fe40002fa1670 */
[----:B------:R-:W-:Y:S01]  /*a640*/  ISETP.LT.OR P0, PT, R0, R228, P0 ;  /* 0x000000e40000720c */ /* 0x000fe20000701670 */
[----:B------:R-:W-:Y:S01]  /*a650*/  FFMA.FTZ R0, R2, -R222, R27 ;  /* 0x800000de02007223 */ /* 0x000fe2000001001b */
[----:B------:R-:W-:-:S04]  /*a660*/  FSEL R196, R3, -INF , !P5 ;  /* 0xff80000003c47808 */ /* 0x000fc80006800000 */
[----:B------:R-:W-:Y:S01]  /*a670*/  FSEL R206, R0, -INF , !P0 ;  /* 0xff80000000ce7808 */ /* 0x000fe20004000000 */
[----:B-1----:R-:W-:-:S05]  /*a680*/  FFMA.FTZ R4, R9, -R222, R23 ;  /* 0x800000de09047223 */ /* 0x002fca0000010017 */
        /* <DEDUP_REMOVED lines=60> */
.L_x_242:
[----:B------:R-:W-:Y:S05]  /*aa50*/  BSYNC B0 ;  /* 0x0000000000007941 */ /* 0x000fea0003800000 */
.L_x_241:
[----:B------:R-:W0:Y:S02]  /*aa60*/  LDGDEPBAR ;  /* 0x00000000000079af */ /* 0x000e240000000000 */
.L_x_240:
[----:B-1----:R-:W2:Y:S01]  /*aa70*/  LDL.LU R5, [R1+0x28] ;  /* 0x0000280001057983 */ /* 0x002ea20000300800 */
[----:B------:R-:W-:-:S03]  /*aa80*/  MOV R55, R245 ;  /* 0x000000f500377202 */ /* 0x000fc60000000f00 */
[----:B------:R-:W3:Y:S04]  /*aa90*/  LDL.LU R6, [R1+0x20] ;  /* 0x0000200001067983 */ /* 0x000ee80000300800 */
[----:B------:R-:W4:Y:S04]  /*aaa0*/  LDL.LU R7, [R1+0x24] ;  /* 0x0000240001077983 */ /* 0x000f280000300800 */
[----:B------:R1:W-:Y:S01]  /*aab0*/  STL [R1+0x70], R219 ;  /* 0x000070db01007387 */ /* 0x0003e20000100800 */
[----:B------:R-:W-:-:S03]  /*aac0*/  FMNMX.FTZ R0, R103, R62, !PT ;  /* 0x0000003e67007209 */ /* 0x000fc60007810000 */
[----:B------:R-:W-:Y:S04]  /*aad0*/  LDSM.16.MT88.4 R16, [R216+0x9000] ;  /* 0x00900000d810783b */ /* 0x000fe80000004200 */
[----:B------:R-:W-:Y:S04]  /*aae0*/  LDSM.16.MT88.4 R20, [R216+0xa000] ;  /* 0x00a00000d814783b */ /* 0x000fe80000004200 */
[----:B------:R-:W-:Y:S04]  /*aaf0*/  LDSM.16.MT88.4 R48, [R218+0xa000] ;  /* 0x00a00000da30783b */ /* 0x000fe80000004200 */
[----:B------:R-:W-:Y:S04]  /*ab00*/  LDSM.16.MT88.4 R12, [R218+0x9000] ;  /* 0x00900000da0c783b */ /* 0x000fe80000004200 */
[----:B------:R-:W-:Y:S04]  /*ab10*/  LDSM.16.MT88.4 R44, [R216+0xb000] ;  /* 0x00b00000d82c783b */ /* 0x000fe80000004200 */
[----:B------:R-:W-:Y:S04]  /*ab20*/  LDSM.16.MT88.4 R36, [R218+0xb000] ;  /* 0x00b00000da24783b */ /* 0x000fe80000004200 */
[----:B-1----:R-:W2:Y:S01]  /*ab30*/  LDL.LU R219, [R1] ;  /* 0x0000000001db7983 */ /* 0x002ea20000300800 */
[----:B------:R-:W-:-:S04]  /*ab40*/  FMNMX.FTZ R0, R60, R0, !PT ;  /* 0x000000003c007209 */ /* 0x000fc80007810000 */
[----:B------:R-:W-:-:S04]  /*ab50*/  FMNMX.FTZ R0, R58, R0, !PT ;  /* 0x000000003a007209 */ /* 0x000fc80007810000 */
        /* <DEDUP_REMOVED lines=24> */
[----:B------:R-:W-:-:S03]  /*ace0*/  FMNMX.FTZ R2, R193, R2, !PT ;  /* 0x00000002c1027209 */ /* 0x000fc60007810000 */
[----:B------:R-:W1:Y:S01]  /*acf0*/  SHFL.BFLY PT, R4, R0, 0x2, 0x1f ;  /* 0x0c401f0000047f89 */ /* 0x000e6200000e0000 */
[----:B------:R-:W-:-:S04]  /*ad00*/  FMNMX.FTZ R2, R34, R2, !PT ;  /* 0x0000000222027209 */ /* 0x000fc80007810000 */
[----:B------:R-:W-:-:S04]  /*ad10*/  FMNMX.FTZ R2, R241, R2, !PT ;  /* 0x00000002f1027209 */ /* 0x000fc80007810000 */
[----:B------:R-:W-:-:S04]  /*ad20*/  FMNMX.FTZ R2, R209, R2, !PT ;  /* 0x00000002d1027209 */ /* 0x000fc80007810000 */
[----:B------:R-:W-:-:S05]  /*ad30*/  FMNMX.FTZ R2, R206, R2, !PT ;  /* 0x00000002ce027209 */ /* 0x000fca0007810000 */
[----:B------:R-:W1:Y:S02]  /*ad40*/  SHFL.BFLY PT, R3, R2, 0x2, 0x1f ;  /* 0x0c401f0002037f89 */ /* 0x000e6400000e0000 */
[----:B-1----:R-:W-:-:S05]  /*ad50*/  FMNMX.FTZ R0, R0, R4, !PT ;  /* 0x0000000400007209 */ /* 0x002fca0007810000 */
[----:B------:R-:W1:Y:S01]  /*ad60*/  SHFL.BFLY PT, R4, R0, 0x1, 0x1f ;  /* 0x0c201f0000047f89 */ /* 0x000e6200000e0000 */
[----:B------:R-:W-:-:S05]  /*ad70*/  FMNMX.FTZ R2, R2, R3, !PT ;  /* 0x0000000302027209 */ /* 0x000fca0007810000 */
[----:B------:R-:W1:Y:S02]  /*ad80*/  SHFL.BFLY PT, R3, R2, 0x1, 0x1f ;  /* 0x0c201f0002037f89 */ /* 0x000e6400000e0000 */
[----:B-1----:R-:W-:-:S04]  /*ad90*/  FMNMX.FTZ R245, R0, R4, !PT ;  /* 0x0000000400f57209 */ /* 0x002fc80007810000 */
[C---:B------:R-:W-:Y:S01]  /*ada0*/  FSETP.NEU.FTZ.AND P5, PT, R245.reuse, -INF , PT ;  /* 0xff800000f500780b */ /* 0x040fe20003fbd000 */
[----:B------:R-:W-:-:S05]  /*adb0*/  FMUL.FTZ R8, R245, c[0x0][0x23c] ;  /* 0x00008f00f5087a20 */ /* 0x000fca0000410000 */
[----:B------:R-:W-:-:S05]  /*adc0*/  FSEL R8, R8, RZ, P5 ;  /* 0x000000ff08087208 */ /* 0x000fca0002800000 */
[----:B------:R-:W-:-:S04]  /*add0*/  FFMA.FTZ R0, R62, c[0x0][0x23c], -R8 ;  /* 0x00008f003e007a23 */ /* 0x000fc80000010808 */
[----:B------:R1:W1:Y:S01]  /*ade0*/  MUFU.EX2 R4, R0 ;  /* 0x0000000000047308 */ /* 0x0002620000000800 */
[----:B------:R-:W-:-:S04]  /*adf0*/  FMNMX.FTZ R246, R2, R3, !PT ;  /* 0x0000000302f67209 */ /* 0x000fc80007810000 */
[C---:B------:R-:W-:Y:S01]  /*ae00*/  FSETP.NEU.FTZ.AND P0, PT, R246.reuse, -INF , PT ;  /* 0xff800000f600780b */ /* 0x040fe20003f1d000 */
[----:B------:R-:W-:Y:S02]  /*ae10*/  FMUL.FTZ R3, R246, c[0x0][0x23c] ;  /* 0x00008f00f6037a20 */ /* 0x000fe40000410000 */
[----:B-1----:R-:W-:-:S04]  /*ae20*/  FFMA.FTZ R0, R60, c[0x0][0x23c], -R8 ;  /* 0x00008f003c007a23 */ /* 0x002fc80000010808 */
[----:B------:R1:W1:Y:S01]  /*ae30*/  MUFU.EX2 R9, R0 ;  /* 0x0000000000097308 */ /* 0x0002620000000800 */
[----:B------:R-:W-:Y:S02]  /*ae40*/  FSEL R3, R3, RZ, P0 ;  /* 0x000000ff03037208 */ /* 0x000fe40000000000 */
[----:B------:R-:W-:Y:S01]  /*ae50*/  FMNMX.FTZ R2, R105, R237, !PT ;  /* 0x000000ed69027209 */ /* 0x000fe20007810000 */
[----:B-1----:R-:W-:-:S04]  /*ae60*/  FFMA.FTZ R0, R58, c[0x0][0x23c], -R8 ;  /* 0x00008f003a007a23 */ /* 0x002fc80000010808 */
[----:B------:R1:W-:Y:S01]  /*ae70*/  MUFU.EX2 R41, R0 ;  /* 0x0000000000297308 */ /* 0x0003e20000000800 */
[----:B------:R-:W-:Y:S02]  /*ae80*/  MOV R58, R4 ;  /* 0x00000004003a7202 */ /* 0x000fe40000000f00 */
[----:B------:R-:W-:Y:S02]  /*ae90*/  FMNMX.FTZ R4, R236, R2, !PT ;  /* 0x00000002ec047209 */ /* 0x000fe40007810000 */
[----:B------:R-:W-:Y:S02]  /*aea0*/  FMNMX.FTZ R2, R104, R239, !PT ;  /* 0x000000ef68027209 */ /* 0x000fe40007810000 */
[----:B------:R-:W-:Y:S01]  /*aeb0*/  FMNMX.FTZ R4, R203, R4, !PT ;  /* 0x00000004cb047209 */ /* 0x000fe20007810000 */
[----:B-1----:R-:W-:-:S04]  /*aec0*/  FFMA.FTZ R0, R56, c[0x0][0x23c], -R8 ;  /* 0x00008f0038007a23 */ /* 0x002fc80000010808 */
[----:B------:R1:W-:Y:S01]  /*aed0*/  MUFU.EX2 R31, R0 ;  /* 0x00000000001f7308 */ /* 0x0003e20000000800 */
        /* <DEDUP_REMOVED lines=9> */
[----:B------:R1:W1:Y:S01]  /*af70*/  MUFU.EX2 R10, R0 ;  /* 0x00000000000a7308 */ /* 0x0002620000000800 */
[----:B------:R-:W-:Y:S01]  /*af80*/  IMAD.MOV.U32 R61, RZ, RZ, R101 ;  /* 0x000000ffff3d7224 */ /* 0x000fe200078e0065 */
[----:B------:R-:W-:Y:S02]  /*af90*/  FMNMX.FTZ R2, R55, R2, !PT ;  /* 0x0000000237027209 */ /* 0x000fe40007810000 */
[----:B------:R-:W-:Y:S01]  /*afa0*/  FMNMX.FTZ R4, R210, R4, !PT ;  /* 0x00000004d2047209 */ /* 0x000fe20007810000 */
[----:B-1----:R-:W-:-:S04]  /*afb0*/  FFMA.FTZ R0, R59, c[0x0][0x23c], -R3 ;  /* 0x00008f003b007a23 */ /* 0x002fc80000010803 */
[----:B------:R1:W-:Y:S01]  /*afc0*/  MUFU.EX2 R40, R0 ;  /* 0x0000000000287308 */ /* 0x0003e20000000800 */
[----:B------:R-:W-:Y:S02]  /*afd0*/  FMNMX.FTZ R2, R61, R2, !PT ;  /* 0x000000023d027209 */ /* 0x000fe40007810000 */
[----:B----4-:R-:W-:Y:S01]  /*afe0*/  MOV R60, R7 ;  /* 0x00000007003c7202 */ /* 0x010fe20000000f00 */
[----:B---3--:R-:W-:Y:S01]  /*aff0*/  IMAD.MOV.U32 R7, RZ, RZ, R6 ;  /* 0x000000ffff077224 */ /* 0x008fe200078e0006 */
[----:B--2---:R-:W-:Y:S02]  /*b000*/  MOV R6, R5 ;  /* 0x0000000500067202 */ /* 0x004fe40000000f00 */
[----:B------:R-:W-:Y:S01]  /*b010*/  FSEL R5, R245, RZ, P5 ;  /* 0x000000fff5057208 */ /* 0x000fe20002800000 */
[----:B-1----:R-:W-:-:S04]  /*b020*/  FFMA.FTZ R0, R57, c[0x0][0x23c], -R3 ;  /* 0x00008f0039007a23 */ /* 0x002fc80000010803 */
[----:B------:R-:W-:Y:S01]  /*b030*/  FADD.FTZ R5, R103, -R5 ;  /* 0x8000000567057221 */ /* 0x000fe20000010000 */
[----:B------:R1:W-:Y:S03]  /*b040*/  MUFU.EX2 R30, R0 ;  /* 0x00000000001e7308 */ /* 0x0003e60000000800 */
[----:B------:R-:W-:Y:S01]  /*b050*/  FMUL.FTZ R101, R5, c[0x0][0x23c] ;  /* 0x00008f0005657a20 */ /* 0x000fe20000410000 */
[----:B------:R-:W-:Y:S02]  /*b060*/  FMNMX.FTZ R5, R202, R4, !PT ;  /* 0x00000004ca057209 */ /* 0x000fe40007810000 */
[----:B-1----:R-:W-:-:S05]  /*b070*/  FSEL R0, R246, RZ, P0 ;  /* 0x000000fff6007208 */ /* 0x002fca0000000000 */
[----:B------:R-:W-:Y:S01]  /*b080*/  FADD.FTZ R4, R102, -R0 ;  /* 0x8000000066047221 */ /* 0x000fe20000010000 */
[----:B------:R-:W-:Y:S02]  /*b090*/  FMNMX.FTZ R0, R243, R2, !PT ;  /* 0x00000002f3007209 */ /* 0x000fe40007810000 */
[----:B------:R-:W-:Y:S02]  /*b0a0*/  FMNMX.FTZ R2, R65, R5, !PT ;  /* 0x0000000541027209 */ /* 0x000fe40007810000 */
[----:B------:R-:W-:Y:S02]  /*b0b0*/  FMNMX.FTZ R0, R211, R0, !PT ;  /* 0x00000000d3007209 */ /* 0x000fe40007810000 */
[----:B------:R-:W-:Y:S02]  /*b0c0*/  FMNMX.FTZ R2, R249, R2, !PT ;  /* 0x00000002f9027209 */ /* 0x000fe40007810000 */
[----:B------:R-:W-:Y:S02]  /*b0d0*/  FMNMX.FTZ R0, R67, R0, !PT ;  /* 0x0000000043007209 */ /* 0x000fe40007810000 */
[----:B------:R-:W-:-:S02]  /*b0e0*/  FMNMX.FTZ R2, R213, R2, !PT ;  /* 0x00000002d5027209 */ /* 0x000fc40007810000 */
[----:B------:R-:W-:Y:S02]  /*b0f0*/  MOV R62, R52 ;  /* 0x00000034003e7202 */ /* 0x000fe40000000f00 */
        /* <DEDUP_REMOVED lines=8> */
[----:B------:R-:W-:Y:S02]  /*b180*/  MOV R103, R9 ;  /* 0x0000000900677202 */ /* 0x000fe40000000f00 */
[----:B------:R-:W-:Y:S02]  /*b190*/  FMNMX.FTZ R9, R54, R0, !PT ;  /* 0x0000000036097209 */ /* 0x000fe40007810000 */
[----:B------:R-:W-:-:S05]  /*b1a0*/  FMNMX.FTZ R0, R242, R2, !PT ;  /* 0x00000002f2007209 */ /* 0x000fca0007810000 */
[----:B------:R-:W1:Y:S01]  /*b1b0*/  SHFL.BFLY PT, R2, R0, 0x2, 0x1f ;  /* 0x0c401f0000027f89 */ /* 0x000e6200000e0000 */
[----:B------:R-:W-:Y:S01]  /*b1c0*/  MOV R59, R10 ;  /* 0x0000000a003b7202 */ /* 0x000fe20000000f00 */
[----:B------:R-:W-:Y:S01]  /*b1d0*/  FMUL.FTZ R4, R4, c[0x0][0x23c] ;  /* 0x00008f0004047a20 */ /* 0x000fe20000410000 */
[----:B------:R-:W-:Y:S01]  /*b1e0*/  MOV R28, R100 ;  /* 0x00000064001c7202 */ /* 0x000fe20000000f00 */
[----:B------:R-:W2:Y:S01]  /*b1f0*/  MUFU.EX2 R101, R101 ;  /* 0x0000006500657308 */ /* 0x000ea20000000800 */
[----:B-1----:R-:W-:Y:S02]  /*b200*/  FMNMX.FTZ R0, R0, R2, !PT ;  /* 0x0000000200007209 */ /* 0x002fe40007810000 */
[----:B------:R-:W-:-:S04]  /*b210*/  FMNMX.FTZ R2, R219, R9, !PT ;  /* 0x00000009db027209 */ /* 0x000fc80007810000 */
[----:B------:R-:W-:Y:S01]  /*b220*/  FMNMX.FTZ R2, R64, R2, !PT ;  /* 0x0000000240027209 */ /* 0x000fe20007810000 */
[----:B------:R1:W3:Y:S04]  /*b230*/  MUFU.EX2 R100, R4 ;  /* 0x0000000400647308 */ /* 0x0002e80000000800 */
[----:B------:R-:W4:Y:S01]  /*b240*/  SHFL.BFLY PT, R10, R2, 0x2, 0x1f ;  /* 0x0c401f00020a7f89 */ /* 0x000f2200000e0000 */
[----:B------:R-:W-:-:S03]  /*b250*/  MOV R43, R7 ;  /* 0x00000007002b7202 */ /* 0x000fc60000000f00 */
[----:B------:R-:W4:Y:S01]  /*b260*/  SHFL.BFLY PT, R9, R0, 0x1, 0x1f ;  /* 0x0c201f0000097f89 */ /* 0x000f2200000e0000 */
[----:B------:R-:W-:Y:S01]  /*b270*/  IMAD.MOV.U32 R29, RZ, RZ, R6 ;  /* 0x000000ffff1d7224 */ /* 0x000fe200078e0006 */
[----:B------:R-:W-:Y:S01]  /*b280*/  F2FP.BF16.PACK_AB R5, R59, R63 ;  /* 0x0000003f3b05723e */ /* 0x000fe200000010ff */
[----:B--2---:R-:W-:Y:S01]  /*b290*/  FMUL.FTZ R120, R120, R101 ;  /* 0x0000006578787220 */ /* 0x004fe20000410000 */
[----:B------:R-:W-:Y:S01]  /*b2a0*/  F2FP.BF16.PACK_AB R6, R31, R41 ;  /* 0x000000291f06723e */ /* 0x000fe200000010ff */
[-C--:B------:R-:W-:Y:S01]  /*b2b0*/  FMUL.FTZ R121, R121, R101.reuse ;  /* 0x0000006579797220 */ /* 0x080fe20000410000 */
[----:B------:R-:W-:Y:S01]  /*b2c0*/  F2FP.BF16.PACK_AB R7, R30, R40 ;  /* 0x000000281e07723e */ /* 0x000fe200000010ff */
[----:B------:R-:W-:Y:S01]  /*b2d0*/  FMUL.FTZ R148, R148, R101 ;  /* 0x0000006594947220 */ /* 0x000fe20000410000 */
[----:B-1----:R-:W-:Y:S01]  /*b2e0*/  F2FP.BF16.PACK_AB R4, R103, R58 ;  /* 0x0000003a6704723e */ /* 0x002fe200000010ff */
[-C--:B---3--:R-:W-:Y:S02]  /*b2f0*/  FMUL.FTZ R122, R122, R100.reuse ;  /* 0x000000647a7a7220 */ /* 0x088fe40000410000 */
        /* <DEDUP_REMOVED lines=44> */
[----:B----4-:R-:W-:Y:S01]  /*b5c0*/  FMNMX.FTZ R2, R2, R10, !PT ;  /* 0x0000000a02027209 */ /* 0x010fe20007810000 */
        /* <DEDUP_REMOVED lines=12> */
[----:B------:R-:W1:Y:S01]  /*b690*/  SHFL.BFLY PT, R5, R2, 0x1, 0x1f ;  /* 0x0c201f0002057f89 */ /* 0x000e6200000e0000 */
[----:B------:R-:W-:-:S04]  /*b6a0*/  FMNMX.FTZ R248, R0, R9, !PT ;  /* 0x0000000900f87209 */ /* 0x000fc80007810000 */
[C---:B------:R-:W-:Y:S01]  /*b6b0*/  FSETP.NEU.FTZ.AND P5, PT, R248.reuse, -INF , PT ;  /* 0xff800000f800780b */ /* 0x040fe20003fbd000 */
[----:B------:R-:W-:Y:S01]  /*b6c0*/  FMUL.FTZ R0, R248, c[0x0][0x23c] ;  /* 0x00008f00f8007a20 */ /* 0x000fe20000410000 */
[----:B------:R-:W-:-:S04]  /*b6d0*/  MOV R56, R247 ;  /* 0x000000f700387202 */ /* 0x000fc80000000f00 */
[----:B------:R-:W-:-:S05]  /*b6e0*/  FSEL R0, R0, RZ, P5 ;  /* 0x000000ff00007208 */ /* 0x000fca0002800000 */
[--C-:B------:R-:W-:Y:S01]  /*b6f0*/  FFMA.FTZ R4, R237, c[0x0][0x23c], -R0.reuse ;  /* 0x00008f00ed047a23 */ /* 0x100fe20000010800 */
[----:B-1----:R-:W-:Y:S01]  /*b700*/  FMNMX.FTZ R247, R2, R5, !PT ;  /* 0x0000000502f77209 */ /* 0x002fe20007810000 */
[----:B------:R-:W-:Y:S02]  /*b710*/  FFMA.FTZ R2, R236, c[0x0][0x23c], -R0 ;  /* 0x00008f00ec027a23 */ /* 0x000fe40000010800 */
[----:B------:R1:W-:Y:S01]  /*b720*/  MUFU.EX2 R52, R4 ;  /* 0x0000000400347308 */ /* 0x0003e20000000800 */
[----:B------:R-:W-:-:S07]  /*b730*/  FSETP.NEU.FTZ.AND P0, PT, R247, -INF , PT ;  /* 0xff800000f700780b */ /* 0x000fce0003f1d000 */
[----:B------:R2:W-:Y:S01]  /*b740*/  MUFU.EX2 R236, R2 ;  /* 0x0000000200ec7308 */ /* 0x0005e20000000800 */
[----:B-1----:R-:W-:-:S07]  /*b750*/  FFMA.FTZ R4, R203, c[0x0][0x23c], -R0 ;  /* 0x00008f00cb047a23 */ /* 0x002fce0000010800 */
[----:B------:R1:W-:Y:S01]  /*b760*/  MUFU.EX2 R57, R4 ;  /* 0x0000000400397308 */ /* 0x0003e20000000800 */
[----:B--2---:R-:W-:-:S05]  /*b770*/  FMUL.FTZ R2, R247, c[0x0][0x23c] ;  /* 0x00008f00f7027a20 */ /* 0x004fca0000410000 */
[----:B------:R-:W-:Y:S01]  /*b780*/  FSEL R2, R2, RZ, P0 ;  /* 0x000000ff02027208 */ /* 0x000fe20000000000 */
[----:B-1----:R-:W-:-:S04]  /*b790*/  FFMA.FTZ R4, R191, c[0x0][0x23c], -R0 ;  /* 0x00008f00bf047a23 */ /* 0x002fc80000010800 */
[----:B------:R1:W-:Y:S01]  /*b7a0*/  MUFU.EX2 R35, R4 ;  /* 0x0000000400237308 */ /* 0x0003e20000000800 */
[----:B------:R-:W-:Y:S01]  /*b7b0*/  FSEL R5, R248, RZ, P5 ;  /* 0x000000fff8057208 */ /* 0x000fe20002800000 */
[----:B------:R2:W-:Y:S04]  /*b7c0*/  STL [R1+0x6c], R217 ;  /* 0x00006cd901007387 */ /* 0x0005e80000100800 */
[----:B------:R-:W-:Y:S02]  /*b7d0*/  FADD.FTZ R6, R105, -R5 ;  /* 0x8000000569067221 */ /* 0x000fe40000010000 */
[----:B-1----:R-:W-:-:S04]  /*b7e0*/  FFMA.FTZ R4, R239, c[0x0][0x23c], -R2 ;  /* 0x00008f00ef047a23 */ /* 0x002fc80000010802 */
[----:B------:R1:W3:Y:S01]  /*b7f0*/  MUFU.EX2 R11, R4 ;  /* 0x00000004000b7308 */ /* 0x0002e20000000800 */
[----:B------:R-:W-:Y:S01]  /*b800*/  FSEL R5, R247, RZ, P0 ;  /* 0x000000fff7057208 */ /* 0x000fe20000000000 */
[----:B-1----:R-:W-:-:S06]  /*b810*/  FFMA.FTZ R4, R238, c[0x0][0x23c], -R2 ;  /* 0x00008f00ee047a23 */ /* 0x002fcc0000010802 */
[----:B--2---:R1:W-:Y:S01]  /*b820*/  MUFU.EX2 R217, R4 ;  /* 0x0000000400d97308 */ /* 0x0043e20000000800 */
[----:B------:R-:W-:Y:S02]  /*b830*/  FMUL.FTZ R6, R6, c[0x0][0x23c] ;  /* 0x00008f0006067a20 */ /* 0x000fe40000410000 */
[----:B-1----:R-:W-:-:S05]  /*b840*/  FFMA.FTZ R4, R204, c[0x0][0x23c], -R2 ;  /* 0x00008f00cc047a23 */ /* 0x002fca0000010802 */
[----:B------:R1:W-:Y:S01]  /*b850*/  MUFU.EX2 R42, R4 ;  /* 0x00000004002a7308 */ /* 0x0003e20000000800 */
[----:B------:R-:W-:Y:S01]  /*b860*/  IMAD.MOV.U32 R93, RZ, RZ, R103 ;  /* 0x000000ffff5d7224 */ /* 0x000fe200078e0067 */
[----:B------:R-:W-:Y:S01]  /*b870*/  MOV R103, R34 ;  /* 0x0000002200677202 */ /* 0x000fe20000000f00 */
[----:B-1----:R-:W-:-:S04]  /*b880*/  FADD.FTZ R4, R104, -R5 ;  /* 0x8000000568047221 */ /* 0x002fc80000010000 */
[----:B------:R-:W-:-:S04]  /*b890*/  FMUL.FTZ R4, R4, c[0x0][0x23c] ;  /* 0x00008f0004047a20 */ /* 0x000fc80000410000 */
[----:B------:R1:W2:Y:S01]  /*b8a0*/  MUFU.EX2 R10, R4 ;  /* 0x00000004000a7308 */ /* 0x0002a20000000800 */
[----:B---3--:R-:W-:-:S07]  /*b8b0*/  MOV R104, R11 ;  /* 0x0000000b00687202 */ /* 0x008fce0000000f00 */
[----:B------:R-:W3:Y:S01]  /*b8c0*/  MUFU.EX2 R11, R6 ;  /* 0x00000006000b7308 */ /* 0x000ee20000000800 */
[----:B-1----:R-:W-:-:S07]  /*b8d0*/  FFMA.FTZ R4, R194, c[0x0][0x23c], -R2 ;  /* 0x00008f00c2047a23 */ /* 0x002fce0000010802 */
[----:B------:R1:W4:Y:S01]  /*b8e0*/  MUFU.EX2 R34, R4 ;  /* 0x0000000400227308 */ /* 0x0003220000000800 */
[----:B------:R-:W-:Y:S01]  /*b8f0*/  FFMA.FTZ R9, R200, c[0x0][0x23c], -R8 ;  /* 0x00008f00c8097a23 */ /* 0x000fe20000010808 */
[----:B------:R-:W-:Y:S01]  /*b900*/  MOV R194, R57 ;  /* 0x0000003900c27202 */ /* 0x000fe20000000f00 */
[----:B--2---:R-:W-:Y:S01]  /*b910*/  FMUL.FTZ R146, R146, R10 ;  /* 0x0000000a92927220 */ /* 0x004fe20000410000 */
[----:B------:R-:W-:Y:S01]  /*b920*/  F2FP.BF16.PACK_AB R5, R217, R104 ;  /* 0x00000068d905723e */ /* 0x000fe200000010ff */
[-C--:B---3--:R-:W-:Y:S01]  /*b930*/  FMUL.FTZ R144, R144, R11.reuse ;  /* 0x0000000b90907220 */ /* 0x088fe20000410000 */
[----:B------:R-:W-:Y:S02]  /*b940*/  F2FP.BF16.PACK_AB R6, R35, R194 ;  /* 0x000000c22306723e */ /* 0x000fe400000010ff */
[----:B------:R2:W3:Y:S01]  /*b950*/  MUFU.EX2 R105, R9 ;  /* 0x0000000900697308 */ /* 0x0004e20000000800 */
[----:B------:R-:W-:Y:S02]  /*b960*/  FMUL.FTZ R145, R145, R11 ;  /* 0x0000000b91917220 */ /* 0x000fe40000410000 */
[----:B------:R-:W-:Y:S01]  /*b970*/  FMUL.FTZ R147, R147, R10 ;  /* 0x0000000a93937220 */ /* 0x000fe20000410000 */
[----:B-1----:R-:W-:-:S02]  /*b980*/  F2FP.BF16.PACK_AB R4, R236, R52 ;  /* 0x00000034ec04723e */ /* 0x002fc400000010ff */
[----:B----4-:R-:W-:Y:S01]  /*b990*/  F2FP.BF16.PACK_AB R7, R34, R42 ;  /* 0x0000002a2207723e */ /* 0x010fe200000010ff */
[----:B--2---:R-:W-:Y:S01]  /*b9a0*/  FFMA.FTZ R9, R189, c[0x0][0x23c], -R8 ;  /* 0x00008f00bd097a23 */ /* 0x004fe20000010808 */
[----:B------:R-:W-:Y:S01]  /*b9b0*/  MOV R73, R64 ;  /* 0x0000004000497202 */ /* 0x000fe20000000f00 */
[-C--:B------:R-:W-:Y:S02]  /*b9c0*/  FMUL.FTZ R128, R128, R11.reuse ;  /* 0x0000000b80807220 */ /* 0x080fe40000410000 */
[----:B------:R1:W-:Y:S01]  /*b9d0*/  MUFU.EX2 R102, R9 ;  /* 0x0000000900667308 */ /* 0x0003e20000000800 */
[----:B------:R-:W-:Y:S01]  /*b9e0*/  FMUL.FTZ R129, R129, R11 ;  /* 0x0000000b81817220 */ /* 0x000fe20000410000 */
[----:B------:R-:W-:Y:S01]  /*b9f0*/  MOV R74, R66 ;  /* 0x00000042004a7202 */ /* 0x000fe20000000f00 */
[-C--:B------:R-:W-:Y:S02]  /*ba00*/  FMUL.FTZ R130, R130, R10.reuse ;  /* 0x0000000a82827220 */ /* 0x080fe40000410000 */
[----:B------:R-:W-:-:S02]  /*ba10*/  FMUL.FTZ R131, R131, R10 ;  /* 0x0000000a83837220 */ /* 0x000fc40000410000 */
[----:B------:R-:W-:Y:S02]  /*ba20*/  IMAD.MOV.U32 R72, RZ, RZ, R65 ;  /* 0x000000ffff487224 */ /* 0x000fe400078e0041 */
[----:B------:R-:W-:Y:S02]  /*ba30*/  IMAD.MOV.U32 R75, RZ, RZ, R67 ;  /* 0x000000ffff4b7224 */ /* 0x000fe400078e0043 */
[----:B------:R-:W-:Y:S01]  /*ba40*/  HMMA.16816.F32.BF16 R64, R4, R20, R144 ;  /* 0x000000140440723c */ /* 0x000fe20000041890 */
[-C--:B------:R-:W-:Y:S02]  /*ba50*/  FMUL.FTZ R160, R160, R11.reuse ;  /* 0x0000000ba0a07220 */ /* 0x080fe40000410000 */
[----:B-1----:R-:W-:Y:S02]  /*ba60*/  FFMA.FTZ R9, R107, c[0x0][0x23c], -R8 ;  /* 0x00008f006b097a23 */ /* 0x002fe40000010808 */
[----:B------:R-:W-:Y:S02]  /*ba70*/  FMUL.FTZ R161, R161, R11 ;  /* 0x0000000ba1a17220 */ /* 0x000fe40000410000 */
[-C--:B------:R-:W-:Y:S01]  /*ba80*/  FMUL.FTZ R162, R162, R10.reuse ;  /* 0x0000000aa2a27220 */ /* 0x080fe20000410000 */
[----:B------:R1:W-:Y:S01]  /*ba90*/  MUFU.EX2 R147, R9 ;  /* 0x0000000900937308 */ /* 0x0003e20000000800 */
[----:B------:R-:W-:-:S02]  /*baa0*/  FMUL.FTZ R163, R163, R10 ;  /* 0x0000000aa3a37220 */ /* 0x000fc40000410000 */
[-C--:B------:R-:W-:Y:S02]  /*bab0*/  FMUL.FTZ R172, R172, R11.reuse ;  /* 0x0000000bacac7220 */ /* 0x080fe40000410000 */
[----:B------:R-:W-:Y:S02]  /*bac0*/  FMUL.FTZ R173, R173, R11 ;  /* 0x0000000badad7220 */ /* 0x000fe40000410000 */
[-C--:B------:R-:W-:Y:S02]  /*bad0*/  FMUL.FTZ R174, R174, R10.reuse ;  /* 0x0000000aaeae7220 */ /* 0x080fe40000410000 */
[----:B------:R-:W-:Y:S01]  /*bae0*/  FMUL.FTZ R175, R175, R10 ;  /* 0x0000000aafaf7220 */ /* 0x000fe20000410000 */
[----:B------:R-:W-:Y:S01]  /*baf0*/  HMMA.16816.F32.BF16 R76, R4, R12, R128 ;  /* 0x0000000c044c723c */ /* 0x000fe20000041880 */
[----:B------:R-:W-:Y:S01]  /*bb00*/  IMAD.MOV.U32 R239, RZ, RZ, R56 ;  /* 0x000000ffffef7224 */ /* 0x000fe200078e0038 */
[----:B------:R-:W-:Y:S01]  /*bb10*/  MOV R92, R59 ;  /* 0x0000003b005c7202 */ /* 0x000fe20000000f00 */
[----:B-1----:R-:W-:Y:S01]  /*bb20*/  FFMA.FTZ R9, R106, c[0x0][0x23c], -R8 ;  /* 0x00008f006a097a23 */ /* 0x002fe20000010808 */
[----:B------:R-:W-:-:S04]  /*bb30*/  MOV R203, R58 ;  /* 0x0000003a00cb7202 */ /* 0x000fc80000000f00 */
[----:B------:R-:W-:Y:S01]  /*bb40*/  HMMA.16816.F32.BF16 R56, R4, R48, R160 ;  /* 0x000000300438723c */ /* 0x000fe200000418a0 */
[----:B------:R1:W2:Y:S01]  /*bb50*/  MUFU.EX2 R12, R9 ;  /* 0x00000009000c7308 */ /* 0x0002a20000000800 */
[-C--:B------:R-:W-:Y:S02]  /*bb60*/  FMUL.FTZ R112, R112, R11.reuse ;  /* 0x0000000b70707220 */ /* 0x080fe40000410000 */
[----:B------:R-:W-:-:S04]  /*bb70*/  FMUL.FTZ R113, R113, R11 ;  /* 0x0000000b71717220 */ /* 0x000fc80000410000 */
[----:B------:R-:W-:Y:S01]  /*bb80*/  HMMA.16816.F32.BF16 R48, R4, R50, R172 ;  /* 0x000000320430723c */ /* 0x000fe200000418ac */
[-C--:B------:R-:W-:Y:S02]  /*bb90*/  FMUL.FTZ R114, R114, R10.reuse ;  /* 0x0000000a72727220 */ /* 0x080fe40000410000 */
[----:B------:R-:W-:-:S04]  /*bba0*/  FMUL.FTZ R115, R115, R10 ;  /* 0x0000000a73737220 */ /* 0x000fc80000410000 */
[----:B---3--:R-:W-:Y:S01]  /*bbb0*/  MOV R172, R105 ;  /* 0x0000006900ac7202 */ /* 0x008fe20000000f00 */
[----:B-1----:R-:W-:Y:S01]  /*bbc0*/  FFMA.FTZ R9, R207, c[0x0][0x23c], -R3 ;  /* 0x00008f00cf097a23 */ /* 0x002fe20000010803 */
[----:B------:R-:W-:-:S03]  /*bbd0*/  MOV R105, R239 ;  /* 0x000000ef00697202 */ /* 0x000fc60000000f00 */
[----:B------:R1:W-:Y:S01]  /*bbe0*/  MUFU.EX2 R239, R9 ;  /* 0x0000000900ef7308 */ /* 0x0003e20000000800 */
[----:B------:R-:W-:Y:S01]  /*bbf0*/  HMMA.16816.F32.BF16 R88, R4, R16, R112 ;  /* 0x000000100458723c */ /* 0x000fe20000041870 */
[----:B------:R-:W-:Y:S01]  /*bc00*/  MOV R237, R61 ;  /* 0x0000003d00ed7202 */ /* 0x000fe20000000f00 */
[----:B------:R-:W-:Y:S01]  /*bc10*/  FMUL.FTZ R124, R124, R11 ;  /* 0x0000000b7c7c7220 */ /* 0x000fe20000410000 */
[----:B------:R-:W-:Y:S01]  /*bc20*/  MOV R191, R63 ;  /* 0x0000003f00bf7202 */ /* 0x000fe20000000f00 */
[----:B------:R-:W-:Y:S02]  /*bc30*/  FMUL.FTZ R125, R125, R11 ;  /* 0x0000000b7d7d7220 */ /* 0x000fe40000410000 */
[----:B------:R-:W-:Y:S02]  /*bc40*/  FMUL.FTZ R126, R126, R10 ;  /* 0x0000000a7e7e7220 */ /* 0x000fe40000410000 */
[----:B-1----:R-:W-:-:S04]  /*bc50*/  FFMA.FTZ R9, R201, c[0x0][0x23c], -R3 ;  /* 0x00008f00c9097a23 */ /* 0x002fc80000010803 */
[----:B------:R1:W3:Y:S01]  /*bc60*/  MUFU.EX2 R238, R9 ;  /* 0x0000000900ee7308 */ /* 0x0002e20000000800 */
[----:B------:R-:W-:Y:S02]  /*bc70*/  IMAD.MOV.U32 R17, RZ, RZ, R236 ;  /* 0x000000ffff117224 */ /* 0x000fe400078e00ec */
[-C--:B------:R-:W-:Y:S02]  /*bc80*/  FMUL.FTZ R127, R127, R10.reuse ;  /* 0x0000000a7f7f7220 */ /* 0x080fe40000410000 */
[-C--:B------:R-:W-:Y:S02]  /*bc90*/  FMUL.FTZ R156, R156, R11.reuse ;  /* 0x0000000b9c9c7220 */ /* 0x080fe40000410000 */
[----:B------:R-:W-:Y:S02]  /*bca0*/  FMUL.FTZ R157, R157, R11 ;  /* 0x0000000b9d9d7220 */ /* 0x000fe40000410000 */
[----:B------:R-:W-:Y:S02]  /*bcb0*/  FMUL.FTZ R158, R158, R10 ;  /* 0x0000000a9e9e7220 */ /* 0x000fe40000410000 */
[----:B-1----:R-:W-:-:S02]  /*bcc0*/  FFMA.FTZ R9, R192, c[0x0][0x23c], -R3 ;  /* 0x00008f00c0097a23 */ /* 0x002fc40000010803 */
[----:B------:R-:W-:Y:S02]  /*bcd0*/  FMUL.FTZ R159, R159, R10 ;  /* 0x0000000a9f9f7220 */ /* 0x000fe40000410000 */
[----:B------:R1:W-:Y:S01]  /*bce0*/  MUFU.EX2 R236, R9 ;  /* 0x0000000900ec7308 */ /* 0x0003e20000000800 */
[----:B------:R-:W-:Y:S02]  /*bcf0*/  MOV R16, R237 ;  /* 0x000000ed00107202 */ /* 0x000fe40000000f00 */
[----:B------:R-:W-:Y:S01]  /*bd00*/  MOV R204, R191 ;  /* 0x000000bf00cc7202 */ /* 0x000fe20000000f00 */
[----:B------:R-:W-:Y:S01]  /*bd10*/  HMMA.16816.F32.BF16 R136, R4, R18, R124 ;  /* 0x000000120488723c */ /* 0x000fe2000004187c */
[----:B------:R-:W-:Y:S02]  /*bd20*/  MOV R94, R60 ;  /* 0x0000003c005e7202 */ /* 0x000fe40000000f00 */
[----:B------:R-:W-:Y:S02]  /*bd30*/  MOV R95, R62 ;  /* 0x0000003e005f7202 */ /* 0x000fe40000000f00 */
[----:B------:R-:W-:Y:S01]  /*bd40*/  MOV R113, R33 ;  /* 0x0000002100717202 */ /* 0x000fe20000000f00 */
[----:B-1----:R-:W-:Y:S01]  /*bd50*/  FFMA.FTZ R9, R188, c[0x0][0x23c], -R3 ;  /* 0x00008f00bc097a23 */ /* 0x002fe20000010803 */
[----:B------:R-:W-:-:S03]  /*bd60*/  MOV R18, R54 ;  /* 0x0000003600127202 */ /* 0x000fc60000000f00 */
[----:B------:R1:W4:Y:S01]  /*bd70*/  MUFU.EX2 R237, R9 ;  /* 0x0000000900ed7308 */ /* 0x0003220000000800 */
[----:B------:R-:W-:Y:S01]  /*bd80*/  MOV R125, R35 ;  /* 0x00000023007d7202 */ /* 0x000fe20000000f00 */
[----:B------:R-:W-:Y:S01]  /*bd90*/  HMMA.16816.F32.BF16 R60, R4, R22, R156 ;  /* 0x00000016043c723c */ /* 0x000fe2000004189c */
[----:B------:R-:W-:Y:S02]  /*bda0*/  MOV R126, R34 ;  /* 0x00000022007e7202 */ /* 0x000fe40000000f00 */
[----:B------:R-:W-:Y:S01]  /*bdb0*/  MOV R191, R32 ;  /* 0x0000002000bf7202 */ /* 0x000fe20000000f00 */
[----:B------:R-:W-:Y:S01]  /*bdc0*/  IMAD.MOV.U32 R189, RZ, RZ, R18 ;  /* 0x000000ffffbd7224 */ /* 0x000fe200078e0012 */
[----:B------:R-:W2:Y:S02]  /*bdd0*/  LDSM.16.MT88.4 R32, [R216+0x9400] ;  /* 0x00940000d820783b */ /* 0x000ea40000004200 */
[----:B------:R-:W-:Y:S01]  /*bde0*/  MOV R156, R16 ;  /* 0x00000010009c7202 */ /* 0x000fe20000000f00 */
[----:B------:R-:W-:Y:S01]  /*bdf0*/  IMAD.MOV.U32 R158, RZ, RZ, R204 ;  /* 0x000000ffff9e7224 */ /* 0x000fe200078e00cc */
[----:B------:R-:W-:-:S02]  /*be00*/  MOV R107, R203 ;  /* 0x000000cb006b7202 */ /* 0x000fc40000000f00 */
[----:B------:R-:W-:Y:S02]  /*be10*/  MOV R145, R74 ;  /* 0x0000004a00917202 */ /* 0x000fe40000000f00 */
[----:B------:R-:W-:Y:S01]  /*be20*/  MOV R128, R52 ;  /* 0x0000003400807202 */ /* 0x000fe20000000f00 */
[----:B-1----:R-:W-:Y:S01]  /*be30*/  FFMA.FTZ R9, R252, c[0x0][0x23c], -R0 ;  /* 0x00008f00fc097a23 */ /* 0x002fe20000010800 */
[----:B------:R-:W-:Y:S01]  /*be40*/  MOV R129, R43 ;  /* 0x0000002b00817202 */ /* 0x000fe20000000f00 */
[----:B------:R-:W-:Y:S01]  /*be50*/  IMAD.MOV.U32 R131, RZ, RZ, R41 ;  /* 0x000000ffff837224 */ /* 0x000fe200078e0029 */
[----:B------:R-:W-:Y:S01]  /*be60*/  MOV R19, R55 ;  /* 0x0000003700137202 */ /* 0x000fe20000000f00 */
[----:B------:R1:W-:Y:S01]  /*be70*/  MUFU.EX2 R207, R9 ;  /* 0x0000000900cf7308 */ /* 0x0003e20000000800 */
[----:B------:R-:W-:Y:S02]  /*be80*/  MOV R163, R156 ;  /* 0x0000009c00a37202 */ /* 0x000fe40000000f00 */
[----:B------:R-:W-:-:S02]  /*be90*/  MOV R130, R42 ;  /* 0x0000002a00827202 */ /* 0x000fc40000000f00 */
[----:B------:R-:W-:Y:S01]  /*bea0*/  MOV R124, R40 ;  /* 0x00000028007c7202 */ /* 0x000fe20000000f00 */
[----:B------:R-:W-:Y:S01]  /*beb0*/  IMAD.MOV.U32 R127, RZ, RZ, R31 ;  /* 0x000000ffff7f7224 */ /* 0x000fe200078e001f */
[----:B------:R-:W-:Y:S01]  /*bec0*/  MOV R156, R158 ;  /* 0x0000009e009c7202 */ /* 0x000fe20000000f00 */
[----:B------:R-:W-:Y:S01]  /*bed0*/  IMAD.MOV.U32 R115, RZ, RZ, R28 ;  /* 0x000000ffff737224 */ /* 0x000fe200078e001c */
[----:B------:R-:W-:Y:S01]  /*bee0*/  MOV R158, R107 ;  /* 0x0000006b009e7202 */ /* 0x000fe20000000f00 */
[----:B------:R-:W-:Y:S01]  /*bef0*/  IMAD.MOV.U32 R13, RZ, RZ, R53 ;  /* 0x000000ffff0d7224 */ /* 0x000fe200078e0035 */
[----:B------:R-:W-:Y:S01]  /*bf00*/  MOV R112, R30 ;  /* 0x0000001e00707202 */ /* 0x000fe20000000f00 */
[----:B------:R-:W-:Y:S01]  /*bf10*/  IMAD.MOV.U32 R146, RZ, RZ, R75 ;  /* 0x000000ffff927224 */ /* 0x000fe200078e004b */
[----:B------:R-:W-:Y:S01]  /*bf20*/  MOV R114, R29 ;  /* 0x0000001d00727202 */ /* 0x000fe20000000f00 */
[----:B------:R-:W-:Y:S01]  /*bf30*/  FMUL.FTZ R68, R68, R11 ;  /* 0x0000000b44447220 */ /* 0x000fe20000410000 */
[----:B------:R-:W-:Y:S01]  /*bf40*/  MOV R144, R94 ;  /* 0x0000005e00907202 */ /* 0x000fe20000000f00 */
[--C-:B-1----:R-:W-:Y:S01]  /*bf50*/  FFMA.FTZ R9, R240, c[0x0][0x23c], -R0.reuse ;  /* 0x00008f00f0097a23 */ /* 0x102fe20000010800 */
[----:B------:R-:W-:Y:S01]  /*bf60*/  MOV R107, R145 ;  /* 0x00000091006b7202 */ /* 0x000fe20000000f00 */
[----:B------:R-:W1:Y:S02]  /*bf70*/  LDSM.16.MT88.4 R28, [R218+0x9400] ;  /* 0x00940000da1c783b */ /* 0x000e640000004200 */
[----:B------:R2:W1:Y:S01]  /*bf80*/  MUFU.EX2 R203, R9 ;  /* 0x0000000900cb7308 */ /* 0x0004620000000800 */
[----:B------:R-:W-:Y:S01]  /*bf90*/  MOV R145, R189 ;  /* 0x000000bd00917202 */ /* 0x000fe20000000f00 */
[----:B------:R-:W-:Y:S01]  /*bfa0*/  FMUL.FTZ R69, R69, R11 ;  /* 0x0000000b45457220 */ /* 0x000fe20000410000 */
[----:B------:R-:W-:Y:S01]  /*bfb0*/  MOV R189, R128 ;  /* 0x0000008000bd7202 */ /* 0x000fe20000000f00 */
[----:B------:R-:W-:Y:S01]  /*bfc0*/  IMAD.MOV.U32 R128, RZ, RZ, R129 ;  /* 0x000000ffff807224 */ /* 0x000fe200078e0081 */
[----:B------:R-:W-:Y:S01]  /*bfd0*/  MOV R106, R19 ;  /* 0x00000013006a7202 */ /* 0x000fe20000000f00 */
[----:B------:R-:W-:Y:S01]  /*bfe0*/  FMUL.FTZ R70, R70, R10 ;  /* 0x0000000a46467220 */ /* 0x000fe20000410000 */
[----:B------:R-:W-:Y:S01]  /*bff0*/  MOV R129, R130 ;  /* 0x0000008200817202 */ /* 0x000fe20000000f00 */
[----:B------:R-:W-:Y:S01]  /*c000*/  FMUL.FTZ R71, R71, R10 ;  /* 0x0000000a47477220 */ /* 0x000fe20000410000 */
[----:B------:R-:W-:Y:S01]  /*c010*/  MOV R130, R131 ;  /* 0x0000008300827202 */ /* 0x000fe20000000f00 */
[----:B------:R-:W-:Y:S01]  /*c020*/  FMUL.FTZ R84, R84, R11 ;  /* 0x0000000b54547220 */ /* 0x000fe20000410000 */
[----:B------:R-:W1:Y:S01]  /*c030*/  LDSM.16.MT88.4 R20, [R216+0xa400] ;  /* 0x00a40000d814783b */ /* 0x000e620000004200 */
[----:B--2---:R-:W-:Y:S01]  /*c040*/  FFMA.FTZ R9, R210, c[0x0][0x23c], -R0 ;  /* 0x00008f00d2097a23 */ /* 0x004fe20000010800 */
[----:B------:R-:W-:-:S02]  /*c050*/  MOV R157, R17 ;  /* 0x00000011009d7202 */ /* 0x000fc40000000f00 */
[----:B------:R-:W-:Y:S01]  /*c060*/  MOV R131, R124 ;  /* 0x0000007c00837202 */ /* 0x000fe20000000f00 */
[----:B------:R2:W-:Y:S01]  /*c070*/  MUFU.EX2 R204, R9 ;  /* 0x0000000900cc7308 */ /* 0x0005e20000000800 */
[----:B------:R-:W-:Y:S01]  /*c080*/  MOV R159, R105 ;  /* 0x00000069009f7202 */ /* 0x000fe20000000f00 */
[----:B------:R-:W-:Y:S01]  /*c090*/  IMAD.MOV.U32 R124, RZ, RZ, R125 ;  /* 0x000000ffff7c7224 */ /* 0x000fe200078e007d */
[----:B------:R-:W-:Y:S02]  /*c0a0*/  MOV R125, R126 ;  /* 0x0000007e007d7202 */ /* 0x000fe40000000f00 */
[----:B------:R-:W-:Y:S01]  /*c0b0*/  MOV R200, R13 ;  /* 0x0000000d00c87202 */ /* 0x000fe20000000f00 */
[----:B------:R-:W-:Y:S01]  /*c0c0*/  FMUL.FTZ R85, R85, R11 ;  /* 0x0000000b55557220 */ /* 0x000fe20000410000 */
[----:B------:R-:W-:Y:S01]  /*c0d0*/  MOV R126, R127 ;  /* 0x0000007f007e7202 */ /* 0x000fe20000000f00 */
[----:B------:R-:W-:Y:S01]  /*c0e0*/  FMUL.FTZ R86, R86, R10 ;  /* 0x0000000a56567220 */ /* 0x000fe20000410000 */
[----:B------:R-:W-:Y:S01]  /*c0f0*/  MOV R127, R112 ;  /* 0x00000070007f7202 */ /* 0x000fe20000000f00 */
[----:B------:R-:W-:-:S02]  /*c100*/  FMUL.FTZ R87, R87, R10 ;  /* 0x0000000a57577220 */ /* 0x000fc40000410000 */
        /* <DEDUP_REMOVED lines=12> */
[----:B------:R-:W-:Y:S01]  /*c1d0*/  MOV R240, R12 ;  /* 0x0000000c00f07202 */ /* 0x000fe20000000f00 */
[----:B--2---:R-:W-:Y:S01]  /*c1e0*/  FFMA.FTZ R9, R202, c[0x0][0x23c], -R0 ;  /* 0x00008f00ca097a23 */ /* 0x004fe20000010800 */
[----:B------:R-:W-:Y:S01]  /*c1f0*/  HMMA.16816.F32.BF16 R52, R4, R44, R68 ;  /* 0x0000002c0434723c */ /* 0x000fe20000041844 */
[----:B------:R-:W-:Y:S01]  /*c200*/  MOV R162, R145 ;  /* 0x0000009100a27202 */ /* 0x000fe20000000f00 */
[----:B------:R-:W-:Y:S01]  /*c210*/  LDSM.16.MT88.4 R16, [R218+0xa400] ;  /* 0x00a40000da10783b */ /* 0x000fe20000004200 */
[----:B------:R2:W-:Y:S01]  /*c220*/  MUFU.EX2 R201, R9 ;  /* 0x0000000900c97308 */ /* 0x0005e20000000800 */
[----:B------:R-:W-:Y:S01]  /*c230*/  IMAD.MOV.U32 R112, RZ, RZ, R113 ;  /* 0x000000ffff707224 */ /* 0x000fe200078e0071 */
[----:B------:R-:W-:-:S02]  /*c240*/  MOV R113, R114 ;  /* 0x0000007200717202 */ /* 0x000fc40000000f00 */
[----:B------:R-:W-:Y:S02]  /*c250*/  MOV R114, R115 ;  /* 0x0000007300727202 */ /* 0x000fe40000000f00 */
[----:B------:R-:W-:Y:S01]  /*c260*/  MOV R115, R194 ;  /* 0x000000c200737202 */ /* 0x000fe20000000f00 */
[----:B------:R-:W-:Y:S02]  /*c270*/  IMAD.MOV.U32 R194, RZ, RZ, R191 ;  /* 0x000000ffffc27224 */ /* 0x000fe400078e00bf */
[----:B--2---:R-:W-:Y:S01]  /*c280*/  FFMA.FTZ R9, R106, c[0x0][0x23c], -R2 ;  /* 0x00008f006a097a23 */ /* 0x004fe20000010802 */
[----:B------:R-:W-:Y:S01]  /*c290*/  MOV R106, R157 ;  /* 0x0000009d006a7202 */ /* 0x000fe20000000f00 */
[----:B------:R-:W-:Y:S01]  /*c2a0*/  IMAD.MOV.U32 R157, RZ, RZ, R159 ;  /* 0x000000ffff9d7224 */ /* 0x000fe200078e009f */
[----:B------:R-:W-:Y:S01]  /*c2b0*/  MOV R159, R144 ;  /* 0x00000090009f7202 */ /* 0x000fe20000000f00 */
[----:B------:R-:W-:Y:S01]  /*c2c0*/  IMAD.MOV.U32 R144, RZ, RZ, R146 ;  /* 0x000000ffff907224 */ /* 0x000fe200078e0092 */
[----:B------:R-:W-:-:S02]  /*c2d0*/  MOV R161, R106 ;  /* 0x0000006a00a17202 */ /* 0x000fc40000000f00 */
[----:B------:R-:W-:Y:S02]  /*c2e0*/  MOV R146, R200 ;  /* 0x000000c800927202 */ /* 0x000fe40000000f00 */
[----:B------:R-:W-:Y:S01]  /*c2f0*/  MOV R106, R189 ;  /* 0x000000bd006a7202 */ /* 0x000fe20000000f00 */
[----:B------:R2:W-:Y:S01]  /*c300*/  MUFU.EX2 R200, R9 ;  /* 0x0000000900c87308 */ /* 0x0005e20000000800 */
[----:B------:R-:W-:Y:S01]  /*c310*/  IMAD.MOV.U32 R189, RZ, RZ, R112 ;  /* 0x000000ffffbd7224 */ /* 0x000fe200078e0070 */
[----:B------:R-:W-:Y:S02]  /*c320*/  MOV R112, R113 ;  /* 0x0000007100707202 */ /* 0x000fe40000000f00 */
[----:B------:R-:W-:Y:S02]  /*c330*/  MOV R113, R114 ;  /* 0x0000007200717202 */ /* 0x000fe40000000f00 */
[----:B------:R-:W-:Y:S01]  /*c340*/  MOV R114, R115 ;  /* 0x0000007300727202 */ /* 0x000fe20000000f00 */
[----:B------:R-:W-:Y:S01]  /*c350*/  IMAD.MOV.U32 R115, RZ, RZ, R194 ;  /* 0x000000ffff737224 */ /* 0x000fe200078e00c2 */
[----:B------:R-:W-:Y:S01]  /*c360*/  HMMA.16816.F32.BF16 R40, R4, R36, R84 ;  /* 0x000000240428723c */ /* 0x000fe20000041854 */
[----:B--2---:R-:W-:-:S07]  /*c370*/  FFMA.FTZ R9, R163, c[0x0][0x23c], -R2 ;  /* 0x00008f00a3097a23 */ /* 0x004fce0000010802 */
[----:B------:R-:W-:Y:S01]  /*c380*/  HMMA.16816.F32.BF16 R140, R4, R14, R140 ;  /* 0x0000000e048c723c */ /* 0x000fe2000004188c */
[----:B------:R-:W-:Y:S01]  /*c390*/  MOV R191, R219 ;  /* 0x000000db00bf7202 */ /* 0x000fe20000000f00 */
[----:B------:R-:W2:Y:S01]  /*c3a0*/  LDSM.16.MT88.4 R12, [R216+0xb400] ;  /* 0x00b40000d80c783b */ /* 0x000ea20000004200 */
[----:B------:R1:W1:Y:S01]  /*c3b0*/  MUFU.EX2 R194, R9 ;  /* 0x0000000900c27308 */ /* 0x0002620000000800 */
[----:B------:R-:W-:-:S04]  /*c3c0*/  MOV R68, R162 ;  /* 0x000000a200447202 */ /* 0x000fc80000000f00 */
[C---:B------:R-:W-:Y:S01]  /*c3d0*/  HMMA.16816.F32.BF16 R44, R4.reuse, R46, R80 ;  /* 0x0000002e042c723c */ /* 0x040fe20000041850 */
[----:B------:R-:W-:Y:S01]  /*c3e0*/  MOV R163, R146 ;  /* 0x0000009200a37202 */ /* 0x000fe20000000f00 */
[----:B------:R-:W-:Y:S01]  /*c3f0*/  IMAD.MOV.U32 R105, RZ, RZ, R95 ;  /* 0x000000ffff697224 */ /* 0x000fe200078e005f */
[----:B------:R-:W-:Y:S02]  /*c400*/  MOV R162, R189 ;  /* 0x000000bd00a27202 */ /* 0x000fe40000000f00 */
[----:B------:R-:W-:Y:S01]  /*c410*/  MOV R94, R73 ;  /* 0x00000049005e7202 */ /* 0x000fe20000000f00 */
[----:B------:R-:W-:Y:S01]  /*c420*/  IMAD.MOV.U32 R252, RZ, RZ, R157 ;  /* 0x000000fffffc7224 */ /* 0x000fe200078e009d */
[----:B------:R-:W-:Y:S01]  /*c430*/  MOV R160, R156 ;  /* 0x0000009c00a07202 */ /* 0x000fe20000000f00 */
[----:B------:R-:W-:Y:S01]  /*c440*/  HMMA.16816.F32.BF16 R36, R4, R38, R96 ;  /* 0x000000260424723c */ /* 0x000fe20000041860 */
[----:B------:R-:W-:Y:S02]  /*c450*/  MOV R71, R158 ;  /* 0x0000009e00477202 */ /* 0x000fe40000000f00 */
[----:B------:R-:W-:Y:S01]  /*c460*/  MOV R173, R159 ;  /* 0x0000009f00ad7202 */ /* 0x000fe20000000f00 */
[----:B-1----:R-:W-:Y:S01]  /*c470*/  FFMA.FTZ R9, R243, c[0x0][0x23c], -R2 ;  /* 0x00008f00f3097a23 */ /* 0x002fe20000010802 */
[----:B------:R-:W-:Y:S01]  /*c480*/  MOV R174, R107 ;  /* 0x0000006b00ae7202 */ /* 0x000fe20000000f00 */
[----:B------:R-:W-:Y:S01]  /*c490*/  IMAD.MOV.U32 R175, RZ, RZ, R144 ;  /* 0x000000ffffaf7224 */ /* 0x000fe200078e0090 */
[----:B------:R-:W-:Y:S01]  /*c4a0*/  F2FP.BF16.PACK_AB R4, R102, R172 ;  /* 0x000000ac6604723e */ /* 0x000fe200000010ff */
[----:B------:R1:W-:Y:S01]  /*c4b0*/  MUFU.EX2 R192, R9 ;  /* 0x0000000900c07308 */ /* 0x0003e20000000800 */
[----:B---3--:R-:W-:Y:S01]  /*c4c0*/  F2FP.BF16.PACK_AB R5, R238, R239 ;  /* 0x000000efee05723e */ /* 0x008fe200000010ff */
[----:B------:R3:W5:Y:S01]  /*c4d0*/  LDL.LU R219, [R1+0x70] ;  /* 0x0000700001db7983 */ /* 0x0007620000300800 */
[----:B------:R-:W-:-:S02]  /*c4e0*/  F2FP.BF16.PACK_AB R6, R240, R147 ;  /* 0x00000093f006723e */ /* 0x000fc400000010ff */
[----:B----4-:R-:W-:Y:S02]  /*c4f0*/  F2FP.BF16.PACK_AB R7, R237, R236 ;  /* 0x000000eced07723e */ /* 0x010fe400000010ff */
[----:B------:R-:W-:Y:S02]  /*c500*/  MOV R189, R191 ;  /* 0x000000bf00bd7202 */ /* 0x000fe40000000f00 */
[----:B------:R-:W-:Y:S01]  /*c510*/  MOV R95, R72 ;  /* 0x00000048005f7202 */ /* 0x000fe20000000f00 */
[----:B-1----:R-:W-:Y:S02]  /*c520*/  FFMA.FTZ R9, R211, c[0x0][0x23c], -R2 ;  /* 0x00008f00d3097a23 */ /* 0x002fe40000010802 */
[----:B------:R-:W-:Y:S01]  /*c530*/  HMMA.16816.F32.BF16 R72, R4, R34, R24 ;  /* 0x000000220448723c */ /* 0x000fe20000041818 */
[----:B------:R-:W1:Y:S01]  /*c540*/  LDSM.16.MT88.4 R24, [R218+0xb400] ;  /* 0x00b40000da18783b */ /* 0x000e620000004200 */
[----:B------:R4:W1:Y:S01]  /*c550*/  MUFU.EX2 R191, R9 ;  /* 0x0000000900bf7308 */ /* 0x0008620000000800 */
[----:B------:R-:W-:-:S02]  /*c560*/  MOV R69, R163 ;  /* 0x000000a300457202 */ /* 0x000fc40000000f00 */
[----:B------:R-:W-:-:S05]  /*c570*/  MOV R163, R112 ;  /* 0x0000007000a37202 */ /* 0x000fca0000000f00 */
[----:B------:R-:W-:Y:S02]  /*c580*/  IMAD.MOV.U32 R243, RZ, RZ, R163 ;  /* 0x000000fffff37224 */ /* 0x000fe400078e00a3 */
[----:B----4-:R-:W-:-:S04]  /*c590*/  FFMA.FTZ R9, R214, c[0x0][0x23c], -R8 ;  /* 0x00008f00d6097a23 */ /* 0x010fc80000010808 */
[----:B------:R4:W-:Y:S01]  /*c5a0*/  MUFU.EX2 R188, R9 ;  /* 0x0000000900bc7308 */ /* 0x0009e20000000800 */
[----:B------:R-:W-:Y:S01]  /*c5b0*/  IMAD.MOV.U32 R163, RZ, RZ, R189 ;  /* 0x000000ffffa37224 */ /* 0x000fe200078e00bd */
[----:B------:R-:W-:Y:S01]  /*c5c0*/  MOV R159, R129 ;  /* 0x00000081009f7202 */ /* 0x000fe20000000f00 */
[----:B------:R-:W-:Y:S01]  /*c5d0*/  IMAD.MOV.U32 R156, RZ, RZ, R128 ;  /* 0x000000ffff9c7224 */ /* 0x000fe200078e0080 */
[----:B------:R-:W-:Y:S02]  /*c5e0*/  MOV R158, R130 ;  /* 0x00000082009e7202 */ /* 0x000fe40000000f00 */
[----:B------:R-:W-:Y:S02]  /*c5f0*/  MOV R157, R131 ;  /* 0x00000083009d7202 */ /* 0x000fe40000000f00 */
[----:B------:R-:W-:Y:S01]  /*c600*/  HMMA.16816.F32.BF16 R128, R4, R30, R184 ;  /* 0x0000001e0480723c */ /* 0x000fe200000418b8 */
[----:B----4-:R-:W-:-:S04]  /*c610*/  FFMA.FTZ R9, R205, c[0x0][0x23c], -R8 ;  /* 0x00008f00cd097a23 */ /* 0x010fc80000010808 */
[----:B------:R4:W1:Y:S02]  /*c620*/  MUFU.EX2 R189, R9 ;  /* 0x0000000900bd7308 */ /* 0x0008640000000800 */
[----:B----4-:R-:W-:-:S06]  /*c630*/  FFMA.FTZ R9, R195, c[0x0][0x23c], -R8 ;  /* 0x00008f00c3097a23 */ /* 0x010fcc0000010808 */
[----:B------:R4:W-:Y:S01]  /*c640*/  MUFU.EX2 R187, R9 ;  /* 0x0000000900bb7308 */ /* 0x0009e20000000800 */
[----:B------:R-:W-:Y:S01]  /*c650*/  MOV R146, R127 ;  /* 0x0000007f00927202 */ /* 0x000fe20000000f00 */
[----:B----4-:R-:W-:-:S06]  /*c660*/  FFMA.FTZ R9, R190, c[0x0][0x23c], -R8 ;  /* 0x00008f00be097a23 */ /* 0x010fcc0000010808 */
[----:B------:R4:W-:Y:S01]  /*c670*/  MUFU.EX2 R186, R9 ;  /* 0x0000000900ba7308 */ /* 0x0009e20000000800 */
[----:B------:R-:W-:Y:S01]  /*c680*/  MOV R144, R125 ;  /* 0x0000007d00907202 */ /* 0x000fe20000000f00 */
[----:B------:R-:W-:Y:S01]  /*c690*/  IMAD.MOV.U32 R107, RZ, RZ, R124 ;  /* 0x000000ffff6b7224 */ /* 0x000fe200078e007c */
[----:B------:R-:W-:Y:S01]  /*c6a0*/  MOV R145, R126 ;  /* 0x0000007e00917202 */ /* 0x000fe20000000f00 */
[----:B------:R-:W-:Y:S01]  /*c6b0*/  IMAD.MOV.U32 R83, RZ, RZ, R175 ;  /* 0x000000ffff537224 */ /* 0x000fe200078e00af */
[----:B------:R-:W-:Y:S01]  /*c6c0*/  HMMA.16816.F32.BF16 R124, R4, R20, R180 ;  /* 0x00000014047c723c */ /* 0x000fe200000418b4 */
[----:B----4-:R-:W-:-:S04]  /*c6d0*/  FFMA.FTZ R9, R244, c[0x0][0x23c], -R3 ;  /* 0x00008f00f4097a23 */ /* 0x010fc80000010803 */
[----:B------:R4:W-:Y:S02]  /*c6e0*/  MUFU.EX2 R185, R9 ;  /* 0x0000000900b97308 */ /* 0x0009e40000000800 */
[----:B------:R-:W-:Y:S01]  /*c6f0*/  MOV R180, R173 ;  /* 0x000000ad00b47202 */ /* 0x000fe20000000f00 */
[----:B------:R-:W-:Y:S01]  /*c700*/  IMAD.MOV.U32 R173, RZ, RZ, R146 ;  /* 0x000000ffffad7224 */ /* 0x000fe200078e0092 */
[----:B------:R-:W-:Y:S02]  /*c710*/  MOV R82, R174 ;  /* 0x000000ae00527202 */ /* 0x000fe40000000f00 */
[----:B------:R-:W-:Y:S02]  /*c720*/  MOV R175, R144 ;  /* 0x0000009000af7202 */ /* 0x000fe40000000f00 */
[----:B------:R-:W-:Y:S01]  /*c730*/  MOV R174, R145 ;  /* 0x0000009100ae7202 */ /* 0x000fe20000000f00 */
[----:B----4-:R-:W-:-:S04]  /*c740*/  FFMA.FTZ R9, R212, c[0x0][0x23c], -R3 ;  /* 0x00008f00d4097a23 */ /* 0x010fc80000010803 */
[----:B------:R4:W1:Y:S01]  /*c750*/  MUFU.EX2 R184, R9 ;  /* 0x0000000900b87308 */ /* 0x0008620000000800 */
[----:B------:R-:W-:Y:S01]  /*c760*/  MOV R181, R71 ;  /* 0x0000004700b57202 */ /* 0x000fe20000000f00 */
[----:B------:R-:W-:Y:S01]  /*c770*/  IMAD.MOV.U32 R145, RZ, RZ, R114 ;  /* 0x000000ffff917224 */ /* 0x000fe200078e0072 */
[----:B------:R-:W-:Y:S01]  /*c780*/  MOV R144, R113 ;  /* 0x0000007100907202 */ /* 0x000fe20000000f00 */
[----:B------:R-:W-:Y:S01]  /*c790*/  IMAD.MOV.U32 R71, RZ, RZ, R156 ;  /* 0x000000ffff477224 */ /* 0x000fe200078e009c */
[----:B------:R-:W-:Y:S01]  /*c7a0*/  MOV R146, R115 ;  /* 0x0000007300927202 */ /* 0x000fe20000000f00 */
[----:B--2---:R-:W-:Y:S01]  /*c7b0*/  HMMA.16816.F32.BF16 R96, R4, R14, R164 ;  /* 0x0000000e0460723c */ /* 0x004fe200000418a4 */
[----:B------:R-:W-:Y:S02]  /*c7c0*/  MOV R70, R106 ;  /* 0x0000006a00467202 */ /* 0x000fe40000000f00 */
[----:B------:R-:W-:Y:S01]  /*c7d0*/  MOV R156, R107 ;  /* 0x0000006b009c7202 */ /* 0x000fe20000000f00 */
[----:B----4-:R-:W-:-:S04]  /*c7e0*/  FFMA.FTZ R9, R198, c[0x0][0x23c], -R3 ;  /* 0x00008f00c6097a23 */ /* 0x010fc80000010803 */
[----:B------:R-:W-:Y:S01]  /*c7f0*/  HMMA.16816.F32.BF16 R112, R4, R16, R176 ;  /* 0x000000100470723c */ /* 0x000fe200000418b0 */
[----:B------:R-:W-:Y:S01]  /*c800*/  IMAD.MOV.U32 R167, RZ, RZ, R95 ;  /* 0x000000ffffa77224 */ /* 0x000fe200078e005f */
[----:B------:R2:W-:Y:S01]  /*c810*/  MUFU.EX2 R183, R9 ;  /* 0x0000000900b77308 */ /* 0x0005e20000000800 */
[----:B------:R-:W-:-:S04]  /*c820*/  MOV R211, R162 ;  /* 0x000000a200d37202 */ /* 0x000fc80000000f00 */
[----:B------:R-:W-:Y:S01]  /*c830*/  MOV R179, R104 ;  /* 0x0000006800b37202 */ /* 0x000fe20000000f00 */
[----:B------:R-:W-:Y:S02]  /*c840*/  IMAD.MOV.U32 R178, RZ, RZ, R105 ;  /* 0x000000ffffb27224 */ /* 0x000fe400078e0069 */
[----:B------:R-:W-:Y:S01]  /*c850*/  HMMA.16816.F32.BF16 R104, R4, R12, R168 ;  /* 0x0000000c0468723c */ /* 0x000fe200000418a8 */
[----:B------:R-:W-:Y:S02]  /*c860*/  MOV R202, R144 ;  /* 0x0000009000ca7202 */ /* 0x000fe40000000f00 */
[----:B------:R-:W-:Y:S02]  /*c870*/  MOV R210, R145 ;  /* 0x0000009100d27202 */ /* 0x000fe40000000f00 */
[----:B------:R-:W-:Y:S01]  /*c880*/  MOV R162, R146 ;  /* 0x0000009200a27202 */ /* 0x000fe20000000f00 */
[----:B--2---:R-:W-:Y:S01]  /*c890*/  FFMA.FTZ R9, R193, c[0x0][0x23c], -R3 ;  /* 0x00008f00c1097a23 */ /* 0x004fe20000010803 */
[----:B------:R-:W-:-:S02]  /*c8a0*/  MOV R168, R83 ;  /* 0x0000005300a87202 */ /* 0x000fc40000000f00 */
[----:B------:R-:W-:Y:S01]  /*c8b0*/  MOV R144, R92 ;  /* 0x0000005c00907202 */ /* 0x000fe20000000f00 */
[----:B------:R2:W4:Y:S01]  /*c8c0*/  MUFU.EX2 R182, R9 ;  /* 0x0000000900b67308 */ /* 0x0005220000000800 */
[----:B------:R-:W-:Y:S02]  /*c8d0*/  MOV R145, R93 ;  /* 0x0000005d00917202 */ /* 0x000fe40000000f00 */
[----:B------:R-:W-:Y:S02]  /*c8e0*/  MOV R146, R94 ;  /* 0x0000005e00927202 */ /* 0x000fe40000000f00 */
[----:B-1----:R-:W-:Y:S01]  /*c8f0*/  HMMA.16816.F32.BF16 R92, R4, R24, R152 ;  /* 0x00000018045c723c */ /* 0x002fe20000041898 */
[----:B------:R-:W-:-:S06]  /*c900*/  IMAD.MOV.U32 R166, RZ, RZ, R179 ;  /* 0x000000ffffa67224 */ /* 0x000fcc00078e00b3 */
[----:B------:R-:W-:Y:S01]  /*c910*/  MOV R155, R168 ;  /* 0x000000a8009b7202 */ /* 0x000fe20000000f00 */
[----:B--2---:R-:W-:Y:S01]  /*c920*/  FFMA.FTZ R9, R167, c[0x0][0x23c], -R0 ;  /* 0x00008f00a7097a23 */ /* 0x004fe20000010800 */
[----:B------:R-:W-:-:S03]  /*c930*/  MOV R168, R181 ;  /* 0x000000b500a87202 */ /* 0x000fc60000000f00 */
[----:B------:R1:W-:Y:S01]  /*c940*/  MUFU.EX2 R181, R9 ;  /* 0x0000000900b57308 */ /* 0x0003e20000000800 */
[----:B------:R-:W-:Y:S02]  /*c950*/  MOV R169, R82 ;  /* 0x0000005200a97202 */ /* 0x000fe40000000f00 */
[----:B------:R-:W-:Y:S01]  /*c960*/  MOV R167, R180 ;  /* 0x000000b400a77202 */ /* 0x000fe20000000f00 */
[----:B------:R-:W-:Y:S01]  /*c970*/  HMMA.16816.F32.BF16 R116, R4, R32, R116 ;  /* 0x000000200474723c */ /* 0x000fe20000041874 */
[----:B-1----:R-:W-:-:S04]  /*c980*/  FFMA.FTZ R9, R249, c[0x0][0x23c], -R0 ;  /* 0x00008f00f9097a23 */ /* 0x002fc80000010800 */
[----:B------:R1:W2:Y:S03]  /*c990*/  MUFU.EX2 R179, R9 ;  /* 0x0000000900b37308 */ /* 0x0002a60000000800 */
[----:B------:R-:W-:Y:S01]  /*c9a0*/  HMMA.16816.F32.BF16 R132, R4, R28, R132 ;  /* 0x0000001c0484723c */ /* 0x000fe20000041884 */
[----:B------:R-:W-:Y:S02]  /*c9b0*/  MOV R164, R169 ;  /* 0x000000a900a47202 */ /* 0x000fe40000000f00 */
[----:B------:R-:W-:-:S05]  /*c9c0*/  MOV R165, R178 ;  /* 0x000000b200a57202 */ /* 0x000fca0000000f00 */
[----:B------:R-:W-:Y:S01]  /*c9d0*/  HMMA.16816.F32.BF16 R120, R4, R22, R120 ;  /* 0x000000160478723c */ /* 0x000fe20000041878 */
[----:B-1----:R-:W-:-:S07]  /*c9e0*/  FFMA.FTZ R9, R213, c[0x0][0x23c], -R0 ;  /* 0x00008f00d5097a23 */ /* 0x002fce0000010800 */
[C---:B------:R-:W-:Y:S01]  /*c9f0*/  HMMA.16816.F32.BF16 R108, R4.reuse, R18, R108 ;  /* 0x00000012046c723c */ /* 0x040fe2000004186c */
[----:B------:R1:W-:Y:S07]  /*ca00*/  MUFU.EX2 R180, R9 ;  /* 0x0000000900b47308 */ /* 0x0003ee0000000800 */
[----:B------:R-:W-:Y:S01]  /*ca10*/  HMMA.16816.F32.BF16 R80, R4, R26, R148 ;  /* 0x0000001a0450723c */ /* 0x000fe20000041894 */
[----:B------:R-:W-:-:S06]  /*ca20*/  MOV R170, R68 ;  /* 0x0000004400aa7202 */ /* 0x000fcc0000000f00 */
[----:B------:R-:W-:Y:S02]  /*ca30*/  F2FP.BF16.PACK_AB R4, R203, R207 ;  /* 0x000000cfcb04723e */ /* 0x000fe400000010ff */
[----:B------:R-:W-:Y:S01]  /*ca40*/  F2FP.BF16.PACK_AB R5, R194, R200 ;  /* 0x000000c8c205723e */ /* 0x000fe200000010ff */
[----:B-1----:R-:W-:Y:S01]  /*ca50*/  FFMA.FTZ R9, R199, c[0x0][0x23c], -R0 ;  /* 0x00008f00c7097a23 */ /* 0x002fe20000010800 */
[----:B------:R-:W-:Y:S02]  /*ca60*/  F2FP.BF16.PACK_AB R6, R201, R204 ;  /* 0x000000ccc906723e */ /* 0x000fe400000010ff */
[----:B------:R-:W-:Y:S01]  /*ca70*/  F2FP.BF16.PACK_AB R7, R191, R192 ;  /* 0x000000c0bf07723e */ /* 0x000fe200000010ff */
[----:B------:R1:W-:Y:S01]  /*ca80*/  MUFU.EX2 R178, R9 ;  /* 0x0000000900b27308 */ /* 0x0003e20000000800 */
[----:B------:R-:W-:Y:S01]  /*ca90*/  MOV R169, R160 ;  /* 0x000000a000a97202 */ /* 0x000fe20000000f00 */
[----:B------:R-:W-:Y:S01]  /*caa0*/  IMAD.MOV.U32 R171, RZ, RZ, R69 ;  /* 0x000000ffffab7224 */ /* 0x000fe200078e0045 */
[----:B------:R-:W-:-:S02]  /*cab0*/  MOV R176, R70 ;  /* 0x0000004600b07202 */ /* 0x000fc40000000f00 */
[----:B------:R-:W-:Y:S01]  /*cac0*/  MOV R177, R71 ;  /* 0x0000004700b17202 */ /* 0x000fe20000000f00 */
[----:B------:R-:W-:Y:S01]  /*cad0*/  HMMA.16816.F32.BF16 R56, R4, R16, R56 ;  /* 0x000000100438723c */ /* 0x000fe20000041838 */
[----:B-1----:R-:W-:Y:S01]  /*cae0*/  FFMA.FTZ R9, R155, c[0x0][0x23c], -R2 ;  /* 0x00008f009b097a23 */ /* 0x002fe20000010802 */
[----:B------:R-:W-:Y:S02]  /*caf0*/  MOV R155, R164 ;  /* 0x000000a4009b7202 */ /* 0x000fe40000000f00 */
[----:B------:R-:W-:Y:S01]  /*cb00*/  MOV R164, R165 ;  /* 0x000000a500a47202 */ /* 0x000fe20000000f00 */
[----:B------:R-:W-:-:S03]  /*cb10*/  IMAD.MOV.U32 R165, RZ, RZ, R166 ;  /* 0x000000ffffa57224 */ /* 0x000fc600078e00a6 */
[C---:B------:R-:W-:Y:S01]  /*cb20*/  HMMA.16816.F32.BF16 R48, R4.reuse, R18, R48 ;  /* 0x000000120430723c */ /* 0x040fe20000041830 */
[----:B------:R-:W-:Y:S01]  /*cb30*/  MOV R166, R167 ;  /* 0x000000a700a67202 */ /* 0x000fe20000000f00 */
[----:B------:R-:W1:Y:S01]  /*cb40*/  LDSM.16.MT88.4 R16, [R218+0xa800] ;  /* 0x00a80000da10783b */ /* 0x000e620000004200 */
[----:B------:R-:W-:Y:S02]  /*cb50*/  MOV R167, R168 ;  /* 0x000000a800a77202 */ /* 0x000fe40000000f00 */
[----:B------:R-:W-:Y:S01]  /*cb60*/  MOV R168, R169 ;  /* 0x000000a900a87202 */ /* 0x000fe20000000f00 */
[----:B------:R-:W-:Y:S02]  /*cb70*/  IMAD.MOV.U32 R169, RZ, RZ, R170 ;  /* 0x000000ffffa97224 */ /* 0x000fe400078e00aa */
[----:B------:R-:W-:Y:S01]  /*cb80*/  HMMA.16816.F32.BF16 R52, R4, R12, R52 ;  /* 0x0000000c0434723c */ /* 0x000fe20000041834 */
[----:B------:R-:W-:Y:S02]  /*cb90*/  MOV R170, R171 ;  /* 0x000000ab00aa7202 */ /* 0x000fe40000000f00 */
[----:B------:R-:W-:-:S05]  /*cba0*/  MOV R171, R176 ;  /* 0x000000b000ab7202 */ /* 0x000fca0000000f00 */
[----:B------:R-:W-:Y:S01]  /*cbb0*/  HMMA.16816.F32.BF16 R44, R4, R14, R44 ;  /* 0x0000000e042c723c */ /* 0x000fe2000004182c */
[----:B------:R-:W1:Y:S01]  /*cbc0*/  LDSM.16.MT88.4 R12, [R216+0xb800] ;  /* 0x00b80000d80c783b */ /* 0x000e620000004200 */
[----:B------:R-:W-:-:S06]  /*cbd0*/  MOV R176, R177 ;  /* 0x000000b100b07202 */ /* 0x000fcc0000000f00 */
[C---:B------:R-:W-:Y:S01]  /*cbe0*/  HMMA.16816.F32.BF16 R88, R4.reuse, R32, R88 ;  /* 0x000000200458723c */ /* 0x040fe20000041858 */
[----:B------:R2:W-:Y:S07]  /*cbf0*/  MUFU.EX2 R177, R9 ;  /* 0x0000000900b17308 */ /* 0x0005ee0000000800 */
[C---:B------:R-:W-:Y:S01]  /*cc00*/  HMMA.16816.F32.BF16 R84, R4.reuse, R34, R136 ;  /* 0x000000220454723c */ /* 0x040fe20000041888 */
[----:B------:R-:W1:Y:S07]  /*cc10*/  LDSM.16.MT88.4 R32, [R216+0x9800] ;  /* 0x00980000d820783b */ /* 0x000e6e0000004200 */
[----:B------:R-:W-:Y:S01]  /*cc20*/  HMMA.16816.F32.BF16 R76, R4, R28, R76 ;  /* 0x0000001c044c723c */ /* 0x000fe2000004184c */
[----:B--2---:R-:W-:-:S07]  /*cc30*/  FFMA.FTZ R9, R155, c[0x0][0x23c], -R2 ;  /* 0x00008f009b097a23 */ /* 0x004fce0000010802 */
[C---:B------:R-:W-:Y:S01]  /*cc40*/  HMMA.16816.F32.BF16 R68, R4.reuse, R30, R140 ;  /* 0x0000001e0444723c */ /* 0x040fe2000004188c */
[----:B------:R-:W2:Y:S07]  /*cc50*/  LDSM.16.MT88.4 R28, [R218+0x9800] ;  /* 0x00980000da1c783b */ /* 0x000eae0000004200 */
[----:B------:R-:W-:Y:S01]  /*cc60*/  HMMA.16816.F32.BF16 R64, R4, R20, R64 ;  /* 0x000000140440723c */ /* 0x000fe20000041840 */
[----:B------:R-:W-:-:S07]  /*cc70*/  IMAD.MOV.U32 R155, RZ, RZ, R164 ;  /* 0x000000ffff9b7224 */ /* 0x000fce00078e00a4 */
[C---:B------:R-:W-:Y:S01]  /*cc80*/  HMMA.16816.F32.BF16 R60, R4.reuse, R22, R60 ;  /* 0x00000016043c723c */ /* 0x040fe2000004183c */
[----:B------:R-:W1:Y:S07]  /*cc90*/  LDSM.16.MT88.4 R20, [R216+0xa800] ;  /* 0x00a80000d814783b */ /* 0x000e6e0000004200 */
[C---:B------:R-:W-:Y:S08]  /*cca0*/  HMMA.16816.F32.BF16 R40, R4.reuse, R24, R40 ;  /* 0x000000180428723c */ /* 0x040ff00000041828 */
[----:B------:R-:W-:Y:S01]  /*ccb0*/  HMMA.16816.F32.BF16 R36, R4, R26, R36 ;  /* 0x0000001a0424723c */ /* 0x000fe20000041824 */
[----:B------:R-:W1:Y:S01]  /*ccc0*/  LDSM.16.MT88.4 R24, [R218+0xb800] ;  /* 0x00b80000da18783b */ /* 0x000e620000004200 */
[----:B------:R-:W-:-:S02]  /*ccd0*/  MOV R164, R165 ;  /* 0x000000a500a47202 */ /* 0x000fc40000000f00 */
[----:B------:R-:W-:Y:S02]  /*cce0*/  MOV R165, R166 ;  /* 0x000000a600a57202 */ /* 0x000fe40000000f00 */
[----:B------:R-:W-:Y:S01]  /*ccf0*/  MOV R166, R167 ;  /* 0x000000a700a67202 */ /* 0x000fe20000000f00 */
[----:B------:R-:W-:Y:S01]  /*cd00*/  IMAD.MOV.U32 R167, RZ, RZ, R168 ;  /* 0x000000ffffa77224 */ /* 0x000fe200078e00a8 */
[----:B------:R-:W-:Y:S02]  /*cd10*/  MOV R168, R169 ;  /* 0x000000a900a87202 */ /* 0x000fe40000000f00 */
[----:B------:R-:W-:Y:S02]  /*cd20*/  MOV R169, R170 ;  /* 0x000000aa00a97202 */ /* 0x000fe40000000f00 */
[----:B------:R-:W-:Y:S01]  /*cd30*/  MOV R170, R171 ;  /* 0x000000ab00aa7202 */ /* 0x000fe20000000f00 */
[----:B------:R-:W-:Y:S02]  /*cd40*/  IMAD.MOV.U32 R171, RZ, RZ, R176 ;  /* 0x000000ffffab7224 */ /* 0x000fe400078e00b0 */
[----:B------:R2:W1:Y:S01]  /*cd50*/  MUFU.EX2 R176, R9 ;  /* 0x0000000900b07308 */ /* 0x0004620000000800 */
[----:B------:R-:W-:Y:S01]  /*cd60*/  IMAD.MOV.U32 R213, RZ, RZ, R103 ;  /* 0x000000ffffd57224 */ /* 0x000fe200078e0067 */
[----:B------:R-:W-:-:S02]  /*cd70*/  MOV R195, R202 ;  /* 0x000000ca00c37202 */ /* 0x000fc40000000f00 */
[----:B------:R-:W-:Y:S01]  /*cd80*/  MOV R202, R102 ;  /* 0x0000006600ca7202 */ /* 0x000fe20000000f00 */
[----:B--2---:R-:W-:-:S04]  /*cd90*/  FFMA.FTZ R9, R155, c[0x0][0x23c], -R2 ;  /* 0x00008f009b097a23 */ /* 0x004fc80000010802 */
[----:B------:R2:W-:Y:S01]  /*cda0*/  MUFU.EX2 R103, R9 ;  /* 0x0000000900677308 */ /* 0x0005e20000000800 */
[----:B------:R-:W-:Y:S02]  /*cdb0*/  F2FP.BF16.PACK_AB R4, R189, R188 ;  /* 0x000000bcbd04723e */ /* 0x000fe400000010ff */
[----:B------:R-:W-:Y:S02]  /*cdc0*/  F2FP.BF16.PACK_AB R5, R184, R185 ;  /* 0x000000b9b805723e */ /* 0x000fe400000010ff */
[----:B------:R-:W-:Y:S01]  /*cdd0*/  F2FP.BF16.PACK_AB R6, R186, R187 ;  /* 0x000000bbba06723e */ /* 0x000fe200000010ff */
[----:B--2---:R-:W-:-:S04]  /*cde0*/  FFMA.FTZ R9, R215, c[0x0][0x23c], -R2 ;  /* 0x00008f00d7097a23 */ /* 0x004fc80000010802 */
[----:B------:R2:W2:Y:S01]  /*cdf0*/  MUFU.EX2 R102, R9 ;  /* 0x0000000900667308 */ /* 0x0004a20000000800 */
[----:B----4-:R-:W-:Y:S01]  /*ce00*/  F2FP.BF16.PACK_AB R7, R182, R183 ;  /* 0x000000b7b607723e */ /* 0x010fe200000010ff */
[----:B------:R-:W-:Y:S01]  /*ce10*/  IMAD.MOV.U32 R244, RZ, RZ, R171 ;  /* 0x000000fffff47224 */ /* 0x000fe200078e00ab */
[----:B------:R-:W-:Y:S01]  /*ce20*/  MOV R143, R211 ;  /* 0x000000d3008f7202 */ /* 0x000fe20000000f00 */
[----:B------:R-:W-:Y:S01]  /*ce30*/  IMAD.MOV.U32 R205, RZ, RZ, R210 ;  /* 0x000000ffffcd7224 */ /* 0x000fe200078e00d2 */
[----:B------:R-:W-:Y:S02]  /*ce40*/  MOV R193, R168 ;  /* 0x000000a800c17202 */ /* 0x000fe40000000f00 */
[----:B------:R-:W-:Y:S02]  /*ce50*/  MOV R249, R169 ;  /* 0x000000a900f97202 */ /* 0x000fe40000000f00 */
[----:B------:R-:W-:Y:S02]  /*ce60*/  MOV R212, R170 ;  /* 0x000000aa00d47202 */ /* 0x000fe40000000f00 */
[----:B------:R-:W-:Y:S01]  /*ce70*/  MOV R190, R243 ;  /* 0x000000f300be7202 */ /* 0x000fe20000000f00 */
[----:B-1----:R-:W-:Y:S01]  /*ce80*/  HMMA.16816.F32.BF16 R168, R4, R18, R108 ;  /* 0x0000001204a8723c */ /* 0x002fe2000004186c */
[----:B------:R-:W-:Y:S01]  /*ce90*/  MOV R214, R162 ;  /* 0x000000a200d67202 */ /* 0x000fe20000000f00 */
[----:B------:R-:W-:Y:S01]  /*cea0*/  IMAD.MOV.U32 R162, RZ, RZ, R145 ;  /* 0x000000ffffa27224 */ /* 0x000fe200078e0091 */
[----:B------:R-:W-:Y:S01]  /*ceb0*/  MOV R211, R163 ;  /* 0x000000a300d37202 */ /* 0x000fe20000000f00 */
[----:B------:R-:W-:Y:S01]  /*cec0*/  IMAD.MOV.U32 R198, RZ, RZ, R167 ;  /* 0x000000ffffc67224 */ /* 0x000fe200078e00a7 */
[----:B------:R-:W-:-:S02]  /*ced0*/  MOV R163, R144 ;  /* 0x0000009000a37202 */ /* 0x000fc40000000f00 */
[----:B------:R-:W-:Y:S01]  /*cee0*/  MOV R243, R146 ;  /* 0x0000009200f37202 */ /* 0x000fe20000000f00 */
[C---:B------:R-:W-:Y:S01]  /*cef0*/  HMMA.16816.F32.BF16 R108, R4.reuse, R14, R96 ;  /* 0x0000000e046c723c */ /* 0x040fe20000041860 */
[----:B------:R-:W-:Y:S02]  /*cf00*/  MOV R210, R147 ;  /* 0x0000009300d27202 */ /* 0x000fe40000000f00 */
[----:B------:R-:W-:Y:S02]  /*cf10*/  MOV R142, R164 ;  /* 0x000000a4008e7202 */ /* 0x000fe40000000f00 */
[----:B------:R-:W-:Y:S02]  /*cf20*/  MOV R141, R165 ;  /* 0x000000a5008d7202 */ /* 0x000fe40000000f00 */
[----:B------:R-:W-:Y:S01]  /*cf30*/  MOV R140, R166 ;  /* 0x000000a6008c7202 */ /* 0x000fe20000000f00 */
[----:B------:R-:W-:Y:S01]  /*cf40*/  HMMA.16816.F32.BF16 R144, R4, R12, R104 ;  /* 0x0000000c0490723c */ /* 0x000fe20000041868 */
[----:B--2---:R-:W-:-:S07]  /*cf50*/  FFMA.FTZ R9, R250, c[0x0][0x23c], -R8 ;  /* 0x00008f00fa097a23 */ /* 0x004fce0000010808 */
[C---:B------:R-:W-:Y:S08]  /*cf60*/  HMMA.16816.F32.BF16 R116, R4.reuse, R32, R116 ;  /* 0x000000200474723c */ /* 0x040ff00000041874 */
[C---:B------:R-:W-:Y:S08]  /*cf70*/  HMMA.16816.F32.BF16 R72, R4.reuse, R34, R72 ;  /* 0x000000220448723c */ /* 0x040ff00000041848 */
[C---:B------:R-:W-:Y:S08]  /*cf80*/  HMMA.16816.F32.BF16 R132, R4.reuse, R28, R132 ;  /* 0x0000001c0484723c */ /* 0x040ff00000041884 */
[C---:B------:R-:W-:Y:S08]  /*cf90*/  HMMA.16816.F32.BF16 R136, R4.reuse, R30, R128 ;  /* 0x0000001e0488723c */ /* 0x040ff00000041880 */
[C---:B------:R-:W-:Y:S08]  /*cfa0*/  HMMA.16816.F32.BF16 R148, R4.reuse, R20, R124 ;  /* 0x000000140494723c */ /* 0x040ff0000004187c */
[C---:B------:R-:W-:Y:S01]  /*cfb0*/  HMMA.16816.F32.BF16 R152, R4.reuse, R22, R120 ;  /* 0x000000160498723c */ /* 0x040fe20000041878 */
[----:B------:R-:W-:Y:S01]  /*cfc0*/  MOV R199, R193 ;  /* 0x000000c100c77202 */ /* 0x000fe20000000f00 */
[----:B------:R-:W1:Y:S06]  /*cfd0*/  LDSM.16.MT88.4 R124, [R216+0x9c00] ;  /* 0x009c0000d87c783b */ /* 0x000e6c0000004200 */
[C---:B------:R-:W-:Y:S08]  /*cfe0*/  HMMA.16816.F32.BF16 R164, R4.reuse, R16, R112 ;  /* 0x0000001004a4723c */ /* 0x040ff00000041870 */
[C---:B------:R-:W-:Y:S08]  /*cff0*/  HMMA.16816.F32.BF16 R104, R4.reuse, R24, R92 ;  /* 0x000000180468723c */ /* 0x040ff0000004185c */
[----:B------:R-:W-:Y:S01]  /*d000*/  HMMA.16816.F32.BF16 R96, R4, R26, R80 ;  /* 0x0000001a0460723c */ /* 0x000fe20000041850 */
[----:B------:R-:W-:Y:S01]  /*d010*/  MOV R193, R198 ;  /* 0x000000c600c17202 */ /* 0x000fe20000000f00 */
[----:B------:R-:W-:Y:S05]  /*d020*/  LDSM.16.MT88.4 R80, [R216+0xbc00] ;  /* 0x00bc0000d850783b */ /* 0x000fea0000004200 */
[----:B------:R-:W-:-:S02]  /*d030*/  F2FP.BF16.PACK_AB R4, R179, R181 ;  /* 0x000000b5b304723e */ /* 0x000fc400000010ff */
[----:B------:R-:W-:Y:S02]  /*d040*/  F2FP.BF16.PACK_AB R5, R176, R177 ;  /* 0x000000b1b005723e */ /* 0x000fe400000010ff */
[----:B------:R-:W-:Y:S02]  /*d050*/  F2FP.BF16.PACK_AB R6, R178, R180 ;  /* 0x000000b4b206723e */ /* 0x000fe400000010ff */
[----:B------:R-:W-:-:S07]  /*d060*/  F2FP.BF16.PACK_AB R7, R102, R103 ;  /* 0x000000676607723e */ /* 0x000fce00000010ff */
[C---:B------:R-:W-:Y:S01]  /*d070*/  HMMA.16816.F32.BF16 R68, R4.reuse, R30, R68 ;  /* 0x0000001e0444723c */ /* 0x040fe20000041844 */
[----:B------:R2:W-:Y:S07]  /*d080*/  MUFU.EX2 R30, R9 ;  /* 0x00000009001e7308 */ /* 0x0005ee0000000800 */
[----:B------:R-:W-:Y:S01]  /*d090*/  HMMA.16816.F32.BF16 R128, R4, R28, R76 ;  /* 0x0000001c0480723c */ /* 0x000fe2000004184c */
[----:B--2---:R-:W-:-:S04]  /*d0a0*/  FFMA.FTZ R9, R208, c[0x0][0x23c], -R8 ;  /* 0x00008f00d0097a23 */ /* 0x004fc80000010808 */
[----:B------:R2:W4:Y:S03]  /*d0b0*/  MUFU.EX2 R31, R9 ;  /* 0x00000009001f7308 */ /* 0x0005260000000800 */
[----:B------:R-:W-:Y:S01]  /*d0c0*/  HMMA.16816.F32.BF16 R60, R4, R22, R60 ;  /* 0x00000016043c723c */ /* 0x000fe2000004183c */
[--C-:B--2---:R-:W-:Y:S02]  /*d0d0*/  FFMA.FTZ R9, R197, c[0x0][0x23c], -R8.reuse ;  /* 0x00008f00c5097a23 */ /* 0x104fe40000010808 */
[----:B------:R-:W-:-:S04]  /*d0e0*/  FFMA.FTZ R8, R196, c[0x0][0x23c], -R8 ;  /* 0x00008f00c4087a23 */ /* 0x000fc80000010808 */
[----:B------:R2:W-:Y:S01]  /*d0f0*/  MUFU.EX2 R28, R8 ;  /* 0x00000008001c7308 */ /* 0x0005e20000000800 */
[----:B------:R-:W-:Y:S01]  /*d100*/  HMMA.16816.F32.BF16 R64, R4, R20, R64 ;  /* 0x000000140440723c */ /* 0x000fe20000041840 */
[----:B--2---:R-:W-:-:S06]  /*d110*/  FFMA.FTZ R8, R213, c[0x0][0x23c], -R3 ;  /* 0x00008f00d5087a23 */ /* 0x004fcc0000010803 */
[----:B------:R2:W-:Y:S01]  /*d120*/  MUFU.EX2 R23, R8 ;  /* 0x0000000800177308 */ /* 0x0005e20000000800 */
[----:B------:R-:W-:Y:S02]  /*d130*/  MOV R215, R249 ;  /* 0x000000f900d77202 */ /* 0x000fe40000000f00 */
[----:B------:R-:W-:Y:S01]  /*d140*/  MOV R198, R142 ;  /* 0x0000008e00c67202 */ /* 0x000fe20000000f00 */
[----:B--2---:R-:W-:-:S04]  /*d150*/  FFMA.FTZ R8, R241, c[0x0][0x23c], -R3 ;  /* 0x00008f00f1087a23 */ /* 0x004fc80000010803 */
[----:B------:R2:W1:Y:S01]  /*d160*/  MUFU.EX2 R22, R8 ;  /* 0x0000000800167308 */ /* 0x0004620000000800 */
[----:B------:R-:W-:Y:S01]  /*d170*/  HMMA.16816.F32.BF16 R112, R4, R32, R88 ;  /* 0x000000200470723c */ /* 0x000fe20000041858 */
[----:B------:R-:W-:Y:S01]  /*d180*/  IMAD.MOV.U32 R249, RZ, RZ, R140 ;  /* 0x000000fffff97224 */ /* 0x000fe200078e008c */
[----:B------:R-:W-:Y:S01]  /*d190*/  MOV R213, R141 ;  /* 0x0000008d00d57202 */ /* 0x000fe20000000f00 */
[--C-:B--2---:R-:W-:Y:S02]  /*d1a0*/  FFMA.FTZ R8, R209, c[0x0][0x23c], -R3.reuse ;  /* 0x00008f00d1087a23 */ /* 0x104fe40000010803 */
[----:B------:R-:W-:-:S04]  /*d1b0*/  FFMA.FTZ R3, R206, c[0x0][0x23c], -R3 ;  /* 0x00008f00ce037a23 */ /* 0x000fc80000010803 */
[----:B------:R2:W-:Y:S01]  /*d1c0*/  MUFU.EX2 R20, R3 ;  /* 0x0000000300147308 */ /* 0x0005e20000000800 */
[C---:B------:R-:W-:Y:S01]  /*d1d0*/  HMMA.16816.F32.BF16 R48, R4.reuse, R18, R48 ;  /* 0x000000120430723c */ /* 0x040fe20000041830 */
[----:B------:R-:W-:Y:S01]  /*d1e0*/  MOV R32, R199 ;  /* 0x000000c700207202 */ /* 0x000fe20000000f00 */
[----:B------:R-:W-:Y:S01]  /*d1f0*/  IMAD.MOV.U32 R199, RZ, RZ, R198 ;  /* 0x000000ffffc77224 */ /* 0x000fe200078e00c6 */
[----:B------:R-:W-:Y:S01]  /*d200*/  MOV R91, R212 ;  /* 0x000000d4005b7202 */ /* 0x000fe20000000f00 */
[----:B------:R-:W-:Y:S01]  /*d210*/  IMAD.MOV.U32 R88, RZ, RZ, R243 ;  /* 0x000000ffff587224 */ /* 0x000fe200078e00f3 */
[----:B------:R-:W-:Y:S01]  /*d220*/  MOV R90, R244 ;  /* 0x000000f4005a7202 */ /* 0x000fe20000000f00 */
[----:B------:R-:W-:Y:S01]  /*d230*/  IMAD.MOV.U32 R212, RZ, RZ, R159 ;  /* 0x000000ffffd47224 */ /* 0x000fe200078e009f */
[----:B------:R-:W-:Y:S01]  /*d240*/  MOV R89, R190 ;  /* 0x000000be00597202 */ /* 0x000fe20000000f00 */
[----:B------:R-:W-:Y:S01]  /*d250*/  HMMA.16816.F32.BF16 R84, R4, R34, R84 ;  /* 0x000000220454723c */ /* 0x000fe20000041854 */
[----:B------:R-:W-:Y:S01]  /*d260*/  MOV R198, R205 ;  /* 0x000000cd00c67202 */ /* 0x000fe20000000f00 */
[----:B--2---:R-:W-:-:S05]  /*d270*/  FFMA.FTZ R3, R143, c[0x0][0x23c], -R0 ;  /* 0x00008f008f037a23 */ /* 0x004fca0000010800 */
[----:B------:R-:W-:Y:S01]  /*d280*/  MOV R35, R214 ;  /* 0x000000d600237202 */ /* 0x000fe20000000f00 */
[C---:B------:R-:W-:Y:S01]  /*d290*/  HMMA.16816.F32.BF16 R56, R4.reuse, R16, R56 ;  /* 0x000000100438723c */ /* 0x040fe20000041838 */
[----:B------:R-:W-:Y:S01]  /*d2a0*/  MOV R33, R211 ;  /* 0x000000d300217202 */ /* 0x000fe20000000f00 */
[----:B------:R2:W-:Y:S01]  /*d2b0*/  MUFU.EX2 R19, R3 ;  /* 0x0000000300137308 */ /* 0x0005e20000000800 */
[----:B------:R-:W-:Y:S01]  /*d2c0*/  MOV R243, R172 ;  /* 0x000000ac00f37202 */ /* 0x000fe20000000f00 */
[----:B------:R-:W-:Y:S01]  /*d2d0*/  IMAD.MOV.U32 R205, RZ, RZ, R175 ;  /* 0x000000ffffcd7224 */ /* 0x000fe200078e00af */
[----:B------:R-:W-:Y:S01]  /*d2e0*/  MOV R211, R173 ;  /* 0x000000ad00d37202 */ /* 0x000fe20000000f00 */
[----:B------:R-:W1:Y:S01]  /*d2f0*/  LDSM.16.MT88.4 R140, [R218+0x9c00] ;  /* 0x009c0000da8c783b */ /* 0x000e620000004200 */
[----:B------:R-:W-:Y:S01]  /*d300*/  MOV R214, R174 ;  /* 0x000000ae00d67202 */ /* 0x000fe20000000f00 */
[----:B------:R-:W-:Y:S01]  /*d310*/  HMMA.16816.F32.BF16 R52, R4, R12, R52 ;  /* 0x0000000c0434723c */ /* 0x000fe20000041834 */
[----:B------:R-:W-:Y:S01]  /*d320*/  MOV R190, R157 ;  /* 0x0000009d00be7202 */ /* 0x000fe20000000f00 */
[----:B------:R-:W-:Y:S01]  /*d330*/  LDSM.16.MT88.4 R172, [R218+0xac00] ;  /* 0x00ac0000daac783b */ /* 0x000fe20000004200 */
[----:B------:R-:W-:-:S05]  /*d340*/  MOV R244, R158 ;  /* 0x0000009e00f47202 */ /* 0x000fca0000000f00 */
[C---:B------:R-:W-:Y:S01]  /*d350*/  HMMA.16816.F32.BF16 R44, R4.reuse, R14, R44 ;  /* 0x0000000e042c723c */ /* 0x040fe2000004182c */
[--C-:B--2---:R-:W-:Y:S02]  /*d360*/  FFMA.FTZ R3, R215, c[0x0][0x23c], -R0.reuse ;  /* 0x00008f00d7037a23 */ /* 0x104fe40000010800 */
[----:B------:R-:W-:Y:S01]  /*d370*/  IMAD.MOV.U32 R215, RZ, RZ, R195 ;  /* 0x000000ffffd77224 */ /* 0x000fe200078e00c3 */
[----:B------:R-:W-:Y:S02]  /*d380*/  MOV R195, R156 ;  /* 0x0000009c00c37202 */ /* 0x000fe40000000f00 */
[----:B------:R-:W2:Y:S02]  /*d390*/  LDSM.16.MT88.4 R156, [R216+0xac00] ;  /* 0x00ac0000d89c783b */ /* 0x000ea40000004200 */
[C---:B------:R-:W-:Y:S01]  /*d3a0*/  HMMA.16816.F32.BF16 R40, R4.reuse, R24, R40 ;  /* 0x000000180428723c */ /* 0x040fe20000041828 */
[----:B------:R3:W-:Y:S07]  /*d3b0*/  MUFU.EX2 R16, R3 ;  /* 0x0000000300107308 */ /* 0x0007ee0000000800 */
[----:B------:R-:W-:Y:S01]  /*d3c0*/  HMMA.16816.F32.BF16 R36, R4, R26, R36 ;  /* 0x0000001a0424723c */ /* 0x000fe20000041824 */
[----:B------:R-:W1:Y:S01]  /*d3d0*/  LDSM.16.MT88.4 R4, [R218+0xbc00] ;  /* 0x00bc0000da04783b */ /* 0x000e620000004200 */
[----:B---3--:R-:W-:-:S02]  /*d3e0*/  FFMA.FTZ R3, R251, c[0x0][0x23c], -R0 ;  /* 0x00008f00fb037a23 */ /* 0x008fc40000010800 */
[----:B------:R-:W-:-:S04]  /*d3f0*/  FFMA.FTZ R0, R242, c[0x0][0x23c], -R0 ;  /* 0x00008f00f2007a23 */ /* 0x000fc80000010800 */
[----:B------:R3:W-:Y:S08]  /*d400*/  MUFU.EX2 R17, R0 ;  /* 0x0000000000117308 */ /* 0x0007f00000000800 */
[----:B------:R-:W1:Y:S01]  /*d410*/  MUFU.EX2 R29, R9 ;  /* 0x00000009001d7308 */ /* 0x000e620000000800 */
[----:B---3--:R-:W-:-:S07]  /*d420*/  FFMA.FTZ R0, R35, c[0x0][0x23c], -R2 ;  /* 0x00008f0023007a23 */ /* 0x008fce0000010802 */
[----:B------:R-:W3:Y:S08]  /*d430*/  MUFU.EX2 R21, R8 ;  /* 0x0000000800157308 */ /* 0x000ef00000000800 */
[----:B------:R1:W-:Y:S02]  /*d440*/  MUFU.EX2 R15, R0 ;  /* 0x00000000000f7308 */ /* 0x0003e40000000800 */
[----:B-1----:R-:W-:-:S06]  /*d450*/  FFMA.FTZ R0, R32, c[0x0][0x23c], -R2 ;  /* 0x00008f0020007a23 */ /* 0x002fcc0000010802 */
[----:B------:R1:W1:Y:S01]  /*d460*/  MUFU.EX2 R14, R0 ;  /* 0x00000000000e7308 */ /* 0x0002620000000800 */
[----:B----4-:R-:W-:-:S07]  /*d470*/  F2FP.BF16.PACK_AB R92, R31, R30 ;  /* 0x0000001e1f5c723e */ /* 0x010fce00000010ff */
[----:B------:R4:W2:Y:S01]  /*d480*/  MUFU.EX2 R18, R3 ;  /* 0x0000000300127308 */ /* 0x0008a20000000800 */
[--C-:B-1----:R-:W-:Y:S02]  /*d490*/  FFMA.FTZ R0, R33, c[0x0][0x23c], -R2.reuse ;  /* 0x00008f0021007a23 */ /* 0x102fe40000010802 */
[----:B------:R-:W-:-:S05]  /*d4a0*/  FFMA.FTZ R2, R88, c[0x0][0x23c], -R2 ;  /* 0x00008f0058027a23 */ /* 0x000fca0000010802 */
[----:B------:R-:W-:Y:S01]  /*d4b0*/  MUFU.EX2 R13, R0 ;  /* 0x00000000000d7308 */ /* 0x000fe20000000800 */
[----:B------:R-:W-:-:S07]  /*d4c0*/  F2FP.BF16.PACK_AB R93, R22, R23 ;  /* 0x00000017165d723e */ /* 0x000fce00000010ff */
[----:B------:R1:W1:Y:S01]  /*d4d0*/  MUFU.EX2 R12, R2 ;  /* 0x00000002000c7308 */ /* 0x0002620000000800 */
[----:B------:R-:W-:Y:S02]  /*d4e0*/  F2FP.BF16.PACK_AB R94, R28, R29 ;  /* 0x0000001d1c5e723e */ /* 0x000fe400000010ff */
[----:B---3--:R-:W-:Y:S01]  /*d4f0*/  F2FP.BF16.PACK_AB R95, R20, R21 ;  /* 0x00000015145f723e */ /* 0x008fe200000010ff */
[----:B------:R-:W-:Y:S01]  /*d500*/  IMAD.MOV.U32 R160, RZ, RZ, R161 ;  /* 0x000000ffffa07224 */ /* 0x000fe200078e00a1 */
[----:B------:R-:W-:Y:S02]  /*d510*/  MOV R208, R90 ;  /* 0x0000005a00d07202 */ /* 0x000fe40000000f00 */
[----:B------:R-:W-:Y:S01]  /*d520*/  MOV R197, R91 ;  /* 0x0000005b00c57202 */ /* 0x000fe20000000f00 */
[----:B------:R-:W-:Y:S01]  /*d530*/  IMAD.MOV.U32 R250, RZ, RZ, R199 ;  /* 0x000000fffffa7224 */ /* 0x000fe200078e00c7 */
[----:B------:R-:W-:Y:S02]  /*d540*/  MOV R161, R217 ;  /* 0x000000d900a17202 */ /* 0x000fe40000000f00 */
[----:B------:R-:W-:Y:S01]  /*d550*/  MOV R34, R89 ;  /* 0x0000005900227202 */ /* 0x000fe20000000f00 */
[----:B------:R-:W-:Y:S01]  /*d560*/  HMMA.16816.F32.BF16 R120, R92, R126, R72 ;  /* 0x0000007e5c78723c */ /* 0x000fe20000041848 */
[----:B------:R-:W-:-:S02]  /*d570*/  MOV R32, R213 ;  /* 0x000000d500207202 */ /* 0x000fc40000000f00 */
[----:B------:R-:W-:Y:S02]  /*d580*/  MOV R35, R249 ;  /* 0x000000f900237202 */ /* 0x000fe40000000f00 */
[----:B------:R-:W-:Y:S01]  /*d590*/  MOV R33, R193 ;  /* 0x000000c100217202 */ /* 0x000fe20000000f00 */
[----:B------:R-:W-:Y:S01]  /*d5a0*/  IMAD.MOV.U32 R199, RZ, RZ, R160 ;  /* 0x000000ffffc77224 */ /* 0x000fe200078e00a0 */
[----:B------:R-:W-:Y:S01]  /*d5b0*/  MOV R213, R161 ;  /* 0x000000a100d57202 */ /* 0x000fe20000000f00 */
[C---:B------:R-:W-:Y:S01]  /*d5c0*/  HMMA.16816.F32.BF16 R116, R92.reuse, R124, R116 ;  /* 0x0000007c5c74723c */ /* 0x040fe20000041874 */
[----:B------:R-:W-:Y:S01]  /*d5d0*/  FFMA.FTZ R11, R208, R11, R197 ;  /* 0x0000000bd00b7223 */ /* 0x000fe200000100c5 */
[----:B------:R-:W-:Y:S01]  /*d5e0*/  MOV R249, R162 ;  /* 0x000000a200f97202 */ /* 0x000fe20000000f00 */
[----:B----4-:R-:W-:Y:S01]  /*d5f0*/  FFMA.FTZ R3, R34, R10, R250 ;  /* 0x0000000a22037223 */ /* 0x010fe200000100fa */
[----:B------:R-:W-:Y:S01]  /*d600*/  MOV R193, R163 ;  /* 0x000000a300c17202 */ /* 0x000fe20000000f00 */
[----:B-1----:R-:W-:Y:S01]  /*d610*/  FFMA.FTZ R2, R32, R101, R35 ;  /* 0x0000006520027223 */ /* 0x002fe20000010023 */
[----:B------:R1:W5:Y:S02]  /*d620*/  LDL.LU R217, [R1+0x6c] ;  /* 0x00006c0001d97983 */ /* 0x0003640000300800 */
[----:B------:R-:W-:Y:S01]  /*d630*/  HMMA.16816.F32.BF16 R132, R92, R140, R132 ;  /* 0x0000008c5c84723c */ /* 0x000fe20000041884 */
[----:B------:R-:W-:-:S02]  /*d640*/  FFMA.FTZ R0, R215, R100, R33 ;  /* 0x00000064d7007223 */ /* 0x000fc40000010021 */
[----:B------:R-:W-:-:S05]  /*d650*/  FADD.FTZ R11, R199, R11 ;  /* 0x0000000bc70b7221 */ /* 0x000fca0000010000 */
[----:B------:R-:W-:Y:S01]  /*d660*/  HMMA.16816.F32.BF16 R136, R92, R142, R136 ;  /* 0x0000008e5c88723c */ /* 0x000fe20000041888 */
[----:B------:R-:W-:-:S07]  /*d670*/  FADD.FTZ R10, R213, R3 ;  /* 0x00000003d50a7221 */ /* 0x000fce0000010000 */
[----:B--2---:R-:W-:Y:S01]  /*d680*/  HMMA.16816.F32.BF16 R148, R92, R156, R148 ;  /* 0x0000009c5c94723c */ /* 0x004fe20000041894 */
[----:B------:R-:W-:-:S07]  /*d690*/  FADD.FTZ R9, R249, R2 ;  /* 0x00000002f9097221 */ /* 0x000fce0000010000 */
[C---:B------:R-:W-:Y:S08]  /*d6a0*/  HMMA.16816.F32.BF16 R152, R92.reuse, R158, R152 ;  /* 0x0000009e5c98723c */ /* 0x040ff00000041898 */
        /* <DEDUP_REMOVED lines=8> */
[----:B------:R-:W-:Y:S02]  /*d730*/  F2FP.BF16.PACK_AB R97, R14, R15 ;  /* 0x0000000f0e61723e */ /* 0x000fe400000010ff */
[----:B------:R-:W-:-:S02]  /*d740*/  F2FP.BF16.PACK_AB R98, R17, R18 ;  /* 0x000000121162723e */ /* 0x000fc400000010ff */
[----:B------:R-:W-:Y:S01]  /*d750*/  F2FP.BF16.PACK_AB R99, R12, R13 ;  /* 0x0000000d0c63723e */ /* 0x000fe200000010ff */
[----:B------:R-:W-:Y:S02]  /*d760*/  FADD.FTZ R3, R198, R11 ;  /* 0x0000000bc6037221 */ /* 0x000fe40000010000 */
[----:B------:R-:W-:Y:S02]  /*d770*/  FADD.FTZ R2, R212, R10 ;  /* 0x0000000ad4027221 */ /* 0x000fe40000010000 */
[----:B------:R-:W-:Y:S02]  /*d780*/  FADD.FTZ R0, R244, R9 ;  /* 0x00000009f4007221 */ /* 0x000fe40000010000 */
[----:B------:R-:W-:Y:S01]  /*d790*/  HMMA.16816.F32.BF16 R112, R96, R124, R112 ;  /* 0x0000007c6070723c */ /* 0x000fe20000041870 */
[----:B------:R-:W-:Y:S02]  /*d7a0*/  FADD.FTZ R3, R195, R3 ;  /* 0x00000003c3037221 */ /* 0x000fe40000010000 */
[----:B------:R-:W-:-:S05]  /*d7b0*/  FADD.FTZ R2, R205, R2 ;  /* 0x00000002cd027221 */ /* 0x000fca0000010000 */
[----:B------:R-:W-:Y:S01]  /*d7c0*/  HMMA.16816.F32.BF16 R124, R96, R126, R84 ;  /* 0x0000007e607c723c */ /* 0x000fe20000041854 */
[----:B------:R-:W-:-:S07]  /*d7d0*/  FADD.FTZ R0, R214, R0 ;  /* 0x00000000d6007221 */ /* 0x000fce0000010000 */
[----:B------:R-:W-:Y:S01]  /*d7e0*/  HMMA.16816.F32.BF16 R84, R96, R4, R40 ;  /* 0x000000046054723c */ /* 0x000fe20000041828 */
[----:B------:R-:W-:-:S06]  /*d7f0*/  FADD.FTZ R3, R207, R3 ;  /* 0x00000003cf037221 */ /* 0x000fcc0000010000 */
        /* <DEDUP_REMOVED lines=48> */
[----:B------:R-:W-:Y:S01]  /*db00*/  FADD.FTZ R0, R20, R0 ;  /* 0x0000000014007221 */ /* 0x000fe20000010000 */
[----:B------:R1:W-:Y:S04]  /*db10*/  STL [R1+0x20], R4 ;  /* 0x0000200401007387 */ /* 0x0003e80000100800 */
[----:B------:R1:W-:Y:S04]  /*db20*/  STL [R1+0x28], R3 ;  /* 0x0000280301007387 */ /* 0x0003e80000100800 */
[----:B------:R1:W-:Y:S04]  /*db30*/  STL [R1+0x24], R2 ;  /* 0x0000240201007387 */ /* 0x0003e80000100800 */
[----:B------:R1:W-:Y:S01]  /*db40*/  STL [R1+0x2c], R0 ;  /* 0x00002c0001007387 */ /* 0x0003e20000100800 */
[----:B------:R-:W-:Y:S01]  /*db50*/  HMMA.16816.F32.BF16 R128, R96, R140, R128 ;  /* 0x0000008c6080723c */ /* 0x000fe20000041880 */
[----:B------:R-:W-:Y:S01]  /*db60*/  IMAD.MOV.U32 R101, RZ, RZ, R252 ;  /* 0x000000ffff657224 */ /* 0x000fe200078e00fc */
[----:B------:R-:W-:-:S06]  /*db70*/  MOV R104, R247 ;  /* 0x000000f700687202 */ /* 0x000fcc0000000f00 */
        /* <DEDUP_REMOVED lines=16> */
[----:B------:R-:W-:Y:S06]  /*dc80*/  BAR.SYNC.DEFER_BLOCKING 0x0 ;  /* 0x0000000000007b1d */ /* 0x000fec0000010000 */
[----:B------:R-:W4:Y:S04]  /*dc90*/  LDL R252, [R1+0x30] ;  /* 0x0000300001fc7983 */ /* 0x000f280000100800 */
        /* <DEDUP_REMOVED lines=55> */
[----:B-----5:R-:W2:Y:S04]  /*e010*/  LDSM.16.M88.4 R16, [R217+0x6000] ;  /* 0x00600000d910783b */ /* 0x020ea80000000200 */
[----:B------:R-:W-:Y:S04]  /*e020*/  LDSM.16.M88.4 R20, [R217+0x6c00] ;  /* 0x006c0000d914783b */ /* 0x000fe80000000200 */
[----:B------:R-:W-:Y:S04]  /*e030*/  LDSM.16.M88.4 R28, [R217+0x6400] ;  /* 0x00640000d91c783b */ /* 0x000fe80000000200 */
[----:B------:R-:W-:Y:S04]  /*e040*/  LDSM.16.M88.4 R24, [R217+0x6800] ;  /* 0x00680000d918783b */ /* 0x000fe80000000200 */
[----:B------:R-:W-:Y:S04]  /*e050*/  LDSM.16.M88.4 R44, [R219+0x6000] ;  /* 0x00600000db2c783b */ /* 0x000fe80000000200 */
[----:B---3--:R-:W3:Y:S04]  /*e060*/  LDSM.16.M88.4 R4, [R220+0x1000] ;  /* 0x00100000dc04783b */ /* 0x008ee80000000200 */
[----:B-1----:R-:W1:Y:S04]  /*e070*/  LDSM.16.M88.4 R12, [R221+0x1000] ;  /* 0x00100000dd0c783b */ /* 0x002e680000000200 */
[----:B------:R-:W-:Y:S04]  /*e080*/  LDSM.16.M88.4 R40, [R219+0x6400] ;  /* 0x00640000db28783b */ /* 0x000fe80000000200 */
[----:B------:R-:W-:Y:S04]  /*e090*/  LDSM.16.M88.4 R36, [R219+0x6800] ;  /* 0x00680000db24783b */ /* 0x000fe80000000200 */
[----:B------:R-:W4:Y:S01]  /*e0a0*/  S2R R0, SR_TID.X ;  /* 0x0000000000007919 */ /* 0x000f220000002100 */
[C---:B--2---:R-:W-:Y:S03]  /*e0b0*/  HMMA.16816.F32.BF16 R108, R8.reuse, R16, RZ ;  /* 0x00000010086c723c */ /* 0x044fe600000418ff */
[----:B------:R-:W0:Y:S05]  /*e0c0*/  LDGDEPBAR ;  /* 0x00000000000079af */ /* 0x000e2a0000000000 */
[----:B------:R-:W-:Y:S08]  /*e0d0*/  HMMA.16816.F32.BF16 R208, R8, R18, RZ ;  /* 0x0000001208d0723c */ /* 0x000ff000000418ff */
[C---:B---3--:R-:W-:Y:S08]  /*e0e0*/  HMMA.16816.F32.BF16 R48, R4.reuse, R16, RZ ;  /* 0x000000100430723c */ /* 0x048ff000000418ff */
[C---:B------:R-:W-:Y:S01]  /*e0f0*/  HMMA.16816.F32.BF16 R60, R4.reuse, R18, RZ ;  /* 0x00000012043c723c */ /* 0x040fe200000418ff */
[----:B------:R-:W2:Y:S07]  /*e100*/  LDSM.16.M88.4 R16, [R219+0x6c00] ;  /* 0x006c0000db10783b */ /* 0x000eae0000000200 */
[C---:B------:R-:W-:Y:S08]  /*e110*/  HMMA.16816.F32.BF16 R52, R4.reuse, R20, RZ ;  /* 0x000000140434723c */ /* 0x040ff000000418ff */
[C---:B------:R-:W-:Y:S08]  /*e120*/  HMMA.16816.F32.BF16 R32, R4.reuse, R28, RZ ;  /* 0x0000001c0420723c */ /* 0x040ff000000418ff */
[C---:B------:R-:W-:Y:S08]  /*e130*/  HMMA.16816.F32.BF16 R56, R4.reuse, R24, RZ ;  /* 0x000000180438723c */ /* 0x040ff000000418ff */
[C---:B------:R-:W-:Y:S08]  /*e140*/  HMMA.16816.F32.BF16 R64, R4.reuse, R30, RZ ;  /* 0x0000001e0440723c */ /* 0x040ff000000418ff */
[C---:B------:R-:W-:Y:S08]  /*e150*/  HMMA.16816.F32.BF16 R100, R4.reuse, R26, RZ ;  /* 0x0000001a0464723c */ /* 0x040ff000000418ff */
[----:B------:R-:W-:Y:S08]  /*e160*/  HMMA.16816.F32.BF16 R4, R4, R22, RZ ;  /* 0x000000160404723c */ /* 0x000ff000000418ff */
[----:B-1----:R-:W-:Y:S08]  /*e170*/  HMMA.16816.F32.BF16 R180, R12, R44, R48 ;  /* 0x0000002c0cb4723c */ /* 0x002ff00000041830 */
        /* <DEDUP_REMOVED lines=10> */
[C---:B--2---:R-:W-:Y:S08]  /*e220*/  HMMA.16816.F32.BF16 R48, R12.reuse, R16, R52 ;  /* 0x000000100c30723c */ /* 0x044ff00000041834 */
[C---:B------:R-:W-:Y:S08]  /*e230*/  HMMA.16816.F32.BF16 R52, R12.reuse, R42, R64 ;  /* 0x0000002a0c34723c */ /* 0x040ff00000041840 */
[C---:B------:R-:W-:Y:S01]  /*e240*/  HMMA.16816.F32.BF16 R64, R12.reuse, R18, R4 ;  /* 0x000000120c40723c */ /* 0x040fe20000041804 */
[----:B------:R-:W2:Y:S07]  /*e250*/  LDSM.16.M88.4 R4, [R220+0x3000] ;  /* 0x00300000dc04783b */ /* 0x000eae0000000200 */
[C---:B------:R-:W-:Y:S01]  /*e260*/  HMMA.16816.F32.BF16 R176, R12.reuse, R40, R32 ;  /* 0x000000280cb0723c */ /* 0x040fe20000041820 */
[----:B------:R-:W3:Y:S07]  /*e270*/  LDSM.16.M88.4 R32, [R217+0x7400] ;  /* 0x00740000d920783b */ /* 0x000eee0000000200 */
[C---:B------:R-:W-:Y:S08]  /*e280*/  HMMA.16816.F32.BF16 R104, R12.reuse, R36, R56 ;  /* 0x000000240c68723c */ /* 0x040ff00000041838 */
[C---:B------:R-:W-:Y:S08]  /*e290*/  HMMA.16816.F32.BF16 R56, R12.reuse, R46, R60 ;  /* 0x0000002e0c38723c */ /* 0x040ff0000004183c */
[----:B------:R-:W-:Y:S01]  /*e2a0*/  HMMA.16816.F32.BF16 R100, R12, R38, R100 ;  /* 0x000000260c64723c */ /* 0x000fe20000041864 */
[----:B------:R-:W2:Y:S07]  /*e2b0*/  LDSM.16.M88.4 R12, [R220+0x2000] ;  /* 0x00200000dc0c783b */ /* 0x000eae0000000200 */
[C---:B-1----:R-:W-:Y:S08]  /*e2c0*/  HMMA.16816.F32.BF16 R240, R8.reuse, R16, R188 ;  /* 0x0000001008f0723c */ /* 0x042ff000000418bc */
[C---:B------:R-:W-:Y:S08]  /*e2d0*/  HMMA.16816.F32.BF16 R108, R8.reuse, R44, R108 ;  /* 0x0000002c086c723c */ /* 0x040ff0000004186c */
[C---:B------:R-:W-:Y:S08]  /*e2e0*/  HMMA.16816.F32.BF16 R236, R8.reuse, R36, R192 ;  /* 0x0000002408ec723c */ /* 0x040ff000000418c0 */
[C---:B------:R-:W-:Y:S01]  /*e2f0*/  HMMA.16816.F32.BF16 R188, R8.reuse, R38, R200 ;  /* 0x0000002608bc723c */ /* 0x040fe200000418c8 */
[----:B------:R-:W-:Y:S07]  /*e300*/  LDSM.16.M88.4 R36, [R219+0x7c00] ;  /* 0x007c0000db24783b */ /* 0x000fee0000000200 */
[----:B------:R-:W-:Y:S01]  /*e310*/  HMMA.16816.F32.BF16 R192, R8, R46, R208 ;  /* 0x0000002e08c0723c */ /* 0x000fe200000418d0 */
[----:B------:R-:W-:Y:S07]  /*e320*/  LDSM.16.M88.4 R44, [R219+0x7400] ;  /* 0x00740000db2c783b */ /* 0x000fee0000000200 */
[C---:B--2---:R-:W-:Y:S08]  /*e330*/  HMMA.16816.F32.BF16 R200, R4.reuse, R28, R104 ;  /* 0x0000001c04c8723c */ /* 0x044ff00000041868 */
[C---:B------:R-:W-:Y:S08]  /*e340*/  HMMA.16816.F32.BF16 R208, R4.reuse, R24, R48 ;  /* 0x0000001804d0723c */ /* 0x040ff00000041830 */
[----:B------:R-:W-:Y:S08]  /*e350*/  HMMA.16816.F32.BF16 R104, R4, R22, R56 ;  /* 0x000000160468723c */ /* 0x000ff00000041838 */
[----:B------:R-:W-:Y:S01]  /*e360*/  HMMA.16816.F32.BF16 R184, R8, R18, R184 ;  /* 0x0000001208b8723c */ /* 0x000fe200000418b8 */
[----:B------:R-:W-:Y:S07]  /*e370*/  LDSM.16.M88.4 R16, [R219+0x7000] ;  /* 0x00700000db10783b */ /* 0x000fee0000000200 */
[C---:B------:R-:W-:Y:S08]  /*e380*/  HMMA.16816.F32.BF16 R180, R4.reuse, R20, R180 ;  /* 0x0000001404b4723c */ /* 0x040ff000000418b4 */
[C---:B---3--:R-:W-:Y:S08]  /*e390*/  HMMA.16816.F32.BF16 R176, R4.reuse, R32, R176 ;  /* 0x0000002004b0723c */ /* 0x048ff000000418b0 */
[C---:B------:R-:W-:Y:S08]  /*e3a0*/  HMMA.16816.F32.BF16 R60, R4.reuse, R34, R52 ;  /* 0x00000022043c723c */ /* 0x040ff00000041834 */
[C---:B------:R-:W-:Y:S08]  /*e3b0*/  HMMA.16816.F32.BF16 R56, R4.reuse, R30, R100 ;  /* 0x0000001e0438723c */ /* 0x040ff00000041864 */
[----:B------:R-:W-:Y:S01]  /*e3c0*/  HMMA.16816.F32.BF16 R48, R4, R26, R64 ;  /* 0x0000001a0430723c */ /* 0x000fe20000041840 */
[----:B------:R-:W1:Y:S07]  /*e3d0*/  LDSM.16.M88.4 R4, [R221+0x3000] ;  /* 0x00300000dd04783b */ /* 0x000e6e0000000200 */
[C---:B------:R-:W-:Y:S08]  /*e3e0*/  HMMA.16816.F32.BF16 R212, R8.reuse, R40, R196 ;  /* 0x0000002808d4723c */ /* 0x040ff000000418c4 */
[----:B------:R-:W-:Y:S01]  /*e3f0*/  HMMA.16816.F32.BF16 R196, R8, R42, R204 ;  /* 0x0000002a08c4723c */ /* 0x000fe200000418cc */
[----:B------:R-:W2:Y:S04]  /*e400*/  LDSM.16.M88.4 R40, [R219+0x7800] ;  /* 0x00780000db28783b */ /* 0x000ea80000000200 */
[----:B------:R-:W3:Y:S03]  /*e410*/  LDSM.16.M88.4 R8, [R221+0x2000] ;  /* 0x00200000dd08783b */ /* 0x000ee60000000200 */
[C---:B------:R-:W-:Y:S08]  /*e420*/  HMMA.16816.F32.BF16 R52, R12.reuse, R20, R108 ;  /* 0x000000140c34723c */ /* 0x040ff0000004186c */
[C---:B------:R-:W-:Y:S08]  /*e430*/  HMMA.16816.F32.BF16 R20, R12.reuse, R22, R192 ;  /* 0x000000160c14723c */ /* 0x040ff000000418c0 */
[C---:B------:R-:W-:Y:S08]  /*e440*/  HMMA.16816.F32.BF16 R100, R12.reuse, R34, R196 ;  /* 0x000000220c64723c */ /* 0x040ff000000418c4 */
[----:B------:R-:W-:Y:S08]  /*e450*/  HMMA.16816.F32.BF16 R196, R12, R30, R188 ;  /* 0x0000001e0cc4723c */ /* 0x000ff000000418bc */
[C---:B-1----:R-:W-:Y:S08]  /*e460*/  HMMA.16816.F32.BF16 R188, R4.reuse, R16, R180 ;  /* 0x0000001004bc723c */ /* 0x042ff000000418b4 */
[----:B------:R-:W-:Y:S08]  /*e470*/  HMMA.16816.F32.BF16 R180, R4, R44, R176 ;  /* 0x0000002c04b4723c */ /* 0x000ff000000418b0 */
[C---:B------:R-:W-:Y:S08]  /*e480*/  HMMA.16816.F32.BF16 R64, R12.reuse, R32, R212 ;  /* 0x000000200c40723c */ /* 0x040ff000000418d4 */
[C---:B------:R-:W-:Y:S01]  /*e490*/  HMMA.16816.F32.BF16 R204, R12.reuse, R28, R236 ;  /* 0x0000001c0ccc723c */ /* 0x040fe200000418ec */
[----:B------:R-:W-:Y:S07]  /*e4a0*/  LDSM.16.M88.4 R28, [R217+0x8800] ;  /* 0x00880000d91c783b */ /* 0x000fee0000000200 */
[----:B------:R-:W-:Y:S08]  /*e4b0*/  HMMA.16816.F32.BF16 R192, R12, R24, R240 ;  /* 0x000000180cc0723c */ /* 0x000ff000000418f0 */
[----:B------:R-:W-:Y:S08]  /*e4c0*/  HMMA.16816.F32.BF16 R176, R4, R46, R60 ;  /* 0x0000002e04b0723c */ /* 0x000ff0000004183c */
[----:B------:R-:W-:Y:S01]  /*e4d0*/  HMMA.16816.F32.BF16 R12, R12, R26, R184 ;  /* 0x0000001a0c0c723c */ /* 0x000fe200000418b8 */
[----:B------:R-:W-:Y:S07]  /*e4e0*/  LDSM.16.M88.4 R24, [R217+0x8000] ;  /* 0x00800000d918783b */ /* 0x000fee0000000200 */
[C---:B--2---:R-:W-:Y:S08]  /*e4f0*/  HMMA.16816.F32.BF16 R60, R4.reuse, R42, R56 ;  /* 0x0000002a043c723c */ /* 0x044ff00000041838 */
[C---:B------:R-:W-:Y:S08]  /*e500*/  HMMA.16816.F32.BF16 R184, R4.reuse, R18, R104 ;  /* 0x0000001204b8723c */ /* 0x040ff00000041868 */
[C---:B------:R-:W-:Y:S01]  /*e510*/  HMMA.16816.F32.BF16 R108, R4.reuse, R40, R200 ;  /* 0x00000028046c723c */ /* 0x040fe200000418c8 */
[----:B------:R-:W-:Y:S07]  /*e520*/  LDSM.16.M88.4 R200, [R217+0x8c00] ;  /* 0x008c0000d9c8783b */ /* 0x000fee0000000200 */
[C---:B------:R-:W-:Y:S08]  /*e530*/  HMMA.16816.F32.BF16 R56, R4.reuse, R36, R208 ;  /* 0x000000240438723c */ /* 0x040ff000000418d0 */
[----:B------:R-:W-:Y:S01]  /*e540*/  HMMA.16816.F32.BF16 R32, R4, R38, R48 ;  /* 0x000000260420723c */ /* 0x000fe20000041830 */
[----:B------:R-:W1:Y:S07]  /*e550*/  LDSM.16.M88.4 R4, [R220+0x5000] ;  /* 0x00500000dc04783b */ /* 0x000e6e0000000200 */
[C---:B---3--:R-:W-:Y:S01]  /*e560*/  HMMA.16816.F32.BF16 R48, R8.reuse, R18, R20 ;  /* 0x000000120830723c */ /* 0x048fe20000041814 */
[----:B------:R-:W2:Y:S07]  /*e570*/  LDSM.16.M88.4 R20, [R217+0x8400] ;  /* 0x00840000d914783b */ /* 0x000eae0000000200 */
[C---:B------:R-:W-:Y:S08]  /*e580*/  HMMA.16816.F32.BF16 R104, R8.reuse, R46, R100 ;  /* 0x0000002e0868723c */ /* 0x040ff00000041864 */
[C---:B------:R-:W-:Y:S08]  /*e590*/  HMMA.16816.F32.BF16 R192, R8.reuse, R36, R192 ;  /* 0x0000002408c0723c */ /* 0x040ff000000418c0 */
[C---:B------:R-:W-:Y:S01]  /*e5a0*/  HMMA.16816.F32.BF16 R212, R8.reuse, R38, R12 ;  /* 0x0000002608d4723c */ /* 0x040fe2000004180c */
[----:B------:R-:W3:Y:S07]  /*e5b0*/  LDSM.16.M88.4 R12, [R220+0x4000] ;  /* 0x00400000dc0c783b */ /* 0x000eee0000000200 */
[C---:B------:R-:W-:Y:S01]  /*e5c0*/  HMMA.16816.F32.BF16 R52, R8.reuse, R16, R52 ;  /* 0x000000100834723c */ /* 0x040fe20000041834 */
[----:B------:R-:W-:Y:S07]  /*e5d0*/  LDSM.16.M88.4 R16, [R219+0x8000] ;  /* 0x00800000db10783b */ /* 0x000fee0000000200 */
[C---:B------:R-:W-:Y:S08]  /*e5e0*/  HMMA.16816.F32.BF16 R64, R8.reuse, R44, R64 ;  /* 0x0000002c0840723c */ /* 0x040ff00000041840 */
[C---:B------:R-:W-:Y:S08]  /*e5f0*/  HMMA.16816.F32.BF16 R100, R8.reuse, R40, R204 ;  /* 0x000000280864723c */ /* 0x040ff000000418cc */
[----:B------:R-:W-:Y:S08]  /*e600*/  HMMA.16816.F32.BF16 R196, R8, R42, R196 ;  /* 0x0000002a08c4723c */ /* 0x000ff000000418c4 */
[C---:B-1----:R-:W-:Y:S08]  /*e610*/  HMMA.16816.F32.BF16 R36, R4.reuse, R24, R188 ;  /* 0x000000180424723c */ /* 0x042ff000000418bc */
[C---:B------:R-:W-:Y:S08]  /*e620*/  HMMA.16816.F32.BF16 R184, R4.reuse, R26, R184 ;  /* 0x0000001a04b8723c */ /* 0x040ff000000418b8 */
[C---:B--2---:R-:W-:Y:S08]  /*e630*/  HMMA.16816.F32.BF16 R180, R4.reuse, R20, R180 ;  /* 0x0000001404b4723c */ /* 0x044ff000000418b4 */
[C---:B------:R-:W-:Y:S08]  /*e640*/  HMMA.16816.F32.BF16 R176, R4.reuse, R22, R176 ;  /* 0x0000001604b0723c */ /* 0x040ff000000418b0 */
[C---:B------:R-:W-:Y:S08]  /*e650*/  HMMA.16816.F32.BF16 R108, R4.reuse, R28, R108 ;  /* 0x0000001c046c723c */ /* 0x040ff0000004186c */
[C---:B------:R-:W-:Y:S08]  /*e660*/  HMMA.16816.F32.BF16 R188, R4.reuse, R30, R60 ;  /* 0x0000001e04bc723c */ /* 0x040ff0000004183c */
[C---:B------:R-:W-:Y:S08]  /*e670*/  HMMA.16816.F32.BF16 R8, R4.reuse, R200, R56 ;  /* 0x000000c80408723c */ /* 0x040ff00000041838 */
[----:B------:R-:W-:Y:S01]  /*e680*/  HMMA.16816.F32.BF16 R4, R4, R202, R32 ;  /* 0x000000ca0404723c */ /* 0x000fe20000041820 */
[----:B------:R-:W-:-:S02]  /*e690*/  IMAD.MOV.U32 R2, RZ, RZ, R212 ;  /* 0x000000ffff027224 */ /* 0x000fc400078e00d4 */
[----:B------:R-:W-:Y:S11]  /*e6a0*/  IMAD.MOV.U32 R241, RZ, RZ, R213 ;  /* 0x000000fffff17224 */ /* 0x000ff600078e00d5 */
[----:B------:R-:W-:Y:S02]  /*e6b0*/  @!UPT UIADD3 URZ, URZ, URZ, URZ ;  /* 0x0000003f3f3ff290 */ /* 0x000fe4000fffe03f */
[----:B------:R-:W-:Y:S02]  /*e6c0*/  IMAD.MOV.U32 R251, RZ, RZ, R8 ;  /* 0x000000fffffb7224 */ /* 0x000fe400078e0008 */
[----:B------:R-:W-:Y:S02]  /*e6d0*/  IMAD.MOV.U32 R250, RZ, RZ, R9 ;  /* 0x000000fffffa7224 */ /* 0x000fe400078e0009 */
[----:B------:R-:W-:Y:S02]  /*e6e0*/  IMAD.MOV.U32 R249, RZ, RZ, R10 ;  /* 0x000000fffff97224 */ /* 0x000fe400078e000a */
[----:B------:R-:W-:Y:S02]  /*e6f0*/  IMAD.MOV.U32 R242, RZ, RZ, R11 ;  /* 0x000000fffff27224 */ /* 0x000fe400078e000b */
[----:B------:R-:W-:Y:S01]  /*e700*/  IMAD.MOV.U32 R213, RZ, RZ, R4 ;  /* 0x000000ffffd57224 */ /* 0x000fe200078e0004 */
[----:B------:R-:W1:Y:S01]  /*e710*/  LDSM.16.M88.4 R8, [R221+0x4000] ;  /* 0x00400000dd08783b */ /* 0x000e620000000200 */
[----:B------:R-:W-:-:S02]  /*e720*/  IMAD.MOV.U32 R212, RZ, RZ, R5 ;  /* 0x000000ffffd47224 */ /* 0x000fc400078e0005 */
[----:B------:R-:W-:Y:S02]  /*e730*/  IMAD.MOV.U32 R210, RZ, RZ, R6 ;  /* 0x000000ffffd27224 */ /* 0x000fe400078e0006 */
[----:B------:R-:W-:Y:S02]  /*e740*/  IMAD.MOV.U32 R209, RZ, RZ, R7 ;  /* 0x000000ffffd17224 */ /* 0x000fe400078e0007 */
[----:B------:R-:W2:Y:S01]  /*e750*/  LDSM.16.M88.4 R4, [R221+0x5000] ;  /* 0x00500000dd04783b */ /* 0x000ea20000000200 */
[----:B----4-:R-:W-:Y:S01]  /*e760*/  IMAD.SHL.U32 R0, R0, 0x2, RZ ;  /* 0x0000000200007824 */ /* 0x010fe200078e00ff */
[----:B---3--:R-:W-:Y:S04]  /*e770*/  HMMA.16816.F32.BF16 R32, R12, R24, R52 ;  /* 0x000000180c20723c */ /* 0x008fe80000041834 */
[----:B------:R-:W-:-:S05]  /*e780*/  LOP3.LUT R0, R0, 0x6, RZ, 0xc0, !PT ;  /* 0x0000000600007812 */ /* 0x000fca00078ec0ff */
[----:B------:R-:W-:Y:S01]  /*e790*/  IMAD R0, R244, 0x40, R0 ;  /* 0x00000040f4007824 */ /* 0x000fe200078e0200 */
[C---:B------:R-:W-:Y:S07]  /*e7a0*/  HMMA.16816.F32.BF16 R100, R12.reuse, R28, R100 ;  /* 0x0000001c0c64723c */ /* 0x040fee0000041864 */
[----:B------:R-:W-:Y:S01]  /*e7b0*/  IMAD.MOV.U32 R29, RZ, RZ, R2 ;  /* 0x000000ffff1d7224 */ /* 0x000fe200078e0002 */
[----:B------:R-:W-:Y:S01]  /*e7c0*/  HMMA.16816.F32.BF16 R40, R12, R20, R64 ;  /* 0x000000140c28723c */ /* 0x000fe20000041840 */
[----:B------:R-:W-:-:S07]  /*e7d0*/  IMAD.IADD R2, R226, 0x1, -R0 ;  /* 0x00000001e2027824 */ /* 0x000fce00078e0a00 */
[----:B------:R-:W-:Y:S01]  /*e7e0*/  HMMA.16816.F32.BF16 R104, R12, R22, R104 ;  /* 0x000000160c68723c */ /* 0x000fe20000041868 */
[----:B------:R-:W3:Y:S01]  /*e7f0*/  LDSM.16.M88.4 R20, [R219+0x8400] ;  /* 0x00840000db14783b */ /* 0x000ee20000000200 */
[----:B------:R-:W-:Y:S01]  /*e800*/  IABS R2, R2 ;  /* 0x0000000200027213 */ /* 0x000fe20000000000 */
[----:B------:R-:W-:-:S03]  /*e810*/  IMAD.IADD R3, R225, 0x1, -R0 ;  /* 0x00000001e1037824 */ /* 0x000fc600078e0a00 */
[----:B------:R4:W-:Y:S02]  /*e820*/  I2F R25, R2 ;  /* 0x0000000200197306 */ /* 0x0009e40000201400 */
[----:B------:R-:W-:Y:S01]  /*e830*/  IABS R3, R3 ;  /* 0x0000000300037213 */ /* 0x000fe20000000000 */
[-C--:B-1----:R-:W-:Y:S08]  /*e840*/  HMMA.16816.F32.BF16 R32, R8, R16.reuse, R32 ;  /* 0x000000100820723c */ /* 0x082ff00000041820 */
[----:B--2---:R-:W-:Y:S01]  /*e850*/  HMMA.16816.F32.BF16 R36, R4, R16, R36 ;  /* 0x000000100424723c */ /* 0x004fe20000041824 */
[----:B----4-:R-:W-:-:S06]  /*e860*/  IMAD.IADD R2, R224, 0x1, -R0 ;  /* 0x00000001e0027824 */ /* 0x010fcc00078e0a00 */
[----:B------:R-:W-:Y:S01]  /*e870*/  IMAD.IADD R16, R227, 0x1, -R0 ;  /* 0x00000001e3107824 */ /* 0x000fe200078e0a00 */
[----:B------:R-:W-:Y:S01]  /*e880*/  IABS R2, R2 ;  /* 0x0000000200027213 */ /* 0x000fe20000000000 */
[----:B------:R1:W-:Y:S01]  /*e890*/  I2F R24, R3 ;  /* 0x0000000300187306 */ /* 0x0003e20000201400 */
[----:B------:R-:W-:Y:S03]  /*e8a0*/  HMMA.16816.F32.BF16 R44, R12, R26, R48 ;  /* 0x0000001a0c2c723c */ /* 0x000fe60000041830 */
[----:B-1----:R-:W-:Y:S01]  /*e8b0*/  IMAD.MOV.U32 R3, RZ, RZ, R2 ;  /* 0x000000ffff037224 */ /* 0x002fe200078e0002 */
[----:B------:R-:W-:-:S04]  /*e8c0*/  IABS R2, R16 ;  /* 0x0000001000027213 */ /* 0x000fc80000000000 */
[----:B------:R1:W2:Y:S01]  /*e8d0*/  I2F R16, R2 ;  /* 0x0000000200107306 */ /* 0x0002a20000201400 */
[-C--:B---3--:R-:W-:Y:S07]  /*e8e0*/  HMMA.16816.F32.BF16 R40, R8, R20.reuse, R40 ;  /* 0x000000140828723c */ /* 0x088fee0000041828 */
[----:B------:R3:W4:Y:S01]  /*e8f0*/  I2F R17, R3 ;  /* 0x0000000300117306 */ /* 0x0007220000201400 */
[----:B------:R-:W-:Y:S01]  /*e900*/  HMMA.16816.F32.BF16 R180, R4, R20, R180 ;  /* 0x0000001404b4723c */ /* 0x000fe200000418b4 */
[----:B-1----:R-:W-:-:S06]  /*e910*/  IADD3 R2, R0, 0x1, RZ ;  /* 0x0000000100027810 */ /* 0x002fcc0007ffe0ff */
[----:B--2---:R-:W-:Y:S02]  /*e920*/  FFMA.FTZ R20, R16, -R222, R38 ;  /* 0x800000de10147223 */ /* 0x004fe40000010026 */
[--C-:B------:R-:W-:Y:S01]  /*e930*/  IMAD.IADD R16, R225, 0x1, -R2.reuse ;  /* 0x00000001e1107824 */ /* 0x100fe200078e0a02 */
[----:B------:R-:W-:Y:S01]  /*e940*/  HMMA.16816.F32.BF16 R48, R4, R18, R184 ;  /* 0x000000120430723c */ /* 0x000fe200000418b8 */
[----:B---3--:R-:W-:-:S03]  /*e950*/  IMAD.IADD R3, R226, 0x1, -R2 ;  /* 0x00000001e2037824 */ /* 0x008fc600078e0a02 */
[----:B------:R-:W-:-:S04]  /*e960*/  IABS R16, R16 ;  /* 0x0000001000107213 */ /* 0x000fc80000000000 */
[----:B------:R-:W-:Y:S01]  /*e970*/  HMMA.16816.F32.BF16 R44, R8, R18, R44 ;  /* 0x00000012082c723c */ /* 0x000fe2000004182c */
[----:B----4-:R-:W-:Y:S01]  /*e980*/  FFMA.FTZ R21, R17, -R222, R36 ;  /* 0x800000de11157223 */ /* 0x010fe20000010024 */
[----:B------:R-:W-:Y:S01]  /*e990*/  ISETP.GE.AND P0, PT, R0, R235, PT ;  /* 0x000000eb0000720c */ /* 0x000fe20003f06270 */
[----:B------:R-:W-:-:S04]  /*e9a0*/  IMAD.MOV.U32 R17, RZ, RZ, R16 ;  /* 0x000000ffff117224 */ /* 0x000fc800078e0010 */
[----:B------:R-:W-:Y:S01]  /*e9b0*/  IMAD.IADD R18, R224, 0x1, -R2 ;  /* 0x00000001e0127824 */ /* 0x000fe200078e0a02 */
[----:B------:R-:W-:Y:S01]  /*e9c0*/  IABS R3, R3 ;  /* 0x0000000300037213 */ /* 0x000fe20000000000 */
[----:B------:R-:W-:Y:S01]  /*e9d0*/  FFMA.FTZ R19, R25, -R222, R32 ;  /* 0x800000de19137223 */ /* 0x000fe20000010020 */
[C---:B------:R-:W-:Y:S02]  /*e9e0*/  ISETP.GE.AND P6, PT, R0.reuse, R234, PT ;  /* 0x000000ea0000720c */ /* 0x040fe40003fc6270 */
[----:B------:R-:W-:Y:S01]  /*e9f0*/  IABS R16, R18 ;  /* 0x0000001200107213 */ /* 0x000fe20000000000 */
[----:B------:R-:W-:Y:S01]  /*ea00*/  IMAD.IADD R18, R227, 0x1, -R2 ;  /* 0x00000001e3127824 */ /* 0x000fe200078e0a02 */
[C---:B------:R-:W-:Y:S02]  /*ea10*/  ISETP.GE.AND P5, PT, R0.reuse, R233, PT ;  /* 0x000000e90000720c */ /* 0x040fe40003fa6270 */
[C---:B------:R-:W-:Y:S01]  /*ea20*/  ISETP.GE.AND P1, PT, R0.reuse, R232, PT ;  /* 0x000000e80000720c */ /* 0x040fe20003f26270 */
[----:B------:R1:W-:Y:S01]  /*ea30*/  I2F R25, R17 ;  /* 0x0000001100197306 */ /* 0x0003e20000201400 */
[----:B------:R-:W-:Y:S01]  /*ea40*/  ISETP.LT.OR P0, PT, R0, R231, P0 ;  /* 0x000000e70000720c */ /* 0x000fe20000701670 */
[----:B------:R-:W-:Y:S01]  /*ea50*/  FFMA.FTZ R24, R24, -R222, R34 ;  /* 0x800000de18187223 */ /* 0x000fe20000010022 */
[----:B------:R-:W-:-:S02]  /*ea60*/  ISETP.LT.OR P6, PT, R0, R230, P6 ;  /* 0x000000e60000720c */ /* 0x000fc400037c1670 */
[C---:B------:R-:W-:Y:S02]  /*ea70*/  ISETP.LT.OR P5, PT, R0.reuse, R229, P5 ;  /* 0x000000e50000720c */ /* 0x040fe40002fa1670 */
[----:B------:R-:W-:Y:S01]  /*ea80*/  ISETP.LT.OR P1, PT, R0, R228, P1 ;  /* 0x000000e40000720c */ /* 0x000fe20000f21670 */
[----:B------:R2:W-:Y:S01]  /*ea90*/  I2F R26, R3 ;  /* 0x00000003001a7306 */ /* 0x0005e20000201400 */
[----:B------:R-:W-:Y:S02]  /*eaa0*/  FSEL R237, R19, -INF , !P0 ;  /* 0xff80000013ed7808 */ /* 0x000fe40004000000 */
[----:B------:R-:W-:Y:S01]  /*eab0*/  FSEL R240, R24, -INF , !P6 ;  /* 0xff80000018f07808 */ /* 0x000fe20007000000 */
[----:B-1----:R-:W-:Y:S01]  /*eac0*/  IMAD.MOV.U32 R17, RZ, RZ, R16 ;  /* 0x000000ffff117224 */ /* 0x002fe200078e0010 */
[----:B------:R-:W-:Y:S02]  /*ead0*/  IABS R16, R18 ;  /* 0x0000001200107213 */ /* 0x000fe40000000000 */
[----:B------:R-:W-:Y:S01]  /*eae0*/  FSEL R62, R21, -INF , !P5 ;  /* 0xff800000153e7808 */ /* 0x000fe20006800000 */
[----:B------:R1:W3:Y:S01]  /*eaf0*/  I2F R19, R17 ;  /* 0x0000001100137306 */ /* 0x0002e20000201400 */
[----:B--2---:R-:W-:-:S02]  /*eb00*/  IADD3 R3, R0, 0x8, RZ ;  /* 0x0000000800037810 */ /* 0x004fc40007ffe0ff */
[----:B------:R-:W-:-:S05]  /*eb10*/  FSEL R63, R20, -INF , !P1 ;  /* 0xff800000143f7808 */ /* 0x000fca0004800000 */
        /* <DEDUP_REMOVED lines=11> */
[----:B--2---:R-:W-:-:S04]  /*ebd0*/  IABS R16, R17 ;  /* 0x0000001100107213 */ /* 0x004fc80000000000 */
[----:B------:R1:W2:Y:S01]  /*ebe0*/  I2F R28, R16 ;  /* 0x00000010001c7306 */ /* 0x0002a20000201400 */
[----:B------:R-:W-:Y:S01]  /*ebf0*/  IABS R2, R2 ;  /* 0x0000000200027213 */ /* 0x000fe20000000000 */
[-C--:B---3--:R-:W-:Y:S02]  /*ec00*/  FFMA.FTZ R20, R19, -R222.reuse, R37 ;  /* 0x800000de13147223 */ /* 0x088fe40000010025 */
[----:B----4-:R-:W-:Y:S02]  /*ec10*/  FFMA.FTZ R19, R18, -R222, R39 ;  /* 0x800000de12137223 */ /* 0x010fe40000010027 */
[----:B------:R-:W-:Y:S02]  /*ec20*/  IMAD.MOV.U32 R17, RZ, RZ, R2 ;  /* 0x000000ffff117224 */ /* 0x000fe400078e0002 */
[--C-:B------:R-:W-:Y:S02]  /*ec30*/  IMAD.IADD R18, R227, 0x1, -R3.reuse ;  /* 0x00000001e3127824 */ /* 0x100fe400078e0a03 */
[----:B-1----:R-:W-:-:S02]  /*ec40*/  IMAD.IADD R16, R224, 0x1, -R3 ;  /* 0x00000001e0107824 */ /* 0x002fc400078e0a03 */
[----:B------:R-:W-:-:S03]  /*ec50*/  FFMA.FTZ R24, R26, -R222, R33 ;  /* 0x800000de1a187223 */ /* 0x000fc60000010021 */
[----:B------:R-:W-:Y:S01]  /*ec60*/  IABS R16, R16 ;  /* 0x0000001000107213 */ /* 0x000fe20000000000 */
[----:B------:R1:W-:Y:S01]  /*ec70*/  I2F R26, R17 ;  /* 0x00000011001a7306 */ /* 0x0003e20000201400 */
[----:B------:R-:W-:Y:S01]  /*ec80*/  IADD3 R2, R0, 0x9, RZ ;  /* 0x0000000900027810 */ /* 0x000fe20007ffe0ff */
[----:B------:R-:W-:Y:S01]  /*ec90*/  FFMA.FTZ R21, R25, -R222, R35 ;  /* 0x800000de19157223 */ /* 0x000fe20000010023 */
[----:B------:R-:W-:Y:S01]  /*eca0*/  FSEL R61, R19, -INF , !P1 ;  /* 0xff800000133d7808 */ /* 0x000fe20004800000 */
[----:B-1----:R-:W-:Y:S01]  /*ecb0*/  IMAD.MOV.U32 R17, RZ, RZ, R16 ;  /* 0x000000ffff117224 */ /* 0x002fe200078e0010 */
[----:B------:R-:W-:Y:S01]  /*ecc0*/  IABS R16, R18 ;  /* 0x0000001200107213 */ /* 0x000fe20000000000 */
[----:B------:R-:W-:Y:S02]  /*ecd0*/  IMAD.IADD R18, R226, 0x1, -R2 ;  /* 0x00000001e2127824 */ /* 0x000fe400078e0a02 */
[----:B------:R1:W3:Y:S01]  /*ece0*/  I2F R25, R17 ;  /* 0x0000001100197306 */ /* 0x0002e20000201400 */
[----:B------:R-:W-:Y:S01]  /*ecf0*/  IMAD.MOV.U32 R239, RZ, RZ, R214 ;  /* 0x000000ffffef7224 */ /* 0x000fe200078e00d6 */
[----:B------:R-:W-:-:S02]  /*ed00*/  FSEL R214, R24, -INF , !P0 ;  /* 0xff80000018d67808 */ /* 0x000fc40004000000 */
[----:B------:R-:W-:Y:S02]  /*ed10*/  FSEL R238, R21, -INF , !P6 ;  /* 0xff80000015ee7808 */ /* 0x000fe40007000000 */
[----:B------:R-:W-:Y:S01]  /*ed20*/  FSEL R60, R20, -INF , !P5 ;  /* 0xff800000143c7808 */ /* 0x000fe20006800000 */
[----:B-1----:R-:W-:Y:S01]  /*ed30*/  IMAD.MOV.U32 R17, RZ, RZ, R16 ;  /* 0x000000ffff117224 */ /* 0x002fe200078e0010 */
[----:B------:R-:W-:-:S03]  /*ed40*/  IABS R16, R18 ;  /* 0x0000001200107213 */ /* 0x000fc60000000000 */
[----:B------:R1:W4:Y:S01]  /*ed50*/  I2F R19, R17 ;  /* 0x0000001100137306 */ /* 0x0003220000201400 */
[C---:B------:R-:W-:Y:S02]  /*ed60*/  ISETP.GE.AND P0, PT, R3.reuse, R235, PT ;  /* 0x000000eb0300720c */ /* 0x040fe40003f06270 */
[C---:B------:R-:W-:Y:S02]  /*ed70*/  ISETP.GE.AND P6, PT, R3.reuse, R234, PT ;  /* 0x000000ea0300720c */ /* 0x040fe40003fc6270 */
[C---:B------:R-:W-:Y:S02]  /*ed80*/  ISETP.GE.AND P5, PT, R3.reuse, R233, PT ;  /* 0x000000e90300720c */ /* 0x040fe40003fa6270 */
[C---:B------:R-:W-:Y:S01]  /*ed90*/  ISETP.GE.AND P1, PT, R3.reuse, R232, PT ;  /* 0x000000e80300720c */ /* 0x040fe20003f26270 */
[----:B------:R2:W2:Y:S01]  /*eda0*/  I2F R27, R16 ;  /* 0x00000010001b7306 */ /* 0x0004a20000201400 */
[C---:B------:R-:W-:Y:S02]  /*edb0*/  ISETP.LT.OR P0, PT, R3.reuse, R231, P0 ;  /* 0x000000e70300720c */ /* 0x040fe40000701670 */
[----:B------:R-:W-:Y:S01]  /*edc0*/  ISETP.LT.OR P6, PT, R3, R230, P6 ;  /* 0x000000e60300720c */ /* 0x000fe200037c1670 */
[----:B-1----:R-:W-:Y:S01]  /*edd0*/  IMAD.IADD R17, R225, 0x1, -R2 ;  /* 0x00000001e1117824 */ /* 0x002fe200078e0a02 */
[----:B------:R-:W-:-:S02]  /*ede0*/  ISETP.LT.OR P5, PT, R3, R229, P5 ;  /* 0x000000e50300720c */ /* 0x000fc40002fa1670 */
[----:B------:R-:W-:Y:S01]  /*edf0*/  ISETP.LT.OR P1, PT, R3, R228, P1 ;  /* 0x000000e40300720c */ /* 0x000fe20000f21670 */
[----:B--2---:R-:W-:Y:S01]  /*ee00*/  IMAD.IADD R16, R224, 0x1, -R2 ;  /* 0x00000001e0107824 */ /* 0x004fe200078e0a02 */
[----:B------:R-:W-:Y:S01]  /*ee10*/  IABS R3, R17 ;  /* 0x0000001100037213 */ /* 0x000fe20000000000 */
[----:B------:R-:W-:-:S03]  /*ee20*/  FFMA.FTZ R24, R28, -R222, R44 ;  /* 0x800000de1c187223 */ /* 0x000fc6000001002c */
[----:B------:R-:W-:Y:S01]  /*ee30*/  IABS R16, R16 ;  /* 0x0000001000107213 */ /* 0x000fe20000000000 */
[-C--:B---3--:R-:W-:Y:S02]  /*ee40*/  FFMA.FTZ R20, R25, -R222.reuse, R48 ;  /* 0x800000de19147223 */ /* 0x088fe40000010030 */
[-C--:B------:R-:W-:Y:S01]  /*ee50*/  FFMA.FTZ R21, R26, -R222.reuse, R46 ;  /* 0x800000de1a157223 */ /* 0x080fe2000001002e */
[----:B------:R1:W2:Y:S01]  /*ee60*/  I2F R25, R3 ;  /* 0x0000000300197306 */ /* 0x0002a20000201400 */
[----:B----4-:R-:W-:Y:S02]  /*ee70*/  FFMA.FTZ R19, R19, -R222, R50 ;  /* 0x800000de13137223 */ /* 0x010fe40000010032 */
[----:B------:R-:W-:Y:S02]  /*ee80*/  IMAD.IADD R18, R227, 0x1, -R2 ;  /* 0x00000001e3127824 */ /* 0x000fe400078e0a02 */
[----:B------:R-:W-:Y:S01]  /*ee90*/  IMAD.MOV.U32 R17, RZ, RZ, R16 ;  /* 0x000000ffff117224 */ /* 0x000fe200078e0010 */
[----:B------:R-:W-:-:S02]  /*eea0*/  FSEL R206, R24, -INF , !P0 ;  /* 0xff80000018ce7808 */ /* 0x000fc40004000000 */
[----:B------:R-:W-:Y:S01]  /*eeb0*/  FSEL R207, R21, -INF , !P6 ;  /* 0xff80000015cf7808 */ /* 0x000fe20007000000 */
[----:B------:R3:W4:Y:S01]  /*eec0*/  I2F R24, R17 ;  /* 0x0000001100187306 */ /* 0x0007220000201400 */
[----:B------:R-:W-:Y:S02]  /*eed0*/  FSEL R58, R20, -INF , !P5 ;  /* 0xff800000143a7808 */ /* 0x000fe40006800000 */
[----:B------:R-:W-:Y:S02]  /*eee0*/  FSEL R59, R19, -INF , !P1 ;  /* 0xff800000133b7808 */ /* 0x000fe40004800000 */
[----:B-1----:R-:W-:Y:S02]  /*eef0*/  IADD3 R3, R0, 0x10, RZ ;  /* 0x0000001000037810 */ /* 0x002fe40007ffe0ff */
[----:B------:R-:W-:Y:S02]  /*ef00*/  ISETP.GE.AND P0, PT, R2, R235, PT ;  /* 0x000000eb0200720c */ /* 0x000fe40003f06270 */
[----:B------:R-:W-:-:S02]  /*ef10*/  IABS R16, R18 ;  /* 0x0000001200107213 */ /* 0x000fc40000000000 */
[C---:B------:R-:W-:Y:S02]  /*ef20*/  ISETP.GE.AND P6, PT, R2.reuse, R234, PT ;  /* 0x000000ea0200720c */ /* 0x040fe40003fc6270 */
[----:B------:R-:W-:Y:S01]  /*ef30*/  ISETP.GE.AND P5, PT, R2, R233, PT ;  /* 0x000000e90200720c */ /* 0x000fe20003fa6270 */
[----:B---3--:R-:W-:Y:S01]  /*ef40*/  IMAD.IADD R17, R226, 0x1, -R3 ;  /* 0x00000001e2117824 */ /* 0x008fe200078e0a03 */
[C---:B------:R-:W-:Y:S01]  /*ef50*/  ISETP.GE.AND P1, PT, R2.reuse, R232, PT ;  /* 0x000000e80200720c */ /* 0x040fe20003f26270 */
[----:B------:R1:W3:Y:S01]  /*ef60*/  I2F R20, R16 ;  /* 0x0000001000147306 */ /* 0x0002e20000201400 */
[C---:B------:R-:W-:Y:S02]  /*ef70*/  ISETP.LT.OR P0, PT, R2.reuse, R231, P0 ;  /* 0x000000e70200720c */ /* 0x040fe40000701670 */
[C---:B------:R-:W-:Y:S02]  /*ef80*/  ISETP.LT.OR P6, PT, R2.reuse, R230, P6 ;  /* 0x000000e60200720c */ /* 0x040fe400037c1670 */
[----:B------:R-:W-:-:S02]  /*ef90*/  ISETP.LT.OR P5, PT, R2, R229, P5 ;  /* 0x000000e50200720c */ /* 0x000fc40002fa1670 */
[----:B------:R-:W-:Y:S01]  /*efa0*/  ISETP.LT.OR P1, PT, R2, R228, P1 ;  /* 0x000000e40200720c */ /* 0x000fe20000f21670 */
[----:B------:R-:W-:Y:S02]  /*efb0*/  IMAD.IADD R2, R225, 0x1, -R3 ;  /* 0x00000001e1027824 */ /* 0x000fe400078e0a03 */
[----:B------:R-:W-:Y:S01]  /*efc0*/  FFMA.FTZ R18, R27, -R222, R45 ;  /* 0x800000de1b127223 */ /* 0x000fe2000001002d */
[----:B-1----:R-:W-:Y:S02]  /*efd0*/  IABS R16, R17 ;  /* 0x0000001100107213 */ /* 0x002fe40000000000 */
[----:B------:R-:W-:Y:S02]  /*efe0*/  IABS R2, R2 ;  /* 0x0000000200027213 */ /* 0x000fe40000000000 */
[----:B------:R1:W1:Y:S01]  /*eff0*/  I2F R28, R16 ;  /* 0x00000010001c7306 */ /* 0x0002620000201400 */
[----:B------:R-:W-:Y:S01]  /*f000*/  FSEL R65, R18, -INF , !P0 ;  /* 0xff80000012417808 */ /* 0x000fe20004000000 */
[----:B------:R-:W-:-:S02]  /*f010*/  IMAD.IADD R18, R227, 0x1, -R3 ;  /* 0x00000001e3127824 */ /* 0x000fc400078e0a03 */
        /* <DEDUP_REMOVED lines=28> */
[-C--:B------:R-:W-:Y:S01]  /*f1e0*/  FFMA.FTZ R24, R28, -R222.reuse, R40 ;  /* 0x800000de1c187223 */ /* 0x080fe20000010028 */
[----:B------:R-:W-:Y:S01]  /*f1f0*/  IABS R17, R17 ;  /* 0x0000001100117213 */ /* 0x000fe20000000000 */
[-C--:B------:R-:W-:Y:S01]  /*f200*/  FFMA.FTZ R21, R26, -R222.reuse, R42 ;  /* 0x800000de1a157223 */ /* 0x080fe2000001002a */
[----:B------:R1:W-:Y:S01]  /*f210*/  I2F R27, R16 ;  /* 0x00000010001b7306 */ /* 0x0003e20000201400 */
[----:B--2---:R-:W-:-:S02]  /*f220*/  FFMA.FTZ R20, R25, -R222, R180 ;  /* 0x800000de19147223 */ /* 0x004fc400000100b4 */
[----:B---3--:R-:W-:Y:S01]  /*f230*/  FFMA.FTZ R19, R19, -R222, R182 ;  /* 0x800000de13137223 */ /* 0x008fe200000100b6 */
[----:B------:R-:W-:Y:S01]  /*f240*/  FSEL R185, R24, -INF , !P0 ;  /* 0xff80000018b97808 */ /* 0x000fe20004000000 */
[----:B------:R-:W-:Y:S01]  /*f250*/  IMAD.IADD R18, R227, 0x1, -R2 ;  /* 0x00000001e3127824 */ /* 0x000fe200078e0a02 */
[----:B------:R-:W-:Y:S02]  /*f260*/  FSEL R187, R21, -INF , !P6 ;  /* 0xff80000015bb7808 */ /* 0x000fe40007000000 */
[----:B------:R2:W3:Y:S01]  /*f270*/  I2F R25, R17 ;  /* 0x0000001100197306 */ /* 0x0004e20000201400 */
[----:B------:R-:W-:Y:S02]  /*f280*/  FSEL R66, R20, -INF , !P5 ;  /* 0xff80000014427808 */ /* 0x000fe40006800000 */
[----:B------:R-:W-:Y:S02]  /*f290*/  FSEL R211, R19, -INF , !P1 ;  /* 0xff80000013d37808 */ /* 0x000fe40004800000 */
[----:B-1----:R-:W-:-:S02]  /*f2a0*/  IABS R16, R3 ;  /* 0x0000000300107213 */ /* 0x002fc40000000000 */
[----:B------:R-:W-:Y:S02]  /*f2b0*/  IADD3 R3, R0, 0x18, RZ ;  /* 0x0000001800037810 */ /* 0x000fe40007ffe0ff */
[C---:B------:R-:W-:Y:S02]  /*f2c0*/  ISETP.GE.AND P0, PT, R2.reuse, R235, PT ;  /* 0x000000eb0200720c */ /* 0x040fe40003f06270 */
[C---:B------:R-:W-:Y:S01]  /*f2d0*/  ISETP.GE.AND P6, PT, R2.reuse, R234, PT ;  /* 0x000000ea0200720c */ /* 0x040fe20003fc6270 */
[----:B--2---:R-:W-:Y:S01]  /*f2e0*/  IMAD.MOV.U32 R17, RZ, RZ, R16 ;  /* 0x000000ffff117224 */ /* 0x004fe200078e0010 */
        /* <DEDUP_REMOVED lines=9> */
[----:B------:R4:W2:Y:S01]  /*f380*/  I2F R20, R16 ;  /* 0x0000001000147306 */ /* 0x0008a20000201400 */
[----:B-1----:R-:W-:-:S03]  /*f390*/  IMAD.IADD R17, R226, 0x1, -R3 ;  /* 0x00000001e2117824 */ /* 0x002fc600078e0a03 */
[----:B------:R-:W-:Y:S01]  /*f3a0*/  IABS R2, R2 ;  /* 0x0000000200027213 */ /* 0x000fe20000000000 */
[----:B---3--:R-:W-:Y:S01]  /*f3b0*/  FFMA.FTZ R18, R25, -R222, R43 ;  /* 0x800000de19127223 */ /* 0x008fe2000001002b */
[----:B----4-:R-:W-:-:S03]  /*f3c0*/  IABS R16, R17 ;  /* 0x0000001100107213 */ /* 0x010fc60000000000 */
[----:B------:R-:W-:Y:S01]  /*f3d0*/  IMAD.MOV.U32 R17, RZ, RZ, R2 ;  /* 0x000000ffff117224 */ /* 0x000fe200078e0002 */
[----:B------:R1:W3:Y:S01]  /*f3e0*/  I2F R26, R16 ;  /* 0x00000010001a7306 */ /* 0x0002e20000201400 */
[-C--:B------:R-:W-:Y:S01]  /*f3f0*/  FFMA.FTZ R19, R27, -R222.reuse, R41 ;  /* 0x800000de1b137223 */ /* 0x080fe20000010029 */
[----:B------:R-:W-:Y:S01]  /*f400*/  HMMA.16816.F32.BF16 R44, R4, R22, R176 ;  /* 0x00000016042c723c */ /* 0x000fe200000418b0 */
[----:B--2---:R-:W-:-:S05]  /*f410*/  FFMA.FTZ R21, R24, -R222, R181 ;  /* 0x800000de18157223 */ /* 0x004fca00000100b5 */
[----:B------:R2:W4:Y:S01]  /*f420*/  I2F R25, R17 ;  /* 0x0000001100197306 */ /* 0x0005220000201400 */
[--C-:B-1----:R-:W-:Y:S01]  /*f430*/  IMAD.IADD R16, R224, 0x1, -R3.reuse ;  /* 0x00000001e0107824 */ /* 0x102fe200078e0a03 */
[----:B------:R-:W-:Y:S04]  /*f440*/  HMMA.16816.F32.BF16 R32, R8, R22, R104 ;  /* 0x000000160820723c */ /* 0x000fe80000041868 */
[----:B------:R-:W-:Y:S01]  /*f450*/  IABS R16, R16 ;  /* 0x0000001000107213 */ /* 0x000fe20000000000 */
[----:B--2---:R-:W-:Y:S01]  /*f460*/  IMAD.IADD R17, R227, 0x1, -R3 ;  /* 0x00000001e3117824 */ /* 0x004fe200078e0a03 */
[----:B------:R-:W-:Y:S01]  /*f470*/  FSEL R243, R19, -INF , !P0 ;  /* 0xff80000013f37808 */ /* 0x000fe20004000000 */
[----:B------:R-:W-:Y:S01]  /*f480*/  FFMA.FTZ R23, R20, -R222, R183 ;  /* 0x800000de14177223 */ /* 0x000fe200000100b7 */
[----:B------:R-:W-:Y:S01]  /*f490*/  FSEL R186, R18, -INF , !P6 ;  /* 0xff80000012ba7808 */ /* 0x000fe20007000000 */
[----:B------:R1:W2:Y:S01]  /*f4a0*/  I2F R24, R16 ;  /* 0x0000001000187306 */ /* 0x0002a20000201400 */
[----:B------:R-:W-:-:S02]  /*f4b0*/  IABS R20, R17 ;  /* 0x0000001100147213 */ /* 0x000fc40000000000 */
[----:B------:R-:W-:-:S03]  /*f4c0*/  FSEL R64, R21, -INF , !P5 ;  /* 0xff80000015407808 */ /* 0x000fc60006800000 */
        /* <DEDUP_REMOVED lines=12> */
[----:B--2---:R-:W-:Y:S01]  /*f590*/  IMAD.IADD R21, R225, 0x1, -R2 ;  /* 0x00000001e1157824 */ /* 0x004fe200078e0a02 */
[C---:B------:R-:W-:Y:S01]  /*f5a0*/  ISETP.LT.OR P0, PT, R3.reuse, R231, P0 ;  /* 0x000000e70300720c */ /* 0x040fe20000701670 */
[----:B---3--:R-:W-:Y:S01]  /*f5b0*/  FFMA.FTZ R26, R26, -R222, R32 ;  /* 0x800000de1a1a7223 */ /* 0x008fe20000010020 */
[----:B------:R-:W-:Y:S01]  /*f5c0*/  ISETP.LT.OR P6, PT, R3, R230, P6 ;  /* 0x000000e60300720c */ /* 0x000fe200037c1670 */
[-C--:B----4-:R-:W-:Y:S01]  /*f5d0*/  FFMA.FTZ R25, R25, -R222.reuse, R34 ;  /* 0x800000de19197223 */ /* 0x090fe20000010022 */
[C---:B------:R-:W-:Y:S01]  /*f5e0*/  ISETP.LT.OR P5, PT, R3.reuse, R229, P5 ;  /* 0x000000e50300720c */ /* 0x040fe20002fa1670 */
[----:B------:R-:W-:Y:S01]  /*f5f0*/  FFMA.FTZ R24, R24, -R222, R44 ;  /* 0x800000de18187223 */ /* 0x000fe2000001002c */
[----:B------:R-:W-:Y:S01]  /*f600*/  ISETP.LT.OR P1, PT, R3, R228, P1 ;  /* 0x000000e40300720c */ /* 0x000fe20000f21670 */
[----:B------:R-:W-:-:S02]  /*f610*/  FFMA.FTZ R23, R23, -R222, R46 ;  /* 0x800000de17177223 */ /* 0x000fc4000001002e */
[----:B------:R-:W-:Y:S01]  /*f620*/  IMAD.IADD R20, R224, 0x1, -R2 ;  /* 0x00000001e0147824 */ /* 0x000fe200078e0a02 */
[----:B------:R-:W-:Y:S01]  /*f630*/  IABS R3, R21 ;  /* 0x0000001500037213 */ /* 0x000fe20000000000 */
[----:B------:R-:W-:Y:S01]  /*f640*/  IMAD.MOV.U32 R208, RZ, RZ, R215 ;  /* 0x000000ffffd07224 */ /* 0x000fe200078e00d7 */
[----:B------:R-:W-:Y:S02]  /*f650*/  HMMA.16816.F32.BF16 R52, R12, R30, R196 ;  /* 0x0000001e0c34723c */ /* 0x000fe400000418c4 */
[----:B------:R-:W-:Y:S01]  /*f660*/  IABS R20, R20 ;  /* 0x0000001400147213 */ /* 0x000fe20000000000 */
[----:B------:R2:W3:Y:S01]  /*f670*/  I2F R27, R3 ;  /* 0x00000003001b7306 */ /* 0x0004e20000201400 */
[----:B------:R-:W-:Y:S02]  /*f680*/  FSEL R215, R26, -INF , !P0 ;  /* 0xff8000001ad77808 */ /* 0x000fe40004000000 */
[----:B------:R-:W-:Y:S02]  /*f690*/  FSEL R184, R25, -INF , !P6 ;  /* 0xff80000019b87808 */ /* 0x000fe40007000000 */
[----:B------:R-:W-:-:S02]  /*f6a0*/  FSEL R107, R24, -INF , !P5 ;  /* 0xff800000186b7808 */ /* 0x000fc40006800000 */
[----:B------:R-:W-:Y:S01]  /*f6b0*/  FSEL R198, R23, -INF , !P1 ;  /* 0xff80000017c67808 */ /* 0x000fe20004800000 */
[----:B------:R-:W-:Y:S01]  /*f6c0*/  IMAD.IADD R22, R227, 0x1, -R2 ;  /* 0x00000001e3167824 */ /* 0x000fe200078e0a02 */
[C---:B------:R-:W-:Y:S01]  /*f6d0*/  ISETP.GE.AND P0, PT, R2.reuse, R235, PT ;  /* 0x000000eb0200720c */ /* 0x040fe20003f06270 */
[----:B------:R-:W-:Y:S01]  /*f6e0*/  IMAD.MOV.U32 R21, RZ, RZ, R20 ;  /* 0x000000ffff157224 */ /* 0x000fe200078e0014 */
[C---:B------:R-:W-:Y:S02]  /*f6f0*/  ISETP.GE.AND P6, PT, R2.reuse, R234, PT ;  /* 0x000000ea0200720c */ /* 0x040fe40003fc6270 */
[C---:B------:R-:W-:Y:S02]  /*f700*/  ISETP.GE.AND P5, PT, R2.reuse, R233, PT ;  /* 0x000000e90200720c */ /* 0x040fe40003fa6270 */
[----:B------:R-:W-:Y:S02]  /*f710*/  ISETP.GE.AND P1, PT, R2, R232, PT ;  /* 0x000000e80200720c */ /* 0x000fe40003f26270 */
[----:B--2---:R-:W-:Y:S01]  /*f720*/  IADD3 R3, R0, 0x20, RZ ;  /* 0x0000002000037810 */ /* 0x004fe20007ffe0ff */
[----:B------:R2:W4:Y:S01]  /*f730*/  I2F R26, R21 ;  /* 0x00000015001a7306 */ /* 0x0005220000201400 */
[----:B------:R-:W-:-:S02]  /*f740*/  ISETP.LT.OR P0, PT, R2, R231, P0 ;  /* 0x000000e70200720c */ /* 0x000fc40000701670 */
[C---:B------:R-:W-:Y:S02]  /*f750*/  ISETP.LT.OR P6, PT, R2.reuse, R230, P6 ;  /* 0x000000e60200720c */ /* 0x040fe400037c1670 */
[C---:B------:R-:W-:Y:S02]  /*f760*/  ISETP.LT.OR P5, PT, R2.reuse, R229, P5 ;  /* 0x000000e50200720c */ /* 0x040fe40002fa1670 */
[----:B------:R-:W-:Y:S01]  /*f770*/  ISETP.LT.OR P1, PT, R2, R228, P1 ;  /* 0x000000e40200720c */ /* 0x000fe20000f21670 */
[--C-:B------:R-:W-:Y:S01]  /*f780*/  IMAD.IADD R2, R225, 0x1, -R3.reuse ;  /* 0x00000001e1027824 */ /* 0x100fe200078e0a03 */
[----:B------:R-:W-:Y:S01]  /*f790*/  IABS R20, R22 ;  /* 0x0000001600147213 */ /* 0x000fe20000000000 */
[-C--:B-1----:R-:W-:Y:S01]  /*f7a0*/  HMMA.16816.F32.BF16 R40, R8, R16.reuse, R100 ;  /* 0x000000100828723c */ /* 0x082fe20000041864 */
[----:B--2---:R-:W-:Y:S02]  /*f7b0*/  IMAD.IADD R21, R226, 0x1, -R3 ;  /* 0x00000001e2157824 */ /* 0x004fe400078e0a03 */
        /* <DEDUP_REMOVED lines=8> */
[----:B------:R1:W1:Y:S01]  /*f840*/  I2F R28, R20 ;  /* 0x00000014001c7306 */ /* 0x0002620000201400 */
        /* <DEDUP_REMOVED lines=11> */
[----:B------:R-:W-:Y:S02]  /*f900*/  FSEL R205, R22, -INF , !P0 ;  /* 0xff80000016cd7808 */ /* 0x000fe40004000000 */
        /* <DEDUP_REMOVED lines=8> */
[C---:B------:R-:W-:Y:S01]  /*f990*/  ISETP.GE.AND P1, PT, R3.reuse, R232, PT ;  /* 0x000000e80300720c */ /* 0x040fe20003f26270 */
[----:B------:R-:W-:Y:S01]  /*f9a0*/  FFMA.FTZ R23, R28, -R222, R40 ;  /* 0x800000de1c177223 */ /* 0x000fe20000010028 */
[C---:B------:R-:W-:Y:S02]  /*f9b0*/  ISETP.LT.OR P0, PT, R3.reuse, R231, P0 ;  /* 0x000000e70300720c */ /* 0x040fe40000701670 */
[----:B------:R-:W-:Y:S01]  /*f9c0*/  ISETP.LT.OR P6, PT, R3, R230, P6 ;  /* 0x000000e60300720c */ /* 0x000fe200037c1670 */
[----:B-1----:R-:W-:Y:S01]  /*f9d0*/  IMAD.IADD R17, R225, 0x1, -R2 ;  /* 0x00000001e1117824 */ /* 0x002fe200078e0a02 */
[----:B------:R-:W-:-:S02]  /*f9e0*/  ISETP.LT.OR P5, PT, R3, R229, P5 ;  /* 0x000000e50300720c */ /* 0x000fc40002fa1670 */
[----:B------:R-:W-:Y:S02]  /*f9f0*/  ISETP.LT.OR P1, PT, R3, R228, P1 ;  /* 0x000000e40300720c */ /* 0x000fe40000f21670 */
[----:B------:R-:W-:Y:S01]  /*fa00*/  IABS R3, R17 ;  /* 0x0000001100037213 */ /* 0x000fe20000000000 */
[----:B------:R-:W-:Y:S01]  /*fa10*/  IMAD.IADD R17, R224, 0x1, -R2 ;  /* 0x00000001e0117824 */ /* 0x000fe200078e0a02 */
[----:B------:R-:W-:Y:S02]  /*fa20*/  FSEL R23, R23, -INF , !P0 ;  /* 0xff80000017177808 */ /* 0x000fe40004000000 */
[----:B------:R1:W-:Y:S01]  /*fa30*/  I2F R24, R3 ;  /* 0x0000000300187306 */ /* 0x0003e20000201400 */
[-C--:B------:R-:W-:Y:S01]  /*fa40*/  FFMA.FTZ R22, R25, -R222.reuse, R42 ;  /* 0x800000de19167223 */ /* 0x080fe2000001002a */
[----:B------:R-:W-:Y:S01]  /*fa50*/  IABS R17, R17 ;  /* 0x0000001100117213 */ /* 0x000fe20000000000 */
[-C--:B---3--:R-:W-:Y:S02]  /*fa60*/  FFMA.FTZ R21, R21, -R222.reuse, R36 ;  /* 0x800000de15157223 */ /* 0x088fe40000010024 */
[----:B--2---:R-:W-:Y:S01]  /*fa70*/  FFMA.FTZ R20, R20, -R222, R38 ;  /* 0x800000de14147223 */ /* 0x004fe20000010026 */
[----:B------:R2:W-:Y:S01]  /*fa80*/  STL [R1+0x4], R23 ;  /* 0x0000041701007387 */ /* 0x0005e20000100800 */
[----:B------:R-:W-:Y:S01]  /*fa90*/  IMAD.MOV.U32 R177, RZ, RZ, R241 ;  /* 0x000000ffffb17224 */ /* 0x000fe200078e00f1 */
[----:B------:R3:W4:Y:S01]  /*faa0*/  I2F R26, R16 ;  /* 0x00000010001a7306 */ /* 0x0007220000201400 */
[----:B------:R-:W-:Y:S01]  /*fab0*/  FSEL R101, R22, -INF , !P6 ;  /* 0xff80000016657808 */ /* 0x000fe20007000000 */
[----:B-1----:R-:W-:Y:S01]  /*fac0*/  IMAD.IADD R3, R227, 0x1, -R2 ;  /* 0x00000001e3037824 */ /* 0x002fe200078e0a02 */
[----:B------:R-:W-:-:S02]  /*fad0*/  FSEL R241, R21, -INF , !P5 ;  /* 0xff80000015f17808 */ /* 0x000fc40006800000 */
[----:B------:R-:W-:Y:S02]  /*fae0*/  FSEL R102, R20, -INF , !P1 ;  /* 0xff80000014667808 */ /* 0x000fe40004800000 */
[----:B------:R-:W-:Y:S02]  /*faf0*/  IABS R3, R3 ;  /* 0x0000000300037213 */ /* 0x000fe40000000000 */
[----:B------:R-:W-:Y:S02]  /*fb00*/  ISETP.GE.AND P0, PT, R2, R235, PT ;  /* 0x000000eb0200720c */ /* 0x000fe40003f06270 */
[----:B---3--:R-:W-:Y:S02]  /*fb10*/  IADD3 R16, R0, 0x28, RZ ;  /* 0x0000002800107810 */ /* 0x008fe40007ffe0ff */
[C---:B------:R-:W-:Y:S01]  /*fb20*/  ISETP.GE.AND P6, PT, R2.reuse, R234, PT ;  /* 0x000000ea0200720c */ /* 0x040fe20003fc6270 */
[----:B--2---:R1:W2:Y:S01]  /*fb30*/  I2F R23, R17 ;  /* 0x0000001100177306 */ /* 0x0042a20000201400 */
[----:B------:R-:W-:-:S02]  /*fb40*/  ISETP.GE.AND P5, PT, R2, R233, PT ;  /* 0x000000e90200720c */ /* 0x000fc40003fa6270 */
[C---:B------:R-:W-:Y:S02]  /*fb50*/  ISETP.GE.AND P1, PT, R2.reuse, R232, PT ;  /* 0x000000e80200720c */ /* 0x040fe40003f26270 */
[----:B------:R-:W-:-:S03]  /*fb60*/  ISETP.LT.OR P0, PT, R2, R231, P0 ;  /* 0x000000e70200720c */ /* 0x000fc60000701670 */
[----:B------:R3:W3:Y:S01]  /*fb70*/  I2F R22, R3 ;  /* 0x0000000300167306 */ /* 0x0006e20000201400 */
[C---:B------:R-:W-:Y:S02]  /*fb80*/  ISETP.LT.OR P6, PT, R2.reuse, R230, P6 ;  /* 0x000000e60200720c */ /* 0x040fe400037c1670 */
[C---:B------:R-:W-:Y:S02]  /*fb90*/  ISETP.LT.OR P5, PT, R2.reuse, R229, P5 ;  /* 0x000000e50200720c */ /* 0x040fe40002fa1670 */
[----:B------:R-:W-:Y:S01]  /*fba0*/  ISETP.LT.OR P1, PT, R2, R228, P1 ;  /* 0x000000e40200720c */ /* 0x000fe20000f21670 */
[--C-:B------:R-:W-:Y:S02]  /*fbb0*/  IMAD.IADD R2, R225, 0x1, -R16.reuse ;  /* 0x00000001e1027824 */ /* 0x100fe400078e0a10 */
[----:B-1----:R-:W-:-:S03]  /*fbc0*/  IMAD.IADD R17, R226, 0x1, -R16 ;  /* 0x00000001e2117824 */ /* 0x002fc600078e0a10 */
[----:B------:R-:W-:Y:S01]  /*fbd0*/  IABS R2, R2 ;  /* 0x0000000200027213 */ /* 0x000fe20000000000 */
[-C--:B----4-:R-:W-:Y:S02]  /*fbe0*/  FFMA.FTZ R20, R26, -R222.reuse, R41 ;  /* 0x800000de1a147223 */ /* 0x090fe40000010029 */
[----:B--2---:R-:W-:Y:S01]  /*fbf0*/  FFMA.FTZ R21, R23, -R222, R37 ;  /* 0x800000de17157223 */ /* 0x004fe20000010025 */
[----:B------:R-:W-:Y:S01]  /*fc00*/  HMMA.16816.F32.BF16 R44, R4, R18, R188 ;  /* 0x00000012042c723c */ /* 0x000fe200000418bc */
[----:B---3--:R-:W-:Y:S01]  /*fc10*/  IABS R3, R17 ;  /* 0x0000001100037213 */ /* 0x008fe20000000000 */
[----:B------:R-:W-:Y:S01]  /*fc20*/  IMAD.MOV.U32 R17, RZ, RZ, R2 ;  /* 0x000000ffff117224 */ /* 0x000fe200078e0002 */
[----:B------:R-:W-:Y:S01]  /*fc30*/  FSEL R100, R20, -INF , !P0 ;  /* 0xff80000014647808 */ /* 0x000fe20004000000 */
[----:B------:R-:W-:Y:S01]  /*fc40*/  IMAD.MOV.U32 R179, RZ, RZ, R208 ;  /* 0x000000ffffb37224 */ /* 0x000fe200078e00d0 */
[----:B------:R-:W-:-:S03]  /*fc50*/  FSEL R208, R21, -INF , !P5 ;  /* 0xff80000015d07808 */ /* 0x000fc60006800000 */
[----:B------:R-:W-:Y:S01]  /*fc60*/  HMMA.16816.F32.BF16 R32, R8, R18, R52 ;  /* 0x000000120820723c */ /* 0x000fe20000041834 */
[----:B------:R1:W-:Y:S06]  /*fc70*/  I2F R26, R17 ;  /* 0x00000011001a7306 */ /* 0x0003ec0000201400 */
[----:B------:R-:W-:Y:S02]  /*fc80*/  IMAD.IADD R18, R224, 0x1, -R16 ;  /* 0x00000001e0127824 */ /* 0x000fe400078e0a10 */
[-C--:B------:R-:W-:Y:S02]  /*fc90*/  FFMA.FTZ R19, R24, -R222.reuse, R43 ;  /* 0x800000de18137223 */ /* 0x080fe4000001002b */
[----:B------:R-:W-:Y:S01]  /*fca0*/  FFMA.FTZ R24, R22, -R222, R39 ;  /* 0x800000de16187223 */ /* 0x000fe20000010027 */
[----:B------:R2:W3:Y:S01]  /*fcb0*/  I2F R28, R3 ;  /* 0x00000003001c7306 */ /* 0x0004e20000201400 */
[----:B------:R-:W4:Y:S01]  /*fcc0*/  LDSM.16.M88.4 R20, [R219+0x8c00] ;  /* 0x008c0000db14783b */ /* 0x000f220000000200 */
[----:B------:R-:W-:Y:S01]  /*fcd0*/  IABS R2, R18 ;  /* 0x0000001200027213 */ /* 0x000fe20000000000 */
[----:B------:R-:W-:-:S02]  /*fce0*/  IMAD.MOV.U32 R178, RZ, RZ, R239 ;  /* 0x000000ffffb27224 */ /* 0x000fc400078e00ef */
[----:B-1----:R-:W-:Y:S01]  /*fcf0*/  IMAD.IADD R17, R227, 0x1, -R16 ;  /* 0x00000001e3117824 */ /* 0x002fe200078e0a10 */
[----:B------:R-:W-:Y:S01]  /*fd00*/  FSEL R104, R19, -INF , !P6 ;  /* 0xff80000013687808 */ /* 0x000fe20007000000 */
[----:B------:R-:W-:Y:S01]  /*fd10*/  IMAD.MOV.U32 R176, RZ, RZ, R29 ;  /* 0x000000ffffb07224 */ /* 0x000fe200078e001d */
[----:B------:R1:W1:Y:S01]  /*fd20*/  I2F R25, R2 ;  /* 0x0000000200197306 */ /* 0x0002620000201400 */
[----:B------:R-:W-:Y:S01]  /*fd30*/  ISETP.GE.AND P0, PT, R16, R235, PT ;  /* 0x000000eb1000720c */ /* 0x000fe20003f06270 */
[----:B------:R-:W-:Y:S01]  /*fd40*/  HMMA.16816.F32.BF16 R48, R12, R200, R192 ;  /* 0x000000c80c30723c */ /* 0x000fe200000418c0 */
[----:B------:R-:W-:Y:S01]  /*fd50*/  IABS R17, R17 ;  /* 0x0000001100117213 */ /* 0x000fe20000000000 */
[----:B------:R-:W-:-:S04]  /*fd60*/  DEPBAR.LE SB0, 0x0 ;  /* 0x000080000000791a */ /* 0x000fc80000000000 */
[----:B--2---:R-:W-:Y:S01]  /*fd70*/  IADD3 R3, R0, 0x29, RZ ;  /* 0x0000002900037810 */ /* 0x004fe20007ffe0ff */
[----:B------:R2:W2:Y:S01]  /*fd80*/  I2F R19, R17 ;  /* 0x0000001100137306 */ /* 0x0004a20000201400 */
[----:B------:R-:W-:-:S03]  /*fd90*/  FSEL R239, R24, -INF , !P1 ;  /* 0xff80000018ef7808 */ /* 0x000fc60004800000 */
[--C-:B-1----:R-:W-:Y:S01]  /*fda0*/  IMAD.IADD R2, R226, 0x1, -R3.reuse ;  /* 0x00000001e2027824 */ /* 0x102fe200078e0a03 */
[C---:B------:R-:W-:Y:S02]  /*fdb0*/  ISETP.GE.AND P6, PT, R16.reuse, R234, PT ;  /* 0x000000ea1000720c */ /* 0x040fe40003fc6270 */
[C---:B------:R-:W-:Y:S02]  /*fdc0*/  ISETP.GE.AND P5, PT, R16.reuse, R233, PT ;  /* 0x000000e91000720c */ /* 0x040fe40003fa6270 */
[C---:B------:R-:W-:Y:S02]  /*fdd0*/  ISETP.GE.AND P1, PT, R16.reuse, R232, PT ;  /* 0x000000e81000720c */ /* 0x040fe40003f26270 */
[----:B------:R-:W-:Y:S01]  /*fde0*/  IABS R2, R2 ;  /* 0x0000000200027213 */ /* 0x000fe20000000000 */
[----:B--2---:R-:W-:Y:S01]  /*fdf0*/  IMAD.IADD R17, R225, 0x1, -R3 ;  /* 0x00000001e1117824 */ /* 0x004fe200078e0a03 */
[C---:B------:R-:W-:Y:S02]  /*fe00*/  ISETP.LT.OR P0, PT, R16.reuse, R231, P0 ;  /* 0x000000e71000720c */ /* 0x040fe40000701670 */
[----:B------:R1:W2:Y:S01]  /*fe10*/  I2F R27, R2 ;  /* 0x00000002001b7306 */ /* 0x0002a20000201400 */
[----:B------:R-:W-:Y:S01]  /*fe20*/  BAR.SYNC.DEFER_BLOCKING 0x0 ;  /* 0x0000000000007b1d */ /* 0x000fe20000010000 */
[----:B------:R-:W-:-:S02]  /*fe30*/  ISETP.LT.OR P6, PT, R16, R230, P6 ;  /* 0x000000e61000720c */ /* 0x000fc400037c1670 */
[C---:B------:R-:W-:Y:S02]  /*fe40*/  ISETP.LT.OR P5, PT, R16.reuse, R229, P5 ;  /* 0x000000e51000720c */ /* 0x040fe40002fa1670 */
[----:B------:R-:W-:Y:S02]  /*fe50*/  ISETP.LT.OR P1, PT, R16, R228, P1 ;  /* 0x000000e41000720c */ /* 0x000fe40000f21670 */
[----:B------:R-:W-:Y:S01]  /*fe60*/  IABS R16, R17 ;  /* 0x0000001100107213 */ /* 0x000fe20000000000 */
[----:B------:R-:W-:Y:S01]  /*fe70*/  HMMA.16816.F32.BF16 R40, R12, R202, R176 ;  /* 0x000000ca0c28723c */ /* 0x000fe200000418b0 */
[----:B-1----:R-:W-:-:S06]  /*fe80*/  IMAD.IADD R2, R224, 0x1, -R3 ;  /* 0x00000001e0027824 */ /* 0x002fcc00078e0a03 */
[----:B------:R-:W-:Y:S01]  /*fe90*/  IMAD.MOV.U32 R13, RZ, RZ, R16 ;  /* 0x000000ffff0d7224 */ /* 0x000fe200078e0010 */
[----:B------:R-:W-:Y:S01]  /*fea0*/  IABS R12, R2 ;  /* 0x00000002000c7213 */ /* 0x000fe20000000000 */
[-C--:B---3--:R-:W-:Y:S02]  /*feb0*/  FFMA.FTZ R18, R28, -R222.reuse, R32 ;  /* 0x800000de1c127223 */ /* 0x088fe40000010020 */
[----:B------:R1:W3:Y:S01]  /*fec0*/  I2F R24, R13 ;  /* 0x0000000d00187306 */ /* 0x0002e20000201400 */
[-C--:B------:R-:W-:Y:S01]  /*fed0*/  FFMA.FTZ R17, R26, -R222.reuse, R34 ;  /* 0x800000de1a117223 */ /* 0x080fe20000010022 */
[----:B------:R-:W-:Y:S01]  /*fee0*/  IADD3 R2, R0, 0x30, RZ ;  /* 0x0000003000027810 */ /* 0x000fe20007ffe0ff */
[-C--:B------:R-:W-:Y:S02]  /*fef0*/  FFMA.FTZ R16, R25, -R222.reuse, R44 ;  /* 0x800000de19107223 */ /* 0x080fe4000001002c */
[----:B------:R-:W-:Y:S02]  /*ff00*/  FFMA.FTZ R15, R19, -R222, R46 ;  /* 0x800000de130f7223 */ /* 0x000fe4000001002e */
[----:B------:R-:W-:-:S02]  /*ff10*/  IMAD.IADD R14, R227, 0x1, -R3 ;  /* 0x00000001e30e7824 */ /* 0x000fc400078e0a03 */
[----:B------:R-:W-:Y:S01]  /*ff20*/  IMAD.MOV.U32 R179, RZ, RZ, R242 ;  /* 0x000000ffffb37224 */ /* 0x000fe200078e00f2 */
[----:B------:R-:W-:Y:S02]  /*ff30*/  FSEL R242, R18, -INF , !P0 ;  /* 0xff80000012f27808 */ /* 0x000fe40004000000 */
[----:B------:R-:W-:Y:S01]  /*ff40*/  FSEL R53, R17, -INF , !P6 ;  /* 0xff80000011357808 */ /* 0x000fe20007000000 */
[----:B-1----:R-:W-:Y:S01]  /*ff50*/  IMAD.MOV.U32 R13, RZ, RZ, R12 ;  /* 0x000000ffff0d7224 */ /* 0x002fe200078e000c */
[----:B------:R-:W-:Y:S02]  /*ff60*/  FSEL R200, R16, -INF , !P5 ;  /* 0xff80000010c87808 */ /* 0x000fe40006800000 */
[----:B------:R-:W-:Y:S01]  /*ff70*/  FSEL R203, R15, -INF , !P1 ;  /* 0xff8000000fcb7808 */ /* 0x000fe20004800000 */
[----:B------:R1:W1:Y:S01]  /*ff80*/  I2F R18, R13 ;  /* 0x0000000d00127306 */ /* 0x0002620000201400 */
[C---:B------:R-:W-:Y:S01]  /*ff90*/  ISETP.GE.AND P0, PT, R3.reuse, R235, PT ;  /* 0x000000eb0300720c */ /* 0x040fe20003f06270 */
[----:B------:R-:W-:Y:S01]  /*ffa0*/  IMAD.MOV.U32 R176, RZ, RZ, R251 ;  /* 0x000000ffffb07224 */ /* 0x000fe200078e00fb */
[----:B------:R-:W-:Y:S01]  /*ffb0*/  IABS R12, R14 ;  /* 0x0000000e000c7213 */ /* 0x000fe20000000000 */
[----:B------:R-:W-:Y:S01]  /*ffc0*/  IMAD.MOV.U32 R177, RZ, RZ, R250 ;  /* 0x000000ffffb17224 */ /* 0x000fe200078e00fa */
[C---:B------:R-:W-:Y:S01]  /*ffd0*/  ISETP.GE.AND P6, PT, R3.reuse, R234, PT ;  /* 0x000000ea0300720c */ /* 0x040fe20003fc6270 */
[----:B------:R-:W-:Y:S01]  /*ffe0*/  IMAD.MOV.U32 R178, RZ, RZ, R249 ;  /* 0x000000ffffb27224 */ /* 0x000fe200078e00f9 */
[----:B------:R-:W-:-:S02]  /*fff0*/  ISETP.GE.AND P5, PT, R3, R233, PT ;  /* 0x000000e90300720c */ /* 0x000fc40003fa6270 */
[C---:B------:R-:W-:Y:S01]  /*10000*/  ISETP.GE.AND P1, PT, R3.reuse, R232, PT ;  /* 0x000000e80300720c */ /* 0x040fe20003f26270 */
[----:B------:R2:W2:Y:S01]  /*10010*/  I2F R17, R12 ;  /* 0x0000000c00117306 */ /* 0x0004a20000201400 */
[C---:B------:R-:W-:Y:S01]  /*10020*/  ISETP.LT.OR P0, PT, R3.reuse, R231, P0 ;  /* 0x000000e70300720c */ /* 0x040fe20000701670 */
[--C-:B-1----:R-:W-:Y:S01]  /*10030*/  IMAD.IADD R13, R226, 0x1, -R2.reuse ;  /* 0x00000001e20d7824 */ /* 0x102fe200078e0a02 */
[C---:B------:R-:W-:Y:S02]  /*10040*/  ISETP.LT.OR P6, PT, R3.reuse, R230, P6 ;  /* 0x000000e60300720c */ /* 0x040fe400037c1670 */
[C---:B------:R-:W-:Y:S02]  /*10050*/  ISETP.LT.OR P5, PT, R3.reuse, R229, P5 ;  /* 0x000000e50300720c */ /* 0x040fe40002fa1670 */
[----:B------:R-:W-:Y:S01]  /*10060*/  ISETP.LT.OR P1, PT, R3, R228, P1 ;  /* 0x000000e40300720c */ /* 0x000fe20000f21670 */
[----:B------:R-:W-:Y:S01]  /*10070*/  IMAD.IADD R3, R225, 0x1, -R2 ;  /* 0x00000001e1037824 */ /* 0x000fe200078e0a02 */
[----:B----4-:R-:W-:Y:S01]  /*10080*/  HMMA.16816.F32.BF16 R36, R8, R20, R48 ;  /* 0x000000140824723c */ /* 0x010fe20000041830 */
[----:B--2---:R-:W-:Y:S01]  /*10090*/  IABS R12, R13 ;  /* 0x0000000d000c7213 */ /* 0x004fe20000000000 */
[----:B------:R-:W-:-:S02]  /*100a0*/  FFMA.FTZ R14, R27, -R222, R33 ;  /* 0x800000de1b0e7223 */ /* 0x000fc40000010021 */
[----:B------:R-:W-:-:S04]  /*100b0*/  IABS R3, R3 ;  /* 0x0000000300037213 */ /* 0x000fc80000000000 */
[----:B------:R-:W-:Y:S01]  /*100c0*/  HMMA.16816.F32.BF16 R28, R4, R20, R176 ;  /* 0x00000014041c723c */ /* 0x000fe200000418b0 */
[----:B------:R1:W-:Y:S01]  /*100d0*/  I2F R20, R12 ;  /* 0x0000000c00147306 */ /* 0x0003e20000201400 */
[----:B------:R-:W-:-:S05]  /*100e0*/  IMAD.MOV.U32 R13, RZ, RZ, R3 ;  /* 0x000000ffff0d7224 */ /* 0x000fca00078e0003 */
[----:B------:R-:W-:Y:S01]  /*100f0*/  IMAD.MOV.U32 R179, RZ, RZ, R209 ;  /* 0x000000ffffb37224 */ /* 0x000fe200078e00d1 */
[----:B------:R-:W-:Y:S01]  /*10100*/  FSEL R209, R14, -INF , !P0 ;  /* 0xff8000000ed17808 */ /* 0x000fe20004000000 */
[--C-:B------:R-:W-:Y:S02]  /*10110*/  IMAD.IADD R14, R227, 0x1, -R2.reuse ;  /* 0x00000001e30e7824 */ /* 0x100fe400078e0a02 */
[----:B-1----:R-:W-:Y:S01]  /*10120*/  IMAD.IADD R12, R224, 0x1, -R2 ;  /* 0x00000001e00c7824 */ /* 0x002fe200078e0a02 */
[----:B------:R1:W-:Y:S04]  /*10130*/  I2F R19, R13 ;  /* 0x0000000d00137306 */ /* 0x0003e80000201400 */
[----:B------:R-:W-:Y:S02]  /*10140*/  IABS R12, R12 ;  /* 0x0000000c000c7213 */ /* 0x000fe40000000000 */
[----:B------:R-:W-:Y:S01]  /*10150*/  IADD3 R3, R0, 0x31, RZ ;  /* 0x0000003100037810 */ /* 0x000fe20007ffe0ff */
[----:B---3--:R-:W-:-:S02]  /*10160*/  FFMA.FTZ R15, R24, -R222, R35 ;  /* 0x800000de180f7223 */ /* 0x008fc40000010023 */
[-C--:B------:R-:W-:Y:S02]  /*10170*/  FFMA.FTZ R16, R18, -R222.reuse, R45 ;  /* 0x800000de12107223 */ /* 0x080fe4000001002d */
[----:B------:R-:W-:Y:S02]  /*10180*/  FFMA.FTZ R17, R17, -R222, R47 ;  /* 0x800000de11117223 */ /* 0x000fe4000001002f */
[----:B-1----:R-:W-:Y:S01]  /*10190*/  IMAD.MOV.U32 R13, RZ, RZ, R12 ;  /* 0x000000ffff0d7224 */ /* 0x002fe200078e000c */
[----:B------:R-:W-:Y:S01]  /*101a0*/  IABS R12, R14 ;  /* 0x0000000e000c7213 */ /* 0x000fe20000000000 */
[----:B------:R-:W-:Y:S02]  /*101b0*/  IMAD.IADD R14, R226, 0x1, -R3 ;  /* 0x00000001e20e7824 */ /* 0x000fe400078e0a03 */
[----:B------:R1:W2:Y:S01]  /*101c0*/  I2F R18, R13 ;  /* 0x0000000d00127306 */ /* 0x0002a20000201400 */
[----:B------:R-:W-:Y:S02]  /*101d0*/  FSEL R249, R15, -INF , !P6 ;  /* 0xff8000000ff97808 */ /* 0x000fe40007000000 */
        /* <DEDUP_REMOVED lines=9> */
[----:B------:R1:W3:Y:S01]  /*10270*/  I2F R15, R13 ;  /* 0x0000000d000f7306 */ /* 0x0002e20000201400 */
[----:B------:R-:W-:-:S02]  /*10280*/  IMAD.MOV.U32 R176, RZ, RZ, R213 ;  /* 0x000000ffffb07224 */ /* 0x000fc400078e00d5 */
[----:B------:R-:W-:Y:S02]  /*10290*/  IMAD.MOV.U32 R177, RZ, RZ, R212 ;  /* 0x000000ffffb17224 */ /* 0x000fe400078e00d4 */
[----:B------:R-:W-:Y:S01]  /*102a0*/  IMAD.MOV.U32 R178, RZ, RZ, R210 ;  /* 0x000000ffffb27224 */ /* 0x000fe200078e00d2 */
[C---:B------:R-:W-:Y:S02]  /*102b0*/  ISETP.LT.OR P0, PT, R2.reuse, R231, P0 ;  /* 0x000000e70200720c */ /* 0x040fe40000701670 */
[C---:B------:R-:W-:Y:S02]  /*102c0*/  ISETP.LT.OR P6, PT, R2.reuse, R230, P6 ;  /* 0x000000e60200720c */ /* 0x040fe400037c1670 */
[C---:B------:R-:W-:Y:S02]  /*102d0*/  ISETP.LT.OR P5, PT, R2.reuse, R229, P5 ;  /* 0x000000e50200720c */ /* 0x040fe40002fa1670 */
[----:B------:R-:W-:Y:S01]  /*102e0*/  ISETP.LT.OR P1, PT, R2, R228, P1 ;  /* 0x000000e40200720c */ /* 0x000fe20000f21670 */
[----:B------:R-:W-:-:S02]  /*102f0*/  IMAD.IADD R2, R224, 0x1, -R3 ;  /* 0x00000001e0027824 */ /* 0x000fc400078e0a03 */
[----:B-1----:R-:W-:Y:S01]  /*10300*/  IMAD.MOV.U32 R13, RZ, RZ, R12 ;  /* 0x000000ffff0d7224 */ /* 0x002fe200078e000c */
[----:B------:R-:W-:Y:S01]  /*10310*/  IABS R12, R14 ;  /* 0x0000000e000c7213 */ /* 0x000fe20000000000 */
[----:B------:R-:W-:Y:S01]  /*10320*/  HMMA.16816.F32.BF16 R24, R4, R22, R176 ;  /* 0x000000160418723c */ /* 0x000fe200000418b0 */
[----:B--2---:R-:W-:Y:S01]  /*10330*/  FFMA.FTZ R14, R18, -R222, R28 ;  /* 0x800000de120e7223 */ /* 0x004fe2000001001c */
[----:B------:R1:W2:Y:S05]  /*10340*/  I2F R17, R13 ;  /* 0x0000000d00117306 */ /* 0x0002aa0000201400 */
[----:B------:R-:W-:Y:S01]  /*10350*/  IMAD.MOV.U32 R5, RZ, RZ, R12 ;  /* 0x000000ffff057224 */ /* 0x000fe200078e000c */
[----:B------:R-:W-:Y:S01]  /*10360*/  IABS R4, R2 ;  /* 0x0000000200047213 */ /* 0x000fe20000000000 */
[----:B------:R-:W-:Y:S01]  /*10370*/  IMAD.IADD R6, R227, 0x1, -R3 ;  /* 0x00000001e3067824 */ /* 0x000fe200078e0a03 */
[----:B------:R-:W-:Y:S01]  /*10380*/  IADD3 R2, R0, 0x38, RZ ;  /* 0x0000003800027810 */ /* 0x000fe20007ffe0ff */
[----:B------:R4:W2:Y:S01]  /*10390*/  I2F R16, R5 ;  /* 0x0000000500107306 */ /* 0x0008a20000201400 */
[----:B------:R-:W-:-:S02]  /*103a0*/  FFMA.FTZ R7, R19, -R222, R38 ;  /* 0x800000de13077223 */ /* 0x000fc40000010026 */
[-C--:B---3--:R-:W-:Y:S02]  /*103b0*/  FFMA.FTZ R12, R15, -R222.reuse, R30 ;  /* 0x800000de0f0c7223 */ /* 0x088fe4000001001e */
[----:B-1----:R-:W-:Y:S01]  /*103c0*/  FFMA.FTZ R13, R20, -R222, R36 ;  /* 0x800000de140d7223 */ /* 0x002fe20000010024 */
[----:B------:R-:W-:Y:S01]  /*103d0*/  FSEL R33, R7, -INF , !P6 ;  /* 0xff80000007217808 */ /* 0x000fe20007000000 */
[----:B------:R-:W-:Y:S01]  /*103e0*/  IMAD.MOV.U32 R210, RZ, RZ, R252 ;  /* 0x000000ffffd27224 */ /* 0x000fe200078e00fc */
[----:B------:R-:W-:Y:S01]  /*103f0*/  FSEL R252, R14, -INF , !P5 ;  /* 0xff8000000efc7808 */ /* 0x000fe20006800000 */
[----:B----4-:R-:W-:Y:S01]  /*10400*/  IMAD.MOV.U32 R5, RZ, RZ, R4 ;  /* 0x000000ffff057224 */ /* 0x010fe200078e0004 */
[----:B------:R-:W-:Y:S01]  /*10410*/  IABS R4, R6 ;  /* 0x0000000600047213 */ /* 0x000fe20000000000 */
[----:B------:R-:W-:Y:S01]  /*10420*/  IMAD.IADD R6, R226, 0x1, -R2 ;  /* 0x00000001e2067824 */ /* 0x000fe200078e0a02 */
[----:B------:R-:W-:Y:S01]  /*10430*/  FSEL R48, R13, -INF , !P0 ;  /* 0xff8000000d307808 */ /* 0x000fe20004000000 */
[----:B------:R1:W3:Y:S01]  /*10440*/  I2F R15, R5 ;  /* 0x00000005000f7306 */ /* 0x0002e20000201400 */
[----:B------:R-:W-:-:S02]  /*10450*/  FSEL R34, R12, -INF , !P1 ;  /* 0xff8000000c227808 */ /* 0x000fc40004800000 */
[C---:B------:R-:W-:Y:S02]  /*10460*/  ISETP.GE.AND P0, PT, R3.reuse, R235, PT ;  /* 0x000000eb0300720c */ /* 0x040fe40003f06270 */
[C---:B------:R-:W-:Y:S02]  /*10470*/  ISETP.GE.AND P6, PT, R3.reuse, R234, PT ;  /* 0x000000ea0300720c */ /* 0x040fe40003fc6270 */
[C---:B------:R-:W-:Y:S02]  /*10480*/  ISETP.GE.AND P5, PT, R3.reuse, R233, PT ;  /* 0x000000e90300720c */ /* 0x040fe40003fa6270 */
[C---:B------:R-:W-:Y:S02]  /*10490*/  ISETP.GE.AND P1, PT, R3.reuse, R232, PT ;  /* 0x000000e80300720c */ /* 0x040fe40003f26270 */
[----:B------:R-:W-:Y:S01]  /*104a0*/  ISETP.LT.OR P0, PT, R3, R231, P0 ;  /* 0x000000e70300720c */ /* 0x000fe20000701670 */
[----:B-1----:R-:W-:Y:S01]  /*104b0*/  IMAD.MOV.U32 R5, RZ, RZ, R4 ;  /* 0x000000ffff057224 */ /* 0x002fe200078e0004 */
[----:B------:R-:W-:Y:S01]  /*104c0*/  IABS R4, R6 ;  /* 0x0000000600047213 */ /* 0x000fe20000000000 */
[----:B------:R-:W-:Y:S01]  /*104d0*/  IMAD.IADD R6, R225, 0x1, -R2 ;  /* 0x00000001e1067824 */ /* 0x000fe200078e0a02 */
[C---:B------:R-:W-:Y:S01]  /*104e0*/  ISETP.LT.OR P6, PT, R3.reuse, R230, P6 ;  /* 0x000000e60300720c */ /* 0x040fe200037c1670 */
[----:B------:R1:W4:Y:S01]  /*104f0*/  I2F R13, R5 ;  /* 0x00000005000d7306 */ /* 0x0003220000201400 */
[----:B------:R-:W-:-:S02]  /*10500*/  ISETP.LT.OR P5, PT, R3, R229, P5 ;  /* 0x000000e50300720c */ /* 0x000fc40002fa1670 */
[----:B------:R-:W-:Y:S01]  /*10510*/  ISETP.LT.OR P1, PT, R3, R228, P1 ;  /* 0x000000e40300720c */ /* 0x000fe20000f21670 */
[----:B------:R-:W-:Y:S01]  /*10520*/  IMAD.IADD R3, R224, 0x1, -R2 ;  /* 0x00000001e0037824 */ /* 0x000fe200078e0a02 */
[----:B------:R-:W-:-:S04]  /*10530*/  IADD3 R0, R0, 0x39, RZ ;  /* 0x0000003900007810 */ /* 0x000fc80007ffe0ff */
[----:B------:R-:W-:Y:S01]  /*10540*/  IABS R3, R3 ;  /* 0x0000000300037213 */ /* 0x000fe20000000000 */
[----:B-1----:R-:W-:Y:S01]  /*10550*/  IMAD.MOV.U32 R5, RZ, RZ, R4 ;  /* 0x000000ffff057224 */ /* 0x002fe200078e0004 */
[----:B------:R-:W-:-:S03]  /*10560*/  IABS R4, R6 ;  /* 0x0000000600047213 */ /* 0x000fc60000000000 */
[----:B------:R1:W1:Y:S01]  /*10570*/  I2F R14, R5 ;  /* 0x00000005000e7306 */ /* 0x0002620000201400 */
[----:B------:R-:W-:Y:S07]  /*10580*/  HMMA.16816.F32.BF16 R20, R8, R22, R40 ;  /* 0x000000160814723c */ /* 0x000fee0000041828 */
[----:B------:R2:W-:Y:S01]  /*10590*/  I2F R12, R4 ;  /* 0x00000004000c7306 */ /* 0x0005e20000201400 */
[----:B-1----:R-:W-:Y:S02]  /*105a0*/  IMAD.IADD R5, R227, 0x1, -R2 ;  /* 0x00000001e3057824 */ /* 0x002fe400078e0a02 */
[----:B--2---:R-:W-:-:S03]  /*105b0*/  IMAD.MOV.U32 R4, RZ, RZ, R3 ;  /* 0x000000ffff047224 */ /* 0x004fc600078e0003 */
[----:B------:R-:W-:Y:S01]  /*105c0*/  IABS R3, R5 ;  /* 0x0000000500037213 */ /* 0x000fe20000000000 */
[----:B------:R-:W-:Y:S01]  /*105d0*/  IMAD.IADD R5, R226, 0x1, -R0 ;  /* 0x00000001e2057824 */ /* 0x000fe200078e0a00 */
[----:B------:R1:W-:Y:S01]  /*105e0*/  I2F R11, R4 ;  /* 0x00000004000b7306 */ /* 0x0003e20000201400 */
[-C--:B------:R-:W-:Y:S02]  /*105f0*/  FFMA.FTZ R6, R17, -R222.reuse, R37 ;  /* 0x800000de11067223 */ /* 0x080fe40000010025 */
[-C--:B------:R-:W-:Y:S02]  /*10600*/  FFMA.FTZ R7, R16, -R222.reuse, R39 ;  /* 0x800000de10077223 */ /* 0x080fe40000010027 */
[-C--:B---3--:R-:W-:Y:S02]  /*10610*/  FFMA.FTZ R8, R15, -R222.reuse, R29 ;  /* 0x800000de0f087223 */ /* 0x088fe4000001001d */
[----:B----4-:R-:W-:Y:S02]  /*10620*/  FFMA.FTZ R9, R13, -R222, R31 ;  /* 0x800000de0d097223 */ /* 0x010fe4000001001f */
[----:B-1----:R-:W-:Y:S01]  /*10630*/  IMAD.MOV.U32 R4, RZ, RZ, R3 ;  /* 0x000000ffff047224 */ /* 0x002fe200078e0003 */
[----:B------:R-:W-:-:S03]  /*10640*/  IABS R3, R5 ;  /* 0x0000000500037213 */ /* 0x000fc60000000000 */
[----:B------:R1:W-:Y:S01]  /*10650*/  I2F R10, R4 ;  /* 0x00000004000a7306 */ /* 0x0003e20000201400 */
[----:B------:R-:W-:Y:S02]  /*10660*/  FSEL R49, R6, -INF , !P0 ;  /* 0xff80000006317808 */ /* 0x000fe40004000000 */
[----:B------:R-:W-:Y:S02]  /*10670*/  FSEL R30, R7, -INF , !P6 ;  /* 0xff800000071e7808 */ /* 0x000fe40007000000 */
[----:B------:R-:W-:Y:S02]  /*10680*/  FSEL R212, R8, -INF , !P5 ;  /* 0xff80000008d47808 */ /* 0x000fe40006800000 */
[----:B------:R-:W-:Y:S02]  /*10690*/  FSEL R250, R9, -INF , !P1 ;  /* 0xff80000009fa7808 */ /* 0x000fe40004800000 */
[C---:B------:R-:W-:Y:S02]  /*106a0*/  ISETP.GE.AND P0, PT, R2.reuse, R235, PT ;  /* 0x000000eb0200720c */ /* 0x040fe40003f06270 */
[C---:B------:R-:W-:Y:S01]  /*106b0*/  ISETP.GE.AND P6, PT, R2.reuse, R234, PT ;  /* 0x000000ea0200720c */ /* 0x040fe20003fc6270 */
[----:B-1----:R-:W-:Y:S01]  /*106c0*/  IMAD.MOV.U32 R4, RZ, RZ, R3 ;  /* 0x000000ffff047224 */ /* 0x002fe200078e0003 */
[----:B------:R-:W-:-:S02]  /*106d0*/  ISETP.GE.AND P5, PT, R2, R233, PT ;  /* 0x000000e90200720c */ /* 0x000fc40003fa6270 */
[C---:B------:R-:W-:Y:S01]  /*106e0*/  ISETP.GE.AND P1, PT, R2.reuse, R232, PT ;  /* 0x000000e80200720c */ /* 0x040fe20003f26270 */
[----:B------:R1:W2:Y:S01]  /*106f0*/  I2F R7, R4 ;  /* 0x0000000400077306 */ /* 0x0002a20000201400 */
[--C-:B------:R-:W-:Y:S01]  /*10700*/  IMAD.IADD R5, R225, 0x1, -R0.reuse ;  /* 0x00000001e1057824 */ /* 0x100fe200078e0a00 */
[C---:B------:R-:W-:Y:S02]  /*10710*/  ISETP.LT.OR P0, PT, R2.reuse, R231, P0 ;  /* 0x000000e70200720c */ /* 0x040fe40000701670 */
[C---:B------:R-:W-:Y:S02]  /*10720*/  ISETP.LT.OR P6, PT, R2.reuse, R230, P6 ;  /* 0x000000e60200720c */ /* 0x040fe400037c1670 */
[C---:B------:R-:W-:Y:S02]  /*10730*/  ISETP.LT.OR P5, PT, R2.reuse, R229, P5 ;  /* 0x000000e50200720c */ /* 0x040fe40002fa1670 */
[----:B------:R-:W-:Y:S01]  /*10740*/  ISETP.LT.OR P1, PT, R2, R228, P1 ;  /* 0x000000e40200720c */ /* 0x000fe20000f21670 */
[----:B------:R-:W-:Y:S01]  /*10750*/  IMAD.IADD R2, R227, 0x1, -R0 ;  /* 0x00000001e3027824 */ /* 0x000fe200078e0a00 */
[----:B------:R-:W-:Y:S01]  /*10760*/  IABS R3, R5 ;  /* 0x0000000500037213 */ /* 0x000fe20000000000 */
[----:B------:R-:W-:-:S02]  /*10770*/  FFMA.FTZ R8, R14, -R222, R20 ;  /* 0x800000de0e087223 */ /* 0x000fc40000010014 */
[----:B-1----:R-:W-:Y:S01]  /*10780*/  IMAD.IADD R4, R224, 0x1, -R0 ;  /* 0x00000001e0047824 */ /* 0x002fe200078e0a00 */
[----:B------:R-:W-:-:S04]  /*10790*/  IABS R2, R2 ;  /* 0x0000000200027213 */ /* 0x000fc80000000000 */
[----:B------:R-:W-:Y:S01]  /*107a0*/  IABS R4, R4 ;  /* 0x0000000400047213 */ /* 0x000fe20000000000 */
[----:B------:R1:W3:Y:S01]  /*107b0*/  I2F R9, R3 ;  /* 0x0000000300097306 */ /* 0x0002e20000201400 */
[----:B------:R-:W-:Y:S02]  /*107c0*/  FSEL R28, R8, -INF , !P0 ;  /* 0xff800000081c7808 */ /* 0x000fe40004000000 */
[----:B------:R-:W-:Y:S01]  /*107d0*/  ISETP.GE.AND P0, PT, R0, R235, PT ;  /* 0x000000eb0000720c */ /* 0x000fe20003f06270 */
[----:B--2---:R-:W-:-:S03]  /*107e0*/  FFMA.FTZ R7, R7, -R222, R21 ;  /* 0x800000de07077223 */ /* 0x004fc60000010015 */
        /* <DEDUP_REMOVED lines=15> */
[----:B---3--:R-:W-:Y:S01]  /*108e0*/  FFMA.FTZ R4, R9, -R222, R23 ;  /* 0x800000de09047223 */ /* 0x008fe20000010017 */
[C---:B------:R-:W-:Y:S01]  /*108f0*/  ISETP.LT.OR P6, PT, R0.reuse, R230, P6 ;  /* 0x000000e60000720c */ /* 0x040fe200037c1670 */
[----:B--2---:R-:W-:Y:S01]  /*10900*/  FFMA.FTZ R3, R5, -R222, R25 ;  /* 0x800000de05037223 */ /* 0x004fe20000010019 */
[C---:B------:R-:W-:Y:S02]  /*10910*/  ISETP.LT.OR P5, PT, R0.reuse, R229, P5 ;  /* 0x000000e50000720c */ /* 0x040fe40002fa1670 */
[----:B------:R-:W-:Y:S01]  /*10920*/  ISETP.LT.OR P1, PT, R0, R228, P1 ;  /* 0x000000e40000720c */ /* 0x000fe20000f21670 */
[----:B------:R-:W-:Y:S01]  /*10930*/  FFMA.FTZ R0, R2, -R222, R27 ;  /* 0x800000de02007223 */ /* 0x000fe2000001001b */
[----:B------:R-:W-:-:S02]  /*10940*/  FSEL R55, R4, -INF , !P6 ;  /* 0xff80000004377808 */ /* 0x000fc40007000000 */
[----:B------:R-:W-:Y:S02]  /*10950*/  FSEL R201, R3, -INF , !P5 ;  /* 0xff80000003c97808 */ /* 0x000fe40006800000 */
[----:B------:R-:W-:Y:S01]  /*10960*/  FSEL R210, R0, -INF , !P1 ;  /* 0xff80000000d27808 */ /* 0x000fe20004800000 */
[----:B------:R-:W-:Y:S05]  /*10970*/  @!P0 BRA `(.L_x_243) ;  /* 0x000003d000008947 */ /* 0x000fea0003800000 */
[----:B------:R-:W2:Y:S04]  /*10980*/  LDL.LU R180, [R1+0x8] ;  /* 0x0000080001b47983 */ /* 0x000ea80000300800 */
[----:B------:R-:W3:Y:S04]  /*10990*/  LDL.64 R176, [R1+0x50] ;  /* 0x0000500001b07983 */ /* 0x000ee80000100a00 */
[----:B------:R-:W4:Y:S01]  /*109a0*/  LDL.64 R178, [R1+0x48] ;  /* 0x0000480001b27983 */ /* 0x000f220000100a00 */
[----:B------:R-:W-:Y:S03]  /*109b0*/  BSSY B0, `(.L_x_244) ;  /* 0x0000038000007945 */ /* 0x000fe60003800000 */
[----:B------:R1:W-:Y:S04]  /*109c0*/  @P4 STS [R223+0x6000], RZ ;  /* 0x006000ffdf004388 */ /* 0x0003e80000000800 */
[----:B------:R1:W-:Y:S04]  /*109d0*/  @P4 STS [R223+0x6004], RZ ;  /* 0x006004ffdf004388 */ /* 0x0003e80000000800 */
[----:B------:R1:W-:Y:S01]  /*109e0*/  @P4 STS.64 [R223+0x6008], RZ ;  /* 0x006008ffdf004388 */ /* 0x0003e20000000a00 */
        /* <DEDUP_REMOVED lines=52> */
.L_x_245:
[----:B------:R-:W-:Y:S05]  /*10d30*/  BSYNC B0 ;  /* 0x0000000000007941 */ /* 0x000fea0003800000 */
.L_x_244:
[----:B------:R-:W0:Y:S02]  /*10d40*/  LDGDEPBAR ;  /* 0x00000000000079af */ /* 0x000e240000000000 */
.L_x_243:
[----:B-1----:R-:W2:Y:S01]  /*10d50*/  LDL.LU R4, [R1+0x28] ;  /* 0x0000280001047983 */ /* 0x002ea20000300800 */
[----:B------:R-:W-:Y:S01]  /*10d60*/  MOV R52, R102 ;  /* 0x0000006600347202 */ /* 0x000fe20000000f00 */
[----:B------:R-:W-:Y:S01]  /*10d70*/  IMAD.MOV.U32 R11, RZ, RZ, R34 ;  /* 0x000000ffff0b7224 */ /* 0x000fe200078e0022 */
[----:B------:R-:W-:Y:S01]  /*10d80*/  MOV R32, R185 ;  /* 0x000000b900207202 */ /* 0x000fe20000000f00 */
[----:B------:R-:W3:Y:S01]  /*10d90*/  LDL.LU R5, [R1+0x20] ;  /* 0x0000200001057983 */ /* 0x000ee20000300800 */
[----:B------:R-:W-:-:S03]  /*10da0*/  MOV R29, R184 ;  /* 0x000000b8001d7202 */ /* 0x000fc60000000f00 */
[----:B------:R-:W4:Y:S04]  /*10db0*/  LDL.LU R7, [R1+0x24] ;  /* 0x0000240001077983 */ /* 0x000f280000300800 */
[----:B------:R-:W3:Y:S04]  /*10dc0*/  LDL.LU R6, [R1+0x2c] ;  /* 0x00002c0001067983 */ /* 0x000ee80000300800 */
[----:B------:R-:W-:Y:S04]  /*10dd0*/  STL [R1+0x7c], R222 ;  /* 0x00007cde01007387 */ /* 0x000fe80000100800 */
[----:B------:R1:W-:Y:S01]  /*10de0*/  STL [R1+0x78], R221 ;  /* 0x000078dd01007387 */ /* 0x0003e20000100800 */
[----:B------:R-:W-:-:S02]  /*10df0*/  FMNMX.FTZ R0, R245, R62, !PT ;  /* 0x0000003ef5007209 */ /* 0x000fc40007810000 */
[----:B------:R-:W-:Y:S01]  /*10e00*/  MOV R42, R186 ;  /* 0x000000ba002a7202 */ /* 0x000fe20000000f00 */
[----:B------:R-:W-:Y:S04]  /*10e10*/  LDSM.16.MT88.4 R20, [R216+0x9000] ;  /* 0x00900000d814783b */ /* 0x000fe80000004200 */
[----:B------:R-:W-:Y:S04]  /*10e20*/  LDSM.16.MT88.4 R16, [R218+0x9000] ;  /* 0x00900000da10783b */ /* 0x000fe80000004200 */
[----:B------:R-:W-:Y:S04]  /*10e30*/  LDSM.16.MT88.4 R24, [R216+0xa000] ;  /* 0x00a00000d818783b */ /* 0x000fe80000004200 */
[----:B------:R-:W-:Y:S04]  /*10e40*/  LDSM.16.MT88.4 R12, [R218+0xa000] ;  /* 0x00a00000da0c783b */ /* 0x000fe80000004200 */
[----:B------:R-:W-:Y:S04]  /*10e50*/  LDSM.16.MT88.4 R44, [R216+0xb000] ;  /* 0x00b00000d82c783b */ /* 0x000fe80000004200 */
[----:B------:R-:W-:Y:S04]  /*10e60*/  LDSM.16.MT88.4 R36, [R218+0xb000] ;  /* 0x00b00000da24783b */ /* 0x000fe80000004200 */
[----:B-1----:R-:W3:Y:S01]  /*10e70*/  LDL.LU R221, [R1+0x4] ;  /* 0x0000040001dd7983 */ /* 0x002ee20000300800 */
        /* <DEDUP_REMOVED lines=26> */
[----:B------:R-:W-:-:S04]  /*11020*/  FMNMX.FTZ R0, R199, R0, !PT ;  /* 0x00000000c7007209 */ /* 0x000fc80007810000 */
[----:B------:R-:W-:Y:S01]  /*11030*/  FMNMX.FTZ R0, R11, R0, !PT ;  /* 0x000000000b007209 */ /* 0x000fe20007810000 */
[----:B------:R-:W1:Y:S03]  /*11040*/  SHFL.BFLY PT, R3, R103, 0x2, 0x1f ;  /* 0x0c401f0067037f89 */ /* 0x000e6600000e0000 */
        /* <DEDUP_REMOVED lines=11> */
[----:B------:R-:W-:Y:S02]  /*11100*/  FSEL R8, R8, RZ, P1 ;  /* 0x000000ff08087208 */ /* 0x000fe40000800000 */
[----:B------:R-:W-:-:S03]  /*11110*/  FMNMX.FTZ R102, R0, R102, !PT ;  /* 0x0000006600667209 */ /* 0x000fc60007810000 */
[----:B------:R-:W-:-:S04]  /*11120*/  FFMA.FTZ R0, R60, c[0x0][0x23c], -R8 ;  /* 0x00008f003c007a23 */ /* 0x000fc80000010808 */
[----:B------:R1:W-:Y:S01]  /*11130*/  MUFU.EX2 R31, R0 ;  /* 0x00000000001f7308 */ /* 0x0003e20000000800 */
[C---:B------:R-:W-:Y:S01]  /*11140*/  FMUL.FTZ R3, R102.reuse, c[0x0][0x23c] ;  /* 0x00008f0066037a20 */ /* 0x040fe20000410000 */
[----:B------:R-:W-:Y:S01]  /*11150*/  FSETP.NEU.FTZ.AND P0, PT, R102, -INF , PT ;  /* 0xff8000006600780b */ /* 0x000fe20003f1d000 */
[----:B------:R-:W-:-:S03]  /*11160*/  FFMA.FTZ R2, R62, c[0x0][0x23c], -R8 ;  /* 0x00008f003e027a23 */ /* 0x000fc60000010808 */
[----:B------:R-:W-:Y:S01]  /*11170*/  FSEL R3, R3, RZ, P0 ;  /* 0x000000ff03037208 */ /* 0x000fe20000000000 */
[----:B-1----:R-:W-:-:S04]  /*11180*/  FFMA.FTZ R0, R58, c[0x0][0x23c], -R8 ;  /* 0x00008f003a007a23 */ /* 0x002fc80000010808 */
[----:B------:R1:W-:Y:S01]  /*11190*/  MUFU.EX2 R40, R0 ;  /* 0x0000000000287308 */ /* 0x0003e20000000800 */
[----:B------:R-:W-:Y:S01]  /*111a0*/  MOV R58, R53 ;  /* 0x00000035003a7202 */ /* 0x000fe20000000f00 */
[----:B------:R-:W-:Y:S06]  /*111b0*/  STL [R1+0x74], R220 ;  /* 0x000074dc01007387 */ /* 0x000fec0000100800 */
[----:B------:R1:W-:Y:S02]  /*111c0*/  MUFU.EX2 R54, R2 ;  /* 0x0000000200367308 */ /* 0x0003e40000000800 */
[----:B-1----:R-:W-:-:S06]  /*111d0*/  FFMA.FTZ R0, R56, c[0x0][0x23c], -R8 ;  /* 0x00008f0038007a23 */ /* 0x002fcc0000010808 */
[----:B------:R1:W-:Y:S01]  /*111e0*/  MUFU.EX2 R60, R0 ;  /* 0x00000000003c7308 */ /* 0x0003e20000000800 */
[----:B------:R-:W-:Y:S01]  /*111f0*/  FMNMX.FTZ R2, R248, R237, !PT ;  /* 0x000000edf8027209 */ /* 0x000fe20007810000 */
[----:B------:R-:W-:Y:S03]  /*11200*/  STL [R1+0x70], R219 ;  /* 0x000070db01007387 */ /* 0x000fe60000100800 */
[----:B------:R-:W-:Y:S01]  /*11210*/  FMNMX.FTZ R2, R214, R2, !PT ;  /* 0x00000002d6027209 */ /* 0x000fe20007810000 */
[----:B-1----:R-:W-:-:S04]  /*11220*/  FFMA.FTZ R0, R63, c[0x0][0x23c], -R3 ;  /* 0x00008f003f007a23 */ /* 0x002fc80000010803 */
[----:B------:R1:W-:Y:S01]  /*11230*/  MUFU.EX2 R53, R0 ;  /* 0x0000000000357308 */ /* 0x0003e20000000800 */
[----:B------:R1:W-:Y:S02]  /*11240*/  STL [R1+0x6c], R217 ;  /* 0x00006cd901007387 */ /* 0x0003e40000100800 */
[----:B-1----:R-:W-:-:S05]  /*11250*/  FFMA.FTZ R0, R61, c[0x0][0x23c], -R3 ;  /* 0x00008f003d007a23 */ /* 0x002fca0000010803 */
[----:B------:R1:W-:Y:S02]  /*11260*/  MUFU.EX2 R217, R0 ;  /* 0x0000000000d97308 */ /* 0x0003e40000000800 */
[----:B-1----:R-:W-:-:S04]  /*11270*/  FMNMX.FTZ R0, R247, R240, !PT ;  /* 0x000000f0f7007209 */ /* 0x002fc80007810000 */
[----:B------:R-:W-:Y:S02]  /*11280*/  FMNMX.FTZ R0, R238, R0, !PT ;  /* 0x00000000ee007209 */ /* 0x000fe40007810000 */
[----:B----4-:R-:W-:Y:S01]  /*11290*/  MOV R10, R7 ;  /* 0x00000007000a7202 */ /* 0x010fe20000000f00 */
[----:B--2---:R-:W-:Y:S01]  /*112a0*/  IMAD.MOV.U32 R7, RZ, RZ, R4 ;  /* 0x000000ffff077224 */ /* 0x004fe200078e0004 */
[----:B------:R-:W-:Y:S01]  /*112b0*/  FMNMX.FTZ R4, R206, R2, !PT ;  /* 0x00000002ce047209 */ /* 0x000fe20007810000 */
[----:B------:R-:W-:Y:S01]  /*112c0*/  FFMA.FTZ R2, R59, c[0x0][0x23c], -R3 ;  /* 0x00008f003b027a23 */ /* 0x000fe20000010803 */
[----:B---3--:R-:W-:Y:S02]  /*112d0*/  MOV R9, R5 ;  /* 0x0000000500097202 */ /* 0x008fe40000000f00 */
[----:B------:R-:W-:Y:S01]  /*112e0*/  FMNMX.FTZ R4, R65, R4, !PT ;  /* 0x0000000441047209 */ /* 0x000fe20007810000 */
[----:B------:R1:W-:Y:S01]  /*112f0*/  MUFU.EX2 R41, R2 ;  /* 0x0000000200297308 */ /* 0x0003e20000000800 */
[----:B------:R-:W-:-:S02]  /*11300*/  FSEL R5, R103, RZ, P1 ;  /* 0x000000ff67057208 */ /* 0x000fc40000800000 */
[----:B------:R-:W-:-:S03]  /*11310*/  FMNMX.FTZ R4, R32, R4, !PT ;  /* 0x0000000420047209 */ /* 0x000fc60007810000 */
[----:B------:R-:W-:Y:S01]  /*11320*/  FADD.FTZ R5, R245, -R5 ;  /* 0x80000005f5057221 */ /* 0x000fe20000010000 */
[----:B------:R-:W-:Y:S02]  /*11330*/  MOV R245, R187 ;  /* 0x000000bb00f57202 */ /* 0x000fe40000000f00 */
[----:B------:R-:W-:Y:S02]  /*11340*/  FMNMX.FTZ R4, R243, R4, !PT ;  /* 0x00000004f3047209 */ /* 0x000fe40007810000 */
[----:B-1----:R-:W-:Y:S01]  /*11350*/  FMNMX.FTZ R2, R207, R0, !PT ;  /* 0x00000000cf027209 */ /* 0x002fe20007810000 */
[----:B------:R-:W-:-:S03]  /*11360*/  FFMA.FTZ R0, R57, c[0x0][0x23c], -R3 ;  /* 0x00008f0039007a23 */ /* 0x000fc60000010803 */
[----:B------:R-:W-:Y:S01]  /*11370*/  FMNMX.FTZ R2, R67, R2, !PT ;  /* 0x0000000243027209 */ /* 0x000fe20007810000 */
[----:B------:R1:W-:Y:S01]  /*11380*/  MUFU.EX2 R62, R0 ;  /* 0x00000000003e7308 */ /* 0x0003e20000000800 */
[----:B------:R-:W-:Y:S02]  /*11390*/  MOV R61, R101 ;  /* 0x00000065003d7202 */ /* 0x000fe40000000f00 */
[----:B------:R-:W-:Y:S01]  /*113a0*/  FMNMX.FTZ R2, R245, R2, !PT ;  /* 0x00000002f5027209 */ /* 0x000fe20007810000 */
[----:B------:R-:W-:Y:S01]  /*113b0*/  FMUL.FTZ R101, R5, c[0x0][0x23c] ;  /* 0x00008f0005657a20 */ /* 0x000fe20000410000 */
[----:B------:R-:W-:Y:S02]  /*113c0*/  FMNMX.FTZ R4, R215, R4, !PT ;  /* 0x00000004d7047209 */ /* 0x000fe40007810000 */
[----:B-1----:R-:W-:-:S05]  /*113d0*/  FSEL R0, R102, RZ, P0 ;  /* 0x000000ff66007208 */ /* 0x002fca0000000000 */
[----:B------:R-:W-:Y:S01]  /*113e0*/  FADD.FTZ R5, R246, -R0 ;  /* 0x80000000f6057221 */ /* 0x000fe20000010000 */
[----:B------:R-:W-:Y:S02]  /*113f0*/  FMNMX.FTZ R0, R42, R2, !PT ;  /* 0x000000022a007209 */ /* 0x000fe40007810000 */
[----:B------:R-:W-:Y:S02]  /*11400*/  FMNMX.FTZ R2, R205, R4, !PT ;  /* 0x00000004cd027209 */ /* 0x000fe40007810000 */
[----:B------:R-:W-:Y:S02]  /*11410*/  FMNMX.FTZ R0, R29, R0, !PT ;  /* 0x000000001d007209 */ /* 0x000fe40007810000 */
[----:B------:R-:W-:Y:S02]  /*11420*/  MOV R57, R100 ;  /* 0x0000006400397202 */ /* 0x000fe40000000f00 */
[----:B------:R-:W-:Y:S02]  /*11430*/  FMNMX.FTZ R2, R221, R2, !PT ;  /* 0x00000002dd027209 */ /* 0x000fe40007810000 */
[----:B------:R-:W-:-:S02]  /*11440*/  FMNMX.FTZ R0, R236, R0, !PT ;  /* 0x00000000ec007209 */ /* 0x000fc40007810000 */
[----:B------:R-:W-:Y:S02]  /*11450*/  FMNMX.FTZ R2, R57, R2, !PT ;  /* 0x0000000239027209 */ /* 0x000fe40007810000 */
[----:B------:R-:W-:Y:S02]  /*11460*/  MOV R56, R104 ;  /* 0x0000006800387202 */ /* 0x000fe40000000f00 */
[----:B------:R-:W-:Y:S02]  /*11470*/  FMNMX.FTZ R0, R61, R0, !PT ;  /* 0x000000003d007209 */ /* 0x000fe40007810000 */
[----:B------:R-:W-:Y:S02]  /*11480*/  FMNMX.FTZ R2, R242, R2, !PT ;  /* 0x00000002f2027209 */ /* 0x000fe40007810000 */
[----:B------:R-:W-:Y:S02]  /*11490*/  FMNMX.FTZ R0, R56, R0, !PT ;  /* 0x0000000038007209 */ /* 0x000fe40007810000 */
[----:B------:R-:W-:-:S02]  /*114a0*/  FMNMX.FTZ R2, R209, R2, !PT ;  /* 0x00000002d1027209 */ /* 0x000fc40007810000 */
[----:B------:R-:W-:Y:S02]  /*114b0*/  FMNMX.FTZ R0, R58, R0, !PT ;  /* 0x000000003a007209 */ /* 0x000fe40007810000 */
[----:B------:R-:W-:Y:S01]  /*114c0*/  FMNMX.FTZ R2, R48, R2, !PT ;  /* 0x0000000230027209 */ /* 0x000fe20007810000 */
[----:B------:R-:W-:Y:S01]  /*114d0*/  IMAD.MOV.U32 R59, RZ, RZ, R33 ;  /* 0x000000ffff3b7224 */ /* 0x000fe200078e0021 */
[----:B------:R-:W-:Y:S02]  /*114e0*/  FMNMX.FTZ R0, R249, R0, !PT ;  /* 0x00000000f9007209 */ /* 0x000fe40007810000 */
[----:B------:R-:W-:Y:S02]  /*114f0*/  FMNMX.FTZ R2, R49, R2, !PT ;  /* 0x0000000231027209 */ /* 0x000fe40007810000 */
[----:B------:R-:W-:Y:S02]  /*11500*/  FMNMX.FTZ R0, R59, R0, !PT ;  /* 0x000000003b007209 */ /* 0x000fe40007810000 */
[----:B------:R-:W-:Y:S01]  /*11510*/  FMNMX.FTZ R2, R28, R2, !PT ;  /* 0x000000021c027209 */ /* 0x000fe20007810000 */
[----:B------:R-:W-:Y:S01]  /*11520*/  IMAD.MOV.U32 R33, RZ, RZ, R9 ;  /* 0x000000ffff217224 */ /* 0x000fe200078e0009 */
[----:B------:R-:W-:-:S02]  /*11530*/  FMNMX.FTZ R9, R30, R0, !PT ;  /* 0x000000001e097209 */ /* 0x000fc40007810000 */
[----:B------:R-:W-:-:S05]  /*11540*/  FMNMX.FTZ R0, R251, R2, !PT ;  /* 0x00000002fb007209 */ /* 0x000fca0007810000 */
[----:B------:R-:W1:Y:S01]  /*11550*/  SHFL.BFLY PT, R2, R0, 0x2, 0x1f ;  /* 0x0c401f0000027f89 */ /* 0x000e6200000e0000 */
[----:B------:R-:W-:Y:S01]  /*11560*/  MOV R43, R10 ;  /* 0x0000000a002b7202 */ /* 0x000fe20000000f00 */
[----:B------:R-:W-:Y:S01]  /*11570*/  FMUL.FTZ R5, R5, c[0x0][0x23c] ;  /* 0x00008f0005057a20 */ /* 0x000fe20000410000 */
[----:B------:R-:W2:Y:S08]  /*11580*/  MUFU.EX2 R101, R101 ;  /* 0x0000006500657308 */ /* 0x000eb00000000800 */
[----:B------:R3:W4:Y:S01]  /*11590*/  MUFU.EX2 R100, R5 ;  /* 0x0000000500647308 */ /* 0x0007220000000800 */
[----:B-1----:R-:W-:-:S02]  /*115a0*/  FMNMX.FTZ R0, R0, R2, !PT ;  /* 0x0000000200007209 */ /* 0x002fc40007810000 */
[----:B------:R-:W-:-:S04]  /*115b0*/  FMNMX.FTZ R2, R51, R9, !PT ;  /* 0x0000000933027209 */ /* 0x000fc80007810000 */
[----:B------:R-:W-:-:S05]  /*115c0*/  FMNMX.FTZ R2, R55, R2, !PT ;  /* 0x0000000237027209 */ /* 0x000fca0007810000 */
[----:B------:R-:W1:Y:S01]  /*115d0*/  SHFL.BFLY PT, R10, R2, 0x2, 0x1f ;  /* 0x0c401f00020a7f89 */ /* 0x000e6200000e0000 */
[----:B------:R-:W-:-:S03]  /*115e0*/  MOV R34, R7 ;  /* 0x0000000700227202 */ /* 0x000fc60000000f00 */
[----:B------:R-:W1:Y:S01]  /*115f0*/  SHFL.BFLY PT, R9, R0, 0x1, 0x1f ;  /* 0x0c201f0000097f89 */ /* 0x000e6200000e0000 */
[----:B------:R-:W-:Y:S01]  /*11600*/  MOV R35, R6 ;  /* 0x0000000600237202 */ /* 0x000fe20000000f00 */
[-C--:B--2---:R-:W-:Y:S01]  /*11610*/  FMUL.FTZ R120, R120, R101.reuse ;  /* 0x0000006578787220 */ /* 0x084fe20000410000 */
[----:B------:R-:W-:Y:S01]  /*11620*/  F2FP.BF16.PACK_AB R4, R31, R54 ;  /* 0x000000361f04723e */ /* 0x000fe200000010ff */
[----:B------:R-:W-:Y:S01]  /*11630*/  FMUL.FTZ R121, R121, R101 ;  /* 0x0000006579797220 */ /* 0x000fe20000410000 */
[----:B---3--:R-:W-:Y:S01]  /*11640*/  F2FP.BF16.PACK_AB R5, R217, R53 ;  /* 0x00000035d905723e */ /* 0x008fe200000010ff */
[----:B----4-:R-:W-:Y:S01]  /*11650*/  FMUL.FTZ R122, R122, R100 ;  /* 0x000000647a7a7220 */ /* 0x010fe20000410000 */
[----:B------:R-:W-:Y:S01]  /*11660*/  F2FP.BF16.PACK_AB R6, R60, R40 ;  /* 0x000000283c06723e */ /* 0x000fe200000010ff */
[----:B------:R-:W-:Y:S01]  /*11670*/  FMUL.FTZ R123, R123, R100 ;  /* 0x000000647b7b7220 */ /* 0x000fe20000410000 */
[----:B------:R-:W-:Y:S01]  /*11680*/  F2FP.BF16.PACK_AB R7, R62, R41 ;  /* 0x000000293e07723e */ /* 0x000fe200000010ff */
[----:B------:R-:W-:-:S02]  /*11690*/  FMUL.FTZ R132, R132, R101 ;  /* 0x0000006584847220 */ /* 0x000fc40000410000 */
[-C--:B------:R-:W-:Y:S02]  /*116a0*/  FMUL.FTZ R133, R133, R101.reuse ;  /* 0x0000006585857220 */ /* 0x080fe40000410000 */
[-C--:B------:R-:W-:Y:S02]  /*116b0*/  FMUL.FTZ R134, R134, R100.reuse ;  /* 0x0000006486867220 */ /* 0x080fe40000410000 */
[----:B------:R-:W-:Y:S02]  /*116c0*/  FMUL.FTZ R135, R135, R100 ;  /* 0x0000006487877220 */ /* 0x000fe40000410000 */
[-C--:B------:R-:W-:Y:S02]  /*116d0*/  FMUL.FTZ R152, R152, R101.reuse ;  /* 0x0000006598987220 */ /* 0x080fe40000410000 */
[-C--:B------:R-:W-:Y:S02]  /*116e0*/  FMUL.FTZ R153, R153, R101.reuse ;  /* 0x0000006599997220 */ /* 0x080fe40000410000 */
        /* <DEDUP_REMOVED lines=38> */
[----:B-1----:R-:W-:Y:S01]  /*11950*/  FMNMX.FTZ R2, R2, R10, !PT ;  /* 0x0000000a02027209 */ /* 0x002fe20007810000 */
        /* <DEDUP_REMOVED lines=15> */
[----:B------:R-:W-:-:S05]  /*11a50*/  FMUL.FTZ R0, R105, c[0x0][0x23c] ;  /* 0x00008f0069007a20 */ /* 0x000fca0000410000 */
        /* <DEDUP_REMOVED lines=9> */
[----:B--2---:R-:W-:Y:S01]  /*11af0*/  FMUL.FTZ R2, R104, c[0x0][0x23c] ;  /* 0x00008f0068027a20 */ /* 0x004fe20000410000 */
[----:B------:R-:W-:-:S04]  /*11b00*/  MOV R206, R42 ;  /* 0x0000002a00ce7202 */ /* 0x000fc80000000f00 */
[----:B------:R-:W-:Y:S01]  /*11b10*/  FSEL R2, R2, RZ, P0 ;  /* 0x000000ff02027208 */ /* 0x000fe20000000000 */
[----:B-1----:R-:W-:-:S04]  /*11b20*/  FFMA.FTZ R4, R65, c[0x0][0x23c], -R0 ;  /* 0x00008f0041047a23 */ /* 0x002fc80000010800 */
[----:B------:R1:W-:Y:S01]  /*11b30*/  MUFU.EX2 R42, R4 ;  /* 0x00000004002a7308 */ /* 0x0003e20000000800 */
[----:B------:R-:W-:-:S05]  /*11b40*/  FSEL R5, R105, RZ, P1 ;  /* 0x000000ff69057208 */ /* 0x000fca0000800000 */
[----:B------:R-:W-:Y:S02]  /*11b50*/  FADD.FTZ R6, R248, -R5 ;  /* 0x80000005f8067221 */ /* 0x000fe40000010000 */
[----:B-1----:R-:W-:-:S04]  /*11b60*/  FFMA.FTZ R4, R240, c[0x0][0x23c], -R2 ;  /* 0x00008f00f0047a23 */ /* 0x002fc80000010802 */
[----:B------:R1:W2:Y:S01]  /*11b70*/  MUFU.EX2 R7, R4 ;  /* 0x0000000400077308 */ /* 0x0002a20000000800 */
[----:B------:R-:W-:Y:S01]  /*11b80*/  FSEL R5, R104, RZ, P0 ;  /* 0x000000ff68057208 */ /* 0x000fe20000000000 */
[----:B-1----:R-:W-:-:S06]  /*11b90*/  FFMA.FTZ R4, R238, c[0x0][0x23c], -R2 ;  /* 0x00008f00ee047a23 */ /* 0x002fcc0000010802 */
[----:B------:R1:W-:Y:S01]  /*11ba0*/  MUFU.EX2 R222, R4 ;  /* 0x0000000400de7308 */ /* 0x0003e20000000800 */
[----:B------:R-:W-:Y:S02]  /*11bb0*/  FMUL.FTZ R6, R6, c[0x0][0x23c] ;  /* 0x00008f0006067a20 */ /* 0x000fe40000410000 */
[----:B-1----:R-:W-:-:S05]  /*11bc0*/  FFMA.FTZ R4, R207, c[0x0][0x23c], -R2 ;  /* 0x00008f00cf047a23 */ /* 0x002fca0000010802 */
[----:B------:R1:W-:Y:S01]  /*11bd0*/  MUFU.EX2 R9, R4 ;  /* 0x0000000400097308 */ /* 0x0003e20000000800 */
[----:B------:R-:W-:Y:S02]  /*11be0*/  MOV R50, R43 ;  /* 0x0000002b00327202 */ /* 0x000fe40000000f00 */
[----:B------:R-:W-:Y:S01]  /*11bf0*/  MOV R63, R11 ;  /* 0x0000000b003f7202 */ /* 0x000fe20000000f00 */
[----:B-1----:R-:W-:-:S04]  /*11c00*/  FADD.FTZ R4, R247, -R5 ;  /* 0x80000005f7047221 */ /* 0x002fc80000010000 */
[----:B------:R-:W-:-:S04]  /*11c10*/  FMUL.FTZ R4, R4, c[0x0][0x23c] ;  /* 0x00008f0004047a20 */ /* 0x000fc80000410000 */
[----:B------:R1:W3:Y:S08]  /*11c20*/  MUFU.EX2 R10, R4 ;  /* 0x00000004000a7308 */ /* 0x0002f00000000800 */
[----:B------:R4:W4:Y:S01]  /*11c30*/  MUFU.EX2 R11, R6 ;  /* 0x00000006000b7308 */ /* 0x0009220000000800 */
[----:B-1----:R-:W-:-:S07]  /*11c40*/  FFMA.FTZ R4, R67, c[0x0][0x23c], -R2 ;  /* 0x00008f0043047a23 */ /* 0x002fce0000010802 */
[----:B------:R1:W1:Y:S01]  /*11c50*/  MUFU.EX2 R43, R4 ;  /* 0x00000004002b7308 */ /* 0x0002620000000800 */
[----:B--2---:R-:W-:Y:S02]  /*11c60*/  IMAD.MOV.U32 R207, RZ, RZ, R7 ;  /* 0x000000ffffcf7224 */ /* 0x004fe400078e0007 */
[----:B---3--:R-:W-:Y:S01]  /*11c70*/  FMUL.FTZ R130, R130, R10 ;  /* 0x0000000a82827220 */ /* 0x008fe20000410000 */
[----:B----4-:R-:W-:Y:S01]  /*11c80*/  F2FP.BF16.PACK_AB R6, R42, R220 ;  /* 0x000000dc2a06723e */ /* 0x010fe200000010ff */
[----:B------:R-:W-:Y:S01]  /*11c90*/  FMUL.FTZ R128, R128, R11 ;  /* 0x0000000b80807220 */ /* 0x000fe20000410000 */
[----:B------:R-:W-:Y:S01]  /*11ca0*/  F2FP.BF16.PACK_AB R5, R222, R207 ;  /* 0x000000cfde05723e */ /* 0x000fe200000010ff */
[----:B------:R-:W-:Y:S02]  /*11cb0*/  FMUL.FTZ R129, R129, R11 ;  /* 0x0000000b81817220 */ /* 0x000fe40000410000 */
[----:B------:R-:W-:Y:S01]  /*11cc0*/  FMUL.FTZ R131, R131, R10 ;  /* 0x0000000a83837220 */ /* 0x000fe20000410000 */
[----:B-1----:R-:W-:-:S02]  /*11cd0*/  F2FP.BF16.PACK_AB R4, R219, R139 ;  /* 0x0000008bdb04723e */ /* 0x002fc400000010ff */
[----:B------:R-:W-:-:S07]  /*11ce0*/  F2FP.BF16.PACK_AB R7, R43, R9 ;  /* 0x000000092b07723e */ /* 0x000fce00000010ff */
[----:B------:R-:W-:Y:S07]  /*11cf0*/  HMMA.16816.F32.BF16 R76, R4, R16, R128 ;  /* 0x00000010044c723c */ /* 0x000fee0000041880 */
[----:B------:R-:W-:Y:S02]  /*11d00*/  IMAD.MOV.U32 R16, RZ, RZ, R9 ;  /* 0x000000ffff107224 */ /* 0x000fe400078e0009 */
[----:B------:R-:W-:-:S04]  /*11d10*/  FFMA.FTZ R9, R66, c[0x0][0x23c], -R8 ;  /* 0x00008f0042097a23 */ /* 0x000fc80000010808 */
[----:B------:R1:W-:Y:S01]  /*11d20*/  MUFU.EX2 R248, R9 ;  /* 0x0000000900f87308 */ /* 0x0003e20000000800 */
[-C--:B------:R-:W-:Y:S02]  /*11d30*/  FMUL.FTZ R112, R112, R11.reuse ;  /* 0x0000000b70707220 */ /* 0x080fe40000410000 */
[----:B------:R-:W-:Y:S02]  /*11d40*/  FMUL.FTZ R113, R113, R11 ;  /* 0x0000000b71717220 */ /* 0x000fe40000410000 */
[-C--:B------:R-:W-:Y:S02]  /*11d50*/  FMUL.FTZ R114, R114, R10.reuse ;  /* 0x0000000a72727220 */ /* 0x080fe40000410000 */
[----:B------:R-:W-:Y:S02]  /*11d60*/  FMUL.FTZ R115, R115, R10 ;  /* 0x0000000a73737220 */ /* 0x000fe40000410000 */
[----:B-1----:R-:W-:-:S04]  /*11d70*/  FFMA.FTZ R9, R64, c[0x0][0x23c], -R8 ;  /* 0x00008f0040097a23 */ /* 0x002fc80000010808 */
[----:B------:R1:W2:Y:S01]  /*11d80*/  MUFU.EX2 R247, R9 ;  /* 0x0000000900f77308 */ /* 0x0002a20000000800 */
[----:B------:R-:W-:Y:S01]  /*11d90*/  HMMA.16816.F32.BF16 R88, R4, R20, R112 ;  /* 0x000000140458723c */ /* 0x000fe20000041870 */
[-C--:B------:R-:W-:Y:S02]  /*11da0*/  FMUL.FTZ R124, R124, R11.reuse ;  /* 0x0000000b7c7c7220 */ /* 0x080fe40000410000 */
[----:B------:R-:W-:-:S04]  /*11db0*/  FMUL.FTZ R125, R125, R11 ;  /* 0x0000000b7d7d7220 */ /* 0x000fc80000410000 */
[----:B------:R-:W-:Y:S02]  /*11dc0*/  IMAD.MOV.U32 R20, RZ, RZ, R245 ;  /* 0x000000ffff147224 */ /* 0x000fe400078e00f5 */
[----:B-1----:R-:W-:-:S04]  /*11dd0*/  FFMA.FTZ R9, R107, c[0x0][0x23c], -R8 ;  /* 0x00008f006b097a23 */ /* 0x002fc80000010808 */
[----:B------:R1:W-:Y:S01]  /*11de0*/  MUFU.EX2 R246, R9 ;  /* 0x0000000900f67308 */ /* 0x0003e20000000800 */
[-C--:B------:R-:W-:Y:S02]  /*11df0*/  FMUL.FTZ R126, R126, R10.reuse ;  /* 0x0000000a7e7e7220 */ /* 0x080fe40000410000 */
[----:B------:R-:W-:Y:S02]  /*11e00*/  FMUL.FTZ R127, R127, R10 ;  /* 0x0000000a7f7f7220 */ /* 0x000fe40000410000 */
[-C--:B------:R-:W-:Y:S02]  /*11e10*/  FMUL.FTZ R144, R144, R11.reuse ;  /* 0x0000000b90907220 */ /* 0x080fe40000410000 */
[----:B------:R-:W-:Y:S02]  /*11e20*/  FMUL.FTZ R145, R145, R11 ;  /* 0x0000000b91917220 */ /* 0x000fe40000410000 */
[----:B-1----:R-:W-:-:S04]  /*11e30*/  FFMA.FTZ R9, R106, c[0x0][0x23c], -R8 ;  /* 0x00008f006a097a23 */ /* 0x002fc80000010808 */
[----:B------:R1:W-:Y:S01]  /*11e40*/  MUFU.EX2 R245, R9 ;  /* 0x0000000900f57308 */ /* 0x0003e20000000800 */
[-C--:B------:R-:W-:Y:S02]  /*11e50*/  FMUL.FTZ R146, R146, R10.reuse ;  /* 0x0000000a92927220 */ /* 0x080fe40000410000 */
[-C--:B------:R-:W-:Y:S02]  /*11e60*/  FMUL.FTZ R147, R147, R10.reuse ;  /* 0x0000000a93937220 */ /* 0x080fe40000410000 */
[-C--:B------:R-:W-:Y:S02]  /*11e70*/  FMUL.FTZ R156, R156, R11.reuse ;  /* 0x0000000b9c9c7220 */ /* 0x080fe40000410000 */
[----:B------:R-:W-:Y:S02]  /*11e80*/  FMUL.FTZ R157, R157, R11 ;  /* 0x0000000b9d9d7220 */ /* 0x000fe40000410000 */
[-C--:B------:R-:W-:Y:S02]  /*11e90*/  FMUL.FTZ R158, R158, R10.reuse ;  /* 0x0000000a9e9e7220 */ /* 0x080fe40000410000 */
[----:B------:R-:W-:-:S02]  /*11ea0*/  FMUL.FTZ R159, R159, R10 ;  /* 0x0000000a9f9f7220 */ /* 0x000fc40000410000 */
[----:B-1----:R-:W-:Y:S01]  /*11eb0*/  FFMA.FTZ R9, R211, c[0x0][0x23c], -R3 ;  /* 0x00008f00d3097a23 */ /* 0x002fe20000010803 */
[----:B------:R-:W-:Y:S01]  /*11ec0*/  MOV R131, R43 ;  /* 0x0000002b00837202 */ /* 0x000fe20000000f00 */
[----:B------:R-:W-:Y:S02]  /*11ed0*/  IMAD.MOV.U32 R130, RZ, RZ, R48 ;  /* 0x000000ffff827224 */ /* 0x000fe400078e0030 */
[----:B------:R1:W-:Y:S01]  /*11ee0*/  MUFU.EX2 R240, R9 ;  /* 0x0000000900f07308 */ /* 0x0003e20000000800 */
[-C--:B------:R-:W-:Y:S01]  /*11ef0*/  FMUL.FTZ R140, R140, R11.reuse ;  /* 0x0000000b8c8c7220 */ /* 0x080fe20000410000 */
[----:B------:R-:W-:Y:S01]  /*11f00*/  HMMA.16816.F32.BF16 R148, R4, R22, R124 ;  /* 0x000000160494723c */ /* 0x000fe2000004187c */
[----:B------:R-:W-:Y:S02]  /*11f10*/  FMUL.FTZ R141, R141, R11 ;  /* 0x0000000b8d8d7220 */ /* 0x000fe40000410000 */
[-C--:B------:R-:W-:Y:S02]  /*11f20*/  FMUL.FTZ R142, R142, R10.reuse ;  /* 0x0000000a8e8e7220 */ /* 0x080fe40000410000 */
[----:B------:R-:W-:Y:S01]  /*11f30*/  FMUL.FTZ R143, R143, R10 ;  /* 0x0000000a8f8f7220 */ /* 0x000fe20000410000 */
[----:B------:R-:W-:-:S02]  /*11f40*/  MOV R113, R60 ;  /* 0x0000003c00717202 */ /* 0x000fc40000000f00 */
[----:B------:R-:W-:Y:S01]  /*11f50*/  MOV R125, R61 ;  /* 0x0000003d007d7202 */ /* 0x000fe20000000f00 */
[C---:B------:R-:W-:Y:S01]  /*11f60*/  HMMA.16816.F32.BF16 R64, R4.reuse, R24, R144 ;  /* 0x000000180440723c */ /* 0x040fe20000041890 */
[--C-:B-1----:R-:W-:Y:S01]  /*11f70*/  FFMA.FTZ R9, R204, c[0x0][0x23c], -R3.reuse ;  /* 0x00008f00cc097a23 */ /* 0x102fe20000010803 */
[----:B------:R-:W-:Y:S02]  /*11f80*/  MOV R126, R63 ;  /* 0x0000003f007e7202 */ /* 0x000fe40000000f00 */
[----:B------:R-:W-:Y:S01]  /*11f90*/  MOV R114, R62 ;  /* 0x0000003e00727202 */ /* 0x000fe20000000f00 */
[----:B------:R1:W3:Y:S03]  /*11fa0*/  MUFU.EX2 R238, R9 ;  /* 0x0000000900ee7308 */ /* 0x0002e60000000800 */
[C---:B------:R-:W-:Y:S01]  /*11fb0*/  HMMA.16816.F32.BF16 R60, R4.reuse, R26, R156 ;  /* 0x0000001a043c723c */ /* 0x040fe2000004189c */
[----:B------:R-:W-:Y:S01]  /*11fc0*/  MOV R147, R130 ;  /* 0x0000008200937202 */ /* 0x000fe20000000f00 */
[----:B------:R-:W-:Y:S01]  /*11fd0*/  IMAD.MOV.U32 R107, RZ, RZ, R28 ;  /* 0x000000ffff6b7224 */ /* 0x000fe200078e001c */
[----:B------:R-:W-:Y:S01]  /*11fe0*/  MOV R146, R131 ;  /* 0x0000008300927202 */ /* 0x000fe20000000f00 */
[----:B------:R-:W-:Y:S01]  /*11ff0*/  FMUL.FTZ R160, R160, R11 ;  /* 0x0000000ba0a07220 */ /* 0x000fe20000410000 */
[----:B------:R-:W-:Y:S01]  /*12000*/  MOV R131, R31 ;  /* 0x0000001f00837202 */ /* 0x000fe20000000f00 */
[----:B------:R-:W-:Y:S01]  /*12010*/  FMUL.FTZ R161, R161, R11 ;  /* 0x0000000ba1a17220 */ /* 0x000fe20000410000 */
[----:B------:R-:W-:Y:S01]  /*12020*/  MOV R130, R30 ;  /* 0x0000001e00827202 */ /* 0x000fe20000000f00 */
[----:B------:R-:W-:Y:S01]  /*12030*/  HMMA.16816.F32.BF16 R72, R4, R18, R140 ;  /* 0x000000120448723c */ /* 0x000fe2000004188c */
[----:B------:R-:W-:Y:S01]  /*12040*/  MOV R159, R29 ;  /* 0x0000001d009f7202 */ /* 0x000fe20000000f00 */
[----:B------:R-:W-:Y:S01]  /*12050*/  FMUL.FTZ R162, R162, R10 ;  /* 0x0000000aa2a27220 */ /* 0x000fe20000410000 */
[----:B------:R-:W4:Y:S01]  /*12060*/  LDSM.16.MT88.4 R28, [R218+0x9400] ;  /* 0x00940000da1c783b */ /* 0x000f220000004200 */
[----:B-1----:R-:W-:Y:S01]  /*12070*/  FFMA.FTZ R9, R198, c[0x0][0x23c], -R3 ;  /* 0x00008f00c6097a23 */ /* 0x002fe20000010803 */
[----:B------:R-:W-:-:S02]  /*12080*/  MOV R128, R41 ;  /* 0x0000002900807202 */ /* 0x000fc40000000f00 */
[----:B------:R-:W-:Y:S01]  /*12090*/  IMAD.MOV.U32 R143, RZ, RZ, R32 ;  /* 0x000000ffff8f7224 */ /* 0x000fe200078e0020 */
[----:B------:R-:W-:Y:S01]  /*120a0*/  MOV R136, R35 ;  /* 0x0000002300887202 */ /* 0x000fe20000000f00 */
[----:B------:R1:W-:Y:S01]  /*120b0*/  MUFU.EX2 R214, R9 ;  /* 0x0000000900d67308 */ /* 0x0003e20000000800 */
[----:B------:R-:W-:Y:S01]  /*120c0*/  IMAD.MOV.U32 R158, RZ, RZ, R206 ;  /* 0x000000ffff9e7224 */ /* 0x000fe200078e00ce */
[----:B------:R-:W-:Y:S01]  /*120d0*/  MOV R137, R34 ;  /* 0x0000002200897202 */ /* 0x000fe20000000f00 */
[----:B------:R-:W-:Y:S01]  /*120e0*/  FMUL.FTZ R163, R163, R10 ;  /* 0x0000000aa3a37220 */ /* 0x000fe20000410000 */
[----:B------:R-:W-:Y:S01]  /*120f0*/  MOV R138, R33 ;  /* 0x00000021008a7202 */ /* 0x000fe20000000f00 */
[----:B------:R-:W-:Y:S01]  /*12100*/  LDSM.16.MT88.4 R24, [R216+0xa400] ;  /* 0x00a40000d818783b */ /* 0x000fe20000004200 */
[----:B------:R-:W-:Y:S01]  /*12110*/  MOV R141, R128 ;  /* 0x00000080008d7202 */ /* 0x000fe20000000f00 */
[----:B-1----:R-:W-:Y:S02]  /*12120*/  FFMA.FTZ R9, R196, c[0x0][0x23c], -R3 ;  /* 0x00008f00c4097a23 */ /* 0x002fe40000010803 */
[----:B------:R-:W1:Y:S02]  /*12130*/  LDSM.16.MT88.4 R32, [R216+0x9400] ;  /* 0x00940000d820783b */ /* 0x000e640000004200 */
[----:B------:R2:W1:Y:S01]  /*12140*/  MUFU.EX2 R237, R9 ;  /* 0x0000000900ed7308 */ /* 0x0004620000000800 */
[----:B------:R-:W-:Y:S01]  /*12150*/  MOV R128, R207 ;  /* 0x000000cf00807202 */ /* 0x000fe20000000f00 */
[----:B--2---:R-:W-:-:S06]  /*12160*/  FFMA.FTZ R9, R143, c[0x0][0x23c], -R0 ;  /* 0x00008f008f097a23 */ /* 0x004fcc0000010800 */
[----:B------:R2:W-:Y:S01]  /*12170*/  MUFU.EX2 R211, R9 ;  /* 0x0000000900d37308 */ /* 0x0005e20000000800 */
[----:B------:R-:W-:Y:S01]  /*12180*/  MOV R157, R20 ;  /* 0x00000014009d7202 */ /* 0x000fe20000000f00 */
[----:B------:R-:W-:Y:S01]  /*12190*/  FMUL.FTZ R68, R68, R11 ;  /* 0x0000000b44447220 */ /* 0x000fe20000410000 */
[----:B------:R-:W-:Y:S01]  /*121a0*/  MOV R21, R57 ;  /* 0x0000003900157202 */ /* 0x000fe20000000f00 */
[----:B------:R-:W-:Y:S02]  /*121b0*/  FMUL.FTZ R69, R69, R11 ;  /* 0x0000000b45457220 */ /* 0x000fe40000410000 */
[----:B--2---:R-:W-:-:S04]  /*121c0*/  FFMA.FTZ R9, R243, c[0x0][0x23c], -R0 ;  /* 0x00008f00f3097a23 */ /* 0x004fc80000010800 */
[----:B------:R2:W1:Y:S01]  /*121d0*/  MUFU.EX2 R206, R9 ;  /* 0x0000000900ce7308 */ /* 0x0004620000000800 */
[-C--:B------:R-:W-:Y:S01]  /*121e0*/  FMUL.FTZ R70, R70, R10.reuse ;  /* 0x0000000a46467220 */ /* 0x080fe20000410000 */
[----:B------:R-:W-:Y:S01]  /*121f0*/  MOV R124, R59 ;  /* 0x0000003b007c7202 */ /* 0x000fe20000000f00 */
[----:B------:R-:W-:Y:S01]  /*12200*/  FMUL.FTZ R71, R71, R10 ;  /* 0x0000000a47477220 */ /* 0x000fe20000410000 */
[----:B------:R-:W-:Y:S01]  /*12210*/  MOV R112, R58 ;  /* 0x0000003a00707202 */ /* 0x000fe20000000f00 */
[-C--:B------:R-:W-:Y:S02]  /*12220*/  FMUL.FTZ R84, R84, R11.reuse ;  /* 0x0000000b54547220 */ /* 0x080fe40000410000 */
[----:B------:R-:W-:Y:S02]  /*12230*/  FMUL.FTZ R85, R85, R11 ;  /* 0x0000000b55557220 */ /* 0x000fe40000410000 */
[----:B------:R-:W-:Y:S02]  /*12240*/  FMUL.FTZ R86, R86, R10 ;  /* 0x0000000a56567220 */ /* 0x000fe40000410000 */
[----:B--2---:R-:W-:-:S04]  /*12250*/  FFMA.FTZ R9, R215, c[0x0][0x23c], -R0 ;  /* 0x00008f00d7097a23 */ /* 0x004fc80000010800 */
[----:B------:R2:W-:Y:S01]  /*12260*/  MUFU.EX2 R207, R9 ;  /* 0x0000000900cf7308 */ /* 0x0005e20000000800 */
[----:B------:R-:W-:Y:S01]  /*12270*/  FMUL.FTZ R87, R87, R10 ;  /* 0x0000000a57577220 */ /* 0x000fe20000410000 */
[----:B------:R-:W-:Y:S01]  /*12280*/  MOV R129, R42 ;  /* 0x0000002a00817202 */ /* 0x000fe20000000f00 */
[----:B------:R-:W-:Y:S02]  /*12290*/  IMAD.MOV.U32 R127, RZ, RZ, R56 ;  /* 0x000000ffff7f7224 */ /* 0x000fe400078e0038 */
[-C--:B------:R-:W-:Y:S01]  /*122a0*/  FMUL.FTZ R172, R172, R11.reuse ;  /* 0x0000000bacac7220 */ /* 0x080fe20000410000 */
[----:B------:R-:W-:Y:S01]  /*122b0*/  HMMA.16816.F32.BF16 R56, R4, R12, R160 ;  /* 0x0000000c0438723c */ /* 0x000fe200000418a0 */
[----:B------:R-:W-:Y:S02]  /*122c0*/  FMUL.FTZ R173, R173, R11 ;  /* 0x0000000badad7220 */ /* 0x000fe40000410000 */
[-C--:B------:R-:W-:Y:S02]  /*122d0*/  FMUL.FTZ R174, R174, R10.reuse ;  /* 0x0000000aaeae7220 */ /* 0x080fe40000410000 */
[----:B------:R-:W-:-:S02]  /*122e0*/  FMUL.FTZ R175, R175, R10 ;  /* 0x0000000aafaf7220 */ /* 0x000fc40000410000 */
[-C--:B------:R-:W-:Y:S02]  /*122f0*/  FMUL.FTZ R80, R80, R11.reuse ;  /* 0x0000000b50507220 */ /* 0x080fe40000410000 */
[----:B--2---:R-:W-:Y:S02]  /*12300*/  FFMA.FTZ R9, R205, c[0x0][0x23c], -R0 ;  /* 0x00008f00cd097a23 */ /* 0x004fe40000010800 */
[-C--:B------:R-:W-:Y:S02]  /*12310*/  FMUL.FTZ R81, R81, R11.reuse ;  /* 0x0000000b51517220 */ /* 0x080fe40000410000 */
[-C--:B------:R-:W-:Y:S01]  /*12320*/  FMUL.FTZ R82, R82, R10.reuse ;  /* 0x0000000a52527220 */ /* 0x080fe20000410000 */
[----:B------:R2:W-:Y:S01]  /*12330*/  MUFU.EX2 R204, R9 ;  /* 0x0000000900cc7308 */ /* 0x0005e20000000800 */
[----:B------:R-:W-:Y:S02]  /*12340*/  FMUL.FTZ R83, R83, R10 ;  /* 0x0000000a53537220 */ /* 0x000fe40000410000 */
[----:B------:R-:W-:-:S02]  /*12350*/  FMUL.FTZ R96, R96, R11 ;  /* 0x0000000b60607220 */ /* 0x000fc40000410000 */
[----:B------:R-:W-:Y:S02]  /*12360*/  FMUL.FTZ R97, R97, R11 ;  /* 0x0000000b61617220 */ /* 0x000fe40000410000 */
[-C--:B------:R-:W-:Y:S02]  /*12370*/  FMUL.FTZ R98, R98, R10.reuse ;  /* 0x0000000a62627220 */ /* 0x080fe40000410000 */
[----:B------:R-:W-:Y:S01]  /*12380*/  FMUL.FTZ R99, R99, R10 ;  /* 0x0000000a63637220 */ /* 0x000fe20000410000 */
[----:B------:R-:W-:Y:S02]  /*12390*/  MOV R23, R50 ;  /* 0x0000003200177202 */ /* 0x000fe40000000f00 */
[----:B------:R-:W-:Y:S02]  /*123a0*/  MOV R22, R49 ;  /* 0x0000003100167202 */ /* 0x000fe40000000f00 */
[----:B------:R-:W-:Y:S01]  /*123b0*/  MOV R17, R40 ;  /* 0x0000002800117202 */ /* 0x000fe20000000f00 */
[----:B--2---:R-:W-:Y:S01]  /*123c0*/  FFMA.FTZ R9, R157, c[0x0][0x23c], -R2 ;  /* 0x00008f009d097a23 */ /* 0x004fe20000010802 */
[----:B------:R-:W-:-:S02]  /*123d0*/  MOV R163, R158 ;  /* 0x0000009e00a37202 */ /* 0x000fc40000000f00 */
[----:B------:R-:W-:Y:S01]  /*123e0*/  MOV R106, R159 ;  /* 0x0000009f006a7202 */ /* 0x000fe20000000f00 */
[----:B------:R-:W-:Y:S01]  /*123f0*/  IMAD.MOV.U32 R115, RZ, RZ, R55 ;  /* 0x000000ffff737224 */ /* 0x000fe200078e0037 */
[----:B------:R-:W-:Y:S01]  /*12400*/  MOV R92, R54 ;  /* 0x00000036005c7202 */ /* 0x000fe20000000f00 */
[----:B------:R-:W-:Y:S01]  /*12410*/  IMAD.MOV.U32 R95, RZ, RZ, R51 ;  /* 0x000000ffff5f7224 */ /* 0x000fe200078e0033 */
[----:B------:R-:W-:Y:S01]  /*12420*/  MOV R93, R53 ;  /* 0x00000035005d7202 */ /* 0x000fe20000000f00 */
[----:B------:R-:W-:Y:S01]  /*12430*/  HMMA.16816.F32.BF16 R40, R4, R36, R84 ;  /* 0x000000240428723c */ /* 0x000fe20000041854 */
[----:B------:R-:W-:Y:S01]  /*12440*/  MOV R94, R52 ;  /* 0x00000034005e7202 */ /* 0x000fe20000000f00 */
[----:B------:R-:W-:Y:S01]  /*12450*/  IMAD.MOV.U32 R140, RZ, RZ, R129 ;  /* 0x000000ffff8c7224 */ /* 0x000fe200078e0081 */
[----:B------:R2:W-:Y:S01]  /*12460*/  MUFU.EX2 R198, R9 ;  /* 0x0000000900c67308 */ /* 0x0005e20000000800 */
[----:B------:R-:W-:Y:S01]  /*12470*/  MOV R143, R16 ;  /* 0x00000010008f7202 */ /* 0x000fe20000000f00 */
[----:B------:R-:W-:Y:S01]  /*12480*/  IMAD.MOV.U32 R144, RZ, RZ, R23 ;  /* 0x000000ffff907224 */ /* 0x000fe200078e0017 */
[----:B------:R-:W-:-:S02]  /*12490*/  MOV R142, R17 ;  /* 0x00000011008e7202 */ /* 0x000fc40000000f00 */
[----:B------:R-:W-:Y:S01]  /*124a0*/  HMMA.16816.F32.BF16 R52, R4, R44, R68 ;  /* 0x0000002c0434723c */ /* 0x000fe20000041844 */
[----:B------:R-:W-:Y:S01]  /*124b0*/  MOV R145, R22 ;  /* 0x0000001600917202 */ /* 0x000fe20000000f00 */
[----:B------:R-:W-:Y:S01]  /*124c0*/  LDSM.16.MT88.4 R16, [R216+0xb400] ;  /* 0x00b40000d810783b */ /* 0x000fe20000004200 */
[----:B------:R-:W-:-:S03]  /*124d0*/  MOV R129, R21 ;  /* 0x0000001500817202 */ /* 0x000fc60000000f00 */
[----:B------:R-:W4:Y:S02]  /*124e0*/  LDSM.16.MT88.4 R20, [R218+0xa400] ;  /* 0x00a40000da14783b */ /* 0x000f240000004200 */
[----:B------:R-:W-:Y:S02]  /*124f0*/  HMMA.16816.F32.BF16 R48, R4, R14, R172 ;  /* 0x0000000e0430723c */ /* 0x000fe400000418ac */
[----:B------:R-:W4:Y:S01]  /*12500*/  LDSM.16.MT88.4 R12, [R218+0xb400] ;  /* 0x00b40000da0c783b */ /* 0x000f220000004200 */
[----:B--2---:R-:W-:Y:S02]  /*12510*/  FFMA.FTZ R9, R163, c[0x0][0x23c], -R2 ;  /* 0x00008f00a3097a23 */ /* 0x004fe40000010802 */
[----:B------:R-:W-:-:S03]  /*12520*/  IMAD.MOV.U32 R163, RZ, RZ, R106 ;  /* 0x000000ffffa37224 */ /* 0x000fc600078e006a */
[----:B------:R-:W-:Y:S01]  /*12530*/  HMMA.16816.F32.BF16 R44, R4, R46, R80 ;  /* 0x0000002e042c723c */ /* 0x000fe20000041850 */
[----:B------:R-:W-:Y:S01]  /*12540*/  MOV R156, R107 ;  /* 0x0000006b009c7202 */ /* 0x000fe20000000f00 */
[----:B------:R2:W1:Y:S01]  /*12550*/  MUFU.EX2 R196, R9 ;  /* 0x0000000900c47308 */ /* 0x0004620000000800 */
[----:B------:R-:W-:-:S05]  /*12560*/  IMAD.MOV.U32 R157, RZ, RZ, R144 ;  /* 0x000000ffff9d7224 */ /* 0x000fca00078e0090 */
[----:B------:R-:W-:Y:S01]  /*12570*/  HMMA.16816.F32.BF16 R36, R4, R38, R96 ;  /* 0x000000260424723c */ /* 0x000fe20000041860 */
[----:B------:R-:W-:Y:S01]  /*12580*/  MOV R158, R145 ;  /* 0x00000091009e7202 */ /* 0x000fe20000000f00 */
[----:B------:R-:W-:Y:S01]  /*12590*/  IMAD.MOV.U32 R144, RZ, RZ, R140 ;  /* 0x000000ffff907224 */ /* 0x000fe200078e008c */
[----:B------:R-:W-:-:S04]  /*125a0*/  MOV R159, R146 ;  /* 0x00000092009f7202 */ /* 0x000fc80000000f00 */
[----:B------:R-:W-:Y:S02]  /*125b0*/  F2FP.BF16.PACK_AB R4, R247, R248 ;  /* 0x000000f8f704723e */ /* 0x000fe400000010ff */
[----:B---3--:R-:W-:Y:S02]  /*125c0*/  F2FP.BF16.PACK_AB R5, R238, R240 ;  /* 0x000000f0ee05723e */ /* 0x008fe400000010ff */
[----:B------:R-:W-:Y:S02]  /*125d0*/  F2FP.BF16.PACK_AB R6, R245, R246 ;  /* 0x000000f6f506723e */ /* 0x000fe400000010ff */
[----:B-1----:R-:W-:Y:S01]  /*125e0*/  F2FP.BF16.PACK_AB R7, R237, R214 ;  /* 0x000000d6ed07723e */ /* 0x002fe200000010ff */
[----:B--2---:R-:W-:Y:S01]  /*125f0*/  FFMA.FTZ R9, R163, c[0x0][0x23c], -R2 ;  /* 0x00008f00a3097a23 */ /* 0x004fe20000010802 */
[----:B------:R-:W-:Y:S01]  /*12600*/  MOV R107, R147 ;  /* 0x00000093006b7202 */ /* 0x000fe20000000f00 */
[----:B------:R-:W-:Y:S01]  /*12610*/  IMAD.MOV.U32 R140, RZ, RZ, R136 ;  /* 0x000000ffff8c7224 */ /* 0x000fe200078e0088 */
[----:B------:R-:W-:-:S02]  /*12620*/  MOV R145, R141 ;  /* 0x0000008d00917202 */ /* 0x000fc40000000f00 */
[----:B------:R-:W-:Y:S02]  /*12630*/  MOV R146, R142 ;  /* 0x0000008e00927202 */ /* 0x000fe40000000f00 */
[----:B------:R-:W-:Y:S02]  /*12640*/  MOV R147, R143 ;  /* 0x0000008f00937202 */ /* 0x000fe40000000f00 */
[----:B------:R-:W-:Y:S02]  /*12650*/  MOV R141, R137 ;  /* 0x00000089008d7202 */ /* 0x000fe40000000f00 */
[----:B------:R-:W-:Y:S02]  /*12660*/  MOV R142, R138 ;  /* 0x0000008a008e7202 */ /* 0x000fe40000000f00 */
[----:B------:R-:W-:Y:S02]  /*12670*/  MOV R143, R139 ;  /* 0x0000008b008f7202 */ /* 0x000fe40000000f00 */
[----:B----4-:R-:W-:Y:S01]  /*12680*/  HMMA.16816.F32.BF16 R136, R4, R28, R192 ;  /* 0x0000001c0488723c */ /* 0x010fe200000418c0 */
[----:B------:R-:W-:Y:S01]  /*12690*/  MOV R106, R156 ;  /* 0x0000009c006a7202 */ /* 0x000fe20000000f00 */
[----:B------:R1:W-:Y:S01]  /*126a0*/  MUFU.EX2 R195, R9 ;  /* 0x0000000900c37308 */ /* 0x0003e20000000800 */
[----:B------:R-:W-:-:S02]  /*126b0*/  MOV R156, R157 ;  /* 0x0000009d009c7202 */ /* 0x000fc40000000f00 */
[----:B------:R-:W-:Y:S01]  /*126c0*/  MOV R157, R158 ;  /* 0x0000009e009d7202 */ /* 0x000fe20000000f00 */
[----:B------:R-:W-:Y:S01]  /*126d0*/  IMAD.MOV.U32 R158, RZ, RZ, R159 ;  /* 0x000000ffff9e7224 */ /* 0x000fe200078e009f */
[----:B------:R-:W-:Y:S02]  /*126e0*/  MOV R159, R107 ;  /* 0x0000006b009f7202 */ /* 0x000fe40000000f00 */
[----:B------:R-:W-:Y:S02]  /*126f0*/  MOV R107, R144 ;  /* 0x00000090006b7202 */ /* 0x000fe40000000f00 */
[----:B------:R-:W-:Y:S01]  /*12700*/  MOV R144, R145 ;  /* 0x0000009100907202 */ /* 0x000fe20000000f00 */
[----:B------:R-:W-:Y:S02]  /*12710*/  IMAD.MOV.U32 R145, RZ, RZ, R146 ;  /* 0x000000ffff917224 */ /* 0x000fe400078e0092 */
[----:B-1----:R-:W-:Y:S01]  /*12720*/  FFMA.FTZ R9, R236, c[0x0][0x23c], -R2 ;  /* 0x00008f00ec097a23 */ /* 0x002fe20000010802 */
[----:B------:R-:W-:-:S03]  /*12730*/  MOV R146, R147 ;  /* 0x0000009300927202 */ /* 0x000fc60000000f00 */
[----:B------:R1:W2:Y:S01]  /*12740*/  MUFU.EX2 R194, R9 ;  /* 0x0000000900c27308 */ /* 0x0002a20000000800 */
[----:B------:R-:W-:Y:S02]  /*12750*/  MOV R147, R140 ;  /* 0x0000008c00937202 */ /* 0x000fe40000000f00 */
[----:B------:R-:W-:Y:S01]  /*12760*/  MOV R140, R141 ;  /* 0x0000008d008c7202 */ /* 0x000fe20000000f00 */
[----:B------:R-:W-:Y:S01]  /*12770*/  IMAD.MOV.U32 R141, RZ, RZ, R142 ;  /* 0x000000ffff8d7224 */ /* 0x000fe200078e008e */
[----:B------:R-:W-:Y:S02]  /*12780*/  MOV R142, R143 ;  /* 0x0000008f008e7202 */ /* 0x000fe40000000f00 */
[----:B------:R-:W-:Y:S01]  /*12790*/  MOV R143, R128 ;  /* 0x00000080008f7202 */ /* 0x000fe20000000f00 */
[----:B-1----:R-:W-:-:S04]  /*127a0*/  FFMA.FTZ R9, R241, c[0x0][0x23c], -R8 ;  /* 0x00008f00f1097a23 */ /* 0x002fc80000010808 */
[----:B------:R1:W-:Y:S01]  /*127b0*/  MUFU.EX2 R192, R9 ;  /* 0x0000000900c07308 */ /* 0x0003e20000000800 */
[----:B------:R-:W-:Y:S01]  /*127c0*/  MOV R128, R129 ;  /* 0x0000008100807202 */ /* 0x000fe20000000f00 */
[----:B------:R-:W-:Y:S01]  /*127d0*/  IMAD.MOV.U32 R129, RZ, RZ, R222 ;  /* 0x000000ffff817224 */ /* 0x000fe200078e00de */
[----:B------:R-:W-:Y:S01]  /*127e0*/  MOV R205, R106 ;  /* 0x0000006a00cd7202 */ /* 0x000fe20000000f00 */
[----:B------:R-:W-:Y:S01]  /*127f0*/  HMMA.16816.F32.BF16 R68, R4, R34, R188 ;  /* 0x000000220444723c */ /* 0x000fe200000418bc */
[----:B------:R-:W-:Y:S01]  /*12800*/  IMAD.MOV.U32 R162, RZ, RZ, R145 ;  /* 0x000000ffffa27224 */ /* 0x000fe200078e0091 */
[----:B------:R-:W-:Y:S01]  /*12810*/  MOV R163, R146 ;  /* 0x0000009200a37202 */ /* 0x000fe20000000f00 */
[----:B------:R-:W-:Y:S01]  /*12820*/  IMAD.MOV.U32 R145, RZ, RZ, R129 ;  /* 0x000000ffff917224 */ /* 0x000fe200078e0081 */
[----:B------:R-:W-:Y:S02]  /*12830*/  MOV R106, R147 ;  /* 0x00000093006a7202 */ /* 0x000fe40000000f00 */
[----:B------:R-:W-:Y:S01]  /*12840*/  MOV R160, R107 ;  /* 0x0000006b00a07202 */ /* 0x000fe20000000f00 */
[----:B------:R-:W-:-:S02]  /*12850*/  IMAD.MOV.U32 R173, RZ, RZ, R158 ;  /* 0x000000ffffad7224 */ /* 0x000fc400078e009e */
[----:B-1----:R-:W-:Y:S01]  /*12860*/  FFMA.FTZ R9, R208, c[0x0][0x23c], -R8 ;  /* 0x00008f00d0097a23 */ /* 0x002fe20000010808 */
[----:B------:R-:W-:Y:S02]  /*12870*/  MOV R175, R156 ;  /* 0x0000009c00af7202 */ /* 0x000fe40000000f00 */
[----:B------:R-:W-:Y:S01]  /*12880*/  MOV R172, R157 ;  /* 0x0000009d00ac7202 */ /* 0x000fe20000000f00 */
[----:B------:R1:W3:Y:S01]  /*12890*/  MUFU.EX2 R193, R9 ;  /* 0x0000000900c17308 */ /* 0x0002e20000000800 */
[----:B------:R-:W-:Y:S02]  /*128a0*/  MOV R189, R128 ;  /* 0x0000008000bd7202 */ /* 0x000fe40000000f00 */
[----:B------:R-:W-:Y:S01]  /*128b0*/  MOV R174, R159 ;  /* 0x0000009f00ae7202 */ /* 0x000fe20000000f00 */
[----:B------:R-:W-:Y:S01]  /*128c0*/  IMAD.MOV.U32 R215, RZ, RZ, R112 ;  /* 0x000000ffffd77224 */ /* 0x000fe200078e0070 */
[----:B------:R-:W-:Y:S02]  /*128d0*/  MOV R146, R130 ;  /* 0x0000008200927202 */ /* 0x000fe40000000f00 */
[----:B------:R-:W-:Y:S01]  /*128e0*/  MOV R161, R144 ;  /* 0x0000009000a17202 */ /* 0x000fe20000000f00 */
[----:B------:R-:W-:Y:S01]  /*128f0*/  HMMA.16816.F32.BF16 R116, R4, R32, R116 ;  /* 0x000000200474723c */ /* 0x000fe20000041874 */
[----:B------:R-:W-:-:S02]  /*12900*/  MOV R147, R131 ;  /* 0x0000008300937202 */ /* 0x000fc40000000f00 */
[----:B------:R-:W-:-:S05]  /*12910*/  MOV R243, R93 ;  /* 0x0000005d00f37202 */ /* 0x000fca0000000f00 */
[C---:B------:R-:W-:Y:S01]  /*12920*/  HMMA.16816.F32.BF16 R132, R4.reuse, R30, R132 ;  /* 0x0000001e0484723c */ /* 0x040fe20000041884 */
[----:B-1----:R-:W-:Y:S01]  /*12930*/  FFMA.FTZ R9, R200, c[0x0][0x23c], -R8 ;  /* 0x00008f00c8097a23 */ /* 0x002fe20000010808 */
[----:B------:R1:W5:Y:S03]  /*12940*/  LDL.LU R222, [R1+0x7c] ;  /* 0x00007c0001de7983 */ /* 0x0003660000300800 */
[----:B------:R4:W-:Y:S03]  /*12950*/  MUFU.EX2 R191, R9 ;  /* 0x0000000900bf7308 */ /* 0x0009e60000000800 */
[----:B------:R-:W-:Y:S01]  /*12960*/  HMMA.16816.F32.BF16 R128, R4, R24, R184 ;  /* 0x000000180480723c */ /* 0x000fe200000418b8 */
[----:B------:R-:W-:-:S06]  /*12970*/  MOV R107, R126 ;  /* 0x0000007e006b7202 */ /* 0x000fcc0000000f00 */
[----:B------:R-:W-:Y:S01]  /*12980*/  MOV R184, R94 ;  /* 0x0000005e00b87202 */ /* 0x000fe20000000f00 */
[----:B----4-:R-:W-:Y:S01]  /*12990*/  FFMA.FTZ R9, R197, c[0x0][0x23c], -R8 ;  /* 0x00008f00c5097a23 */ /* 0x010fe20000010808 */
[----:B------:R-:W-:Y:S01]  /*129a0*/  MOV R186, R125 ;  /* 0x0000007d00ba7202 */ /* 0x000fe20000000f00 */
[----:B------:R-:W-:Y:S02]  /*129b0*/  IMAD.MOV.U32 R187, RZ, RZ, R124 ;  /* 0x000000ffffbb7224 */ /* 0x000fe400078e007c */
[----:B------:R4:W-:Y:S01]  /*129c0*/  MUFU.EX2 R190, R9 ;  /* 0x0000000900be7308 */ /* 0x0009e20000000800 */
[----:B------:R-:W-:Y:S02]  /*129d0*/  MOV R185, R127 ;  /* 0x0000007f00b97202 */ /* 0x000fe40000000f00 */
[----:B------:R-:W-:Y:S01]  /*129e0*/  HMMA.16816.F32.BF16 R124, R4, R26, R180 ;  /* 0x0000001a047c723c */ /* 0x000fe200000418b4 */
[----:B------:R-:W-:Y:S01]  /*129f0*/  MOV R188, R221 ;  /* 0x000000dd00bc7202 */ /* 0x000fe20000000f00 */
[----:B------:R-:W-:Y:S01]  /*12a00*/  IMAD.MOV.U32 R157, RZ, RZ, R141 ;  /* 0x000000ffff9d7224 */ /* 0x000fe200078e008d */
[----:B------:R-:W-:Y:S01]  /*12a10*/  MOV R156, R140 ;  /* 0x0000008c009c7202 */ /* 0x000fe20000000f00 */
[----:B------:R-:W-:Y:S01]  /*12a20*/  IMAD.MOV.U32 R140, RZ, RZ, R92 ;  /* 0x000000ffff8c7224 */ /* 0x000fe200078e005c */
[----:B------:R-:W-:-:S03]  /*12a30*/  MOV R158, R142 ;  /* 0x0000008e009e7202 */ /* 0x000fc60000000f00 */
[----:B------:R-:W-:Y:S01]  /*12a40*/  HMMA.16816.F32.BF16 R120, R4, R20, R120 ;  /* 0x000000140478723c */ /* 0x000fe20000041878 */
[----:B------:R-:W-:-:S07]  /*12a50*/  MOV R182, R189 ;  /* 0x000000bd00b67202 */ /* 0x000fce0000000f00 */
[----:B------:R-:W-:Y:S01]  /*12a60*/  HMMA.16816.F32.BF16 R108, R4, R16, R108 ;  /* 0x00000010046c723c */ /* 0x000fe2000004186c */
[----:B----4-:R-:W-:Y:S01]  /*12a70*/  FFMA.FTZ R9, R184, c[0x0][0x23c], -R3 ;  /* 0x00008f00b8097a23 */ /* 0x010fe20000010803 */
[----:B------:R-:W-:-:S06]  /*12a80*/  MOV R159, R143 ;  /* 0x0000008f009f7202 */ /* 0x000fcc0000000f00 */
[----:B------:R-:W-:Y:S01]  /*12a90*/  HMMA.16816.F32.BF16 R96, R4, R18, R168 ;  /* 0x000000120460723c */ /* 0x000fe200000418a8 */
[----:B------:R4:W-:Y:S01]  /*12aa0*/  MUFU.EX2 R189, R9 ;  /* 0x0000000900bd7308 */ /* 0x0009e20000000800 */
[----:B------:R-:W-:-:S06]  /*12ab0*/  MOV R143, R113 ;  /* 0x00000071008f7202 */ /* 0x000fcc0000000f00 */
[----:B------:R-:W-:Y:S01]  /*12ac0*/  HMMA.16816.F32.BF16 R80, R4, R14, R152 ;  /* 0x0000000e0450723c */ /* 0x000fe20000041898 */
[----:B------:R-:W-:Y:S01]  /*12ad0*/  MOV R142, R114 ;  /* 0x00000072008e7202 */ /* 0x000fe20000000f00 */
[----:B------:R-:W-:Y:S01]  /*12ae0*/  IMAD.MOV.U32 R236, RZ, RZ, R220 ;  /* 0x000000ffffec7224 */ /* 0x000fe200078e00dc */
[----:B------:R-:W-:Y:S01]  /*12af0*/  MOV R141, R115 ;  /* 0x00000073008d7202 */ /* 0x000fe20000000f00 */
[----:B------:R1:W5:Y:S01]  /*12b00*/  LDL.LU R221, [R1+0x78] ;  /* 0x0000780001dd7983 */ /* 0x0003620000300800 */
[----:B------:R-:W-:-:S03]  /*12b10*/  MOV R144, R95 ;  /* 0x0000005f00907202 */ /* 0x000fc60000000f00 */
[C---:B------:R-:W-:Y:S01]  /*12b20*/  HMMA.16816.F32.BF16 R112, R4.reuse, R22, R176 ;  /* 0x000000160470723c */ /* 0x040fe200000418b0 */
[----:B----4-:R-:W-:Y:S01]  /*12b30*/  FFMA.FTZ R9, R239, c[0x0][0x23c], -R3 ;  /* 0x00008f00ef097a23 */ /* 0x010fe20000010803 */
[----:B------:R-:W-:Y:S02]  /*12b40*/  MOV R181, R188 ;  /* 0x000000bc00b57202 */ /* 0x000fe40000000f00 */
[----:B------:R-:W-:Y:S01]  /*12b50*/  MOV R183, R187 ;  /* 0x000000bb00b77202 */ /* 0x000fe20000000f00 */
[----:B------:R4:W1:Y:S01]  /*12b60*/  MUFU.EX2 R188, R9 ;  /* 0x0000000900bc7308 */ /* 0x0008620000000800 */
[----:B------:R-:W-:Y:S01]  /*12b70*/  IMAD.MOV.U32 R184, RZ, RZ, R186 ;  /* 0x000000ffffb87224 */ /* 0x000fe200078e00ba */
[----:B------:R-:W-:Y:S01]  /*12b80*/  MOV R180, R182 ;  /* 0x000000b600b47202 */ /* 0x000fe20000000f00 */
[----:B------:R-:W-:Y:S01]  /*12b90*/  HMMA.16816.F32.BF16 R92, R4, R12, R164 ;  /* 0x0000000c045c723c */ /* 0x000fe200000418a4 */
[----:B------:R-:W-:Y:S01]  /*12ba0*/  MOV R197, R236 ;  /* 0x000000ec00c57202 */ /* 0x000fe20000000f00 */
[----:B------:R1:W5:Y:S05]  /*12bb0*/  LDL.LU R220, [R1+0x74] ;  /* 0x0000740001dc7983 */ /* 0x00036a0000300800 */
[----:B------:R-:W-:-:S02]  /*12bc0*/  F2FP.BF16.PACK_AB R4, R206, R211 ;  /* 0x000000d3ce04723e */ /* 0x000fc400000010ff */
[----:B------:R-:W-:Y:S02]  /*12bd0*/  F2FP.BF16.PACK_AB R5, R196, R198 ;  /* 0x000000c6c405723e */ /* 0x000fe400000010ff */
[----:B------:R-:W-:Y:S02]  /*12be0*/  F2FP.BF16.PACK_AB R6, R204, R207 ;  /* 0x000000cfcc06723e */ /* 0x000fe400000010ff */
[----:B--2---:R-:W-:Y:S01]  /*12bf0*/  F2FP.BF16.PACK_AB R7, R194, R195 ;  /* 0x000000c3c207723e */ /* 0x004fe200000010ff */
[----:B----4-:R-:W-:-:S04]  /*12c00*/  FFMA.FTZ R9, R203, c[0x0][0x23c], -R3 ;  /* 0x00008f00cb097a23 */ /* 0x010fc80000010803 */
[----:B------:R2:W-:Y:S02]  /*12c10*/  MUFU.EX2 R187, R9 ;  /* 0x0000000900bb7308 */ /* 0x0005e40000000800 */
[C---:B------:R-:W-:Y:S08]  /*12c20*/  HMMA.16816.F32.BF16 R76, R4.reuse, R28, R76 ;  /* 0x0000001c044c723c */ /* 0x040ff0000004184c */
[----:B------:R-:W-:Y:S01]  /*12c30*/  HMMA.16816.F32.BF16 R72, R4, R30, R72 ;  /* 0x0000001e0448723c */ /* 0x000fe20000041848 */
[----:B------:R-:W4:Y:S01]  /*12c40*/  LDSM.16.MT88.4 R28, [R218+0x9800] ;  /* 0x00980000da1c783b */ /* 0x000f220000004200 */
[----:B--2---:R-:W-:-:S04]  /*12c50*/  FFMA.FTZ R9, R199, c[0x0][0x23c], -R3 ;  /* 0x00008f00c7097a23 */ /* 0x004fc80000010803 */
[----:B------:R2:W1:Y:S01]  /*12c60*/  MUFU.EX2 R186, R9 ;  /* 0x0000000900ba7308 */ /* 0x0004620000000800 */
[----:B------:R-:W-:Y:S01]  /*12c70*/  MOV R182, R184 ;  /* 0x000000b800b67202 */ /* 0x000fe20000000f00 */
[----:B------:R-:W-:Y:S01]  /*12c80*/  IMAD.MOV.U32 R184, RZ, RZ, R215 ;  /* 0x000000ffffb87224 */ /* 0x000fe200078e00d7 */
[----:B------:R-:W-:Y:S01]  /*12c90*/  MOV R215, R144 ;  /* 0x0000009000d77202 */ /* 0x000fe20000000f00 */
[----:B--2---:R-:W-:Y:S01]  /*12ca0*/  FFMA.FTZ R9, R181, c[0x0][0x23c], -R0 ;  /* 0x00008f00b5097a23 */ /* 0x004fe20000010800 */
[----:B------:R-:W-:Y:S02]  /*12cb0*/  MOV R181, R183 ;  /* 0x000000b700b57202 */ /* 0x000fe40000000f00 */
[----:B------:R-:W-:Y:S02]  /*12cc0*/  MOV R183, R185 ;  /* 0x000000b900b77202 */ /* 0x000fe40000000f00 */
[----:B------:R2:W-:Y:S02]  /*12cd0*/  MUFU.EX2 R185, R9 ;  /* 0x0000000900b97308 */ /* 0x0005e40000000800 */
[----:B------:R-:W-:Y:S01]  /*12ce0*/  MOV R170, R183 ;  /* 0x000000b700aa7202 */ /* 0x000fe20000000f00 */
[----:B------:R-:W-:Y:S01]  /*12cf0*/  IMAD.MOV.U32 R171, RZ, RZ, R184 ;  /* 0x000000ffffab7224 */ /* 0x000fe200078e00b8 */
[----:B------:R-:W-:Y:S01]  /*12d00*/  MOV R144, R219 ;  /* 0x000000db00907202 */ /* 0x000fe20000000f00 */
[----:B------:R-:W-:Y:S01]  /*12d10*/  HMMA.16816.F32.BF16 R40, R4, R12, R40 ;  /* 0x0000000c0428723c */ /* 0x000fe20000041828 */
[----:B------:R-:W-:Y:S01]  /*12d20*/  MOV R169, R182 ;  /* 0x000000b600a97202 */ /* 0x000fe20000000f00 */
[----:B------:R1:W5:Y:S01]  /*12d30*/  LDL.LU R219, [R1+0x70] ;  /* 0x0000700001db7983 */ /* 0x0003620000300800 */
[----:B--2---:R-:W-:-:S04]  /*12d40*/  FFMA.FTZ R9, R180, c[0x0][0x23c], -R0 ;  /* 0x00008f00b4097a23 */ /* 0x004fc80000010800 */
[----:B------:R2:W1:Y:S01]  /*12d50*/  MUFU.EX2 R183, R9 ;  /* 0x0000000900b77308 */ /* 0x0004620000000800 */
[C---:B------:R-:W-:Y:S01]  /*12d60*/  HMMA.16816.F32.BF16 R36, R4.reuse, R14, R36 ;  /* 0x0000000e0424723c */ /* 0x040fe20000041824 */
[----:B------:R-:W-:Y:S01]  /*12d70*/  LDSM.16.MT88.4 R12, [R216+0xb800] ;  /* 0x00b80000d80c783b */ /* 0x000fe20000004200 */
[----:B------:R-:W-:Y:S01]  /*12d80*/  IMAD.MOV.U32 R180, RZ, RZ, R217 ;  /* 0x000000ffffb47224 */ /* 0x000fe200078e00d9 */
[----:B------:R-:W-:Y:S02]  /*12d90*/  MOV R176, R144 ;  /* 0x0000009000b07202 */ /* 0x000fe40000000f00 */
[----:B------:R-:W-:Y:S01]  /*12da0*/  MOV R178, R146 ;  /* 0x0000009200b27202 */ /* 0x000fe20000000f00 */
[----:B------:R1:W5:Y:S02]  /*12db0*/  LDL.LU R217, [R1+0x6c] ;  /* 0x00006c0001d97983 */ /* 0x0003640000300800 */
[----:B------:R-:W-:Y:S01]  /*12dc0*/  HMMA.16816.F32.BF16 R88, R4, R32, R88 ;  /* 0x000000200458723c */ /* 0x000fe20000041858 */
[----:B--2---:R-:W-:-:S07]  /*12dd0*/  FFMA.FTZ R9, R242, c[0x0][0x23c], -R0 ;  /* 0x00008f00f2097a23 */ /* 0x004fce0000010800 */
[----:B------:R-:W-:Y:S01]  /*12de0*/  HMMA.16816.F32.BF16 R84, R4, R34, R148 ;  /* 0x000000220454723c */ /* 0x000fe20000041894 */
[----:B------:R-:W2:Y:S01]  /*12df0*/  LDSM.16.MT88.4 R32, [R216+0x9800] ;  /* 0x00980000d820783b */ /* 0x000ea20000004200 */
[----:B------:R1:W-:Y:S01]  /*12e00*/  MUFU.EX2 R184, R9 ;  /* 0x0000000900b87308 */ /* 0x0003e20000000800 */
[----:B------:R-:W-:-:S05]  /*12e10*/  MOV R177, R145 ;  /* 0x0000009100b17202 */ /* 0x000fca0000000f00 */
[----:B------:R-:W-:Y:S01]  /*12e20*/  HMMA.16816.F32.BF16 R64, R4, R24, R64 ;  /* 0x000000180440723c */ /* 0x000fe20000041840 */
[----:B------:R-:W-:Y:S02]  /*12e30*/  MOV R165, R170 ;  /* 0x000000aa00a57202 */ /* 0x000fe40000000f00 */
[----:B------:R-:W-:-:S05]  /*12e40*/  MOV R166, R171 ;  /* 0x000000ab00a67202 */ /* 0x000fca0000000f00 */
[----:B------:R-:W-:Y:S01]  /*12e50*/  HMMA.16816.F32.BF16 R60, R4, R26, R60 ;  /* 0x0000001a043c723c */ /* 0x000fe2000004183c */
[----:B------:R-:W-:Y:S01]  /*12e60*/  LDSM.16.MT88.4 R24, [R218+0xb800] ;  /* 0x00b80000da18783b */ /* 0x000fe20000004200 */
[----:B-1----:R-:W-:-:S06]  /*12e70*/  FFMA.FTZ R9, R209, c[0x0][0x23c], -R0 ;  /* 0x00008f00d1097a23 */ /* 0x002fcc0000010800 */
[----:B------:R-:W-:Y:S01]  /*12e80*/  HMMA.16816.F32.BF16 R56, R4, R20, R56 ;  /* 0x000000140438723c */ /* 0x000fe20000041838 */
[----:B------:R1:W-:Y:S01]  /*12e90*/  MUFU.EX2 R182, R9 ;  /* 0x0000000900b67308 */ /* 0x0003e20000000800 */
[----:B------:R-:W-:-:S06]  /*12ea0*/  MOV R179, R147 ;  /* 0x0000009300b37202 */ /* 0x000fcc0000000f00 */
[----:B------:R-:W-:Y:S01]  /*12eb0*/  HMMA.16816.F32.BF16 R48, R4, R22, R48 ;  /* 0x000000160430723c */ /* 0x000fe20000041830 */
[----:B------:R-:W2:Y:S01]  /*12ec0*/  LDSM.16.MT88.4 R20, [R216+0xa800] ;  /* 0x00a80000d814783b */ /* 0x000ea20000004200 */
[----:B------:R-:W-:-:S06]  /*12ed0*/  MOV R167, R176 ;  /* 0x000000b000a77202 */ /* 0x000fcc0000000f00 */
[----:B------:R-:W-:Y:S01]  /*12ee0*/  HMMA.16816.F32.BF16 R52, R4, R16, R52 ;  /* 0x000000100434723c */ /* 0x000fe20000041834 */
[----:B-1----:R-:W-:Y:S01]  /*12ef0*/  FFMA.FTZ R9, R169, c[0x0][0x23c], -R2 ;  /* 0x00008f00a9097a23 */ /* 0x002fe20000010802 */
[----:B------:R-:W-:-:S06]  /*12f00*/  MOV R171, R180 ;  /* 0x000000b400ab7202 */ /* 0x000fcc0000000f00 */
[----:B------:R-:W-:Y:S01]  /*12f10*/  HMMA.16816.F32.BF16 R44, R4, R18, R44 ;  /* 0x00000012042c723c */ /* 0x000fe2000004182c */
[----:B------:R-:W1:Y:S01]  /*12f20*/  LDSM.16.MT88.4 R16, [R218+0xa800] ;  /* 0x00a80000da10783b */ /* 0x000e620000004200 */
[----:B------:R-:W-:Y:S01]  /*12f30*/  MOV R180, R181 ;  /* 0x000000b500b47202 */ /* 0x000fe20000000f00 */
[----:B------:R-:W-:Y:S01]  /*12f40*/  IMAD.MOV.U32 R169, RZ, RZ, R178 ;  /* 0x000000ffffa97224 */ /* 0x000fe200078e00b2 */
[----:B------:R-:W-:Y:S01]  /*12f50*/  MOV R168, R177 ;  /* 0x000000b100a87202 */ /* 0x000fe20000000f00 */
[----:B------:R4:W-:Y:S01]  /*12f60*/  MUFU.EX2 R181, R9 ;  /* 0x0000000900b57308 */ /* 0x0009e20000000800 */
[----:B------:R-:W-:Y:S02]  /*12f70*/  MOV R170, R179 ;  /* 0x000000b300aa7202 */ /* 0x000fe40000000f00 */
[----:B---3--:R-:W-:Y:S02]  /*12f80*/  F2FP.BF16.PACK_AB R4, R193, R192 ;  /* 0x000000c0c104723e */ /* 0x008fe400000010ff */
[----:B------:R-:W-:-:S02]  /*12f90*/  F2FP.BF16.PACK_AB R5, R188, R189 ;  /* 0x000000bdbc05723e */ /* 0x000fc400000010ff */
[----:B------:R-:W-:Y:S02]  /*12fa0*/  F2FP.BF16.PACK_AB R6, R190, R191 ;  /* 0x000000bfbe06723e */ /* 0x000fe400000010ff */
[----:B------:R-:W-:Y:S01]  /*12fb0*/  F2FP.BF16.PACK_AB R7, R186, R187 ;  /* 0x000000bbba07723e */ /* 0x000fe200000010ff */
[----:B----4-:R-:W-:Y:S01]  /*12fc0*/  FFMA.FTZ R9, R165, c[0x0][0x23c], -R2 ;  /* 0x00008f00a5097a23 */ /* 0x010fe20000010802 */
[----:B------:R-:W-:Y:S01]  /*12fd0*/  MOV R165, R166 ;  /* 0x000000a600a57202 */ /* 0x000fe20000000f00 */
[----:B------:R-:W-:Y:S01]  /*12fe0*/  IMAD.MOV.U32 R166, RZ, RZ, R167 ;  /* 0x000000ffffa67224 */ /* 0x000fe200078e00a7 */
[----:B------:R-:W-:Y:S02]  /*12ff0*/  MOV R167, R168 ;  /* 0x000000a800a77202 */ /* 0x000fe40000000f00 */
[----:B------:R-:W-:Y:S02]  /*13000*/  MOV R168, R169 ;  /* 0x000000a900a87202 */ /* 0x000fe40000000f00 */
[----:B------:R-:W-:-:S02]  /*13010*/  MOV R169, R170 ;  /* 0x000000aa00a97202 */ /* 0x000fc40000000f00 */
[----:B------:R-:W-:Y:S01]  /*13020*/  MOV R170, R171 ;  /* 0x000000ab00aa7202 */ /* 0x000fe20000000f00 */
[----:B------:R-:W-:Y:S02]  /*13030*/  IMAD.MOV.U32 R171, RZ, RZ, R180 ;  /* 0x000000ffffab7224 */ /* 0x000fe400078e00b4 */
[----:B------:R3:W4:Y:S01]  /*13040*/  MUFU.EX2 R180, R9 ;  /* 0x0000000900b47308 */ /* 0x0007220000000800 */
[C---:B------:R-:W-:Y:S08]  /*13050*/  HMMA.16816.F32.BF16 R176, R4.reuse, R28, R136 ;  /* 0x0000001c04b0723c */ /* 0x040ff00000041888 */
[----:B------:R-:W-:Y:S01]  /*13060*/  HMMA.16816.F32.BF16 R136, R4, R30, R132 ;  /* 0x0000001e0488723c */ /* 0x000fe20000041884 */
[----:B---3--:R-:W-:-:S06]  /*13070*/  FFMA.FTZ R9, R165, c[0x0][0x23c], -R2 ;  /* 0x00008f00a5097a23 */ /* 0x008fcc0000010802 */
[----:B------:R-:W-:Y:S02]  /*13080*/  MOV R133, R107 ;  /* 0x0000006b00857202 */ /* 0x000fe40000000f00 */
[----:B------:R3:W-:Y:S01]  /*13090*/  MUFU.EX2 R107, R9 ;  /* 0x00000009006b7308 */ /* 0x0007e20000000800 */
[----:B------:R-:W-:Y:S02]  /*130a0*/  MOV R134, R174 ;  /* 0x000000ae00867202 */ /* 0x000fe40000000f00 */
[----:B------:R-:W-:Y:S01]  /*130b0*/  MOV R174, R106 ;  /* 0x0000006a00ae7202 */ /* 0x000fe20000000f00 */
[----:B---3--:R-:W-:-:S04]  /*130c0*/  FFMA.FTZ R9, R249, c[0x0][0x23c], -R2 ;  /* 0x00008f00f9097a23 */ /* 0x008fc80000010802 */
[----:B------:R3:W1:Y:S01]  /*130d0*/  MUFU.EX2 R106, R9 ;  /* 0x00000009006a7308 */ /* 0x0006620000000800 */
[----:B------:R-:W-:Y:S01]  /*130e0*/  MOV R209, R205 ;  /* 0x000000cd00d17202 */ /* 0x000fe20000000f00 */
[----:B------:R-:W-:Y:S01]  /*130f0*/  IMAD.MOV.U32 R205, RZ, RZ, R173 ;  /* 0x000000ffffcd7224 */ /* 0x000fe200078e00ad */
[----:B------:R-:W-:Y:S01]  /*13100*/  MOV R135, R172 ;  /* 0x000000ac00877202 */ /* 0x000fe20000000f00 */
[----:B------:R-:W-:Y:S01]  /*13110*/  IMAD.MOV.U32 R173, RZ, RZ, R163 ;  /* 0x000000ffffad7224 */ /* 0x000fe200078e00a3 */
[----:B------:R-:W-:Y:S02]  /*13120*/  MOV R236, R160 ;  /* 0x000000a000ec7202 */ /* 0x000fe40000000f00 */
[----:B------:R-:W-:Y:S02]  /*13130*/  MOV R241, R161 ;  /* 0x000000a100f17202 */ /* 0x000fe40000000f00 */
[----:B------:R-:W-:Y:S01]  /*13140*/  MOV R172, R162 ;  /* 0x000000a200ac7202 */ /* 0x000fe20000000f00 */
[----:B--2---:R-:W-:Y:S01]  /*13150*/  HMMA.16816.F32.BF16 R144, R4, R34, R68 ;  /* 0x000000220490723c */ /* 0x004fe20000041844 */
[----:B------:R-:W-:Y:S01]  /*13160*/  MOV R208, R166 ;  /* 0x000000a600d07202 */ /* 0x000fe20000000f00 */
[----:B------:R-:W-:Y:S01]  /*13170*/  IMAD.MOV.U32 R239, RZ, RZ, R170 ;  /* 0x000000ffffef7224 */ /* 0x000fe200078e00aa */
[----:B------:R-:W-:-:S02]  /*13180*/  MOV R200, R167 ;  /* 0x000000a700c87202 */ /* 0x000fc40000000f00 */
[----:B------:R-:W-:Y:S02]  /*13190*/  MOV R199, R168 ;  /* 0x000000a800c77202 */ /* 0x000fe40000000f00 */
[----:B------:R-:W-:Y:S01]  /*131a0*/  MOV R203, R169 ;  /* 0x000000a900cb7202 */ /* 0x000fe20000000f00 */
[----:B------:R-:W-:Y:S01]  /*131b0*/  HMMA.16816.F32.BF16 R160, R4, R12, R108 ;  /* 0x0000000c04a0723c */ /* 0x000fe2000004186c */
[----:B------:R-:W-:Y:S01]  /*131c0*/  MOV R242, R171 ;  /* 0x000000ab00f27202 */ /* 0x000fe20000000f00 */
[----:B---3--:R-:W-:-:S06]  /*131d0*/  FFMA.FTZ R9, R252, c[0x0][0x23c], -R8 ;  /* 0x00008f00fc097a23 */ /* 0x008fcc0000010808 */
[C---:B------:R-:W-:Y:S08]  /*131e0*/  HMMA.16816.F32.BF16 R108, R4.reuse, R14, R96 ;  /* 0x0000000e046c723c */ /* 0x040ff00000041860 */
[C---:B------:R-:W-:Y:S08]  /*131f0*/  HMMA.16816.F32.BF16 R116, R4.reuse, R32, R116 ;  /* 0x000000200474723c */ /* 0x040ff00000041874 */
[C---:B------:R-:W-:Y:S08]  /*13200*/  HMMA.16816.F32.BF16 R148, R4.reuse, R20, R128 ;  /* 0x000000140494723c */ /* 0x040ff00000041880 */
[----:B------:R-:W-:Y:S01]  /*13210*/  HMMA.16816.F32.BF16 R152, R4, R22, R124 ;  /* 0x000000160498723c */ /* 0x000fe2000004187c */
[----:B------:R-:W-:Y:S01]  /*13220*/  MOV R249, R135 ;  /* 0x0000008700f97202 */ /* 0x000fe20000000f00 */
[----:B------:R-:W-:-:S06]  /*13230*/  IMAD.MOV.U32 R132, RZ, RZ, R209 ;  /* 0x000000ffff847224 */ /* 0x000fcc00078e00d1 */
[C---:B-1----:R-:W-:Y:S01]  /*13240*/  HMMA.16816.F32.BF16 R164, R4.reuse, R16, R120 ;  /* 0x0000001004a4723c */ /* 0x042fe20000041878 */
[----:B------:R-:W1:Y:S07]  /*13250*/  LDSM.16.MT88.4 R124, [R216+0x9c00] ;  /* 0x009c0000d87c783b */ /* 0x000e6e0000004200 */
[C---:B------:R-:W-:Y:S08]  /*13260*/  HMMA.16816.F32.BF16 R168, R4.reuse, R18, R112 ;  /* 0x0000001204a8723c */ /* 0x040ff00000041870 */
[C---:B------:R-:W-:Y:S08]  /*13270*/  HMMA.16816.F32.BF16 R96, R4.reuse, R24, R92 ;  /* 0x000000180460723c */ /* 0x040ff0000004185c */
[----:B------:R-:W-:Y:S01]  /*13280*/  HMMA.16816.F32.BF16 R68, R4, R26, R80 ;  /* 0x0000001a0444723c */ /* 0x000fe20000041850 */
[----:B------:R-:W-:-:S06]  /*13290*/  MOV R123, R134 ;  /* 0x00000086007b7202 */ /* 0x000fcc0000000f00 */
[----:B------:R-:W-:Y:S02]  /*132a0*/  F2FP.BF16.PACK_AB R4, R183, R185 ;  /* 0x000000b9b704723e */ /* 0x000fe400000010ff */
[----:B----4-:R-:W-:Y:S02]  /*132b0*/  F2FP.BF16.PACK_AB R5, R180, R181 ;  /* 0x000000b5b405723e */ /* 0x010fe400000010ff */
[----:B------:R-:W-:Y:S02]  /*132c0*/  F2FP.BF16.PACK_AB R6, R182, R184 ;  /* 0x000000b8b606723e */ /* 0x000fe400000010ff */
[----:B------:R-:W-:Y:S01]  /*132d0*/  F2FP.BF16.PACK_AB R7, R106, R107 ;  /* 0x0000006b6a07723e */ /* 0x000fe200000010ff */
[----:B------:R-:W-:Y:S06]  /*132e0*/  LDSM.16.MT88.4 R80, [R216+0xbc00] ;  /* 0x00bc0000d850783b */ /* 0x000fec0000004200 */
        /* <DEDUP_REMOVED lines=12> */
[----:B------:R-:W-:Y:S01]  /*133b0*/  HMMA.16816.F32.BF16 R48, R4, R18, R48 ;  /* 0x000000120430723c */ /* 0x000fe20000041830 */
[----:B--2---:R-:W-:-:S06]  /*133c0*/  FFMA.FTZ R8, R250, c[0x0][0x23c], -R3 ;  /* 0x00008f00fa087a23 */ /* 0x004fcc0000010803 */
[----:B------:R2:W4:Y:S01]  /*133d0*/  MUFU.EX2 R22, R8 ;  /* 0x0000000800167308 */ /* 0x0005220000000800 */
[----:B------:R-:W-:Y:S01]  /*133e0*/  HMMA.16816.F32.BF16 R128, R4, R28, R76 ;  /* 0x0000001c0480723c */ /* 0x000fe2000004184c */
[----:B------:R-:W-:Y:S01]  /*133f0*/  MOV R121, R132 ;  /* 0x0000008400797202 */ /* 0x000fe20000000f00 */
[--C-:B--2---:R-:W-:Y:S02]  /*13400*/  FFMA.FTZ R8, R213, c[0x0][0x23c], -R3.reuse ;  /* 0x00008f00d5087a23 */ /* 0x104fe40000010803 */
[----:B------:R-:W-:-:S04]  /*13410*/  FFMA.FTZ R3, R210, c[0x0][0x23c], -R3 ;  /* 0x00008f00d2037a23 */ /* 0x000fc80000010803 */
[----:B------:R2:W-:Y:S01]  /*13420*/  MUFU.EX2 R20, R3 ;  /* 0x0000000300147308 */ /* 0x0005e20000000800 */
[----:B------:R-:W-:Y:S01]  /*13430*/  HMMA.16816.F32.BF16 R28, R4, R30, R72 ;  /* 0x0000001e041c723c */ /* 0x000fe20000041848 */
[----:B------:R-:W-:-:S07]  /*13440*/  MOV R133, R199 ;  /* 0x000000c700857202 */ /* 0x000fce0000000f00 */
[----:B------:R-:W-:Y:S01]  /*13450*/  HMMA.16816.F32.BF16 R56, R4, R16, R56 ;  /* 0x000000100438723c */ /* 0x000fe20000041838 */
[----:B--2---:R-:W-:-:S07]  /*13460*/  FFMA.FTZ R3, R123, c[0x0][0x23c], -R0 ;  /* 0x00008f007b037a23 */ /* 0x004fce0000010800 */
[C---:B------:R-:W-:Y:S01]  /*13470*/  HMMA.16816.F32.BF16 R52, R4.reuse, R12, R52 ;  /* 0x0000000c0434723c */ /* 0x040fe20000041834 */
[----:B------:R2:W-:Y:S07]  /*13480*/  MUFU.EX2 R19, R3 ;  /* 0x0000000300137308 */ /* 0x0005ee0000000800 */
[----:B------:R-:W-:Y:S01]  /*13490*/  HMMA.16816.F32.BF16 R44, R4, R14, R44 ;  /* 0x0000000e042c723c */ /* 0x000fe2000004182c */
[----:B------:R-:W-:-:S07]  /*134a0*/  MOV R135, R242 ;  /* 0x000000f200877202 */ /* 0x000fce0000000f00 */
[----:B------:R-:W-:Y:S01]  /*134b0*/  HMMA.16816.F32.BF16 R40, R4, R24, R40 ;  /* 0x000000180428723c */ /* 0x000fe20000041828 */
[----:B--2---:R-:W-:-:S07]  /*134c0*/  FFMA.FTZ R3, R249, c[0x0][0x23c], -R0 ;  /* 0x00008f00f9037a23 */ /* 0x004fce0000010800 */
[----:B------:R-:W-:Y:S01]  /*134d0*/  HMMA.16816.F32.BF16 R36, R4, R26, R36 ;  /* 0x0000001a0424723c */ /* 0x000fe20000041824 */
[----:B------:R-:W2:Y:S01]  /*134e0*/  LDSM.16.MT88.4 R4, [R218+0xbc00] ;  /* 0x00bc0000da04783b */ /* 0x000ea20000004200 */
[----:B------:R1:W-:Y:S01]  /*134f0*/  MUFU.EX2 R16, R3 ;  /* 0x0000000300107308 */ /* 0x0003e20000000800 */
[----:B------:R-:W-:Y:S01]  /*13500*/  IMAD.MOV.U32 R134, RZ, RZ, R215 ;  /* 0x000000ffff867224 */ /* 0x000fe200078e00d7 */
[----:B------:R-:W-:Y:S02]  /*13510*/  MOV R122, R133 ;  /* 0x00000085007a7202 */ /* 0x000fe40000000f00 */
[----:B------:R-:W-:Y:S02]  /*13520*/  MOV R242, R208 ;  /* 0x000000d000f27202 */ /* 0x000fe40000000f00 */
[----:B------:R-:W-:Y:S02]  /*13530*/  MOV R208, R141 ;  /* 0x0000008d00d07202 */ /* 0x000fe40000000f00 */
[----:B------:R-:W-:Y:S01]  /*13540*/  MOV R252, R122 ;  /* 0x0000007a00fc7202 */ /* 0x000fe20000000f00 */
[----:B-1----:R-:W-:-:S02]  /*13550*/  FFMA.FTZ R3, R121, c[0x0][0x23c], -R0 ;  /* 0x00008f0079037a23 */ /* 0x002fc40000010800 */
[----:B------:R-:W-:Y:S01]  /*13560*/  FFMA.FTZ R0, R251, c[0x0][0x23c], -R0 ;  /* 0x00008f00fb007a23 */ /* 0x000fe20000010800 */
[----:B------:R-:W-:-:S03]  /*13570*/  MOV R123, R134 ;  /* 0x00000086007b7202 */ /* 0x000fc60000000f00 */
[----:B------:R1:W-:Y:S01]  /*13580*/  MUFU.EX2 R17, R0 ;  /* 0x0000000000117308 */ /* 0x0003e20000000800 */
[----:B------:R-:W-:Y:S01]  /*13590*/  MOV R133, R208 ;  /* 0x000000d000857202 */ /* 0x000fe20000000f00 */
[----:B------:R-:W-:-:S03]  /*135a0*/  IMAD.MOV.U32 R76, RZ, RZ, R123 ;  /* 0x000000ffff4c7224 */ /* 0x000fc600078e007b */
[----:B------:R-:W-:-:S03]  /*135b0*/  MOV R77, R133 ;  /* 0x00000085004d7202 */ /* 0x000fc60000000f00 */
[----:B------:R-:W2:Y:S01]  /*135c0*/  MUFU.EX2 R33, R9 ;  /* 0x0000000900217308 */ /* 0x000ea20000000800 */
[----:B-1----:R-:W-:-:S07]  /*135d0*/  FFMA.FTZ R0, R135, c[0x0][0x23c], -R2 ;  /* 0x00008f0087007a23 */ /* 0x002fce0000010802 */
[----:B------:R-:W1:Y:S01]  /*135e0*/  MUFU.EX2 R21, R8 ;  /* 0x0000000800157308 */ /* 0x000e620000000800 */
[----:B------:R-:W-:-:S07]  /*135f0*/  MOV R199, R200 ;  /* 0x000000c800c77202 */ /* 0x000fce0000000f00 */
[----:B------:R1:W-:Y:S01]  /*13600*/  MUFU.EX2 R15, R0 ;  /* 0x00000000000f7308 */ /* 0x0003e20000000800 */
[----:B------:R-:W-:Y:S02]  /*13610*/  MOV R200, R140 ;  /* 0x0000008c00c87202 */ /* 0x000fe40000000f00 */
[----:B------:R-:W-:Y:S01]  /*13620*/  MOV R209, R243 ;  /* 0x000000f300d17202 */ /* 0x000fe20000000f00 */
[----:B------:R-:W-:Y:S01]  /*13630*/  IMAD.MOV.U32 R134, RZ, RZ, R156 ;  /* 0x000000ffff867224 */ /* 0x000fe200078e009c */
[----:B------:R-:W-:Y:S01]  /*13640*/  MOV R208, R172 ;  /* 0x000000ac00d07202 */ /* 0x000fe20000000f00 */
[----:B------:R-:W-:Y:S02]  /*13650*/  IMAD.MOV.U32 R132, RZ, RZ, R200 ;  /* 0x000000ffff847224 */ /* 0x000fe400078e00c8 */
[----:B-1----:R-:W-:-:S04]  /*13660*/  FFMA.FTZ R0, R252, c[0x0][0x23c], -R2 ;  /* 0x00008f00fc007a23 */ /* 0x002fc80000010802 */
[----:B------:R1:W1:Y:S01]  /*13670*/  MUFU.EX2 R14, R0 ;  /* 0x00000000000e7308 */ /* 0x0002620000000800 */
[----:B------:R-:W-:Y:S02]  /*13680*/  MOV R249, R209 ;  /* 0x000000d100f97202 */ /* 0x000fe40000000f00 */
[----:B------:R-:W-:Y:S02]  /*13690*/  MOV R200, R173 ;  /* 0x000000ad00c87202 */ /* 0x000fe40000000f00 */
[----:B------:R-:W-:-:S03]  /*136a0*/  MOV R209, R174 ;  /* 0x000000ae00d17202 */ /* 0x000fc60000000f00 */
[----:B------:R-:W2:Y:S01]  /*136b0*/  MUFU.EX2 R18, R3 ;  /* 0x0000000300127308 */ /* 0x000ea20000000800 */
[----:B------:R-:W-:Y:S01]  /*136c0*/  MOV R172, R157 ;  /* 0x0000009d00ac7202 */ /* 0x000fe20000000f00 */
[--C-:B-1----:R-:W-:Y:S02]  /*136d0*/  FFMA.FTZ R0, R76, c[0x0][0x23c], -R2.reuse ;  /* 0x00008f004c007a23 */ /* 0x102fe40000010802 */
[----:B------:R-:W-:-:S04]  /*136e0*/  FFMA.FTZ R2, R77, c[0x0][0x23c], -R2 ;  /* 0x00008f004d027a23 */ /* 0x000fc80000010802 */
[----:B------:R1:W-:Y:S01]  /*136f0*/  MUFU.EX2 R13, R0 ;  /* 0x00000000000d7308 */ /* 0x0003e20000000800 */
[----:B------:R-:W-:Y:S02]  /*13700*/  MOV R173, R158 ;  /* 0x0000009e00ad7202 */ /* 0x000fe40000000f00 */
[----:B------:R-:W-:Y:S02]  /*13710*/  MOV R174, R159 ;  /* 0x0000009f00ae7202 */ /* 0x000fe40000000f00 */
[----:B------:R-:W-:-:S03]  /*13720*/  MOV R79, R172 ;  /* 0x000000ac004f7202 */ /* 0x000fc60000000f00 */
[----:B------:R1:W1:Y:S01]  /*13730*/  MUFU.EX2 R12, R2 ;  /* 0x00000002000c7308 */ /* 0x0002620000000800 */
[----:B------:R-:W-:Y:S01]  /*13740*/  MOV R78, R134 ;  /* 0x00000086004e7202 */ /* 0x000fe20000000f00 */
[----:B------:R-:W-:Y:S01]  /*13750*/  IMAD.MOV.U32 R88, RZ, RZ, R173 ;  /* 0x000000ffff587224 */ /* 0x000fe200078e00ad */
[----:B------:R-:W-:Y:S02]  /*13760*/  MOV R89, R174 ;  /* 0x000000ae00597202 */ /* 0x000fe40000000f00 */
[----:B---3--:R-:W-:Y:S02]  /*13770*/  F2FP.BF16.PACK_AB R92, R35, R34 ;  /* 0x00000022235c723e */ /* 0x008fe400000010ff */
[----:B----4-:R-:W-:Y:S02]  /*13780*/  F2FP.BF16.PACK_AB R93, R22, R23 ;  /* 0x00000017165d723e */ /* 0x010fe400000010ff */
[----:B--2---:R-:W-:Y:S02]  /*13790*/  F2FP.BF16.PACK_AB R94, R32, R33 ;  /* 0x00000021205e723e */ /* 0x004fe400000010ff */
[----:B------:R-:W-:-:S02]  /*137a0*/  F2FP.BF16.PACK_AB R95, R20, R21 ;  /* 0x00000015145f723e */ /* 0x000fc400000010ff */
[----:B------:R-:W-:Y:S02]  /*137b0*/  MOV R91, R132 ;  /* 0x00000084005b7202 */ /* 0x000fe40000000f00 */
[----:B------:R-:W-:Y:S01]  /*137c0*/  MOV R90, R175 ;  /* 0x000000af005a7202 */ /* 0x000fe20000000f00 */
[----:B------:R-:W-:Y:S01]  /*137d0*/  IMAD.MOV.U32 R250, RZ, RZ, R88 ;  /* 0x000000fffffa7224 */ /* 0x000fe200078e0058 */
[----:B------:R-:W-:Y:S01]  /*137e0*/  MOV R201, R79 ;  /* 0x0000004f00c97202 */ /* 0x000fe20000000f00 */
[----:B-1----:R-:W-:Y:S01]  /*137f0*/  FFMA.FTZ R0, R209, R100, R249 ;  /* 0x00000064d1007223 */ /* 0x002fe200000100f9 */
[----:B------:R-:W-:Y:S01]  /*13800*/  MOV R202, R78 ;  /* 0x0000004e00ca7202 */ /* 0x000fe20000000f00 */
[----:B------:R-:W-:Y:S01]  /*13810*/  IMAD.MOV.U32 R215, RZ, RZ, R143 ;  /* 0x000000ffffd77224 */ /* 0x000fe200078e008f */
[----:B------:R-:W-:Y:S01]  /*13820*/  MOV R9, R89 ;  /* 0x0000005900097202 */ /* 0x000fe20000000f00 */
[----:B------:R-:W-:Y:S01]  /*13830*/  HMMA.16816.F32.BF16 R116, R92, R124, R116 ;  /* 0x0000007c5c74723c */ /* 0x000fe20000041874 */
[----:B------:R-:W-:Y:S01]  /*13840*/  MOV R252, R90 ;  /* 0x0000005a00fc7202 */ /* 0x000fe20000000f00 */
[----:B------:R-:W-:Y:S01]  /*13850*/  LDSM.16.MT88.4 R156, [R216+0xac00] ;  /* 0x00ac0000d89c783b */ /* 0x000fe20000004200 */
[----:B------:R-:W-:Y:S01]  /*13860*/  MOV R212, R91 ;  /* 0x0000005b00d47202 */ /* 0x000fe20000000f00 */
[----:B------:R-:W-:-:S02]  /*13870*/  FFMA.FTZ R11, R201, R11, R250 ;  /* 0x0000000bc90b7223 */ /* 0x000fc400000100fa */
[----:B------:R-:W-:Y:S01]  /*13880*/  FFMA.FTZ R3, R202, R10, R9 ;  /* 0x0000000aca037223 */ /* 0x000fe20000010009 */
[----:B------:R-:W-:Y:S01]  /*13890*/  MOV R243, R142 ;  /* 0x0000008e00f37202 */ /* 0x000fe20000000f00 */
[----:B------:R-:W-:Y:S01]  /*138a0*/  HMMA.16816.F32.BF16 R88, R92, R4, R96 ;  /* 0x000000045c58723c */ /* 0x000fe20000041860 */
[----:B------:R-:W-:Y:S01]  /*138b0*/  FFMA.FTZ R2, R252, R101, R212 ;  /* 0x00000065fc027223 */ /* 0x000fe200000100d4 */
[----:B------:R-:W1:Y:S01]  /*138c0*/  LDSM.16.MT88.4 R140, [R218+0x9c00] ;  /* 0x009c0000da8c783b */ /* 0x000e620000004200 */
[----:B------:R-:W-:-:S03]  /*138d0*/  FADD.FTZ R11, R242, R11 ;  /* 0x0000000bf20b7221 */ /* 0x000fc60000010000 */
[----:B------:R-:W2:Y:S01]  /*138e0*/  LDSM.16.MT88.4 R172, [R218+0xac00] ;  /* 0x00ac0000daac783b */ /* 0x000ea20000004200 */
[----:B------:R-:W-:Y:S02]  /*138f0*/  F2FP.BF16.PACK_AB R96, R16, R19 ;  /* 0x000000131060723e */ /* 0x000fe400000010ff */
[----:B------:R-:W-:Y:S02]  /*13900*/  F2FP.BF16.PACK_AB R97, R14, R15 ;  /* 0x0000000f0e61723e */ /* 0x000fe400000010ff */
[----:B------:R-:W-:Y:S02]  /*13910*/  F2FP.BF16.PACK_AB R98, R17, R18 ;  /* 0x000000121162723e */ /* 0x000fe400000010ff */
[----:B------:R-:W-:Y:S01]  /*13920*/  F2FP.BF16.PACK_AB R99, R12, R13 ;  /* 0x0000000d0c63723e */ /* 0x000fe200000010ff */
[----:B------:R-:W-:Y:S02]  /*13930*/  FADD.FTZ R10, R199, R3 ;  /* 0x00000003c70a7221 */ /* 0x000fe40000010000 */
[----:B------:R-:W-:Y:S01]  /*13940*/  FADD.FTZ R9, R203, R2 ;  /* 0x00000002cb097221 */ /* 0x000fe20000010000 */
[----:B------:R-:W-:Y:S01]  /*13950*/  HMMA.16816.F32.BF16 R120, R92, R126, R144 ;  /* 0x0000007e5c78723c */ /* 0x000fe20000041890 */
[----:B------:R-:W-:-:S02]  /*13960*/  FADD.FTZ R8, R239, R0 ;  /* 0x00000000ef087221 */ /* 0x000fc40000010000 */
[----:B------:R-:W-:Y:S02]  /*13970*/  FADD.FTZ R3, R197, R11 ;  /* 0x0000000bc5037221 */ /* 0x000fe40000010000 */
[----:B------:R-:W-:-:S03]  /*13980*/  FADD.FTZ R2, R200, R10 ;  /* 0x0000000ac8027221 */ /* 0x000fc60000010000 */
[----:B------:R-:W-:Y:S01]  /*13990*/  HMMA.16816.F32.BF16 R112, R96, R124, R112 ;  /* 0x0000007c6070723c */ /* 0x000fe20000041870 */
[----:B------:R-:W-:Y:S02]  /*139a0*/  FADD.FTZ R0, R208, R9 ;  /* 0x00000009d0007221 */ /* 0x000fe40000010000 */
[----:B------:R-:W-:-:S05]  /*139b0*/  FADD.FTZ R3, R236, R3 ;  /* 0x00000003ec037221 */ /* 0x000fca0000010000 */
[----:B------:R-:W-:Y:S01]  /*139c0*/  HMMA.16816.F32.BF16 R124, R96, R126, R84 ;  /* 0x0000007e607c723c */ /* 0x000fe20000041854 */
[----:B------:R-:W-:Y:S02]  /*139d0*/  FADD.FTZ R2, R205, R2 ;  /* 0x00000002cd027221 */ /* 0x000fe40000010000 */
[----:B------:R-:W-:-:S05]  /*139e0*/  FADD.FTZ R0, R215, R0 ;  /* 0x00000000d7007221 */ /* 0x000fca0000010000 */
        /* <DEDUP_REMOVED lines=51> */
[----:B------:R3:W-:Y:S01]  /*13d20*/  STL [R1+0x20], R4 ;  /* 0x0000200401007387 */ /* 0x0007e20000100800 */
[C---:B-1----:R-:W-:Y:S03]  /*13d30*/  HMMA.16816.F32.BF16 R132, R92.reuse, R140, R176 ;  /* 0x0000008c5c84723c */ /* 0x042fe600000418b0 */
[----:B------:R3:W-:Y:S04]  /*13d40*/  STL [R1+0x28], R3 ;  /* 0x0000280301007387 */ /* 0x0007e80000100800 */
[----:B------:R3:W-:Y:S01]  /*13d50*/  STL [R1+0x24], R2 ;  /* 0x0000240201007387 */ /* 0x0007e20000100800 */
[C---:B------:R-:W-:Y:S03]  /*13d60*/  HMMA.16816.F32.BF16 R136, R92.reuse, R142, R136 ;  /* 0x0000008e5c88723c */ /* 0x040fe60000041888 */
[----:B------:R3:W-:Y:S05]  /*13d70*/  STL [R1+0x2c], R0 ;  /* 0x00002c0001007387 */ /* 0x0007ea0000100800 */
[C---:B------:R-:W-:Y:S08]  /*13d80*/  HMMA.16816.F32.BF16 R148, R92.reuse, R156, R148 ;  /* 0x0000009c5c94723c */ /* 0x040ff00000041894 */
[C---:B------:R-:W-:Y:S08]  /*13d90*/  HMMA.16816.F32.BF16 R152, R92.reuse, R158, R152 ;  /* 0x0000009e5c98723c */ /* 0x040ff00000041898 */
[C---:B--2---:R-:W-:Y:S08]  /*13da0*/  HMMA.16816.F32.BF16 R164, R92.reuse, R172, R164 ;  /* 0x000000ac5ca4723c */ /* 0x044ff000000418a4 */
        /* <DEDUP_REMOVED lines=13> */
[----:B------:R-:W-:-:S07]  /*13e80*/  MOV R101, R244 ;  /* 0x000000f400657202 */ /* 0x000fce0000000f00 */
.L_x_239:
[----:B-1-3--:R-:W2:Y:S02]  /*13e90*/  LDL R0, [R1+0x30] ;  /* 0x0000300001007983 */ /* 0x00aea40000100800 */
[----:B--2---:R-:W-:-:S13]  /*13ea0*/  ISETP.GT.AND P0, PT, R101, R0, PT ;  /* 0x000000006500720c */ /* 0x004fda0003f04270 */
[----:B------:R-:W-:Y:S05]  /*13eb0*/  @!P0 BRA `(.L_x_246) ;  /* 0x00005af000008947 */ /* 0x000fea0003800000 */
[----:B------:R-:W2:Y:S01]  /*13ec0*/  LDL R0, [R1+0x5c] ;  /* 0x00005c0001007983 */ /* 0x000ea20000100800 */
[----:B------:R-:W-:Y:S01]  /*13ed0*/  IMAD.MOV.U32 R100, RZ, RZ, R104 ;  /* 0x000000ffff647224 */ /* 0x000fe200078e0068 */
[----:B------:R-:W-:Y:S01]  /*13ee0*/  MOV R107, R102 ;  /* 0x00000066006b7202 */ /* 0x000fe20000000f00 */
[----:B------:R-:W-:Y:S01]  /*13ef0*/  IMAD.MOV.U32 R3, RZ, RZ, R105 ;  /* 0x000000ffff037224 */ /* 0x000fe200078e0069 */
[----:B------:R-:W3:Y:S01]  /*13f00*/  LDL.LU.64 R6, [R1+0x10] ;  /* 0x0000100001067983 */ /* 0x000ee20000300a00 */
[----:B------:R-:W-:-:S03]  /*13f10*/  IMAD.MOV.U32 R106, RZ, RZ, R103 ;  /* 0x000000ffff6a7224 */ /* 0x000fc600078e0067 */
[----:B------:R-:W3:Y:S04]  /*13f20*/  LDL.LU.64 R4, [R1+0x18] ;  /* 0x0000180001047983 */ /* 0x000ee80000300a00 */
[----:B------:R-:W4:Y:S01]  /*13f30*/  LDL.64 R8, [R1+0x40] ;  /* 0x0000400001087983 */ /* 0x000f220000100a00 */
[----:B--2---:R-:W-:-:S03]  /*13f40*/  MOV R2, R0 ;  /* 0x0000000000027202 */ /* 0x004fc60000000f00 */
[----:B------:R-:W2:Y:S01]  /*13f50*/  LDL R0, [R1+0x60] ;  /* 0x0000600001007983 */ /* 0x000ea20000100800 */
[----:B---3--:R-:W-:-:S05]  /*13f60*/  IMAD.MOV.U32 R5, RZ, RZ, R7 ;  /* 0x000000ffff057224 */ /* 0x008fca00078e0007 */
[----:B------:R1:W-:Y:S01]  /*13f70*/  STL.64 [R1+0x38], R4 ;  /* 0x0000380401007387 */ /* 0x0003e20000100a00 */
[----:B----4-:R-:W-:Y:S02]  /*13f80*/  ISETP.GE.AND P6, PT, R8, c[0x0][0x220], PT ;  /* 0x0000880008007a0c */ /* 0x010fe40003fc6270 */
[----:B------:R-:W-:Y:S02]  /*13f90*/  ISETP.GE.AND P5, PT, R2, c[0x0][0x220], PT ;  /* 0x0000880002007a0c */ /* 0x000fe40003fa6270 */
[----:B--2---:R-:W-:Y:S01]  /*13fa0*/  ISETP.GE.AND P4, PT, R0, c[0x0][0x220], PT ;  /* 0x0000880000007a0c */ /* 0x004fe20003f86270 */
[----:B-1----:R-:W-:Y:S05]  /*13fb0*/  BRA `(.L_x_247) ;  /* 0x000003a000007947 */ /* 0x002fea0003800000 */
.L_x_249:
        /* <DEDUP_REMOVED lines=58> */
.L_x_247:
[----:B------:R-:W2:Y:S01]  /*14360*/  LDL.64 R4, [R1+0x38] ;  /* 0x0000380001047983 */ /* 0x000ea20000100a00 */
[----:B------:R-:W-:Y:S04]  /*14370*/  DEPBAR.LE SB0, 0x0 ;  /* 0x000080000000791a */ /* 0x000fe80000000000 */
[----:B------:R-:W-:Y:S01]  /*14380*/  IADD3 R236, R101, -0x1, RZ ;  /* 0xffffffff65ec7810 */ /* 0x000fe20007ffe0ff */
[----:B------:R-:W-:Y:S03]  /*14390*/  BAR.SYNC.DEFER_BLOCKING 0x0 ;  /* 0x0000000000007b1d */ /* 0x000fe60000010000 */
[----:B------:R-:W-:Y:S01]  /*143a0*/  SHF.R.S32.HI R2, RZ, 0x1f, R236 ;  /* 0x0000001fff027819 */ /* 0x000fe200000114ec */
[----:B------:R-:W-:Y:S04]  /*143b0*/  IMAD R0, R236, UR6, RZ ;  /* 0x00000006ec007c24 */ /* 0x000fe8000f8e02ff */
        /* <DEDUP_REMOVED lines=51> */
[----:B-----5:R-:W-:Y:S06]  /*146f0*/  LDSM.16.M88.4 R64, [R220] ;  /* 0x00000000dc40783b */ /* 0x020fec0000000200 */
[----:B-1----:R-:W3:Y:S06]  /*14700*/  LDSM.16.M88.4 R16, [R217+0x6000] ;  /* 0x00600000d910783b */ /* 0x002eec0000000200 */
        /* <DEDUP_REMOVED lines=134> */
.L_x_248:
[----:B------:R-:W2:Y:S08]  /*14f70*/  S2R R0, SR_TID.X ;  /* 0x0000000000007919 */ /* 0x000eb00000002100 */
[----:B------:R-:W-:Y:S04]  /*14f80*/  STL [R1+0x7c], R223 ;  /* 0x00007cdf01007387 */ /* 0x000fe80000100800 */
[----:B------:R-:W-:Y:S04]  /*14f90*/  STL [R1+0x78], R221 ;  /* 0x000078dd01007387 */ /* 0x000fe80000100800 */
[----:B------:R-:W-:Y:S04]  /*14fa0*/  STL [R1+0x74], R220 ;  /* 0x000074dc01007387 */ /* 0x000fe80000100800 */
[----:B------:R-:W-:Y:S01]  /*14fb0*/  STL [R1+0x70], R219 ;  /* 0x000070db01007387 */ /* 0x000fe20000100800 */
[----:B--2---:R-:W-:Y:S03]  /*14fc0*/  IMAD.SHL.U32 R0, R0, 0x2, RZ ;  /* 0x0000000200007824 */ /* 0x004fe600078e00ff */
[----:B------:R2:W-:Y:S02]  /*14fd0*/  STL [R1+0x6c], R217 ;  /* 0x00006cd901007387 */ /* 0x0005e40000100800 */
[----:B------:R-:W-:Y:S02]  /*14fe0*/  LOP3.LUT R0, R0, 0x6, RZ, 0xc0, !PT ;  /* 0x0000000600007812 */ /* 0x000fe400078ec0ff */
[----:B------:R-:W-:Y:S03]  /*14ff0*/  STL [R1+0x80], R236 ;  /* 0x000080ec01007387 */ /* 0x000fe60000100800 */
[----:B------:R-:W-:Y:S01]  /*15000*/  IMAD R0, R236, 0x40, R0 ;  /* 0x00000040ec007824 */ /* 0x000fe200078e0200 */
[----:B------:R-:W-:Y:S03]  /*15010*/  STL [R1+0x84], R226 ;  /* 0x000084e201007387 */ /* 0x000fe60000100800 */
[----:B------:R-:W-:Y:S01]  /*15020*/  IMAD.IADD R2, R226, 0x1, -R0 ;  /* 0x00000001e2027824 */ /* 0x000fe200078e0a00 */
[----:B------:R-:W-:Y:S01]  /*15030*/  IADD3 R101, R225, -R0, RZ ;  /* 0x80000000e1657210 */ /* 0x000fe20007ffe0ff */
[----:B------:R-:W-:Y:S01]  /*15040*/  STL [R1+0x88], R225 ;  /* 0x000088e101007387 */ /* 0x000fe20000100800 */
[C---:B-1----:R-:W-:Y:S02]  /*15050*/  IADD3 R179, R0.reuse, 0x1, RZ ;  /* 0x0000000100b37810 */ /* 0x042fe40007ffe0ff */
[----:B------:R-:W-:Y:S02]  /*15060*/  IABS R2, R2 ;  /* 0x0000000200027213 */ /* 0x000fe40000000000 */
[C---:B------:R-:W-:Y:S02]  /*15070*/  IADD3 R178, R0.reuse, 0x8, RZ ;  /* 0x0000000800b27810 */ /* 0x040fe40007ffe0ff */
[----:B------:R-:W1:Y:S01]  /*15080*/  I2F R182, R2 ;  /* 0x0000000200b67306 */ /* 0x000e620000201400 */
[C---:B------:R-:W-:Y:S02]  /*15090*/  IADD3 R177, R0.reuse, 0x9, RZ ;  /* 0x0000000900b17810 */ /* 0x040fe40007ffe0ff */
        /* <DEDUP_REMOVED lines=9> */
[C---:B------:R-:W-:Y:S02]  /*15130*/  ISETP.GE.AND P1, PT, R0.reuse, R231, PT ;  /* 0x000000e70000720c */ /* 0x040fe40003f26270 */
[----:B------:R-:W-:Y:S01]  /*15140*/  ISETP.GE.AND P0, PT, R0, R230, PT ;  /* 0x000000e60000720c */ /* 0x000fe20003f06270 */
[----:B-1----:R-:W-:Y:S01]  /*15150*/  FFMA.FTZ R4, R182, -R222, R4 ;  /* 0x800000deb6047223 */ /* 0x002fe20000010004 */
[----:B------:R-:W-:Y:S01]  /*15160*/  IABS R2, R101 ;  /* 0x0000006500027213 */ /* 0x000fe20000000000 */
[--C-:B------:R-:W-:Y:S01]  /*15170*/  IMAD.IADD R101, R224, 0x1, -R0.reuse ;  /* 0x00000001e0657824 */ /* 0x100fe200078e0a00 */
[C---:B------:R-:W-:Y:S02]  /*15180*/  ISETP.GE.OR P1, PT, R0.reuse, R235, !P1 ;  /* 0x000000eb0000720c */ /* 0x040fe40004f26670 */
[----:B------:R1:W3:Y:S01]  /*15190*/  I2F R211, R2 ;  /* 0x0000000200d37306 */ /* 0x0002e20000201400 */
[C---:B------:R-:W-:Y:S02]  /*151a0*/  ISETP.GE.AND P3, PT, R0.reuse, R229, PT ;  /* 0x000000e50000720c */ /* 0x040fe40003f66270 */
[C---:B------:R-:W-:Y:S02]  /*151b0*/  ISETP.GE.AND P2, PT, R0.reuse, R228, PT ;  /* 0x000000e40000720c */ /* 0x040fe40003f46270 */
[C---:B------:R-:W-:Y:S02]  /*151c0*/  ISETP.GE.OR P0, PT, R0.reuse, R234, !P0 ;  /* 0x000000ea0000720c */ /* 0x040fe40004706670 */
[C---:B------:R-:W-:Y:S02]  /*151d0*/  ISETP.GE.OR P3, PT, R0.reuse, R233, !P3 ;  /* 0x000000e90000720c */ /* 0x040fe40005f66670 */
[----:B------:R-:W-:Y:S02]  /*151e0*/  ISETP.GE.OR P2, PT, R0, R232, !P2 ;  /* 0x000000e80000720c */ /* 0x000fe40005746670 */
[----:B-1----:R-:W-:Y:S01]  /*151f0*/  IABS R2, R101 ;  /* 0x0000006500027213 */ /* 0x002fe20000000000 */
[----:B------:R-:W-:Y:S02]  /*15200*/  IMAD.IADD R101, R227, 0x1, -R0 ;  /* 0x00000001e3657824 */ /* 0x000fe400078e0a00 */
[-C--:B---3--:R-:W-:Y:S01]  /*15210*/  FFMA.FTZ R6, R211, -R222.reuse, R6 ;  /* 0x800000ded3067223 */ /* 0x088fe20000010006 */
[----:B------:R1:W3:Y:S02]  /*15220*/  I2F R210, R2 ;  /* 0x0000000200d27306 */ /* 0x0002e40000201400 */
[----:B-1----:R-:W-:Y:S01]  /*15230*/  IABS R2, R101 ;  /* 0x0000006500027213 */ /* 0x002fe20000000000 */
[--C-:B------:R-:W-:Y:S02]  /*15240*/  IMAD.IADD R101, R226, 0x1, -R179.reuse ;  /* 0x00000001e2657824 */ /* 0x100fe400078e0ab3 */
[-C--:B---3--:R-:W-:Y:S05]  /*15250*/  FFMA.FTZ R8, R210, -R222.reuse, R8 ;  /* 0x800000ded2087223 */ /* 0x088fea0000010008 */
[----:B------:R1:W3:Y:S02]  /*15260*/  I2F R209, R2 ;  /* 0x0000000200d17306 */ /* 0x0002e40000201400 */
[----:B-1----:R-:W-:Y:S01]  /*15270*/  IABS R2, R101 ;  /* 0x0000006500027213 */ /* 0x002fe20000000000 */
[----:B---3--:R-:W-:Y:S01]  /*15280*/  FFMA.FTZ R10, R209, -R222, R10 ;  /* 0x800000ded10a7223 */ /* 0x008fe2000001000a */
[----:B------:R-:W-:Y:S06]  /*15290*/  IADD3 R101, R226, -R178, RZ ;  /* 0x800000b2e2657210 */ /* 0x000fec0007ffe0ff */
[----:B------:R1:W3:Y:S02]  /*152a0*/  I2F R208, R2 ;  /* 0x0000000200d07306 */ /* 0x0002e40000201400 */
[----:B-1----:R-:W-:Y:S01]  /*152b0*/  IABS R2, R101 ;  /* 0x0000006500027213 */ /* 0x002fe20000000000 */
[----:B------:R-:W-:Y:S02]  /*152c0*/  IMAD.IADD R101, R225, 0x1, -R179 ;  /* 0x00000001e1657824 */ /* 0x000fe400078e0ab3 */
[-C--:B---3--:R-:W-:Y:S05]  /*152d0*/  FFMA.FTZ R5, R208, -R222.reuse, R5 ;  /* 0x800000ded0057223 */ /* 0x088fea0000010005 */
        /* <DEDUP_REMOVED lines=62> */
[-C--:B---3--:R-:W-:Y:S02]  /*156c0*/  FFMA.FTZ R38, R192, -R222.reuse, R38 ;  /* 0x800000dec0267223 */ /* 0x088fe40000010026 */
[----:B------:R-:W-:Y:S05]  /*156d0*/  IMAD.IADD R101, R225, 0x1, -R105 ;  /* 0x00000001e1657824 */ /* 0x000fea00078e0a69 */
[----:B------:R1:W3:Y:S02]  /*156e0*/  I2F R191, R2 ;  /* 0x0000000200bf7306 */ /* 0x0002e40000201400 */
[----:B-1----:R-:W-:Y:S01]  /*156f0*/  IABS R2, R101 ;  /* 0x0000006500027213 */ /* 0x002fe20000000000 */
[----:B------:R-:W-:Y:S02]  /*15700*/  IMAD.IADD R101, R226, 0x1, -R103 ;  /* 0x00000001e2657824 */ /* 0x000fe400078e0a67 */
[-C--:B---3--:R-:W-:Y:S05]  /*15710*/  FFMA.FTZ R48, R191, -R222.reuse, R48 ;  /* 0x800000debf307223 */ /* 0x088fea0000010030 */
[----:B------:R1:W3:Y:S02]  /*15720*/  I2F R190, R2 ;  /* 0x0000000200be7306 */ /* 0x0002e40000201400 */
[----:B-1----:R-:W-:Y:S01]  /*15730*/  IABS R2, R101 ;  /* 0x0000006500027213 */ /* 0x002fe20000000000 */
[-C--:B---3--:R-:W-:Y:S01]  /*15740*/  FFMA.FTZ R39, R190, -R222.reuse, R39 ;  /* 0x800000debe277223 */ /* 0x088fe20000010027 */
[----:B------:R-:W-:Y:S01]  /*15750*/  FSEL R190, R10, -INF , !P2 ;  /* 0xff8000000abe7808 */ /* 0x000fe20005000000 */
[----:B------:R-:W-:Y:S05]  /*15760*/  IMAD.IADD R101, R225, 0x1, -R104 ;  /* 0x00000001e1657824 */ /* 0x000fea00078e0a68 */
[----:B------:R1:W3:Y:S01]  /*15770*/  I2F R189, R2 ;  /* 0x0000000200bd7306 */ /* 0x0002e20000201400 */
[C---:B------:R-:W-:Y:S04]  /*15780*/  ISETP.GE.AND P2, PT, R177.reuse, R231, PT ;  /* 0x000000e7b100720c */ /* 0x040fe80003f46270 */
[----:B------:R-:W-:Y:S02]  /*15790*/  ISETP.GE.OR P2, PT, R177, R235, !P2 ;  /* 0x000000ebb100720c */ /* 0x000fe40005746670 */
[----:B-1----:R-:W-:Y:S01]  /*157a0*/  IABS R2, R101 ;  /* 0x0000006500027213 */ /* 0x002fe20000000000 */
[----:B---3--:R-:W-:Y:S01]  /*157b0*/  FFMA.FTZ R49, R189, -R222, R49 ;  /* 0x800000debd317223 */ /* 0x008fe20000010031 */
[----:B------:R-:W-:Y:S02]  /*157c0*/  IADD3 R101, R226, -R102, RZ ;  /* 0x80000066e2657210 */ /* 0x000fe40007ffe0ff */
[----:B------:R1:W3:Y:S01]  /*157d0*/  I2F R188, R2 ;  /* 0x0000000200bc7306 */ /* 0x0002e20000201400 */
[----:B------:R-:W-:Y:S02]  /*157e0*/  FSEL R189, R8, -INF , !P3 ;  /* 0xff80000008bd7808 */ /* 0x000fe40005800000 */
[C---:B------:R-:W-:Y:S04]  /*157f0*/  ISETP.GE.AND P3, PT, R179.reuse, R230, PT ;  /* 0x000000e6b300720c */ /* 0x040fe80003f66270 */
[----:B------:R-:W-:Y:S02]  /*15800*/  ISETP.GE.OR P3, PT, R179, R234, !P3 ;  /* 0x000000eab300720c */ /* 0x000fe40005f66670 */
[----:B-1----:R-:W-:Y:S01]  /*15810*/  IABS R2, R101 ;  /* 0x0000006500027213 */ /* 0x002fe20000000000 */
[----:B------:R-:W-:Y:S02]  /*15820*/  IMAD.IADD R101, R225, 0x1, -R103 ;  /* 0x00000001e1657824 */ /* 0x000fe400078e0a67 */
[-C--:B---3--:R-:W-:Y:S01]  /*15830*/  FFMA.FTZ R50, R188, -R222.reuse, R50 ;  /* 0x800000debc327223 */ /* 0x088fe20000010032 */
[----:B------:R1:W3:Y:S02]  /*15840*/  I2F R187, R2 ;  /* 0x0000000200bb7306 */ /* 0x0002e40000201400 */
[----:B-1----:R-:W-:Y:S01]  /*15850*/  IABS R2, R101 ;  /* 0x0000006500027213 */ /* 0x002fe20000000000 */
[----:B---3--:R-:W-:Y:S01]  /*15860*/  FFMA.FTZ R52, R187, -R222, R52 ;  /* 0x800000debb347223 */ /* 0x008fe20000010034 */
[----:B------:R-:W-:Y:S06]  /*15870*/  IADD3 R101, R0, 0x31, RZ ;  /* 0x0000003100657810 */ /* 0x000fec0007ffe0ff */
[----:B------:R1:W3:Y:S01]  /*15880*/  I2F R186, R2 ;  /* 0x0000000200ba7306 */ /* 0x0002e20000201400 */
[----:B------:R-:W-:Y:S01]  /*15890*/  FSEL R187, R6, -INF , !P0 ;  /* 0xff80000006bb7808 */ /* 0x000fe20004000000 */
[----:B------:R-:W-:Y:S01]  /*158a0*/  IMAD.IADD R180, R226, 0x1, -R101 ;  /* 0x00000001e2b47824 */ /* 0x000fe200078e0a65 */
[C---:B------:R-:W-:Y:S04]  /*158b0*/  ISETP.GE.AND P0, PT, R178.reuse, R231, PT ;  /* 0x000000e7b200720c */ /* 0x040fe80003f06270 */
[----:B------:R-:W-:Y:S04]  /*158c0*/  ISETP.GE.OR P0, PT, R178, R235, !P0 ;  /* 0x000000ebb200720c */ /* 0x000fe80004706670 */
[----:B------:R-:W-:Y:S02]  /*158d0*/  FSEL R188, R16, -INF , !P0 ;  /* 0xff80000010bc7808 */ /* 0x000fe40004000000 */
[C---:B------:R-:W-:Y:S04]  /*158e0*/  ISETP.GE.AND P0, PT, R176.reuse, R231, PT ;  /* 0x000000e7b000720c */ /* 0x040fe80003f06270 */
[----:B------:R-:W-:Y:S04]  /*158f0*/  ISETP.GE.OR P0, PT, R176, R235, !P0 ;  /* 0x000000ebb000720c */ /* 0x000fe80004706670 */
[----:B------:R-:W-:Y:S02]  /*15900*/  FSEL R200, R20, -INF , !P0 ;  /* 0xff80000014c87808 */ /* 0x000fe40004000000 */
[----:B-1----:R-:W-:Y:S01]  /*15910*/  IABS R2, R180 ;  /* 0x000000b400027213 */ /* 0x002fe20000000000 */
[----:B------:R-:W-:Y:S01]  /*15920*/  IMAD.IADD R180, R225, 0x1, -R102 ;  /* 0x00000001e1b47824 */ /* 0x000fe200078e0a66 */
[----:B------:R-:W-:Y:S01]  /*15930*/  ISETP.GE.AND P0, PT, R110, R231, PT ;  /* 0x000000e76e00720c */ /* 0x000fe20003f06270 */
[----:B---3--:R-:W-:Y:S01]  /*15940*/  FFMA.FTZ R51, R186, -R222, R51 ;  /* 0x800000deba337223 */ /* 0x008fe20000010033 */
[----:B------:R-:W1:Y:S01]  /*15950*/  I2F R185, R2 ;  /* 0x0000000200b97306 */ /* 0x000e620000201400 */
[----:B------:R-:W-:Y:S02]  /*15960*/  FSEL R186, R17, -INF , !P2 ;  /* 0xff80000011ba7808 */ /* 0x000fe40005000000 */
[----:B------:R-:W-:Y:S02]  /*15970*/  IABS R180, R180 ;  /* 0x000000b400b47213 */ /* 0x000fe40000000000 */
[----:B------:R-:W-:Y:S02]  /*15980*/  ISETP.GE.OR P0, PT, R110, R235, !P0 ;  /* 0x000000eb6e00720c */ /* 0x000fe40004706670 */
[CC--:B------:R-:W-:Y:S02]  /*15990*/  ISETP.GE.AND P2, PT, R111.reuse, R231.reuse, PT ;  /* 0x000000e76f00720c */ /* 0x0c0fe40003f46270 */
[----:B------:R-:W-:Y:S01]  /*159a0*/  FSEL R204, R32, -INF , !P0 ;  /* 0xff80000020cc7808 */ /* 0x000fe20004000000 */
[----:B------:R-:W3:Y:S01]  /*159b0*/  I2F R184, R180 ;  /* 0x000000b400b87306 */ /* 0x000ee20000201400 */
[C---:B------:R-:W-:Y:S02]  /*159c0*/  ISETP.GE.AND P0, PT, R108.reuse, R231, PT ;  /* 0x000000e76c00720c */ /* 0x040fe40003f06270 */
[-C--:B------:R-:W-:Y:S02]  /*159d0*/  ISETP.GE.OR P2, PT, R111, R235.reuse, !P2 ;  /* 0x000000eb6f00720c */ /* 0x080fe40005746670 */
[----:B------:R-:W-:Y:S02]  /*159e0*/  ISETP.GE.OR P0, PT, R108, R235, !P0 ;  /* 0x000000eb6c00720c */ /* 0x000fe40004706670 */
[----:B------:R-:W-:Y:S02]  /*159f0*/  FSEL R199, R21, -INF , !P2 ;  /* 0xff80000015c77808 */ /* 0x000fe40005000000 */
[----:B------:R-:W-:Y:S02]  /*15a00*/  FSEL R207, R36, -INF , !P0 ;  /* 0xff80000024cf7808 */ /* 0x000fe40004000000 */
[----:B------:R-:W-:Y:S02]  /*15a10*/  ISETP.GE.AND P0, PT, R179, R228, PT ;  /* 0x000000e4b300720c */ /* 0x000fe40003f06270 */
[----:B------:R-:W-:Y:S01]  /*15a20*/  ISETP.GE.AND P2, PT, R109, R231, PT ;  /* 0x000000e76d00720c */ /* 0x000fe20003f46270 */
[----:B-1----:R-:W-:Y:S01]  /*15a30*/  FFMA.FTZ R53, R185, -R222, R53 ;  /* 0x800000deb9357223 */ /* 0x002fe20000010035 */
[C---:B------:R-:W-:Y:S02]  /*15a40*/  IADD3 R2, R0.reuse, 0x38, RZ ;  /* 0x0000003800027810 */ /* 0x040fe40007ffe0ff */
[----:B------:R-:W-:Y:S02]  /*15a50*/  IADD3 R0, R0, 0x39, RZ ;  /* 0x0000003900007810 */ /* 0x000fe40007ffe0ff */
[----:B------:R-:W-:Y:S02]  /*15a60*/  IADD3 R181, R226, -R2, RZ ;  /* 0x80000002e2b57210 */ /* 0x000fe40007ffe0ff */
[----:B------:R-:W-:Y:S02]  /*15a70*/  FSEL R185, R7, -INF , !P3 ;  /* 0xff80000007b97808 */ /* 0x000fe40005800000 */
[----:B------:R-:W-:Y:S01]  /*15a80*/  ISETP.GE.AND P3, PT, R177, R230, PT ;  /* 0x000000e6b100720c */ /* 0x000fe20003f66270 */
[----:B---3--:R-:W-:Y:S01]  /*15a90*/  FFMA.FTZ R54, R184, -R222, R54 ;  /* 0x800000deb8367223 */ /* 0x008fe20000010036 */
[----:B------:R-:W-:Y:S01]  /*15aa0*/  IABS R180, R181 ;  /* 0x000000b500b47213 */ /* 0x000fe20000000000 */
[----:B------:R-:W-:Y:S01]  /*15ab0*/  IMAD.IADD R181, R225, 0x1, -R101 ;  /* 0x00000001e1b57824 */ /* 0x000fe200078e0a65 */
[----:B------:R-:W-:Y:S02]  /*15ac0*/  ISETP.GE.OR P3, PT, R177, R234, !P3 ;  /* 0x000000eab100720c */ /* 0x000fe40005f66670 */
[----:B------:R-:W1:Y:S01]  /*15ad0*/  I2F R183, R180 ;  /* 0x000000b400b77306 */ /* 0x000e620000201400 */
[----:B------:R-:W-:Y:S02]  /*15ae0*/  ISETP.GE.OR P0, PT, R179, R232, !P0 ;  /* 0x000000e8b300720c */ /* 0x000fe40004706670 */
[----:B------:R-:W-:Y:S04]  /*15af0*/  ISETP.GE.OR P2, PT, R109, R235, !P2 ;  /* 0x000000eb6d00720c */ /* 0x000fe80005746670 */
[----:B------:R-:W-:Y:S02]  /*15b00*/  FSEL R203, R33, -INF , !P2 ;  /* 0xff80000021cb7808 */ /* 0x000fe40005000000 */
[C---:B------:R-:W-:Y:S04]  /*15b10*/  ISETP.GE.AND P2, PT, R105.reuse, R231, PT ;  /* 0x000000e76900720c */ /* 0x040fe80003f46270 */
[----:B------:R-:W-:Y:S04]  /*15b20*/  ISETP.GE.OR P2, PT, R105, R235, !P2 ;  /* 0x000000eb6900720c */ /* 0x000fe80005746670 */
[----:B------:R-:W-:Y:S02]  /*15b30*/  FSEL R208, R37, -INF , !P2 ;  /* 0xff80000025d07808 */ /* 0x000fe40005000000 */
[C---:B------:R-:W-:Y:S04]  /*15b40*/  ISETP.GE.AND P2, PT, R104.reuse, R231, PT ;  /* 0x000000e76800720c */ /* 0x040fe80003f46270 */
[----:B------:R-:W-:Y:S01]  /*15b50*/  ISETP.GE.OR P2, PT, R104, R235, !P2 ;  /* 0x000000eb6800720c */ /* 0x000fe20005746670 */
[----:B-1----:R-:W-:Y:S01]  /*15b60*/  FFMA.FTZ R64, R183, -R222, R64 ;  /* 0x800000deb7407223 */ /* 0x002fe20000010040 */
[----:B------:R-:W-:Y:S01]  /*15b70*/  IABS R180, R181 ;  /* 0x000000b500b47213 */ /* 0x000fe20000000000 */
[----:B------:R-:W-:Y:S01]  /*15b80*/  IMAD.IADD R181, R226, 0x1, -R0 ;  /* 0x00000001e2b57824 */ /* 0x000fe200078e0a00 */
[----:B------:R-:W-:Y:S02]  /*15b90*/  FSEL R183, R19, -INF , !P3 ;  /* 0xff80000013b77808 */ /* 0x000fe40005800000 */
[----:B------:R-:W1:Y:S01]  /*15ba0*/  I2F R182, R180 ;  /* 0x000000b400b67306 */ /* 0x000e620000201400 */
[C---:B------:R-:W-:Y:S02]  /*15bb0*/  ISETP.GE.AND P3, PT, R111.reuse, R230, PT ;  /* 0x000000e66f00720c */ /* 0x040fe40003f66270 */
[----:B------:R-:W-:Y:S02]  /*15bc0*/  FSEL R212, R48, -INF , !P2 ;  /* 0xff80000030d47808 */ /* 0x000fe40005000000 */
[----:B------:R-:W-:Y:S02]  /*15bd0*/  ISETP.GE.OR P3, PT, R111, R234, !P3 ;  /* 0x000000ea6f00720c */ /* 0x000fe40005f66670 */
[----:B------:R-:W-:Y:S02]  /*15be0*/  ISETP.GE.AND P2, PT, R103, R231, PT ;  /* 0x000000e76700720c */ /* 0x000fe40003f46270 */
[----:B------:R-:W-:Y:S02]  /*15bf0*/  FSEL R201, R23, -INF , !P3 ;  /* 0xff80000017c97808 */ /* 0x000fe40005800000 */
[----:B------:R-:W-:Y:S02]  /*15c00*/  ISETP.GE.AND P3, PT, R109, R230, PT ;  /* 0x000000e66d00720c */ /* 0x000fe40003f66270 */
[----:B------:R-:W-:Y:S02]  /*15c10*/  ISETP.GE.OR P2, PT, R103, R235, !P2 ;  /* 0x000000eb6700720c */ /* 0x000fe40005746670 */
[----:B------:R-:W-:Y:S02]  /*15c20*/  ISETP.GE.OR P3, PT, R109, R234, !P3 ;  /* 0x000000ea6d00720c */ /* 0x000fe40005f66670 */
[----:B------:R-:W-:Y:S02]  /*15c30*/  FSEL R237, R49, -INF , !P2 ;  /* 0xff80000031ed7808 */ /* 0x000fe40005000000 */
[----:B------:R-:W-:Y:S02]  /*15c40*/  FSEL R206, R35, -INF , !P3 ;  /* 0xff80000023ce7808 */ /* 0x000fe40005800000 */
[----:B------:R-:W-:Y:S02]  /*15c50*/  ISETP.GE.AND P3, PT, R108, R230, PT ;  /* 0x000000e66c00720c */ /* 0x000fe40003f66270 */
[----:B------:R-:W-:Y:S01]  /*15c60*/  ISETP.GE.AND P2, PT, R102, R231, PT ;  /* 0x000000e76600720c */ /* 0x000fe20003f46270 */
[----:B-1----:R-:W-:Y:S01]  /*15c70*/  FFMA.FTZ R55, R182, -R222, R55 ;  /* 0x800000deb6377223 */ /* 0x002fe20000010037 */
[----:B------:R-:W-:Y:S02]  /*15c80*/  IABS R180, R181 ;  /* 0x000000b500b47213 */ /* 0x000fe40000000000 */
[----:B------:R-:W-:Y:S02]  /*15c90*/  ISETP.GE.OR P3, PT, R108, R234, !P3 ;  /* 0x000000ea6c00720c */ /* 0x000fe40005f66670 */
[----:B------:R-:W-:Y:S01]  /*15ca0*/  ISETP.GE.OR P2, PT, R102, R235, !P2 ;  /* 0x000000eb6600720c */ /* 0x000fe20005746670 */
[----:B------:R-:W-:Y:S01]  /*15cb0*/  IMAD.MOV.U32 R181, RZ, RZ, R180 ;  /* 0x000000ffffb57224 */ /* 0x000fe200078e00b4 */
[----:B------:R-:W-:Y:S02]  /*15cc0*/  FSEL R209, R38, -INF , !P3 ;  /* 0xff80000026d17808 */ /* 0x000fe40005800000 */
[----:B--2---:R-:W-:Y:S02]  /*15cd0*/  FSEL R217, R52, -INF , !P2 ;  /* 0xff80000034d97808 */ /* 0x004fe40005000000 */
[----:B------:R-:W-:Y:S01]  /*15ce0*/  IADD3 R180, R225, -R2, RZ ;  /* 0x80000002e1b47210 */ /* 0x000fe20007ffe0ff */
[----:B------:R-:W1:Y:S01]  /*15cf0*/  I2F R181, R181 ;  /* 0x000000b500b57306 */ /* 0x000e620000201400 */
[C---:B------:R-:W-:Y:S02]  /*15d00*/  ISETP.GE.AND P3, PT, R105.reuse, R230, PT ;  /* 0x000000e66900720c */ /* 0x040fe40003f66270 */
[----:B------:R-:W-:Y:S02]  /*15d10*/  IABS R180, R180 ;  /* 0x000000b400b47213 */ /* 0x000fe40000000000 */
[----:B------:R-:W-:Y:S02]  /*15d20*/  ISETP.GE.OR P3, PT, R105, R234, !P3 ;  /* 0x000000ea6900720c */ /* 0x000fe40005f66670 */
[----:B------:R-:W-:Y:S02]  /*15d30*/  ISETP.GE.AND P2, PT, R101, R231, PT ;  /* 0x000000e76500720c */ /* 0x000fe40003f46270 */
[----:B------:R-:W-:Y:S01]  /*15d40*/  FSEL R210, R39, -INF , !P3 ;  /* 0xff80000027d27808 */ /* 0x000fe20005800000 */
[----:B------:R-:W2:Y:S01]  /*15d50*/  I2F R180, R180 ;  /* 0x000000b400b47306 */ /* 0x000ea20000201400 */
[C---:B------:R-:W-:Y:S02]  /*15d60*/  ISETP.GE.AND P3, PT, R104.reuse, R230, PT ;  /* 0x000000e66800720c */ /* 0x040fe40003f66270 */
[----:B------:R-:W-:Y:S02]  /*15d70*/  ISETP.GE.OR P2, PT, R101, R235, !P2 ;  /* 0x000000eb6500720c */ /* 0x000fe40005746670 */
[----:B------:R-:W-:Y:S02]  /*15d80*/  ISETP.GE.OR P3, PT, R104, R234, !P3 ;  /* 0x000000ea6800720c */ /* 0x000fe40005f66670 */
[----:B------:R-:W-:Y:S02]  /*15d90*/  FSEL R215, R53, -INF , !P2 ;  /* 0xff80000035d77808 */ /* 0x000fe40005000000 */
[----:B------:R-:W-:Y:S02]  /*15da0*/  FSEL R241, R50, -INF , !P3 ;  /* 0xff80000032f17808 */ /* 0x000fe40005800000 */
[----:B------:R-:W-:Y:S02]  /*15db0*/  ISETP.GE.AND P3, PT, R103, R230, PT ;  /* 0x000000e66700720c */ /* 0x000fe40003f66270 */
[-C--:B------:R-:W-:Y:S01]  /*15dc0*/  ISETP.GE.AND P2, PT, R2, R231.reuse, PT ;  /* 0x000000e70200720c */ /* 0x080fe20003f46270 */
[----:B-1----:R-:W-:Y:S01]  /*15dd0*/  FFMA.FTZ R65, R181, -R222, R65 ;  /* 0x800000deb5417223 */ /* 0x002fe20000010041 */
[----:B------:R-:W-:Y:S01]  /*15de0*/  FSEL R181, R4, -INF , !P1 ;  /* 0xff80000004b57808 */ /* 0x000fe20004800000 */
[----:B------:R-:W-:Y:S01]  /*15df0*/  IMAD.IADD R4, R225, 0x1, -R0 ;  /* 0x00000001e1047824 */ /* 0x000fe200078e0a00 */
[----:B------:R-:W-:Y:S02]  /*15e00*/  ISETP.GE.AND P1, PT, R179, R231, PT ;  /* 0x000000e7b300720c */ /* 0x000fe40003f26270 */
[----:B------:R-:W-:Y:S02]  /*15e10*/  ISETP.GE.OR P3, PT, R103, R234, !P3 ;  /* 0x000000ea6700720c */ /* 0x000fe40005f66670 */
[----:B------:R-:W-:Y:S02]  /*15e20*/  IABS R4, R4 ;  /* 0x0000000400047213 */ /* 0x000fe40000000000 */
[-C--:B------:R-:W-:Y:S01]  /*15e30*/  ISETP.GE.OR P2, PT, R2, R235.reuse, !P2 ;  /* 0x000000eb0200720c */ /* 0x080fe20005746670 */
[----:B--2---:R-:W-:Y:S01]  /*15e40*/  FFMA.FTZ R66, R180, -R222, R66 ;  /* 0x800000deb4427223 */ /* 0x004fe20000010042 */
[----:B------:R-:W1:Y:S01]  /*15e50*/  I2F R16, R4 ;  /* 0x0000000400107306 */ /* 0x000e620000201400 */
[----:B------:R-:W-:Y:S02]  /*15e60*/  ISETP.GE.OR P1, PT, R179, R235, !P1 ;  /* 0x000000ebb300720c */ /* 0x000fe40004f26670 */
[----:B------:R-:W-:Y:S02]  /*15e70*/  FSEL R246, R51, -INF , !P3 ;  /* 0xff80000033f67808 */ /* 0x000fe40005800000 */
[----:B------:R-:W-:Y:S01]  /*15e80*/  FSEL R182, R5, -INF , !P1 ;  /* 0xff80000005b67808 */ /* 0x000fe20004800000 */
[----:B------:R-:W-:Y:S01]  /*15e90*/  IMAD.IADD R5, R224, 0x1, -R179 ;  /* 0x00000001e0057824 */ /* 0x000fe200078e0ab3 */
[-C--:B------:R-:W-:Y:S02]  /*15ea0*/  ISETP.GE.AND P1, PT, R178, R230.reuse, PT ;  /* 0x000000e6b200720c */ /* 0x080fe40003f26270 */
[----:B------:R-:W-:Y:S02]  /*15eb0*/  ISETP.GE.AND P3, PT, R102, R230, PT ;  /* 0x000000e66600720c */ /* 0x000fe40003f66270 */
[-C--:B------:R-:W-:Y:S02]  /*15ec0*/  ISETP.GE.OR P1, PT, R178, R234.reuse, !P1 ;  /* 0x000000eab200720c */ /* 0x080fe40004f26670 */
[----:B------:R-:W-:Y:S02]  /*15ed0*/  ISETP.GE.OR P3, PT, R102, R234, !P3 ;  /* 0x000000ea6600720c */ /* 0x000fe40005f66670 */
[----:B------:R-:W-:Y:S02]  /*15ee0*/  FSEL R184, R18, -INF , !P1 ;  /* 0xff80000012b87808 */ /* 0x000fe40004800000 */
[----:B------:R-:W-:Y:S02]  /*15ef0*/  ISETP.GE.AND P1, PT, R176, R230, PT ;  /* 0x000000e6b000720c */ /* 0x000fe40003f26270 */
[----:B------:R-:W-:Y:S02]  /*15f00*/  FSEL R50, R54, -INF , !P3 ;  /* 0xff80000036327808 */ /* 0x000fe40005800000 */
[----:B------:R-:W-:Y:S02]  /*15f10*/  ISETP.GE.OR P1, PT, R176, R234, !P1 ;  /* 0x000000eab000720c */ /* 0x000fe40004f26670 */
[C---:B------:R-:W-:Y:S01]  /*15f20*/  ISETP.GE.AND P3, PT, R101.reuse, R230, PT ;  /* 0x000000e66500720c */ /* 0x040fe20003f66270 */
[----:B-1----:R-:W-:Y:S01]  /*15f30*/  FFMA.FTZ R67, R16, -R222, R67 ;  /* 0x800000de10437223 */ /* 0x002fe20000010043 */
[----:B------:R-:W-:Y:S01]  /*15f40*/  IABS R4, R5 ;  /* 0x0000000500047213 */ /* 0x000fe20000000000 */
[----:B------:R-:W-:Y:S01]  /*15f50*/  IMAD.IADD R5, R224, 0x1, -R178 ;  /* 0x00000001e0057824 */ /* 0x000fe200078e0ab2 */
[----:B------:R-:W-:Y:S02]  /*15f60*/  FSEL R220, R64, -INF , !P2 ;  /* 0xff80000040dc7808 */ /* 0x000fe40005000000 */
[----:B------:R-:W1:Y:S01]  /*15f70*/  I2F R180, R4 ;  /* 0x0000000400b47306 */ /* 0x000e620000201400 */
[----:B------:R-:W-:Y:S02]  /*15f80*/  FSEL R202, R22, -INF , !P1 ;  /* 0xff80000016ca7808 */ /* 0x000fe40004800000 */
[C---:B------:R-:W-:Y:S02]  /*15f90*/  ISETP.GE.AND P1, PT, R110.reuse, R230, PT ;  /* 0x000000e66e00720c */ /* 0x040fe40003f26270 */
[-C--:B------:R-:W-:Y:S02]  /*15fa0*/  ISETP.GE.OR P3, PT, R101, R234.reuse, !P3 ;  /* 0x000000ea6500720c */ /* 0x080fe40005f66670 */
[----:B------:R-:W-:Y:S02]  /*15fb0*/  ISETP.GE.OR P1, PT, R110, R234, !P1 ;  /* 0x000000ea6e00720c */ /* 0x000fe40004f26670 */
[----:B------:R-:W-:Y:S02]  /*15fc0*/  FSEL R213, R55, -INF , !P3 ;  /* 0xff80000037d57808 */ /* 0x000fe40005800000 */
[----:B------:R-:W-:Y:S01]  /*15fd0*/  FSEL R205, R34, -INF , !P1 ;  /* 0xff80000022cd7808 */ /* 0x000fe20004800000 */
[----:B------:R-:W-:Y:S01]  /*15fe0*/  LDSM.16.MT88.4 R52, [R216+0xa000] ;  /* 0x00a00000d834783b */ /* 0x000fe20000004200 */
[C---:B------:R-:W-:Y:S02]  /*15ff0*/  ISETP.GE.AND P1, PT, R179.reuse, R229, PT ;  /* 0x000000e5b300720c */ /* 0x040fe40003f26270 */
[C---:B------:R-:W-:Y:S02]  /*16000*/  ISETP.GE.AND P3, PT, R2.reuse, R230, PT ;  /* 0x000000e60200720c */ /* 0x040fe40003f66270 */
[----:B------:R-:W-:Y:S02]  /*16010*/  ISETP.GE.OR P1, PT, R179, R233, !P1 ;  /* 0x000000e9b300720c */ /* 0x000fe40004f26670 */
[----:B------:R-:W-:Y:S02]  /*16020*/  IADD3 R179, R227, -R179, RZ ;  /* 0x800000b3e3b37210 */ /* 0x000fe40007ffe0ff */
[----:B------:R-:W-:Y:S02]  /*16030*/  ISETP.GE.OR P3, PT, R2, R234, !P3 ;  /* 0x000000ea0200720c */ /* 0x000fe40005f66670 */
[----:B------:R-:W-:Y:S01]  /*16040*/  ISETP.GE.AND P2, PT, R0, R231, PT ;  /* 0x000000e70000720c */ /* 0x000fe20003f46270 */
[----:B-1----:R-:W-:Y:S01]  /*16050*/  FFMA.FTZ R9, R180, -R222, R9 ;  /* 0x800000deb4097223 */ /* 0x002fe20000010009 */
[----:B------:R-:W-:Y:S02]  /*16060*/  IABS R4, R5 ;  /* 0x0000000500047213 */ /* 0x000fe40000000000 */
[----:B------:R-:W-:Y:S02]  /*16070*/  IADD3 R5, R224, -R177, RZ ;  /* 0x800000b1e0057210 */ /* 0x000fe40007ffe0ff */
[----:B------:R1:W2:Y:S01]  /*16080*/  I2F R10, R4 ;  /* 0x00000004000a7306 */ /* 0x0002a20000201400 */
[----:B------:R-:W-:Y:S02]  /*16090*/  FSEL R34, R9, -INF , !P1 ;  /* 0xff80000009227808 */ /* 0x000fe40004800000 */
[C---:B------:R-:W-:Y:S02]  /*160a0*/  ISETP.GE.AND P1, PT, R177.reuse, R229, PT ;  /* 0x000000e5b100720c */ /* 0x040fe40003f26270 */
[----:B------:R-:W-:Y:S01]  /*160b0*/  FSEL R211, R66, -INF , !P3 ;  /* 0xff80000042d37808 */ /* 0x000fe20005800000 */
[----:B------:R-:W-:Y:S01]  /*160c0*/  IMAD.MOV.U32 R66, RZ, RZ, R215 ;  /* 0x000000ffff427224 */ /* 0x000fe200078e00d7 */
[----:B------:R-:W-:Y:S02]  /*160d0*/  ISETP.GE.OR P1, PT, R177, R233, !P1 ;  /* 0x000000e9b100720c */ /* 0x000fe40004f26670 */
[----:B------:R-:W-:Y:S02]  /*160e0*/  ISETP.GE.AND P3, PT, R178, R229, PT ;  /* 0x000000e5b200720c */ /* 0x000fe40003f66270 */
[----:B------:R-:W-:Y:S02]  /*160f0*/  ISETP.GE.OR P2, PT, R0, R235, !P2 ;  /* 0x000000eb0000720c */ /* 0x000fe40005746670 */
[----:B------:R-:W-:Y:S02]  /*16100*/  ISETP.GE.OR P3, PT, R178, R233, !P3 ;  /* 0x000000e9b200720c */ /* 0x000fe40005f66670 */
[----:B------:R-:W-:Y:S02]  /*16110*/  FSEL R214, R65, -INF , !P2 ;  /* 0xff80000041d67808 */ /* 0x000fe40005000000 */
[C---:B------:R-:W-:Y:S04]  /*16120*/  ISETP.GE.AND P2, PT, R0.reuse, R230, PT ;  /* 0x000000e60000720c */ /* 0x040fe80003f46270 */
[----:B------:R-:W-:Y:S02]  /*16130*/  ISETP.GE.OR P2, PT, R0, R234, !P2 ;  /* 0x000000ea0000720c */ /* 0x000fe40005746670 */
[----:B-1----:R-:W-:Y:S01]  /*16140*/  IABS R4, R5 ;  /* 0x0000000500047213 */ /* 0x002fe20000000000 */
[----:B------:R-:W-:Y:S01]  /*16150*/  IMAD.IADD R5, R224, 0x1, -R176 ;  /* 0x00000001e0057824 */ /* 0x000fe200078e0ab0 */
[----:B------:R-:W-:Y:S01]  /*16160*/  FSEL R36, R67, -INF , !P2 ;  /* 0xff80000043247808 */ /* 0x000fe20005000000 */
[----:B--2---:R-:W-:Y:S01]  /*16170*/  FFMA.FTZ R12, R10, -R222, R12 ;  /* 0x800000de0a0c7223 */ /* 0x004fe2000001000c */
[----:B------:R1:W2:Y:S01]  /*16180*/  I2F R8, R4 ;  /* 0x0000000400087306 */ /* 0x0002a20000201400 */
[----:B------:R-:W-:Y:S03]  /*16190*/  ISETP.GE.AND P2, PT, R178, R228, PT ;  /* 0x000000e4b200720c */ /* 0x000fe60003f46270 */
[----:B------:R-:W-:Y:S02]  /*161a0*/  FSEL R33, R12, -INF , !P3 ;  /* 0xff8000000c217808 */ /* 0x000fe40005800000 */
[----:B------:R-:W-:Y:S02]  /*161b0*/  ISETP.GE.AND P3, PT, R176, R229, PT ;  /* 0x000000e5b000720c */ /* 0x000fe40003f66270 */
[----:B------:R-:W-:Y:S02]  /*161c0*/  ISETP.GE.OR P2, PT, R178, R232, !P2 ;  /* 0x000000e8b200720c */ /* 0x000fe40005746670 */
[----:B------:R-:W-:Y:S02]  /*161d0*/  ISETP.GE.OR P3, PT, R176, R233, !P3 ;  /* 0x000000e9b000720c */ /* 0x000fe40005f66670 */
[----:B-1----:R-:W-:Y:S01]  /*161e0*/  IABS R4, R5 ;  /* 0x0000000500047213 */ /* 0x002fe20000000000 */
[-C--:B--2---:R-:W-:Y:S02]  /*161f0*/  FFMA.FTZ R13, R8, -R222.reuse, R13 ;  /* 0x800000de080d7223 */ /* 0x084fe4000001000d */
[C---:B------:R-:W-:Y:S01]  /*16200*/  IMAD.IADD R5, R224.reuse, 0x1, -R111 ;  /* 0x00000001e0057824 */ /* 0x040fe200078e0a6f */
[----:B------:R1:W2:Y:S02]  /*16210*/  I2F R7, R4 ;  /* 0x0000000400077306 */ /* 0x0002a40000201400 */
[----:B------:R-:W-:Y:S02]  /*16220*/  FSEL R32, R13, -INF , !P1 ;  /* 0xff8000000d207808 */ /* 0x000fe40004800000 */
[C---:B------:R-:W-:Y:S04]  /*16230*/  ISETP.GE.AND P1, PT, R111.reuse, R229, PT ;  /* 0x000000e56f00720c */ /* 0x040fe80003f26270 */
[----:B------:R-:W-:Y:S02]  /*16240*/  ISETP.GE.OR P1, PT, R111, R233, !P1 ;  /* 0x000000e96f00720c */ /* 0x000fe40004f26670 */
[----:B-1----:R-:W-:Y:S01]  /*16250*/  IABS R4, R5 ;  /* 0x0000000500047213 */ /* 0x002fe20000000000 */
[----:B--2---:R-:W-:Y:S02]  /*16260*/  FFMA.FTZ R24, R7, -R222, R24 ;  /* 0x800000de07187223 */ /* 0x004fe40000010018 */
[----:B------:R-:W-:Y:S01]  /*16270*/  IMAD.IADD R5, R224, 0x1, -R110 ;  /* 0x00000001e0057824 */ /* 0x000fe200078e0a6e */
[----:B------:R1:W2:Y:S02]  /*16280*/  I2F R6, R4 ;  /* 0x0000000400067306 */ /* 0x0002a40000201400 */
[----:B------:R-:W-:Y:S02]  /*16290*/  FSEL R196, R24, -INF , !P3 ;  /* 0xff80000018c47808 */ /* 0x000fe40005800000 */
[C---:B------:R-:W-:Y:S04]  /*162a0*/  ISETP.GE.AND P3, PT, R177.reuse, R228, PT ;  /* 0x000000e4b100720c */ /* 0x040fe80003f66270 */
[----:B------:R-:W-:Y:S02]  /*162b0*/  ISETP.GE.OR P3, PT, R177, R232, !P3 ;  /* 0x000000e8b100720c */ /* 0x000fe40005f66670 */
[----:B-1----:R-:W-:Y:S01]  /*162c0*/  IABS R4, R5 ;  /* 0x0000000500047213 */ /* 0x002fe20000000000 */
[-C--:B--2---:R-:W-:Y:S01]  /*162d0*/  FFMA.FTZ R25, R6, -R222.reuse, R25 ;  /* 0x800000de06197223 */ /* 0x084fe20000010019 */
[----:B------:R-:W-:Y:S02]  /*162e0*/  IABS R5, R179 ;  /* 0x000000b300057213 */ /* 0x000fe40000000000 */
[----:B------:R1:W2:Y:S02]  /*162f0*/  I2F R19, R4 ;  /* 0x0000000400137306 */ /* 0x0002a40000201400 */
[----:B------:R-:W-:Y:S02]  /*16300*/  FSEL R195, R25, -INF , !P1 ;  /* 0xff80000019c37808 */ /* 0x000fe40004800000 */
[C---:B------:R-:W-:Y:S04]  /*16310*/  ISETP.GE.AND P1, PT, R110.reuse, R229, PT ;  /* 0x000000e56e00720c */ /* 0x040fe80003f26270 */
[----:B------:R-:W-:Y:S02]  /*16320*/  ISETP.GE.OR P1, PT, R110, R233, !P1 ;  /* 0x000000e96e00720c */ /* 0x000fe40004f26670 */
[----:B------:R3:W4:Y:S01]  /*16330*/  I2F R35, R5 ;  /* 0x0000000500237306 */ /* 0x0007220000201400 */
[----:B-1----:R-:W-:Y:S02]  /*16340*/  IMAD.IADD R4, R224, 0x1, -R109 ;  /* 0x00000001e0047824 */ /* 0x002fe400078e0a6d */
[----:B--2---:R-:W-:Y:S03]  /*16350*/  FFMA.FTZ R28, R19, -R222, R28 ;  /* 0x800000de131c7223 */ /* 0x004fe6000001001c */
[----:B------:R-:W-:Y:S02]  /*16360*/  IABS R4, R4 ;  /* 0x0000000400047213 */ /* 0x000fe40000000000 */
[----:B------:R-:W-:Y:S02]  /*16370*/  FSEL R198, R28, -INF , !P1 ;  /* 0xff8000001cc67808 */ /* 0x000fe40004800000 */
[----:B------:R1:W2:Y:S01]  /*16380*/  I2F R20, R4 ;  /* 0x0000000400147306 */ /* 0x0002a20000201400 */
[----:B---3--:R-:W-:Y:S01]  /*16390*/  IMAD.IADD R5, R227, 0x1, -R178 ;  /* 0x00000001e3057824 */ /* 0x008fe200078e0ab2 */
[----:B------:R-:W-:Y:S01]  /*163a0*/  ISETP.GE.AND P1, PT, R109, R229, PT ;  /* 0x000000e56d00720c */ /* 0x000fe20003f26270 */
[-C--:B----4-:R-:W-:Y:S03]  /*163b0*/  FFMA.FTZ R11, R35, -R222.reuse, R11 ;  /* 0x800000de230b7223 */ /* 0x090fe6000001000b */
        /* <DEDUP_REMOVED lines=9> */
[----:B--2---:R-:W-:Y:S01]  /*16450*/  FFMA.FTZ R14, R17, -R222, R14 ;  /* 0x800000de110e7223 */ /* 0x004fe2000001000e */
[----:B------:R-:W-:Y:S02]  /*16460*/  FSEL R17, R11, -INF , !P0 ;  /* 0xff8000000b117808 */ /* 0x000fe40004000000 */
[----:B------:R1:W2:Y:S01]  /*16470*/  I2F R18, R4 ;  /* 0x0000000400127306 */ /* 0x0002a20000201400 */
[----:B------:R-:W-:Y:S02]  /*16480*/  IADD3 R5, R227, -R177, RZ ;  /* 0x800000b1e3057210 */ /* 0x000fe40007ffe0ff */
[----:B------:R-:W-:Y:S02]  /*16490*/  ISETP.GE.AND P0, PT, R108, R229, PT ;  /* 0x000000e56c00720c */ /* 0x000fe40003f06270 */
[----:B------:R-:W-:Y:S02]  /*164a0*/  FSEL R14, R14, -INF , !P2 ;  /* 0xff8000000e0e7808 */ /* 0x000fe40005000000 */
[----:B------:R-:W-:Y:S02]  /*164b0*/  ISETP.GE.OR P0, PT, R108, R233, !P0 ;  /* 0x000000e96c00720c */ /* 0x000fe40004706670 */
        /* <DEDUP_REMOVED lines=10> */
[-C--:B--2---:R-:W-:Y:S02]  /*16560*/  FFMA.FTZ R15, R22, -R222.reuse, R15 ;  /* 0x800000de160f7223 */ /* 0x084fe4000001000f */
[----:B------:R-:W-:Y:S01]  /*16570*/  IMAD.IADD R5, R227, 0x1, -R176 ;  /* 0x00000001e3057824 */ /* 0x000fe200078e0ab0 */
[----:B------:R1:W2:Y:S02]  /*16580*/  I2F R23, R4 ;  /* 0x0000000400177306 */ /* 0x0002a40000201400 */
[----:B------:R-:W-:Y:S02]  /*16590*/  FSEL R15, R15, -INF , !P3 ;  /* 0xff8000000f0f7808 */ /* 0x000fe40005800000 */
[C---:B------:R-:W-:Y:S04]  /*165a0*/  ISETP.GE.AND P3, PT, R105.reuse, R229, PT ;  /* 0x000000e56900720c */ /* 0x040fe80003f66270 */
[----:B------:R-:W-:Y:S02]  /*165b0*/  ISETP.GE.OR P3, PT, R105, R233, !P3 ;  /* 0x000000e96900720c */ /* 0x000fe40005f66670 */
[----:B-1----:R-:W-:Y:S01]  /*165c0*/  IABS R4, R5 ;  /* 0x0000000500047213 */ /* 0x002fe20000000000 */
[----:B--2---:R-:W-:Y:S01]  /*165d0*/  FFMA.FTZ R41, R23, -R222, R41 ;  /* 0x800000de17297223 */ /* 0x004fe20000010029 */
[----:B------:R-:W-:Y:S02]  /*165e0*/  IADD3 R5, R224, -R104, RZ ;  /* 0x80000068e0057210 */ /* 0x000fe40007ffe0ff */
[----:B------:R1:W2:Y:S02]  /*165f0*/  I2F R21, R4 ;  /* 0x0000000400157306 */ /* 0x0002a40000201400 */
[----:B------:R-:W-:Y:S02]  /*16600*/  IABS R5, R5 ;  /* 0x0000000500057213 */ /* 0x000fe40000000000 */
[----:B------:R-:W-:Y:S02]  /*16610*/  FSEL R49, R41, -INF , !P3 ;  /* 0xff80000029317808 */ /* 0x000fe40005800000 */
[C---:B------:R-:W-:Y:S04]  /*16620*/  ISETP.GE.AND P3, PT, R104.reuse, R229, PT ;  /* 0x000000e56800720c */ /* 0x040fe80003f66270 */
[----:B------:R3:W4:Y:S01]  /*16630*/  I2F R7, R5 ;  /* 0x0000000500077306 */ /* 0x0007220000201400 */
[----:B------:R-:W-:Y:S01]  /*16640*/  ISETP.GE.OR P3, PT, R104, R233, !P3 ;  /* 0x000000e96800720c */ /* 0x000fe20005f66670 */
[----:B-1----:R-:W-:Y:S02]  /*16650*/  IMAD.IADD R4, R227, 0x1, -R111 ;  /* 0x00000001e3047824 */ /* 0x002fe400078e0a6f */
[----:B--2---:R-:W-:Y:S02]  /*16660*/  FFMA.FTZ R26, R21, -R222, R26 ;  /* 0x800000de151a7223 */ /* 0x004fe4000001001a */
[----:B------:R-:W-:Y:S01]  /*16670*/  LDSM.16.MT88.4 R20, [R216+0x9000] ;  /* 0x00900000d814783b */ /* 0x000fe20000004200 */
[----:B------:R-:W-:Y:S02]  /*16680*/  IABS R4, R4 ;  /* 0x0000000400047213 */ /* 0x000fe40000000000 */
[----:B------:R-:W-:Y:S02]  /*16690*/  FSEL R194, R26, -INF , !P1 ;  /* 0xff8000001ac27808 */ /* 0x000fe40004800000 */
[----:B------:R1:W2:Y:S01]  /*166a0*/  I2F R16, R4 ;  /* 0x0000000400107306 */ /* 0x0002a20000201400 */
[----:B---3--:R-:W-:Y:S01]  /*166b0*/  IMAD.IADD R5, R224, 0x1, -R103 ;  /* 0x00000001e0057824 */ /* 0x008fe200078e0a67 */
[----:B------:R-:W-:Y:S01]  /*166c0*/  ISETP.GE.AND P1, PT, R109, R228, PT ;  /* 0x000000e46d00720c */ /* 0x000fe20003f26270 */
[----:B----4-:R-:W-:Y:S03]  /*166d0*/  FFMA.FTZ R44, R7, -R222, R44 ;  /* 0x800000de072c7223 */ /* 0x010fe6000001002c */
[----:B------:R-:W-:Y:S02]  /*166e0*/  ISETP.GE.OR P1, PT, R109, R232, !P1 ;  /* 0x000000e86d00720c */ /* 0x000fe40004f26670 */
        /* <DEDUP_REMOVED lines=11> */
[----:B--2---:R-:W-:Y:S03]  /*167a0*/  FFMA.FTZ R45, R6, -R222, R45 ;  /* 0x800000de062d7223 */ /* 0x004fe6000001002d */
[----:B------:R-:W-:Y:S01]  /*167b0*/  MOV R5, R4 ;  /* 0x0000000400057202 */ /* 0x000fe20000000f00 */
[----:B------:R-:W-:Y:S01]  /*167c0*/  IMAD.IADD R4, R224, 0x1, -R102 ;  /* 0x00000001e0047824 */ /* 0x000fe200078e0a66 */
[----:B------:R-:W-:Y:S02]  /*167d0*/  FSEL R67, R45, -INF , !P3 ;  /* 0xff8000002d437808 */ /* 0x000fe40005800000 */
[----:B------:R1:W2:Y:S01]  /*167e0*/  I2F R13, R5 ;  /* 0x00000005000d7306 */ /* 0x0002a20000201400 */
[C---:B------:R-:W-:Y:S02]  /*167f0*/  ISETP.GE.AND P3, PT, R105.reuse, R228, PT ;  /* 0x000000e46900720c */ /* 0x040fe40003f66270 */
[----:B------:R-:W-:Y:S02]  /*16800*/  IABS R4, R4 ;  /* 0x0000000400047213 */ /* 0x000fe40000000000 */
[----:B------:R-:W-:Y:S05]  /*16810*/  ISETP.GE.OR P3, PT, R105, R232, !P3 ;  /* 0x000000e86900720c */ /* 0x000fea0005f66670 */
[----:B------:R-:W3:Y:S01]  /*16820*/  I2F R12, R4 ;  /* 0x00000004000c7306 */ /* 0x000ee20000201400 */
[----:B-1----:R-:W-:Y:S02]  /*16830*/  IMAD.IADD R5, R227, 0x1, -R109 ;  /* 0x00000001e3057824 */ /* 0x002fe400078e0a6d */
[-C--:B--2---:R-:W-:Y:S05]  /*16840*/  FFMA.FTZ R30, R13, -R222.reuse, R30 ;  /* 0x800000de0d1e7223 */ /* 0x084fea000001001e */
[----:B------:R-:W-:Y:S02]  /*16850*/  FSEL R192, R30, -INF , !P0 ;  /* 0xff8000001ec07808 */ /* 0x000fe40004000000 */
[----:B------:R-:W-:Y:S01]  /*16860*/  ISETP.GE.AND P0, PT, R102, R229, PT ;  /* 0x000000e56600720c */ /* 0x000fe20003f06270 */
[-C--:B---3--:R-:W-:Y:S01]  /*16870*/  FFMA.FTZ R56, R12, -R222.reuse, R56 ;  /* 0x800000de0c387223 */ /* 0x088fe20000010038 */
[----:B------:R-:W-:Y:S01]  /*16880*/  IABS R4, R5 ;  /* 0x0000000500047213 */ /* 0x000fe20000000000 */
[----:B------:R-:W-:Y:S01]  /*16890*/  IMAD.IADD R5, R224, 0x1, -R101 ;  /* 0x00000001e0057824 */ /* 0x000fe200078e0a65 */
[----:B------:R-:W-:Y:S02]  /*168a0*/  ISETP.GE.OR P0, PT, R102, R233, !P0 ;  /* 0x000000e96600720c */ /* 0x000fe40004706670 */
[----:B------:R1:W2:Y:S02]  /*168b0*/  I2F R10, R4 ;  /* 0x00000004000a7306 */ /* 0x0002a40000201400 */
[----:B------:R-:W-:Y:S01]  /*168c0*/  FSEL R219, R56, -INF , !P0 ;  /* 0xff80000038db7808 */ /* 0x000fe20004000000 */
[----:B------:R-:W-:Y:S01]  /*168d0*/  IMAD.MOV.U32 R56, RZ, RZ, R36 ;  /* 0x000000ffff387224 */ /* 0x000fe200078e0024 */
[C---:B------:R-:W-:Y:S01]  /*168e0*/  ISETP.GE.AND P0, PT, R101.reuse, R229, PT ;  /* 0x000000e56500720c */ /* 0x040fe20003f06270 */
[----:B------:R-:W-:Y:S03]  /*168f0*/  LDSM.16.MT88.4 R36, [R218+0x9000] ;  /* 0x00900000da24783b */ /* 0x000fe60000004200 */
[----:B------:R-:W-:Y:S02]  /*16900*/  ISETP.GE.OR P0, PT, R101, R233, !P0 ;  /* 0x000000e96500720c */ /* 0x000fe40004706670 */
[----:B-1----:R-:W-:Y:S01]  /*16910*/  IABS R4, R5 ;  /* 0x0000000500047213 */ /* 0x002fe20000000000 */
[----:B--2---:R-:W-:Y:S01]  /*16920*/  FFMA.FTZ R31, R10, -R222, R31 ;  /* 0x800000de0a1f7223 */ /* 0x004fe2000001001f */
[----:B------:R-:W-:Y:S02]  /*16930*/  IADD3 R5, R227, -R108, RZ ;  /* 0x8000006ce3057210 */ /* 0x000fe40007ffe0ff */
[----:B------:R1:W2:Y:S02]  /*16940*/  I2F R9, R4 ;  /* 0x0000000400097306 */ /* 0x0002a40000201400 */
[----:B------:R-:W-:Y:S02]  /*16950*/  FSEL R191, R31, -INF , !P1 ;  /* 0xff8000001fbf7808 */ /* 0x000fe40004800000 */
[C---:B------:R-:W-:Y:S04]  /*16960*/  ISETP.GE.AND P1, PT, R104.reuse, R228, PT ;  /* 0x000000e46800720c */ /* 0x040fe80003f26270 */
[----:B------:R-:W-:Y:S01]  /*16970*/  ISETP.GE.OR P1, PT, R104, R232, !P1 ;  /* 0x000000e86800720c */ /* 0x000fe20004f26670 */
[----:B------:R-:W-:Y:S01]  /*16980*/  IMAD.IADD R104, R227, 0x1, -R104 ;  /* 0x00000001e3687824 */ /* 0x000fe200078e0a68 */
[----:B-1----:R-:W-:Y:S01]  /*16990*/  IABS R4, R5 ;  /* 0x0000000500047213 */ /* 0x002fe20000000000 */
[----:B------:R-:W-:Y:S02]  /*169a0*/  IMAD.IADD R5, R224, 0x1, -R2 ;  /* 0x00000001e0057824 */ /* 0x000fe400078e0a02 */
[----:B--2---:R-:W-:Y:S01]  /*169b0*/  FFMA.FTZ R57, R9, -R222, R57 ;  /* 0x800000de09397223 */ /* 0x004fe20000010039 */
[----:B------:R1:W2:Y:S04]  /*169c0*/  I2F R8, R4 ;  /* 0x0000000400087306 */ /* 0x0002a80000201400 */
[----:B------:R-:W-:Y:S01]  /*169d0*/  FSEL R48, R57, -INF , !P0 ;  /* 0xff80000039307808 */ /* 0x000fe20004000000 */
[----:B------:R-:W-:Y:S01]  /*169e0*/  IMAD.MOV.U32 R57, RZ, RZ, R214 ;  /* 0x000000ffff397224 */ /* 0x000fe200078e00d6 */
[C---:B------:R-:W-:Y:S04]  /*169f0*/  ISETP.GE.AND P0, PT, R103.reuse, R228, PT ;  /* 0x000000e46700720c */ /* 0x040fe80003f06270 */
[----:B------:R-:W-:Y:S02]  /*16a00*/  ISETP.GE.OR P0, PT, R103, R232, !P0 ;  /* 0x000000e86700720c */ /* 0x000fe40004706670 */
[C---:B------:R-:W-:Y:S02]  /*16a10*/  IADD3 R103, R227.reuse, -R103, RZ ;  /* 0x80000067e3677210 */ /* 0x040fe40007ffe0ff */
[----:B-1----:R-:W-:Y:S01]  /*16a20*/  IABS R4, R5 ;  /* 0x0000000500047213 */ /* 0x002fe20000000000 */
[----:B------:R-:W-:Y:S02]  /*16a30*/  IMAD.IADD R5, R227, 0x1, -R105 ;  /* 0x00000001e3057824 */ /* 0x000fe400078e0a69 */
[-C--:B--2---:R-:W-:Y:S01]  /*16a40*/  FFMA.FTZ R42, R8, -R222.reuse, R42 ;  /* 0x800000de082a7223 */ /* 0x084fe2000001002a */
[----:B------:R1:W2:Y:S04]  /*16a50*/  I2F R7, R4 ;  /* 0x0000000400077306 */ /* 0x0002a80000201400 */
[----:B------:R-:W-:Y:S02]  /*16a60*/  FSEL R244, R42, -INF , !P2 ;  /* 0xff8000002af47808 */ /* 0x000fe40005000000 */
[C---:B------:R-:W-:Y:S04]  /*16a70*/  ISETP.GE.AND P2, PT, R2.reuse, R229, PT ;  /* 0x000000e50200720c */ /* 0x040fe80003f46270 */
[----:B------:R-:W-:Y:S02]  /*16a80*/  ISETP.GE.OR P2, PT, R2, R233, !P2 ;  /* 0x000000e90200720c */ /* 0x000fe40005746670 */
[----:B-1----:R-:W-:Y:S01]  /*16a90*/  IABS R4, R5 ;  /* 0x0000000500047213 */ /* 0x002fe20000000000 */
[----:B------:R-:W-:Y:S02]  /*16aa0*/  IMAD.IADD R5, R224, 0x1, -R0 ;  /* 0x00000001e0057824 */ /* 0x000fe400078e0a00 */
[-C--:B--2---:R-:W-:Y:S01]  /*16ab0*/  FFMA.FTZ R60, R7, -R222.reuse, R60 ;  /* 0x800000de073c7223 */ /* 0x084fe2000001003c */
[----:B------:R1:W2:Y:S04]  /*16ac0*/  I2F R6, R4 ;  /* 0x0000000400067306 */ /* 0x0002a80000201400 */
[----:B------:R-:W-:Y:S01]  /*16ad0*/  FSEL R248, R60, -INF , !P2 ;  /* 0xff8000003cf87808 */ /* 0x000fe20005000000 */
[----:B------:R-:W-:Y:S01]  /*16ae0*/  IMAD.MOV.U32 R60, RZ, RZ, R213 ;  /* 0x000000ffff3c7224 */ /* 0x000fe200078e00d5 */
[C---:B------:R-:W-:Y:S04]  /*16af0*/  ISETP.GE.AND P2, PT, R0.reuse, R229, PT ;  /* 0x000000e50000720c */ /* 0x040fe80003f46270 */
[----:B------:R-:W-:Y:S02]  /*16b00*/  ISETP.GE.OR P2, PT, R0, R233, !P2 ;  /* 0x000000e90000720c */ /* 0x000fe40005746670 */
[----:B-1----:R-:W-:Y:S01]  /*16b10*/  IABS R4, R5 ;  /* 0x0000000500047213 */ /* 0x002fe20000000000 */
[----:B--2---:R-:W-:Y:S01]  /*16b20*/  FFMA.FTZ R43, R6, -R222, R43 ;  /* 0x800000de062b7223 */ /* 0x004fe2000001002b */
[----:B------:R-:W-:Y:S02]  /*16b30*/  IABS R6, R103 ;  /* 0x0000006700067213 */ /* 0x000fe40000000000 */
[----:B------:R-:W-:Y:S02]  /*16b40*/  MOV R5, R4 ;  /* 0x0000000400057202 */ /* 0x000fe40000000f00 */
[----:B------:R-:W-:Y:S01]  /*16b50*/  FMNMX.FTZ R4, R181, R3, !PT ;  /* 0x00000003b5047209 */ /* 0x000fe20007810000 */
[----:B------:R1:W2:Y:S01]  /*16b60*/  I2F R12, R6 ;  /* 0x00000006000c7306 */ /* 0x0002a20000201400 */
[----:B------:R-:W-:Y:S02]  /*16b70*/  FSEL R240, R43, -INF , !P3 ;  /* 0xff8000002bf07808 */ /* 0x000fe40005800000 */
[----:B------:R-:W-:Y:S02]  /*16b80*/  FMNMX.FTZ R105, R182, R4, !PT ;  /* 0x00000004b6697209 */ /* 0x000fe40007810000 */
[----:B------:R-:W-:Y:S02]  /*16b90*/  FMNMX.FTZ R4, R187, R100, !PT ;  /* 0x00000064bb047209 */ /* 0x000fe40007810000 */
[----:B------:R-:W-:Y:S02]  /*16ba0*/  FMNMX.FTZ R105, R188, R105, !PT ;  /* 0x00000069bc697209 */ /* 0x000fe40007810000 */
[----:B------:R-:W-:Y:S01]  /*16bb0*/  FMNMX.FTZ R4, R185, R4, !PT ;  /* 0x00000004b9047209 */ /* 0x000fe20007810000 */
[----:B------:R-:W3:Y:S01]  /*16bc0*/  I2F R5, R5 ;  /* 0x0000000500057306 */ /* 0x000ee20000201400 */
[----:B------:R-:W-:Y:S02]  /*16bd0*/  FMNMX.FTZ R105, R186, R105, !PT ;  /* 0x00000069ba697209 */ /* 0x000fe40007810000 */
[----:B------:R-:W-:Y:S02]  /*16be0*/  FMNMX.FTZ R4, R184, R4, !PT ;  /* 0x00000004b8047209 */ /* 0x000fe40007810000 */
[----:B------:R-:W-:Y:S02]  /*16bf0*/  FMNMX.FTZ R105, R200, R105, !PT ;  /* 0x00000069c8697209 */ /* 0x000fe40007810000 */
[----:B------:R-:W-:Y:S02]  /*16c00*/  FMNMX.FTZ R4, R183, R4, !PT ;  /* 0x00000004b7047209 */ /* 0x000fe40007810000 */
[----:B------:R-:W-:Y:S02]  /*16c10*/  FMNMX.FTZ R105, R199, R105, !PT ;  /* 0x00000069c7697209 */ /* 0x000fe40007810000 */
[----:B------:R-:W-:Y:S02]  /*16c20*/  FMNMX.FTZ R4, R202, R4, !PT ;  /* 0x00000004ca047209 */ /* 0x000fe40007810000 */
[----:B------:R-:W-:Y:S01]  /*16c30*/  FMNMX.FTZ R105, R204, R105, !PT ;  /* 0x00000069cc697209 */ /* 0x000fe20007810000 */
[----:B-1----:R-:W-:Y:S01]  /*16c40*/  IMAD.IADD R6, R227, 0x1, -R101 ;  /* 0x00000001e3067824 */ /* 0x002fe200078e0a65 */
[----:B------:R-:W-:Y:S01]  /*16c50*/  FMNMX.FTZ R4, R201, R4, !PT ;  /* 0x00000004c9047209 */ /* 0x000fe20007810000 */
[----:B--2---:R-:W-:Y:S01]  /*16c60*/  FFMA.FTZ R47, R12, -R222, R47 ;  /* 0x800000de0c2f7223 */ /* 0x004fe2000001002f */
[----:B------:R-:W-:Y:S02]  /*16c70*/  FMNMX.FTZ R105, R203, R105, !PT ;  /* 0x00000069cb697209 */ /* 0x000fe40007810000 */
[----:B------:R-:W-:Y:S02]  /*16c80*/  FMNMX.FTZ R4, R205, R4, !PT ;  /* 0x00000004cd047209 */ /* 0x000fe40007810000 */
[----:B------:R-:W-:Y:S02]  /*16c90*/  FMNMX.FTZ R105, R207, R105, !PT ;  /* 0x00000069cf697209 */ /* 0x000fe40007810000 */
[----:B------:R-:W-:Y:S01]  /*16ca0*/  FMNMX.FTZ R4, R206, R4, !PT ;  /* 0x00000004ce047209 */ /* 0x000fe20007810000 */
[----:B---3--:R-:W-:Y:S01]  /*16cb0*/  FFMA.FTZ R61, R5, -R222, R61 ;  /* 0x800000de053d7223 */ /* 0x008fe2000001003d */
[----:B------:R-:W-:Y:S02]  /*16cc0*/  IABS R5, R104 ;  /* 0x0000006800057213 */ /* 0x000fe40000000000 */
[----:B------:R-:W-:Y:S02]  /*16cd0*/  FMNMX.FTZ R4, R209, R4, !PT ;  /* 0x00000004d1047209 */ /* 0x000fe40007810000 */
[----:B------:R-:W-:Y:S01]  /*16ce0*/  FMNMX.FTZ R105, R208, R105, !PT ;  /* 0x00000069d0697209 */ /* 0x000fe20007810000 */
[----:B------:R-:W1:Y:S01]  /*16cf0*/  I2F R9, R5 ;  /* 0x0000000500097306 */ /* 0x000e620000201400 */
        /* <DEDUP_REMOVED lines=11> */
[----:B------:R-:W-:Y:S01]  /*16db0*/  IMAD.IADD R4, R227, 0x1, -R102 ;  /* 0x00000001e3047824 */ /* 0x000fe200078e0a66 */
[----:B------:R-:W-:Y:S01]  /*16dc0*/  FMNMX.FTZ R105, R57, R105, !PT ;  /* 0x0000006939697209 */ /* 0x000fe20007810000 */
[----:B-1----:R-:W-:Y:S01]  /*16dd0*/  FFMA.FTZ R46, R9, -R222, R46 ;  /* 0x800000de092e7223 */ /* 0x002fe2000001002e */
[----:B------:R-:W-:Y:S02]  /*16de0*/  FMNMX.FTZ R104, R56, R104, !PT ;  /* 0x0000006838687209 */ /* 0x000fe40007810000 */
[----:B------:R-:W-:Y:S01]  /*16df0*/  IABS R4, R4 ;  /* 0x0000000400047213 */ /* 0x000fe20000000000 */
[----:B------:R-:W1:Y:S01]  /*16e00*/  SHFL.BFLY PT, R7, R105, 0x2, 0x1f ;  /* 0x0c401f0069077f89 */ /* 0x000e6200000e0000 */
[----:B------:R-:W-:Y:S02]  /*16e10*/  FMNMX.FTZ R5, R189, R106, !PT ;  /* 0x0000006abd057209 */ /* 0x000fe40007810000 */
[----:B------:R2:W3:Y:S01]  /*16e20*/  I2F R10, R4 ;  /* 0x00000004000a7306 */ /* 0x0004e20000201400 */
[----:B------:R-:W-:Y:S02]  /*16e30*/  FSEL R249, R46, -INF , !P1 ;  /* 0xff8000002ef97808 */ /* 0x000fe40004800000 */
[----:B------:R-:W-:Y:S02]  /*16e40*/  FMNMX.FTZ R5, R34, R5, !PT ;  /* 0x0000000522057209 */ /* 0x000fe40007810000 */
[----:B------:R-:W4:Y:S01]  /*16e50*/  SHFL.BFLY PT, R8, R104, 0x2, 0x1f ;  /* 0x0c401f0068087f89 */ /* 0x000f2200000e0000 */
[-C--:B------:R-:W-:Y:S02]  /*16e60*/  ISETP.GE.AND P1, PT, R2, R228.reuse, PT ;  /* 0x000000e40200720c */ /* 0x080fe40003f26270 */
[----:B------:R-:W-:Y:S02]  /*16e70*/  FMNMX.FTZ R5, R33, R5, !PT ;  /* 0x0000000521057209 */ /* 0x000fe40007810000 */
[----:B------:R-:W-:Y:S02]  /*16e80*/  ISETP.GE.AND P3, PT, R102, R228, PT ;  /* 0x000000e46600720c */ /* 0x000fe40003f66270 */
[----:B------:R-:W-:Y:S02]  /*16e90*/  FMNMX.FTZ R5, R32, R5, !PT ;  /* 0x0000000520057209 */ /* 0x000fe40007810000 */
[-C--:B------:R-:W-:Y:S02]  /*16ea0*/  ISETP.GE.OR P1, PT, R2, R232.reuse, !P1 ;  /* 0x000000e80200720c */ /* 0x080fe40004f26670 */
[----:B------:R-:W-:Y:S02]  /*16eb0*/  FMNMX.FTZ R5, R196, R5, !PT ;  /* 0x00000005c4057209 */ /* 0x000fe40007810000 */
[----:B------:R-:W-:Y:S02]  /*16ec0*/  ISETP.GE.OR P3, PT, R102, R232, !P3 ;  /* 0x000000e86600720c */ /* 0x000fe40005f66670 */
[----:B------:R-:W-:Y:S02]  /*16ed0*/  FSEL R65, R61, -INF , !P2 ;  /* 0xff8000003d417808 */ /* 0x000fe40005000000 */
[----:B-1----:R-:W-:Y:S02]  /*16ee0*/  FMNMX.FTZ R105, R105, R7, !PT ;  /* 0x0000000769697209 */ /* 0x002fe40007810000 */
[----:B--2---:R-:W-:Y:S01]  /*16ef0*/  IABS R4, R6 ;  /* 0x0000000600047213 */ /* 0x004fe20000000000 */
[----:B---3--:R-:W-:Y:S01]  /*16f00*/  FFMA.FTZ R58, R10, -R222, R58 ;  /* 0x800000de0a3a7223 */ /* 0x008fe2000001003a */
[----:B------:R-:W-:Y:S02]  /*16f10*/  FSEL R245, R47, -INF , !P0 ;  /* 0xff8000002ff57808 */ /* 0x000fe40004000000 */
[----:B------:R-:W-:Y:S02]  /*16f20*/  MOV R6, R4 ;  /* 0x0000000400067202 */ /* 0x000fe40000000f00 */
[----:B----4-:R-:W-:Y:S02]  /*16f30*/  FMNMX.FTZ R104, R104, R8, !PT ;  /* 0x0000000868687209 */ /* 0x010fe40007810000 */
[----:B------:R1:W2:Y:S01]  /*16f40*/  I2F R11, R6 ;  /* 0x00000006000b7306 */ /* 0x0002a20000201400 */
[----:B------:R-:W-:Y:S01]  /*16f50*/  FMNMX.FTZ R4, R195, R5, !PT ;  /* 0x00000005c3047209 */ /* 0x000fe20007810000 */
[----:B------:R-:W-:Y:S01]  /*16f60*/  IMAD.IADD R5, R227, 0x1, -R2 ;  /* 0x00000001e3057824 */ /* 0x000fe200078e0a02 */
[----:B------:R-:W3:Y:S01]  /*16f70*/  SHFL.BFLY PT, R8, R105, 0x1, 0x1f ;  /* 0x0c201f0069087f89 */ /* 0x000ee200000e0000 */
[----:B------:R-:W-:Y:S02]  /*16f80*/  FSEL R61, R58, -INF , !P3 ;  /* 0xff8000003a3d7808 */ /* 0x000fe40005800000 */
[----:B------:R-:W-:Y:S02]  /*16f90*/  FMNMX.FTZ R7, R198, R4, !PT ;  /* 0x00000004c6077209 */ /* 0x000fe40007810000 */
[----:B------:R-:W-:Y:S02]  /*16fa0*/  IABS R4, R5 ;  /* 0x0000000500047213 */ /* 0x000fe40000000000 */
[CC--:B------:R-:W-:Y:S02]  /*16fb0*/  ISETP.GE.AND P0, PT, R0.reuse, R228.reuse, PT ;  /* 0x000000e40000720c */ /* 0x0c0fe40003f06270 */
[----:B------:R-:W4:Y:S01]  /*16fc0*/  I2F R9, R4 ;  /* 0x0000000400097306 */ /* 0x000f220000201400 */
[C---:B------:R-:W-:Y:S02]  /*16fd0*/  ISETP.GE.AND P2, PT, R101.reuse, R228, PT ;  /* 0x000000e46500720c */ /* 0x040fe40003f46270 */
[-C--:B------:R-:W-:Y:S02]  /*16fe0*/  ISETP.GE.OR P0, PT, R0, R232.reuse, !P0 ;  /* 0x000000e80000720c */ /* 0x080fe40004706670 */
[----:B------:R-:W-:Y:S02]  /*16ff0*/  ISETP.GE.OR P2, PT, R101, R232, !P2 ;  /* 0x000000e86500720c */ /* 0x000fe40005746670 */
[----:B-1----:R-:W-:Y:S01]  /*17000*/  FMNMX.FTZ R6, R190, R107, !PT ;  /* 0x0000006bbe067209 */ /* 0x002fe20007810000 */
[----:B--2---:R-:W-:Y:S01]  /*17010*/  FFMA.FTZ R59, R11, -R222, R59 ;  /* 0x800000de0b3b7223 */ /* 0x004fe2000001003b */
[----:B---3--:R-:W-:Y:S02]  /*17020*/  FMNMX.FTZ R105, R105, R8, !PT ;  /* 0x0000000869697209 */ /* 0x008fe40007810000 */
[----:B------:R-:W-:Y:S02]  /*17030*/  FMNMX.FTZ R5, R17, R6, !PT ;  /* 0x0000000611057209 */ /* 0x000fe40007810000 */
[C---:B------:R-:W-:Y:S01]  /*17040*/  FSETP.NEU.FTZ.AND P3, PT, R105.reuse, -INF , PT ;  /* 0xff8000006900780b */ /* 0x040fe20003f7d000 */
[----:B------:R-:W-:Y:S01]  /*17050*/  FMUL.FTZ R109, R105, c[0x0][0x23c] ;  /* 0x00008f00696d7a20 */ /* 0x000fe20000410000 */
[----:B------:R-:W-:Y:S02]  /*17060*/  FMNMX.FTZ R5, R14, R5, !PT ;  /* 0x000000050e057209 */ /* 0x000fe40007810000 */
[----:B------:R-:W-:Y:S01]  /*17070*/  FMNMX.FTZ R6, R197, R7, !PT ;  /* 0x00000007c5067209 */ /* 0x000fe20007810000 */
[----:B------:R-:W-:Y:S01]  /*17080*/  IMAD.IADD R7, R227, 0x1, -R0 ;  /* 0x00000001e3077824 */ /* 0x000fe200078e0a00 */
[----:B------:R-:W-:Y:S01]  /*17090*/  FMNMX.FTZ R5, R15, R5, !PT ;  /* 0x000000050f057209 */ /* 0x000fe20007810000 */
[----:B----4-:R-:W-:Y:S01]  /*170a0*/  FFMA.FTZ R62, R9, -R222, R62 ;  /* 0x800000de093e7223 */ /* 0x010fe2000001003e */
[----:B------:R-:W-:Y:S02]  /*170b0*/  FSEL R109, R109, RZ, P3 ;  /* 0x000000ff6d6d7208 */ /* 0x000fe40001800000 */
        /* <DEDUP_REMOVED lines=8> */
[----:B------:R-:W-:Y:S02]  /*17140*/  IABS R4, R7 ;  /* 0x0000000700047213 */ /* 0x000fe40000000000 */
[----:B------:R-:W-:Y:S02]  /*17150*/  FMNMX.FTZ R2, R244, R2, !PT ;  /* 0x00000002f4027209 */ /* 0x000fe40007810000 */
[----:B------:R-:W-:Y:S02]  /*17160*/  FMNMX.FTZ R103, R67, R6, !PT ;  /* 0x0000000643677209 */ /* 0x000fe40007810000 */
[----:B------:R-:W-:Y:S01]  /*17170*/  FMNMX.FTZ R2, R240, R2, !PT ;  /* 0x00000002f0027209 */ /* 0x000fe20007810000 */
[----:B------:R-:W2:Y:S01]  /*17180*/  I2F R6, R4 ;  /* 0x0000000400067306 */ /* 0x000ea20000201400 */
[----:B------:R-:W-:Y:S02]  /*17190*/  FSEL R46, R59, -INF , !P2 ;  /* 0xff8000003b2e7808 */ /* 0x000fe40005000000 */
[----:B------:R-:W-:Y:S01]  /*171a0*/  FMNMX.FTZ R0, R249, R2, !PT ;  /* 0x00000002f9007209 */ /* 0x000fe20007810000 */
[----:B------:R-:W-:Y:S01]  /*171b0*/  FFMA.FTZ R2, R181, c[0x0][0x23c], -R109 ;  /* 0x00008f00b5027a23 */ /* 0x000fe2000001086d */
[----:B------:R-:W-:Y:S02]  /*171c0*/  FSEL R223, R62, -INF , !P1 ;  /* 0xff8000003edf7808 */ /* 0x000fe40004800000 */
[----:B------:R-:W-:Y:S02]  /*171d0*/  FMNMX.FTZ R0, R245, R0, !PT ;  /* 0x00000000f5007209 */ /* 0x000fe40007810000 */
[----:B------:R-:W-:Y:S01]  /*171e0*/  FMNMX.FTZ R103, R219, R103, !PT ;  /* 0x00000067db677209 */ /* 0x000fe20007810000 */
[----:B------:R3:W-:Y:S01]  /*171f0*/  MUFU.EX2 R239, R2 ;  /* 0x0000000200ef7308 */ /* 0x0007e20000000800 */
[----:B------:R-:W-:Y:S02]  /*17200*/  FMNMX.FTZ R0, R61, R0, !PT ;  /* 0x000000003d007209 */ /* 0x000fe40007810000 */
[----:B------:R-:W-:Y:S02]  /*17210*/  FMNMX.FTZ R103, R48, R103, !PT ;  /* 0x0000006730677209 */ /* 0x000fe40007810000 */
[----:B------:R-:W-:Y:S02]  /*17220*/  FMNMX.FTZ R0, R46, R0, !PT ;  /* 0x000000002e007209 */ /* 0x000fe40007810000 */
[----:B------:R-:W-:Y:S02]  /*17230*/  FMNMX.FTZ R103, R248, R103, !PT ;  /* 0x00000067f8677209 */ /* 0x000fe40007810000 */
[----:B------:R-:W-:Y:S02]  /*17240*/  FMNMX.FTZ R0, R223, R0, !PT ;  /* 0x00000000df007209 */ /* 0x000fe40007810000 */
[----:B------:R-:W-:Y:S02]  /*17250*/  FMNMX.FTZ R103, R65, R103, !PT ;  /* 0x0000006741677209 */ /* 0x000fe40007810000 */
[----:B-1----:R-:W-:Y:S01]  /*17260*/  FMNMX.FTZ R104, R104, R5, !PT ;  /* 0x0000000568687209 */ /* 0x002fe20007810000 */
[----:B--2---:R-:W-:Y:S02]  /*17270*/  FFMA.FTZ R63, R6, -R222, R63 ;  /* 0x800000de063f7223 */ /* 0x004fe4000001003f */
[----:B------:R-:W1:Y:S01]  /*17280*/  SHFL.BFLY PT, R4, R103, 0x2, 0x1f ;  /* 0x0c401f0067047f89 */ /* 0x000e6200000e0000 */
[C---:B------:R-:W-:Y:S01]  /*17290*/  FSETP.NEU.FTZ.AND P2, PT, R104.reuse, -INF , PT ;  /* 0xff8000006800780b */ /* 0x040fe20003f5d000 */
[----:B------:R-:W-:Y:S01]  /*172a0*/  FMUL.FTZ R110, R104, c[0x0][0x23c] ;  /* 0x00008f00686e7a20 */ /* 0x000fe20000410000 */
[----:B------:R-:W-:Y:S04]  /*172b0*/  FSEL R108, R63, -INF , !P0 ;  /* 0xff8000003f6c7808 */ /* 0x000fe80004000000 */
[----:B------:R-:W-:Y:S01]  /*172c0*/  FMNMX.FTZ R0, R108, R0, !PT ;  /* 0x000000006c007209 */ /* 0x000fe20007810000 */
[--C-:B---3--:R-:W-:Y:S01]  /*172d0*/  FFMA.FTZ R2, R182, c[0x0][0x23c], -R109.reuse ;  /* 0x00008f00b6027a23 */ /* 0x108fe2000001086d */
[----:B------:R-:W-:Y:S03]  /*172e0*/  FSEL R110, R110, RZ, P2 ;  /* 0x000000ff6e6e7208 */ /* 0x000fe60001000000 */
[----:B------:R-:W2:Y:S01]  /*172f0*/  MUFU.EX2 R225, R2 ;  /* 0x0000000200e17308 */ /* 0x000ea20000000800 */
[----:B-1----:R-:W-:Y:S01]  /*17300*/  FMNMX.FTZ R103, R103, R4, !PT ;  /* 0x0000000467677209 */ /* 0x002fe20007810000 */
[--C-:B------:R-:W-:Y:S04]  /*17310*/  FFMA.FTZ R4, R187, c[0x0][0x23c], -R110.reuse ;  /* 0x00008f00bb047a23 */ /* 0x100fe8000001086e */
[----:B------:R-:W1:Y:S04]  /*17320*/  SHFL.BFLY PT, R5, R103, 0x1, 0x1f ;  /* 0x0c201f0067057f89 */ /* 0x000e6800000e0000 */
[----:B------:R3:W-:Y:S01]  /*17330*/  MUFU.EX2 R214, R4 ;  /* 0x0000000400d67308 */ /* 0x0007e20000000800 */
[----:B--2---:R-:W-:Y:S03]  /*17340*/  F2FP.BF16.PACK_AB R176, R225, R239 ;  /* 0x000000efe1b0723e */ /* 0x004fe600000010ff */
[----:B------:R-:W2:Y:S01]  /*17350*/  SHFL.BFLY PT, R2, R0, 0x2, 0x1f ;  /* 0x0c401f0000027f89 */ /* 0x000ea200000e0000 */
[----:B-1----:R-:W-:Y:S01]  /*17360*/  FMNMX.FTZ R103, R103, R5, !PT ;  /* 0x0000000567677209 */ /* 0x002fe20007810000 */
[--C-:B---3--:R-:W-:Y:S01]  /*17370*/  FFMA.FTZ R4, R185, c[0x0][0x23c], -R110.reuse ;  /* 0x00008f00b9047a23 */ /* 0x108fe2000001086e */
[----:B------:R-:W-:Y:S02]  /*17380*/  MOV R185, R61 ;  /* 0x0000003d00b97202 */ /* 0x000fe40000000f00 */
[C---:B------:R-:W-:Y:S01]  /*17390*/  FSETP.NEU.FTZ.AND P1, PT, R103.reuse, -INF , PT ;  /* 0xff8000006700780b */ /* 0x040fe20003f3d000 */
[----:B------:R-:W-:Y:S01]  /*173a0*/  FMUL.FTZ R111, R103, c[0x0][0x23c] ;  /* 0x00008f00676f7a20 */ /* 0x000fe20000410000 */
[----:B------:R1:W3:Y:S01]  /*173b0*/  MUFU.EX2 R243, R4 ;  /* 0x0000000400f37308 */ /* 0x0002e20000000800 */
[----:B--2---:R-:W-:Y:S01]  /*173c0*/  FMNMX.FTZ R0, R0, R2, !PT ;  /* 0x0000000200007209 */ /* 0x004fe20007810000 */
[----:B------:R-:W-:Y:S02]  /*173d0*/  FFMA.FTZ R2, R184, c[0x0][0x23c], -R110 ;  /* 0x00008f00b8027a23 */ /* 0x000fe4000001086e */
[----:B------:R-:W-:Y:S06]  /*173e0*/  FSEL R111, R111, RZ, P1 ;  /* 0x000000ff6f6f7208 */ /* 0x000fec0000800000 */
[----:B------:R2:W-:Y:S01]  /*173f0*/  MUFU.EX2 R58, R2 ;  /* 0x00000002003a7308 */ /* 0x0005e20000000800 */
[--C-:B-1----:R-:W-:Y:S01]  /*17400*/  FFMA.FTZ R4, R188, c[0x0][0x23c], -R109.reuse ;  /* 0x00008f00bc047a23 */ /* 0x102fe2000001086d */
[----:B---3--:R-:W-:Y:S01]  /*17410*/  F2FP.BF16.PACK_AB R177, R243, R214 ;  /* 0x000000d6f3b1723e */ /* 0x008fe200000010ff */
[----:B------:R-:W-:Y:S07]  /*17420*/  IMAD.MOV.U32 R188, RZ, RZ, R46 ;  /* 0x000000ffffbc7224 */ /* 0x000fee00078e002e */
[----:B------:R1:W-:Y:S01]  /*17430*/  MUFU.EX2 R247, R4 ;  /* 0x0000000400f77308 */ /* 0x0003e20000000800 */
[----:B--2---:R-:W2:Y:S01]  /*17440*/  SHFL.BFLY PT, R2, R0, 0x1, 0x1f ;  /* 0x0c201f0000027f89 */ /* 0x004ea200000e0000 */
[----:B-1----:R-:W-:Y:S02]  /*17450*/  FFMA.FTZ R4, R186, c[0x0][0x23c], -R109 ;  /* 0x00008f00ba047a23 */ /* 0x002fe4000001086d */
[----:B------:R-:W-:Y:S06]  /*17460*/  IMAD.MOV.U32 R186, RZ, RZ, R65 ;  /* 0x000000ffffba7224 */ /* 0x000fec00078e0041 */
[----:B------:R1:W3:Y:S01]  /*17470*/  MUFU.EX2 R221, R4 ;  /* 0x0000000400dd7308 */ /* 0x0002e20000000800 */
[----:B--2---:R-:W-:Y:S01]  /*17480*/  FMNMX.FTZ R102, R0, R2, !PT ;  /* 0x0000000200667209 */ /* 0x004fe20007810000 */
[--C-:B------:R-:W-:Y:S03]  /*17490*/  FFMA.FTZ R0, R33, c[0x0][0x23c], -R111.reuse ;  /* 0x00008f0021007a23 */ /* 0x100fe6000001086f */
[C---:B------:R-:W-:Y:S01]  /*174a0*/  FSETP.NEU.FTZ.AND P0, PT, R102.reuse, -INF , PT ;  /* 0xff8000006600780b */ /* 0x040fe20003f1d000 */
[----:B------:R-:W-:Y:S04]  /*174b0*/  FMUL.FTZ R184, R102, c[0x0][0x23c] ;  /* 0x00008f0066b87a20 */ /* 0x000fe80000410000 */
[----:B------:R2:W-:Y:S01]  /*174c0*/  MUFU.EX2 R47, R0 ;  /* 0x00000000002f7308 */ /* 0x0005e20000000800 */
[----:B------:R-:W-:Y:S05]  /*174d0*/  FSEL R184, R184, RZ, P0 ;  /* 0x000000ffb8b87208 */ /* 0x000fea0000000000 */
[----:B------:R-:W-:Y:S04]  /*174e0*/  FFMA.FTZ R2, R15, c[0x0][0x23c], -R184 ;  /* 0x00008f000f027a23 */ /* 0x000fe800000108b8 */
[----:B------:R4:W-:Y:S01]  /*174f0*/  MUFU.EX2 R238, R2 ;  /* 0x0000000200ee7308 */ /* 0x0009e20000000800 */
[----:B-1----:R-:W-:Y:S01]  /*17500*/  FFMA.FTZ R4, R183, c[0x0][0x23c], -R110 ;  /* 0x00008f00b7047a23 */ /* 0x002fe2000001086e */
[----:B---3--:R-:W-:Y:S08]  /*17510*/  F2FP.BF16.PACK_AB R178, R221, R247 ;  /* 0x000000f7ddb2723e */ /* 0x008ff000000010ff */
[----:B------:R1:W3:Y:S01]  /*17520*/  MUFU.EX2 R187, R4 ;  /* 0x0000000400bb7308 */ /* 0x0002e20000000800 */
[--C-:B--2---:R-:W-:Y:S09]  /*17530*/  FFMA.FTZ R0, R32, c[0x0][0x23c], -R111.reuse ;  /* 0x00008f0020007a23 */ /* 0x104ff2000001086f */
[----:B------:R2:W2:Y:S01]  /*17540*/  MUFU.EX2 R236, R0 ;  /* 0x0000000000ec7308 */ /* 0x0004a20000000800 */
[----:B----4-:R-:W-:Y:S01]  /*17550*/  FSEL R2, R104, RZ, P2 ;  /* 0x000000ff68027208 */ /* 0x010fe20001000000 */
[--C-:B-1----:R-:W-:Y:S01]  /*17560*/  FFMA.FTZ R4, R189, c[0x0][0x23c], -R111.reuse ;  /* 0x00008f00bd047a23 */ /* 0x102fe2000001086f */
[----:B---3--:R-:W-:Y:S01]  /*17570*/  F2FP.BF16.PACK_AB R179, R187, R58 ;  /* 0x0000003abbb3723e */ /* 0x008fe200000010ff */
[----:B------:R-:W-:Y:S06]  /*17580*/  IMAD.MOV.U32 R189, RZ, RZ, R48 ;  /* 0x000000ffffbd7224 */ /* 0x000fec00078e0030 */
[----:B------:R1:W-:Y:S01]  /*17590*/  MUFU.EX2 R213, R4 ;  /* 0x0000000400d57308 */ /* 0x0003e20000000800 */
[----:B--2---:R-:W-:Y:S01]  /*175a0*/  FFMA.FTZ R0, R190, c[0x0][0x23c], -R184 ;  /* 0x00008f00be007a23 */ /* 0x004fe200000108b8 */
[----:B------:R-:W-:Y:S01]  /*175b0*/  F2FP.BF16.PACK_AB R182, R236, R47 ;  /* 0x0000002fecb6723e */ /* 0x000fe200000010ff */
[----:B------:R-:W-:Y:S07]  /*175c0*/  IMAD.MOV.U32 R190, RZ, RZ, R56 ;  /* 0x000000ffffbe7224 */ /* 0x000fee00078e0038 */
[----:B------:R2:W-:Y:S01]  /*175d0*/  MUFU.EX2 R226, R0 ;  /* 0x0000000000e27308 */ /* 0x0005e20000000800 */
[----:B-1----:R-:W-:Y:S09]  /*175e0*/  FFMA.FTZ R4, R34, c[0x0][0x23c], -R111 ;  /* 0x00008f0022047a23 */ /* 0x002ff2000001086f */
[----:B------:R-:W1:Y:S01]  /*175f0*/  MUFU.EX2 R251, R4 ;  /* 0x0000000400fb7308 */ /* 0x000e620000000800 */
[--C-:B--2---:R-:W-:Y:S09]  /*17600*/  FFMA.FTZ R0, R17, c[0x0][0x23c], -R184.reuse ;  /* 0x00008f0011007a23 */ /* 0x104ff200000108b8 */
[----:B------:R2:W3:Y:S01]  /*17610*/  MUFU.EX2 R215, R0 ;  /* 0x0000000000d77308 */ /* 0x0004e20000000800 */
[----:B-1----:R-:W-:Y:S01]  /*17620*/  F2FP.BF16.PACK_AB R180, R251, R213 ;  /* 0x000000d5fbb4723e */ /* 0x002fe200000010ff */
[----:B--2---:R-:W-:Y:S01]  /*17630*/  FFMA.FTZ R0, R14, c[0x0][0x23c], -R184 ;  /* 0x00008f000e007a23 */ /* 0x004fe200000108b8 */
[----:B---3--:R-:W-:Y:S07]  /*17640*/  F2FP.BF16.PACK_AB R181, R215, R226 ;  /* 0x000000e2d7b5723e */ /* 0x008fee00000010ff */
[----:B------:R1:W2:Y:S02]  /*17650*/  MUFU.EX2 R51, R0 ;  /* 0x0000000000337308 */ /* 0x0002a40000000800 */
[----:B-1----:R-:W-:Y:S02]  /*17660*/  FSEL R0, R105, RZ, P3 ;  /* 0x000000ff69007208 */ /* 0x002fe40001800000 */
[----:B--2---:R-:W-:Y:S03]  /*17670*/  F2FP.BF16.PACK_AB R183, R238, R51 ;  /* 0x00000033eeb7723e */ /* 0x004fe600000010ff */
[----:B------:R-:W-:Y:S04]  /*17680*/  FADD.FTZ R0, -R0, R3 ;  /* 0x0000000300007221 */ /* 0x000fe80000010100 */
[----:B------:R-:W-:Y:S04]  /*17690*/  FMUL.FTZ R0, R0, c[0x0][0x23c] ;  /* 0x00008f0000007a20 */ /* 0x000fe80000410000 */
[----:B------:R1:W2:Y:S02]  /*176a0*/  MUFU.EX2 R101, R0 ;  /* 0x0000000000657308 */ /* 0x0002a40000000800 */
[----:B-1----:R-:W-:Y:S01]  /*176b0*/  FADD.FTZ R0, -R2, R100 ;  /* 0x0000006402007221 */ /* 0x002fe20000010100 */
[----:B------:R-:W-:Y:S01]  /*176c0*/  FSEL R2, R103, RZ, P1 ;  /* 0x000000ff67027208 */ /* 0x000fe20000800000 */
[C---:B--2---:R-:W-:Y:S02]  /*176d0*/  FMUL.FTZ R4, R101.reuse, R112 ;  /* 0x0000007065047220 */ /* 0x044fe40000410000 */
[----:B------:R-:W-:Y:S02]  /*176e0*/  FMUL.FTZ R0, R0, c[0x0][0x23c] ;  /* 0x00008f0000007a20 */ /* 0x000fe40000410000 */
[C---:B------:R-:W-:Y:S02]  /*176f0*/  FMUL.FTZ R5, R101.reuse, R113 ;  /* 0x0000007165057220 */ /* 0x040fe40000410000 */
[----:B------:R1:W2:Y:S01]  /*17700*/  MUFU.EX2 R100, R0 ;  /* 0x0000000000647308 */ /* 0x0002a20000000800 */
[C---:B------:R-:W-:Y:S02]  /*17710*/  FMUL.FTZ R16, R101.reuse, R124 ;  /* 0x0000007c65107220 */ /* 0x040fe40000410000 */
[C---:B------:R-:W-:Y:S02]  /*17720*/  FMUL.FTZ R17, R101.reuse, R125 ;  /* 0x0000007d65117220 */ /* 0x040fe40000410000 */
[C---:B------:R-:W-:Y:S01]  /*17730*/  FMUL.FTZ R32, R101.reuse, R140 ;  /* 0x0000008c65207220 */ /* 0x040fe20000410000 */
[----:B------:R-:W-:Y:S01]  /*17740*/  MOV R140, R243 ;  /* 0x000000f3008c7202 */ /* 0x000fe20000000f00 */
        /* <DEDUP_REMOVED lines=11> */
[----:B--2---:R-:W-:Y:S02]  /*17800*/  FMUL.FTZ R6, R100, R114 ;  /* 0x0000007264067220 */ /* 0x004fe40000410000 */
[----:B------:R-:W-:Y:S02]  /*17810*/  FMUL.FTZ R0, R0, c[0x0][0x23c] ;  /* 0x00008f0000007a20 */ /* 0x000fe40000410000 */
[C---:B------:R-:W-:Y:S02]  /*17820*/  FMUL.FTZ R7, R100.reuse, R115 ;  /* 0x0000007364077220 */ /* 0x040fe40000410000 */
[----:B------:R1:W2:Y:S01]  /*17830*/  MUFU.EX2 R3, R0 ;  /* 0x0000000000037308 */ /* 0x0002a20000000800 */
[----:B------:R-:W3:Y:S01]  /*17840*/  LDSM.16.MT88.4 R112, [R218+0xa000] ;  /* 0x00a00000da70783b */ /* 0x000ee20000004200 */
[C---:B------:R-:W-:Y:S02]  /*17850*/  FMUL.FTZ R18, R100.reuse, R126 ;  /* 0x0000007e64127220 */ /* 0x040fe40000410000 */
[C---:B------:R-:W-:Y:S01]  /*17860*/  FMUL.FTZ R19, R100.reuse, R127 ;  /* 0x0000007f64137220 */ /* 0x040fe20000410000 */
[-C--:B------:R-:W-:Y:S01]  /*17870*/  HMMA.16816.F32.BF16 R4, R176, R20.reuse, R4 ;  /* 0x00000014b004723c */ /* 0x080fe20000041804 */
[C---:B------:R-:W-:Y:S02]  /*17880*/  FMUL.FTZ R34, R100.reuse, R142 ;  /* 0x0000008e64227220 */ /* 0x040fe40000410000 */
[----:B------:R-:W-:Y:S01]  /*17890*/  FMUL.FTZ R35, R100, R143 ;  /* 0x0000008f64237220 */ /* 0x000fe20000410000 */
[----:B------:R-:W-:Y:S01]  /*178a0*/  LDSM.16.MT88.4 R124, [R218+0x9400] ;  /* 0x00940000da7c783b */ /* 0x000fe20000004200 */
[----:B------:R-:W-:Y:S02]  /*178b0*/  IMAD.MOV.U32 R106, RZ, RZ, R237 ;  /* 0x000000ffff6a7224 */ /* 0x000fe400078e00ed */
[----:B------:R-:W-:Y:S02]  /*178c0*/  IMAD.MOV.U32 R142, RZ, RZ, R47 ;  /* 0x000000ffff8e7224 */ /* 0x000fe400078e002f */
[----:B------:R-:W-:Y:S03]  /*178d0*/  FFMA.FTZ R106, R106, c[0x0][0x23c], -R109 ;  /* 0x00008f006a6a7a23 */ /* 0x000fe6000001086d */
[----:B------:R-:W-:Y:S02]  /*178e0*/  IMAD.MOV.U32 R143, RZ, RZ, R58 ;  /* 0x000000ffff8f7224 */ /* 0x000fe400078e003a */
[C---:B------:R-:W-:Y:S02]  /*178f0*/  FMUL.FTZ R70, R100.reuse, R70 ;  /* 0x0000004664467220 */ /* 0x040fe40000410000 */
[C---:B------:R-:W-:Y:S02]  /*17900*/  FMUL.FTZ R71, R100.reuse, R71 ;  /* 0x0000004764477220 */ /* 0x040fe40000410000 */
[----:B------:R-:W-:Y:S02]  /*17910*/  FMUL.FTZ R82, R100, R82 ;  /* 0x0000005264527220 */ /* 0x000fe40000410000 */
[----:B-1----:R-:W-:Y:S02]  /*17920*/  FADD.FTZ R0, -R2, R107 ;  /* 0x0000006b02007221 */ /* 0x002fe40000010100 */
[----:B------:R-:W-:Y:S02]  /*17930*/  FFMA.FTZ R2, R200, c[0x0][0x23c], -R109 ;  /* 0x00008f00c8027a23 */ /* 0x000fe4000001086d */
[----:B------:R-:W-:Y:S02]  /*17940*/  FMUL.FTZ R0, R0, c[0x0][0x23c] ;  /* 0x00008f0000007a20 */ /* 0x000fe40000410000 */
[----:B------:R1:W-:Y:S01]  /*17950*/  MUFU.EX2 R45, R2 ;  /* 0x00000002002d7308 */ /* 0x0003e20000000800 */
[C---:B--2---:R-:W-:Y:S01]  /*17960*/  FMUL.FTZ R25, R3.reuse, R133 ;  /* 0x0000008503197220 */ /* 0x044fe20000410000 */
[----:B------:R-:W-:Y:S01]  /*17970*/  MOV R133, R248 ;  /* 0x000000f800857202 */ /* 0x000fe20000000f00 */
[C---:B------:R-:W-:Y:S02]  /*17980*/  FMUL.FTZ R24, R3.reuse, R132 ;  /* 0x0000008403187220 */ /* 0x040fe40000410000 */
[----:B------:R-:W-:Y:S02]  /*17990*/  IMAD.MOV.U32 R132, RZ, RZ, R247 ;  /* 0x000000ffff847224 */ /* 0x000fe400078e00f7 */
[C---:B------:R-:W-:Y:S02]  /*179a0*/  FMUL.FTZ R8, R3.reuse, R116 ;  /* 0x0000007403087220 */ /* 0x040fe40000410000 */
[C---:B------:R-:W-:Y:S01]  /*179b0*/  FMUL.FTZ R9, R3.reuse, R117 ;  /* 0x0000007503097220 */ /* 0x040fe20000410000 */
[----:B------:R-:W2:Y:S01]  /*179c0*/  MUFU.EX2 R0, R0 ;  /* 0x0000000000007308 */ /* 0x000ea20000000800 */
[C---:B------:R-:W-:Y:S02]  /*179d0*/  FMUL.FTZ R12, R3.reuse, R120 ;  /* 0x00000078030c7220 */ /* 0x040fe40000410000 */
[C---:B------:R-:W-:Y:S02]  /*179e0*/  FMUL.FTZ R13, R3.reuse, R121 ;  /* 0x00000079030d7220 */ /* 0x040fe40000410000 */
[C---:B------:R-:W-:Y:S01]  /*179f0*/  FMUL.FTZ R28, R3.reuse, R136 ;  /* 0x00000088031c7220 */ /* 0x040fe20000410000 */
[----:B------:R-:W-:Y:S01]  /*17a00*/  MOV R136, R239 ;  /* 0x000000ef00887202 */ /* 0x000fe20000000f00 */
[C---:B------:R-:W-:Y:S02]  /*17a10*/  FMUL.FTZ R29, R3.reuse, R137 ;  /* 0x00000089031d7220 */ /* 0x040fe40000410000 */
[----:B------:R-:W-:Y:S02]  /*17a20*/  IMAD.MOV.U32 R137, RZ, RZ, R213 ;  /* 0x000000ffff897224 */ /* 0x000fe400078e00d5 */
[----:B------:R-:W-:Y:S02]  /*17a30*/  FMUL.FTZ R41, R3, R149 ;  /* 0x0000009503297220 */ /* 0x000fe40000410000 */
[----:B------:R-:W-:Y:S02]  /*17a40*/  IMAD.MOV.U32 R149, RZ, RZ, R49 ;  /* 0x000000ffff957224 */ /* 0x000fe400078e0031 */
[----:B-1----:R-:W-:Y:S01]  /*17a50*/  FFMA.FTZ R2, R199, c[0x0][0x23c], -R109 ;  /* 0x00008f00c7027a23 */ /* 0x002fe2000001086d */
[----:B------:R-:W-:Y:S01]  /*17a60*/  MOV R199, R211 ;  /* 0x000000d300c77202 */ /* 0x000fe20000000f00 */
[C---:B------:R-:W-:Y:S02]  /*17a70*/  FMUL.FTZ R40, R3.reuse, R148 ;  /* 0x0000009403287220 */ /* 0x040fe40000410000 */
[----:B------:R1:W4:Y:S01]  /*17a80*/  MUFU.EX2 R59, R2 ;  /* 0x00000002003b7308 */ /* 0x0003220000000800 */
[----:B------:R-:W-:Y:S02]  /*17a90*/  IMAD.MOV.U32 R148, RZ, RZ, R64 ;  /* 0x000000ffff947224 */ /* 0x000fe400078e0040 */
[----:B------:R-:W-:Y:S02]  /*17aa0*/  FMUL.FTZ R44, R3, R152 ;  /* 0x00000098032c7220 */ /* 0x000fe40000410000 */
[C---:B--2---:R-:W-:Y:S02]  /*17ab0*/  FMUL.FTZ R26, R0.reuse, R134 ;  /* 0x00000086001a7220 */ /* 0x044fe40000410000 */
[----:B------:R-:W-:Y:S02]  /*17ac0*/  IMAD.MOV.U32 R134, RZ, RZ, R251 ;  /* 0x000000ffff867224 */ /* 0x000fe400078e00fb */
[C---:B------:R-:W-:Y:S02]  /*17ad0*/  FMUL.FTZ R42, R0.reuse, R150 ;  /* 0x00000096002a7220 */ /* 0x040fe40000410000 */
[----:B------:R-:W-:Y:S02]  /*17ae0*/  IMAD.MOV.U32 R150, RZ, RZ, R250 ;  /* 0x000000ffff967224 */ /* 0x000fe400078e00fa */
[C---:B------:R-:W-:Y:S02]  /*17af0*/  FMUL.FTZ R10, R0.reuse, R118 ;  /* 0x00000076000a7220 */ /* 0x040fe40000410000 */
[C---:B------:R-:W-:Y:S02]  /*17b00*/  FMUL.FTZ R11, R0.reuse, R119 ;  /* 0x00000077000b7220 */ /* 0x040fe40000410000 */
[----:B------:R-:W2:Y:S01]  /*17b10*/  LDSM.16.MT88.4 R116, [R216+0xb000] ;  /* 0x00b00000d874783b */ /* 0x000ea20000004200 */
[C---:B------:R-:W-:Y:S02]  /*17b20*/  FMUL.FTZ R64, R101.reuse, R172 ;  /* 0x000000ac65407220 */ /* 0x040fe40000410000 */
[C---:B------:R-:W-:Y:S02]  /*17b30*/  FMUL.FTZ R14, R0.reuse, R122 ;  /* 0x0000007a000e7220 */ /* 0x040fe40000410000 */
[C---:B------:R-:W-:Y:S01]  /*17b40*/  HMMA.16816.F32.BF16 R8, R180.reuse, R20, R8 ;  /* 0x00000014b408723c */ /* 0x040fe20000041808 */
[----:B------:R-:W-:Y:S02]  /*17b50*/  FMUL.FTZ R15, R0, R123 ;  /* 0x0000007b000f7220 */ /* 0x000fe40000410000 */
[----:B-1----:R-:W-:Y:S02]  /*17b60*/  FFMA.FTZ R2, R202, c[0x0][0x23c], -R110 ;  /* 0x00008f00ca027a23 */ /* 0x002fe4000001086e */
[C---:B------:R-:W-:Y:S02]  /*17b70*/  FMUL.FTZ R43, R0.reuse, R151 ;  /* 0x00000097002b7220 */ /* 0x040fe40000410000 */
[----:B------:R1:W-:Y:S01]  /*17b80*/  MUFU.EX2 R252, R2 ;  /* 0x0000000200fc7308 */ /* 0x0003e20000000800 */
[-C--:B------:R-:W-:Y:S01]  /*17b90*/  HMMA.16816.F32.BF16 R12, R180, R22.reuse, R12 ;  /* 0x00000016b40c723c */ /* 0x080fe2000004180c */
[----:B------:R-:W-:Y:S03]  /*17ba0*/  IMAD.MOV.U32 R151, RZ, RZ, R246 ;  /* 0x000000ffff977224 */ /* 0x000fe600078e00f6 */
[C---:B------:R-:W-:Y:S02]  /*17bb0*/  FMUL.FTZ R20, R101.reuse, R128 ;  /* 0x0000008065147220 */ /* 0x040fe40000410000 */
[----:B------:R-:W-:Y:S02]  /*17bc0*/  FMUL.FTZ R21, R101, R129 ;  /* 0x0000008165157220 */ /* 0x000fe40000410000 */
[C---:B------:R-:W-:Y:S01]  /*17bd0*/  HMMA.16816.F32.BF16 R16, R176.reuse, R22, R16 ;  /* 0x00000016b010723c */ /* 0x040fe20000041810 */
[C---:B------:R-:W-:Y:S03]  /*17be0*/  FMUL.FTZ R27, R0.reuse, R135 ;  /* 0x00000087001b7220 */ /* 0x040fe60000410000 */
[C---:B------:R-:W-:Y:S01]  /*17bf0*/  FMUL.FTZ R30, R0.reuse, R138 ;  /* 0x0000008a001e7220 */ /* 0x040fe20000410000 */
[----:B------:R-:W-:Y:S01]  /*17c00*/  MOV R135, R51 ;  /* 0x0000003300877202 */ /* 0x000fe20000000f00 */
[----:B------:R-:W-:Y:S01]  /*17c10*/  FMUL.FTZ R31, R0, R139 ;  /* 0x0000008b001f7220 */ /* 0x000fe20000410000 */
[----:B------:R-:W-:Y:S01]  /*17c20*/  MOV R139, R215 ;  /* 0x000000d7008b7202 */ /* 0x000fe20000000f00 */
[C---:B------:R-:W-:Y:S04]  /*17c30*/  FMUL.FTZ R22, R100.reuse, R130 ;  /* 0x0000008264167220 */ /* 0x040fe80000410000 */
[C---:B------:R-:W-:Y:S02]  /*17c40*/  FMUL.FTZ R23, R100.reuse, R131 ;  /* 0x0000008364177220 */ /* 0x040fe40000410000 */
[----:B------:R-:W-:Y:S01]  /*17c50*/  LDSM.16.MT88.4 R128, [R216+0xa400] ;  /* 0x00a40000d880783b */ /* 0x000fe20000004200 */
[----:B-1----:R-:W-:Y:S01]  /*17c60*/  FFMA.FTZ R2, R201, c[0x0][0x23c], -R110 ;  /* 0x00008f00c9027a23 */ /* 0x002fe2000001086e */
[----:B------:R-:W-:Y:S01]  /*17c70*/  MOV R201, R212 ;  /* 0x000000d400c97202 */ /* 0x000fe20000000f00 */
[----:B------:R-:W-:Y:S02]  /*17c80*/  FMUL.FTZ R51, R100, R159 ;  /* 0x0000009f64337220 */ /* 0x000fe40000410000 */
[-C--:B------:R-:W-:Y:S01]  /*17c90*/  HMMA.16816.F32.BF16 R20, R176, R36.reuse, R20 ;  /* 0x00000024b014723c */ /* 0x080fe20000041814 */
[----:B------:R1:W1:Y:S01]  /*17ca0*/  MUFU.EX2 R251, R2 ;  /* 0x0000000200fb7308 */ /* 0x0002620000000800 */
[C---:B------:R-:W-:Y:S02]  /*17cb0*/  FMUL.FTZ R46, R0.reuse, R154 ;  /* 0x0000009a002e7220 */ /* 0x040fe40000410000 */
[----:B------:R-:W-:Y:S02]  /*17cc0*/  FMUL.FTZ R47, R0, R155 ;  /* 0x0000009b002f7220 */ /* 0x000fe40000410000 */
[----:B------:R-:W-:Y:S02]  /*17cd0*/  IMAD.MOV.U32 R107, RZ, RZ, R50 ;  /* 0x000000ffff6b7224 */ /* 0x000fe400078e0032 */
[C---:B------:R-:W-:Y:S01]  /*17ce0*/  HMMA.16816.F32.BF16 R24, R180.reuse, R36, R24 ;  /* 0x00000024b418723c */ /* 0x040fe20000041818 */
[----:B------:R-:W-:Y:S03]  /*17cf0*/  FMUL.FTZ R49, R101, R157 ;  /* 0x0000009d65317220 */ /* 0x000fe60000410000 */
[----:B------:R-:W-:Y:S02]  /*17d00*/  FMUL.FTZ R50, R100, R158 ;  /* 0x0000009e64327220 */ /* 0x000fe40000410000 */
[----:B------:R-:W-:Y:S02]  /*17d10*/  IMAD.MOV.U32 R158, RZ, RZ, R217 ;  /* 0x000000ffff9e7224 */ /* 0x000fe400078e00d9 */
[-C--:B------:R-:W-:Y:S01]  /*17d20*/  HMMA.16816.F32.BF16 R28, R180, R38.reuse, R28 ;  /* 0x00000026b41c723c */ /* 0x080fe2000004181c */
[C---:B------:R-:W-:Y:S03]  /*17d30*/  FMUL.FTZ R56, R3.reuse, R164 ;  /* 0x000000a403387220 */ /* 0x040fe60000410000 */
[----:B------:R-:W-:Y:S02]  /*17d40*/  FMUL.FTZ R58, R0, R166 ;  /* 0x000000a6003a7220 */ /* 0x000fe40000410000 */
[----:B------:R-:W-:Y:S02]  /*17d50*/  FMUL.FTZ R61, R3, R169 ;  /* 0x000000a9033d7220 */ /* 0x000fe40000410000 */
[C---:B------:R-:W-:Y:S01]  /*17d60*/  HMMA.16816.F32.BF16 R32, R176.reuse, R38, R32 ;  /* 0x00000026b020723c */ /* 0x040fe20000041820 */
[----:B-1----:R-:W-:Y:S03]  /*17d70*/  FFMA.FTZ R2, R204, c[0x0][0x23c], -R109 ;  /* 0x00008f00cc027a23 */ /* 0x002fe6000001086d */
[----:B------:R-:W-:Y:S01]  /*17d80*/  IMAD.MOV.U32 R202, RZ, RZ, R241 ;  /* 0x000000ffffca7224 */ /* 0x000fe200078e00f1 */
[----:B------:R1:W-:Y:S01]  /*17d90*/  MUFU.EX2 R250, R2 ;  /* 0x0000000200fa7308 */ /* 0x0003e20000000800 */
[----:B------:R-:W-:Y:S02]  /*17da0*/  IMAD.MOV.U32 R138, RZ, RZ, R214 ;  /* 0x000000ffff8a7224 */ /* 0x000fe400078e00d6 */
[C---:B------:R-:W-:Y:S04]  /*17db0*/  FMUL.FTZ R39, R100.reuse, R147 ;  /* 0x0000009364277220 */ /* 0x040fe80000410000 */
[----:B------:R-:W-:Y:S02]  /*17dc0*/  IMAD.MOV.U32 R147, RZ, RZ, R242 ;  /* 0x000000ffff937224 */ /* 0x000fe400078e00f2 */
[C---:B------:R-:W-:Y:S02]  /*17dd0*/  FMUL.FTZ R36, R101.reuse, R144 ;  /* 0x0000009065247220 */ /* 0x040fe40000410000 */
[----:B------:R-:W-:Y:S02]  /*17de0*/  FMUL.FTZ R37, R101, R145 ;  /* 0x0000009165257220 */ /* 0x000fe40000410000 */
[C---:B------:R-:W-:Y:S01]  /*17df0*/  FMUL.FTZ R38, R100.reuse, R146 ;  /* 0x0000009264267220 */ /* 0x040fe20000410000 */
[----:B------:R-:W-:Y:S01]  /*17e00*/  MOV R146, R67 ;  /* 0x0000004300927202 */ /* 0x000fe20000000f00 */
[----:B------:R-:W-:Y:S02]  /*17e10*/  FMUL.FTZ R67, R100, R175 ;  /* 0x000000af64437220 */ /* 0x000fe40000410000 */
[----:B------:R-:W-:Y:S02]  /*17e20*/  IMAD.MOV.U32 R144, RZ, RZ, R60 ;  /* 0x000000ffff907224 */ /* 0x000fe400078e003c */
[----:B------:R-:W-:Y:S01]  /*17e30*/  FMUL.FTZ R60, R3, R168 ;  /* 0x000000a8033c7220 */ /* 0x000fe20000410000 */
[-C--:B------:R-:W-:Y:S01]  /*17e40*/  HMMA.16816.F32.BF16 R36, R176, R52.reuse, R36 ;  /* 0x00000034b024723c */ /* 0x080fe20000041824 */
[C---:B------:R-:W-:Y:S02]  /*17e50*/  FMUL.FTZ R62, R0.reuse, R170 ;  /* 0x000000aa003e7220 */ /* 0x040fe40000410000 */
[----:B------:R-:W-:Y:S02]  /*17e60*/  FMUL.FTZ R63, R0, R171 ;  /* 0x000000ab003f7220 */ /* 0x000fe40000410000 */
[----:B-1----:R-:W-:Y:S02]  /*17e70*/  FFMA.FTZ R2, R203, c[0x0][0x23c], -R109 ;  /* 0x00008f00cb027a23 */ /* 0x002fe4000001086d */
[----:B------:R-:W-:Y:S01]  /*17e80*/  IMAD.MOV.U32 R200, RZ, RZ, R66 ;  /* 0x000000ffffc87224 */ /* 0x000fe200078e0042 */
[C---:B------:R-:W-:Y:S01]  /*17e90*/  HMMA.16816.F32.BF16 R40, R180.reuse, R52, R40 ;  /* 0x00000034b428723c */ /* 0x040fe20000041828 */
[----:B------:R1:W1:Y:S03]  /*17ea0*/  MUFU.EX2 R248, R2 ;  /* 0x0000000200f87308 */ /* 0x0002660000000800 */
[----:B------:R-:W-:Y:S01]  /*17eb0*/  IMAD.MOV.U32 R152, RZ, RZ, R45 ;  /* 0x000000ffff987224 */ /* 0x000fe200078e002d */
[----:B------:R-:W-:Y:S01]  /*17ec0*/  MOV R157, R200 ;  /* 0x000000c8009d7202 */ /* 0x000fe20000000f00 */
[----:B------:R-:W-:Y:S01]  /*17ed0*/  FMUL.FTZ R45, R3, R153 ;  /* 0x00000099032d7220 */ /* 0x000fe20000410000 */
[----:B----4-:R-:W-:Y:S01]  /*17ee0*/  MOV R153, R59 ;  /* 0x0000003b00997202 */ /* 0x010fe20000000f00 */
[----:B------:R-:W-:Y:S02]  /*17ef0*/  FMUL.FTZ R66, R100, R174 ;  /* 0x000000ae64427220 */ /* 0x000fe40000410000 */
[----:B------:R-:W-:Y:S02]  /*17f00*/  LDSM.16.MT88.4 R172, [R218+0xac00] ;  /* 0x00ac0000daac783b */ /* 0x000fe40000004200 */
[C---:B------:R-:W-:Y:S01]  /*17f10*/  FMUL.FTZ R52, R101.reuse, R160 ;  /* 0x000000a065347220 */ /* 0x040fe20000410000 */
[-C--:B------:R-:W-:Y:S01]  /*17f20*/  HMMA.16816.F32.BF16 R44, R180, R54.reuse, R44 ;  /* 0x00000036b42c723c */ /* 0x080fe2000004182c */
[----:B------:R-:W-:Y:S02]  /*17f30*/  IMAD.MOV.U32 R145, RZ, RZ, R57 ;  /* 0x000000ffff917224 */ /* 0x000fe400078e0039 */
[----:B------:R-:W-:Y:S02]  /*17f40*/  FMUL.FTZ R53, R101, R161 ;  /* 0x000000a165357220 */ /* 0x000fe40000410000 */
[C---:B------:R-:W-:Y:S02]  /*17f50*/  FMUL.FTZ R57, R3.reuse, R165 ;  /* 0x000000a503397220 */ /* 0x040fe40000410000 */
[----:B------:R-:W-:Y:S01]  /*17f60*/  FMUL.FTZ R59, R0, R167 ;  /* 0x000000a7003b7220 */ /* 0x000fe20000410000 */
[C---:B------:R-:W-:Y:S01]  /*17f70*/  HMMA.16816.F32.BF16 R48, R176.reuse, R54, R48 ;  /* 0x00000036b030723c */ /* 0x040fe20000041830 */
[----:B------:R-:W-:Y:S03]  /*17f80*/  FMUL.FTZ R72, R3, R72 ;  /* 0x0000004803487220 */ /* 0x000fe60000410000 */
[--C-:B-1----:R-:W-:Y:S02]  /*17f90*/  FFMA.FTZ R2, R205, c[0x0][0x23c], -R110.reuse ;  /* 0x00008f00cd027a23 */ /* 0x102fe4000001086e */
[C---:B------:R-:W-:Y:S02]  /*17fa0*/  FMUL.FTZ R73, R3.reuse, R73 ;  /* 0x0000004903497220 */ /* 0x040fe40000410000 */
[----:B------:R1:W-:Y:S01]  /*17fb0*/  MUFU.EX2 R247, R2 ;  /* 0x0000000200f77308 */ /* 0x0003e20000000800 */
[C---:B------:R-:W-:Y:S03]  /*17fc0*/  FMUL.FTZ R54, R100.reuse, R162 ;  /* 0x000000a264367220 */ /* 0x040fe60000410000 */
[----:B------:R-:W-:Y:S02]  /*17fd0*/  FMUL.FTZ R55, R100, R163 ;  /* 0x000000a364377220 */ /* 0x000fe40000410000 */
[C---:B------:R-:W-:Y:S02]  /*17fe0*/  FMUL.FTZ R74, R0.reuse, R74 ;  /* 0x0000004a004a7220 */ /* 0x040fe40000410000 */
[C---:B------:R-:W-:Y:S02]  /*17ff0*/  FMUL.FTZ R75, R0.reuse, R75 ;  /* 0x0000004b004b7220 */ /* 0x040fe40000410000 */
[C---:B------:R-:W-:Y:S01]  /*18000*/  FMUL.FTZ R76, R3.reuse, R76 ;  /* 0x0000004c034c7220 */ /* 0x040fe20000410000 */
[-C--:B---3--:R-:W-:Y:S01]  /*18010*/  HMMA.16816.F32.BF16 R52, R176, R112.reuse, R52 ;  /* 0x00000070b034723c */ /* 0x088fe20000041834 */
[C---:B------:R-:W-:Y:S02]  /*18020*/  FMUL.FTZ R77, R3.reuse, R77 ;  /* 0x0000004d034d7220 */ /* 0x040fe40000410000 */
[C---:B------:R-:W-:Y:S02]  /*18030*/  FMUL.FTZ R78, R0.reuse, R78 ;  /* 0x0000004e004e7220 */ /* 0x040fe40000410000 */
[----:B------:R-:W-:Y:S02]  /*18040*/  FMUL.FTZ R79, R0, R79 ;  /* 0x0000004f004f7220 */ /* 0x000fe40000410000 */
[----:B------:R-:W-:Y:S01]  /*18050*/  FMUL.FTZ R83, R100, R83 ;  /* 0x0000005364537220 */ /* 0x000fe20000410000 */
[C---:B------:R-:W-:Y:S01]  /*18060*/  HMMA.16816.F32.BF16 R56, R180.reuse, R112, R56 ;  /* 0x00000070b438723c */ /* 0x040fe20000041838 */
[C---:B------:R-:W-:Y:S03]  /*18070*/  FMUL.FTZ R88, R3.reuse, R88 ;  /* 0x0000005803587220 */ /* 0x040fe60000410000 */
[C---:B------:R-:W-:Y:S02]  /*18080*/  FMUL.FTZ R89, R3.reuse, R89 ;  /* 0x0000005903597220 */ /* 0x040fe40000410000 */
[----:B-1----:R-:W-:Y:S02]  /*18090*/  FFMA.FTZ R2, R206, c[0x0][0x23c], -R110 ;  /* 0x00008f00ce027a23 */ /* 0x002fe4000001086e */
[-C--:B------:R-:W-:Y:S01]  /*180a0*/  HMMA.16816.F32.BF16 R60, R180, R114.reuse, R60 ;  /* 0x00000072b43c723c */ /* 0x080fe2000004183c */
[C---:B------:R-:W-:Y:S01]  /*180b0*/  FMUL.FTZ R90, R0.reuse, R90 ;  /* 0x0000005a005a7220 */ /* 0x040fe20000410000 */
[----:B------:R1:W3:Y:S02]  /*180c0*/  MUFU.EX2 R246, R2 ;  /* 0x0000000200f67308 */ /* 0x0002e40000000800 */
[C---:B------:R-:W-:Y:S02]  /*180d0*/  FMUL.FTZ R91, R0.reuse, R91 ;  /* 0x0000005b005b7220 */ /* 0x040fe40000410000 */
[C---:B------:R-:W-:Y:S02]  /*180e0*/  FMUL.FTZ R92, R3.reuse, R92 ;  /* 0x0000005c035c7220 */ /* 0x040fe40000410000 */
[C---:B------:R-:W-:Y:S01]  /*180f0*/  HMMA.16816.F32.BF16 R64, R176.reuse, R114, R64 ;  /* 0x00000072b040723c */ /* 0x040fe20000041840 */
[----:B------:R-:W4:Y:S03]  /*18100*/  LDSM.16.MT88.4 R112, [R218+0xb000] ;  /* 0x00b00000da70783b */ /* 0x000f260000004200 */
[----:B------:R-:W-:Y:S02]  /*18110*/  FMUL.FTZ R93, R3, R93 ;  /* 0x0000005d035d7220 */ /* 0x000fe40000410000 */
[C---:B------:R-:W-:Y:S02]  /*18120*/  FMUL.FTZ R94, R0.reuse, R94 ;  /* 0x0000005e005e7220 */ /* 0x040fe40000410000 */
[-C--:B--2---:R-:W-:Y:S01]  /*18130*/  HMMA.16816.F32.BF16 R68, R176, R116.reuse, R68 ;  /* 0x00000074b044723c */ /* 0x084fe20000041844 */
[----:B------:R-:W-:Y:S03]  /*18140*/  FMUL.FTZ R95, R0, R95 ;  /* 0x0000005f005f7220 */ /* 0x000fe60000410000 */
[C---:B------:R-:W-:Y:S02]  /*18150*/  FMUL.FTZ R85, R101.reuse, R85 ;  /* 0x0000005565557220 */ /* 0x040fe40000410000 */
[C---:B------:R-:W-:Y:S02]  /*18160*/  FMUL.FTZ R86, R100.reuse, R86 ;  /* 0x0000005664567220 */ /* 0x040fe40000410000 */
[C---:B------:R-:W-:Y:S01]  /*18170*/  HMMA.16816.F32.BF16 R72, R180.reuse, R116, R72 ;  /* 0x00000074b448723c */ /* 0x040fe20000041848 */
[----:B------:R-:W-:Y:S03]  /*18180*/  FMUL.FTZ R87, R100, R87 ;  /* 0x0000005764577220 */ /* 0x000fe60000410000 */
[--C-:B-1----:R-:W-:Y:S02]  /*18190*/  FFMA.FTZ R2, R196, c[0x0][0x23c], -R111.reuse ;  /* 0x00008f00c4027a23 */ /* 0x102fe4000001086f */
[C---:B------:R-:W-:Y:S02]  /*181a0*/  FMUL.FTZ R96, R101.reuse, R96 ;  /* 0x0000006065607220 */ /* 0x040fe40000410000 */
[-C--:B------:R-:W-:Y:S01]  /*181b0*/  HMMA.16816.F32.BF16 R76, R180, R118.reuse, R76 ;  /* 0x00000076b44c723c */ /* 0x080fe2000004184c */
[----:B------:R1:W-:Y:S03]  /*181c0*/  MUFU.EX2 R243, R2 ;  /* 0x0000000200f37308 */ /* 0x0003e60000000800 */
[----:B------:R-:W-:Y:S02]  /*181d0*/  FMUL.FTZ R97, R101, R97 ;  /* 0x0000006165617220 */ /* 0x000fe40000410000 */
[C---:B------:R-:W-:Y:S02]  /*181e0*/  FMUL.FTZ R98, R100.reuse, R98 ;  /* 0x0000006264627220 */ /* 0x040fe40000410000 */
[C---:B------:R-:W-:Y:S01]  /*181f0*/  HMMA.16816.F32.BF16 R80, R176.reuse, R118, R80 ;  /* 0x00000076b050723c */ /* 0x040fe20000041850 */
[----:B------:R-:W2:Y:S03]  /*18200*/  LDSM.16.MT88.4 R116, [R216+0x9400] ;  /* 0x00940000d874783b */ /* 0x000ea60000004200 */
[----:B------:R-:W-:Y:S04]  /*18210*/  FMUL.FTZ R99, R100, R99 ;  /* 0x0000006364637220 */ /* 0x000fe80000410000 */
[-C--:B----4-:R-:W-:Y:S08]  /*18220*/  HMMA.16816.F32.BF16 R84, R176, R112.reuse, R84 ;  /* 0x00000070b054723c */ /* 0x090ff00000041854 */
[C---:B------:R-:W-:Y:S01]  /*18230*/  HMMA.16816.F32.BF16 R88, R180.reuse, R112, R88 ;  /* 0x00000070b458723c */ /* 0x040fe20000041858 */
[--C-:B-1----:R-:W-:Y:S04]  /*18240*/  FFMA.FTZ R2, R195, c[0x0][0x23c], -R111.reuse ;  /* 0x00008f00c3027a23 */ /* 0x102fe8000001086f */
[----:B------:R1:W4:Y:S02]  /*18250*/  MUFU.EX2 R242, R2 ;  /* 0x0000000200f27308 */ /* 0x0003240000000800 */
[----:B------:R-:W-:Y:S01]  /*18260*/  F2FP.BF16.PACK_AB R112, R153, R152 ;  /* 0x000000989970723e */ /* 0x000fe200000010ff */
[-C--:B------:R-:W-:Y:S01]  /*18270*/  HMMA.16816.F32.BF16 R92, R180, R114.reuse, R92 ;  /* 0x00000072b45c723c */ /* 0x080fe2000004185c */
[----:B------:R-:W-:Y:S03]  /*18280*/  LDSM.16.MT88.4 R180, [R216+0xbc00] ;  /* 0x00bc0000d8b4783b */ /* 0x000fe60000004200 */
[----:B------:R-:W-:Y:S04]  /*18290*/  F2FP.BF16.PACK_AB R113, R251, R252 ;  /* 0x000000fcfb71723e */ /* 0x000fe800000010ff */
[----:B------:R-:W-:Y:S07]  /*182a0*/  HMMA.16816.F32.BF16 R96, R176, R114, R96 ;  /* 0x00000072b060723c */ /* 0x000fee0000041860 */
[----:B------:R-:W-:Y:S02]  /*182b0*/  F2FP.BF16.PACK_AB R114, R248, R250 ;  /* 0x000000faf872723e */ /* 0x000fe400000010ff */
[----:B---3--:R-:W-:Y:S03]  /*182c0*/  F2FP.BF16.PACK_AB R115, R246, R247 ;  /* 0x000000f7f673723e */ /* 0x008fe600000010ff */
[--C-:B-1----:R-:W-:Y:S01]  /*182d0*/  FFMA.FTZ R2, R198, c[0x0][0x23c], -R111.reuse ;  /* 0x00008f00c6027a23 */ /* 0x102fe2000001086f */
[----:B----4-:R-:W-:Y:S03]  /*182e0*/  F2FP.BF16.PACK_AB R120, R242, R243 ;  /* 0x000000f3f278723e */ /* 0x010fe600000010ff */
[-C--:B--2---:R-:W-:Y:S01]  /*182f0*/  HMMA.16816.F32.BF16 R4, R112, R116.reuse, R4 ;  /* 0x000000747004723c */ /* 0x084fe20000041804 */
        /* <DEDUP_REMOVED lines=20> */
[--C-:B-1----:R-:W-:Y:S02]  /*18440*/  FFMA.FTZ R2, R208, c[0x0][0x23c], -R109.reuse ;  /* 0x00008f00d0027a23 */ /* 0x102fe4000001086d */
[----:B------:R-:W-:Y:S02]  /*18450*/  MUFU.EX2 R208, R106 ;  /* 0x0000006a00d07308 */ /* 0x000fe40000000800 */
[-C--:B------:R-:W-:Y:S08]  /*18460*/  HMMA.16816.F32.BF16 R20, R112, R124.reuse, R20 ;  /* 0x0000007c7014723c */ /* 0x080ff00000041814 */
[C---:B------:R-:W-:Y:S01]  /*18470*/  HMMA.16816.F32.BF16 R24, R120.reuse, R124, R24 ;  /* 0x0000007c7818723c */ /* 0x040fe20000041818 */
[----:B------:R1:W3:Y:S07]  /*18480*/  MUFU.EX2 R213, R2 ;  /* 0x0000000200d57308 */ /* 0x0002ee0000000800 */
[-C--:B------:R-:W-:Y:S08]  /*18490*/  HMMA.16816.F32.BF16 R28, R120, R126.reuse, R28 ;  /* 0x0000007e781c723c */ /* 0x080ff0000004181c */
[C---:B------:R-:W-:Y:S01]  /*184a0*/  HMMA.16816.F32.BF16 R32, R112.reuse, R126, R32 ;  /* 0x0000007e7020723c */ /* 0x040fe20000041820 */
[----:B------:R-:W4:Y:S07]  /*184b0*/  LDSM.16.MT88.4 R124, [R216+0xb400] ;  /* 0x00b40000d87c783b */ /* 0x000f2e0000004200 */
[-C--:B------:R-:W-:Y:S01]  /*184c0*/  HMMA.16816.F32.BF16 R36, R112, R128.reuse, R36 ;  /* 0x000000807024723c */ /* 0x080fe20000041824 */
[--C-:B-1----:R-:W-:Y:S04]  /*184d0*/  FFMA.FTZ R2, R209, c[0x0][0x23c], -R110.reuse ;  /* 0x00008f00d1027a23 */ /* 0x102fe8000001086e */
[----:B------:R1:W-:Y:S03]  /*184e0*/  MUFU.EX2 R211, R2 ;  /* 0x0000000200d37308 */ /* 0x0003e60000000800 */
[C---:B------:R-:W-:Y:S08]  /*184f0*/  HMMA.16816.F32.BF16 R40, R120.reuse, R128, R40 ;  /* 0x000000807828723c */ /* 0x040ff00000041828 */
[-C--:B------:R-:W-:Y:S08]  /*18500*/  HMMA.16816.F32.BF16 R44, R120, R130.reuse, R44 ;  /* 0x00000082782c723c */ /* 0x080ff0000004182c */
[C---:B------:R-:W-:Y:S01]  /*18510*/  HMMA.16816.F32.BF16 R48, R112.reuse, R130, R48 ;  /* 0x000000827030723c */ /* 0x040fe20000041830 */
[----:B------:R-:W3:Y:S03]  /*18520*/  LDSM.16.MT88.4 R128, [R218+0xb400] ;  /* 0x00b40000da80783b */ /* 0x000ee60000004200 */
[----:B-1----:R-:W-:Y:S04]  /*18530*/  FFMA.FTZ R2, R210, c[0x0][0x23c], -R110 ;  /* 0x00008f00d2027a23 */ /* 0x002fe8000001086e */
[-C--:B--2---:R-:W-:Y:S01]  /*18540*/  HMMA.16816.F32.BF16 R52, R112, R116.reuse, R52 ;  /* 0x000000747034723c */ /* 0x084fe20000041834 */
[----:B------:R1:W2:Y:S07]  /*18550*/  MUFU.EX2 R209, R2 ;  /* 0x0000000200d17308 */ /* 0x0002ae0000000800 */
[C---:B------:R-:W-:Y:S08]  /*18560*/  HMMA.16816.F32.BF16 R56, R120.reuse, R116, R56 ;  /* 0x000000747838723c */ /* 0x040ff00000041838 */
[-C--:B------:R-:W-:Y:S08]  /*18570*/  HMMA.16816.F32.BF16 R60, R120, R118.reuse, R60 ;  /* 0x00000076783c723c */ /* 0x080ff0000004183c */
[C---:B------:R-:W-:Y:S01]  /*18580*/  HMMA.16816.F32.BF16 R64, R112.reuse, R118, R64 ;  /* 0x000000767040723c */ /* 0x040fe20000041840 */
[----:B-1----:R-:W-:Y:S01]  /*18590*/  FFMA.FTZ R2, R201, c[0x0][0x23c], -R109 ;  /* 0x00008f00c9027a23 */ /* 0x002fe2000001086d */
[----:B------:R-:W1:Y:S02]  /*185a0*/  LDSM.16.MT88.4 R116, [R216+0x9800] ;  /* 0x00980000d874783b */ /* 0x000e640000004200 */
[----:B------:R-:W-:Y:S01]  /*185b0*/  IMAD.MOV.U32 R201, RZ, RZ, R202 ;  /* 0x000000ffffc97224 */ /* 0x000fe200078e00ca */
[----:B------:R2:W1:Y:S01]  /*185c0*/  MUFU.EX2 R210, R2 ;  /* 0x0000000200d27308 */ /* 0x0004620000000800 */
[----:B------:R-:W-:Y:S01]  /*185d0*/  IMAD.MOV.U32 R202, RZ, RZ, R151 ;  /* 0x000000ffffca7224 */ /* 0x000fe200078e0097 */
[----:B------:R-:W-:Y:S01]  /*185e0*/  MOV R151, R150 ;  /* 0x0000009600977202 */ /* 0x000fe20000000f00 */
[-C--:B----4-:R-:W-:Y:S01]  /*185f0*/  HMMA.16816.F32.BF16 R68, R112, R124.reuse, R68 ;  /* 0x0000007c7044723c */ /* 0x090fe20000041844 */
[----:B------:R-:W-:Y:S03]  /*18600*/  IMAD.MOV.U32 R154, RZ, RZ, R201 ;  /* 0x000000ffff9a7224 */ /* 0x000fe600078e00c9 */
[----:B------:R-:W-:Y:S01]  /*18610*/  IMAD.MOV.U32 R201, RZ, RZ, R202 ;  /* 0x000000ffffc97224 */ /* 0x000fe200078e00ca */
[----:B------:R-:W-:Y:S01]  /*18620*/  MOV R202, R151 ;  /* 0x0000009700ca7202 */ /* 0x000fe20000000f00 */
[----:B------:R-:W-:Y:S02]  /*18630*/  IMAD.MOV.U32 R150, RZ, RZ, R149 ;  /* 0x000000ffff967224 */ /* 0x000fe400078e0095 */
[C---:B------:R-:W-:Y:S01]  /*18640*/  HMMA.16816.F32.BF16 R72, R120.reuse, R124, R72 ;  /* 0x0000007c7848723c */ /* 0x040fe20000041848 */
[----:B------:R-:W-:Y:S03]  /*18650*/  IMAD.MOV.U32 R149, RZ, RZ, R148 ;  /* 0x000000ffff957224 */ /* 0x000fe600078e0094 */
[----:B------:R-:W-:Y:S01]  /*18660*/  IMAD.MOV.U32 R151, RZ, RZ, R150 ;  /* 0x000000ffff977224 */ /* 0x000fe200078e0096 */
[----:B------:R-:W-:Y:S01]  /*18670*/  MOV R148, R146 ;  /* 0x0000009200947202 */ /* 0x000fe20000000f00 */
[----:B------:R-:W-:Y:S02]  /*18680*/  IMAD.MOV.U32 R150, RZ, RZ, R149 ;  /* 0x000000ffff967224 */ /* 0x000fe400078e0095 */
[-C--:B------:R-:W-:Y:S01]  /*18690*/  HMMA.16816.F32.BF16 R76, R120, R126.reuse, R76 ;  /* 0x0000007e784c723c */ /* 0x080fe2000004184c */
[----:B------:R-:W-:Y:S03]  /*186a0*/  IMAD.MOV.U32 R146, RZ, RZ, R145 ;  /* 0x000000ffff927224 */ /* 0x000fe600078e0091 */
[----:B------:R-:W-:Y:S01]  /*186b0*/  IMAD.MOV.U32 R145, RZ, RZ, R144 ;  /* 0x000000ffff917224 */ /* 0x000fe200078e0090 */
[----:B------:R-:W-:Y:S01]  /*186c0*/  MOV R149, R148 ;  /* 0x0000009400957202 */ /* 0x000fe20000000f00 */
[----:B--2---:R-:W-:Y:S01]  /*186d0*/  FFMA.FTZ R2, R154, c[0x0][0x23c], -R110 ;  /* 0x00008f009a027a23 */ /* 0x004fe2000001086e */
[----:B------:R-:W-:Y:S01]  /*186e0*/  MOV R144, R225 ;  /* 0x000000e100907202 */ /* 0x000fe20000000f00 */
[C---:B------:R-:W-:Y:S01]  /*186f0*/  HMMA.16816.F32.BF16 R80, R112.reuse, R126, R80 ;  /* 0x0000007e7050723c */ /* 0x040fe20000041850 */
[----:B------:R-:W-:Y:S01]  /*18700*/  IMAD.MOV.U32 R154, RZ, RZ, R201 ;  /* 0x000000ffff9a7224 */ /* 0x000fe200078e00c9 */
[----:B------:R2:W-:Y:S01]  /*18710*/  MUFU.EX2 R207, R2 ;  /* 0x0000000200cf7308 */ /* 0x0005e20000000800 */
[----:B------:R-:W4:Y:S01]  /*18720*/  LDSM.16.MT88.4 R124, [R218+0x9800] ;  /* 0x00980000da7c783b */ /* 0x000f220000004200 */
[----:B------:R-:W-:Y:S01]  /*18730*/  MOV R201, R202 ;  /* 0x000000ca00c97202 */ /* 0x000fe20000000f00 */
[----:B------:R-:W-:Y:S02]  /*18740*/  IMAD.MOV.U32 R202, RZ, RZ, R151 ;  /* 0x000000ffffca7224 */ /* 0x000fe400078e0097 */
[----:B------:R-:W-:Y:S01]  /*18750*/  IMAD.MOV.U32 R151, RZ, RZ, R150 ;  /* 0x000000ffff977224 */ /* 0x000fe200078e0096 */
[-C--:B---3--:R-:W-:Y:S01]  /*18760*/  HMMA.16816.F32.BF16 R84, R112, R128.reuse, R84 ;  /* 0x000000807054723c */ /* 0x088fe20000041854 */
[----:B------:R-:W-:Y:S02]  /*18770*/  IMAD.MOV.U32 R148, RZ, RZ, R146 ;  /* 0x000000ffff947224 */ /* 0x000fe400078e0092 */
[----:B------:R3:W5:Y:S01]  /*18780*/  LDL.LU R225, [R1+0x88] ;  /* 0x0000880001e17983 */ /* 0x0007620000300800 */
[----:B------:R-:W-:Y:S01]  /*18790*/  IMAD.MOV.U32 R146, RZ, RZ, R145 ;  /* 0x000000ffff927224 */ /* 0x000fe200078e0091 */
[----:B------:R-:W-:Y:S01]  /*187a0*/  MOV R150, R149 ;  /* 0x0000009500967202 */ /* 0x000fe20000000f00 */
[----:B------:R-:W-:Y:S01]  /*187b0*/  IMAD.MOV.U32 R149, RZ, RZ, R148 ;  /* 0x000000ffff957224 */ /* 0x000fe200078e0094 */
[----:B------:R-:W-:Y:S01]  /*187c0*/  MOV R145, R144 ;  /* 0x0000009000917202 */ /* 0x000fe20000000f00 */
[C---:B------:R-:W-:Y:S01]  /*187d0*/  HMMA.16816.F32.BF16 R88, R120.reuse, R128, R88 ;  /* 0x000000807858723c */ /* 0x040fe20000041858 */
[----:B------:R-:W-:Y:S03]  /*187e0*/  IMAD.MOV.U32 R148, RZ, RZ, R146 ;  /* 0x000000ffff947224 */ /* 0x000fe600078e0092 */
[----:B------:R-:W-:Y:S01]  /*187f0*/  MOV R146, R141 ;  /* 0x0000008d00927202 */ /* 0x000fe20000000f00 */
[----:B------:R-:W-:Y:S02]  /*18800*/  IMAD.MOV.U32 R141, RZ, RZ, R236 ;  /* 0x000000ffff8d7224 */ /* 0x000fe400078e00ec */
[----:B------:R-:W-:Y:S01]  /*18810*/  IMAD.MOV.U32 R144, RZ, RZ, R139 ;  /* 0x000000ffff907224 */ /* 0x000fe200078e008b */
[-C--:B------:R-:W-:Y:S01]  /*18820*/  HMMA.16816.F32.BF16 R92, R120, R130.reuse, R92 ;  /* 0x00000082785c723c */ /* 0x080fe2000004185c */
[----:B------:R-:W-:Y:S03]  /*18830*/  IMAD.MOV.U32 R139, RZ, RZ, R138 ;  /* 0x000000ffff8b7224 */ /* 0x000fe600078e008a */
[----:B--2---:R-:W-:Y:S01]  /*18840*/  FFMA.FTZ R2, R154, c[0x0][0x23c], -R110 ;  /* 0x00008f009a027a23 */ /* 0x004fe2000001086e */
[----:B------:R-:W-:Y:S01]  /*18850*/  MOV R138, R137 ;  /* 0x00000089008a7202 */ /* 0x000fe20000000f00 */
[----:B------:R-:W-:Y:S01]  /*18860*/  IMAD.MOV.U32 R154, RZ, RZ, R201 ;  /* 0x000000ffff9a7224 */ /* 0x000fe200078e00c9 */
[----:B------:R-:W-:Y:S01]  /*18870*/  MOV R201, R202 ;  /* 0x000000ca00c97202 */ /* 0x000fe20000000f00 */
[----:B------:R-:W-:Y:S01]  /*18880*/  HMMA.16816.F32.BF16 R96, R112, R130, R96 ;  /* 0x000000827060723c */ /* 0x000fe20000041860 */
[----:B------:R2:W2:Y:S01]  /*18890*/  MUFU.EX2 R206, R2 ;  /* 0x0000000200ce7308 */ /* 0x0004a20000000800 */
[----:B------:R-:W3:Y:S02]  /*188a0*/  LDSM.16.MT88.4 R128, [R216+0xa800] ;  /* 0x00a80000d880783b */ /* 0x000ee40000004200 */
[----:B------:R-:W-:Y:S02]  /*188b0*/  IMAD.MOV.U32 R202, RZ, RZ, R151 ;  /* 0x000000ffffca7224 */ /* 0x000fe400078e0097 */
[----:B------:R-:W-:Y:S01]  /*188c0*/  IMAD.MOV.U32 R151, RZ, RZ, R150 ;  /* 0x000000ffff977224 */ /* 0x000fe200078e0096 */
[----:B------:R-:W-:Y:S01]  /*188d0*/  MOV R150, R149 ;  /* 0x0000009500967202 */ /* 0x000fe20000000f00 */
[----:B------:R-:W-:Y:S01]  /*188e0*/  IMAD.MOV.U32 R149, RZ, RZ, R148 ;  /* 0x000000ffff957224 */ /* 0x000fe200078e0094 */
[----:B------:R-:W-:Y:S03]  /*188f0*/  F2FP.BF16.PACK_AB R112, R213, R212 ;  /* 0x000000d4d570723e */ /* 0x000fe600000010ff */
[----:B------:R-:W-:Y:S01]  /*18900*/  F2FP.BF16.PACK_AB R113, R209, R211 ;  /* 0x000000d3d171723e */ /* 0x000fe200000010ff */
[----:B------:R-:W-:Y:S01]  /*18910*/  IMAD.MOV.U32 R148, RZ, RZ, R223 ;  /* 0x000000ffff947224 */ /* 0x000fe200078e00df */
[----:B-1----:R-:W-:Y:S01]  /*18920*/  F2FP.BF16.PACK_AB R114, R208, R210 ;  /* 0x000000d2d072723e */ /* 0x002fe200000010ff */
[----:B------:R-:W-:Y:S02]  /*18930*/  IMAD.MOV.U32 R137, RZ, RZ, R226 ;  /* 0x000000ffff897224 */ /* 0x000fe400078e00e2 */
[----:B------:R1:W5:Y:S04]  /*18940*/  LDL.LU R226, [R1+0x84] ;  /* 0x0000840001e27983 */ /* 0x0003680000300800 */
[----:B------:R-:W3:Y:S01]  /*18950*/  LDL.LU R236, [R1+0x80] ;  /* 0x0000800001ec7983 */ /* 0x000ee20000300800 */
[----:B--2---:R-:W-:Y:S01]  /*18960*/  FFMA.FTZ R2, R154, c[0x0][0x23c], -R111 ;  /* 0x00008f009a027a23 */ /* 0x004fe2000001086f */
[----:B------:R-:W-:Y:S01]  /*18970*/  MOV R154, R201 ;  /* 0x000000c9009a7202 */ /* 0x000fe20000000f00 */
[----:B------:R-:W-:Y:S01]  /*18980*/  IMAD.MOV.U32 R201, RZ, RZ, R202 ;  /* 0x000000ffffc97224 */ /* 0x000fe200078e00ca */
[----:B------:R-:W-:Y:S01]  /*18990*/  F2FP.BF16.PACK_AB R115, R206, R207 ;  /* 0x000000cfce73723e */ /* 0x000fe200000010ff */
[----:B------:R2:W-:Y:S01]  /*189a0*/  MUFU.EX2 R205, R2 ;  /* 0x0000000200cd7308 */ /* 0x0005e20000000800 */
[----:B------:R-:W-:Y:S01]  /*189b0*/  IMAD.MOV.U32 R202, RZ, RZ, R151 ;  /* 0x000000ffffca7224 */ /* 0x000fe200078e0097 */
[----:B------:R-:W-:Y:S01]  /*189c0*/  MOV R151, R150 ;  /* 0x0000009600977202 */ /* 0x000fe20000000f00 */
[----:B------:R-:W-:Y:S01]  /*189d0*/  FFMA.FTZ R106, R154, c[0x0][0x23c], -R111 ;  /* 0x00008f009a6a7a23 */ /* 0x000fe2000001086f */
[----:B------:R1:W5:Y:S01]  /*189e0*/  LDL.LU R223, [R1+0x7c] ;  /* 0x00007c0001df7983 */ /* 0x0003620000300800 */
[----:B------:R-:W-:Y:S01]  /*189f0*/  IMAD.MOV.U32 R154, RZ, RZ, R201 ;  /* 0x000000ffff9a7224 */ /* 0x000fe200078e00c9 */
[-C--:B------:R-:W-:Y:S01]  /*18a00*/  HMMA.16816.F32.BF16 R4, R112, R116.reuse, R4 ;  /* 0x000000747004723c */ /* 0x080fe20000041804 */
[----:B------:R-:W-:Y:S01]  /*18a10*/  IMAD.MOV.U32 R150, RZ, RZ, R149 ;  /* 0x000000ffff967224 */ /* 0x000fe200078e0095 */
[----:B------:R-:W-:Y:S01]  /*18a20*/  MOV R201, R202 ;  /* 0x000000ca00c97202 */ /* 0x000fe20000000f00 */
[----:B------:R-:W-:Y:S01]  /*18a30*/  IMAD.MOV.U32 R149, RZ, RZ, R133 ;  /* 0x000000ffff957224 */ /* 0x000fe200078e0085 */
[----:B------:R-:W1:Y:S01]  /*18a40*/  MUFU.EX2 R203, R106 ;  /* 0x0000006a00cb7308 */ /* 0x000e620000000800 */
[----:B------:R-:W-:Y:S01]  /*18a50*/  IMAD.MOV.U32 R202, RZ, RZ, R150 ;  /* 0x000000ffffca7224 */ /* 0x000fe200078e0096 */
[----:B------:R-:W-:Y:S01]  /*18a60*/  MOV R133, R132 ;  /* 0x0000008400857202 */ /* 0x000fe20000000f00 */
[----:B------:R-:W-:Y:S01]  /*18a70*/  IMAD.MOV.U32 R150, RZ, RZ, R199 ;  /* 0x000000ffff967224 */ /* 0x000fe200078e00c7 */
[----:B------:R-:W-:Y:S01]  /*18a80*/  MOV R199, R220 ;  /* 0x000000dc00c77202 */ /* 0x000fe20000000f00 */
[----:B------:R-:W-:Y:S02]  /*18a90*/  IMAD.MOV.U32 R132, RZ, RZ, R221 ;  /* 0x000000ffff847224 */ /* 0x000fe400078e00dd */
[----:B------:R3:W5:Y:S04]  /*18aa0*/  LDL.LU R221, [R1+0x78] ;  /* 0x0000780001dd7983 */ /* 0x0007680000300800 */
[----:B------:R3:W5:Y:S01]  /*18ab0*/  LDL.LU R220, [R1+0x74] ;  /* 0x0000740001dc7983 */ /* 0x0007620000300800 */
[----:B--2---:R-:W-:Y:S02]  /*18ac0*/  FFMA.FTZ R2, R154, c[0x0][0x23c], -R111 ;  /* 0x00008f009a027a23 */ /* 0x004fe4000001086f */
[----:B------:R-:W-:Y:S02]  /*18ad0*/  IMAD.MOV.U32 R154, RZ, RZ, R201 ;  /* 0x000000ffff9a7224 */ /* 0x000fe400078e00c9 */
[----:B------:R2:W-:Y:S01]  /*18ae0*/  MUFU.EX2 R204, R2 ;  /* 0x0000000200cc7308 */ /* 0x0005e20000000800 */
[----:B------:R-:W-:Y:S01]  /*18af0*/  IMAD.MOV.U32 R201, RZ, RZ, R202 ;  /* 0x000000ffffc97224 */ /* 0x000fe200078e00ca */
[----:B------:R-:W-:Y:S01]  /*18b00*/  MOV R202, R199 ;  /* 0x000000c700ca7202 */ /* 0x000fe20000000f00 */
[----:B------:R-:W-:Y:S02]  /*18b10*/  IMAD.MOV.U32 R199, RZ, RZ, R107 ;  /* 0x000000ffffc77224 */ /* 0x000fe400078e006b */
[----:B------:R-:W-:Y:S01]  /*18b20*/  IMAD.MOV.U32 R107, RZ, RZ, R219 ;  /* 0x000000ffff6b7224 */ /* 0x000fe200078e00db */
[----:B------:R-:W-:Y:S01]  /*18b30*/  MOV R155, R201 ;  /* 0x000000c9009b7202 */ /* 0x000fe20000000f00 */
[----:B------:R-:W-:Y:S01]  /*18b40*/  IMAD.MOV.U32 R156, RZ, RZ, R199 ;  /* 0x000000ffff9c7224 */ /* 0x000fe200078e00c7 */
[----:B-1----:R-:W-:Y:S01]  /*18b50*/  F2FP.BF16.PACK_AB R120, R203, R205 ;  /* 0x000000cdcb78723e */ /* 0x002fe200000010ff */
[----:B------:R1:W5:Y:S04]  /*18b60*/  LDL.LU R219, [R1+0x70] ;  /* 0x0000700001db7983 */ /* 0x0003680000300800 */
[----:B------:R1:W5:Y:S01]  /*18b70*/  LDL.LU R217, [R1+0x6c] ;  /* 0x00006c0001d97983 */ /* 0x0003620000300800 */
[----:B--2---:R-:W-:Y:S02]  /*18b80*/  FFMA.FTZ R2, R154, c[0x0][0x23c], -R111 ;  /* 0x00008f009a027a23 */ /* 0x004fe4000001086f */
[----:B------:R-:W-:Y:S02]  /*18b90*/  IMAD.MOV.U32 R154, RZ, RZ, R202 ;  /* 0x000000ffff9a7224 */ /* 0x000fe400078e00ca */
[----:B------:R2:W1:Y:S02]  /*18ba0*/  MUFU.EX2 R202, R2 ;  /* 0x0000000200ca7308 */ /* 0x0004640000000800 */
[--C-:B--2---:R-:W-:Y:S01]  /*18bb0*/  FFMA.FTZ R2, R244, c[0x0][0x23c], -R184.reuse ;  /* 0x00008f00f4027a23 */ /* 0x104fe200000108b8 */
[----:B-1----:R-:W-:Y:S07]  /*18bc0*/  F2FP.BF16.PACK_AB R122, R202, R204 ;  /* 0x000000ccca7a723e */ /* 0x002fee00000010ff */
[----:B------:R1:W-:Y:S02]  /*18bd0*/  MUFU.EX2 R201, R2 ;  /* 0x0000000200c97308 */ /* 0x0003e40000000800 */
[--C-:B-1----:R-:W-:Y:S01]  /*18be0*/  FFMA.FTZ R2, R240, c[0x0][0x23c], -R184.reuse ;  /* 0x00008f00f0027a23 */ /* 0x102fe200000108b8 */
[----:B------:R-:W-:Y:S07]  /*18bf0*/  MOV R240, R153 ;  /* 0x0000009900f07202 */ /* 0x000fee0000000f00 */
[----:B------:R1:W2:Y:S02]  /*18c00*/  MUFU.EX2 R199, R2 ;  /* 0x0000000200c77308 */ /* 0x0002a40000000800 */
[----:B-1----:R-:W-:Y:S01]  /*18c10*/  FFMA.FTZ R2, R249, c[0x0][0x23c], -R184 ;  /* 0x00008f00f9027a23 */ /* 0x002fe200000108b8 */
[----:B--2---:R-:W-:Y:S01]  /*18c20*/  F2FP.BF16.PACK_AB R121, R199, R201 ;  /* 0x000000c9c779723e */ /* 0x004fe200000010ff */
[----:B------:R-:W-:Y:S06]  /*18c30*/  IMAD.MOV.U32 R249, RZ, RZ, R152 ;  /* 0x000000fffff97224 */ /* 0x000fec00078e0098 */
        /* <DEDUP_REMOVED lines=11> */
[-C--:B----4-:R-:W-:Y:S01]  /*18cf0*/  HMMA.16816.F32.BF16 R20, R112, R124.reuse, R20 ;  /* 0x0000007c7014723c */ /* 0x090fe20000041814 */
[----:B------:R1:W-:Y:S07]  /*18d00*/  MUFU.EX2 R196, R2 ;  /* 0x0000000200c47308 */ /* 0x0003ee0000000800 */
[C---:B------:R-:W-:Y:S08]  /*18d10*/  HMMA.16816.F32.BF16 R24, R120.reuse, R124, R24 ;  /* 0x0000007c7818723c */ /* 0x040ff00000041818 */
[-C--:B------:R-:W-:Y:S08]  /*18d20*/  HMMA.16816.F32.BF16 R28, R120, R126.reuse, R28 ;  /* 0x0000007e781c723c */ /* 0x080ff0000004181c */
[C---:B------:R-:W-:Y:S01]  /*18d30*/  HMMA.16816.F32.BF16 R32, R112.reuse, R126, R32 ;  /* 0x0000007e7020723c */ /* 0x040fe20000041820 */
[--C-:B-1----:R-:W-:Y:S01]  /*18d40*/  FFMA.FTZ R2, R156, c[0x0][0x23c], -R110.reuse ;  /* 0x00008f009c027a23 */ /* 0x102fe2000001086e */
[----:B------:R-:W1:Y:S03]  /*18d50*/  LDSM.16.MT88.4 R124, [R216+0xb800] ;  /* 0x00b80000d87c783b */ /* 0x000e660000004200 */
[----:B------:R4:W-:Y:S03]  /*18d60*/  MUFU.EX2 R195, R2 ;  /* 0x0000000200c37308 */ /* 0x0009e60000000800 */
[-C--:B---3--:R-:W-:Y:S02]  /*18d70*/  HMMA.16816.F32.BF16 R36, R112, R128.reuse, R36 ;  /* 0x000000807024723c */ /* 0x088fe40000041824 */
[----:B------:R-:W-:Y:S06]  /*18d80*/  LDSM.16.MT88.4 R156, [R216+0xac00] ;  /* 0x00ac0000d89c783b */ /* 0x000fec0000004200 */
[C---:B------:R-:W-:Y:S08]  /*18d90*/  HMMA.16816.F32.BF16 R40, R120.reuse, R128, R40 ;  /* 0x000000807828723c */ /* 0x040ff00000041828 */
[-C--:B------:R-:W-:Y:S01]  /*18da0*/  HMMA.16816.F32.BF16 R44, R120, R130.reuse, R44 ;  /* 0x00000082782c723c */ /* 0x080fe2000004182c */
[----:B----4-:R-:W-:Y:S03]  /*18db0*/  FFMA.FTZ R2, R155, c[0x0][0x23c], -R110 ;  /* 0x00008f009b027a23 */ /* 0x010fe6000001086e */
[----:B------:R-:W-:Y:S01]  /*18dc0*/  MOV R155, R148 ;  /* 0x00000094009b7202 */ /* 0x000fe20000000f00 */
[----:B------:R-:W-:Y:S03]  /*18dd0*/  IMAD.MOV.U32 R148, RZ, RZ, R142 ;  /* 0x000000ffff947224 */ /* 0x000fe600078e008e */
[C---:B------:R-:W-:Y:S01]  /*18de0*/  HMMA.16816.F32.BF16 R48, R112.reuse, R130, R48 ;  /* 0x000000827030723c */ /* 0x040fe20000041830 */
[----:B------:R3:W4:Y:S01]  /*18df0*/  MUFU.EX2 R193, R2 ;  /* 0x0000000200c17308 */ /* 0x0007220000000800 */
[----:B------:R-:W4:Y:S02]  /*18e00*/  LDSM.16.MT88.4 R128, [R218+0xb800] ;  /* 0x00b80000da80783b */ /* 0x000f240000004200 */
[----:B------:R-:W-:Y:S02]  /*18e10*/  IMAD.MOV.U32 R142, RZ, RZ, R187 ;  /* 0x000000ffff8e7224 */ /* 0x000fe400078e00bb */
[----:B------:R-:W-:Y:S02]  /*18e20*/  IMAD.MOV.U32 R152, RZ, RZ, R148 ;  /* 0x000000ffff987224 */ /* 0x000fe400078e0094 */
[-C--:B--2---:R-:W-:Y:S01]  /*18e30*/  HMMA.16816.F32.BF16 R52, R112, R116.reuse, R52 ;  /* 0x000000747034723c */ /* 0x084fe20000041834 */
[----:B------:R-:W-:Y:S07]  /*18e40*/  MOV R148, R142 ;  /* 0x0000008e00947202 */ /* 0x000fee0000000f00 */
[C---:B------:R-:W-:Y:S08]  /*18e50*/  HMMA.16816.F32.BF16 R56, R120.reuse, R116, R56 ;  /* 0x000000747838723c */ /* 0x040ff00000041838 */
[-C--:B------:R-:W-:Y:S01]  /*18e60*/  HMMA.16816.F32.BF16 R60, R120, R118.reuse, R60 ;  /* 0x00000076783c723c */ /* 0x080fe2000004183c */
[----:B---3--:R-:W-:Y:S03]  /*18e70*/  FFMA.FTZ R2, R154, c[0x0][0x23c], -R109 ;  /* 0x00008f009a027a23 */ /* 0x008fe6000001086d */
[----:B------:R-:W-:Y:S01]  /*18e80*/  IMAD.MOV.U32 R154, RZ, RZ, R147 ;  /* 0x000000ffff9a7224 */ /* 0x000fe200078e0093 */
[----:B------:R2:W-:Y:S01]  /*18e90*/  MUFU.EX2 R194, R2 ;  /* 0x0000000200c27308 */ /* 0x0005e20000000800 */
[----:B------:R-:W-:Y:S01]  /*18ea0*/  MOV R147, R135 ;  /* 0x0000008700937202 */ /* 0x000fe20000000f00 */
[----:B------:R-:W-:Y:S01]  /*18eb0*/  FFMA.FTZ R109, R151, c[0x0][0x23c], -R109 ;  /* 0x00008f00976d7a23 */ /* 0x000fe2000001086d */
[C---:B------:R-:W-:Y:S01]  /*18ec0*/  HMMA.16816.F32.BF16 R64, R112.reuse, R118, R64 ;  /* 0x000000767040723c */ /* 0x040fe20000041840 */
[----:B------:R-:W-:Y:S03]  /*18ed0*/  IMAD.MOV.U32 R151, RZ, RZ, R146 ;  /* 0x000000ffff977224 */ /* 0x000fe600078e0092 */
[----:B------:R-:W-:Y:S02]  /*18ee0*/  IMAD.MOV.U32 R146, RZ, RZ, R133 ;  /* 0x000000ffff927224 */ /* 0x000fe400078e0085 */
[----:B------:R-:W-:Y:S01]  /*18ef0*/  IMAD.MOV.U32 R245, RZ, RZ, R151 ;  /* 0x000000fffff57224 */ /* 0x000fe200078e0097 */
[----:B------:R4:W3:Y:S01]  /*18f00*/  MUFU.EX2 R192, R109 ;  /* 0x0000006d00c07308 */ /* 0x0008e20000000800 */
[-C--:B-1----:R-:W-:Y:S01]  /*18f10*/  HMMA.16816.F32.BF16 R68, R112, R124.reuse, R68 ;  /* 0x0000007c7044723c */ /* 0x082fe20000041844 */
[----:B------:R-:W-:Y:S03]  /*18f20*/  MOV R151, R147 ;  /* 0x0000009300977202 */ /* 0x000fe60000000f00 */
[----:B------:R-:W-:Y:S02]  /*18f30*/  IMAD.MOV.U32 R147, RZ, RZ, R141 ;  /* 0x000000ffff937224 */ /* 0x000fe400078e008d */
[----:B------:R-:W-:Y:S02]  /*18f40*/  IMAD.MOV.U32 R244, RZ, RZ, R154 ;  /* 0x000000fffff47224 */ /* 0x000fe400078e009a */
[C---:B------:R-:W-:Y:S03]  /*18f50*/  HMMA.16816.F32.BF16 R72, R120.reuse, R124, R72 ;  /* 0x0000007c7848723c */ /* 0x040fe60000041848 */
[----:B------:R-:W-:Y:S01]  /*18f60*/  ISETP.GT.AND P0, PT, R236, R244, PT ;  /* 0x000000f4ec00720c */ /* 0x000fe20003f04270 */
[----:B--2---:R-:W-:Y:S01]  /*18f70*/  FFMA.FTZ R2, R150, c[0x0][0x23c], -R110 ;  /* 0x00008f0096027a23 */ /* 0x004fe2000001086e */
[----:B------:R-:W-:Y:S01]  /*18f80*/  MOV R150, R145 ;  /* 0x0000009100967202 */ /* 0x000fe20000000f00 */
[----:B------:R-:W-:Y:S02]  /*18f90*/  IMAD.MOV.U32 R145, RZ, RZ, R134 ;  /* 0x000000ffff917224 */ /* 0x000fe400078e0086 */
[-C--:B------:R-:W-:Y:S01]  /*18fa0*/  HMMA.16816.F32.BF16 R76, R120, R126.reuse, R76 ;  /* 0x0000007e784c723c */ /* 0x080fe2000004184c */
[----:B------:R1:W-:Y:S03]  /*18fb0*/  MUFU.EX2 R191, R2 ;  /* 0x0000000200bf7308 */ /* 0x0003e60000000800 */
[----:B------:R-:W-:Y:S01]  /*18fc0*/  FFMA.FTZ R110, R190, c[0x0][0x23c], -R110 ;  /* 0x00008f00be6e7a23 */ /* 0x000fe2000001086e */
[----:B------:R-:W-:Y:S01]  /*18fd0*/  MOV R154, R150 ;  /* 0x00000096009a7202 */ /* 0x000fe20000000f00 */
[----:B------:R-:W-:Y:S01]  /*18fe0*/  IMAD.MOV.U32 R150, RZ, RZ, R146 ;  /* 0x000000ffff967224 */ /* 0x000fe200078e0092 */
[----:B----4-:R-:W-:Y:S01]  /*18ff0*/  F2FP.BF16.PACK_AB R109, R193, R195 ;  /* 0x000000c3c16d723e */ /* 0x010fe200000010ff */
[C---:B------:R-:W-:Y:S01]  /*19000*/  HMMA.16816.F32.BF16 R80, R112.reuse, R126, R80 ;  /* 0x0000007e7050723c */ /* 0x040fe20000041850 */
[----:B------:R-:W-:Y:S02]  /*19010*/  IMAD.MOV.U32 R146, RZ, RZ, R140 ;  /* 0x000000ffff927224 */ /* 0x000fe400078e008c */
[----:B------:R3:W-:Y:S05]  /*19020*/  MUFU.EX2 R190, R110 ;  /* 0x0000006e00be7308 */ /* 0x0007ea0000000800 */
[-C--:B------:R-:W-:Y:S08]  /*19030*/  HMMA.16816.F32.BF16 R84, R112, R128.reuse, R84 ;  /* 0x000000807054723c */ /* 0x080ff00000041854 */
[C---:B------:R-:W-:Y:S01]  /*19040*/  HMMA.16816.F32.BF16 R88, R120.reuse, R128, R88 ;  /* 0x000000807858723c */ /* 0x040fe20000041858 */
[--C-:B-1----:R-:W-:Y:S03]  /*19050*/  FFMA.FTZ R2, R107, c[0x0][0x23c], -R111.reuse ;  /* 0x00008f006b027a23 */ /* 0x102fe6000001086f */
[----:B------:R-:W-:Y:S02]  /*19060*/  IMAD.MOV.U32 R107, RZ, RZ, R188 ;  /* 0x000000ffff6b7224 */ /* 0x000fe400078e00bc */
[----:B------:R1:W-:Y:S02]  /*19070*/  MUFU.EX2 R188, R2 ;  /* 0x0000000200bc7308 */ /* 0x0003e40000000800 */
[-C--:B------:R-:W-:Y:S01]  /*19080*/  HMMA.16816.F32.BF16 R92, R120, R130.reuse, R92 ;  /* 0x00000082785c723c */ /* 0x080fe2000004185c */
[----:B---3--:R-:W-:Y:S07]  /*19090*/  F2FP.BF16.PACK_AB R110, R192, R194 ;  /* 0x000000c2c06e723e */ /* 0x008fee00000010ff */
[----:B------:R-:W-:Y:S01]  /*190a0*/  HMMA.16816.F32.BF16 R96, R112, R130, R96 ;  /* 0x000000827060723c */ /* 0x000fe20000041860 */
[--C-:B-1----:R-:W-:Y:S04]  /*190b0*/  FFMA.FTZ R2, R189, c[0x0][0x23c], -R111.reuse ;  /* 0x00008f00bd027a23 */ /* 0x102fe8000001086f */
[----:B------:R1:W2:Y:S02]  /*190c0*/  MUFU.EX2 R189, R2 ;  /* 0x0000000200bd7308 */ /* 0x0002a40000000800 */
[----:B-1----:R-:W-:Y:S01]  /*190d0*/  FFMA.FTZ R2, R149, c[0x0][0x23c], -R111 ;  /* 0x00008f0095027a23 */ /* 0x002fe2000001086f */
[----:B--2---:R-:W-:Y:S01]  /*190e0*/  F2FP.BF16.PACK_AB R176, R189, R188 ;  /* 0x000000bcbdb0723e */ /* 0x004fe200000010ff */
[----:B------:R-:W-:Y:S03]  /*190f0*/  IMAD.MOV.U32 R149, RZ, RZ, R143 ;  /* 0x000000ffff957224 */ /* 0x000fe600078e008f */
[----:B------:R-:W-:Y:S03]  /*19100*/  MOV R143, R132 ;  /* 0x00000084008f7202 */ /* 0x000fe60000000f00 */
[----:B------:R1:W-:Y:S01]  /*19110*/  MUFU.EX2 R187, R2 ;  /* 0x0000000200bb7308 */ /* 0x0003e20000000800 */
[----:B------:R-:W2:Y:S01]  /*19120*/  LDSM.16.MT88.4 R132, [R216+0x9c00] ;  /* 0x009c0000d884783b */ /* 0x000ea20000004200 */
[----:B------:R-:W-:Y:S02]  /*19130*/  FFMA.FTZ R111, R186, c[0x0][0x23c], -R111 ;  /* 0x00008f00ba6f7a23 */ /* 0x000fe4000001086f */
[----:B------:R-:W-:Y:S02]  /*19140*/  IMAD.MOV.U32 R153, RZ, RZ, R149 ;  /* 0x000000ffff997224 */ /* 0x000fe400078e0095 */
[----:B------:R-:W-:Y:S03]  /*19150*/  IMAD.MOV.U32 R149, RZ, RZ, R143 ;  /* 0x000000ffff957224 */ /* 0x000fe600078e008f */
[----:B------:R-:W3:Y:S01]  /*19160*/  LDSM.16.MT88.4 R140, [R218+0x9c00] ;  /* 0x009c0000da8c783b */ /* 0x000ee20000004200 */
[----:B------:R4:W4:Y:S01]  /*19170*/  MUFU.EX2 R186, R111 ;  /* 0x0000006f00ba7308 */ /* 0x0009220000000800 */
[--C-:B-1----:R-:W-:Y:S09]  /*19180*/  FFMA.FTZ R2, R185, c[0x0][0x23c], -R184.reuse ;  /* 0x00008f00b9027a23 */ /* 0x102ff200000108b8 */
[----:B------:R1:W-:Y:S01]  /*19190*/  MUFU.EX2 R185, R2 ;  /* 0x0000000200b97308 */ /* 0x0003e20000000800 */
[----:B----4-:R-:W-:Y:S02]  /*191a0*/  F2FP.BF16.PACK_AB R111, R190, R191 ;  /* 0x000000bfbe6f723e */ /* 0x010fe400000010ff */
[----:B------:R-:W-:Y:S01]  /*191b0*/  F2FP.BF16.PACK_AB R178, R186, R187 ;  /* 0x000000bbbab2723e */ /* 0x000fe200000010ff */
[--C-:B-1----:R-:W-:Y:S06]  /*191c0*/  FFMA.FTZ R2, R107, c[0x0][0x23c], -R184.reuse ;  /* 0x00008f006b027a23 */ /* 0x102fec00000108b8 */
[----:B------:R1:W4:Y:S02]  /*191d0*/  MUFU.EX2 R107, R2 ;  /* 0x00000002006b7308 */ /* 0x0003240000000800 */
[--C-:B-1----:R-:W-:Y:S01]  /*191e0*/  FFMA.FTZ R2, R155, c[0x0][0x23c], -R184.reuse ;  /* 0x00008f009b027a23 */ /* 0x102fe200000108b8 */
[----:B----4-:R-:W-:Y:S01]  /*191f0*/  F2FP.BF16.PACK_AB R177, R107, R185 ;  /* 0x000000b96bb1723e */ /* 0x010fe200000010ff */
[----:B------:R-:W-:Y:S01]  /*19200*/  FFMA.FTZ R184, R108, c[0x0][0x23c], -R184 ;  /* 0x00008f006cb87a23 */ /* 0x000fe200000108b8 */
[----:B------:R-:W-:Y:S05]  /*19210*/  F2FP.BF16.PACK_AB R108, R196, R197 ;  /* 0x000000c5c46c723e */ /* 0x000fea00000010ff */
[----:B------:R1:W-:Y:S02]  /*19220*/  MUFU.EX2 R106, R2 ;  /* 0x00000002006a7308 */ /* 0x0003e40000000800 */
[-C--:B--2---:R-:W-:Y:S01]  /*19230*/  HMMA.16816.F32.BF16 R112, R108, R132.reuse, R4 ;  /* 0x000000846c70723c */ /* 0x084fe20000041804 */
[----:B------:R-:W3:Y:S07]  /*19240*/  LDSM.16.MT88.4 R4, [R218+0xbc00] ;  /* 0x00bc0000da04783b */ /* 0x000eee0000004200 */
[----:B------:R-:W4:Y:S01]  /*19250*/  MUFU.EX2 R184, R184 ;  /* 0x000000b800b87308 */ /* 0x000f220000000800 */
[----:B-1----:R-:W2:Y:S03]  /*19260*/  LDL.LU R2, [R1+0x24] ;  /* 0x0000240001027983 */ /* 0x002ea60000300800 */
[----:B----4-:R-:W-:Y:S07]  /*19270*/  F2FP.BF16.PACK_AB R179, R184, R106 ;  /* 0x0000006ab8b3723e */ /* 0x010fee00000010ff */
[C---:B------:R-:W-:Y:S07]  /*19280*/  HMMA.16816.F32.BF16 R116, R176.reuse, R132, R8 ;  /* 0x00000084b074723c */ /* 0x040fee0000041808 */
[----:B------:R-:W-:Y:S01]  /*19290*/  IMAD.MOV.U32 R10, RZ, RZ, R153 ;  /* 0x000000ffff0a7224 */ /* 0x000fe200078e0099 */
[-C--:B------:R-:W-:Y:S01]  /*192a0*/  HMMA.16816.F32.BF16 R120, R176, R134.reuse, R12 ;  /* 0x00000086b078723c */ /* 0x080fe2000004180c */
[----:B------:R-:W-:Y:S03]  /*192b0*/  MOV R8, R151 ;  /* 0x0000009700087202 */ /* 0x000fe60000000f00 */
[----:B------:R-:W-:Y:S01]  /*192c0*/  MOV R11, R154 ;  /* 0x0000009a000b7202 */ /* 0x000fe20000000f00 */
[----:B------:R-:W-:Y:S02]  /*192d0*/  IMAD.MOV.U32 R9, RZ, RZ, R152 ;  /* 0x000000ffff097224 */ /* 0x000fe400078e0098 */
[----:B------:R-:W-:Y:S01]  /*192e0*/  IMAD.MOV.U32 R12, RZ, RZ, R150 ;  /* 0x000000ffff0c7224 */ /* 0x000fe200078e0096 */
[C---:B------:R-:W-:Y:S01]  /*192f0*/  HMMA.16816.F32.BF16 R124, R108.reuse, R134, R16 ;  /* 0x000000866c7c723c */ /* 0x040fe20000041810 */
[----:B------:R-:W4:Y:S03]  /*19300*/  LDL.LU R16, [R1+0x2c] ;  /* 0x00002c0001107983 */ /* 0x000f260000300800 */
[----:B------:R-:W-:Y:S01]  /*19310*/  IMAD.MOV.U32 R13, RZ, RZ, R149 ;  /* 0x000000ffff0d7224 */ /* 0x000fe200078e0095 */
[----:B------:R-:W-:Y:S01]  /*19320*/  MOV R14, R148 ;  /* 0x00000094000e7202 */ /* 0x000fe20000000f00 */
[----:B------:R-:W-:Y:S01]  /*19330*/  IMAD.MOV.U32 R15, RZ, RZ, R147 ;  /* 0x000000ffff0f7224 */ /* 0x000fe200078e0093 */
[----:B------:R-:W-:Y:S01]  /*19340*/  MOV R18, R145 ;  /* 0x0000009100127202 */ /* 0x000fe20000000f00 */
[-C--:B---3--:R-:W-:Y:S01]  /*19350*/  HMMA.16816.F32.BF16 R128, R108, R140.reuse, R20 ;  /* 0x0000008c6c80723c */ /* 0x088fe20000041814 */
[----:B------:R-:W3:Y:S03]  /*19360*/  LDL.LU R21, [R1+0x28] ;  /* 0x0000280001157983 */ /* 0x000ee60000300800 */
[----:B------:R-:W-:Y:S02]  /*19370*/  IMAD.MOV.U32 R17, RZ, RZ, R146 ;  /* 0x000000ffff117224 */ /* 0x000fe400078e0092 */
[----:B------:R-:W-:Y:S01]  /*19380*/  IMAD.MOV.U32 R19, RZ, RZ, R144 ;  /* 0x000000ffff137224 */ /* 0x000fe200078e0090 */
[----:B------:R-:W-:Y:S01]  /*19390*/  MOV R22, R138 ;  /* 0x0000008a00167202 */ /* 0x000fe20000000f00 */
[C---:B------:R-:W-:Y:S01]  /*193a0*/  HMMA.16816.F32.BF16 R132, R176.reuse, R140, R24 ;  /* 0x0000008cb084723c */ /* 0x040fe20000041818 */
[----:B------:R-:W3:Y:S03]  /*193b0*/  LDL.LU R27, [R1+0x20] ;  /* 0x00002000011b7983 */ /* 0x000ee60000300800 */
[----:B------:R-:W-:Y:S02]  /*193c0*/  IMAD.MOV.U32 R20, RZ, RZ, R139 ;  /* 0x000000ffff147224 */ /* 0x000fe400078e008b */
[----:B------:R-:W-:Y:S02]  /*193d0*/  IMAD.MOV.U32 R23, RZ, RZ, R137 ;  /* 0x000000ffff177224 */ /* 0x000fe400078e0089 */
[----:B------:R-:W-:Y:S02]  /*193e0*/  IMAD.MOV.U32 R26, RZ, RZ, R136 ;  /* 0x000000ffff1a7224 */ /* 0x000fe400078e0088 */
        /* <DEDUP_REMOVED lines=17> */
[----:B------:R-:W-:Y:S01]  /*19500*/  HMMA.16816.F32.BF16 R96, R108, R6, R96 ;  /* 0x000000066c60723c */ /* 0x000fe20000041860 */
[----:B--2---:R-:W-:Y:S04]  /*19510*/  FFMA.FTZ R2, R3, R2, R22 ;  /* 0x0000000203027223 */ /* 0x004fe80000010016 */
[----:B------:R-:W-:Y:S04]  /*19520*/  FADD.FTZ R2, R18, R2 ;  /* 0x0000000212027221 */ /* 0x000fe80000010000 */
[----:B------:R-:W-:Y:S03]  /*19530*/  FADD.FTZ R9, R9, R2 ;  /* 0x0000000209097221 */ /* 0x000fe60000010000 */
[----:B----4-:R-:W-:Y:S04]  /*19540*/  FFMA.FTZ R0, R0, R16, R23 ;  /* 0x0000001000007223 */ /* 0x010fe80000010017 */
[----:B------:R-:W-:Y:S02]  /*19550*/  FADD.FTZ R0, R19, R0 ;  /* 0x0000000013007221 */ /* 0x000fe40000010000 */
[----:B---3--:R-:W-:Y:S02]  /*19560*/  FFMA.FTZ R100, R100, R21, R20 ;  /* 0x0000001564647223 */ /* 0x008fe40000010014 */
[----:B------:R-:W-:Y:S02]  /*19570*/  FADD.FTZ R8, R8, R0 ;  /* 0x0000000008087221 */ /* 0x000fe40000010000 */
[----:B------:R-:W-:Y:S02]  /*19580*/  FADD.FTZ R3, R17, R100 ;  /* 0x0000006411037221 */ /* 0x000fe40000010000 */
[----:B------:R-:W-:Y:S02]  /*19590*/  FADD.FTZ R0, R15, R9 ;  /* 0x000000090f007221 */ /* 0x000fe40000010000 */
[----:B------:R-:W-:Y:S02]  /*195a0*/  FFMA.FTZ R101, R101, R27, R26 ;  /* 0x0000001b65657223 */ /* 0x000fe4000001001a */
        /* <DEDUP_REMOVED lines=53> */
[----:B------:R-:W-:Y:S01]  /*19900*/  FADD.FTZ R0, R106, R0 ;  /* 0x000000006a007221 */ /* 0x000fe20000010000 */
[----:B------:R1:W-:Y:S01]  /*19910*/  STL [R1+0x28], R3 ;  /* 0x0000280301007387 */ /* 0x0003e20000100800 */
[----:B------:R-:W-:Y:S02]  /*19920*/  FADD.FTZ R2, R186, R2 ;  /* 0x00000002ba027221 */ /* 0x000fe40000010000 */
[----:B------:R-:W-:Y:S02]  /*19930*/  FADD.FTZ R0, R184, R0 ;  /* 0x00000000b8007221 */ /* 0x000fe40000010000 */
[----:B------:R-:W-:Y:S01]  /*19940*/  IMAD.MOV.U32 R107, RZ, RZ, R102 ;  /* 0x000000ffff6b7224 */ /* 0x000fe200078e0066 */
[----:B------:R2:W-:Y:S01]  /*19950*/  STL [R1+0x24], R2 ;  /* 0x0000240201007387 */ /* 0x0005e20000100800 */
[----:B------:R-:W-:Y:S02]  /*19960*/  IMAD.MOV.U32 R100, RZ, RZ, R104 ;  /* 0x000000ffff647224 */ /* 0x000fe400078e0068 */
[----:B------:R-:W-:Y:S01]  /*19970*/  IMAD.MOV.U32 R106, RZ, RZ, R103 ;  /* 0x000000ffff6a7224 */ /* 0x000fe200078e0067 */
[----:B------:R2:W-:Y:S01]  /*19980*/  STL [R1+0x2c], R0 ;  /* 0x00002c0001007387 */ /* 0x0005e20000100800 */
[----:B-1----:R-:W-:Y:S01]  /*19990*/  MOV R3, R105 ;  /* 0x0000006900037202 */ /* 0x002fe20000000f00 */
[----:B--2--5:R-:W-:-:S05]  /*199a0*/  @P0 BRA `(.L_x_247) ;  /* 0xffffa9b000000947 */ /* 0x024fca000383ffff */
.L_x_246:
[----:B------:R-:W2:Y:S04]  /*199b0*/  LDL.LU R2, [R1+0x20] ;  /* 0x0000200001027983 */ /* 0x000ea80000300800 */
[----:B------:R-:W3:Y:S04]  /*199c0*/  LDL.LU R9, [R1+0x28] ;  /* 0x0000280001097983 */ /* 0x000ee80000300800 */
[----:B------:R-:W4:Y:S04]  /*199d0*/  LDL.LU R8, [R1+0x24] ;  /* 0x0000240001087983 */ /* 0x000f280000300800 */
[----:B------:R-:W4:Y:S04]  /*199e0*/  LDL.LU R7, [R1+0x2c] ;  /* 0x00002c0001077983 */ /* 0x000f280000300800 */
[----:B------:R-:W4:Y:S04]  /*199f0*/  LDL.LU R111, [R1+0x58] ;  /* 0x00005800016f7983 */ /* 0x000f280000300800 */
[----:B------:R-:W1:Y:S04]  /*19a00*/  S2R R109, SR_TID.X ;  /* 0x00000000006d7919 */ /* 0x000e680000002100 */
[----:B------:R-:W2:Y:S01]  /*19a10*/  S2R R110, SR_CTAID.Y ;  /* 0x00000000006e7919 */ /* 0x000ea20000002600 */
[----:B-1----:R-:W-:-:S04]  /*19a20*/  SHF.R.S32.HI R51, RZ, 0x1f, R109 ;  /* 0x0000001fff337819 */ /* 0x002fc8000001146d */
[CC--:B------:R-:W-:Y:S02]  /*19a30*/  LEA.HI R108, R51.reuse, R109.reuse, RZ, 0x2 ;  /* 0x0000006d336c7211 */ /* 0x0c0fe400078f10ff */
[----:B------:R-:W-:Y:S02]  /*19a40*/  LEA.HI R51, R51, R109, RZ, 0x5 ;  /* 0x0000006d33337211 */ /* 0x000fe400078f28ff */
[----:B------:R-:W-:Y:S01]  /*19a50*/  SHF.R.S32.HI R47, RZ, 0x2, R108 ;  /* 0x00000002ff2f7819 */ /* 0x000fe2000001146c */
[----:B--2---:R-:W1:Y:S04]  /*19a60*/  SHFL.BFLY PT, R0, R2, 0x2, 0x1f ;  /* 0x0c401f0002007f89 */ /* 0x004e6800000e0000 */
[----:B---3--:R-:W2:Y:S04]  /*19a70*/  SHFL.BFLY PT, R4, R9, 0x2, 0x1f ;  /* 0x0c401f0009047f89 */ /* 0x008ea800000e0000 */
[----:B----4-:R-:W3:Y:S04]  /*19a80*/  SHFL.BFLY PT, R6, R8, 0x2, 0x1f ;  /* 0x0c401f0008067f89 */ /* 0x010ee800000e0000 */
[----:B------:R-:W4:Y:S01]  /*19a90*/  SHFL.BFLY PT, R5, R7, 0x2, 0x1f ;  /* 0x0c401f0007057f89 */ /* 0x000f2200000e0000 */
[----:B------:R-:W-:Y:S01]  /*19aa0*/  ISETP.NE.AND P0, PT, R111, -0x1, PT ;  /* 0xffffffff6f00780c */ /* 0x000fe20003f05270 */
[----:B-1----:R-:W-:-:S02]  /*19ab0*/  FADD.FTZ R0, R0, R2 ;  /* 0x0000000200007221 */ /* 0x002fc40000010000 */
[----:B--2---:R-:W-:-:S03]  /*19ac0*/  FADD.FTZ R4, R4, R9 ;  /* 0x0000000904047221 */ /* 0x004fc60000010000 */
[----:B------:R-:W1:Y:S01]  /*19ad0*/  SHFL.BFLY PT, R2, R0, 0x1, 0x1f ;  /* 0x0c201f0000027f89 */ /* 0x000e6200000e0000 */
[----:B---3--:R-:W-:-:S03]  /*19ae0*/  FADD.FTZ R6, R6, R8 ;  /* 0x0000000806067221 */ /* 0x008fc60000010000 */
[----:B------:R-:W2:Y:S01]  /*19af0*/  SHFL.BFLY PT, R48, R4, 0x1, 0x1f ;  /* 0x0c201f0004307f89 */ /* 0x000ea200000e0000 */
[----:B----4-:R-:W-:-:S03]  /*19b00*/  FADD.FTZ R5, R5, R7 ;  /* 0x0000000705057221 */ /* 0x010fc60000010000 */
[----:B------:R-:W3:Y:S04]  /*19b10*/  SHFL.BFLY PT, R8, R6, 0x1, 0x1f ;  /* 0x0c201f0006087f89 */ /* 0x000ee800000e0000 */
[----:B------:R-:W4:Y:S01]  /*19b20*/  SHFL.BFLY PT, R7, R5, 0x1, 0x1f ;  /* 0x0c201f0005077f89 */ /* 0x000f2200000e0000 */
[----:B-1----:R-:W-:Y:S01]  /*19b30*/  FADD.FTZ R49, R0, R2 ;  /* 0x0000000200317221 */ /* 0x002fe20000010000 */
[----:B------:R-:W-:Y:S01]  /*19b40*/  MOV R0, 0x3f800000 ;  /* 0x3f80000000007802 */ /* 0x000fe20000000f00 */
[----:B------:R-:W-:-:S03]  /*19b50*/  @P0 IMAD.WIDE.U32 R2, R111, c[0x0][0x1e8], RZ ;  /* 0x00007a006f020a25 */ /* 0x000fc600078e00ff */
[----:B------:R-:W-:Y:S01]  /*19b60*/  FSETP.NE.FTZ.AND P6, PT, R49, RZ, PT ;  /* 0x000000ff3100720b */ /* 0x000fe20003fd5000 */
[----:B--2---:R-:W-:Y:S01]  /*19b70*/  FADD.FTZ R48, R4, R48 ;  /* 0x0000003004307221 */ /* 0x004fe20000010000 */
[----:B------:R-:W-:Y:S01]  /*19b80*/  @P0 MOV R106, R2 ;  /* 0x00000002006a0202 */ /* 0x000fe20000000f00 */
[----:B---3--:R-:W-:Y:S01]  /*19b90*/  FADD.FTZ R100, R6, R8 ;  /* 0x0000000806647221 */ /* 0x008fe20000010000 */
[----:B------:R-:W-:Y:S01]  /*19ba0*/  LOP3.LUT R2, R108, 0xfffffffc, RZ, 0xc0, !PT ;  /* 0xfffffffc6c027812 */ /* 0x000fe200078ec0ff */
[----:B------:R-:W-:Y:S01]  /*19bb0*/  @P0 IMAD R107, R111, c[0x0][0x1ec], R3 ;  /* 0x00007b006f6b0a24 */ /* 0x000fe200078e0203 */
[----:B------:R-:W-:Y:S01]  /*19bc0*/  @!P0 SHF.R.S32.HI R4, RZ, 0x1f, R110 ;  /* 0x0000001fff048819 */ /* 0x000fe2000001146e */
[----:B----4-:R-:W-:Y:S01]  /*19bd0*/  FADD.FTZ R101, R5, R7 ;  /* 0x0000000705657221 */ /* 0x010fe20000010000 */
[----:B------:R-:W-:Y:S01]  /*19be0*/  FSETP.NE.FTZ.AND P4, PT, R100, RZ, PT ;  /* 0x000000ff6400720b */ /* 0x000fe20003f95000 */
[----:B------:R-:W-:Y:S01]  /*19bf0*/  @!P0 IMAD.WIDE.U32 R6, R110, c[0x0][0x1e0], RZ ;  /* 0x000078006e068a25 */ /* 0x000fe200078e00ff */
[----:B------:R-:W-:-:S02]  /*19c00*/  SHF.R.S32.HI R5, RZ, 0x5, R51 ;  /* 0x00000005ff057819 */ /* 0x000fc40000011433 */
[----:B------:R-:W-:Y:S01]  /*19c10*/  IADD3 R2, -R2, R109, RZ ;  /* 0x0000006d02027210 */ /* 0x000fe20007ffe1ff */
[----:B------:R-:W1:Y:S01]  /*19c20*/  @P6 MUFU.RCP R0, R49 ;  /* 0x0000003100006308 */ /* 0x000e620000001000 */
[----:B------:R-:W-:Y:S01]  /*19c30*/  @!P0 IMAD R4, R4, c[0x0][0x1e0], RZ ;  /* 0x0000780004048a24 */ /* 0x000fe200078e02ff */
[----:B------:R-:W-:Y:S02]  /*19c40*/  FSETP.NE.FTZ.AND P3, PT, R101, RZ, PT ;  /* 0x000000ff6500720b */ /* 0x000fe40003f75000 */
[----:B------:R-:W-:Y:S01]  /*19c50*/  LEA R50, R5, R2, 0x8 ;  /* 0x0000000205327211 */ /* 0x000fe200078e40ff */
[----:B------:R-:W-:Y:S01]  /*19c60*/  @!P0 IMAD R4, R110, c[0x0][0x1e4], R4 ;  /* 0x000079006e048a24 */ /* 0x000fe200078e0204 */
[----:B------:R-:W-:Y:S02]  /*19c70*/  MOV R2, 0x3f800000 ;  /* 0x3f80000000027802 */ /* 0x000fe40000000f00 */
[----:B------:R-:W-:Y:S02]  /*19c80*/  FSETP.NE.FTZ.AND P5, PT, R48, RZ, PT ;  /* 0x000000ff3000720b */ /* 0x000fe40003fb5000 */
[----:B------:R-:W-:-:S02]  /*19c90*/  @!P0 IADD3 R107, R7, R4, RZ ;  /* 0x00000004076b8210 */ /* 0x000fc40007ffe0ff */
[----:B------:R-:W2:Y:S01]  /*19ca0*/  @P4 MUFU.RCP R2, R100 ;  /* 0x0000006400024308 */ /* 0x000ea20000001000 */
[----:B------:R-:W-:Y:S02]  /*19cb0*/  MOV R3, 0x3f800000 ;  /* 0x3f80000000037802 */ /* 0x000fe40000000f00 */
[----:B------:R-:W-:Y:S01]  /*19cc0*/  @!P0 MOV R106, R6 ;  /* 0x00000006006a8202 */ /* 0x000fe20000000f00 */
[C---:B-1----:R-:W-:Y:S02]  /*19cd0*/  FMUL.FTZ R112, R0.reuse, R112 ;  /* 0x0000007000707220 */ /* 0x042fe40000410000 */
[C---:B------:R-:W-:Y:S02]  /*19ce0*/  FMUL.FTZ R45, R0.reuse, R113 ;  /* 0x00000071002d7220 */ /* 0x040fe40000410000 */
[C---:B------:R-:W-:Y:S01]  /*19cf0*/  FMUL.FTZ R124, R0.reuse, R124 ;  /* 0x0000007c007c7220 */ /* 0x040fe20000410000 */
[----:B------:R-:W-:Y:S01]  /*19d00*/  @P5 MUFU.RCP R3, R48 ;  /* 0x0000003000035308 */ /* 0x000fe20000001000 */
[C---:B------:R-:W-:Y:S01]  /*19d10*/  FMUL.FTZ R42, R0.reuse, R125 ;  /* 0x0000007d002a7220 */ /* 0x040fe20000410000 */
        /* <DEDUP_REMOVED lines=30> */
[----:B------:R-:W-:Y:S01]  /*19f00*/  MOV R0, 0x3f800000 ;  /* 0x3f80000000007802 */ /* 0x000fe20000000f00 */
[----:B--2---:R-:W-:Y:S01]  /*19f10*/  FMUL.FTZ R116, R2, R116 ;  /* 0x0000007402747220 */ /* 0x004fe20000410000 */
        /* <DEDUP_REMOVED lines=36> */
[----:B------:R-:W-:Y:S01]  /*1a160*/  SHF.R.S32.HI R2, RZ, 0x1f, R47 ;  /* 0x0000001fff027819 */ /* 0x000fe2000001142f */
[----:B-1----:R-:W-:Y:S01]  /*1a170*/  FMUL.FTZ R119, R0, R119 ;  /* 0x0000007700777220 */ /* 0x002fe20000410000 */
        /* <DEDUP_REMOVED lines=9> */
[C---:B------:R-:W-:Y:S01]  /*1a210*/  FMUL.FTZ R134, R0.reuse, R134 ;  /* 0x0000008600867220 */ /* 0x040fe20000410000 */
        /* <DEDUP_REMOVED lines=35> */
[C---:B------:R-:W-:Y:S01]  /*1a450*/  FMUL.FTZ R41, R3.reuse, R127 ;  /* 0x0000007f03297220 */ /* 0x040fe20000410000 */
[----:B------:R-:W-:Y:S01]  /*1a460*/  LOP3.LUT P0, RZ, R4, 0x2, RZ, 0xc0, !PT ;  /* 0x0000000204ff7812 */ /* 0x000fe2000780c0ff */
[C---:B------:R-:W-:Y:S01]  /*1a470*/  FMUL.FTZ R130, R3.reuse, R130 ;  /* 0x0000008203827220 */ /* 0x040fe20000410000 */
[----:B------:R-:W-:Y:S01]  /*1a480*/  IADD3 R0, R2, -R0, RZ ;  /* 0x8000000002007210 */ /* 0x000fe20007ffe0ff */
[C---:B------:R-:W-:Y:S01]  /*1a490*/  FMUL.FTZ R39, R3.reuse, R131 ;  /* 0x0000008303277220 */ /* 0x040fe20000410000 */
[----:B------:R-:W-:Y:S01]  /*1a4a0*/  F2FP.BF16.PACK_AB R44, R44, R114 ;  /* 0x000000722c2c723e */ /* 0x000fe200000010ff */
[C---:B------:R-:W-:Y:S01]  /*1a4b0*/  FMUL.FTZ R142, R3.reuse, R142 ;  /* 0x0000008e038e7220 */ /* 0x040fe20000410000 */
[----:B------:R-:W-:Y:S01]  /*1a4c0*/  LEA R0, R0, R50, 0x4 ;  /* 0x0000003200007211 */ /* 0x000fe200078e20ff */
[----:B------:R-:W-:Y:S01]  /*1a4d0*/  FMUL.FTZ R36, R3, R143 ;  /* 0x0000008f03247220 */ /* 0x000fe20000410000 */
[----:B------:R-:W-:Y:S01]  /*1a4e0*/  F2FP.BF16.PACK_AB R41, R41, R126 ;  /* 0x0000007e2929723e */ /* 0x000fe200000010ff */
[----:B------:R-:W-:Y:S01]  /*1a4f0*/  FMUL.FTZ R146, R3, R146 ;  /* 0x0000009203927220 */ /* 0x000fe20000410000 */
[----:B------:R-:W-:Y:S01]  /*1a500*/  F2FP.BF16.PACK_AB R39, R39, R130 ;  /* 0x000000822727723e */ /* 0x000fe200000010ff */
[C---:B------:R-:W-:Y:S01]  /*1a510*/  FMUL.FTZ R33, R3.reuse, R147 ;  /* 0x0000009303217220 */ /* 0x040fe20000410000 */
[----:B------:R-:W-:Y:S01]  /*1a520*/  F2FP.BF16.PACK_AB R36, R36, R142 ;  /* 0x0000008e2424723e */ /* 0x000fe200000010ff */
[----:B------:R-:W-:Y:S01]  /*1a530*/  FMUL.FTZ R158, R3, R158 ;  /* 0x0000009e039e7220 */ /* 0x000fe20000410000 */
[----:B------:R-:W-:Y:S01]  /*1a540*/  F2FP.BF16.PACK_AB R9, R95, R9 ;  /* 0x000000095f09723e */ /* 0x000fe200000010ff */
        /* <DEDUP_REMOVED lines=28> */
[----:B------:R-:W-:Y:S02]  /*1a710*/  SEL R3, R3, 0xffffffe0, !P0 ;  /* 0xffffffe003037807 */ /* 0x000fe40004000000 */
[C---:B------:R-:W-:Y:S01]  /*1a720*/  IADD3 R2, R0.reuse, -0x10, RZ ;  /* 0xfffffff000027810 */ /* 0x040fe20007ffe0ff */
[----:B------:R-:W-:Y:S01]  /*1a730*/  STS [R0], R45 ;  /* 0x0000002d00007388 */ /* 0x000fe20000000800 */
[C---:B------:R-:W-:Y:S02]  /*1a740*/  IADD3 R4, R0.reuse, R3, RZ ;  /* 0x0000000300047210 */ /* 0x040fe40007ffe0ff */
[----:B------:R-:W-:Y:S01]  /*1a750*/  @P1 IADD3 R2, R0, 0x10, RZ ;  /* 0x0000001000021810 */ /* 0x000fe20007ffe0ff */
[----:B------:R-:W-:Y:S01]  /*1a760*/  STS [R0+0x200], R44 ;  /* 0x0002002c00007388 */ /* 0x000fe20000000800 */
[----:B------:R-:W-:-:S02]  /*1a770*/  F2FP.BF16.PACK_AB R6, R6, R98 ;  /* 0x000000620606723e */ /* 0x000fc400000010ff */
[----:B------:R-:W-:Y:S01]  /*1a780*/  IADD3 R3, R3, R2, RZ ;  /* 0x0000000203037210 */ /* 0x000fe20007ffe0ff */
[----:B------:R-:W-:Y:S04]  /*1a790*/  STS [R2], R42 ;  /* 0x0000002a02007388 */ /* 0x000fe80000000800 */
        /* <DEDUP_REMOVED lines=53> */
[----:B---3--:R-:W-:Y:S03]  /*1aaf0*/  @P5 MUFU.LG2 R11, R48 ;  /* 0x00000030000b5308 */ /* 0x008fe60000000c00 */
[----:B------:R-:W-:Y:S01]  /*1ab00*/  BAR.SYNC.DEFER_BLOCKING 0x0 ;  /* 0x0000000000007b1d */ /* 0x000fe20000010000 */
[----:B----4-:R-:W-:Y:S02]  /*1ab10*/  @P1 MOV R7, c[0x0][0x210] ;  /* 0x0000840000071a02 */ /* 0x010fe40000000f00 */
[----:B------:R-:W-:-:S02]  /*1ab20*/  @!P1 MOV R7, 0x1 ;  /* 0x0000000100079802 */ /* 0x000fc40000000f00 */
[----:B------:R-:W-:Y:S01]  /*1ab30*/  IADD3 R6, R109, -R2, RZ ;  /* 0x800000026d067210 */ /* 0x000fe20007ffe0ff */
[----:B------:R-:W3:Y:S01]  /*1ab40*/  S2R R19, SR_CTAID.X ;  /* 0x0000000000137919 */ /* 0x000ee20000002500 */
        /* <DEDUP_REMOVED lines=13> */
[----:B------:R4:W1:Y:S04]  /*1ac20*/  LDS.128 R40, [R223+0x800] ;  /* 0x00080000df287984 */ /* 0x0008680000000c00 */
        /* <DEDUP_REMOVED lines=16> */
[----:B---3--:R-:W-:Y:S01]  /*1ad30*/  IMAD R0, R19, R7, RZ ;  /* 0x0000000713007224 */ /* 0x008fe200078e02ff */
        /* <DEDUP_REMOVED lines=20> */
[----:B------:R-:W1:Y:S02]  /*1ae80*/  S2R R4, SR_TID.X ;  /* 0x0000000000047919 */ /* 0x000e640000002100 */
[----:B-1----:R-:W-:-:S04]  /*1ae90*/  SHF.R.S32.HI R2, RZ, 0x1f, R4 ;  /* 0x0000001fff027819 */ /* 0x002fc80000011404 */
[----:B------:R-:W-:-:S04]  /*1aea0*/  LEA.HI R2, R2, R4, RZ, 0x5 ;  /* 0x0000000402027211 */ /* 0x000fc800078f28ff */
[----:B------:R-:W-:Y:S02]  /*1aeb0*/  SHF.R.S32.HI R0, RZ, 0x5, R2 ;  /* 0x00000005ff007819 */ /* 0x000fe40000011402 */
[----:B------:R-:W-:Y:S02]  /*1aec0*/  LOP3.LUT R2, R2, 0xffffffe0, RZ, 0xc0, !PT ;  /* 0xffffffe002027812 */ /* 0x000fe400078ec0ff */
[----:B------:R-:W-:-:S03]  /*1aed0*/  SHF.R.S32.HI R3, RZ, 0x1f, R0 ;  /* 0x0000001fff037819 */ /* 0x000fc60000011400 */
[----:B------:R-:W-:Y:S01]  /*1aee0*/  IMAD.IADD R2, R4, 0x1, -R2 ;  /* 0x0000000104027824 */ /* 0x000fe200078e0a02 */
[----:B------:R-:W-:-:S04]  /*1aef0*/  LEA.HI R3, R3, R0, RZ, 0x2 ;  /* 0x0000000003037211 */ /* 0x000fc800078f10ff */
[----:B------:R-:W-:Y:S02]  /*1af00*/  SHF.R.S32.HI R4, RZ, 0x1f, R2 ;  /* 0x0000001fff047819 */ /* 0x000fe40000011402 */
[----:B------:R-:W-:Y:S02]  /*1af10*/  LOP3.LUT R3, R3, 0xfffffffc, RZ, 0xc0, !PT ;  /* 0xfffffffc03037812 */ /* 0x000fe400078ec0ff */
[----:B------:R-:W-:-:S03]  /*1af20*/  LEA.HI R2, R4, R2, RZ, 0x2 ;  /* 0x0000000204027211 */ /* 0x000fc600078f10ff */
[----:B------:R-:W-:Y:S01]  /*1af30*/  IMAD.IADD R3, R0, 0x1, -R3 ;  /* 0x0000000100037824 */ /* 0x000fe200078e0a03 */
        /* <DEDUP_REMOVED lines=33> */
.L_x_251:
[----:B------:R-:W-:Y:S05]  /*1b150*/  BSYNC B0 ;  /* 0x0000000000007941 */ /* 0x000fea0003800000 */
.L_x_250:
[----:B-1----:R-:W3:Y:S04]  /*1b160*/  LDL.LU R7, [R1+0x68] ;  /* 0x0000680001077983 */ /* 0x002ee80000300800 */
[----:B----4-:R-:W4:Y:S04]  /*1b170*/  LDL.64 R44, [R1+0x40] ;  /* 0x00004000012c7983 */ /* 0x010f280000100a00 */
[----:B------:R1:W5:Y:S04]  /*1b180*/  LDL R16, [R1+0x5c] ;  /* 0x00005c0001107983 */ /* 0x0003680000100800 */
[----:B------:R1:W5:Y:S01]  /*1b190*/  LDL R15, [R1+0x60] ;  /* 0x00006000010f7983 */ /* 0x0003620000100800 */
[----:B------:R-:W-:Y:S01]  /*1b1a0*/  SHF.R.S32.HI R6, RZ, 0x1f, R18 ;  /* 0x0000001fff067819 */ /* 0x000fe20000011412 */
[----:B------:R-:W-:Y:S02]  /*1b1b0*/  BSSY B0, `(.L_x_252) ;  /* 0x000001f000007945 */ /* 0x000fe40003800000 */
[----:B------:R-:W2:Y:S02]  /*1b1c0*/  S2R R5, SR_TID.X ;  /* 0x0000000000057919 */ /* 0x000ea40000002100 */
[----:B--2---:R-:W-:Y:S01]  /*1b1d0*/  SHF.R.S32.HI R4, RZ, 0x1f, R5 ;  /* 0x0000001fff047819 */ /* 0x004fe20000011405 */
[----:B---3--:R-:W-:-:S02]  /*1b1e0*/  IMAD R14, R19, -0x80, R7 ;  /* 0xffffff80130e7824 */ /* 0x008fc400078e0207 */
[----:B------:R-:W2:Y:S01]  /*1b1f0*/  S2R R7, SR_CTAID.X ;  /* 0x0000000000077919 */ /* 0x000ea20000002500 */
[----:B----4-:R-:W-:Y:S02]  /*1b200*/  IADD3 R2, P0, R44, R106, RZ ;  /* 0x0000006a2c027210 */ /* 0x010fe40007f1e0ff */
        /* <DEDUP_REMOVED lines=25> */
.L_x_253:
[----:B-1----:R-:W-:Y:S05]  /*1b3a0*/  BSYNC B0 ;  /* 0x0000000000007941 */ /* 0x002fea0003800000 */
.L_x_252:
        /* <DEDUP_REMOVED lines=20> */
.L_x_255:
[----:B------:R-:W-:Y:S05]  /*1b4f0*/  BSYNC B0 ;  /* 0x0000000000007941 */ /* 0x000fea0003800000 */
.L_x_254:
        /* <DEDUP_REMOVED lines=20> */
.L_x_257:
[----:B------:R-:W-:Y:S05]  /*1b640*/  BSYNC B0 ;  /* 0x0000000000007941 */ /* 0x000fea0003800000 */
.L_x_256:
        /* <DEDUP_REMOVED lines=21> */
.L_x_258:
        /* <DEDUP_REMOVED lines=14> */
.L_x_1031:


//--------------------- .text._ZN5flash16flash_fwd_kernelI23Flash_fwd_kernel_traitsILi96ELi128ELi64ELi4ELb0ELb0EN7cutlass10bfloat16_tE19Flash_kernel_traitsILi96ELi128ELi64ELi4ES3_EELb1ELb0ELb0ELb0ELb0ELb1ELb0ELb0EEEvNS_16Flash_fwd_paramsE --------------------------
	.section	.text._ZN5flash16flash_fwd_kernelI23Flash_fwd_kernel_traitsILi96ELi128ELi64ELi4ELb0ELb0EN7cutlass10bfloat16_tE19Flash_kernel_traitsILi96ELi128ELi64ELi4ES3_EELb1ELb0ELb0ELb0ELb0ELb1ELb0ELb0EEEvNS_16Flash_fwd_paramsE,"ax",@progbits
	.sectioninfo	@"SHI_REGISTERS=255"
	.align	128
        .global         _ZN5flash16flash_fwd_kernelI23Flash_fwd_kernel_traitsILi96ELi128ELi64ELi4ELb0ELb0EN7cutlass10bfloat16_tE19Flash_kernel_traitsILi96ELi128ELi64ELi4ES3_EELb1ELb0ELb0ELb0ELb0ELb1ELb0ELb0EEEvNS_16Flash_fwd_paramsE
        .type           _ZN5flash16flash_fwd_kernelI23Flash_fwd_kernel_traitsILi96ELi128ELi64ELi4ELb0ELb0EN7cutlass10bfloat16_tE19Flash_kernel_traitsILi96ELi128ELi64ELi4ES3_EELb1ELb0ELb0ELb0ELb0ELb1ELb0ELb0EEEvNS_16Flash_fwd_paramsE,@function
        .size           _ZN5flash16flash_fwd_kernelI23Flash_fwd_kernel_traitsILi96ELi128ELi64ELi4ELb0ELb0EN7cutlass10bfloat16_tE19Flash_kernel_traitsILi96ELi128ELi64ELi4ES3_EELb1ELb0ELb0ELb0ELb0ELb1ELb0ELb0EEEvNS_16Flash_fwd_paramsE,(.L_x_1032 - _ZN5flash16flash_fwd_kernelI23Flash_fwd_kernel_traitsILi96ELi128ELi64ELi4ELb0ELb0EN7cutlass10bfloat16_tE19Flash_kernel_traitsILi96ELi128ELi64ELi4ES3_EELb1ELb0ELb0ELb0ELb0ELb1ELb0ELb0EEEvNS_16Flash_fwd_paramsE)
        .other          _ZN5flash16flash_fwd_kernelI23Flash_fwd_kernel_traitsILi96ELi128ELi64ELi4ELb0ELb0EN7cutlass10bfloat16_tE19Flash_kernel_traitsILi96ELi128ELi64ELi4ES3_EELb1ELb0ELb0ELb0ELb0ELb1ELb0ELb0EEEvNS_16Flash_fwd_paramsE,@"STO_CUDA_ENTRY STV_DEFAULT"
_ZN5flash16flash_fwd_kernelI23Flash_fwd_kernel_traitsILi96ELi128ELi64ELi4ELb0ELb0EN7cutlass10bfloat16_tE19Flash_kernel_traitsILi96ELi128ELi64ELi4ES3_EELb1ELb0ELb0ELb0ELb0ELb1ELb0ELb0EEEvNS_16Flash_fwd_paramsE:
.text._ZN5flash16flash_fwd_kernelI23Flash_fwd_kernel_traitsILi96ELi128ELi64ELi4ELb0ELb0EN7cutlass10bfloat16_tE19Flash_kernel_traitsILi96ELi128ELi64ELi4ES3_EELb1ELb0ELb0ELb0ELb0ELb1ELb0ELb0EEEvNS_16Flash_fwd_paramsE:
[----:B------:R-:W-:-:S03]  /*0000*/  MOV R1, c[0x0][0x28] ;  /* 0x00000a0000017a02 */ /* 0x000fc60000000f00 */
[----:B------:R-:W-:Y:S01]  /*0010*/  ULDC.U8 UR4, c[0x0][0x304] ;  /* 0x0000c10000047ab9 */ /* 0x000fe20000000000 */
[----:B------:R-:W-:Y:S01]  /*0020*/  IADD3 R1, R1, -0x48, RZ ;  /* 0xffffffb801017810 */ /* 0x000fe20007ffe0ff */
[----:B------:R-:W-:Y:S01]  /*0030*/  ULDC.64 UR22, c[0x0][0x2f0] ;  /* 0x0000bc0000167ab9 */ /* 0x000fe20000000a00 */
[----:B------:R-:W-:Y:S01]  /*0040*/  ISETP.NE.AND P1, PT, RZ, UR4, PT ;  /* 0x00000004ff007c0c */ /* 0x000fe2000bf25270 */
[----:B------:R-:W-:Y:S01]  /*0050*/  IMAD.U32 R2, RZ, RZ, UR22 ;  /* 0x00000016ff027e24 */ /* 0x000fe2000f8e00ff */
[----:B------:R-:W-:Y:S01]  /*0060*/  ULDC.64 UR20, c[0x0][0x118] ;  /* 0x0000460000147ab9 */ /* 0x000fe20000000a00 */
[----:B------:R-:W-:Y:S02]  /*0070*/  IMAD.U32 R3, RZ, RZ, UR23 ;  /* 0x00000017ff037e24 */ /* 0x000fe4000f8e00ff */
[----:B------:R-:W-:-:S08]  /*0080*/  IMAD.MOV.U32 R6, RZ, RZ, c[0x0][0x2f8] ;  /* 0x0000be00ff067624 */ /* 0x000fd000078e00ff */
[----:B------:R1:W2:Y:S01]  /*0090*/  @P1 LDG.E.64 R4, [R2.64] ;  /* 0x0000001402041981 */ /* 0x0002a2000c1e1b00 */
[----:B------:R-:W-:Y:S02]  /*00a0*/  IMAD.MOV.U32 R8, RZ, RZ, c[0x0][0x2fc] ;  /* 0x0000bf00ff087624 */ /* 0x000fe400078e00ff */
[----:B-1----:R-:W-:Y:S02]  /*00b0*/  @P1 IMAD.MOV.U32 R2, RZ, RZ, R6 ;  /* 0x000000ffff021224 */ /* 0x002fe400078e0006 */
[----:B------:R-:W-:-:S06]  /*00c0*/  @P1 IMAD.MOV.U32 R3, RZ, RZ, R8 ;  /* 0x000000ffff031224 */ /* 0x000fcc00078e0008 */
[----:B------:R-:W3:Y:S01]  /*00d0*/  @P1 LDG.E.64 R2, [R2.64] ;  /* 0x0000001402021981 */ /* 0x000ee2000c1e1b00 */
[----:B------:R-:W-:Y:S01]  /*00e0*/  ISETP.NE.U32.AND P3, PT, RZ, c[0x0][0x240], PT ;  /* 0x00009000ff007a0c */ /* 0x000fe20003f65070 */
[----:B------:R-:W1:Y:S01]  /*00f0*/  LDC.U8 R7, c[0x0][0x312] ;  /* 0x0000c480ff077b82 */ /* 0x000e620000000000 */
[----:B------:R-:W-:Y:S01]  /*0100*/  MOV R12, 0x4 ;  /* 0x00000004000c7802 */ /* 0x000fe20000000f00 */
[----:B------:R-:W4:Y:S01]  /*0110*/  S2R R247, SR_CTAID.X ;  /* 0x0000000000f77919 */ /* 0x000f220000002500 */
[----:B------:R-:W-:Y:S02]  /*0120*/  ISETP.NE.AND.EX P3, PT, RZ, c[0x0][0x244], PT, P3 ;  /* 0x00009100ff007a0c */ /* 0x000fe40003f65330 */
[----:B------:R-:W-:Y:S01]  /*0130*/  MOV R14, 0xffffffff ;  /* 0xffffffff000e7802 */ /* 0x000fe20000000f00 */
[----:B------:R-:W4:Y:S04]  /*0140*/  S2R R18, SR_CTAID.Y ;  /* 0x0000000000127919 */ /* 0x000f280000002600 */
[----:B------:R-:W4:Y:S04]  /*0150*/  S2R R22, SR_CTAID.Z ;  /* 0x0000000000167919 */ /* 0x000f280000002700 */
[----:B------:R-:W4:Y:S01]  /*0160*/  S2R R33, SR_TID.X ;  /* 0x0000000000217919 */ /* 0x000f220000002100 */
[----:B-1----:R-:W-:-:S02]  /*0170*/  ISETP.NE.AND P4, PT, R7, RZ, PT ;  /* 0x000000ff0700720c */ /* 0x002fc40003f85270 */
[----:B----4-:R-:W-:-:S04]  /*0180*/  LOP3.LUT R0, R22, R247, R18, 0xfe, !PT ;  /* 0x000000f716007212 */ /* 0x010fc800078efe12 */
[----:B------:R-:W-:-:S13]  /*0190*/  LOP3.LUT P2, RZ, R0, R33, RZ, 0xfc, !PT ;  /* 0x0000002100ff7212 */ /* 0x000fda000784fcff */
[----:B------:R-:W-:Y:S02]  /*01a0*/  @!P2 IMAD.MOV.U32 R10, RZ, RZ, c[0x0][0x308] ;  /* 0x0000c200ff0aa624 */ /* 0x000fe400078e00ff */
[----:B------:R-:W-:Y:S01]  /*01b0*/  @!P2 IMAD.MOV.U32 R11, RZ, RZ, c[0x0][0x30c] ;  /* 0x0000c300ff0ba624 */ /* 0x000fe200078e00ff */
[----:B--2---:R1:W2:Y:S08]  /*01c0*/  @P1 R2UR UR22, R4 ;  /* 0x00000000041613c2 */ /* 0x0042b000000e0000 */
[----:B------:R1:W4:Y:S02]  /*01d0*/  @P1 R2UR UR23, R5 ;  /* 0x00000000051713c2 */ /* 0x00032400000e0000 */
[----:B-1----:R-:W-:Y:S01]  /*01e0*/  IMAD.WIDE R4, R18, R12, c[0x0][0x240] ;  /* 0x0000900012047625 */ /* 0x002fe200078e020c */
[----:B---3--:R-:W-:-:S03]  /*01f0*/  @P1 IADD3 R6, P0, R2, c[0x0][0x300], RZ ;  /* 0x0000c00002061a10 */ /* 0x008fc60007f1e0ff */
[----:B--2---:R-:W-:Y:S02]  /*0200*/  IMAD.U32 R2, RZ, RZ, UR22 ;  /* 0x00000016ff027e24 */ /* 0x004fe4000f8e00ff */
[----:B------:R-:W-:Y:S01]  /*0210*/  @P1 IMAD.X R8, RZ, RZ, R3, P0 ;  /* 0x000000ffff081224 */ /* 0x000fe200000e0603 */
[----:B------:R-:W-:Y:S01]  /*0220*/  ISETP.NE.U32.AND P0, PT, RZ, c[0x0][0x250], PT ;  /* 0x00009400ff007a0c */ /* 0x000fe20003f05070 */
[----:B----4-:R-:W-:Y:S01]  /*0230*/  IMAD.U32 R3, RZ, RZ, UR23 ;  /* 0x00000017ff037e24 */ /* 0x010fe2000f8e00ff */
[----:B------:R-:W-:Y:S02]  /*0240*/  ISETP.EQ.U32.AND P1, PT, RZ, c[0x0][0x248], PT ;  /* 0x00009200ff007a0c */ /* 0x000fe40003f22070 */
[----:B------:R-:W-:Y:S02]  /*0250*/  ISETP.NE.AND.EX P0, PT, RZ, c[0x0][0x254], PT, P0 ;  /* 0x00009500ff007a0c */ /* 0x000fe40003f05300 */
[----:B------:R1:W-:Y:S01]  /*0260*/  @!P2 STG.E.64 [R10.64], R2 ;  /* 0x000000020a00a986 */ /* 0x0003e2000c101b14 */
[----:B------:R-:W-:Y:S01]  /*0270*/  SHF.R.S32.HI R21, RZ, 0x1f, R33 ;  /* 0x0000001fff157819 */ /* 0x000fe20000011421 */
[----:B------:R-:W-:Y:S01]  /*0280*/  IMAD.MOV.U32 R7, RZ, RZ, RZ ;  /* 0x000000ffff077224 */ /* 0x000fe200078e00ff */
[----:B------:R-:W-:Y:S01]  /*0290*/  ISETP.EQ.OR.EX P1, PT, RZ, c[0x0][0x24c], !P4, P1 ;  /* 0x00009300ff007a0c */ /* 0x000fe20006722710 */
[----:B-1----:R-:W-:-:S02]  /*02a0*/  @!P2 IMAD.MOV.U32 R2, RZ, RZ, R6 ;  /* 0x000000ffff02a224 */ /* 0x002fc400078e0006 */
[----:B------:R-:W-:-:S05]  /*02b0*/  @!P2 IMAD.MOV.U32 R3, RZ, RZ, R8 ;  /* 0x000000ffff03a224 */ /* 0x000fca00078e0008 */
[----:B------:R1:W-:Y:S04]  /*02c0*/  @!P2 STG.E.64 [R10.64+0x8], R2 ;  /* 0x000008020a00a986 */ /* 0x0003e8000c101b14 */
[----:B------:R2:W3:Y:S04]  /*02d0*/  @P3 LDG.E R14, [R4.64] ;  /* 0x00000014040e3981 */ /* 0x0004e8000c1e1900 */
[----:B--2---:R-:W2:Y:S01]  /*02e0*/  @P3 LDG.E R4, [R4.64+0x4] ;  /* 0x0000041404043981 */ /* 0x004ea2000c1e1900 */
[----:B-1----:R-:W-:Y:S01]  /*02f0*/  @P0 IMAD.WIDE R2, R18, R12, c[0x0][0x250] ;  /* 0x0000940012020625 */ /* 0x002fe200078e020c */
[----:B------:R-:W-:-:S03]  /*0300*/  LEA.HI R13, R21, R33, RZ, 0x5 ;  /* 0x00000021150d7211 */ /* 0x000fc600078f28ff */
[C---:B------:R-:W-:Y:S01]  /*0310*/  IMAD R0, R18.reuse, c[0x0][0x1c0], R22 ;  /* 0x0000700012007a24 */ /* 0x040fe200078e0216 */
[----:B------:R1:W5:Y:S01]  /*0320*/  @P0 LDG.E R7, [R2.64] ;  /* 0x0000001402070981 */ /* 0x000362000c1e1900 */
[----:B------:R-:W-:Y:S02]  /*0330*/  IMAD.MOV.U32 R9, RZ, RZ, -0x1 ;  /* 0xffffffffff097424 */ /* 0x000fe400078e00ff */
[----:B------:R-:W-:Y:S01]  /*0340*/  IMAD.WIDE R10, R18, R12, c[0x0][0x248] ;  /* 0x00009200120a7625 */ /* 0x000fe200078e020c */
[----:B------:R-:W-:-:S04]  /*0350*/  SHF.L.U32 R0, R0, 0x5, RZ ;  /* 0x0000000500007819 */ /* 0x000fc800000006ff */
[----:B------:R4:W5:Y:S01]  /*0360*/  @!P1 LDG.E R9, [R10.64] ;  /* 0x000000140a099981 */ /* 0x000962000c1e1900 */
[----:B------:R-:W-:Y:S02]  /*0370*/  ISETP.NE.U32.AND P2, PT, RZ, c[0x0][0x248], PT ;  /* 0x00009200ff007a0c */ /* 0x000fe40003f45070 */
[----:B-1----:R-:W-:-:S05]  /*0380*/  LOP3.LUT R2, R13, 0xffffffe0, RZ, 0xc0, !PT ;  /* 0xffffffe00d027812 */ /* 0x002fca00078ec0ff */
[----:B------:R-:W-:-:S05]  /*0390*/  IMAD.IADD R2, R33, 0x1, -R2 ;  /* 0x0000000121027824 */ /* 0x000fca00078e0a02 */
[----:B------:R-:W-:Y:S02]  /*03a0*/  IADD3 R153, P1, P0, R0, R6, R2 ;  /* 0x0000000600997210 */ /* 0x000fe4000783e002 */
[----:B------:R-:W-:Y:S02]  /*03b0*/  ISETP.NE.AND.EX P2, PT, RZ, c[0x0][0x24c], PT, P2 ;  /* 0x00009300ff007a0c */ /* 0x000fe40003f45320 */
[----:B------:R-:W-:Y:S02]  /*03c0*/  SHF.R.S32.HI R3, RZ, 0x1f, R0 ;  /* 0x0000001fff037819 */ /* 0x000fe40000011400 */
[----:B------:R-:W-:-:S04]  /*03d0*/  SHF.R.S32.HI R0, RZ, 0x1f, R2 ;  /* 0x0000001fff007819 */ /* 0x000fc80000011402 */
[----:B------:R-:W-:Y:S01]  /*03e0*/  IADD3.X R184, R3, R8, R0, P1, P0 ;  /* 0x0000000803b87210 */ /* 0x000fe20000fe0400 */
[----:B---3--:R4:W-:Y:S04]  /*03f0*/  STL [R1+0x28], R14 ;  /* 0x0000280e01007387 */ /* 0x0089e80000100800 */
[----:B------:R4:W-:Y:S01]  /*0400*/  STL [R1+0x38], R153 ;  /* 0x0000389901007387 */ /* 0x0009e20000100800 */
[----:B--2---:R-:W-:Y:S02]  /*0410*/  @P3 IMAD.IADD R15, R4, 0x1, -R14 ;  /* 0x00000001040f3824 */ /* 0x004fe400078e0a0e */
[----:B------:R-:W-:Y:S01]  /*0420*/  @!P3 IMAD.MOV.U32 R15, RZ, RZ, c[0x0][0x214] ;  /* 0x00008500ff0fb624 */ /* 0x000fe200078e00ff */
[----:B------:R-:W-:Y:S05]  /*0430*/  @!P2 BRA `(.L_x_259) ;  /* 0x000000400000a947 */ /* 0x000fea0003800000 */
[----:B------:R-:W2:Y:S02]  /*0440*/  @P4 LDG.E R0, [R10.64+0x4] ;  /* 0x000004140a004981 */ /* 0x000ea4000c1e1900 */
[----:B--2--5:R-:W-:-:S06]  /*0450*/  @P4 IADD3 R0, R0, -R9, RZ ;  /* 0x8000000900004210 */ /* 0x024fcc0007ffe0ff */
[----:B------:R1:W5:Y:S01]  /*0460*/  @!P4 LDG.E R0, [R10.64] ;  /* 0x000000140a00c981 */ /* 0x000362000c1e1900 */
[----:B------:R-:W-:Y:S05]  /*0470*/  BRA `(.L_x_260) ;  /* 0x0000001000007947 */ /* 0x000fea0003800000 */
.L_x_259:
[----:B------:R-:W-:Y:S02]  /*0480*/  MOV R0, c[0x0][0x218] ;  /* 0x0000860000007a02 */ /* 0x000fe40000000f00 */
.L_x_260:
[----:B------:R-:W-:-:S04]  /*0490*/  ISETP.NE.U32.AND P2, PT, RZ, c[0x0][0x258], PT ;  /* 0x00009600ff007a0c */ /* 0x000fc80003f45070 */
[----:B------:R-:W-:-:S13]  /*04a0*/  ISETP.NE.AND.EX P2, PT, RZ, c[0x0][0x25c], PT, P2 ;  /* 0x00009700ff007a0c */ /* 0x000fda0003f45320 */
[----:B------:R-:W-:-:S06]  /*04b0*/  @P2 IMAD.WIDE R2, R18, R12, c[0x0][0x258] ;  /* 0x0000960012022625 */ /* 0x000fcc00078e020c */
[----:B------:R-:W2:Y:S01]  /*04c0*/  @P2 LDG.E R3, [R2.64] ;  /* 0x0000001402032981 */ /* 0x000ea2000c1e1900 */
[----:B-1--4-:R-:W-:Y:S01]  /*04d0*/  IMAD.SHL.U32 R11, R247, 0x80, RZ ;  /* 0x00000080f70b7824 */ /* 0x012fe200078e00ff */
        /* <DEDUP_REMOVED lines=12> */
[----:B------:R-:W-:Y:S01]  /*05a0*/  ISETP.NE.AND P1, PT, R14, -0x1, PT ;  /* 0xffffffff0e00780c */ /* 0x000fe20003f25270 */
[----:B------:R-:W1:Y:S01]  /*05b0*/  LDC.U8 R238, c[0x0][0x2d8] ;  /* 0x0000b600ffee7b82 */ /* 0x000e620000000000 */
        /* <DEDUP_REMOVED lines=15> */
[----:B-1----:R-:W-:Y:S01]  /*06b0*/  SHF.R.S32.HI R0, RZ, 0x1f, R7 ;  /* 0x0000001fff007819 */ /* 0x002fe20000011407 */
        /* <DEDUP_REMOVED lines=10> */
.L_x_262:
[----:B-1----:R-:W-:Y:S02]  /*0760*/  IABS R4, c[0x0][0x1c8] ;  /* 0x0000720000047a13 */ /* 0x002fe40000000000 */
        /* <DEDUP_REMOVED lines=41> */
.L_x_263:
[-C--:B------:R-:W-:Y:S01]  /*0a00*/  LEA.HI R4, R21, R33.reuse, RZ, 0x2 ;  /* 0x0000002115047211 */ /* 0x080fe200078f10ff */
[----:B------:R-:W-:Y:S01]  /*0a10*/  IMAD.IADD R23, R15, 0x1, -R11 ;  /* 0x000000010f177824 */ /* 0x000fe200078e0a0b */
[----:B------:R-:W-:Y:S01]  /*0a20*/  LEA.HI R25, R21, R33, RZ, 0x3 ;  /* 0x0000002115197211 */ /* 0x000fe200078f18ff */
[----:B------:R-:W-:Y:S01]  /*0a30*/  IMAD R7, R5, c[0x0][0x1a8], RZ ;  /* 0x00006a0005077a24 */ /* 0x000fe200078e02ff */
[----:B------:R-:W-:Y:S01]  /*0a40*/  LOP3.LUT R0, R4, 0xfffffffc, RZ, 0xc0, !PT ;  /* 0xfffffffc04007812 */ /* 0x000fe200078ec0ff */
[----:B------:R-:W-:Y:S01]  /*0a50*/  UMOV UR18, 0x6 ;  /* 0x0000000600127882 */ /* 0x000fe20000000000 */
[----:B------:R-:W-:Y:S01]  /*0a60*/  SHF.R.S32.HI R24, RZ, 0x3, R25 ;  /* 0x00000003ff187819 */ /* 0x000fe20000011419 */
[----:B------:R-:W-:Y:S01]  /*0a70*/  STL [R1+0x2c], R23 ;  /* 0x00002c1701007387 */ /* 0x000fe20000100800 */
[----:B------:R-:W-:Y:S01]  /*0a80*/  SHF.R.S32.HI R2, RZ, 0x2, R4 ;  /* 0x00000002ff027819 */ /* 0x000fe20000011404 */
[----:B------:R-:W-:Y:S01]  /*0a90*/  IMAD.IADD R0, R33, 0x1, -R0 ;  /* 0x0000000121007824 */ /* 0x000fe200078e0a00 */
[----:B------:R-:W-:Y:S01]  /*0aa0*/  SHF.R.S32.HI R152, RZ, 0x5, R13 ;  /* 0x00000005ff987819 */ /* 0x000fe2000001140d */
[----:B------:R-:W-:Y:S01]  /*0ab0*/  IMAD.SHL.U32 R3, R24, 0x40, RZ ;  /* 0x0000004018037824 */ /* 0x000fe200078e00ff */
[----:B------:R-:W-:Y:S01]  /*0ac0*/  IADD3 R19, R2, 0x20, RZ ;  /* 0x0000002002137810 */ /* 0x000fe20007ffe0ff */
[----:B------:R-:W-:Y:S01]  /*0ad0*/  IMAD.SHL.U32 R28, R0, 0x8, RZ ;  /* 0x00000008001c7824 */ /* 0x000fe200078e00ff */
[----:B------:R-:W-:Y:S01]  /*0ae0*/  ISETP.GE.AND P3, PT, R2, R23, PT ;  /* 0x000000170200720c */ /* 0x000fe20003f66270 */
[----:B------:R-:W-:Y:S01]  /*0af0*/  ULDC.64 UR4, c[0x0][0x198] ;  /* 0x0000660000047ab9 */ /* 0x000fe20000000a00 */
[----:B------:R-:W-:Y:S01]  /*0b00*/  LOP3.LUT R0, R3, 0xc0, RZ, 0xc0, !PT ;  /* 0x000000c003007812 */ /* 0x000fe200078ec0ff */
[----:B------:R-:W-:Y:S01]  /*0b10*/  USHF.L.U64.HI UR18, UR4, UR18, UR5 ;  /* 0x0000001204127299 */ /* 0x000fe20008010205 */
[----:B------:R-:W-:Y:S01]  /*0b20*/  LEA.HI R3, R4, R2, RZ, 0x1 ;  /* 0x0000000204037211 */ /* 0x000fe200078f08ff */
[----:B------:R-:W-:Y:S01]  /*0b30*/  USHF.L.U32 UR19, UR4, 0x6, URZ ;  /* 0x0000000604137899 */ /* 0x000fe2000800063f */
[----:B------:R-:W-:Y:S01]  /*0b40*/  LOP3.LUT R4, R0, 0x18, R28, 0xf8, !PT ;  /* 0x0000001800047812 */ /* 0x000fe200078ef81c */
[----:B------:R-:W-:Y:S01]  /*0b50*/  USHF.L.U32 UR7, UR4, 0x5, URZ ;  /* 0x0000000504077899 */ /* 0x000fe2000800063f */
[----:B------:R-:W-:Y:S01]  /*0b60*/  SHF.R.U32.HI R0, RZ, 0x3, R0 ;  /* 0x00000003ff007819 */ /* 0x000fe20000011600 */
[----:B------:R-:W-:Y:S01]  /*0b70*/  UMOV UR6, 0x5 ;  /* 0x0000000500067882 */ /* 0x000fe20000000000 */
[----:B------:R-:W-:Y:S01]  /*0b80*/  LOP3.LUT R3, R3, 0x7fffffe, RZ, 0xc0, !PT ;  /* 0x07fffffe03037812 */ /* 0x000fe200078ec0ff */
[----:B------:R-:W-:Y:S01]  /*0b90*/  USHF.L.U64.HI UR6, UR4, UR6, UR5 ;  /* 0x0000000604067299 */ /* 0x000fe20008010205 */
[----:B------:R-:W-:-:S02]  /*0ba0*/  LOP3.LUT R6, R4, R0, RZ, 0x3c, !PT ;  /* 0x0000000004067212 */ /* 0x000fc400078e3cff */
[----:B------:R-:W-:Y:S01]  /*0bb0*/  ISETP.GE.AND P2, PT, R19, R23, PT ;  /* 0x000000171300720c */ /* 0x000fe20003f46270 */
[----:B------:R-:W-:Y:S01]  /*0bc0*/  IMAD.IADD R0, R2, 0x1, -R3 ;  /* 0x0000000102007824 */ /* 0x000fe200078e0a03 */
[----:B------:R-:W-:Y:S02]  /*0bd0*/  SHF.R.S32.HI R3, RZ, 0x1f, R2 ;  /* 0x0000001fff037819 */ /* 0x000fe40000011402 */
[----:B------:R-:W-:Y:S01]  /*0be0*/  IADD3 R4, P0, R28, R8, RZ ;  /* 0x000000081c047210 */ /* 0x000fe20007f1e0ff */
[----:B------:R-:W-:Y:S01]  /*0bf0*/  IMAD R0, R152, 0x8, R0 ;  /* 0x0000000898007824 */ /* 0x000fe200078e0200 */
[----:B------:R-:W-:Y:S01]  /*0c00*/  SHF.R.S32.HI R29, RZ, 0x1f, R28 ;  /* 0x0000001fff1d7819 */ /* 0x000fe2000001141c */
[----:B------:R-:W-:Y:S01]  /*0c10*/  IMAD.WIDE R26, R247, 0x80, R2 ;  /* 0x00000080f71a7825 */ /* 0x000fe200078e0202 */
[----:B------:R-:W-:-:S03]  /*0c20*/  LEA.HI.SX32 R35, R249, 0xffffffff, 0x1a ;  /* 0xfffffffff9237811 */ /* 0x000fc600078fd2ff */
[----:B------:R-:W-:Y:S01]  /*0c30*/  IMAD.U32 R222, R0, 0x20, R6 ;  /* 0x0000002000de7824 */ /* 0x000fe200078e0006 */
[----:B------:R-:W-:Y:S01]  /*0c40*/  STL.64 [R1+0x30], R28 ;  /* 0x0000301c01007387 */ /* 0x000fe20000100a00 */
[----:B------:R-:W-:Y:S02]  /*0c50*/  IMAD R0, R3, c[0x0][0x1a0], RZ ;  /* 0x0000680003007a24 */ /* 0x000fe400078e02ff */
[----:B------:R-:W-:Y:S01]  /*0c60*/  IMAD.X R5, R29, 0x1, R10, P0 ;  /* 0x000000011d057824 */ /* 0x000fe200000e060a */
[----:B------:R-:W-:Y:S01]  /*0c70*/  STL.64 [R1+0x20], R26 ;  /* 0x0000201a01007387 */ /* 0x000fe20000100a00 */
[----:B------:R-:W-:Y:S01]  /*0c80*/  IMAD R6, R3, c[0x0][0x198], RZ ;  /* 0x0000660003067a24 */ /* 0x000fe200078e02ff */
[----:B------:R-:W-:Y:S01]  /*0c90*/  @!P2 IADD3 R3, P0, R26, 0x20, RZ ;  /* 0x000000201a03a810 */ /* 0x000fe20007f1e0ff */
[C---:B------:R-:W-:Y:S02]  /*0ca0*/  IMAD R13, R2.reuse, c[0x0][0x1a4], R0 ;  /* 0x00006900020d7a24 */ /* 0x040fe400078e0200 */
[----:B------:R-:W-:-:S04]  /*0cb0*/  IMAD.WIDE.U32 R8, R2, c[0x0][0x198], R28 ;  /* 0x0000660002087a25 */ /* 0x000fc800078e001c */
[----:B------:R-:W-:Y:S01]  /*0cc0*/  IMAD R10, R22, c[0x0][0x1ac], R7 ;  /* 0x00006b00160a7a24 */ /* 0x000fe200078e0207 */
[----:B------:R-:W-:Y:S01]  /*0cd0*/  IADD3 R14, P1, R14, R8, RZ ;  /* 0x000000080e0e7210 */ /* 0x000fe20007f3e0ff */
[----:B------:R-:W-:Y:S01]  /*0ce0*/  IMAD.WIDE.U32 R4, R22, c[0x0][0x1a8], R4 ;  /* 0x00006a0016047a25 */ /* 0x000fe200078e0004 */
[----:B------:R-:W-:-:S03]  /*0cf0*/  IADD3 R22, R2, 0x40, RZ ;  /* 0x0000004002167810 */ /* 0x000fc60007ffe0ff */
[----:B------:R-:W-:Y:S02]  /*0d00*/  @!P3 IMAD R0, R27, c[0x0][0x190], RZ ;  /* 0x000064001b00ba24 */ /* 0x000fe400078e02ff */
[C---:B------:R-:W-:Y:S01]  /*0d10*/  IMAD R15, R2.reuse, c[0x0][0x19c], R6 ;  /* 0x00006700020f7a24 */ /* 0x040fe200078e0206 */
[----:B------:R1:W-:Y:S01]  /*0d20*/  STL [R1+0x3c], R22 ;  /* 0x00003c1601007387 */ /* 0x0003e20000100800 */
[----:B------:R-:W-:-:S03]  /*0d30*/  IMAD.WIDE.U32 R6, R2, c[0x0][0x1a0], R28 ;  /* 0x0000680002067a25 */ /* 0x000fc600078e001c */
[----:B------:R-:W-:Y:S01]  /*0d40*/  IADD3.X R15, R20, R9, R15, P1, !PT ;  /* 0x00000009140f7210 */ /* 0x000fe20000ffe40f */
[----:B------:R-:W-:Y:S01]  /*0d50*/  IMAD.IADD R5, R5, 0x1, R10 ;  /* 0x0000000105057824 */ /* 0x000fe200078e020a */
[----:B------:R-:W-:Y:S01]  /*0d60*/  ISETP.GE.AND P1, PT, R22, R23, PT ;  /* 0x000000171600720c */ /* 0x000fe20003f26270 */
[----:B------:R-:W-:Y:S02]  /*0d70*/  @!P3 IMAD R18, R26, c[0x0][0x194], R0 ;  /* 0x000065001a12ba24 */ /* 0x000fe400078e0200 */
[----:B------:R-:W-:Y:S01]  /*0d80*/  @!P2 IMAD.X R0, RZ, RZ, R27, P0 ;  /* 0x000000ffff00a224 */ /* 0x000fe200000e061b */
[----:B------:R-:W-:Y:S01]  /*0d90*/  IADD3 R12, P0, R12, R6, RZ ;  /* 0x000000060c0c7210 */ /* 0x000fe20007f1e0ff */
[----:B------:R-:W-:-:S03]  /*0da0*/  @!P3 IMAD.WIDE.U32 R10, R26, c[0x0][0x190], R4 ;  /* 0x000064001a0aba25 */ /* 0x000fc600078e0004 */
[----:B------:R-:W-:Y:S01]  /*0db0*/  IADD3.X R13, R16, R7, R13, P0, !PT ;  /* 0x00000007100d7210 */ /* 0x000fe200007fe40d */
[----:B------:R-:W-:Y:S01]  /*0dc0*/  @!P2 IMAD R0, R0, c[0x0][0x190], RZ ;  /* 0x000064000000aa24 */ /* 0x000fe200078e02ff */
[C---:B------:R-:W-:Y:S01]  /*0dd0*/  @!P3 LEA R6, P0, R10.reuse, c[0x0][0x160], 0x1 ;  /* 0x000058000a06ba11 */ /* 0x040fe200078008ff */
[----:B------:R-:W-:Y:S02]  /*0de0*/  @!P2 IMAD.MOV.U32 R8, RZ, RZ, R4 ;  /* 0x000000ffff08a224 */ /* 0x000fe400078e0004 */
[----:B------:R-:W-:Y:S02]  /*0df0*/  @!P2 IMAD.MOV.U32 R9, RZ, RZ, R5 ;  /* 0x000000ffff09a224 */ /* 0x000fe400078e0005 */
[----:B------:R-:W-:Y:S02]  /*0e00*/  @!P3 IMAD.IADD R18, R11, 0x1, R18 ;  /* 0x000000010b12b824 */ /* 0x000fe400078e0212 */
[C---:B------:R-:W-:Y:S02]  /*0e10*/  @!P2 IMAD R0, R3.reuse, c[0x0][0x194], R0 ;  /* 0x000065000300aa24 */ /* 0x040fe400078e0200 */
[----:B------:R-:W-:Y:S01]  /*0e20*/  @!P2 IMAD.WIDE.U32 R8, R3, c[0x0][0x190], R8 ;  /* 0x000064000308aa25 */ /* 0x000fe200078e0008 */
[----:B------:R-:W-:-:S02]  /*0e30*/  @!P3 LEA.HI.X R7, R10, c[0x0][0x164], R18, 0x1, P0 ;  /* 0x000059000a07ba11 */ /* 0x000fc400000f0c12 */
[----:B------:R-:W-:Y:S01]  /*0e40*/  LEA.HI R18, R21, R33, RZ, 0x4 ;  /* 0x0000002115127211 */ /* 0x000fe200078f20ff */
[----:B------:R-:W-:Y:S01]  /*0e50*/  IMAD R16, R35, -0x40, R32 ;  /* 0xffffffc023107824 */ /* 0x000fe200078e0220 */
[----:B------:R-:W-:Y:S01]  /*0e60*/  @!P2 LEA R10, P0, R8, c[0x0][0x160], 0x1 ;  /* 0x00005800080aaa11 */ /* 0x000fe200078008ff */
[----:B------:R-:W-:Y:S01]  /*0e70*/  @!P2 IMAD.IADD R0, R9, 0x1, R0 ;  /* 0x000000010900a824 */ /* 0x000fe200078e0200 */
[----:B------:R-:W-:Y:S01]  /*0e80*/  SHF.R.S32.HI R3, RZ, 0x4, R18 ;  /* 0x00000004ff037819 */ /* 0x000fe20000011412 */
[----:B------:R-:W-:Y:S01]  /*0e90*/  IMAD.SHL.U32 R222, R222, 0x2, RZ ;  /* 0x00000002dede7824 */ /* 0x000fe200078e00ff */
[CC--:B------:R-:W-:Y:S01]  /*0ea0*/  ISETP.GE.AND P6, PT, R2.reuse, R16.reuse, PT ;  /* 0x000000100200720c */ /* 0x0c0fe20003fc6270 */
[----:B------:R-:W-:Y:S01]  /*0eb0*/  IMAD.WIDE.U32 R14, R17, c[0x0][0x1b0], R14 ;  /* 0x00006c00110e7a25 */ /* 0x000fe200078e000e */
[----:B------:R-:W-:Y:S02]  /*0ec0*/  ISETP.GE.AND P4, PT, R2, R16, PT ;  /* 0x000000100200720c */ /* 0x000fe40003f86270 */
[----:B------:R-:W-:Y:S01]  /*0ed0*/  @!P2 LEA.HI.X R11, R8, c[0x0][0x164], R0, 0x1, P0 ;  /* 0x00005900080baa11 */ /* 0x000fe200000f0c00 */
[----:B------:R-:W-:Y:S01]  /*0ee0*/  @!PT LDS RZ, [RZ] ;  /* 0x00000000fffff984 */ /* 0x000fe20000000800 */
[----:B------:R-:W-:Y:S01]  /*0ef0*/  @!PT LDS RZ, [RZ] ;  /* 0x00000000fffff984 */ /* 0x000fe20000000800 */
[----:B------:R-:W-:Y:S01]  /*0f00*/  @!PT LDS RZ, [RZ] ;  /* 0x00000000fffff984 */ /* 0x000fe20000000800 */
[----:B------:R2:W-:Y:S01]  /*0f10*/  @!P3 LDGSTS.E.BYPASS.LTC128B.128 [R222], [R6.64] ;  /* 0x0000000006debfae */ /* 0x0005e2000b901d54 */
[----:B------:R-:W-:Y:S01]  /*0f20*/  IADD3 R2, R2, 0x60, RZ ;  /* 0x0000006002027810 */ /* 0x000fe20007ffe0ff */
[----:B------:R-:W-:Y:S01]  /*0f30*/  IMAD.MOV.U32 R154, RZ, RZ, R14 ;  /* 0x000000ffff9a7224 */ /* 0x000fe200078e000e */
[----:B------:R-:W-:Y:S01]  /*0f40*/  LOP3.LUT R0, R18, 0xfffffff0, RZ, 0xc0, !PT ;  /* 0xfffffff012007812 */ /* 0x000fe200078ec0ff */
[----:B------:R2:W-:Y:S01]  /*0f50*/  @!P3 LDGSTS.E.BYPASS.LTC128B.128 [R222+0x2000], [R6.64+0x40] ;  /* 0x0200004006debfae */ /* 0x0005e2000b901d54 */
[----:B------:R-:W-:-:S02]  /*0f60*/  ISETP.GE.AND P0, PT, R2, R23, PT ;  /* 0x000000170200720c */ /* 0x000fc40003f06270 */
[----:B------:R-:W-:Y:S01]  /*0f70*/  LEA.HI R8, R18, R3, RZ, 0x1 ;  /* 0x0000000312087211 */ /* 0x000fe200078f08ff */
[----:B------:R-:W-:Y:S01]  /*0f80*/  IMAD.IADD R0, R33, 0x1, -R0 ;  /* 0x0000000121007824 */ /* 0x000fe200078e0a00 */
[----:B------:R2:W-:Y:S01]  /*0f90*/  @!P3 LDGSTS.E.BYPASS.LTC128B.128 [R222+0x4000], [R6.64+0x80] ;  /* 0x0400008006debfae */ /* 0x0005e2000b901d54 */
[----:B------:R-:W-:Y:S02]  /*0fa0*/  ISETP.GE.AND P5, PT, R19, R16, PT ;  /* 0x000000101300720c */ /* 0x000fe40003fa6270 */
[----:B------:R-:W-:Y:S01]  /*0fb0*/  LOP3.LUT R9, R8, 0xfffffffe, RZ, 0xc0, !PT ;  /* 0xfffffffe08097812 */ /* 0x000fe200078ec0ff */
[----:B------:R3:W-:Y:S01]  /*0fc0*/  STL [R1+0x40], R2 ;  /* 0x0000400201007387 */ /* 0x0007e20000100800 */
[----:B------:R-:W-:Y:S02]  /*0fd0*/  LEA.HI R21, R0, R0, RZ, 0x1 ;  /* 0x0000000000157211 */ /* 0x000fe400078f08ff */
[----:B-1----:R-:W-:Y:S01]  /*0fe0*/  SHF.R.S32.HI R22, RZ, 0x1f, R0 ;  /* 0x0000001fff167819 */ /* 0x002fe20000011400 */
[----:B------:R1:W-:Y:S01]  /*0ff0*/  @!P2 LDGSTS.E.BYPASS.LTC128B.128 [R222+0x800], [R10.64] ;  /* 0x008000000adeafae */ /* 0x0003e2000b901d54 */
[----:B------:R-:W-:-:S02]  /*1000*/  LOP3.LUT R8, R21, 0x7fffffe, RZ, 0xc0, !PT ;  /* 0x07fffffe15087812 */ /* 0x000fc400078ec0ff */
[----:B------:R-:W-:Y:S01]  /*1010*/  LEA.HI R23, R22, R0, RZ, 0x3 ;  /* 0x0000000016177211 */ /* 0x000fe200078f18ff */
[----:B------:R1:W-:Y:S02]  /*1020*/  @!P2 LDGSTS.E.BYPASS.LTC128B.128 [R222+0x2800], [R10.64+0x40] ;  /* 0x028000400adeafae */ /* 0x0003e4000b901d54 */
[----:B------:R-:W-:Y:S02]  /*1030*/  IMAD.IADD R145, R0, 0x1, -R8 ;  /* 0x0000000100917824 */ /* 0x000fe400078e0a08 */
[----:B------:R1:W-:Y:S04]  /*1040*/  @!P2 LDGSTS.E.BYPASS.LTC128B.128 [R222+0x4800], [R10.64+0x80] ;  /* 0x048000800adeafae */ /* 0x0003e8000b901d54 */
[----:B------:R4:W-:Y:S01]  /*1050*/  STL.64 [R1+0x18], R14 ;  /* 0x0000180e01007387 */ /* 0x0009e20000100a00 */
[----:B--2---:R-:W-:-:S02]  /*1060*/  @!P1 IADD3 R6, P3, R26, 0x40, RZ ;  /* 0x000000401a069810 */ /* 0x004fc40007f7e0ff */
[----:B---3--:R-:W-:-:S03]  /*1070*/  SHF.R.S32.HI R2, RZ, 0x1f, R17 ;  /* 0x0000001fff027819 */ /* 0x008fc60000011411 */
[--C-:B------:R-:W-:Y:S01]  /*1080*/  @!P1 IMAD.X R18, RZ, RZ, R27.reuse, P3 ;  /* 0x000000ffff129224 */ /* 0x100fe200018e061b */
[----:B------:R-:W-:Y:S01]  /*1090*/  @!P0 IADD3 R7, P3, R26, 0x60, RZ ;  /* 0x000000601a078810 */ /* 0x000fe20007f7e0ff */
[C---:B------:R-:W-:Y:S02]  /*10a0*/  IMAD R0, R2.reuse, c[0x0][0x1b8], RZ ;  /* 0x00006e0002007a24 */ /* 0x040fe400078e02ff */
[----:B------:R-:W-:Y:S02]  /*10b0*/  IMAD R8, R2, c[0x0][0x1b0], RZ ;  /* 0x00006c0002087a24 */ /* 0x000fe400078e02ff */
[----:B------:R-:W-:Y:S01]  /*10c0*/  @!P0 IMAD.X R20, RZ, RZ, R27, P3 ;  /* 0x000000ffff148224 */ /* 0x000fe200018e061b */
[----:B------:R-:W-:Y:S01]  /*10d0*/  ISETP.GE.AND P3, PT, R19, R16, PT ;  /* 0x000000101300720c */ /* 0x000fe20003f66270 */
[----:B------:R-:W-:Y:S02]  /*10e0*/  IMAD.IADD R19, R3, 0x1, -R9 ;  /* 0x0000000103137824 */ /* 0x000fe400078e0a09 */
[----:B------:R-:W-:Y:S01]  /*10f0*/  IMAD R22, R17, c[0x0][0x1bc], R0 ;  /* 0x00006f0011167a24 */ /* 0x000fe200078e0200 */
[----:B-1----:R-:W-:Y:S01]  /*1100*/  SHF.R.S32.HI R10, RZ, 0x1f, R35 ;  /* 0x0000001fff0a7819 */ /* 0x002fe20000011423 */
[----:B------:R-:W-:Y:S01]  /*1110*/  @!P1 IMAD.MOV.U32 R2, RZ, RZ, R4 ;  /* 0x000000ffff029224 */ /* 0x000fe200078e0004 */
[----:B------:R-:W-:Y:S01]  /*1120*/  LOP3.LUT R11, R25, 0xfffffff8, RZ, 0xc0, !PT ;  /* 0xfffffff8190b7812 */ /* 0x000fe200078ec0ff */
[----:B------:R-:W-:-:S02]  /*1130*/  @!P1 IMAD.MOV.U32 R3, RZ, RZ, R5 ;  /* 0x000000ffff039224 */ /* 0x000fc400078e0005 */
[----:B------:R-:W-:Y:S02]  /*1140*/  @!P1 IMAD R0, R18, c[0x0][0x190], RZ ;  /* 0x0000640012009a24 */ /* 0x000fe400078e02ff */
[----:B------:R-:W-:Y:S02]  /*1150*/  IMAD R16, R17, c[0x0][0x1b4], R8 ;  /* 0x00006d0011107a24 */ /* 0x000fe400078e0208 */
[----:B------:R-:W-:Y:S02]  /*1160*/  @!P0 IMAD R8, R20, c[0x0][0x190], RZ ;  /* 0x0000640014088a24 */ /* 0x000fe400078e02ff */
[C---:B------:R-:W-:Y:S02]  /*1170*/  @!P1 IMAD R0, R6.reuse, c[0x0][0x194], R0 ;  /* 0x0000650006009a24 */ /* 0x040fe400078e0200 */
[----:B------:R-:W-:-:S04]  /*1180*/  @!P1 IMAD.WIDE.U32 R2, R6, c[0x0][0x190], R2 ;  /* 0x0000640006029a25 */ /* 0x000fc800078e0002 */
[----:B------:R-:W-:Y:S01]  /*1190*/  @!P0 IMAD R6, R7, c[0x0][0x194], R8 ;  /* 0x0000650007068a24 */ /* 0x000fe200078e0208 */
[----:B------:R-:W-:Y:S01]  /*11a0*/  @!P1 LEA R8, P2, R2, c[0x0][0x160], 0x1 ;  /* 0x0000580002089a11 */ /* 0x000fe200078408ff */
[----:B------:R-:W-:Y:S02]  /*11b0*/  @!P1 IMAD.IADD R3, R3, 0x1, R0 ;  /* 0x0000000103039824 */ /* 0x000fe400078e0200 */
[----:B------:R-:W-:-:S03]  /*11c0*/  @!P0 IMAD.WIDE.U32 R4, R7, c[0x0][0x190], R4 ;  /* 0x0000640007048a25 */ /* 0x000fc600078e0004 */
[----:B------:R-:W-:Y:S01]  /*11d0*/  @!P1 LEA.HI.X R9, R2, c[0x0][0x164], R3, 0x1, P2 ;  /* 0x0000590002099a11 */ /* 0x000fe200010f0c03 */
[----:B------:R-:W-:Y:S02]  /*11e0*/  IMAD R0, R35, UR18, RZ ;  /* 0x0000001223007c24 */ /* 0x000fe4000f8e02ff */
[----:B------:R-:W-:Y:S01]  /*11f0*/  IMAD.IADD R155, R15, 0x1, R16 ;  /* 0x000000010f9b7824 */ /* 0x000fe200078e0210 */
[----:B----4-:R-:W-:Y:S01]  /*1200*/  SHF.R.S32.HI R15, RZ, 0x1f, R21 ;  /* 0x0000001fff0f7819 */ /* 0x010fe20000011415 */
[----:B------:R-:W-:Y:S01]  /*1210*/  @!P0 IMAD.IADD R5, R5, 0x1, R6 ;  /* 0x0000000105058824 */ /* 0x000fe200078e0206 */
[----:B------:R-:W-:Y:S01]  /*1220*/  @!P0 LEA R6, P2, R4, c[0x0][0x160], 0x1 ;  /* 0x0000580004068a11 */ /* 0x000fe200078408ff */
[----:B------:R-:W-:Y:S01]  /*1230*/  IMAD R0, R10, UR19, R0 ;  /* 0x000000130a007c24 */ /* 0x000fe2000f8e0200 */
[----:B------:R1:W-:Y:S01]  /*1240*/  @!P1 LDGSTS.E.BYPASS.LTC128B.128 [R222+0x1000], [R8.64] ;  /* 0x0100000008de9fae */ /* 0x0003e2000b901d54 */
[----:B------:R-:W-:Y:S01]  /*1250*/  IMAD.WIDE.U32 R2, R35, UR19, R154 ;  /* 0x0000001323027c25 */ /* 0x000fe2000f8e009a */
[----:B------:R-:W-:-:S02]  /*1260*/  @!P0 LEA.HI.X R7, R4, c[0x0][0x164], R5, 0x1, P2 ;  /* 0x0000590004078a11 */ /* 0x000fc400010f0c05 */
[----:B------:R1:W-:Y:S01]  /*1270*/  @!P1 LDGSTS.E.BYPASS.LTC128B.128 [R222+0x3000], [R8.64+0x40] ;  /* 0x0300004008de9fae */ /* 0x0003e2000b901d54 */
[----:B------:R-:W-:Y:S01]  /*1280*/  IMAD.IADD R0, R3, 0x1, R0 ;  /* 0x0000000103007824 */ /* 0x000fe200078e0200 */
[C---:B------:R-:W-:Y:S01]  /*1290*/  @!P6 LEA R4, P2, R2.reuse, c[0x0][0x168], 0x1 ;  /* 0x00005a000204ea11 */ /* 0x040fe200078408ff */
[----:B------:R-:W-:Y:S01]  /*12a0*/  IMAD.WIDE.U32 R26, R17, c[0x0][0x1b8], R12 ;  /* 0x00006e00111a7a25 */ /* 0x000fe200078e000c */
[----:B------:R1:W-:Y:S02]  /*12b0*/  @!P1 LDGSTS.E.BYPASS.LTC128B.128 [R222+0x5000], [R8.64+0x80] ;  /* 0x0500008008de9fae */ /* 0x0003e4000b901d54 */
[C---:B------:R-:W-:Y:S01]  /*12c0*/  @!P6 LEA.HI.X R5, R2.reuse, c[0x0][0x16c], R0, 0x1, P2 ;  /* 0x00005b000205ea11 */ /* 0x040fe200010f0c00 */
[----:B------:R-:W-:Y:S01]  /*12d0*/  IMAD.IADD R17, R33, 0x1, -R11 ;  /* 0x0000000121117824 */ /* 0x000fe200078e0a0b */
[----:B------:R-:W-:Y:S01]  /*12e0*/  @!P5 IADD3 R3, P2, R2, UR7, RZ ;  /* 0x000000070203dc10 */ /* 0x000fe2000ff5e0ff */
[----:B------:R2:W-:Y:S01]  /*12f0*/  @!P0 LDGSTS.E.BYPASS.LTC128B.128 [R222+0x1800], [R6.64] ;  /* 0x0180000006de8fae */ /* 0x0005e2000b901d54 */
[----:B------:R-:W-:-:S02]  /*1300*/  IMAD R12, R10, c[0x0][0x1a0], RZ ;  /* 0x000068000a0c7a24 */ /* 0x000fc400078e02ff */
[----:B------:R-:W-:Y:S01]  /*1310*/  @!P5 IADD3.X R0, R0, UR6, RZ, P2, !PT ;  /* 0x000000060000dc10 */ /* 0x000fe200097fe4ff */
[----:B------:R2:W-:Y:S01]  /*1320*/  @!P0 LDGSTS.E.BYPASS.LTC128B.128 [R222+0x3800], [R6.64+0x40] ;  /* 0x0380004006de8fae */ /* 0x0005e2000b901d54 */
[----:B------:R-:W-:Y:S01]  /*1330*/  @!P5 LEA R2, P2, R3, c[0x0][0x168], 0x1 ;  /* 0x00005a000302da11 */ /* 0x000fe200078408ff */
[----:B------:R-:W-:Y:S01]  /*1340*/  IMAD R18, R35, c[0x0][0x1a4], R12 ;  /* 0x0000690023127a24 */ /* 0x000fe200078e020c */
[----:B------:R-:W-:Y:S01]  /*1350*/  LEA.HI R13, R17, R17, RZ, 0x1 ;  /* 0x00000011110d7211 */ /* 0x000fe200078f08ff */
[----:B------:R2:W-:Y:S01]  /*1360*/  @!P0 LDGSTS.E.BYPASS.LTC128B.128 [R222+0x5800], [R6.64+0x80] ;  /* 0x0580008006de8fae */ /* 0x0005e2000b901d54 */
[----:B------:R-:W-:Y:S01]  /*1370*/  @!P5 LEA.HI.X R3, R3, c[0x0][0x16c], R0, 0x1, P2 ;  /* 0x00005b000303da11 */ /* 0x000fe200010f0c00 */
[----:B------:R-:W-:Y:S01]  /*1380*/  IMAD.SHL.U32 R14, R24, 0x8, RZ ;  /* 0x00000008180e7824 */ /* 0x000fe200078e00ff */
[----:B------:R-:W-:Y:S01]  /*1390*/  SHF.R.S32.HI R28, RZ, 0x1, R13 ;  /* 0x00000001ff1c7819 */ /* 0x000fe2000001140d */
[----:B------:R3:W-:Y:S01]  /*13a0*/  @!P6 LDGSTS.E.BYPASS.LTC128B.128 [R222+0x6000], [R4.64] ;  /* 0x0600000004deefae */ /* 0x0007e2000b901d54 */
[----:B------:R-:W-:Y:S01]  /*13b0*/  SHF.R.S32.HI R12, RZ, 0x1, R21 ;  /* 0x00000001ff0c7819 */ /* 0x000fe20000011415 */
[----:B------:R-:W-:Y:S01]  /*13c0*/  IMAD.WIDE.U32 R10, R35, c[0x0][0x1a0], RZ ;  /* 0x00006800230a7a25 */ /* 0x000fe200078e00ff */
[----:B------:R-:W-:Y:S01]  /*13d0*/  LOP3.LUT R13, R13, 0x3fffffe, RZ, 0xc0, !PT ;  /* 0x03fffffe0d0d7812 */ /* 0x000fe200078ec0ff */
[----:B------:R3:W-:Y:S01]  /*13e0*/  @!P6 LDGSTS.E.BYPASS.LTC128B.128 [R222+0x7000], [R4.64+0x40] ;  /* 0x0700004004deefae */ /* 0x0007e2000b901d54 */
[----:B------:R-:W-:Y:S01]  /*13f0*/  LEA.HI R15, R15, R12, RZ, 0x2 ;  /* 0x0000000c0f0f7211 */ /* 0x000fe200078f10ff */
[----:B------:R-:W-:-:S02]  /*1400*/  IMAD.SHL.U32 R16, R28, 0x40, RZ ;  /* 0x000000401c107824 */ /* 0x000fc400078e00ff */
[----:B------:R3:W-:Y:S01]  /*1410*/  @!P6 LDGSTS.E.BYPASS.LTC128B.128 [R222+0x8000], [R4.64+0x80] ;  /* 0x0800008004deefae */ /* 0x0007e2000b901d54 */
[----:B------:R-:W-:Y:S01]  /*1420*/  LOP3.LUT R15, R15, 0xfffffffc, RZ, 0xc0, !PT ;  /* 0xfffffffc0f0f7812 */ /* 0x000fe200078ec0ff */
[----:B------:R-:W-:Y:S01]  /*1430*/  IMAD.IADD R18, R11, 0x1, R18 ;  /* 0x000000010b127824 */ /* 0x000fe200078e0212 */
[----:B------:R-:W-:Y:S01]  /*1440*/  LOP3.LUT R0, R16, 0xc0, RZ, 0xc0, !PT ;  /* 0x000000c010007812 */ /* 0x000fe200078ec0ff */
[----:B------:R4:W-:Y:S01]  /*1450*/  @!P5 LDGSTS.E.BYPASS.LTC128B.128 [R222+0x6800], [R2.64] ;  /* 0x0680000002dedfae */ /* 0x0009e2000b901d54 */
[----:B------:R-:W-:Y:S01]  /*1460*/  IMAD.IADD R20, R27, 0x1, R22 ;  /* 0x000000011b147824 */ /* 0x000fe200078e0216 */
[----:B------:R-:W-:Y:S01]  /*1470*/  LEA R11, P2, R10, R26, 0x6 ;  /* 0x0000001a0a0b7211 */ /* 0x000fe200078430ff */
[----:B------:R-:W-:Y:S01]  /*1480*/  IMAD.IADD R15, R12, 0x1, -R15 ;  /* 0x000000010c0f7824 */ /* 0x000fe200078e0a0f */
[----:B------:R4:W-:Y:S01]  /*1490*/  @!P5 LDGSTS.E.BYPASS.LTC128B.128 [R222+0x7800], [R2.64+0x40] ;  /* 0x0780004002dedfae */ /* 0x0009e2000b901d54 */
[----:B------:R-:W-:Y:S01]  /*14a0*/  LOP3.LUT R14, R0, 0x8, R14, 0xf8, !PT ;  /* 0x00000008000e7812 */ /* 0x000fe200078ef80e */
[----:B------:R-:W-:Y:S01]  /*14b0*/  IMAD.IADD R13, R17, 0x1, -R13 ;  /* 0x00000001110d7824 */ /* 0x000fe200078e0a0d */
[----:B------:R-:W-:Y:S01]  /*14c0*/  SHF.R.U32.HI R0, RZ, 0x3, R0 ;  /* 0x00000003ff007819 */ /* 0x000fe20000011600 */
[----:B------:R4:W-:Y:S01]  /*14d0*/  @!P5 LDGSTS.E.BYPASS.LTC128B.128 [R222+0x8800], [R2.64+0x80] ;  /* 0x0880008002dedfae */ /* 0x0009e2000b901d54 */
[----:B------:R-:W-:Y:S01]  /*14e0*/  LEA.HI.X R10, R10, R20, R18, 0x6, P2 ;  /* 0x000000140a0a7211 */ /* 0x000fe200010f3412 */
[----:B------:R-:W-:Y:S01]  /*14f0*/  IMAD R13, R19, 0x8, R13 ;  /* 0x00000008130d7824 */ /* 0x000fe200078e020d */
[----:B------:R-:W-:Y:S01]  /*1500*/  LOP3.LUT R14, R14, R0, RZ, 0x3c, !PT ;  /* 0x000000000e0e7212 */ /* 0x000fe200078e3cff */
[----:B------:R-:W0:Y:S01]  /*1510*/  LDGDEPBAR ;  /* 0x00000000000079af */ /* 0x000e220000000000 */
[----:B------:R-:W-:-:S02]  /*1520*/  IMAD.SHL.U32 R0, R15, 0x40, RZ ;  /* 0x000000400f007824 */ /* 0x000fc400078e00ff */
[----:B--2---:R-:W-:Y:S01]  /*1530*/  @!P3 IMAD.MOV.U32 R7, RZ, RZ, c[0x0][0x1a4] ;  /* 0x00006900ff07b624 */ /* 0x004fe200078e00ff */
[----:B------:R-:W-:Y:S02]  /*1540*/  STL.64 [R1+0x10], R26 ;  /* 0x0000101a01007387 */ /* 0x000fe40000100a00 */
[----:B------:R-:W-:Y:S02]  /*1550*/  LOP3.LUT R0, R0, 0xc0, RZ, 0xc0, !PT ;  /* 0x000000c000007812 */ /* 0x000fe400078ec0ff */
[----:B------:R-:W-:Y:S01]  /*1560*/  STL.64 [R1+0x8], R154 ;  /* 0x0000089a01007387 */ /* 0x000fe20000100a00 */
[----:B---3--:R-:W-:-:S03]  /*1570*/  IMAD.SHL.U32 R4, R19, 0x8, RZ ;  /* 0x0000000813047824 */ /* 0x008fc600078e00ff */
[----:B------:R-:W-:Y:S02]  /*1580*/  STL [R1], R20 ;  /* 0x0000001401007387 */ /* 0x000fe40000100800 */
[----:B------:R-:W-:Y:S02]  /*1590*/  LOP3.LUT R5, R0, 0x8, R4, 0xf8, !PT ;  /* 0x0000000800057812 */ /* 0x000fe400078ef804 */
[----:B------:R-:W-:Y:S02]  /*15a0*/  SHF.R.U32.HI R0, RZ, 0x3, R0 ;  /* 0x00000003ff007819 */ /* 0x000fe40000011600 */
[----:B------:R-:W-:Y:S02]  /*15b0*/  @!P4 LEA R4, P1, R11, c[0x0][0x170], 0x1 ;  /* 0x00005c000b04ca11 */ /* 0x000fe400078208ff */
[----:B------:R-:W-:Y:S01]  /*15c0*/  LOP3.LUT R144, R5, R0, RZ, 0x3c, !PT ;  /* 0x0000000005907212 */ /* 0x000fe200078e3cff */
[----:B----4-:R-:W-:Y:S01]  /*15d0*/  IMAD.SHL.U32 R2, R23, 0x20, RZ ;  /* 0x0000002017027824 */ /* 0x010fe200078e00ff */
[----:B------:R-:W-:-:S04]  /*15e0*/  DEPBAR.LE SB0, 0x0 ;  /* 0x000080000000791a */ /* 0x000fc80000000000 */
[----:B------:R-:W-:Y:S01]  /*15f0*/  BAR.SYNC.DEFER_BLOCKING 0x0 ;  /* 0x0000000000007b1d */ /* 0x000fe20000010000 */
[----:B------:R-:W-:Y:S01]  /*1600*/  @!P3 IMAD.MOV.U32 R3, RZ, RZ, c[0x0][0x1a0] ;  /* 0x00006800ff03b624 */ /* 0x000fe200078e00ff */
[----:B------:R-:W-:Y:S02]  /*1610*/  LOP3.LUT R143, R2, 0xffffff00, RZ, 0xc0, !PT ;  /* 0xffffff00028f7812 */ /* 0x000fe400078ec0ff */
[----:B------:R-:W-:Y:S02]  /*1620*/  @!P4 LEA.HI.X R5, R11, c[0x0][0x174], R10, 0x1, P1 ;  /* 0x00005d000b05ca11 */ /* 0x000fe400008f0c0a */
[----:B------:R-:W-:Y:S01]  /*1630*/  @!P3 LEA R2, P0, R3, R11, 0x5 ;  /* 0x0000000b0302b211 */ /* 0x000fe200078028ff */
[----:B------:R-:W-:Y:S01]  /*1640*/  IMAD R0, R152, 0x200, R143 ;  /* 0x0000020098007824 */ /* 0x000fe200078e028f */
[----:B------:R-:W-:Y:S02]  /*1650*/  LOP3.LUT P1, RZ, R15, 0x2, RZ, 0xc0, !PT ;  /* 0x000000020fff7812 */ /* 0x000fe4000782c0ff */
[----:B------:R-:W-:Y:S01]  /*1660*/  @!P3 LEA.HI.X R7, R3, R10, R7, 0x5, P0 ;  /* 0x0000000a0307b211 */ /* 0x000fe200000f2c07 */
[----:B------:R-:W-:Y:S01]  /*1670*/  IMAD R3, R145, 0x20, R0 ;  /* 0x0000002091037824 */ /* 0x000fe200078e0200 */
[----:B------:R-:W-:Y:S01]  /*1680*/  @!P3 LEA R6, P0, R2, c[0x0][0x170], 0x1 ;  /* 0x00005c000206ba11 */ /* 0x000fe200078008ff */
[----:B------:R-:W-:-:S03]  /*1690*/  IMAD.U32 R0, R13, 0x20, R14 ;  /* 0x000000200d007824 */ /* 0x000fc600078e000e */
[----:B------:R-:W-:Y:S01]  /*16a0*/  @!P3 LEA.HI.X R7, R2, c[0x0][0x174], R7, 0x1, P0 ;  /* 0x00005d000207ba11 */ /* 0x000fe200000f0c07 */
[----:B------:R-:W-:Y:S01]  /*16b0*/  IMAD.IADD R2, R144, 0x1, R3 ;  /* 0x0000000190027824 */ /* 0x000fe200078e0203 */
[----:B------:R-:W-:Y:S01]  /*16c0*/  LOP3.LUT P0, RZ, R28, 0x2, RZ, 0xc0, !PT ;  /* 0x000000021cff7812 */ /* 0x000fe2000780c0ff */
[----:B------:R-:W-:Y:S02]  /*16d0*/  IMAD.SHL.U32 R217, R0, 0x2, RZ ;  /* 0x0000000200d97824 */ /* 0x000fe400078e00ff */
[----:B------:R-:W-:Y:S02]  /*16e0*/  IMAD.SHL.U32 R220, R2, 0x2, RZ ;  /* 0x0000000202dc7824 */ /* 0x000fe400078e00ff */
[----:B------:R-:W-:Y:S01]  /*16f0*/  IMAD.MOV.U32 R0, RZ, RZ, 0x20 ;  /* 0x00000020ff007424 */ /* 0x000fe200078e00ff */
[----:B------:R-:W-:Y:S01]  /*1700*/  @P4 STS [R222+0x9000], RZ ;  /* 0x009000ffde004388 */ /* 0x000fe20000000800 */
[----:B------:R-:W-:-:S03]  /*1710*/  IMAD.MOV.U32 R3, RZ, RZ, 0x10 ;  /* 0x00000010ff037424 */ /* 0x000fc600078e00ff */
[----:B------:R-:W-:Y:S01]  /*1720*/  @P4 STS [R222+0x9004], RZ ;  /* 0x009004ffde004388 */ /* 0x000fe20000000800 */
[----:B------:R-:W-:Y:S02]  /*1730*/  SEL R0, R0, 0xffffffe0, !P0 ;  /* 0xffffffe000007807 */ /* 0x000fe40004000000 */
[----:B------:R-:W-:Y:S01]  /*1740*/  SEL R3, R3, 0xfffffff0, !P1 ;  /* 0xfffffff003037807 */ /* 0x000fe20004800000 */
[----:B------:R-:W-:Y:S02]  /*1750*/  @P4 STS.64 [R222+0x9008], RZ ;  /* 0x009008ffde004388 */ /* 0x000fe40000000a00 */
[----:B------:R-:W-:Y:S02]  /*1760*/  IMAD.IADD R219, R217, 0x1, R0 ;  /* 0x00000001d9db7824 */ /* 0x000fe400078e0200 */
[----:B------:R-:W-:Y:S01]  /*1770*/  @P4 STS.128 [R222+0xa000], RZ ;  /* 0x00a000ffde004388 */ /* 0x000fe20000000c00 */
[----:B------:R-:W-:Y:S02]  /*1780*/  IMAD R221, R3, 0x2, R220 ;  /* 0x0000000203dd7824 */ /* 0x000fe400078e02dc */
[----:B------:R-:W-:Y:S01]  /*1790*/  IMAD.SHL.U32 R0, R33, 0x2, RZ ;  /* 0x0000000221007824 */ /* 0x000fe200078e00ff */
[----:B------:R-:W-:Y:S04]  /*17a0*/  @P4 STS.128 [R222+0xb000], RZ ;  /* 0x00b000ffde004388 */ /* 0x000fe80000000c00 */
[----:B------:R-:W-:Y:S01]  /*17b0*/  @!PT LDS RZ, [RZ] ;  /* 0x00000000fffff984 */ /* 0x000fe20000000800 */
[----:B------:R-:W-:Y:S01]  /*17c0*/  @!PT LDS RZ, [RZ] ;  /* 0x00000000fffff984 */ /* 0x000fe20000000800 */
[----:B------:R-:W-:Y:S01]  /*17d0*/  @!PT LDS RZ, [RZ] ;  /* 0x00000000fffff984 */ /* 0x000fe20000000800 */
[----:B------:R2:W-:Y:S01]  /*17e0*/  @!P4 LDGSTS.E.BYPASS.LTC128B.128 [R222+0x9000], [R4.64] ;  /* 0x0900000004decfae */ /* 0x0005e2000b901d54 */
[----:B------:R-:W-:-:S03]  /*17f0*/  LOP3.LUT R0, R0, 0x6, RZ, 0xc0, !PT ;  /* 0x0000000600007812 */ /* 0x000fc600078ec0ff */
[----:B------:R2:W-:Y:S02]  /*1800*/  @!P4 LDGSTS.E.BYPASS.LTC128B.128 [R222+0xa000], [R4.64+0x40] ;  /* 0x0a00004004decfae */ /* 0x0005e4000b901d54 */
[----:B------:R-:W-:Y:S02]  /*1810*/  IMAD R0, R35, 0x40, R0 ;  /* 0x0000004023007824 */ /* 0x000fe400078e0200 */
[----:B------:R2:W-:Y:S03]  /*1820*/  @!P4 LDGSTS.E.BYPASS.LTC128B.128 [R222+0xb000], [R4.64+0x80] ;  /* 0x0b00008004decfae */ /* 0x0005e6000b901d54 */
[C---:B------:R-:W-:Y:S01]  /*1830*/  IADD3 R2, R0.reuse, 0x1, RZ ;  /* 0x0000000100027810 */ /* 0x040fe20007ffe0ff */
[----:B------:R-:W-:Y:S01]  /*1840*/  @P3 STS.128 [R222+0x9800], RZ ;  /* 0x009800ffde003388 */ /* 0x000fe20000000c00 */
[-C--:B------:R-:W-:Y:S02]  /*1850*/  ISETP.GE.AND P2, PT, R0, R32.reuse, PT ;  /* 0x000000200000720c */ /* 0x080fe40003f46270 */
[----:B------:R-:W-:Y:S01]  /*1860*/  ISETP.GE.AND P1, PT, R2, R32, PT ;  /* 0x000000200200720c */ /* 0x000fe20003f26270 */
[----:B------:R-:W-:Y:S01]  /*1870*/  @P3 STS.128 [R222+0xa800], RZ ;  /* 0x00a800ffde003388 */ /* 0x000fe20000000c00 */
[----:B------:R-:W-:-:S03]  /*1880*/  IADD3 R2, R0, 0x10, RZ ;  /* 0x0000001000027810 */ /* 0x000fc60007ffe0ff */
[----:B------:R-:W-:Y:S01]  /*1890*/  @P3 STS.128 [R222+0xb800], RZ ;  /* 0x00b800ffde003388 */ /* 0x000fe20000000c00 */
[-C--:B------:R-:W-:Y:S02]  /*18a0*/  ISETP.GE.AND P5, PT, R2, R32.reuse, PT ;  /* 0x000000200200720c */ /* 0x080fe40003fa6270 */
[----:B------:R-:W-:Y:S01]  /*18b0*/  IADD3 R2, R0, 0x18, RZ ;  /* 0x0000001800027810 */ /* 0x000fe20007ffe0ff */
[----:B------:R-:W-:Y:S01]  /*18c0*/  @!PT LDS RZ, [RZ] ;  /* 0x00000000fffff984 */ /* 0x000fe20000000800 */
[----:B------:R-:W-:Y:S01]  /*18d0*/  @!PT LDS RZ, [RZ] ;  /* 0x00000000fffff984 */ /* 0x000fe20000000800 */
[----:B------:R-:W-:Y:S01]  /*18e0*/  @!PT LDS RZ, [RZ] ;  /* 0x00000000fffff984 */ /* 0x000fe20000000800 */
[----:B------:R2:W-:Y:S04]  /*18f0*/  @!P3 LDGSTS.E.BYPASS.LTC128B.128 [R222+0x9800], [R6.64] ;  /* 0x0980000006debfae */ /* 0x0005e8000b901d54 */
[----:B------:R2:W-:Y:S04]  /*1900*/  @!P3 LDGSTS.E.BYPASS.LTC128B.128 [R222+0xa800], [R6.64+0x40] ;  /* 0x0a80004006debfae */ /* 0x0005e8000b901d54 */
[----:B------:R2:W-:Y:S01]  /*1910*/  @!P3 LDGSTS.E.BYPASS.LTC128B.128 [R222+0xb800], [R6.64+0x80] ;  /* 0x0b80008006debfae */ /* 0x0005e2000b901d54 */
[----:B------:R-:W-:-:S02]  /*1920*/  ISETP.GE.AND P3, PT, R2, R32, PT ;  /* 0x000000200200720c */ /* 0x000fc40003f66270 */
[----:B------:R-:W-:Y:S01]  /*1930*/  IADD3 R2, R0, 0x19, RZ ;  /* 0x0000001900027810 */ /* 0x000fe20007ffe0ff */
[----:B------:R-:W-:Y:S04]  /*1940*/  LDSM.16.M88.4 R16, [R220] ;  /* 0x00000000dc10783b */ /* 0x000fe80000000200 */
[----:B-1----:R-:W1:Y:S04]  /*1950*/  LDSM.16.M88.4 R8, [R217+0x6000] ;  /* 0x00600000d908783b */ /* 0x002e680000000200 */
[----:B------:R-:W3:Y:S04]  /*1960*/  LDSM.16.M88.4 R20, [R217+0x6400] ;  /* 0x00640000d914783b */ /* 0x000ee80000000200 */
[----:B------:R-:W-:Y:S04]  /*1970*/  LDSM.16.M88.4 R24, [R217+0x6800] ;  /* 0x00680000d918783b */ /* 0x000fe80000000200 */
[----:B------:R-:W-:Y:S04]  /*1980*/  LDSM.16.M88.4 R40, [R217+0x6c00] ;  /* 0x006c0000d928783b */ /* 0x000fe80000000200 */
[----:B------:R-:W-:Y:S04]  /*1990*/  LDSM.16.M88.4 R44, [R219+0x6000] ;  /* 0x00600000db2c783b */ /* 0x000fe80000000200 */
[----:B--2---:R-:W2:Y:S04]  /*19a0*/  LDSM.16.M88.4 R4, [R220+0x1000] ;  /* 0x00100000dc04783b */ /* 0x004ea80000000200 */
[----:B------:R-:W4:Y:S04]  /*19b0*/  LDSM.16.M88.4 R12, [R221+0x1000] ;  /* 0x00100000dd0c783b */ /* 0x000f280000000200 */
[----:B------:R-:W5:Y:S04]  /*19c0*/  LDSM.16.M88.4 R36, [R219+0x6400] ;  /* 0x00640000db24783b */ /* 0x000f680000000200 */
[----:B------:R-:W4:Y:S04]  /*19d0*/  LDSM.16.M88.4 R28, [R219+0x6800] ;  /* 0x00680000db1c783b */ /* 0x000f280000000200 */
[----:B------:R-:W-:Y:S01]  /*19e0*/  LDSM.16.M88.4 R56, [R217+0x7800] ;  /* 0x00780000d938783b */ /* 0x000fe20000000200 */
[C---:B-1----:R-:W-:Y:S03]  /*19f0*/  HMMA.16816.F32.BF16 R104, R16.reuse, R8, RZ ;  /* 0x000000081068723c */ /* 0x042fe600000418ff */
[----:B------:R-:W0:Y:S05]  /*1a00*/  LDGDEPBAR ;  /* 0x00000000000079af */ /* 0x000e2a0000000000 */
[C---:B---3--:R-:W-:Y:S08]  /*1a10*/  HMMA.16816.F32.BF16 R84, R16.reuse, R20, RZ ;  /* 0x000000141054723c */ /* 0x048ff000000418ff */
[----:B------:R-:W-:Y:S08]  /*1a20*/  HMMA.16816.F32.BF16 R88, R16, R22, RZ ;  /* 0x000000161058723c */ /* 0x000ff000000418ff */
[C---:B--2---:R-:W-:Y:S08]  /*1a30*/  HMMA.16816.F32.BF16 R48, R4.reuse, R10, RZ ;  /* 0x0000000a0430723c */ /* 0x044ff000000418ff */
[C---:B------:R-:W-:Y:S08]  /*1a40*/  HMMA.16816.F32.BF16 R64, R4.reuse, R20, RZ ;  /* 0x000000140440723c */ /* 0x040ff000000418ff */
[C---:B------:R-:W-:Y:S01]  /*1a50*/  HMMA.16816.F32.BF16 R60, R4.reuse, R22, RZ ;  /* 0x00000016043c723c */ /* 0x040fe200000418ff */
[----:B------:R-:W1:Y:S07]  /*1a60*/  LDSM.16.M88.4 R20, [R219+0x6c00] ;  /* 0x006c0000db14783b */ /* 0x000e6e0000000200 */
[C---:B------:R-:W-:Y:S08]  /*1a70*/  HMMA.16816.F32.BF16 R52, R4.reuse, R8, RZ ;  /* 0x000000080434723c */ /* 0x040ff000000418ff */
[C---:B------:R-:W-:Y:S08]  /*1a80*/  HMMA.16816.F32.BF16 R68, R4.reuse, R24, RZ ;  /* 0x000000180444723c */ /* 0x040ff000000418ff */
[C---:B------:R-:W-:Y:S08]  /*1a90*/  HMMA.16816.F32.BF16 R72, R4.reuse, R40, RZ ;  /* 0x000000280448723c */ /* 0x040ff000000418ff */
[C---:B------:R-:W-:Y:S08]  /*1aa0*/  HMMA.16816.F32.BF16 R80, R4.reuse, R26, RZ ;  /* 0x0000001a0450723c */ /* 0x040ff000000418ff */
[----:B------:R-:W-:Y:S01]  /*1ab0*/  HMMA.16816.F32.BF16 R76, R4, R42, RZ ;  /* 0x0000002a044c723c */ /* 0x000fe200000418ff */
[----:B------:R-:W2:Y:S07]  /*1ac0*/  LDSM.16.M88.4 R4, [R221] ;  /* 0x00000000dd04783b */ /* 0x000eae0000000200 */
[C---:B------:R-:W-:Y:S01]  /*1ad0*/  HMMA.16816.F32.BF16 R100, R16.reuse, R10, RZ ;  /* 0x0000000a1064723c */ /* 0x040fe200000418ff */
[----:B------:R-:W-:Y:S07]  /*1ae0*/  LDSM.16.M88.4 R8, [R220+0x3000] ;  /* 0x00300000dc08783b */ /* 0x000fee0000000200 */
[C---:B------:R-:W-:Y:S08]  /*1af0*/  HMMA.16816.F32.BF16 R92, R16.reuse, R24, RZ ;  /* 0x00000018105c723c */ /* 0x040ff000000418ff */
[C---:B------:R-:W-:Y:S01]  /*1b00*/  HMMA.16816.F32.BF16 R128, R16.reuse, R26, RZ ;  /* 0x0000001a1080723c */ /* 0x040fe200000418ff */
[----:B------:R-:W3:Y:S07]  /*1b10*/  LDSM.16.M88.4 R24, [R217+0x7000] ;  /* 0x00700000d918783b */ /* 0x000eee0000000200 */
[C---:B------:R-:W-:Y:S08]  /*1b20*/  HMMA.16816.F32.BF16 R96, R16.reuse, R40, RZ ;  /* 0x000000281060723c */ /* 0x040ff000000418ff */
[----:B------:R-:W-:Y:S01]  /*1b30*/  HMMA.16816.F32.BF16 R124, R16, R42, RZ ;  /* 0x0000002a107c723c */ /* 0x000fe200000418ff */
[----:B------:R-:W1:Y:S04]  /*1b40*/  LDSM.16.M88.4 R40, [R217+0x7400] ;  /* 0x00740000d928783b */ /* 0x000e680000000200 */
[----:B------:R-:W-:Y:S03]  /*1b50*/  LDSM.16.M88.4 R16, [R220+0x2000] ;  /* 0x00200000dc10783b */ /* 0x000fe60000000200 */
[C---:B----4-:R-:W-:Y:S01]  /*1b60*/  HMMA.16816.F32.BF16 R120, R12.reuse, R46, R48 ;  /* 0x0000002e0c78723c */ /* 0x050fe20000041830 */
[----:B------:R-:W4:Y:S07]  /*1b70*/  LDSM.16.M88.4 R48, [R217+0x7c00] ;  /* 0x007c0000d930783b */ /* 0x000f2e0000000200 */
[C---:B------:R-:W-:Y:S08]  /*1b80*/  HMMA.16816.F32.BF16 R108, R12.reuse, R44, R52 ;  /* 0x0000002c0c6c723c */ /* 0x040ff00000041834 */
[C---:B-----5:R-:W-:Y:S08]  /*1b90*/  HMMA.16816.F32.BF16 R116, R12.reuse, R36, R64 ;  /* 0x000000240c74723c */ /* 0x060ff00000041840 */
[C---:B------:R-:W-:Y:S08]  /*1ba0*/  HMMA.16816.F32.BF16 R112, R12.reuse, R38, R60 ;  /* 0x000000260c70723c */ /* 0x040ff0000004183c */
[C---:B------:R-:W-:Y:S08]  /*1bb0*/  HMMA.16816.F32.BF16 R68, R12.reuse, R28, R68 ;  /* 0x0000001c0c44723c */ /* 0x040ff00000041844 */
[C---:B-1----:R-:W-:Y:S08]  /*1bc0*/  HMMA.16816.F32.BF16 R60, R12.reuse, R20, R72 ;  /* 0x000000140c3c723c */ /* 0x042ff00000041848 */
[C---:B------:R-:W-:Y:S08]  /*1bd0*/  HMMA.16816.F32.BF16 R64, R12.reuse, R30, R80 ;  /* 0x0000001e0c40723c */ /* 0x040ff00000041850 */
[----:B------:R-:W-:Y:S08]  /*1be0*/  HMMA.16816.F32.BF16 R52, R12, R22, R76 ;  /* 0x000000160c34723c */ /* 0x000ff0000004184c */
[C---:B--2---:R-:W-:Y:S08]  /*1bf0*/  HMMA.16816.F32.BF16 R12, R4.reuse, R44, R104 ;  /* 0x0000002c040c723c */ /* 0x044ff00000041868 */
[C---:B------:R-:W-:Y:S08]  /*1c00*/  HMMA.16816.F32.BF16 R44, R4.reuse, R46, R100 ;  /* 0x0000002e042c723c */ /* 0x040ff00000041864 */
[C---:B------:R-:W-:Y:S08]  /*1c10*/  HMMA.16816.F32.BF16 R76, R4.reuse, R38, R88 ;  /* 0x00000026044c723c */ /* 0x040ff00000041858 */
[C---:B------:R-:W-:Y:S08]  /*1c20*/  HMMA.16816.F32.BF16 R88, R4.reuse, R28, R92 ;  /* 0x0000001c0458723c */ /* 0x040ff0000004185c */
[C---:B------:R-:W-:Y:S01]  /*1c30*/  HMMA.16816.F32.BF16 R72, R4.reuse, R36, R84 ;  /* 0x000000240448723c */ /* 0x040fe20000041854 */
[----:B------:R-:W-:Y:S07]  /*1c40*/  LDSM.16.M88.4 R36, [R219+0x7000] ;  /* 0x00700000db24783b */ /* 0x000fee0000000200 */
[C---:B------:R-:W-:Y:S08]  /*1c50*/  HMMA.16816.F32.BF16 R92, R4.reuse, R22, R124 ;  /* 0x00000016045c723c */ /* 0x040ff0000004187c */
[----:B------:R-:W-:Y:S01]  /*1c60*/  HMMA.16816.F32.BF16 R104, R4, R30, R128 ;  /* 0x0000001e0468723c */ /* 0x000fe20000041880 */
[----:B------:R-:W-:Y:S07]  /*1c70*/  LDSM.16.M88.4 R28, [R219+0x7400] ;  /* 0x00740000db1c783b */ /* 0x000fee0000000200 */
[C---:B---3--:R-:W-:Y:S08]  /*1c80*/  HMMA.16816.F32.BF16 R124, R8.reuse, R26, R120 ;  /* 0x0000001a087c723c */ /* 0x048ff00000041878 */
[C---:B------:R-:W-:Y:S08]  /*1c90*/  HMMA.16816.F32.BF16 R136, R8.reuse, R40, R116 ;  /* 0x000000280888723c */ /* 0x040ff00000041874 */
[----:B------:R-:W-:Y:S08]  /*1ca0*/  HMMA.16816.F32.BF16 R132, R8, R42, R112 ;  /* 0x0000002a0884723c */ /* 0x000ff00000041870 */
[----:B------:R-:W-:Y:S01]  /*1cb0*/  HMMA.16816.F32.BF16 R96, R4, R20, R96 ;  /* 0x000000140460723c */ /* 0x000fe20000041860 */
[----:B------:R-:W1:Y:S04]  /*1cc0*/  LDSM.16.M88.4 R4, [R221+0x3000] ;  /* 0x00300000dd04783b */ /* 0x000e680000000200 */
[----:B------:R-:W-:Y:S03]  /*1cd0*/  LDSM.16.M88.4 R20, [R219+0x7c00] ;  /* 0x007c0000db14783b */ /* 0x000fe60000000200 */
[C---:B------:R-:W-:Y:S08]  /*1ce0*/  HMMA.16816.F32.BF16 R108, R8.reuse, R24, R108 ;  /* 0x00000018086c723c */ /* 0x040ff0000004186c */
[C---:B------:R-:W-:Y:S08]  /*1cf0*/  HMMA.16816.F32.BF16 R128, R8.reuse, R56, R68 ;  /* 0x000000380880723c */ /* 0x040ff00000041844 */
[C---:B----4-:R-:W-:Y:S08]  /*1d00*/  HMMA.16816.F32.BF16 R120, R8.reuse, R48, R60 ;  /* 0x000000300878723c */ /* 0x050ff0000004183c */
[C---:B------:R-:W-:Y:S08]  /*1d10*/  HMMA.16816.F32.BF16 R116, R8.reuse, R58, R64 ;  /* 0x0000003a0874723c */ /* 0x040ff00000041840 */
[----:B------:R-:W-:Y:S01]  /*1d20*/  HMMA.16816.F32.BF16 R112, R8, R50, R52 ;  /* 0x000000320870723c */ /* 0x000fe20000041834 */
[----:B------:R-:W2:Y:S04]  /*1d30*/  LDSM.16.M88.4 R8, [R221+0x2000] ;  /* 0x00200000dd08783b */ /* 0x000ea80000000200 */
[----:B------:R-:W-:Y:S03]  /*1d40*/  LDSM.16.M88.4 R52, [R217+0x8000] ;  /* 0x00800000d934783b */ /* 0x000fe60000000200 */
[C---:B------:R-:W-:Y:S01]  /*1d50*/  HMMA.16816.F32.BF16 R100, R16.reuse, R24, R12 ;  /* 0x000000181064723c */ /* 0x040fe2000004180c */
[----:B------:R-:W-:Y:S07]  /*1d60*/  LDSM.16.M88.4 R12, [R220+0x5000] ;  /* 0x00500000dc0c783b */ /* 0x000fee0000000200 */
[C---:B------:R-:W-:Y:S01]  /*1d70*/  HMMA.16816.F32.BF16 R84, R16.reuse, R26, R44 ;  /* 0x0000001a1054723c */ /* 0x040fe2000004182c */
[----:B------:R-:W3:Y:S04]  /*1d80*/  LDSM.16.M88.4 R24, [R219+0x7800] ;  /* 0x00780000db18783b */ /* 0x000ee80000000200 */
[----:B------:R-:W-:Y:S03]  /*1d90*/  LDSM.16.M88.4 R44, [R217+0x8800] ;  /* 0x00880000d92c783b */ /* 0x000fe60000000200 */
[C---:B------:R-:W-:Y:S08]  /*1da0*/  HMMA.16816.F32.BF16 R80, R16.reuse, R40, R72 ;  /* 0x000000281050723c */ /* 0x040ff00000041848 */
[C---:B------:R-:W-:Y:S08]  /*1db0*/  HMMA.16816.F32.BF16 R72, R16.reuse, R56, R88 ;  /* 0x000000381048723c */ /* 0x040ff00000041858 */
[C---:B------:R-:W-:Y:S01]  /*1dc0*/  HMMA.16816.F32.BF16 R76, R16.reuse, R42, R76 ;  /* 0x0000002a104c723c */ /* 0x040fe2000004184c */
[----:B------:R-:W-:Y:S07]  /*1dd0*/  LDSM.16.M88.4 R40, [R217+0x8c00] ;  /* 0x008c0000d928783b */ /* 0x000fee0000000200 */
[C---:B------:R-:W-:Y:S08]  /*1de0*/  HMMA.16816.F32.BF16 R68, R16.reuse, R48, R96 ;  /* 0x000000301044723c */ /* 0x040ff00000041860 */
[C---:B------:R-:W-:Y:S08]  /*1df0*/  HMMA.16816.F32.BF16 R64, R16.reuse, R58, R104 ;  /* 0x0000003a1040723c */ /* 0x040ff00000041868 */
[----:B------:R-:W-:Y:S01]  /*1e00*/  HMMA.16816.F32.BF16 R60, R16, R50, R92 ;  /* 0x00000032103c723c */ /* 0x000fe2000004185c */
[----:B------:R-:W4:Y:S04]  /*1e10*/  LDSM.16.M88.4 R16, [R220+0x4000] ;  /* 0x00400000dc10783b */ /* 0x000f280000000200 */
[----:B------:R-:W5:Y:S03]  /*1e20*/  LDSM.16.M88.4 R48, [R217+0x8400] ;  /* 0x00840000d930783b */ /* 0x000f660000000200 */
[-C--:B-1----:R-:W-:Y:S08]  /*1e30*/  HMMA.16816.F32.BF16 R56, R4, R36.reuse, R108 ;  /* 0x000000240438723c */ /* 0x082ff0000004186c */
[----:B--2---:R-:W-:Y:S08]  /*1e40*/  HMMA.16816.F32.BF16 R100, R8, R36, R100 ;  /* 0x000000240864723c */ /* 0x004ff00000041864 */
[-C--:B------:R-:W-:Y:S08]  /*1e50*/  HMMA.16816.F32.BF16 R88, R4, R38.reuse, R124 ;  /* 0x000000260458723c */ /* 0x080ff0000004187c */
[C---:B------:R-:W-:Y:S08]  /*1e60*/  HMMA.16816.F32.BF16 R92, R8.reuse, R38, R84 ;  /* 0x00000026085c723c */ /* 0x040ff00000041854 */
[C---:B------:R-:W-:Y:S08]  /*1e70*/  HMMA.16816.F32.BF16 R36, R8.reuse, R28, R80 ;  /* 0x0000001c0824723c */ /* 0x040ff00000041850 */
[----:B---3--:R-:W-:Y:S08]  /*1e80*/  HMMA.16816.F32.BF16 R80, R8, R24, R72 ;  /* 0x000000180850723c */ /* 0x008ff00000041848 */
        /* <DEDUP_REMOVED lines=12> */
[----:B------:R-:W1:Y:S04]  /*1f50*/  LDSM.16.M88.4 R20, [R219+0x8000] ;  /* 0x00800000db14783b */ /* 0x000e680000000200 */
[----:B------:R-:W2:Y:S03]  /*1f60*/  LDSM.16.M88.4 R8, [R221+0x4000] ;  /* 0x00400000dd08783b */ /* 0x000ea60000000200 */
[-C--:B------:R-:W-:Y:S08]  /*1f70*/  HMMA.16816.F32.BF16 R56, R12, R52.reuse, R56 ;  /* 0x000000340c38723c */ /* 0x080ff00000041838 */
[----:B----4-:R-:W-:Y:S08]  /*1f80*/  HMMA.16816.F32.BF16 R28, R16, R52, R100 ;  /* 0x00000034101c723c */ /* 0x010ff00000041864 */
[C---:B------:R-:W-:Y:S08]  /*1f90*/  HMMA.16816.F32.BF16 R64, R12.reuse, R54, R88 ;  /* 0x000000360c40723c */ /* 0x040ff00000041858 */
[C---:B-----5:R-:W-:Y:S08]  /*1fa0*/  HMMA.16816.F32.BF16 R76, R12.reuse, R48, R96 ;  /* 0x000000300c4c723c */ /* 0x060ff00000041860 */
[C---:B------:R-:W-:Y:S08]  /*1fb0*/  HMMA.16816.F32.BF16 R88, R12.reuse, R50, R104 ;  /* 0x000000320c58723c */ /* 0x040ff00000041868 */
[C---:B------:R-:W-:Y:S08]  /*1fc0*/  HMMA.16816.F32.BF16 R108, R12.reuse, R44, R108 ;  /* 0x0000002c0c6c723c */ /* 0x040ff0000004186c */
[C---:B------:R-:W-:Y:S08]  /*1fd0*/  HMMA.16816.F32.BF16 R116, R12.reuse, R46, R116 ;  /* 0x0000002e0c74723c */ /* 0x040ff00000041874 */
[C---:B------:R-:W-:Y:S08]  /*1fe0*/  HMMA.16816.F32.BF16 R120, R12.reuse, R40, R120 ;  /* 0x000000280c78723c */ /* 0x040ff00000041878 */
[----:B------:R-:W-:Y:S01]  /*1ff0*/  HMMA.16816.F32.BF16 R112, R12, R42, R112 ;  /* 0x0000002a0c70723c */ /* 0x000fe20000041870 */
[----:B------:R-:W3:Y:S07]  /*2000*/  LDSM.16.M88.4 R12, [R219+0x8800] ;  /* 0x00880000db0c783b */ /* 0x000eee0000000200 */
        /* <DEDUP_REMOVED lines=9> */
[-C--:B-1----:R-:W-:Y:S08]  /*20a0*/  HMMA.16816.F32.BF16 R60, R4, R20.reuse, R56 ;  /* 0x00000014043c723c */ /* 0x082ff00000041838 */
[----:B--2---:R-:W-:Y:S08]  /*20b0*/  HMMA.16816.F32.BF16 R28, R8, R20, R28 ;  /* 0x00000014081c723c */ /* 0x004ff0000004181c */
[-C--:B------:R-:W-:Y:S08]  /*20c0*/  HMMA.16816.F32.BF16 R56, R4, R22.reuse, R64 ;  /* 0x000000160438723c */ /* 0x080ff00000041840 */
        /* <DEDUP_REMOVED lines=14> */
[C---:B------:R-:W-:Y:S01]  /*21b0*/  IADD3 R25, R0.reuse, 0x8, RZ ;  /* 0x0000000800197810 */ /* 0x040fe20007ffe0ff */
[----:B---3--:R-:W-:Y:S01]  /*21c0*/  HMMA.16816.F32.BF16 R64, R8, R12, R80 ;  /* 0x0000000c0840723c */ /* 0x008fe20000041850 */
[----:B------:R-:W-:-:S02]  /*21d0*/  IADD3 R24, R0, 0x9, RZ ;  /* 0x0000000900187810 */ /* 0x000fc40007ffe0ff */
[-C--:B------:R-:W-:Y:S02]  /*21e0*/  ISETP.GE.AND P0, PT, R25, R32.reuse, PT ;  /* 0x000000201900720c */ /* 0x080fe40003f06270 */
[C---:B------:R-:W-:Y:S02]  /*21f0*/  IADD3 R2, R0.reuse, 0x21, RZ ;  /* 0x0000002100027810 */ /* 0x040fe40007ffe0ff */
[----:B------:R-:W-:Y:S01]  /*2200*/  IADD3 R25, R0, 0x11, RZ ;  /* 0x0000001100197810 */ /* 0x000fe20007ffe0ff */
[----:B------:R-:W-:Y:S01]  /*2210*/  HMMA.16816.F32.BF16 R40, R4, R12, R108 ;  /* 0x0000000c0428723c */ /* 0x000fe2000004186c */
[----:B------:R-:W-:Y:S02]  /*2220*/  ISETP.GE.AND P6, PT, R24, R32, PT ;  /* 0x000000201800720c */ /* 0x000fe40003fc6270 */
[----:B------:R-:W-:Y:S02]  /*2230*/  FSEL R58, R58, -INF , !P0 ;  /* 0xff8000003a3a7808 */ /* 0x000fe40004000000 */
[----:B------:R-:W-:-:S02]  /*2240*/  FSEL R56, R56, -INF , !P0 ;  /* 0xff80000038387808 */ /* 0x000fc40004000000 */
[----:B------:R-:W-:Y:S01]  /*2250*/  FSEL R140, R22, -INF , !P0 ;  /* 0xff800000168c7808 */ /* 0x000fe20004000000 */
[-C--:B------:R-:W-:Y:S01]  /*2260*/  HMMA.16816.F32.BF16 R52, R4, R26.reuse, R88 ;  /* 0x0000001a0434723c */ /* 0x080fe20000041858 */
[----:B------:R-:W-:Y:S02]  /*2270*/  FSEL R137, R20, -INF , !P0 ;  /* 0xff80000014897808 */ /* 0x000fe40004000000 */
[-C--:B------:R-:W-:Y:S02]  /*2280*/  ISETP.GE.AND P0, PT, R2, R32.reuse, PT ;  /* 0x000000200200720c */ /* 0x080fe40003f06270 */
[----:B------:R-:W-:Y:S02]  /*2290*/  IADD3 R2, R0, 0x28, RZ ;  /* 0x0000002800027810 */ /* 0x000fe40007ffe0ff */
[----:B------:R-:W-:Y:S01]  /*22a0*/  ISETP.GE.AND P4, PT, R25, R32, PT ;  /* 0x000000201900720c */ /* 0x000fe20003f86270 */
[----:B------:R-:W-:Y:S01]  /*22b0*/  HMMA.16816.F32.BF16 R48, R8, R26, R48 ;  /* 0x0000001a0830723c */ /* 0x000fe20000041830 */
        /* <DEDUP_REMOVED lines=9> */
[C---:B----4-:R-:W-:Y:S01]  /*2350*/  HMMA.16816.F32.BF16 R24, R4.reuse, R16, R120 ;  /* 0x000000100418723c */ /* 0x050fe20000041878 */
        /* <DEDUP_REMOVED lines=14> */
[C---:B------:R-:W-:Y:S01]  /*2440*/  HMMA.16816.F32.BF16 R4, R8.reuse, R16, R72 ;  /* 0x000000100804723c */ /* 0x040fe20000041848 */
[----:B------:R-:W-:Y:S02]  /*2450*/  ISETP.GE.AND P4, PT, R2, R32, PT ;  /* 0x000000200200720c */ /* 0x000fe40003f86270 */
[----:B------:R-:W-:Y:S02]  /*2460*/  ISETP.GE.AND P0, PT, R32, 0x41, PT ;  /* 0x000000412000780c */ /* 0x000fe40003f06270 */
[----:B------:R-:W-:Y:S02]  /*2470*/  IADD3 R2, R0, 0x31, RZ ;  /* 0x0000003100027810 */ /* 0x000fe40007ffe0ff */
[----:B------:R-:W-:Y:S01]  /*2480*/  FSEL R45, R54, -INF , !P3 ;  /* 0xff800000362d7808 */ /* 0x000fe20005800000 */
[----:B------:R-:W-:Y:S01]  /*2490*/  HMMA.16816.F32.BF16 R8, R8, R18, R68 ;  /* 0x000000120808723c */ /* 0x000fe20000041844 */
[----:B------:R-:W-:-:S02]  /*24a0*/  FSEL R52, R52, -INF , !P3 ;  /* 0xff80000034347808 */ /* 0x000fc40005800000 */
[----:B------:R-:W-:Y:S02]  /*24b0*/  FSEL R150, R50, -INF , !P3 ;  /* 0xff80000032967808 */ /* 0x000fe40005800000 */
[----:B------:R-:W-:Y:S02]  /*24c0*/  FSEL R147, R48, -INF , !P3 ;  /* 0xff80000030937808 */ /* 0x000fe40005800000 */
[----:B------:R-:W-:Y:S02]  /*24d0*/  ISETP.GE.AND P3, PT, R2, R32, PT ;  /* 0x000000200200720c */ /* 0x000fe40003f66270 */
[C---:B------:R-:W-:Y:S02]  /*24e0*/  IADD3 R2, R0.reuse, 0x38, RZ ;  /* 0x0000003800027810 */ /* 0x040fe40007ffe0ff */
[----:B------:R-:W-:Y:S02]  /*24f0*/  IADD3 R0, R0, 0x39, RZ ;  /* 0x0000003900007810 */ /* 0x000fe40007ffe0ff */
[----:B------:R-:W-:-:S02]  /*2500*/  FSEL R60, R55, -INF , !P2 ;  /* 0xff800000373c7808 */ /* 0x000fc40005000000 */
[----:B------:R-:W-:Y:S02]  /*2510*/  FSEL R53, R53, -INF , !P2 ;  /* 0xff80000035357808 */ /* 0x000fe40005000000 */
[----:B------:R-:W-:Y:S02]  /*2520*/  FSEL R148, R51, -INF , !P2 ;  /* 0xff80000033947808 */ /* 0x000fe40005000000 */
[----:B------:R-:W-:Y:S02]  /*2530*/  FSEL R146, R49, -INF , !P2 ;  /* 0xff80000031927808 */ /* 0x000fe40005000000 */
[----:B------:R-:W-:Y:S01]  /*2540*/  ISETP.GE.AND P2, PT, R2, R32, PT ;  /* 0x000000200200720c */ /* 0x000fe20003f46270 */
[----:B------:R-:W-:Y:S01]  /*2550*/  IMAD R2, R145, 0x20, R143 ;  /* 0x0000002091027824 */ /* 0x000fe200078e028f */
[----:B------:R-:W-:Y:S02]  /*2560*/  FSEL R231, R66, -INF , !P1 ;  /* 0xff80000042e77808 */ /* 0x000fe40004800000 */
[----:B------:R-:W-:-:S02]  /*2570*/  FSEL R162, R42, -INF , !P1 ;  /* 0xff8000002aa27808 */ /* 0x000fc40004800000 */
[----:B------:R-:W-:Y:S02]  /*2580*/  FSEL R159, R40, -INF , !P1 ;  /* 0xff800000289f7808 */ /* 0x000fe40004800000 */
[----:B------:R-:W-:Y:S02]  /*2590*/  FSEL R227, R64, -INF , !P1 ;  /* 0xff80000040e37808 */ /* 0x000fe40004800000 */
        /* <DEDUP_REMOVED lines=50> */
.L_x_264:
[----:B------:R-:W-:Y:S01]  /*28c0*/  FMNMX.FTZ R2, R34, R33, !PT ;  /* 0x0000002122027209 */ /* 0x000fe20007810000 */
[----:B------:R-:W-:Y:S01]  /*28d0*/  IMAD R247, R247, 0x8, R152 ;  /* 0x00000008f7f77824 */ /* 0x000fe200078e0298 */
[----:B------:R-:W-:Y:S01]  /*28e0*/  LOP3.LUT R184, R184, UR22, RZ, 0x3c, !PT ;  /* 0x00000016b8b87c12 */ /* 0x000fe2000f8e3cff */
[----:B------:R-:W-:Y:S01]  /*28f0*/  UIADD3 UR14, UR23, -0x4498517b, URZ ;  /* 0xbb67ae85170e7890 */ /* 0x000fe2000fffe03f */
[----:B------:R-:W-:Y:S01]  /*2900*/  FMNMX.FTZ R2, R56, R2, !PT ;  /* 0x0000000238027209 */ /* 0x000fe20007810000 */
[----:B------:R-:W-:Y:S01]  /*2910*/  IMAD.SHL.U32 R21, R35, 0x2, RZ ;  /* 0x0000000223157824 */ /* 0x000fe200078e00ff */
[----:B-1----:R-:W-:Y:S01]  /*2920*/  IADD3 R5, R247, 0x4, RZ ;  /* 0x00000004f7057810 */ /* 0x002fe20007ffe0ff */
[----:B------:R-:W-:Y:S01]  /*2930*/  IMAD.WIDE.U32 R144, R153, -0x2daee0ad, RZ ;  /* 0xd2511f5399907825 */ /* 0x000fe200078e00ff */
[----:B------:R-:W-:Y:S01]  /*2940*/  FMNMX.FTZ R2, R57, R2, !PT ;  /* 0x0000000239027209 */ /* 0x000fe20007810000 */
[----:B------:R-:W-:-:S02]  /*2950*/  UIADD3 UR15, UR22, -0x61c88647, URZ ;  /* 0x9e3779b9160f7890 */ /* 0x000fc4000fffe03f */
[----:B------:R-:W-:Y:S01]  /*2960*/  IMAD.WIDE.U32 R82, R5, -0x326172a9, RZ ;  /* 0xcd9e8d5705527825 */ /* 0x000fe200078e00ff */
[----:B------:R-:W-:Y:S01]  /*2970*/  FMNMX.FTZ R2, R36, R2, !PT ;  /* 0x0000000224027209 */ /* 0x000fe20007810000 */
[----:B------:R-:W-:Y:S02]  /*2980*/  UIADD3 UR13, UR22, 0x3c6ef372, URZ ;  /* 0x3c6ef372160d7890 */ /* 0x000fe4000fffe03f */
[----:B------:R-:W-:Y:S01]  /*2990*/  UIADD3 UR12, UR23, 0x76cf5d0a, URZ ;  /* 0x76cf5d0a170c7890 */ /* 0x000fe2000fffe03f */
[----:B------:R-:W-:Y:S01]  /*29a0*/  FMNMX.FTZ R2, R44, R2, !PT ;  /* 0x000000022c027209 */ /* 0x000fe20007810000 */
[----:B------:R-:W-:Y:S01]  /*29b0*/  UIADD3 UR10, UR23, 0x32370b8f, URZ ;  /* 0x32370b8f170a7890 */ /* 0x000fe2000fffe03f */
[----:B------:R-:W-:Y:S01]  /*29c0*/  LOP3.LUT R5, R83, R184, RZ, 0x3c, !PT ;  /* 0x000000b853057212 */ /* 0x000fe200078e3cff */
[----:B------:R-:W-:Y:S01]  /*29d0*/  UIADD3 UR11, UR22, -0x255992d5, URZ ;  /* 0xdaa66d2b160b7890 */ /* 0x000fe2000fffe03f */
[----:B------:R-:W-:Y:S01]  /*29e0*/  FMNMX.FTZ R2, R52, R2, !PT ;  /* 0x0000000234027209 */ /* 0x000fe20007810000 */
[----:B------:R-:W-:Y:S01]  /*29f0*/  UIADD3 UR9, UR22, 0x78dde6e4, URZ ;  /* 0x78dde6e416097890 */ /* 0x000fe2000fffe03f */
[----:B------:R-:W-:Y:S01]  /*2a00*/  IMAD.SHL.U32 R216, R0, 0x2, RZ ;  /* 0x0000000200d87824 */ /* 0x000fe200078e00ff */
[----:B------:R-:W-:Y:S01]  /*2a10*/  UIADD3 UR8, UR23, -0x126145ec, URZ ;  /* 0xed9eba1417087890 */ /* 0x000fe2000fffe03f */
[----:B------:R-:W-:Y:S01]  /*2a20*/  FMNMX.FTZ R4, R53, R2, !PT ;  /* 0x0000000235047209 */ /* 0x000fe20007810000 */
[----:B------:R-:W-:Y:S01]  /*2a30*/  IMAD.WIDE.U32 R128, R5, -0x2daee0ad, RZ ;  /* 0xd2511f5305807825 */ /* 0x000fe200078e00ff */
[----:B------:R-:W-:Y:S01]  /*2a40*/  FMNMX.FTZ R2, R62, R63, !PT ;  /* 0x0000003f3e027209 */ /* 0x000fe20007810000 */
[----:B------:R-:W-:Y:S01]  /*2a50*/  UIADD3 UR6, UR23, -0x56f99767, URZ ;  /* 0xa906689917067890 */ /* 0x000fe2000fffe03f */
[----:B------:R-:W-:Y:S01]  /*2a60*/  FMNMX.FTZ R4, R159, R4, !PT ;  /* 0x000000049f047209 */ /* 0x000fe20007810000 */
[----:B------:R-:W-:Y:S01]  /*2a70*/  UIADD3 UR17, UR22, -0x4ab325aa, URZ ;  /* 0xb54cda5616117890 */ /* 0x000fe2000fffe03f */
[----:B------:R-:W-:Y:S01]  /*2a80*/  FMNMX.FTZ R2, R58, R2, !PT ;  /* 0x000000023a027209 */ /* 0x000fe20007810000 */
[----:B------:R-:W-:Y:S01]  /*2a90*/  IMAD R248, R238, 0x10000, R238 ;  /* 0x00010000eef87824 */ /* 0x000fe200078e02ee */
[----:B------:R-:W-:Y:S01]  /*2aa0*/  FMNMX.FTZ R4, R160, R4, !PT ;  /* 0x00000004a0047209 */ /* 0x000fe20007810000 */
[----:B------:R-:W-:Y:S01]  /*2ab0*/  IMAD R218, R3, 0x2, R216 ;  /* 0x0000000203da7824 */ /* 0x000fe200078e02d8 */
[----:B------:R-:W-:Y:S01]  /*2ac0*/  FMNMX.FTZ R2, R59, R2, !PT ;  /* 0x000000023b027209 */ /* 0x000fe20007810000 */
[----:B------:R-:W-:Y:S01]  /*2ad0*/  UIADD3 UR7, UR22, 0x1715609d, URZ ;  /* 0x1715609d16077890 */ /* 0x000fe2000fffe03f */
[----:B------:R-:W-:Y:S01]  /*2ae0*/  FMNMX.FTZ R4, R158, R4, !PT ;  /* 0x000000049e047209 */ /* 0x000fe20007810000 */
[----:B------:R-:W-:Y:S01]  /*2af0*/  LDSM.16.MT88.4 R76, [R216+0x9000] ;  /* 0x00900000d84c783b */ /* 0x000fe20000004200 */
[----:B------:R-:W-:Y:S01]  /*2b00*/  FMNMX.FTZ R2, R61, R2, !PT ;  /* 0x000000023d027209 */ /* 0x000fe20007810000 */
[----:B------:R-:W-:Y:S01]  /*2b10*/  UIADD3 UR16, UR23, 0x646e171e, URZ ;  /* 0x646e171e17107890 */ /* 0x000fe2000fffe03f */
[----:B------:R-:W-:Y:S01]  /*2b20*/  FMNMX.FTZ R4, R161, R4, !PT ;  /* 0x00000004a1047209 */ /* 0x000fe20007810000 */
[----:B------:R-:W-:Y:S01]  /*2b30*/  LDSM.16.MT88.4 R84, [R218+0x9000] ;  /* 0x00900000da54783b */ /* 0x000fe20000004200 */
[----:B------:R-:W-:Y:S01]  /*2b40*/  FMNMX.FTZ R2, R104, R2, !PT ;  /* 0x0000000268027209 */ /* 0x000fe20007810000 */
[----:B------:R-:W-:Y:S01]  /*2b50*/  IMAD.WIDE.U32 R80, R247, -0x326172a9, RZ ;  /* 0xcd9e8d57f7507825 */ /* 0x000fe200078e00ff */
[----:B------:R-:W-:Y:S01]  /*2b60*/  FMNMX.FTZ R4, R228, R4, !PT ;  /* 0x00000004e4047209 */ /* 0x000fe20007810000 */
[----:B------:R-:W-:Y:S01]  /*2b70*/  LDSM.16.MT88.4 R88, [R216+0xa000] ;  /* 0x00a00000d858783b */ /* 0x000fe20000004200 */
[----:B------:R-:W-:-:S02]  /*2b80*/  FMNMX.FTZ R2, R45, R2, !PT ;  /* 0x000000022d027209 */ /* 0x000fc40007810000 */
        /* <DEDUP_REMOVED lines=10> */
[----:B------:R-:W1:Y:S01]  /*2c30*/  SHFL.BFLY PT, R134, R4, 0x2, 0x1f ;  /* 0x0c401f0004867f89 */ /* 0x000e6200000e0000 */
[----:B------:R-:W-:-:S03]  /*2c40*/  FMNMX.FTZ R2, R185, R2, !PT ;  /* 0x00000002b9027209 */ /* 0x000fc60007810000 */
[----:B------:R-:W-:Y:S01]  /*2c50*/  LDSM.16.MT88.4 R112, [R216+0x9400] ;  /* 0x00940000d870783b */ /* 0x000fe20000004200 */
        /* <DEDUP_REMOVED lines=8> */
[----:B------:R-:W-:Y:S02]  /*2ce0*/  FMNMX.FTZ R8, R237, R2, !PT ;  /* 0x00000002ed087209 */ /* 0x000fe40007810000 */
[----:B------:R-:W-:Y:S02]  /*2cf0*/  LOP3.LUT R2, R129, UR14, R144, 0x96, !PT ;  /* 0x0000000e81027c12 */ /* 0x000fe4000f8e9690 */
[----:B-1----:R-:W-:Y:S01]  /*2d00*/  FMNMX.FTZ R134, R4, R134, !PT ;  /* 0x0000008604867209 */ /* 0x002fe20007810000 */
[----:B------:R-:W1:Y:S01]  /*2d10*/  SHFL.BFLY PT, R9, R8, 0x2, 0x1f ;  /* 0x0c401f0008097f89 */ /* 0x000e6200000e0000 */
[----:B------:R-:W-:Y:S01]  /*2d20*/  LOP3.LUT R4, R145, UR23, R21, 0x96, !PT ;  /* 0x0000001791047c12 */ /* 0x000fe2000f8e9615 */
[----:B------:R-:W-:Y:S02]  /*2d30*/  IMAD.WIDE.U32 R46, R2, -0x326172a9, RZ ;  /* 0xcd9e8d57022e7825 */ /* 0x000fe400078e00ff */
[----:B------:R-:W2:Y:S02]  /*2d40*/  SHFL.BFLY PT, R10, R134, 0x1, 0x1f ;  /* 0x0c201f00860a7f89 */ /* 0x000ea400000e0000 */
[----:B------:R-:W-:-:S05]  /*2d50*/  IMAD.WIDE.U32 R22, R4, -0x326172a9, RZ ;  /* 0xcd9e8d5704167825 */ /* 0x000fca00078e00ff */
[----:B------:R-:W-:Y:S02]  /*2d60*/  LOP3.LUT R4, R23, UR15, R82, 0x96, !PT ;  /* 0x0000000f17047c12 */ /* 0x000fe4000f8e9652 */
[----:B------:R-:W-:-:S03]  /*2d70*/  LOP3.LUT R6, R47, UR13, R22, 0x96, !PT ;  /* 0x0000000d2f067c12 */ /* 0x000fc6000f8e9616 */
[----:B------:R-:W-:-:S04]  /*2d80*/  IMAD.WIDE.U32 R4, R4, -0x2daee0ad, RZ ;  /* 0xd2511f5304047825 */ /* 0x000fc800078e00ff */
[----:B------:R-:W-:Y:S01]  /*2d90*/  IMAD.WIDE.U32 R6, R6, -0x2daee0ad, RZ ;  /* 0xd2511f5306067825 */ /* 0x000fe200078e00ff */
[----:B------:R-:W-:Y:S02]  /*2da0*/  LOP3.LUT R5, R5, UR12, R128, 0x96, !PT ;  /* 0x0000000c05057c12 */ /* 0x000fe4000f8e9680 */
[----:B-1----:R-:W-:Y:S02]  /*2db0*/  FMNMX.FTZ R8, R8, R9, !PT ;  /* 0x0000000908087209 */ /* 0x002fe40007810000 */
[----:B------:R-:W-:Y:S01]  /*2dc0*/  LOP3.LUT R2, R7, UR10, R4, 0x96, !PT ;  /* 0x0000000a07027c12 */ /* 0x000fe2000f8e9604 */
[----:B------:R-:W-:Y:S01]  /*2dd0*/  IMAD.WIDE.U32 R4, R5, -0x326172a9, RZ ;  /* 0xcd9e8d5705047825 */ /* 0x000fe200078e00ff */
[----:B--2---:R-:W-:Y:S01]  /*2de0*/  FMNMX.FTZ R134, R134, R10, !PT ;  /* 0x0000000a86867209 */ /* 0x004fe20007810000 */
[----:B------:R-:W1:Y:S02]  /*2df0*/  SHFL.BFLY PT, R9, R8, 0x1, 0x1f ;  /* 0x0c201f0008097f89 */ /* 0x000e6400000e0000 */
[----:B------:R-:W-:Y:S01]  /*2e00*/  IMAD.WIDE.U32 R16, R2, -0x326172a9, RZ ;  /* 0xcd9e8d5702107825 */ /* 0x000fe200078e00ff */
[----:B------:R-:W-:-:S02]  /*2e10*/  FSETP.NEU.FTZ.AND P1, PT, R134, -INF , PT ;  /* 0xff8000008600780b */ /* 0x000fc40003f3d000 */
[----:B------:R-:W-:Y:S01]  /*2e20*/  LOP3.LUT R5, R5, UR11, R46, 0x96, !PT ;  /* 0x0000000b05057c12 */ /* 0x000fe2000f8e962e */
[----:B------:R-:W-:Y:S01]  /*2e30*/  FMUL.FTZ R7, R134, c[0x0][0x23c] ;  /* 0x00008f0086077a20 */ /* 0x000fe20000410000 */
[----:B------:R-:W-:-:S03]  /*2e40*/  LOP3.LUT R2, R17, UR9, R4, 0x96, !PT ;  /* 0x0000000911027c12 */ /* 0x000fc6000f8e9604 */
[----:B------:R-:W-:Y:S01]  /*2e50*/  IMAD.WIDE.U32 R4, R5, -0x2daee0ad, RZ ;  /* 0xd2511f5305047825 */ /* 0x000fe200078e00ff */
[----:B------:R-:W-:-:S03]  /*2e60*/  FSEL R20, R7, RZ, P1 ;  /* 0x000000ff07147208 */ /* 0x000fc60000800000 */
[----:B------:R-:W-:Y:S01]  /*2e70*/  IMAD.WIDE.U32 R18, R2, -0x2daee0ad, RZ ;  /* 0xd2511f5302127825 */ /* 0x000fe200078e00ff */
[----:B------:R-:W-:-:S03]  /*2e80*/  LOP3.LUT R6, R5, UR8, R6, 0x96, !PT ;  /* 0x0000000805067c12 */ /* 0x000fc6000f8e9606 */
[----:B------:R-:W-:Y:S01]  /*2e90*/  FFMA.FTZ R2, R34, c[0x0][0x23c], -R20 ;  /* 0x00008f0022027a23 */ /* 0x000fe20000010814 */
[----:B------:R-:W-:Y:S01]  /*2ea0*/  LOP3.LUT R4, R19, UR6, R4, 0x96, !PT ;  /* 0x0000000613047c12 */ /* 0x000fe2000f8e9604 */
[----:B------:R-:W-:Y:S02]  /*2eb0*/  IMAD.WIDE.U32 R14, R6, -0x326172a9, RZ ;  /* 0xcd9e8d57060e7825 */ /* 0x000fe400078e00ff */
[----:B------:R2:W-:Y:S02]  /*2ec0*/  MUFU.EX2 R174, R2 ;  /* 0x0000000200ae7308 */ /* 0x0005e40000000800 */
[----:B------:R-:W-:-:S04]  /*2ed0*/  IMAD.WIDE.U32 R4, R4, -0x326172a9, RZ ;  /* 0xcd9e8d5704047825 */ /* 0x000fc800078e00ff */
[----:B------:R-:W-:Y:S01]  /*2ee0*/  FFMA.FTZ R7, R56, c[0x0][0x23c], -R20 ;  /* 0x00008f0038077a23 */ /* 0x000fe20000010814 */
[----:B------:R-:W-:Y:S02]  /*2ef0*/  LOP3.LUT R6, R5, UR17, R14, 0x96, !PT ;  /* 0x0000001105067c12 */ /* 0x000fe4000f8e960e */
[C---:B------:R-:W-:Y:S01]  /*2f00*/  LOP3.LUT R5, R4.reuse, 0xffff, RZ, 0xc0, !PT ;  /* 0x0000ffff04057812 */ /* 0x040fe200078ec0ff */
[----:B------:R-:W-:Y:S01]  /*2f10*/  MUFU.EX2 R250, R7 ;  /* 0x0000000700fa7308 */ /* 0x000fe20000000800 */
[----:B------:R-:W-:Y:S02]  /*2f20*/  LOP3.LUT R13, R4, 0xff, RZ, 0xc0, !PT ;  /* 0x000000ff040d7812 */ /* 0x000fe400078ec0ff */
[----:B------:R-:W-:Y:S02]  /*2f30*/  SHF.R.U32.HI R12, RZ, 0x18, R4 ;  /* 0x00000018ff0c7819 */ /* 0x000fe40000011604 */
[----:B------:R-:W-:Y:S01]  /*2f40*/  SHF.R.U32.HI R11, RZ, 0x8, R5 ;  /* 0x00000008ff0b7819 */ /* 0x000fe20000011605 */
[----:B--2---:R-:W-:-:S02]  /*2f50*/  FFMA.FTZ R2, R33, c[0x0][0x23c], -R20 ;  /* 0x00008f0021027a23 */ /* 0x004fc40000010814 */
[----:B------:R-:W-:Y:S01]  /*2f60*/  FFMA.FTZ R5, R57, c[0x0][0x23c], -R20 ;  /* 0x00008f0039057a23 */ /* 0x000fe20000010814 */
[----:B------:R-:W-:Y:S01]  /*2f70*/  PRMT R11, R13, 0x5410, R11 ;  /* 0x000054100d0b7816 */ /* 0x000fe2000000000b */
[----:B------:R1:W-:Y:S08]  /*2f80*/  MUFU.EX2 R143, R2 ;  /* 0x00000002008f7308 */ /* 0x0003f00000000800 */
[----:B------:R2:W3:Y:S01]  /*2f90*/  MUFU.EX2 R152, R5 ;  /* 0x0000000500987308 */ /* 0x0004e20000000800 */
[----:B-1----:R-:W-:-:S02]  /*2fa0*/  FMNMX.FTZ R2, R8, R9, !PT ;  /* 0x0000000908027209 */ /* 0x002fc40007810000 */
[----:B------:R-:W-:Y:S02]  /*2fb0*/  SHF.R.U32.HI R8, RZ, 0x10, R4 ;  /* 0x00000010ff087819 */ /* 0x000fe40000011604 */
[C---:B------:R-:W-:Y:S01]  /*2fc0*/  FSETP.NEU.FTZ.AND P1, PT, R2.reuse, -INF , PT ;  /* 0xff8000000200780b */ /* 0x040fe20003f3d000 */
[----:B------:R-:W-:Y:S01]  /*2fd0*/  FMUL.FTZ R4, R2, c[0x0][0x23c] ;  /* 0x00008f0002047a20 */ /* 0x000fe20000410000 */
[----:B------:R-:W-:Y:S02]  /*2fe0*/  LOP3.LUT R10, R8, 0xff, RZ, 0xc0, !PT ;  /* 0x000000ff080a7812 */ /* 0x000fe400078ec0ff */
[----:B------:R-:W-:Y:S02]  /*2ff0*/  LOP3.LUT R8, R6, 0xffff, RZ, 0xc0, !PT ;  /* 0x0000ffff06087812 */ /* 0x000fe400078ec0ff */
[----:B------:R-:W-:Y:S02]  /*3000*/  FSEL R19, R4, RZ, P1 ;  /* 0x000000ff04137208 */ /* 0x000fe40000800000 */
[----:B------:R-:W-:-:S02]  /*3010*/  SHF.R.U32.HI R4, RZ, 0x10, R6 ;  /* 0x00000010ff047819 */ /* 0x000fc40000011606 */
[----:B------:R-:W-:Y:S01]  /*3020*/  LOP3.LUT R9, R6, 0xff, RZ, 0xc0, !PT ;  /* 0x000000ff06097812 */ /* 0x000fe200078ec0ff */
[----:B------:R-:W-:Y:S01]  /*3030*/  FFMA.FTZ R7, R58, c[0x0][0x23c], -R19 ;  /* 0x00008f003a077a23 */ /* 0x000fe20000010813 */
[----:B--2---:R-:W-:Y:S02]  /*3040*/  SHF.R.U32.HI R5, RZ, 0x8, R8 ;  /* 0x00000008ff057819 */ /* 0x004fe40000011608 */
[----:B------:R-:W-:Y:S01]  /*3050*/  SHF.R.U32.HI R6, RZ, 0x18, R6 ;  /* 0x00000018ff067819 */ /* 0x000fe20000011606 */
[----:B------:R-:W-:Y:S01]  /*3060*/  MUFU.EX2 R251, R7 ;  /* 0x0000000700fb7308 */ /* 0x000fe20000000800 */
[----:B------:R-:W-:Y:S02]  /*3070*/  LOP3.LUT R4, R4, 0xff, RZ, 0xc0, !PT ;  /* 0x000000ff04047812 */ /* 0x000fe400078ec0ff */
[----:B------:R-:W-:Y:S01]  /*3080*/  PRMT R9, R9, 0x5410, R5 ;  /* 0x0000541009097816 */ /* 0x000fe20000000005 */
[----:B------:R-:W-:Y:S01]  /*3090*/  FFMA.FTZ R5, R59, c[0x0][0x23c], -R19 ;  /* 0x00008f003b057a23 */ /* 0x000fe20000010813 */
[----:B------:R-:W-:-:S02]  /*30a0*/  PRMT R8, R4, 0x5410, R6 ;  /* 0x0000541004087816 */ /* 0x000fc40000000006 */
[----:B------:R-:W-:Y:S01]  /*30b0*/  FMNMX.FTZ R4, R133, R132, !PT ;  /* 0x0000008485047209 */ /* 0x000fe20007810000 */
[----:B------:R1:W2:Y:S01]  /*30c0*/  MUFU.EX2 R155, R5 ;  /* 0x00000005009b7308 */ /* 0x0002a20000000800 */
[----:B------:R-:W-:Y:S01]  /*30d0*/  PRMT R10, R10, 0x5410, R12 ;  /* 0x000054100a0a7816 */ /* 0x000fe2000000000c */
[----:B------:R-:W-:Y:S01]  /*30e0*/  FFMA.FTZ R12, R53, c[0x0][0x23c], -R20 ;  /* 0x00008f00350c7a23 */ /* 0x000fe20000010814 */
[----:B---3--:R-:W-:-:S05]  /*30f0*/  F2FP.BF16.PACK_AB R3, R152, R250 ;  /* 0x000000fa9803723e */ /* 0x008fca00000010ff */
[----:B------:R-:W-:Y:S01]  /*3100*/  MUFU.EX2 R154, R12 ;  /* 0x0000000c009a7308 */ /* 0x000fe20000000800 */
[----:B-1----:R-:W-:Y:S02]  /*3110*/  FMNMX.FTZ R5, R137, R4, !PT ;  /* 0x0000000489057209 */ /* 0x002fe40007810000 */
[----:B------:R-:W-:Y:S01]  /*3120*/  FMNMX.FTZ R4, R140, R0, !PT ;  /* 0x000000008c047209 */ /* 0x000fe20007810000 */
[--C-:B------:R-:W-:Y:S01]  /*3130*/  FFMA.FTZ R0, R62, c[0x0][0x23c], -R19.reuse ;  /* 0x00008f003e007a23 */ /* 0x100fe20000010813 */
[----:B------:R-:W-:Y:S02]  /*3140*/  FMNMX.FTZ R7, R138, R5, !PT ;  /* 0x000000058a077209 */ /* 0x000fe40007810000 */
[----:B------:R-:W-:Y:S01]  /*3150*/  FMNMX.FTZ R5, R139, R4, !PT ;  /* 0x000000048b057209 */ /* 0x000fe20007810000 */
[----:B------:R-:W-:Y:S01]  /*3160*/  FFMA.FTZ R4, R63, c[0x0][0x23c], -R19 ;  /* 0x00008f003f047a23 */ /* 0x000fe20000010813 */
[----:B------:R1:W-:Y:S01]  /*3170*/  MUFU.EX2 R167, R0 ;  /* 0x0000000000a77308 */ /* 0x0003e20000000800 */
[----:B------:R-:W-:-:S07]  /*3180*/  FMNMX.FTZ R7, R151, R7, !PT ;  /* 0x0000000797077209 */ /* 0x000fce0007810000 */
[----:B------:R3:W4:Y:S01]  /*3190*/  MUFU.EX2 R164, R4 ;  /* 0x0000000400a47308 */ /* 0x0007220000000800 */
[----:B-1----:R-:W-:Y:S01]  /*31a0*/  HSET2.LE.AND R0, R11, R248, PT ;  /* 0x000000f80b007233 */ /* 0x002fe20003803000 */
[----:B------:R-:W-:-:S04]  /*31b0*/  FFMA.FTZ R11, R52, c[0x0][0x23c], -R20 ;  /* 0x00008f00340b7a23 */ /* 0x000fc80000010814 */
[----:B------:R-:W-:Y:S01]  /*31c0*/  LOP3.LUT R6, R0, R3, RZ, 0xc0, !PT ;  /* 0x0000000300067212 */ /* 0x000fe200078ec0ff */
[----:B------:R-:W-:Y:S01]  /*31d0*/  HSET2.LE.AND R0, R10, R248, PT ;  /* 0x000000f80a007233 */ /* 0x000fe20003803000 */
[----:B--2---:R-:W-:Y:S01]  /*31e0*/  F2FP.BF16.PACK_AB R3, R155, R251 ;  /* 0x000000fb9b03723e */ /* 0x004fe200000010ff */
[----:B------:R-:W1:Y:S01]  /*31f0*/  MUFU.EX2 R169, R11 ;  /* 0x0000000b00a97308 */ /* 0x000e620000000800 */
[----:B---3--:R-:W-:Y:S02]  /*3200*/  FMNMX.FTZ R4, R157, R5, !PT ;  /* 0x000000059d047209 */ /* 0x008fe40007810000 */
[----:B------:R-:W-:Y:S02]  /*3210*/  FMNMX.FTZ R5, R149, R7, !PT ;  /* 0x0000000795057209 */ /* 0x000fe40007810000 */
[----:B------:R-:W-:Y:S02]  /*3220*/  FMNMX.FTZ R4, R156, R4, !PT ;  /* 0x000000049c047209 */ /* 0x000fe40007810000 */
[----:B------:R-:W-:-:S02]  /*3230*/  FMNMX.FTZ R5, R147, R5, !PT ;  /* 0x0000000593057209 */ /* 0x000fc40007810000 */
[----:B------:R-:W-:Y:S01]  /*3240*/  LOP3.LUT R7, R0, R3, RZ, 0xc0, !PT ;  /* 0x0000000300077212 */ /* 0x000fe200078ec0ff */
[--C-:B------:R-:W-:Y:S01]  /*3250*/  HSET2.LE.AND R0, R9, R248.reuse, PT ;  /* 0x000000f809007233 */ /* 0x100fe20003803000 */
[----:B------:R-:W-:Y:S02]  /*3260*/  FMNMX.FTZ R4, R150, R4, !PT ;  /* 0x0000000496047209 */ /* 0x000fe40007810000 */
[----:B------:R-:W-:Y:S02]  /*3270*/  F2FP.BF16.PACK_AB R3, R143, R174 ;  /* 0x000000ae8f03723e */ /* 0x000fe400000010ff */
[----:B------:R-:W-:Y:S01]  /*3280*/  FMNMX.FTZ R10, R146, R5, !PT ;  /* 0x00000005920a7209 */ /* 0x000fe20007810000 */
[----:B------:R-:W-:Y:S01]  /*3290*/  HSET2.LE.AND R5, R8, R248, PT ;  /* 0x000000f808057233 */ /* 0x000fe20003803000 */
[----:B------:R-:W-:Y:S02]  /*32a0*/  FMNMX.FTZ R9, R148, R4, !PT ;  /* 0x0000000494097209 */ /* 0x000fe40007810000 */
[----:B------:R-:W-:-:S02]  /*32b0*/  LOP3.LUT R4, R0, R3, RZ, 0xc0, !PT ;  /* 0x0000000300047212 */ /* 0x000fc400078ec0ff */
        /* <DEDUP_REMOVED lines=8> */
[----:B----4-:R-:W-:Y:S02]  /*3340*/  F2FP.BF16.PACK_AB R8, R164, R167 ;  /* 0x000000a7a408723e */ /* 0x010fe400000010ff */
[----:B------:R-:W-:Y:S02]  /*3350*/  FMNMX.FTZ R3, R239, R3, !PT ;  /* 0x00000003ef037209 */ /* 0x000fe40007810000 */
[----:B------:R-:W-:Y:S02]  /*3360*/  FMNMX.FTZ R0, R244, R0, !PT ;  /* 0x00000000f4007209 */ /* 0x000fe40007810000 */
[----:B------:R-:W-:Y:S01]  /*3370*/  LOP3.LUT R5, R5, R8, RZ, 0xc0, !PT ;  /* 0x0000000805057212 */ /* 0x000fe200078ec0ff */
[----:B------:R-:W-:Y:S01]  /*3380*/  FFMA.FTZ R8, R36, c[0x0][0x23c], -R20 ;  /* 0x00008f0024087a23 */ /* 0x000fe20000010814 */
[----:B------:R-:W-:-:S02]  /*3390*/  FMNMX.FTZ R3, R241, R3, !PT ;  /* 0x00000003f1037209 */ /* 0x000fc40007810000 */
[----:B------:R-:W-:Y:S01]  /*33a0*/  FMNMX.FTZ R0, R246, R0, !PT ;  /* 0x00000000f6007209 */ /* 0x000fe20007810000 */
[----:B------:R2:W-:Y:S01]  /*33b0*/  MUFU.EX2 R165, R8 ;  /* 0x0000000800a57308 */ /* 0x0005e20000000800 */
[----:B------:R-:W-:Y:S01]  /*33c0*/  FMNMX.FTZ R3, R240, R3, !PT ;  /* 0x00000003f0037209 */ /* 0x000fe20007810000 */
[----:B------:R-:W-:Y:S03]  /*33d0*/  HMMA.16816.F32.BF16 R24, R4, R76, RZ ;  /* 0x0000004c0418723c */ /* 0x000fe600000418ff */
[----:B------:R-:W-:-:S05]  /*33e0*/  FMNMX.FTZ R10, R242, R3, !PT ;  /* 0x00000003f20a7209 */ /* 0x000fca0007810000 */
[----:B------:R-:W-:Y:S01]  /*33f0*/  HMMA.16816.F32.BF16 R36, R4, R84, RZ ;  /* 0x000000540424723c */ /* 0x000fe200000418ff */
[----:B--2---:R-:W-:Y:S01]  /*3400*/  FMNMX.FTZ R8, R243, R0, !PT ;  /* 0x00000000f3087209 */ /* 0x004fe20007810000 */
[----:B------:R-:W-:-:S06]  /*3410*/  FFMA.FTZ R0, R44, c[0x0][0x23c], -R20 ;  /* 0x00008f002c007a23 */ /* 0x000fcc0000010814 */
[C---:B------:R-:W-:Y:S01]  /*3420*/  HMMA.16816.F32.BF16 R32, R4.reuse, R88, RZ ;  /* 0x000000580420723c */ /* 0x040fe200000418ff */
[----:B------:R-:W-:Y:S01]  /*3430*/  FMNMX.FTZ R3, R245, R8, !PT ;  /* 0x00000008f5037209 */ /* 0x000fe20007810000 */
[----:B------:R2:W-:Y:S06]  /*3440*/  MUFU.EX2 R173, R0 ;  /* 0x0000000000ad7308 */ /* 0x0005ec0000000800 */
[C---:B------:R-:W-:Y:S08]  /*3450*/  HMMA.16816.F32.BF16 R28, R4.reuse, R96, RZ ;  /* 0x00000060041c723c */ /* 0x040ff000000418ff */
[----:B------:R-:W-:Y:S01]  /*3460*/  HMMA.16816.F32.BF16 R52, R4, R92, RZ ;  /* 0x0000005c0434723c */ /* 0x000fe200000418ff */
[----:B--2---:R-:W-:-:S02]  /*3470*/  LOP3.LUT R0, R15, UR7, R16, 0x96, !PT ;  /* 0x000000070f007c12 */ /* 0x004fc4000f8e9610 */
[----:B------:R-:W2:Y:S03]  /*3480*/  SHFL.BFLY PT, R15, R10, 0x2, 0x1f ;  /* 0x0c401f000a0f7f89 */ /* 0x000ea600000e0000 */
[----:B------:R-:W-:Y:S01]  /*3490*/  IMAD.WIDE.U32 R8, R0, -0x2daee0ad, RZ ;  /* 0xd2511f5300087825 */ /* 0x000fe200078e00ff */
[----:B------:R-:W3:Y:S01]  /*34a0*/  SHFL.BFLY PT, R16, R3, 0x2, 0x1f ;  /* 0x0c401f0003107f89 */ /* 0x000ee200000e0000 */
[----:B------:R-:W-:Y:S03]  /*34b0*/  HMMA.16816.F32.BF16 R68, R4, R100, RZ ;  /* 0x000000640444723c */ /* 0x000fe600000418ff */
[----:B------:R-:W-:Y:S02]  /*34c0*/  LOP3.LUT R0, R8, 0xffff, RZ, 0xc0, !PT ;  /* 0x0000ffff08007812 */ /* 0x000fe400078ec0ff */
[----:B------:R-:W-:-:S02]  /*34d0*/  SHF.R.U32.HI R11, RZ, 0x10, R8 ;  /* 0x00000010ff0b7819 */ /* 0x000fc40000011608 */
[----:B------:R-:W-:Y:S01]  /*34e0*/  LOP3.LUT R14, R8, 0xff, RZ, 0xc0, !PT ;  /* 0x000000ff080e7812 */ /* 0x000fe200078ec0ff */
[C---:B------:R-:W-:Y:S01]  /*34f0*/  HMMA.16816.F32.BF16 R48, R4.reuse, R78, RZ ;  /* 0x0000004e0430723c */ /* 0x040fe200000418ff */
[----:B------:R-:W-:Y:S02]  /*3500*/  SHF.R.U32.HI R13, RZ, 0x18, R8 ;  /* 0x00000018ff0d7819 */ /* 0x000fe40000011608 */
[----:B------:R-:W-:Y:S02]  /*3510*/  SHF.R.U32.HI R12, RZ, 0x8, R0 ;  /* 0x00000008ff0c7819 */ /* 0x000fe40000011600 */
[----:B------:R-:W-:Y:S01]  /*3520*/  LOP3.LUT R8, R11, 0xff, RZ, 0xc0, !PT ;  /* 0x000000ff0b087812 */ /* 0x000fe200078ec0ff */
[----:B------:R-:W-:Y:S01]  /*3530*/  FFMA.FTZ R11, R61, c[0x0][0x23c], -R19 ;  /* 0x00008f003d0b7a23 */ /* 0x000fe20000010813 */
[----:B------:R-:W-:Y:S01]  /*3540*/  LOP3.LUT R0, R9, UR16, R18, 0x96, !PT ;  /* 0x0000001009007c12 */ /* 0x000fe2000f8e9612 */
[----:B------:R-:W-:Y:S01]  /*3550*/  HMMA.16816.F32.BF16 R40, R4, R86, RZ ;  /* 0x000000560428723c */ /* 0x000fe200000418ff */
[----:B------:R-:W-:Y:S01]  /*3560*/  PRMT R12, R14, 0x5410, R12 ;  /* 0x000054100e0c7816 */ /* 0x000fe2000000000c */
[----:B------:R4:W-:Y:S01]  /*3570*/  MUFU.EX2 R166, R11 ;  /* 0x0000000b00a67308 */ /* 0x0009e20000000800 */
[----:B------:R-:W-:-:S02]  /*3580*/  PRMT R17, R8, 0x5410, R13 ;  /* 0x0000541008117816 */ /* 0x000fc4000000000d */
[----:B------:R-:W-:Y:S02]  /*3590*/  LOP3.LUT R8, R0, 0xffff, RZ, 0xc0, !PT ;  /* 0x0000ffff00087812 */ /* 0x000fe400078ec0ff */
[----:B--2---:R-:W-:Y:S01]  /*35a0*/  FMNMX.FTZ R14, R10, R15, !PT ;  /* 0x0000000f0a0e7209 */ /* 0x004fe20007810000 */
[C---:B------:R-:W-:Y:S01]  /*35b0*/  HMMA.16816.F32.BF16 R56, R4.reuse, R90, RZ ;  /* 0x0000005a0438723c */ /* 0x040fe200000418ff */
[----:B---3--:R-:W-:Y:S01]  /*35c0*/  FMNMX.FTZ R16, R3, R16, !PT ;  /* 0x0000001003107209 */ /* 0x008fe20007810000 */
[--C-:B------:R-:W-:Y:S01]  /*35d0*/  FFMA.FTZ R3, R60, c[0x0][0x23c], -R19.reuse ;  /* 0x00008f003c037a23 */ /* 0x100fe20000010813 */
[----:B------:R-:W-:Y:S01]  /*35e0*/  LOP3.LUT R9, R0, 0xff, RZ, 0xc0, !PT ;  /* 0x000000ff00097812 */ /* 0x000fe200078ec0ff */
[----:B------:R-:W2:Y:S01]  /*35f0*/  SHFL.BFLY PT, R15, R14, 0x1, 0x1f ;  /* 0x0c201f000e0f7f89 */ /* 0x000ea200000e0000 */
[----:B------:R-:W-:Y:S01]  /*3600*/  SHF.R.U32.HI R8, RZ, 0x8, R8 ;  /* 0x00000008ff087819 */ /* 0x000fe20000011608 */
[----:B------:R3:W-:Y:S01]  /*3610*/  MUFU.EX2 R153, R3 ;  /* 0x0000000300997308 */ /* 0x0007e20000000800 */
[----:B------:R-:W-:Y:S01]  /*3620*/  SHF.R.U32.HI R10, RZ, 0x18, R0 ;  /* 0x00000018ff0a7819 */ /* 0x000fe20000011600 */
[----:B------:R-:W-:Y:S01]  /*3630*/  HMMA.16816.F32.BF16 R64, R4, R98, RZ ;  /* 0x000000620440723c */ /* 0x000fe200000418ff */
[----:B------:R-:W-:Y:S01]  /*3640*/  LOP3.LUT R13, R81, R184, RZ, 0x3c, !PT ;  /* 0x000000b8510d7212 */ /* 0x000fe200078e3cff */
[----:B----4-:R-:W-:-:S04]  /*3650*/  FFMA.FTZ R11, R45, c[0x0][0x23c], -R19 ;  /* 0x00008f002d0b7a23 */ /* 0x010fc80000010813 */
[----:B------:R4:W5:Y:S01]  /*3660*/  MUFU.EX2 R168, R11 ;  /* 0x0000000b00a87308 */ /* 0x0009620000000800 */
[----:B------:R-:W-:Y:S01]  /*3670*/  IMAD.WIDE.U32 R130, R13, -0x2daee0ad, RZ ;  /* 0xd2511f530d827825 */ /* 0x000fe200078e00ff */
[----:B------:R-:W-:Y:S01]  /*3680*/  HMMA.16816.F32.BF16 R72, R4, R94, RZ ;  /* 0x0000005e0448723c */ /* 0x000fe200000418ff */
[----:B---3--:R-:W-:Y:S01]  /*3690*/  SHF.R.U32.HI R3, RZ, 0x10, R0 ;  /* 0x00000010ff037819 */ /* 0x008fe20000011600 */
[----:B------:R-:W-:-:S06]  /*36a0*/  HSET2.LE.AND R0, R12, R248, PT ;  /* 0x000000f80c007233 */ /* 0x000fcc0003803000 */
[----:B------:R-:W-:Y:S01]  /*36b0*/  HMMA.16816.F32.BF16 R60, R4, R102, RZ ;  /* 0x00000066043c723c */ /* 0x000fe200000418ff */
[----:B--2---:R-:W-:Y:S02]  /*36c0*/  FMNMX.FTZ R136, R14, R15, !PT ;  /* 0x0000000f0e887209 */ /* 0x004fe40007810000 */
[----:B----4-:R-:W-:Y:S01]  /*36d0*/  PRMT R11, R9, 0x5410, R8 ;  /* 0x00005410090b7816 */ /* 0x010fe20000000008 */
[----:B------:R-:W-:Y:S01]  /*36e0*/  FFMA.FTZ R9, R104, c[0x0][0x23c], -R19 ;  /* 0x00008f0068097a23 */ /* 0x000fe20000010813 */
[----:B------:R-:W-:Y:S01]  /*36f0*/  LOP3.LUT R8, R3, 0xff, RZ, 0xc0, !PT ;  /* 0x000000ff03087812 */ /* 0x000fe200078ec0ff */
[----:B------:R-:W-:Y:S01]  /*3700*/  LDSM.16.MT88.4 R104, [R216+0xa400] ;  /* 0x00a40000d868783b */ /* 0x000fe20000004200 */
[----:B-1----:R-:W-:Y:S01]  /*3710*/  F2FP.BF16.PACK_AB R3, R154, R169 ;  /* 0x000000a99a03723e */ /* 0x002fe200000010ff */
[----:B------:R1:W2:Y:S01]  /*3720*/  MUFU.EX2 R175, R9 ;  /* 0x0000000900af7308 */ /* 0x0002a20000000800 */
[----:B------:R-:W-:Y:S01]  /*3730*/  PRMT R12, R8, 0x5410, R10 ;  /* 0x00005410080c7816 */ /* 0x000fe2000000000a */
[--C-:B------:R-:W-:Y:S01]  /*3740*/  HSET2.LE.AND R8, R11, R248.reuse, PT ;  /* 0x000000f80b087233 */ /* 0x100fe20003803000 */
[----:B------:R-:W-:Y:S01]  /*3750*/  LOP3.LUT R10, R0, R3, RZ, 0xc0, !PT ;  /* 0x00000003000a7212 */ /* 0x000fe200078ec0ff */
[----:B------:R-:W-:Y:S01]  /*3760*/  HSET2.LE.AND R0, R17, R248, PT ;  /* 0x000000f811007233 */ /* 0x000fe20003803000 */
[----:B-----5:R-:W-:-:S02]  /*3770*/  F2FP.BF16.PACK_AB R3, R153, R168 ;  /* 0x000000a89903723e */ /* 0x020fc400000010ff */
[----:B------:R-:W-:Y:S02]  /*3780*/  FSETP.NEU.FTZ.AND P1, PT, R136, -INF , PT ;  /* 0xff8000008800780b */ /* 0x000fe40003f3d000 */
[----:B------:R-:W-:Y:S01]  /*3790*/  LOP3.LUT R11, R0, R3, RZ, 0xc0, !PT ;  /* 0x00000003000b7212 */ /* 0x000fe200078ec0ff */
[----:B------:R-:W-:Y:S01]  /*37a0*/  HSET2.LE.AND R0, R12, R248, PT ;  /* 0x000000f80c007233 */ /* 0x000fe20003803000 */
[----:B------:R-:W-:Y:S02]  /*37b0*/  LOP3.LUT R12, R131, UR14, R144, 0x96, !PT ;  /* 0x0000000e830c7c12 */ /* 0x000fe4000f8e9690 */
[----:B-1----:R-:W-:-:S03]  /*37c0*/  F2FP.BF16.PACK_AB R9, R173, R165 ;  /* 0x000000a5ad09723e */ /* 0x002fc600000010ff */
[----:B------:R-:W-:Y:S01]  /*37d0*/  IMAD.WIDE.U32 R44, R12, -0x326172a9, RZ ;  /* 0xcd9e8d570c2c7825 */ /* 0x000fe200078e00ff */
[----:B--2---:R-:W-:Y:S01]  /*37e0*/  F2FP.BF16.PACK_AB R3, R175, R166 ;  /* 0x000000a6af03723e */ /* 0x004fe200000010ff */
[----:B------:R-:W1:Y:S01]  /*37f0*/  SHFL.BFLY PT, R12, R16, 0x1, 0x1f ;  /* 0x0c201f00100c7f89 */ /* 0x000e6200000e0000 */
[----:B------:R-:W-:Y:S02]  /*3800*/  LOP3.LUT R8, R8, R9, RZ, 0xc0, !PT ;  /* 0x0000000908087212 */ /* 0x000fe400078ec0ff */
[----:B------:R-:W-:Y:S01]  /*3810*/  LOP3.LUT R9, R0, R3, RZ, 0xc0, !PT ;  /* 0x0000000300097212 */ /* 0x000fe200078ec0ff */
[----:B------:R-:W-:Y:S01]  /*3820*/  FMUL.FTZ R3, R136, c[0x0][0x23c] ;  /* 0x00008f0088037a20 */ /* 0x000fe20000410000 */
[----:B------:R-:W-:Y:S02]  /*3830*/  LOP3.LUT R0, R23, UR15, R80, 0x96, !PT ;  /* 0x0000000f17007c12 */ /* 0x000fe4000f8e9650 */
[----:B------:R-:W-:Y:S02]  /*3840*/  LOP3.LUT R6, R45, UR13, R22, 0x96, !PT ;  /* 0x0000000d2d067c12 */ /* 0x000fe4000f8e9616 */
[----:B------:R-:W-:Y:S01]  /*3850*/  FSEL R18, R3, RZ, P1 ;  /* 0x000000ff03127208 */ /* 0x000fe20000800000 */
[----:B------:R-:W-:Y:S01]  /*3860*/  IMAD.WIDE.U32 R4, R0, -0x2daee0ad, RZ ;  /* 0xd2511f5300047825 */ /* 0x000fe200078e00ff */
[----:B------:R-:W-:Y:S03]  /*3870*/  HMMA.16816.F32.BF16 R212, R8, R112, R24 ;  /* 0x0000007008d4723c */ /* 0x000fe60000041818 */
[----:B------:R-:W-:Y:S01]  /*3880*/  IMAD.WIDE.U32 R6, R6, -0x2daee0ad, RZ ;  /* 0xd2511f5306067825 */ /* 0x000fe200078e00ff */
[----:B------:R-:W-:-:S03]  /*3890*/  LOP3.LUT R3, R5, UR12, R130, 0x96, !PT ;  /* 0x0000000c05037c12 */ /* 0x000fc6000f8e9682 */
[----:B------:R-:W-:Y:S01]  /*38a0*/  FFMA.FTZ R0, R133, c[0x0][0x23c], -R18 ;  /* 0x00008f0085007a23 */ /* 0x000fe20000010812 */
[----:B------:R-:W-:Y:S01]  /*38b0*/  HMMA.16816.F32.BF16 R192, R8, R114, R48 ;  /* 0x0000007208c0723c */ /* 0x000fe20000041830 */
[----:B------:R-:W-:Y:S02]  /*38c0*/  IMAD.MOV.U32 R27, RZ, RZ, R169 ;  /* 0x000000ffff1b7224 */ /* 0x000fe400078e00a9 */
[----:B------:R2:W-:Y:S01]  /*38d0*/  MUFU.EX2 R133, R0 ;  /* 0x0000000000857308 */ /* 0x0005e20000000800 */
[----:B------:R-:W-:Y:S01]  /*38e0*/  IMAD.MOV.U32 R26, RZ, RZ, R168 ;  /* 0x000000ffff1a7224 */ /* 0x000fe200078e00a8 */
[----:B-1----:R-:W-:-:S03]  /*38f0*/  FMNMX.FTZ R135, R16, R12, !PT ;  /* 0x0000000c10877209 */ /* 0x002fc60007810000 */
[----:B------:R-:W-:Y:S01]  /*3900*/  HMMA.16816.F32.BF16 R200, R8, R116, R28 ;  /* 0x0000007408c8723c */ /* 0x000fe2000004181c */
[----:B------:R-:W-:-:S07]  /*3910*/  FSETP.NEU.FTZ.AND P1, PT, R135, -INF , PT ;  /* 0xff8000008700780b */ /* 0x000fce0003f3d000 */
[----:B------:R-:W-:Y:S01]  /*3920*/  HMMA.16816.F32.BF16 R204, R8, R104, R32 ;  /* 0x0000006808cc723c */ /* 0x000fe20000041820 */
[----:B--2---:R-:W-:Y:S01]  /*3930*/  LOP3.LUT R0, R7, UR10, R4, 0x96, !PT ;  /* 0x0000000a07007c12 */ /* 0x004fe2000f8e9604 */
[----:B------:R-:W-:-:S04]  /*3940*/  IMAD.WIDE.U32 R4, R3, -0x326172a9, RZ ;  /* 0xcd9e8d5703047825 */ /* 0x000fc800078e00ff */
[--C-:B------:R-:W-:Y:S02]  /*3950*/  FFMA.FTZ R3, R132, c[0x0][0x23c], -R18.reuse ;  /* 0x00008f0084037a23 */ /* 0x100fe40000010812 */
[C---:B------:R-:W-:Y:S01]  /*3960*/  HMMA.16816.F32.BF16 R208, R8.reuse, R120, R36 ;  /* 0x0000007808d0723c */ /* 0x040fe20000041824 */
[----:B------:R-:W-:Y:S01]  /*3970*/  IMAD.WIDE.U32 R24, R0, -0x326172a9, RZ ;  /* 0xcd9e8d5700187825 */ /* 0x000fe200078e00ff */
[----:B------:R1:W-:Y:S03]  /*3980*/  MUFU.EX2 R172, R3 ;  /* 0x0000000300ac7308 */ /* 0x0003e60000000800 */
[----:B------:R-:W-:Y:S01]  /*3990*/  FFMA.FTZ R7, R137, c[0x0][0x23c], -R18 ;  /* 0x00008f0089077a23 */ /* 0x000fe20000010812 */
[----:B------:R-:W-:Y:S01]  /*39a0*/  LOP3.LUT R0, R25, UR9, R4, 0x96, !PT ;  /* 0x0000000919007c12 */ /* 0x000fe2000f8e9604 */
[----:B------:R-:W-:Y:S01]  /*39b0*/  IMAD.MOV.U32 R39, RZ, RZ, R155 ;  /* 0x000000ffff277224 */ /* 0x000fe200078e009b */
[----:B------:R-:W-:Y:S01]  /*39c0*/  HMMA.16816.F32.BF16 R196, R8, R108, R52 ;  /* 0x0000006c08c4723c */ /* 0x000fe20000041834 */
[----:B------:R-:W-:-:S02]  /*39d0*/  IMAD.MOV.U32 R38, RZ, RZ, R154 ;  /* 0x000000ffff267224 */ /* 0x000fc400078e009a */
[----:B------:R-:W-:Y:S01]  /*39e0*/  IMAD.WIDE.U32 R22, R0, -0x2daee0ad, RZ ;  /* 0xd2511f5300167825 */ /* 0x000fe200078e00ff */
[----:B------:R-:W2:Y:S03]  /*39f0*/  MUFU.EX2 R170, R7 ;  /* 0x0000000700aa7308 */ /* 0x000ea60000000800 */
[----:B------:R-:W-:Y:S01]  /*3a00*/  FFMA.FTZ R0, R138, c[0x0][0x23c], -R18 ;  /* 0x00008f008a007a23 */ /* 0x000fe20000010812 */
[----:B------:R-:W-:Y:S01]  /*3a10*/  HMMA.16816.F32.BF16 R180, R8, R124, R68 ;  /* 0x0000007c08b4723c */ /* 0x000fe20000041844 */
[----:B------:R-:W-:Y:S01]  /*3a20*/  IMAD.MOV.U32 R37, RZ, RZ, R153 ;  /* 0x000000ffff257224 */ /* 0x000fe200078e0099 */
[----:B-1----:R-:W-:Y:S02]  /*3a30*/  LOP3.LUT R3, R5, UR11, R44, 0x96, !PT ;  /* 0x0000000b05037c12 */ /* 0x002fe4000f8e962c */
[----:B------:R1:W3:Y:S01]  /*3a40*/  MUFU.EX2 R252, R0 ;  /* 0x0000000000fc7308 */ /* 0x0002e20000000800 */
[----:B------:R-:W-:-:S02]  /*3a50*/  IMAD.MOV.U32 R36, RZ, RZ, R152 ;  /* 0x000000ffff247224 */ /* 0x000fc400078e0098 */
[----:B------:R-:W-:Y:S01]  /*3a60*/  IMAD.MOV.U32 R137, RZ, RZ, R143 ;  /* 0x000000ffff897224 */ /* 0x000fe200078e008f */
[----:B------:R-:W-:Y:S01]  /*3a70*/  HMMA.16816.F32.BF16 R188, R8, R122, R40 ;  /* 0x0000007a08bc723c */ /* 0x000fe20000041828 */
[----:B------:R-:W-:-:S04]  /*3a80*/  IMAD.WIDE.U32 R4, R3, -0x2daee0ad, RZ ;  /* 0xd2511f5303047825 */ /* 0x000fc800078e00ff */
[----:B------:R-:W-:Y:S02]  /*3a90*/  FMUL.FTZ R3, R135, c[0x0][0x23c] ;  /* 0x00008f0087037a20 */ /* 0x000fe40000410000 */
[----:B--2---:R-:W-:Y:S01]  /*3aa0*/  IMAD.MOV.U32 R50, RZ, RZ, R170 ;  /* 0x000000ffff327224 */ /* 0x004fe200078e00aa */
[C---:B------:R-:W-:Y:S01]  /*3ab0*/  HMMA.16816.F32.BF16 R176, R8.reuse, R106, R56 ;  /* 0x0000006a08b0723c */ /* 0x040fe20000041838 */
[----:B------:R-:W-:Y:S01]  /*3ac0*/  IMAD.MOV.U32 R51, RZ, RZ, R36 ;  /* 0x000000ffff337224 */ /* 0x000fe200078e0024 */
[----:B------:R-:W-:Y:S01]  /*3ad0*/  FSEL R17, R3, RZ, P1 ;  /* 0x000000ff03117208 */ /* 0x000fe20000800000 */
[----:B------:R-:W-:Y:S01]  /*3ae0*/  IMAD.MOV.U32 R49, RZ, RZ, R39 ;  /* 0x000000ffff317224 */ /* 0x000fe200078e0027 */
[----:B------:R-:W-:Y:S02]  /*3af0*/  LOP3.LUT R3, R23, UR6, R4, 0x96, !PT ;  /* 0x0000000617037c12 */ /* 0x000fe4000f8e9604 */
[----:B-1----:R-:W-:Y:S01]  /*3b00*/  LOP3.LUT R0, R5, UR8, R6, 0x96, !PT ;  /* 0x0000000805007c12 */ /* 0x002fe2000f8e9606 */
[--C-:B------:R-:W-:Y:S01]  /*3b10*/  FFMA.FTZ R4, R141, c[0x0][0x23c], -R17.reuse ;  /* 0x00008f008d047a23 */ /* 0x100fe20000010811 */
[----:B------:R-:W-:Y:S01]  /*3b20*/  HMMA.16816.F32.BF16 R168, R8, R118, R64 ;  /* 0x0000007608a8723c */ /* 0x000fe20000041840 */
[----:B------:R-:W-:-:S02]  /*3b30*/  FFMA.FTZ R6, R140, c[0x0][0x23c], -R17 ;  /* 0x00008f008c067a23 */ /* 0x000fc40000010811 */
[----:B------:R1:W-:Y:S01]  /*3b40*/  MUFU.EX2 R138, R4 ;  /* 0x00000004008a7308 */ /* 0x0003e20000000800 */
[----:B------:R-:W-:-:S04]  /*3b50*/  IMAD.WIDE.U32 R14, R0, -0x326172a9, RZ ;  /* 0xcd9e8d57000e7825 */ /* 0x000fc800078e00ff */
[----:B------:R-:W-:Y:S03]  /*3b60*/  HMMA.16816.F32.BF16 R152, R8, R110, R72 ;  /* 0x0000006e0898723c */ /* 0x000fe60000041848 */
[----:B------:R2:W-:Y:S01]  /*3b70*/  MUFU.EX2 R48, R6 ;  /* 0x0000000600307308 */ /* 0x0005e20000000800 */
[----:B-1----:R-:W-:-:S05]  /*3b80*/  IMAD.WIDE.U32 R4, R3, -0x326172a9, RZ ;  /* 0xcd9e8d5703047825 */ /* 0x002fca00078e00ff */
[C---:B------:R-:W-:Y:S02]  /*3b90*/  LOP3.LUT R3, R4.reuse, 0xffff, RZ, 0xc0, !PT ;  /* 0x0000ffff04037812 */ /* 0x040fe400078ec0ff */
[----:B------:R-:W-:Y:S01]  /*3ba0*/  LOP3.LUT R0, R5, UR17, R14, 0x96, !PT ;  /* 0x0000001105007c12 */ /* 0x000fe2000f8e960e */
[----:B--2---:R-:W-:Y:S01]  /*3bb0*/  FFMA.FTZ R6, R139, c[0x0][0x23c], -R17 ;  /* 0x00008f008b067a23 */ /* 0x004fe20000010811 */
[----:B------:R-:W-:Y:S02]  /*3bc0*/  LOP3.LUT R7, R4, 0xff, RZ, 0xc0, !PT ;  /* 0x000000ff04077812 */ /* 0x000fe400078ec0ff */
[----:B------:R-:W-:Y:S01]  /*3bd0*/  SHF.R.U32.HI R5, RZ, 0x8, R3 ;  /* 0x00000008ff057819 */ /* 0x000fe20000011603 */
[----:B------:R1:W2:Y:S01]  /*3be0*/  MUFU.EX2 R28, R6 ;  /* 0x00000006001c7308 */ /* 0x0002a20000000800 */
[--C-:B------:R-:W-:Y:S02]  /*3bf0*/  SHF.R.U32.HI R3, RZ, 0x10, R4.reuse ;  /* 0x00000010ff037819 */ /* 0x100fe40000011604 */
[----:B------:R-:W-:Y:S01]  /*3c00*/  PRMT R7, R7, 0x5410, R5 ;  /* 0x0000541007077816 */ /* 0x000fe20000000005 */
[----:B------:R-:W-:Y:S01]  /*3c10*/  FFMA.FTZ R5, R142, c[0x0][0x23c], -R17 ;  /* 0x00008f008e057a23 */ /* 0x000fe20000010811 */
[----:B------:R-:W-:Y:S01]  /*3c20*/  LOP3.LUT R12, R3, 0xff, RZ, 0xc0, !PT ;  /* 0x000000ff030c7812 */ /* 0x000fe200078ec0ff */
[----:B------:R-:W-:Y:S01]  /*3c30*/  HMMA.16816.F32.BF16 R140, R8, R126, R60 ;  /* 0x0000007e088c723c */ /* 0x000fe2000004183c */
[----:B------:R-:W-:Y:S01]  /*3c40*/  SHF.R.U32.HI R16, RZ, 0x18, R4 ;  /* 0x00000018ff107819 */ /* 0x000fe20000011604 */
[----:B------:R4:W5:Y:S01]  /*3c50*/  MUFU.EX2 R132, R5 ;  /* 0x0000000500847308 */ /* 0x0009620000000800 */
[----:B------:R-:W-:-:S02]  /*3c60*/  LOP3.LUT R3, R0, 0xffff, RZ, 0xc0, !PT ;  /* 0x0000ffff00037812 */ /* 0x000fc400078ec0ff */
[--C-:B------:R-:W-:Y:S02]  /*3c70*/  SHF.R.U32.HI R4, RZ, 0x10, R0.reuse ;  /* 0x00000010ff047819 */ /* 0x100fe40000011600 */
[----:B------:R-:W-:Y:S02]  /*3c80*/  LOP3.LUT R14, R0, 0xff, RZ, 0xc0, !PT ;  /* 0x000000ff000e7812 */ /* 0x000fe400078ec0ff */
[----:B------:R-:W-:Y:S01]  /*3c90*/  SHF.R.U32.HI R13, RZ, 0x18, R0 ;  /* 0x00000018ff0d7819 */ /* 0x000fe20000011600 */
[----:B------:R-:W-:Y:S01]  /*3ca0*/  HSET2.LE.AND R0, R7, R248, PT ;  /* 0x000000f807007233 */ /* 0x000fe20003803000 */
[----:B-1----:R-:W-:Y:S02]  /*3cb0*/  SHF.R.U32.HI R6, RZ, 0x8, R3 ;  /* 0x00000008ff067819 */ /* 0x002fe40000011603 */
[----:B------:R-:W-:Y:S02]  /*3cc0*/  LOP3.LUT R4, R4, 0xff, RZ, 0xc0, !PT ;  /* 0x000000ff04047812 */ /* 0x000fe400078ec0ff */
[----:B---3--:R-:W-:-:S02]  /*3cd0*/  F2FP.BF16.PACK_AB R3, R252, R50 ;  /* 0x00000032fc03723e */ /* 0x008fc400000010ff */
[----:B------:R-:W-:Y:S02]  /*3ce0*/  PRMT R7, R14, 0x5410, R6 ;  /* 0x000054100e077816 */ /* 0x000fe40000000006 */
[----:B----4-:R-:W-:Y:S01]  /*3cf0*/  PRMT R5, R12, 0x5410, R16 ;  /* 0x000054100c057816 */ /* 0x010fe20000000010 */
[----:B--2---:R-:W-:Y:S01]  /*3d00*/  IMAD.MOV.U32 R16, RZ, RZ, R28 ;  /* 0x000000ffff107224 */ /* 0x004fe200078e001c */
[----:B------:R-:W-:Y:S01]  /*3d10*/  PRMT R12, R4, 0x5410, R13 ;  /* 0x00005410040c7816 */ /* 0x000fe2000000000d */
[--C-:B------:R-:W-:Y:S01]  /*3d20*/  HSET2.LE.AND R4, R7, R248.reuse, PT ;  /* 0x000000f807047233 */ /* 0x100fe20003803000 */
[----:B------:R-:W-:Y:S01]  /*3d30*/  LOP3.LUT R6, R0, R3, RZ, 0xc0, !PT ;  /* 0x0000000300067212 */ /* 0x000fe200078ec0ff */
[--C-:B------:R-:W-:Y:S01]  /*3d40*/  HSET2.LE.AND R0, R5, R248.reuse, PT ;  /* 0x000000f805007233 */ /* 0x100fe20003803000 */
[----:B------:R-:W-:Y:S01]  /*3d50*/  F2FP.BF16.PACK_AB R5, R172, R133 ;  /* 0x00000085ac05723e */ /* 0x000fe200000010ff */
[----:B------:R-:W-:Y:S01]  /*3d60*/  HSET2.LE.AND R12, R12, R248, PT ;  /* 0x000000f80c0c7233 */ /* 0x000fe20003803000 */
[----:B------:R-:W-:Y:S01]  /*3d70*/  F2FP.BF16.PACK_AB R3, R16, R48 ;  /* 0x000000301003723e */ /* 0x000fe200000010ff */
[----:B------:R-:W-:Y:S01]  /*3d80*/  IMAD.MOV.U32 R83, RZ, RZ, R16 ;  /* 0x000000ffff537224 */ /* 0x000fe200078e0010 */
[----:B-----5:R-:W-:-:S02]  /*3d90*/  F2FP.BF16.PACK_AB R13, R132, R138 ;  /* 0x0000008a840d723e */ /* 0x020fc400000010ff */
[----:B------:R-:W-:Y:S02]  /*3da0*/  LOP3.LUT R4, R4, R5, RZ, 0xc0, !PT ;  /* 0x0000000504047212 */ /* 0x000fe400078ec0ff */
[----:B------:R-:W-:Y:S01]  /*3db0*/  LOP3.LUT R7, R0, R3, RZ, 0xc0, !PT ;  /* 0x0000000300077212 */ /* 0x000fe200078ec0ff */
[----:B------:R-:W-:Y:S01]  /*3dc0*/  FFMA.FTZ R0, R151, c[0x0][0x23c], -R18 ;  /* 0x00008f0097007a23 */ /* 0x000fe20000010812 */
[----:B------:R-:W-:Y:S02]  /*3dd0*/  LOP3.LUT R5, R12, R13, RZ, 0xc0, !PT ;  /* 0x0000000d0c057212 */ /* 0x000fe400078ec0ff */
[----:B------:R-:W-:-:S05]  /*3de0*/  LOP3.LUT R3, R15, UR7, R24, 0x96, !PT ;  /* 0x000000070f037c12 */ /* 0x000fca000f8e9618 */
[C---:B------:R-:W-:Y:S07]  /*3df0*/  HMMA.16816.F32.BF16 R32, R4.reuse, R76, RZ ;  /* 0x0000004c0420723c */ /* 0x040fee00000418ff */
[----:B------:R-:W-:Y:S01]  /*3e00*/  IMAD.MOV.U32 R77, RZ, RZ, R172 ;  /* 0x000000ffff4d7224 */ /* 0x000fe200078e00ac */
[----:B------:R-:W-:Y:S01]  /*3e10*/  HMMA.16816.F32.BF16 R52, R4, R78, RZ ;  /* 0x0000004e0434723c */ /* 0x000fe200000418ff */
[----:B------:R1:W-:Y:S01]  /*3e20*/  MUFU.EX2 R172, R0 ;  /* 0x0000000000ac7308 */ /* 0x0003e20000000800 */
[----:B------:R-:W-:-:S05]  /*3e30*/  IMAD.MOV.U32 R76, RZ, RZ, R27 ;  /* 0x000000ffff4c7224 */ /* 0x000fca00078e001b */
[----:B------:R-:W-:Y:S01]  /*3e40*/  IMAD.MOV.U32 R78, RZ, RZ, R38 ;  /* 0x000000ffff4e7224 */ /* 0x000fe200078e0026 */
[----:B------:R-:W-:Y:S01]  /*3e50*/  HMMA.16816.F32.BF16 R28, R4, R84, RZ ;  /* 0x00000054041c723c */ /* 0x000fe200000418ff */
[----:B------:R-:W-:-:S06]  /*3e60*/  IMAD.MOV.U32 R79, RZ, RZ, R26 ;  /* 0x000000ffff4f7224 */ /* 0x000fcc00078e001a */
[----:B------:R-:W-:Y:S01]  /*3e70*/  IMAD.MOV.U32 R84, RZ, RZ, R37 ;  /* 0x000000ffff547224 */ /* 0x000fe200078e0025 */
[C---:B------:R-:W-:Y:S01]  /*3e80*/  HMMA.16816.F32.BF16 R56, R4.reuse, R86, RZ ;  /* 0x000000560438723c */ /* 0x040fe200000418ff */
[----:B-1----:R-:W-:Y:S02]  /*3e90*/  FFMA.FTZ R0, R149, c[0x0][0x23c], -R18 ;  /* 0x00008f0095007a23 */ /* 0x002fe40000010812 */
[----:B------:R-:W-:Y:S02]  /*3ea0*/  IMAD.MOV.U32 R85, RZ, RZ, R133 ;  /* 0x000000ffff557224 */ /* 0x000fe400078e0085 */
[----:B------:R1:W-:Y:S01]  /*3eb0*/  MUFU.EX2 R139, R0 ;  /* 0x00000000008b7308 */ /* 0x0003e20000000800 */
[----:B------:R-:W-:Y:S02]  /*3ec0*/  IMAD.MOV.U32 R151, RZ, RZ, R84 ;  /* 0x000000ffff977224 */ /* 0x000fe400078e0054 */
[----:B------:R-:W-:Y:S01]  /*3ed0*/  HMMA.16816.F32.BF16 R36, R4, R88, RZ ;  /* 0x000000580424723c */ /* 0x000fe200000418ff */
[----:B------:R-:W-:-:S06]  /*3ee0*/  IMAD.MOV.U32 R149, RZ, RZ, R85 ;  /* 0x000000ffff957224 */ /* 0x000fcc00078e0055 */
[----:B------:R-:W-:Y:S01]  /*3ef0*/  IMAD.MOV.U32 R89, RZ, RZ, R166 ;  /* 0x000000ffff597224 */ /* 0x000fe200078e00a6 */
[----:B------:R-:W-:Y:S01]  /*3f00*/  HMMA.16816.F32.BF16 R60, R4, R90, RZ ;  /* 0x0000005a043c723c */ /* 0x000fe200000418ff */
[----:B-1----:R-:W-:Y:S02]  /*3f10*/  FFMA.FTZ R0, R147, c[0x0][0x23c], -R18 ;  /* 0x00008f0093007a23 */ /* 0x002fe40000010812 */
[----:B------:R-:W-:-:S05]  /*3f20*/  IMAD.MOV.U32 R147, RZ, RZ, R167 ;  /* 0x000000ffff937224 */ /* 0x000fca00078e00a7 */
[----:B------:R-:W-:Y:S01]  /*3f30*/  HMMA.16816.F32.BF16 R40, R4, R96, RZ ;  /* 0x000000600428723c */ /* 0x000fe200000418ff */
[----:B------:R1:W-:Y:S01]  /*3f40*/  MUFU.EX2 R133, R0 ;  /* 0x0000000000857308 */ /* 0x0003e20000000800 */
[----:B------:R-:W-:Y:S02]  /*3f50*/  IMAD.MOV.U32 R91, RZ, RZ, R165 ;  /* 0x000000ffff5b7224 */ /* 0x000fe400078e00a5 */
[----:B------:R-:W-:-:S04]  /*3f60*/  IMAD.MOV.U32 R90, RZ, RZ, R164 ;  /* 0x000000ffff5a7224 */ /* 0x000fc800078e00a4 */
[C---:B------:R-:W-:Y:S08]  /*3f70*/  HMMA.16816.F32.BF16 R64, R4.reuse, R98, RZ ;  /* 0x000000620440723c */ /* 0x040ff000000418ff */
[C---:B------:R-:W-:Y:S08]  /*3f80*/  HMMA.16816.F32.BF16 R12, R4.reuse, R92, RZ ;  /* 0x0000005c040c723c */ /* 0x040ff000000418ff */
[C---:B------:R-:W-:Y:S08]  /*3f90*/  HMMA.16816.F32.BF16 R68, R4.reuse, R94, RZ ;  /* 0x0000005e0444723c */ /* 0x040ff000000418ff */
[C---:B------:R-:W-:Y:S08]  /*3fa0*/  HMMA.16816.F32.BF16 R24, R4.reuse, R100, RZ ;  /* 0x000000640418723c */ /* 0x040ff000000418ff */
[----:B------:R-:W-:Y:S07]  /*3fb0*/  HMMA.16816.F32.BF16 R72, R4, R102, RZ ;  /* 0x000000660448723c */ /* 0x000fee00000418ff */
[----:B------:R-:W-:-:S04]  /*3fc0*/  IMAD.WIDE.U32 R4, R3, -0x2daee0ad, RZ ;  /* 0xd2511f5303047825 */ /* 0x000fc800078e00ff */
[----:B------:R-:W-:Y:S01]  /*3fd0*/  FFMA.FTZ R6, R146, c[0x0][0x23c], -R18 ;  /* 0x00008f0092067a23 */ /* 0x000fe20000010812 */
[----:B-1----:R-:W-:Y:S01]  /*3fe0*/  LOP3.LUT R0, R5, UR16, R22, 0x96, !PT ;  /* 0x0000001005007c12 */ /* 0x002fe2000f8e9616 */
[----:B------:R-:W-:Y:S01]  /*3ff0*/  IMAD.MOV.U32 R146, RZ, RZ, R51 ;  /* 0x000000ffff927224 */ /* 0x000fe200078e0033 */
[C---:B------:R-:W-:Y:S01]  /*4000*/  LOP3.LUT R3, R4.reuse, 0xffff, RZ, 0xc0, !PT ;  /* 0x0000ffff04037812 */ /* 0x040fe200078ec0ff */
[----:B------:R1:W2:Y:S01]  /*4010*/  MUFU.EX2 R9, R6 ;  /* 0x0000000600097308 */ /* 0x0002a20000000800 */
[----:B------:R-:W-:Y:S02]  /*4020*/  LOP3.LUT R8, R4, 0xff, RZ, 0xc0, !PT ;  /* 0x000000ff04087812 */ /* 0x000fe400078ec0ff */
[--C-:B------:R-:W-:Y:S02]  /*4030*/  SHF.R.U32.HI R7, RZ, 0x10, R4.reuse ;  /* 0x00000010ff077819 */ /* 0x100fe40000011604 */
[----:B------:R-:W-:Y:S01]  /*4040*/  SHF.R.U32.HI R5, RZ, 0x18, R4 ;  /* 0x00000018ff057819 */ /* 0x000fe20000011604 */
[----:B------:R-:W-:Y:S01]  /*4050*/  FFMA.FTZ R4, R150, c[0x0][0x23c], -R17 ;  /* 0x00008f0096047a23 */ /* 0x000fe20000010811 */
[----:B------:R-:W-:Y:S01]  /*4060*/  SHF.R.U32.HI R3, RZ, 0x8, R3 ;  /* 0x00000008ff037819 */ /* 0x000fe20000011603 */
[----:B------:R-:W-:-:S02]  /*4070*/  IMAD.MOV.U32 R150, RZ, RZ, R137 ;  /* 0x000000ffff967224 */ /* 0x000fc400078e0089 */
[----:B------:R3:W-:Y:S01]  /*4080*/  MUFU.EX2 R11, R4 ;  /* 0x00000004000b7308 */ /* 0x0007e20000000800 */
[----:B------:R-:W-:Y:S02]  /*4090*/  PRMT R10, R8, 0x5410, R3 ;  /* 0x00005410080a7816 */ /* 0x000fe40000000003 */
[----:B------:R-:W-:Y:S02]  /*40a0*/  LOP3.LUT R3, R7, 0xff, RZ, 0xc0, !PT ;  /* 0x000000ff07037812 */ /* 0x000fe400078ec0ff */
[----:B------:R-:W-:Y:S02]  /*40b0*/  LOP3.LUT R7, R0, 0xff, RZ, 0xc0, !PT ;  /* 0x000000ff00077812 */ /* 0x000fe400078ec0ff */
[----:B-1----:R-:W-:Y:S01]  /*40c0*/  SHF.R.U32.HI R6, RZ, 0x18, R0 ;  /* 0x00000018ff067819 */ /* 0x002fe20000011600 */
[----:B---3--:R-:W-:Y:S02]  /*40d0*/  FFMA.FTZ R4, R148, c[0x0][0x23c], -R17 ;  /* 0x00008f0094047a23 */ /* 0x008fe40000010811 */
[----:B--2---:R-:W-:Y:S01]  /*40e0*/  IMAD.MOV.U32 R148, RZ, RZ, R9 ;  /* 0x000000ffff947224 */ /* 0x004fe200078e0009 */
[----:B------:R-:W-:Y:S01]  /*40f0*/  PRMT R9, R3, 0x5410, R5 ;  /* 0x0000541003097816 */ /* 0x000fe20000000005 */
[----:B------:R1:W2:Y:S01]  /*4100*/  MUFU.EX2 R8, R4 ;  /* 0x0000000400087308 */ /* 0x0002a20000000800 */
[----:B------:R-:W-:-:S04]  /*4110*/  LOP3.LUT R3, R0, 0xffff, RZ, 0xc0, !PT ;  /* 0x0000ffff00037812 */ /* 0x000fc800078ec0ff */
[----:B------:R-:W-:Y:S01]  /*4120*/  SHF.R.U32.HI R5, RZ, 0x8, R3 ;  /* 0x00000008ff057819 */ /* 0x000fe20000011603 */
[----:B------:R-:W-:-:S04]  /*4130*/  FFMA.FTZ R3, R157, c[0x0][0x23c], -R17 ;  /* 0x00008f009d037a23 */ /* 0x000fc80000010811 */
[----:B------:R3:W-:Y:S01]  /*4140*/  MUFU.EX2 R137, R3 ;  /* 0x0000000300897308 */ /* 0x0007e20000000800 */
[----:B-1----:R-:W-:Y:S01]  /*4150*/  SHF.R.U32.HI R4, RZ, 0x10, R0 ;  /* 0x00000010ff047819 */ /* 0x002fe20000011600 */
[----:B--2---:R-:W-:Y:S01]  /*4160*/  IMAD.MOV.U32 R157, RZ, RZ, R8 ;  /* 0x000000ffff9d7224 */ /* 0x004fe200078e0008 */
[----:B------:R-:W-:Y:S02]  /*4170*/  PRMT R8, R7, 0x5410, R5 ;  /* 0x0000541007087816 */ /* 0x000fe40000000005 */
[----:B------:R-:W-:Y:S01]  /*4180*/  LOP3.LUT R0, R4, 0xff, RZ, 0xc0, !PT ;  /* 0x000000ff04007812 */ /* 0x000fe200078ec0ff */
[----:B------:R-:W-:Y:S02]  /*4190*/  FFMA.FTZ R4, R156, c[0x0][0x23c], -R17 ;  /* 0x00008f009c047a23 */ /* 0x000fe40000010811 */
[----:B------:R-:W-:Y:S01]  /*41a0*/  IMAD.MOV.U32 R156, RZ, RZ, R11 ;  /* 0x000000ffff9c7224 */ /* 0x000fe200078e000b */
[----:B------:R-:W-:Y:S01]  /*41b0*/  PRMT R5, R0, 0x5410, R6 ;  /* 0x0000541000057816 */ /* 0x000fe20000000006 */
[--C-:B------:R-:W-:Y:S01]  /*41c0*/  HSET2.LE.AND R0, R10, R248.reuse, PT ;  /* 0x000000f80a007233 */ /* 0x100fe20003803000 */
[----:B---3--:R-:W-:Y:S01]  /*41d0*/  F2FP.BF16.PACK_AB R3, R148, R133 ;  /* 0x000000859403723e */ /* 0x008fe200000010ff */
[----:B------:R1:W2:Y:S03]  /*41e0*/  MUFU.EX2 R88, R4 ;  /* 0x0000000400587308 */ /* 0x0002a60000000800 */
[----:B------:R-:W-:Y:S01]  /*41f0*/  LOP3.LUT R6, R0, R3, RZ, 0xc0, !PT ;  /* 0x0000000300067212 */ /* 0x000fe200078ec0ff */
[----:B------:R-:W-:Y:S01]  /*4200*/  HSET2.LE.AND R0, R9, R248, PT ;  /* 0x000000f809007233 */ /* 0x000fe20003803000 */
[----:B------:R-:W-:-:S04]  /*4210*/  F2FP.BF16.PACK_AB R3, R157, R156 ;  /* 0x0000009c9d03723e */ /* 0x000fc800000010ff */
[----:B------:R-:W-:Y:S01]  /*4220*/  LOP3.LUT R7, R0, R3, RZ, 0xc0, !PT ;  /* 0x0000000300077212 */ /* 0x000fe200078ec0ff */
[----:B------:R-:W-:Y:S01]  /*4230*/  HSET2.LE.AND R0, R8, R248, PT ;  /* 0x000000f808007233 */ /* 0x000fe20003803000 */
[----:B------:R-:W-:-:S04]  /*4240*/  F2FP.BF16.PACK_AB R3, R139, R172 ;  /* 0x000000ac8b03723e */ /* 0x000fc800000010ff */
[----:B-1----:R-:W-:Y:S01]  /*4250*/  LOP3.LUT R4, R0, R3, RZ, 0xc0, !PT ;  /* 0x0000000300047212 */ /* 0x002fe200078ec0ff */
[----:B------:R-:W-:Y:S01]  /*4260*/  HSET2.LE.AND R0, R5, R248, PT ;  /* 0x000000f805007233 */ /* 0x000fe20003803000 */
[----:B--2---:R-:W-:Y:S01]  /*4270*/  F2FP.BF16.PACK_AB R3, R88, R137 ;  /* 0x000000895803723e */ /* 0x004fe200000010ff */
[----:B------:R-:W-:-:S03]  /*4280*/  IMAD.MOV.U32 R129, RZ, RZ, R88 ;  /* 0x000000ffff817224 */ /* 0x000fc600078e0058 */
[----:B------:R-:W-:Y:S02]  /*4290*/  LOP3.LUT R5, R0, R3, RZ, 0xc0, !PT ;  /* 0x0000000300057212 */ /* 0x000fe400078ec0ff */
[----:B------:R-:W-:Y:S01]  /*42a0*/  IADD3 R0, R21, 0x1, RZ ;  /* 0x0000000115007810 */ /* 0x000fe20007ffe0ff */
[----:B------:R-:W-:Y:S02]  /*42b0*/  IMAD.MOV.U32 R21, RZ, RZ, R151 ;  /* 0x000000ffff157224 */ /* 0x000fe400078e0097 */
[----:B------:R-:W-:Y:S01]  /*42c0*/  IMAD.MOV.U32 R151, RZ, RZ, R77 ;  /* 0x000000ffff977224 */ /* 0x000fe200078e004d */
[----:B------:R-:W-:Y:S01]  /*42d0*/  LOP3.LUT R0, R145, UR23, R0, 0x96, !PT ;  /* 0x0000001791007c12 */ /* 0x000fe2000f8e9600 */
[----:B------:R-:W-:Y:S01]  /*42e0*/  HMMA.16816.F32.BF16 R84, R4, R112, R32 ;  /* 0x000000700454723c */ /* 0x000fe20000041820 */
[----:B------:R-:W-:-:S03]  /*42f0*/  IMAD.MOV.U32 R77, RZ, RZ, R250 ;  /* 0x000000ffff4d7224 */ /* 0x000fc600078e00fa */
[----:B------:R-:W-:-:S04]  /*4300*/  IMAD.WIDE.U32 R22, R0, -0x326172a9, RZ ;  /* 0xcd9e8d5700167825 */ /* 0x000fc800078e00ff */
[----:B------:R-:W-:Y:S01]  /*4310*/  IMAD.MOV.U32 R35, RZ, RZ, R132 ;  /* 0x000000ffff237224 */ /* 0x000fe200078e0084 */
[----:B------:R-:W-:Y:S01]  /*4320*/  LOP3.LUT R0, R23, UR15, R82, 0x96, !PT ;  /* 0x0000000f17007c12 */ /* 0x000fe2000f8e9652 */
[----:B------:R-:W-:Y:S01]  /*4330*/  IMAD.MOV.U32 R34, RZ, RZ, R175 ;  /* 0x000000ffff227224 */ /* 0x000fe200078e00af */
[----:B------:R-:W-:Y:S01]  /*4340*/  LOP3.LUT R3, R47, UR13, R22, 0x96, !PT ;  /* 0x0000000d2f037c12 */ /* 0x000fe2000f8e9616 */
[----:B------:R-:W-:Y:S01]  /*4350*/  IMAD.MOV.U32 R132, RZ, RZ, R174 ;  /* 0x000000ffff847224 */ /* 0x000fe200078e00ae */
[----:B------:R-:W-:Y:S01]  /*4360*/  HMMA.16816.F32.BF16 R92, R4, R104, R36 ;  /* 0x00000068045c723c */ /* 0x000fe20000041824 */
[----:B------:R-:W-:Y:S01]  /*4370*/  IMAD.WIDE.U32 R10, R0, -0x2daee0ad, RZ ;  /* 0xd2511f53000a7825 */ /* 0x000fe200078e00ff */
[----:B------:R-:W-:Y:S03]  /*4380*/  LDSM.16.MT88.4 R36, [R218+0xa800] ;  /* 0x00a80000da24783b */ /* 0x000fe60000004200 */
[----:B------:R-:W-:Y:S01]  /*4390*/  IMAD.WIDE.U32 R8, R3, -0x2daee0ad, RZ ;  /* 0xd2511f5303087825 */ /* 0x000fe200078e00ff */
[----:B------:R-:W-:-:S02]  /*43a0*/  LOP3.LUT R3, R11, UR12, R128, 0x96, !PT ;  /* 0x0000000c0b037c12 */ /* 0x000fc4000f8e9680 */
[----:B------:R-:W-:Y:S01]  /*43b0*/  HMMA.16816.F32.BF16 R96, R4, R108, R12 ;  /* 0x0000006c0460723c */ /* 0x000fe2000004180c */
[----:B------:R-:W-:Y:S01]  /*43c0*/  IMAD.MOV.U32 R33, RZ, RZ, R173 ;  /* 0x000000ffff217224 */ /* 0x000fe200078e00ad */
[----:B------:R-:W-:Y:S01]  /*43d0*/  LOP3.LUT R0, R9, UR10, R10, 0x96, !PT ;  /* 0x0000000a09007c12 */ /* 0x000fe2000f8e960a */
[----:B------:R-:W-:Y:S02]  /*43e0*/  IMAD.MOV.U32 R32, RZ, RZ, R172 ;  /* 0x000000ffff207224 */ /* 0x000fe400078e00ac */
[----:B------:R-:W-:-:S03]  /*43f0*/  IMAD.WIDE.U32 R10, R3, -0x326172a9, RZ ;  /* 0xcd9e8d57030a7825 */ /* 0x000fc600078e00ff */
[C---:B------:R-:W-:Y:S01]  /*4400*/  HMMA.16816.F32.BF16 R172, R4.reuse, R120, R28 ;  /* 0x0000007804ac723c */ /* 0x040fe2000004181c */
[----:B------:R-:W-:Y:S02]  /*4410*/  IMAD.MOV.U32 R105, RZ, RZ, R149 ;  /* 0x000000ffff697224 */ /* 0x000fe400078e0095 */
[----:B------:R-:W-:Y:S02]  /*4420*/  IMAD.MOV.U32 R149, RZ, RZ, R76 ;  /* 0x000000ffff957224 */ /* 0x000fe400078e004c */
[----:B------:R-:W-:Y:S02]  /*4430*/  IMAD.MOV.U32 R104, RZ, RZ, R150 ;  /* 0x000000ffff687224 */ /* 0x000fe400078e0096 */
[----:B------:R-:W-:Y:S01]  /*4440*/  IMAD.MOV.U32 R29, RZ, RZ, R50 ;  /* 0x000000ffff1d7224 */ /* 0x000fe200078e0032 */
[----:B------:R-:W-:Y:S01]  /*4450*/  HMMA.16816.F32.BF16 R100, R4, R116, R40 ;  /* 0x000000740464723c */ /* 0x000fe20000041828 */
[----:B------:R-:W-:Y:S01]  /*4460*/  IMAD.WIDE.U32 R50, R0, -0x326172a9, RZ ;  /* 0xcd9e8d5700327825 */ /* 0x000fe200078e00ff */
[----:B------:R-:W-:-:S03]  /*4470*/  LOP3.LUT R0, R11, UR11, R46, 0x96, !PT ;  /* 0x0000000b0b007c12 */ /* 0x000fc6000f8e962e */
[----:B------:R-:W-:Y:S01]  /*4480*/  IMAD.MOV.U32 R31, RZ, RZ, R49 ;  /* 0x000000ffff1f7224 */ /* 0x000fe200078e0031 */
[----:B------:R-:W-:Y:S01]  /*4490*/  LOP3.LUT R3, R51, UR9, R10, 0x96, !PT ;  /* 0x0000000933037c12 */ /* 0x000fe2000f8e960a */
[----:B------:R-:W-:Y:S01]  /*44a0*/  IMAD.MOV.U32 R30, RZ, RZ, R48 ;  /* 0x000000ffff1e7224 */ /* 0x000fe200078e0030 */
[----:B------:R-:W-:Y:S01]  /*44b0*/  HMMA.16816.F32.BF16 R60, R4, R106, R60 ;  /* 0x0000006a043c723c */ /* 0x000fe2000004183c */
[----:B------:R-:W-:-:S04]  /*44c0*/  IMAD.WIDE.U32 R10, R0, -0x2daee0ad, RZ ;  /* 0xd2511f53000a7825 */ /* 0x000fc800078e00ff */
[----:B------:R-:W-:Y:S02]  /*44d0*/  FFMA.FTZ R0, R159, c[0x0][0x23c], -R20 ;  /* 0x00008f009f007a23 */ /* 0x000fe40000010814 */
[----:B------:R-:W-:Y:S01]  /*44e0*/  IMAD.WIDE.U32 R48, R3, -0x2daee0ad, RZ ;  /* 0xd2511f5303307825 */ /* 0x000fe200078e00ff */
[----:B------:R-:W-:Y:S01]  /*44f0*/  LOP3.LUT R3, R11, UR8, R8, 0x96, !PT ;  /* 0x000000080b037c12 */ /* 0x000fe2000f8e9608 */
[----:B------:R1:W2:Y:S01]  /*4500*/  MUFU.EX2 R28, R0 ;  /* 0x00000000001c7308 */ /* 0x0002a20000000800 */
[----:B------:R-:W-:Y:S01]  /*4510*/  HMMA.16816.F32.BF16 R164, R4, R124, R24 ;  /* 0x0000007c04a4723c */ /* 0x000fe20000041818 */
[----:B------:R-:W-:Y:S01]  /*4520*/  FFMA.FTZ R8, R160, c[0x0][0x23c], -R20 ;  /* 0x00008f00a0087a23 */ /* 0x000fe20000010814 */
[----:B------:R-:W-:Y:S01]  /*4530*/  LDSM.16.MT88.4 R24, [R218+0x9800] ;  /* 0x00980000da18783b */ /* 0x000fe20000004200 */
[----:B------:R-:W-:-:S04]  /*4540*/  IMAD.WIDE.U32 R46, R3, -0x326172a9, RZ ;  /* 0xcd9e8d57032e7825 */ /* 0x000fc800078e00ff */
[----:B------:R3:W-:Y:S01]  /*4550*/  MUFU.EX2 R76, R8 ;  /* 0x00000008004c7308 */ /* 0x0007e20000000800 */
[----:B------:R-:W-:Y:S01]  /*4560*/  FFMA.FTZ R3, R158, c[0x0][0x23c], -R20 ;  /* 0x00008f009e037a23 */ /* 0x000fe20000010814 */
[C---:B------:R-:W-:Y:S01]  /*4570*/  HMMA.16816.F32.BF16 R112, R4.reuse, R114, R52 ;  /* 0x000000720470723c */ /* 0x040fe20000041834 */
[----:B------:R-:W-:Y:S01]  /*4580*/  IMAD.MOV.U32 R43, RZ, RZ, R31 ;  /* 0x000000ffff2b7224 */ /* 0x000fe200078e001f */
[----:B------:R-:W-:Y:S01]  /*4590*/  LDSM.16.MT88.4 R52, [R218+0xb800] ;  /* 0x00b80000da34783b */ /* 0x000fe20000004200 */
[----:B------:R-:W-:Y:S02]  /*45a0*/  IMAD.MOV.U32 R42, RZ, RZ, R32 ;  /* 0x000000ffff2a7224 */ /* 0x000fe400078e0020 */
[----:B------:R-:W-:Y:S01]  /*45b0*/  IMAD.MOV.U32 R41, RZ, RZ, R33 ;  /* 0x000000ffff297224 */ /* 0x000fe200078e0021 */
[----:B-1----:R-:W-:Y:S01]  /*45c0*/  LOP3.LUT R0, R49, UR6, R10, 0x96, !PT ;  /* 0x0000000631007c12 */ /* 0x002fe2000f8e960a */
[----:B------:R-:W-:Y:S01]  /*45d0*/  IMAD.MOV.U32 R40, RZ, RZ, R34 ;  /* 0x000000ffff287224 */ /* 0x000fe200078e0022 */
[----:B------:R1:W4:Y:S01]  /*45e0*/  MUFU.EX2 R49, R3 ;  /* 0x0000000300317308 */ /* 0x0003220000000800 */
[----:B------:R-:W-:Y:S01]  /*45f0*/  IMAD.MOV.U32 R116, RZ, RZ, R156 ;  /* 0x000000ffff747224 */ /* 0x000fe200078e009c */
[----:B------:R-:W-:Y:S01]  /*4600*/  HMMA.16816.F32.BF16 R120, R4, R122, R56 ;  /* 0x0000007a0478723c */ /* 0x000fe20000041838 */
[----:B------:R-:W-:-:S02]  /*4610*/  IMAD.MOV.U32 R156, RZ, RZ, R78 ;  /* 0x000000ffff9c7224 */ /* 0x000fc400078e004e */
[----:B------:R-:W-:Y:S02]  /*4620*/  IMAD.MOV.U32 R150, RZ, RZ, R79 ;  /* 0x000000ffff967224 */ /* 0x000fe400078e004f */
[----:B---3--:R-:W-:-:S03]  /*4630*/  IMAD.WIDE.U32 R8, R0, -0x326172a9, RZ ;  /* 0xcd9e8d5700087825 */ /* 0x008fc600078e00ff */
[C---:B------:R-:W-:Y:S01]  /*4640*/  HMMA.16816.F32.BF16 R64, R4.reuse, R118, R64 ;  /* 0x000000760440723c */ /* 0x040fe20000041840 */
[----:B------:R-:W-:Y:S01]  /*4650*/  IMAD.MOV.U32 R78, RZ, RZ, R252 ;  /* 0x000000ffff4e7224 */ /* 0x000fe200078e00fc */
[----:B------:R-:W-:Y:S01]  /*4660*/  LOP3.LUT R0, R9, UR17, R46, 0x96, !PT ;  /* 0x0000001109007c12 */ /* 0x000fe2000f8e962e */
[----:B------:R-:W-:Y:S01]  /*4670*/  IMAD.MOV.U32 R51, RZ, RZ, R40 ;  /* 0x000000ffff337224 */ /* 0x000fe200078e0028 */
[----:B------:R-:W-:Y:S01]  /*4680*/  SHF.R.U32.HI R12, RZ, 0x10, R8 ;  /* 0x00000010ff0c7819 */ /* 0x000fe20000011608 */
[----:B------:R-:W-:Y:S01]  /*4690*/  IMAD.MOV.U32 R128, RZ, RZ, R41 ;  /* 0x000000ffff807224 */ /* 0x000fe200078e0029 */
[C---:B------:R-:W-:Y:S01]  /*46a0*/  LOP3.LUT R10, R0.reuse, 0xffff, RZ, 0xc0, !PT ;  /* 0x0000ffff000a7812 */ /* 0x040fe200078ec0ff */
[----:B-1----:R-:W-:Y:S01]  /*46b0*/  FFMA.FTZ R3, R161, c[0x0][0x23c], -R20 ;  /* 0x00008f00a1037a23 */ /* 0x002fe20000010814 */
[----:B------:R-:W-:Y:S01]  /*46c0*/  LOP3.LUT R15, R0, 0xff, RZ, 0xc0, !PT ;  /* 0x000000ff000f7812 */ /* 0x000fe200078ec0ff */
[----:B------:R-:W-:Y:S01]  /*46d0*/  IMAD.MOV.U32 R158, RZ, RZ, R42 ;  /* 0x000000ffff9e7224 */ /* 0x000fe200078e002a */
[--C-:B------:R-:W-:Y:S01]  /*46e0*/  SHF.R.U32.HI R11, RZ, 0x10, R0.reuse ;  /* 0x00000010ff0b7819 */ /* 0x100fe20000011600 */
[----:B------:R-:W-:Y:S01]  /*46f0*/  IMAD.MOV.U32 R107, RZ, RZ, R43 ;  /* 0x000000ffff6b7224 */ /* 0x000fe200078e002b */
[----:B------:R-:W-:Y:S01]  /*4700*/  SHF.R.U32.HI R14, RZ, 0x18, R0 ;  /* 0x00000018ff0e7819 */ /* 0x000fe20000011600 */
[----:B------:R-:W-:Y:S01]  /*4710*/  IMAD.MOV.U32 R79, RZ, RZ, R251 ;  /* 0x000000ffff4f7224 */ /* 0x000fe200078e00fb */
[----:B------:R-:W-:Y:S01]  /*4720*/  SHF.R.U32.HI R13, RZ, 0x18, R8 ;  /* 0x00000018ff0d7819 */ /* 0x000fe20000011608 */
[----:B------:R1:W-:Y:S01]  /*4730*/  MUFU.EX2 R252, R3 ;  /* 0x0000000300fc7308 */ /* 0x0003e20000000800 */
[----:B------:R-:W-:Y:S01]  /*4740*/  LOP3.LUT R0, R12, 0xff, RZ, 0xc0, !PT ;  /* 0x000000ff0c007812 */ /* 0x000fe200078ec0ff */
[----:B------:R-:W3:Y:S01]  /*4750*/  LDSM.16.MT88.4 R40, [R216+0xb800] ;  /* 0x00b80000d828783b */ /* 0x000ee20000004200 */
[C---:B------:R-:W-:Y:S01]  /*4760*/  LOP3.LUT R9, R8.reuse, 0xffff, RZ, 0xc0, !PT ;  /* 0x0000ffff08097812 */ /* 0x040fe200078ec0ff */
[----:B--2---:R-:W-:Y:S01]  /*4770*/  IMAD.MOV.U32 R106, RZ, RZ, R28 ;  /* 0x000000ffff6a7224 */ /* 0x004fe200078e001c */
[----:B------:R-:W-:Y:S01]  /*4780*/  LOP3.LUT R16, R8, 0xff, RZ, 0xc0, !PT ;  /* 0x000000ff08107812 */ /* 0x000fe200078ec0ff */
[----:B------:R-:W-:Y:S01]  /*4790*/  FFMA.FTZ R8, R162, c[0x0][0x23c], -R19 ;  /* 0x00008f00a2087a23 */ /* 0x000fe20000010813 */
[----:B------:R-:W-:Y:S01]  /*47a0*/  PRMT R13, R0, 0x5410, R13 ;  /* 0x00005410000d7816 */ /* 0x000fe2000000000d */
[----:B------:R-:W-:Y:S01]  /*47b0*/  FFMA.FTZ R0, R163, c[0x0][0x23c], -R19 ;  /* 0x00008f00a3007a23 */ /* 0x000fe20000010813 */
[----:B------:R-:W-:Y:S01]  /*47c0*/  SHF.R.U32.HI R10, RZ, 0x8, R10 ;  /* 0x00000008ff0a7819 */ /* 0x000fe2000001160a */
[----:B------:R2:W-:Y:S01]  /*47d0*/  MUFU.EX2 R251, R8 ;  /* 0x0000000800fb7308 */ /* 0x0005e20000000800 */
[----:B------:R-:W-:Y:S01]  /*47e0*/  IMAD.MOV.U32 R145, RZ, RZ, R29 ;  /* 0x000000ffff917224 */ /* 0x000fe200078e001d */
[----:B------:R-:W-:Y:S01]  /*47f0*/  HMMA.16816.F32.BF16 R68, R4, R110, R68 ;  /* 0x0000006e0444723c */ /* 0x000fe20000041844 */
[----:B------:R-:W-:-:S02]  /*4800*/  IMAD.MOV.U32 R144, RZ, RZ, R30 ;  /* 0x000000ffff907224 */ /* 0x000fc400078e001e */
[----:B------:R-:W5:Y:S01]  /*4810*/  LDSM.16.MT88.4 R28, [R216+0x9800] ;  /* 0x00980000d81c783b */ /* 0x000f620000004200 */
[----:B-1----:R-:W-:Y:S01]  /*4820*/  SHF.R.U32.HI R3, RZ, 0x8, R9 ;  /* 0x00000008ff037819 */ /* 0x002fe20000011609 */
[----:B------:R-:W-:Y:S01]  /*4830*/  IMAD.MOV.U32 R108, RZ, RZ, R139 ;  /* 0x000000ffff6c7224 */ /* 0x000fe200078e008b */
[----:B------:R1:W1:Y:S01]  /*4840*/  MUFU.EX2 R250, R0 ;  /* 0x0000000000fa7308 */ /* 0x0002620000000800 */
[----:B------:R-:W-:Y:S01]  /*4850*/  LOP3.LUT R9, R11, 0xff, RZ, 0xc0, !PT ;  /* 0x000000ff0b097812 */ /* 0x000fe200078ec0ff */
[----:B------:R-:W-:Y:S01]  /*4860*/  HMMA.16816.F32.BF16 R124, R4, R126, R72 ;  /* 0x0000007e047c723c */ /* 0x000fe20000041848 */
[----:B------:R-:W-:Y:S01]  /*4870*/  PRMT R11, R16, 0x5410, R3 ;  /* 0x00005410100b7816 */ /* 0x000fe20000000003 */
[----:B------:R-:W-:Y:S01]  /*4880*/  FFMA.FTZ R3, R185, c[0x0][0x23c], -R19 ;  /* 0x00008f00b9037a23 */ /* 0x000fe20000010813 */
[----:B------:R-:W-:Y:S01]  /*4890*/  PRMT R9, R9, 0x5410, R14 ;  /* 0x0000541009097816 */ /* 0x000fe2000000000e */
[----:B------:R-:W-:Y:S01]  /*48a0*/  IMAD.MOV.U32 R117, RZ, RZ, R35 ;  /* 0x000000ffff757224 */ /* 0x000fe200078e0023 */
[----:B--2---:R-:W-:-:S02]  /*48b0*/  PRMT R8, R15, 0x5410, R10 ;  /* 0x000054100f087816 */ /* 0x004fc4000000000a */
[----:B------:R-:W-:Y:S01]  /*48c0*/  FFMA.FTZ R4, R186, c[0x0][0x23c], -R19 ;  /* 0x00008f00ba047a23 */ /* 0x000fe20000010813 */
[----:B------:R2:W-:Y:S01]  /*48d0*/  MUFU.EX2 R139, R3 ;  /* 0x00000003008b7308 */ /* 0x0005e20000000800 */
[----:B------:R-:W3:Y:S01]  /*48e0*/  LDSM.16.MT88.4 R32, [R216+0xa800] ;  /* 0x00a80000d820783b */ /* 0x000ee20000004200 */
[----:B----4-:R-:W-:Y:S02]  /*48f0*/  IMAD.MOV.U32 R186, RZ, RZ, R49 ;  /* 0x000000ffffba7224 */ /* 0x010fe400078e0031 */
[----:B------:R-:W-:Y:S01]  /*4900*/  IMAD.MOV.U32 R49, RZ, RZ, R144 ;  /* 0x000000ffff317224 */ /* 0x000fe200078e0090 */
[----:B-1----:R-:W-:Y:S01]  /*4910*/  HSET2.LE.AND R0, R8, R248, PT ;  /* 0x000000f808007233 */ /* 0x002fe20003803000 */
[----:B------:R-:W-:Y:S02]  /*4920*/  IMAD.MOV.U32 R111, RZ, RZ, R83 ;  /* 0x000000ffff6f7224 */ /* 0x000fe400078e0053 */
[----:B------:R1:W4:Y:S01]  /*4930*/  MUFU.EX2 R185, R4 ;  /* 0x0000000400b97308 */ /* 0x0003220000000800 */
[----:B------:R-:W-:-:S02]  /*4940*/  IMAD.MOV.U32 R56, RZ, RZ, R145 ;  /* 0x000000ffff387224 */ /* 0x000fc400078e0091 */
[----:B------:R-:W-:Y:S02]  /*4950*/  IMAD.MOV.U32 R58, RZ, RZ, R147 ;  /* 0x000000ffff3a7224 */ /* 0x000fe400078e0093 */
[----:B------:R-:W-:Y:S02]  /*4960*/  IMAD.MOV.U32 R59, RZ, RZ, R90 ;  /* 0x000000ffff3b7224 */ /* 0x000fe400078e005a */
[----:B------:R-:W-:Y:S01]  /*4970*/  IMAD.MOV.U32 R83, RZ, RZ, R116 ;  /* 0x000000ffff537224 */ /* 0x000fe200078e0074 */
[----:B--2---:R-:W-:Y:S01]  /*4980*/  F2FP.BF16.PACK_AB R3, R76, R106 ;  /* 0x0000006a4c03723e */ /* 0x004fe200000010ff */
[----:B------:R-:W-:Y:S02]  /*4990*/  IMAD.MOV.U32 R159, RZ, RZ, R117 ;  /* 0x000000ffff9f7224 */ /* 0x000fe400078e0075 */
[----:B------:R-:W-:Y:S02]  /*49a0*/  IMAD.MOV.U32 R57, RZ, RZ, R146 ;  /* 0x000000ffff397224 */ /* 0x000fe400078e0092 */
[----:B------:R-:W-:-:S02]  /*49b0*/  IMAD.MOV.U32 R46, RZ, RZ, R49 ;  /* 0x000000ffff2e7224 */ /* 0x000fc400078e0031 */
[----:B------:R-:W-:Y:S01]  /*49c0*/  IMAD.MOV.U32 R49, RZ, RZ, R59 ;  /* 0x000000ffff317224 */ /* 0x000fe200078e003b */
[----:B-1----:R-:W-:Y:S01]  /*49d0*/  LOP3.LUT R4, R0, R3, RZ, 0xc0, !PT ;  /* 0x0000000300047212 */ /* 0x002fe200078ec0ff */
[--C-:B------:R-:W-:Y:S01]  /*49e0*/  HSET2.LE.AND R0, R9, R248.reuse, PT ;  /* 0x000000f809007233 */ /* 0x100fe20003803000 */
[----:B------:R-:W-:Y:S01]  /*49f0*/  F2FP.BF16.PACK_AB R3, R250, R251 ;  /* 0x000000fbfa03723e */ /* 0x000fe200000010ff */
[----:B------:R-:W-:Y:S02]  /*4a00*/  IMAD.MOV.U32 R59, RZ, RZ, R159 ;  /* 0x000000ffff3b7224 */ /* 0x000fe400078e009f */
[----:B------:R-:W-:Y:S01]  /*4a10*/  IMAD.MOV.U32 R159, RZ, RZ, R156 ;  /* 0x000000ffff9f7224 */ /* 0x000fe200078e009c */
[----:B------:R-:W-:Y:S01]  /*4a20*/  LOP3.LUT R5, R0, R3, RZ, 0xc0, !PT ;  /* 0x0000000300057212 */ /* 0x000fe200078ec0ff */
[----:B------:R-:W-:Y:S01]  /*4a30*/  HSET2.LE.AND R0, R11, R248, PT ;  /* 0x000000f80b007233 */ /* 0x000fe20003803000 */
[----:B------:R-:W-:Y:S01]  /*4a40*/  F2FP.BF16.PACK_AB R3, R252, R186 ;  /* 0x000000bafc03723e */ /* 0x000fe200000010ff */
[----:B------:R-:W-:-:S02]  /*4a50*/  IMAD.MOV.U32 R156, RZ, RZ, R149 ;  /* 0x000000ffff9c7224 */ /* 0x000fc400078e0095 */
[----:B------:R-:W-:Y:S01]  /*4a60*/  IMAD.MOV.U32 R12, RZ, RZ, R159 ;  /* 0x000000ffff0c7224 */ /* 0x000fe200078e009f */
[----:B------:R-:W-:Y:S01]  /*4a70*/  LOP3.LUT R6, R0, R3, RZ, 0xc0, !PT ;  /* 0x0000000300067212 */ /* 0x000fe200078ec0ff */
[----:B------:R-:W-:Y:S01]  /*4a80*/  HSET2.LE.AND R0, R13, R248, PT ;  /* 0x000000f80d007233 */ /* 0x000fe20003803000 */
[----:B----4-:R-:W-:Y:S01]  /*4a90*/  F2FP.BF16.PACK_AB R3, R185, R139 ;  /* 0x0000008bb903723e */ /* 0x010fe200000010ff */
[----:B------:R-:W-:Y:S02]  /*4aa0*/  IMAD.MOV.U32 R82, RZ, RZ, R91 ;  /* 0x000000ffff527224 */ /* 0x000fe400078e005b */
[----:B------:R-:W-:Y:S01]  /*4ab0*/  IMAD.MOV.U32 R109, RZ, RZ, R89 ;  /* 0x000000ffff6d7224 */ /* 0x000fe200078e0059 */
[----:B------:R-:W-:Y:S02]  /*4ac0*/  LOP3.LUT R7, R0, R3, RZ, 0xc0, !PT ;  /* 0x0000000300077212 */ /* 0x000fe400078ec0ff */
[----:B------:R-:W-:Y:S02]  /*4ad0*/  LOP3.LUT R0, R23, UR15, R80, 0x96, !PT ;  /* 0x0000000f17007c12 */ /* 0x000fe4000f8e9650 */
[----:B------:R-:W-:-:S03]  /*4ae0*/  LOP3.LUT R3, R45, UR13, R22, 0x96, !PT ;  /* 0x0000000d2d037c12 */ /* 0x000fc6000f8e9616 */
[C---:B---3--:R-:W-:Y:S07]  /*4af0*/  HMMA.16816.F32.BF16 R160, R4.reuse, R40, R196 ;  /* 0x0000002804a0723c */ /* 0x048fee00000418c4 */
[----:B------:R-:W-:Y:S01]  /*4b00*/  IMAD.MOV.U32 R198, RZ, RZ, R158 ;  /* 0x000000ffffc67224 */ /* 0x000fe200078e009e */
[----:B-----5:R-:W-:Y:S01]  /*4b10*/  HMMA.16816.F32.BF16 R144, R4, R28, R212 ;  /* 0x0000001c0490723c */ /* 0x020fe200000418d4 */
[----:B------:R-:W-:Y:S02]  /*4b20*/  IMAD.MOV.U32 R197, RZ, RZ, R107 ;  /* 0x000000ffffc57224 */ /* 0x000fe400078e006b */
[----:B------:R-:W-:-:S02]  /*4b30*/  IMAD.MOV.U32 R158, RZ, RZ, R56 ;  /* 0x000000ffff9e7224 */ /* 0x000fc400078e0038 */
[----:B------:R-:W-:Y:S02]  /*4b40*/  IMAD.MOV.U32 R107, RZ, RZ, R58 ;  /* 0x000000ffff6b7224 */ /* 0x000fe400078e003a */
[----:B------:R-:W-:Y:S01]  /*4b50*/  IMAD.MOV.U32 R196, RZ, RZ, R57 ;  /* 0x000000ffffc47224 */ /* 0x000fe200078e0039 */
[C---:B------:R-:W-:Y:S01]  /*4b60*/  HMMA.16816.F32.BF16 R72, R4.reuse, R24, R208 ;  /* 0x000000180448723c */ /* 0x040fe200000418d0 */
        /* <DEDUP_REMOVED lines=9> */
[----:B------:R-:W-:Y:S01]  /*4c00*/  HMMA.16816.F32.BF16 R116, R4, R36, R200 ;  /* 0x000000240474723c */ /* 0x000fe200000418c8 */
[----:B------:R-:W-:Y:S02]  /*4c10*/  IMAD.MOV.U32 R215, RZ, RZ, R76 ;  /* 0x000000ffffd77224 */ /* 0x000fe400078e004c */
[----:B------:R-:W-:Y:S02]  /*4c20*/  IMAD.MOV.U32 R214, RZ, RZ, R106 ;  /* 0x000000ffffd67224 */ /* 0x000fe400078e006a */
[----:B------:R-:W-:-:S02]  /*4c30*/  IMAD.MOV.U32 R110, RZ, RZ, R104 ;  /* 0x000000ffff6e7224 */ /* 0x000fc400078e0068 */
        /* <DEDUP_REMOVED lines=15> */
[----:B------:R-:W-:Y:S02]  /*4d30*/  IMAD.MOV.U32 R191, RZ, RZ, R46 ;  /* 0x000000ffffbf7224 */ /* 0x000fe400078e002e */
[----:B------:R-:W-:Y:S02]  /*4d40*/  IMAD.MOV.U32 R188, RZ, RZ, R49 ;  /* 0x000000ffffbc7224 */ /* 0x000fe400078e0031 */
        /* <DEDUP_REMOVED lines=15> */
[----:B------:R-:W-:Y:S01]  /*4e40*/  IMAD.MOV.U32 R201, RZ, RZ, R109 ;  /* 0x000000ffffc97224 */ /* 0x000fe200078e006d */
[----:B------:R-:W-:Y:S01]  /*4e50*/  LDSM.16.MT88.4 R152, [R216+0x9c00] ;  /* 0x009c0000d898783b */ /* 0x000fe20000004200 */
[----:B------:R-:W-:Y:S02]  /*4e60*/  IMAD.MOV.U32 R213, RZ, RZ, R16 ;  /* 0x000000ffffd57224 */ /* 0x000fe400078e0010 */
[----:B------:R-:W-:Y:S01]  /*4e70*/  IMAD.MOV.U32 R200, RZ, RZ, R82 ;  /* 0x000000ffffc87224 */ /* 0x000fe200078e0052 */
[----:B------:R-:W-:Y:S02]  /*4e80*/  LDSM.16.MT88.4 R108, [R218+0xac00] ;  /* 0x00ac0000da6c783b */ /* 0x000fe40000004200 */
[----:B------:R-:W-:Y:S07]  /*4e90*/  HMMA.16816.F32.BF16 R176, R4, R54, R140 ;  /* 0x0000003604b0723c */ /* 0x000fee000004188c */
[----:B------:R-:W-:-:S04]  /*4ea0*/  IMAD.WIDE.U32 R6, R0, -0x2daee0ad, RZ ;  /* 0xd2511f5300067825 */ /* 0x000fc800078e00ff */
[----:B------:R-:W-:Y:S01]  /*4eb0*/  IMAD.WIDE.U32 R4, R3, -0x2daee0ad, RZ ;  /* 0xd2511f5303047825 */ /* 0x000fe200078e00ff */
[----:B------:R-:W-:-:S04]  /*4ec0*/  LOP3.LUT R3, R7, UR12, R130, 0x96, !PT ;  /* 0x0000000c07037c12 */ /* 0x000fc8000f8e9682 */
[----:B------:R-:W-:Y:S01]  /*4ed0*/  LOP3.LUT R0, R5, UR10, R6, 0x96, !PT ;  /* 0x0000000a05007c12 */ /* 0x000fe2000f8e9606 */
[----:B------:R-:W-:-:S04]  /*4ee0*/  IMAD.WIDE.U32 R6, R3, -0x326172a9, RZ ;  /* 0xcd9e8d5703067825 */ /* 0x000fc800078e00ff */
[----:B------:R-:W-:Y:S01]  /*4ef0*/  IMAD.WIDE.U32 R56, R0, -0x326172a9, RZ ;  /* 0xcd9e8d5700387825 */ /* 0x000fe200078e00ff */
[----:B------:R-:W-:-:S04]  /*4f00*/  LOP3.LUT R3, R7, UR11, R44, 0x96, !PT ;  /* 0x0000000b07037c12 */ /* 0x000fc8000f8e962c */
[----:B------:R-:W-:Y:S01]  /*4f10*/  LOP3.LUT R0, R57, UR9, R6, 0x96, !PT ;  /* 0x0000000939007c12 */ /* 0x000fe2000f8e9606 */
[----:B------:R-:W-:-:S04]  /*4f20*/  IMAD.WIDE.U32 R6, R3, -0x2daee0ad, RZ ;  /* 0xd2511f5303067825 */ /* 0x000fc800078e00ff */
[----:B------:R-:W-:Y:S01]  /*4f30*/  IMAD.WIDE.U32 R44, R0, -0x2daee0ad, RZ ;  /* 0xd2511f53002c7825 */ /* 0x000fe200078e00ff */
[----:B------:R-:W-:-:S03]  /*4f40*/  LOP3.LUT R7, R7, UR8, R4, 0x96, !PT ;  /* 0x0000000807077c12 */ /* 0x000fc6000f8e9604 */
[----:B------:R-:W-:Y:S01]  /*4f50*/  FFMA.FTZ R3, R227, c[0x0][0x23c], -R18 ;  /* 0x00008f00e3037a23 */ /* 0x000fe20000010812 */
[----:B------:R-:W-:Y:S01]  /*4f60*/  LOP3.LUT R0, R45, UR6, R6, 0x96, !PT ;  /* 0x000000062d007c12 */ /* 0x000fe2000f8e9606 */
[----:B------:R-:W-:Y:S02]  /*4f70*/  IMAD.MOV.U32 R227, RZ, RZ, R132 ;  /* 0x000000ffffe37224 */ /* 0x000fe400078e0084 */
[----:B------:R1:W-:Y:S01]  /*4f80*/  MUFU.EX2 R132, R3 ;  /* 0x0000000300847308 */ /* 0x0003e20000000800 */
[----:B------:R-:W-:Y:S02]  /*4f90*/  FFMA.FTZ R6, R223, c[0x0][0x23c], -R18 ;  /* 0x00008f00df067a23 */ /* 0x000fe40000010812 */
[----:B------:R-:W-:-:S04]  /*4fa0*/  IMAD.WIDE.U32 R4, R0, -0x326172a9, RZ ;  /* 0xcd9e8d5700047825 */ /* 0x000fc800078e00ff */
[----:B------:R-:W-:Y:S01]  /*4fb0*/  IMAD.WIDE.U32 R22, R7, -0x326172a9, RZ ;  /* 0xcd9e8d5707167825 */ /* 0x000fe200078e00ff */
[----:B------:R-:W-:Y:S01]  /*4fc0*/  LOP3.LUT R0, R4, 0xffff, RZ, 0xc0, !PT ;  /* 0x0000ffff04007812 */ /* 0x000fe200078ec0ff */
[----:B------:R2:W-:Y:S01]  /*4fd0*/  MUFU.EX2 R137, R6 ;  /* 0x0000000600897308 */ /* 0x0005e20000000800 */
[----:B------:R-:W-:Y:S01]  /*4fe0*/  SHF.R.U32.HI R7, RZ, 0x18, R4 ;  /* 0x00000018ff077819 */ /* 0x000fe20000011604 */
[----:B------:R-:W-:Y:S02]  /*4ff0*/  IMAD.MOV.U32 R223, RZ, RZ, R59 ;  /* 0x000000ffffdf7224 */ /* 0x000fe400078e003b */
[----:B-1----:R-:W-:Y:S02]  /*5000*/  FFMA.FTZ R3, R226, c[0x0][0x23c], -R18 ;  /* 0x00008f00e2037a23 */ /* 0x002fe40000010812 */
[----:B------:R-:W-:Y:S02]  /*5010*/  IMAD.MOV.U32 R226, RZ, RZ, R10 ;  /* 0x000000ffffe27224 */ /* 0x000fe400078e000a */
[----:B------:R1:W-:Y:S01]  /*5020*/  MUFU.EX2 R133, R3 ;  /* 0x0000000300857308 */ /* 0x0003e20000000800 */
[----:B--2---:R-:W-:-:S02]  /*5030*/  FFMA.FTZ R6, R224, c[0x0][0x23c], -R17 ;  /* 0x00008f00e0067a23 */ /* 0x004fc40000010811 */
[----:B------:R-:W-:-:S05]  /*5040*/  IMAD.MOV.U32 R224, RZ, RZ, R83 ;  /* 0x000000ffffe07224 */ /* 0x000fca00078e0053 */
[----:B------:R-:W-:Y:S01]  /*5050*/  MUFU.EX2 R59, R6 ;  /* 0x00000006003b7308 */ /* 0x000fe20000000800 */
[----:B------:R-:W-:Y:S01]  /*5060*/  LDSM.16.MT88.4 R80, [R218+0x9c00] ;  /* 0x009c0000da50783b */ /* 0x000fe20000004200 */
[----:B-1----:R-:W-:Y:S02]  /*5070*/  FFMA.FTZ R3, R187, c[0x0][0x23c], -R18 ;  /* 0x00008f00bb037a23 */ /* 0x002fe40000010812 */
[----:B------:R-:W-:-:S04]  /*5080*/  IMAD.MOV.U32 R187, RZ, RZ, R138 ;  /* 0x000000ffffbb7224 */ /* 0x000fc800078e008a */
[----:B------:R1:W2:Y:S02]  /*5090*/  MUFU.EX2 R138, R3 ;  /* 0x00000003008a7308 */ /* 0x0002a40000000800 */
[----:B-1----:R-:W-:Y:S02]  /*50a0*/  SHF.R.U32.HI R3, RZ, 0x8, R0 ;  /* 0x00000008ff037819 */ /* 0x002fe40000011600 */
[----:B------:R-:W-:-:S04]  /*50b0*/  LOP3.LUT R0, R4, 0xff, RZ, 0xc0, !PT ;  /* 0x000000ff04007812 */ /* 0x000fc800078ec0ff */
[----:B------:R-:W-:Y:S02]  /*50c0*/  PRMT R10, R0, 0x5410, R3 ;  /* 0x00005410000a7816 */ /* 0x000fe40000000003 */
[----:B------:R-:W-:Y:S01]  /*50d0*/  SHF.R.U32.HI R3, RZ, 0x10, R4 ;  /* 0x00000010ff037819 */ /* 0x000fe20000011604 */
[----:B------:R-:W-:Y:S01]  /*50e0*/  FFMA.FTZ R4, R225, c[0x0][0x23c], -R17 ;  /* 0x00008f00e1047a23 */ /* 0x000fe20000010811 */
[----:B------:R-:W-:Y:S01]  /*50f0*/  LOP3.LUT R0, R5, UR17, R22, 0x96, !PT ;  /* 0x0000001105007c12 */ /* 0x000fe2000f8e9616 */
[----:B------:R-:W-:Y:S01]  /*5100*/  IMAD.MOV.U32 R225, RZ, RZ, R21 ;  /* 0x000000ffffe17224 */ /* 0x000fe200078e0015 */
[----:B------:R-:W-:Y:S01]  /*5110*/  LOP3.LUT R3, R3, 0xff, RZ, 0xc0, !PT ;  /* 0x000000ff03037812 */ /* 0x000fe200078ec0ff */
[----:B------:R1:W3:Y:S01]  /*5120*/  MUFU.EX2 R58, R4 ;  /* 0x00000004003a7308 */ /* 0x0002e20000000800 */
[----:B------:R-:W-:Y:S02]  /*5130*/  SHF.R.U32.HI R6, RZ, 0x18, R0 ;  /* 0x00000018ff067819 */ /* 0x000fe40000011600 */
[----:B------:R-:W-:-:S02]  /*5140*/  PRMT R9, R3, 0x5410, R7 ;  /* 0x0000541003097816 */ /* 0x000fc40000000007 */
[C---:B------:R-:W-:Y:S02]  /*5150*/  LOP3.LUT R3, R0.reuse, 0xffff, RZ, 0xc0, !PT ;  /* 0x0000ffff00037812 */ /* 0x040fe400078ec0ff */
[----:B------:R-:W-:Y:S02]  /*5160*/  LOP3.LUT R7, R0, 0xff, RZ, 0xc0, !PT ;  /* 0x000000ff00077812 */ /* 0x000fe400078ec0ff */
[----:B------:R-:W-:Y:S01]  /*5170*/  SHF.R.U32.HI R5, RZ, 0x8, R3 ;  /* 0x00000008ff057819 */ /* 0x000fe20000011603 */
[----:B------:R-:W-:-:S03]  /*5180*/  FFMA.FTZ R3, R231, c[0x0][0x23c], -R17 ;  /* 0x00008f00e7037a23 */ /* 0x000fc60000010811 */
[----:B------:R-:W-:Y:S01]  /*5190*/  PRMT R8, R7, 0x5410, R5 ;  /* 0x0000541007087816 */ /* 0x000fe20000000005 */
[----:B------:R2:W-:Y:S01]  /*51a0*/  MUFU.EX2 R57, R3 ;  /* 0x0000000300397308 */ /* 0x0005e20000000800 */
[----:B-1----:R-:W-:-:S04]  /*51b0*/  SHF.R.U32.HI R4, RZ, 0x10, R0 ;  /* 0x00000010ff047819 */ /* 0x002fc80000011600 */
[----:B------:R-:W-:Y:S01]  /*51c0*/  LOP3.LUT R0, R4, 0xff, RZ, 0xc0, !PT ;  /* 0x000000ff04007812 */ /* 0x000fe200078ec0ff */
[----:B------:R-:W-:-:S03]  /*51d0*/  FFMA.FTZ R4, R230, c[0x0][0x23c], -R17 ;  /* 0x00008f00e6047a23 */ /* 0x000fc60000010811 */
[----:B------:R-:W-:Y:S01]  /*51e0*/  PRMT R5, R0, 0x5410, R6 ;  /* 0x0000541000057816 */ /* 0x000fe20000000006 */
[----:B------:R-:W-:Y:S01]  /*51f0*/  HSET2.LE.AND R0, R10, R248, PT ;  /* 0x000000f80a007233 */ /* 0x000fe20003803000 */
[----:B------:R1:W4:Y:S01]  /*5200*/  MUFU.EX2 R51, R4 ;  /* 0x0000000400337308 */ /* 0x0003220000000800 */
[----:B------:R-:W-:Y:S01]  /*5210*/  FFMA.FTZ R10, R234, c[0x0][0x23c], -R19 ;  /* 0x00008f00ea0a7a23 */ /* 0x000fe20000010813 */
[----:B--2---:R-:W-:-:S04]  /*5220*/  F2FP.BF16.PACK_AB R3, R137, R138 ;  /* 0x0000008a8903723e */ /* 0x004fc800000010ff */
[----:B------:R-:W-:Y:S01]  /*5230*/  LOP3.LUT R6, R0, R3, RZ, 0xc0, !PT ;  /* 0x0000000300067212 */ /* 0x000fe200078ec0ff */
[----:B------:R-:W-:Y:S01]  /*5240*/  HSET2.LE.AND R0, R9, R248, PT ;  /* 0x000000f809007233 */ /* 0x000fe20003803000 */
[----:B---3--:R-:W-:-:S04]  /*5250*/  F2FP.BF16.PACK_AB R3, R58, R59 ;  /* 0x0000003b3a03723e */ /* 0x008fc800000010ff */
[----:B------:R-:W-:Y:S01]  /*5260*/  LOP3.LUT R7, R0, R3, RZ, 0xc0, !PT ;  /* 0x0000000300077212 */ /* 0x000fe200078ec0ff */
[----:B------:R-:W-:Y:S01]  /*5270*/  HSET2.LE.AND R0, R8, R248, PT ;  /* 0x000000f808007233 */ /* 0x000fe20003803000 */
[----:B------:R-:W-:-:S04]  /*5280*/  F2FP.BF16.PACK_AB R3, R133, R132 ;  /* 0x000000848503723e */ /* 0x000fc800000010ff */
[----:B-1----:R-:W-:Y:S01]  /*5290*/  LOP3.LUT R4, R0, R3, RZ, 0xc0, !PT ;  /* 0x0000000300047212 */ /* 0x002fe200078ec0ff */
[----:B------:R-:W-:Y:S01]  /*52a0*/  HSET2.LE.AND R0, R5, R248, PT ;  /* 0x000000f805007233 */ /* 0x000fe20003803000 */
[----:B----4-:R-:W-:-:S04]  /*52b0*/  F2FP.BF16.PACK_AB R3, R51, R57 ;  /* 0x000000393303723e */ /* 0x010fc800000010ff */
[----:B------:R-:W-:Y:S01]  /*52c0*/  LOP3.LUT R5, R0, R3, RZ, 0xc0, !PT ;  /* 0x0000000300057212 */ /* 0x000fe200078ec0ff */
[--C-:B------:R-:W-:Y:S02]  /*52d0*/  FFMA.FTZ R0, R228, c[0x0][0x23c], -R20.reuse ;  /* 0x00008f00e4007a23 */ /* 0x100fe40000010814 */
[--C-:B------:R-:W-:Y:S02]  /*52e0*/  FFMA.FTZ R3, R233, c[0x0][0x23c], -R20.reuse ;  /* 0x00008f00e9037a23 */ /* 0x100fe40000010814 */
[----:B------:R1:W-:Y:S02]  /*52f0*/  MUFU.EX2 R49, R0 ;  /* 0x0000000000317308 */ /* 0x0003e40000000800 */
[C---:B------:R-:W-:Y:S06]  /*5300*/  HMMA.16816.F32.BF16 R100, R4.reuse, R36, R100 ;  /* 0x000000240464723c */ /* 0x040fec0000041864 */
[----:B------:R-:W-:Y:S02]  /*5310*/  MUFU.EX2 R37, R3 ;  /* 0x0000000300257308 */ /* 0x000fe40000000800 */
[----:B------:R-:W-:Y:S01]  /*5320*/  HMMA.16816.F32.BF16 R60, R4, R34, R60 ;  /* 0x00000022043c723c */ /* 0x000fe2000004183c */
[----:B-1----:R-:W-:-:S05]  /*5330*/  FFMA.FTZ R0, R229, c[0x0][0x23c], -R20 ;  /* 0x00008f00e5007a23 */ /* 0x002fca0000010814 */
[----:B------:R-:W-:Y:S02]  /*5340*/  MUFU.EX2 R35, R10 ;  /* 0x0000000a00237308 */ /* 0x000fe40000000800 */
[C---:B------:R-:W-:Y:S06]  /*5350*/  HMMA.16816.F32.BF16 R140, R4.reuse, R28, R84 ;  /* 0x0000001c048c723c */ /* 0x040fec0000041854 */
[----:B------:R1:W2:Y:S02]  /*5360*/  MUFU.EX2 R46, R0 ;  /* 0x00000000002e7308 */ /* 0x0002a40000000800 */
[C---:B------:R-:W-:Y:S08]  /*5370*/  HMMA.16816.F32.BF16 R84, R4.reuse, R32, R92 ;  /* 0x000000200454723c */ /* 0x040ff0000004185c */
[----:B------:R-:W-:Y:S01]  /*5380*/  HMMA.16816.F32.BF16 R28, R4, R30, R112 ;  /* 0x0000001e041c723c */ /* 0x000fe20000041870 */
[----:B-1----:R-:W-:-:S07]  /*5390*/  FFMA.FTZ R0, R232, c[0x0][0x23c], -R20 ;  /* 0x00008f00e8007a23 */ /* 0x002fce0000010814 */
[C---:B------:R-:W-:Y:S01]  /*53a0*/  HMMA.16816.F32.BF16 R112, R4.reuse, R40, R96 ;  /* 0x000000280470723c */ /* 0x040fe20000041860 */
[----:B------:R-:W1:Y:S01]  /*53b0*/  LDSM.16.MT88.4 R96, [R216+0xac00] ;  /* 0x00ac0000d860783b */ /* 0x000e620000004200 */
[----:B------:R3:W-:Y:S06]  /*53c0*/  MUFU.EX2 R45, R0 ;  /* 0x00000000002d7308 */ /* 0x0007ec0000000800 */
[C---:B------:R-:W-:Y:S08]  /*53d0*/  HMMA.16816.F32.BF16 R172, R4.reuse, R24, R172 ;  /* 0x0000001804ac723c */ /* 0x040ff000000418ac */
[----:B------:R-:W-:Y:S01]  /*53e0*/  HMMA.16816.F32.BF16 R24, R4, R26, R120 ;  /* 0x0000001a0418723c */ /* 0x000fe20000041878 */
[----:B------:R-:W4:Y:S01]  /*53f0*/  LDSM.16.MT88.4 R120, [R216+0xbc00] ;  /* 0x00bc0000d878783b */ /* 0x000f220000004200 */
[----:B---3--:R-:W-:-:S05]  /*5400*/  LOP3.LUT R0, R47, UR7, R50, 0x96, !PT ;  /* 0x000000072f007c12 */ /* 0x008fca000f8e9632 */
[----:B------:R-:W-:Y:S01]  /*5410*/  IMAD.WIDE.U32 R8, R0, -0x2daee0ad, RZ ;  /* 0xd2511f5300087825 */ /* 0x000fe200078e00ff */
[C---:B------:R-:W-:Y:S03]  /*5420*/  HMMA.16816.F32.BF16 R164, R4.reuse, R52, R164 ;  /* 0x0000003404a4723c */ /* 0x040fe600000418a4 */
[----:B------:R-:W-:Y:S01]  /*5430*/  FFMA.FTZ R0, R235, c[0x0][0x23c], -R19 ;  /* 0x00008f00eb007a23 */ /* 0x000fe20000010813 */
[C---:B------:R-:W-:Y:S02]  /*5440*/  LOP3.LUT R11, R8.reuse, 0xffff, RZ, 0xc0, !PT ;  /* 0x0000ffff080b7812 */ /* 0x040fe400078ec0ff */
[----:B------:R-:W-:Y:S01]  /*5450*/  LOP3.LUT R15, R8, 0xff, RZ, 0xc0, !PT ;  /* 0x000000ff080f7812 */ /* 0x000fe200078ec0ff */
[----:B------:R3:W5:Y:S01]  /*5460*/  MUFU.EX2 R36, R0 ;  /* 0x0000000000247308 */ /* 0x0007620000000800 */
[--C-:B------:R-:W-:Y:S01]  /*5470*/  SHF.R.U32.HI R12, RZ, 0x10, R8.reuse ;  /* 0x00000010ff0c7819 */ /* 0x100fe20000011608 */
[----:B------:R-:W-:Y:S01]  /*5480*/  HMMA.16816.F32.BF16 R64, R4, R38, R64 ;  /* 0x000000260440723c */ /* 0x000fe20000041840 */
[----:B------:R-:W-:-:S02]  /*5490*/  SHF.R.U32.HI R14, RZ, 0x18, R8 ;  /* 0x00000018ff0e7819 */ /* 0x000fc40000011608 */
[----:B------:R-:W-:-:S05]  /*54a0*/  SHF.R.U32.HI R11, RZ, 0x8, R11 ;  /* 0x00000008ff0b7819 */ /* 0x000fca000001160b */
[----:B------:R-:W-:Y:S01]  /*54b0*/  HMMA.16816.F32.BF16 R40, R4, R42, R68 ;  /* 0x0000002a0428723c */ /* 0x000fe20000041844 */
[----:B---3--:R-:W-:Y:S01]  /*54c0*/  LOP3.LUT R0, R9, UR16, R48, 0x96, !PT ;  /* 0x0000001009007c12 */ /* 0x008fe2000f8e9630 */
[----:B------:R-:W-:-:S06]  /*54d0*/  FFMA.FTZ R9, R236, c[0x0][0x23c], -R19 ;  /* 0x00008f00ec097a23 */ /* 0x000fcc0000010813 */
[----:B------:R-:W-:Y:S01]  /*54e0*/  HMMA.16816.F32.BF16 R52, R4, R54, R124 ;  /* 0x000000360434723c */ /* 0x000fe2000004187c */
[C---:B------:R-:W-:Y:S01]  /*54f0*/  LOP3.LUT R3, R0.reuse, 0xffff, RZ, 0xc0, !PT ;  /* 0x0000ffff00037812 */ /* 0x040fe200078ec0ff */
[----:B------:R3:W-:Y:S01]  /*5500*/  MUFU.EX2 R34, R9 ;  /* 0x0000000900227308 */ /* 0x0007e20000000800 */
[----:B------:R-:W-:Y:S02]  /*5510*/  LOP3.LUT R10, R0, 0xff, RZ, 0xc0, !PT ;  /* 0x000000ff000a7812 */ /* 0x000fe400078ec0ff */
[----:B------:R-:W-:Y:S02]  /*5520*/  SHF.R.U32.HI R3, RZ, 0x8, R3 ;  /* 0x00000008ff037819 */ /* 0x000fe40000011603 */
[----:B------:R-:W-:Y:S01]  /*5530*/  FFMA.FTZ R7, R246, c[0x0][0x23c], -R17 ;  /* 0x00008f00f6077a23 */ /* 0x000fe20000010811 */
[----:B------:R-:W-:Y:S02]  /*5540*/  SHF.R.U32.HI R8, RZ, 0x10, R0 ;  /* 0x00000010ff087819 */ /* 0x000fe40000011600 */
[----:B------:R-:W-:-:S02]  /*5550*/  PRMT R3, R10, 0x5410, R3 ;  /* 0x000054100a037816 */ /* 0x000fc40000000003 */
[----:B------:R-:W-:Y:S02]  /*5560*/  SHF.R.U32.HI R13, RZ, 0x18, R0 ;  /* 0x00000018ff0d7819 */ /* 0x000fe40000011600 */
[----:B------:R-:W-:Y:S01]  /*5570*/  LOP3.LUT R10, R12, 0xff, RZ, 0xc0, !PT ;  /* 0x000000ff0c0a7812 */ /* 0x000fe200078ec0ff */
[--C-:B------:R-:W-:Y:S01]  /*5580*/  HSET2.LE.AND R0, R3, R248.reuse, PT ;  /* 0x000000f803007233 */ /* 0x100fe20003803000 */
[----:B--2---:R-:W-:Y:S02]  /*5590*/  F2FP.BF16.PACK_AB R3, R46, R49 ;  /* 0x000000312e03723e */ /* 0x004fe400000010ff */
[----:B------:R-:W-:Y:S01]  /*55a0*/  PRMT R10, R10, 0x5410, R14 ;  /* 0x000054100a0a7816 */ /* 0x000fe2000000000e */
[----:B---3--:R-:W-:Y:S01]  /*55b0*/  FFMA.FTZ R9, R237, c[0x0][0x23c], -R19 ;  /* 0x00008f00ed097a23 */ /* 0x008fe20000010813 */
[----:B------:R-:W-:Y:S02]  /*55c0*/  LOP3.LUT R128, R0, R3, RZ, 0xc0, !PT ;  /* 0x0000000300807212 */ /* 0x000fe400078ec0ff */
[----:B-----5:R-:W-:Y:S01]  /*55d0*/  F2FP.BF16.PACK_AB R3, R35, R36 ;  /* 0x000000242303723e */ /* 0x020fe200000010ff */
[----:B------:R2:W3:Y:S01]  /*55e0*/  MUFU.EX2 R237, R9 ;  /* 0x0000000900ed7308 */ /* 0x0004e20000000800 */
[----:B------:R-:W-:Y:S01]  /*55f0*/  HSET2.LE.AND R10, R10, R248, PT ;  /* 0x000000f80a0a7233 */ /* 0x000fe20003803000 */
[----:B--2---:R-:W-:-:S02]  /*5600*/  LOP3.LUT R9, R8, 0xff, RZ, 0xc0, !PT ;  /* 0x000000ff08097812 */ /* 0x004fc400078ec0ff */
[----:B------:R-:W-:Y:S02]  /*5610*/  PRMT R8, R15, 0x5410, R11 ;  /* 0x000054100f087816 */ /* 0x000fe4000000000b */
[----:B------:R-:W-:Y:S02]  /*5620*/  PRMT R9, R9, 0x5410, R13 ;  /* 0x0000541009097816 */ /* 0x000fe4000000000d */
[----:B---3--:R-:W-:Y:S01]  /*5630*/  F2FP.BF16.PACK_AB R11, R237, R34 ;  /* 0x00000022ed0b723e */ /* 0x008fe200000010ff */
[--C-:B------:R-:W-:Y:S01]  /*5640*/  HSET2.LE.AND R8, R8, R248.reuse, PT ;  /* 0x000000f808087233 */ /* 0x100fe20003803000 */
[----:B------:R-:W-:Y:S01]  /*5650*/  MUFU.EX2 R13, R7 ;  /* 0x00000007000d7308 */ /* 0x000fe20000000800 */
[----:B------:R-:W-:Y:S01]  /*5660*/  HSET2.LE.AND R0, R9, R248, PT ;  /* 0x000000f809007233 */ /* 0x000fe20003803000 */
[----:B------:R-:W-:Y:S02]  /*5670*/  F2FP.BF16.PACK_AB R9, R37, R45 ;  /* 0x0000002d2509723e */ /* 0x000fe400000010ff */
[----:B------:R-:W-:-:S02]  /*5680*/  LOP3.LUT R131, R10, R11, RZ, 0xc0, !PT ;  /* 0x0000000b0a837212 */ /* 0x000fc400078ec0ff */
[----:B------:R-:W-:Y:S01]  /*5690*/  LOP3.LUT R129, R0, R3, RZ, 0xc0, !PT ;  /* 0x0000000300817212 */ /* 0x000fe200078ec0ff */
[--C-:B------:R-:W-:Y:S01]  /*56a0*/  FFMA.FTZ R0, R239, c[0x0][0x23c], -R18.reuse ;  /* 0x00008f00ef007a23 */ /* 0x100fe20000010812 */
[----:B------:R-:W-:Y:S01]  /*56b0*/  LOP3.LUT R130, R8, R9, RZ, 0xc0, !PT ;  /* 0x0000000908827212 */ /* 0x000fe200078ec0ff */
[----:B------:R-:W-:Y:S02]  /*56c0*/  FFMA.FTZ R3, R244, c[0x0][0x23c], -R17 ;  /* 0x00008f00f4037a23 */ /* 0x000fe40000010811 */
[----:B------:R2:W-:Y:S04]  /*56d0*/  MUFU.EX2 R33, R0 ;  /* 0x0000000000217308 */ /* 0x0005e80000000800 */
[C---:B-1----:R-:W-:Y:S04]  /*56e0*/  HMMA.16816.F32.BF16 R92, R128.reuse, R98, R104 ;  /* 0x00000062805c723c */ /* 0x042fe80000041868 */
[----:B------:R1:W-:Y:S04]  /*56f0*/  MUFU.EX2 R15, R3 ;  /* 0x00000003000f7308 */ /* 0x0003e80000000800 */
[----:B------:R-:W-:Y:S01]  /*5700*/  HMMA.16816.F32.BF16 R104, R128, R108, R116 ;  /* 0x0000006c8068723c */ /* 0x000fe20000041874 */
[----:B--2---:R-:W-:-:S04]  /*5710*/  FFMA.FTZ R0, R241, c[0x0][0x23c], -R18 ;  /* 0x00008f00f1007a23 */ /* 0x004fc80000010812 */
[----:B------:R2:W3:Y:S03]  /*5720*/  MUFU.EX2 R32, R0 ;  /* 0x0000000000207308 */ /* 0x0004e60000000800 */
[----:B----4-:R-:W-:Y:S01]  /*5730*/  HMMA.16816.F32.BF16 R116, R128, R122, R168 ;  /* 0x0000007a8074723c */ /* 0x010fe200000418a8 */
[----:B-1----:R-:W-:-:S04]  /*5740*/  FFMA.FTZ R3, R243, c[0x0][0x23c], -R17 ;  /* 0x00008f00f3037a23 */ /* 0x002fc80000010811 */
[----:B------:R-:W-:Y:S03]  /*5750*/  MUFU.EX2 R14, R3 ;  /* 0x00000003000e7308 */ /* 0x000fe60000000800 */
[----:B------:R-:W-:Y:S01]  /*5760*/  HMMA.16816.F32.BF16 R144, R128, R152, R144 ;  /* 0x000000988090723c */ /* 0x000fe20000041890 */
[----:B--2---:R-:W-:Y:S01]  /*5770*/  FFMA.FTZ R0, R240, c[0x0][0x23c], -R18 ;  /* 0x00008f00f0007a23 */ /* 0x004fe20000010812 */
[----:B---3--:R-:W-:-:S06]  /*5780*/  F2FP.BF16.PACK_AB R7, R32, R33 ;  /* 0x000000212007723e */ /* 0x008fcc00000010ff */
[C---:B------:R-:W-:Y:S01]  /*5790*/  HMMA.16816.F32.BF16 R148, R128.reuse, R154, R148 ;  /* 0x0000009a8094723c */ /* 0x040fe20000041894 */
[----:B------:R1:W-:Y:S07]  /*57a0*/  MUFU.EX2 R19, R0 ;  /* 0x0000000000137308 */ /* 0x0003ee0000000800 */
[C---:B------:R-:W-:Y:S08]  /*57b0*/  HMMA.16816.F32.BF16 R72, R128.reuse, R80, R72 ;  /* 0x000000508048723c */ /* 0x040ff00000041848 */
[----:B------:R-:W-:Y:S01]  /*57c0*/  HMMA.16816.F32.BF16 R76, R128, R82, R76 ;  /* 0x00000052804c723c */ /* 0x000fe2000004184c */
[----:B-1----:R-:W-:-:S04]  /*57d0*/  FFMA.FTZ R0, R242, c[0x0][0x23c], -R18 ;  /* 0x00008f00f2007a23 */ /* 0x002fc80000010812 */
[----:B------:R1:W2:Y:S03]  /*57e0*/  MUFU.EX2 R16, R0 ;  /* 0x0000000000107308 */ /* 0x0002a60000000800 */
[C---:B------:R-:W-:Y:S08]  /*57f0*/  HMMA.16816.F32.BF16 R88, R128.reuse, R96, R88 ;  /* 0x000000608058723c */ /* 0x040ff00000041858 */
[----:B------:R-:W-:Y:S01]  /*5800*/  HMMA.16816.F32.BF16 R156, R128, R110, R156 ;  /* 0x0000006e809c723c */ /* 0x000fe2000004189c */
[----:B-1----:R-:W-:-:S02]  /*5810*/  LOP3.LUT R0, R23, UR7, R56, 0x96, !PT ;  /* 0x0000000717007c12 */ /* 0x002fc4000f8e9638 */
[----:B------:R-:W1:Y:S05]  /*5820*/  LDSM.16.MT88.4 R20, [R218+0xbc00] ;  /* 0x00bc0000da14783b */ /* 0x000e6a0000004200 */
[----:B------:R-:W-:Y:S01]  /*5830*/  HMMA.16816.F32.BF16 R160, R128, R120, R160 ;  /* 0x0000007880a0723c */ /* 0x000fe200000418a0 */
[----:B------:R-:W-:-:S05]  /*5840*/  IMAD.WIDE.U32 R4, R0, -0x2daee0ad, RZ ;  /* 0xd2511f5300047825 */ /* 0x000fca00078e00ff */
[----:B------:R-:W-:Y:S02]  /*5850*/  SHF.R.U32.HI R3, RZ, 0x10, R4 ;  /* 0x00000010ff037819 */ /* 0x000fe40000011604 */
[----:B------:R-:W-:Y:S02]  /*5860*/  LOP3.LUT R0, R5, UR16, R44, 0x96, !PT ;  /* 0x0000001005007c12 */ /* 0x000fe4000f8e962c */
[C---:B------:R-:W-:Y:S01]  /*5870*/  LOP3.LUT R6, R4.reuse, 0xffff, RZ, 0xc0, !PT ;  /* 0x0000ffff04067812 */ /* 0x040fe200078ec0ff */
[----:B------:R-:W-:Y:S01]  /*5880*/  FFMA.FTZ R5, R245, c[0x0][0x23c], -R17 ;  /* 0x00008f00f5057a23 */ /* 0x000fe20000010811 */
[----:B------:R-:W-:Y:S02]  /*5890*/  LOP3.LUT R8, R3, 0xff, RZ, 0xc0, !PT ;  /* 0x000000ff03087812 */ /* 0x000fe400078ec0ff */
[----:B------:R-:W-:Y:S01]  /*58a0*/  LOP3.LUT R9, R4, 0xff, RZ, 0xc0, !PT ;  /* 0x000000ff04097812 */ /* 0x000fe200078ec0ff */
[----:B------:R3:W4:Y:S01]  /*58b0*/  MUFU.EX2 R235, R5 ;  /* 0x0000000500eb7308 */ /* 0x0007220000000800 */
[----:B------:R-:W-:-:S02]  /*58c0*/  SHF.R.U32.HI R12, RZ, 0x18, R4 ;  /* 0x00000018ff0c7819 */ /* 0x000fc40000011604 */
[C---:B------:R-:W-:Y:S02]  /*58d0*/  LOP3.LUT R3, R0.reuse, 0xffff, RZ, 0xc0, !PT ;  /* 0x0000ffff00037812 */ /* 0x040fe400078ec0ff */
[----:B------:R-:W-:Y:S02]  /*58e0*/  SHF.R.U32.HI R6, RZ, 0x8, R6 ;  /* 0x00000008ff067819 */ /* 0x000fe40000011606 */
[--C-:B------:R-:W-:Y:S02]  /*58f0*/  SHF.R.U32.HI R4, RZ, 0x10, R0.reuse ;  /* 0x00000010ff047819 */ /* 0x100fe40000011600 */
[----:B------:R-:W-:Y:S02]  /*5900*/  LOP3.LUT R11, R0, 0xff, RZ, 0xc0, !PT ;  /* 0x000000ff000b7812 */ /* 0x000fe400078ec0ff */
[----:B------:R-:W-:Y:S02]  /*5910*/  SHF.R.U32.HI R10, RZ, 0x18, R0 ;  /* 0x00000018ff0a7819 */ /* 0x000fe40000011600 */
[----:B------:R-:W-:-:S02]  /*5920*/  LOP3.LUT R4, R4, 0xff, RZ, 0xc0, !PT ;  /* 0x000000ff04047812 */ /* 0x000fc400078ec0ff */
[----:B------:R-:W-:Y:S02]  /*5930*/  PRMT R0, R9, 0x5410, R6 ;  /* 0x0000541009007816 */ /* 0x000fe40000000006 */
[----:B---3--:R-:W-:Y:S02]  /*5940*/  SHF.R.U32.HI R5, RZ, 0x8, R3 ;  /* 0x00000008ff057819 */ /* 0x008fe40000011603 */
[----:B------:R-:W-:Y:S01]  /*5950*/  PRMT R3, R8, 0x5410, R12 ;  /* 0x0000541008037816 */ /* 0x000fe2000000000c */
[--C-:B------:R-:W-:Y:S01]  /*5960*/  HSET2.LE.AND R0, R0, R248.reuse, PT ;  /* 0x000000f800007233 */ /* 0x100fe20003803000 */
[----:B------:R-:W-:Y:S02]  /*5970*/  PRMT R6, R11, 0x5410, R5 ;  /* 0x000054100b067816 */ /* 0x000fe40000000005 */
[----:B------:R-:W-:Y:S01]  /*5980*/  PRMT R5, R4, 0x5410, R10 ;  /* 0x0000541004057816 */ /* 0x000fe2000000000a */
[--C-:B------:R-:W-:Y:S01]  /*5990*/  HSET2.LE.AND R4, R3, R248.reuse, PT ;  /* 0x000000f803047233 */ /* 0x100fe20003803000 */
[----:B--2---:R-:W-:Y:S01]  /*59a0*/  F2FP.BF16.PACK_AB R3, R16, R19 ;  /* 0x000000131003723e */ /* 0x004fe200000010ff */
[--C-:B------:R-:W-:Y:S01]  /*59b0*/  HSET2.LE.AND R6, R6, R248.reuse, PT ;  /* 0x000000f806067233 */ /* 0x100fe20003803000 */
[----:B-1----:R-:W-:Y:S01]  /*59c0*/  HMMA.16816.F32.BF16 R124, R128, R20, R180 ;  /* 0x00000014807c723c */ /* 0x002fe200000418b4 */
[----:B------:R-:W-:Y:S01]  /*59d0*/  HSET2.LE.AND R8, R5, R248, PT ;  /* 0x000000f805087233 */ /* 0x000fe20003803000 */
[----:B------:R-:W-:Y:S01]  /*59e0*/  LOP3.LUT R170, R0, R3, RZ, 0xc0, !PT ;  /* 0x0000000300aa7212 */ /* 0x000fe200078ec0ff */
[----:B------:R-:W-:Y:S01]  /*59f0*/  FADD.FTZ R3, R187, R223 ;  /* 0x000000dfbb037221 */ /* 0x000fe20000010000 */
[----:B------:R-:W-:-:S02]  /*5a00*/  F2FP.BF16.PACK_AB R0, R13, R15 ;  /* 0x0000000f0d00723e */ /* 0x000fc400000010ff */
[----:B------:R-:W-:Y:S01]  /*5a10*/  LOP3.LUT R168, R6, R7, RZ, 0xc0, !PT ;  /* 0x0000000706a87212 */ /* 0x000fe200078ec0ff */
[----:B------:R-:W-:Y:S01]  /*5a20*/  FADD.FTZ R6, R227, R226 ;  /* 0x000000e2e3067221 */ /* 0x000fe20000010000 */
[----:B------:R-:W-:Y:S01]  /*5a30*/  LOP3.LUT R169, R8, R0, RZ, 0xc0, !PT ;  /* 0x0000000008a97212 */ /* 0x000fe200078ec0ff */
[----:B------:R-:W-:Y:S01]  /*5a40*/  FADD.FTZ R0, R224, R225 ;  /* 0x000000e1e0007221 */ /* 0x000fe20000010000 */
[----:B----4-:R-:W-:Y:S01]  /*5a50*/  F2FP.BF16.PACK_AB R5, R235, R14 ;  /* 0x0000000eeb05723e */ /* 0x010fe200000010ff */
[----:B------:R-:W-:Y:S01]  /*5a60*/  FADD.FTZ R7, R189, R188 ;  /* 0x000000bcbd077221 */ /* 0x000fe20000010000 */
[----:B------:R-:W-:Y:S01]  /*5a70*/  HMMA.16816.F32.BF16 R128, R128, R22, R176 ;  /* 0x000000168080723c */ /* 0x000fe200000418b0 */
[----:B------:R-:W-:Y:S01]  /*5a80*/  FADD.FTZ R0, R190, R0 ;  /* 0x00000000be007221 */ /* 0x000fe20000010000 */
[----:B------:R-:W-:Y:S01]  /*5a90*/  LOP3.LUT R171, R4, R5, RZ, 0xc0, !PT ;  /* 0x0000000504ab7212 */ /* 0x000fe200078ec0ff */
[----:B------:R-:W-:Y:S02]  /*5aa0*/  FADD.FTZ R3, R191, R3 ;  /* 0x00000003bf037221 */ /* 0x000fe40000010000 */
[----:B------:R-:W-:-:S02]  /*5ab0*/  FADD.FTZ R6, R192, R6 ;  /* 0x00000006c0067221 */ /* 0x000fc40000010000 */
        /* <DEDUP_REMOVED lines=61> */
[----:B------:R-:W-:Y:S02]  /*5e90*/  FADD.FTZ R232, R16, R232 ;  /* 0x000000e810e87221 */ /* 0x000fe40000010000 */
[----:B------:R-:W-:Y:S02]  /*5ea0*/  FADD.FTZ R235, R235, R4 ;  /* 0x00000004ebeb7221 */ /* 0x000fe40000010000 */
[----:B------:R-:W-:Y:S02]  /*5eb0*/  FADD.FTZ R236, R37, R3 ;  /* 0x0000000325ec7221 */ /* 0x000fe40000010000 */
[----:B------:R-:W-:Y:S01]  /*5ec0*/  FADD.FTZ R237, R237, R0 ;  /* 0x00000000eded7221 */ /* 0x000fe20000010000 */
[----:B------:R-:W-:Y:S05]  /*5ed0*/  @!P0 BRA `(.L_x_265) ;  /* 0x0000419000008947 */ /* 0x000fea0003800000 */
[----:B------:R-:W2:Y:S01]  /*5ee0*/  LDL.LU R186, [R1+0x38] ;  /* 0x0000380001ba7983 */ /* 0x000ea20000300800 */
[C---:B------:R-:W-:Y:S01]  /*5ef0*/  IADD3 R215, R247.reuse, 0x4, RZ ;  /* 0x00000004f7d77810 */ /* 0x040fe20007ffe0ff */
[----:B------:R-:W-:Y:S01]  /*5f00*/  IMAD.WIDE.U32 R242, R247, -0x326172a9, RZ ;  /* 0xcd9e8d57f7f27825 */ /* 0x000fe200078e00ff */
[----:B------:R-:W-:Y:S01]  /*5f10*/  ULDC.64 UR4, c[0x0][0x1a0] ;  /* 0x0000680000047ab9 */ /* 0x000fe20000000a00 */
[----:B------:R-:W-:Y:S01]  /*5f20*/  LEA.HI.SX32 R223, R249, 0xfffffffe, 0x1a ;  /* 0xfffffffef9df7811 */ /* 0x000fe200078fd2ff */
[----:B------:R-:W-:Y:S01]  /*5f30*/  USHF.L.U64.HI UR5, UR4, 0x6, UR5 ;  /* 0x0000000604057899 */ /* 0x000fe20008010205 */
[----:B------:R-:W-:Y:S01]  /*5f40*/  IMAD.WIDE.U32 R240, R215, -0x326172a9, RZ ;  /* 0xcd9e8d57d7f07825 */ /* 0x000fe200078e00ff */
[----:B------:R-:W-:Y:S01]  /*5f50*/  LOP3.LUT R230, R243, R184, RZ, 0x3c, !PT ;  /* 0x000000b8f3e67212 */ /* 0x000fe200078e3cff */
[----:B------:R-:W-:Y:S01]  /*5f60*/  USHF.L.U32 UR4, UR4, 0x6, URZ ;  /* 0x0000000604047899 */ /* 0x000fe2000800063f */
[----:B------:R-:W-:Y:S01]  /*5f70*/  MOV R138, R2 ;  /* 0x00000002008a7202 */ /* 0x000fe20000000f00 */
[----:B------:R-:W-:Y:S01]  /*5f80*/  IMAD.MOV.U32 R132, RZ, RZ, R135 ;  /* 0x000000ffff847224 */ /* 0x000fe200078e0087 */
[----:B------:R-:W-:Y:S01]  /*5f90*/  LOP3.LUT R228, R241, R184, RZ, 0x3c, !PT ;  /* 0x000000b8f1e47212 */ /* 0x000fe200078e3cff */
[----:B------:R-:W-:Y:S01]  /*5fa0*/  IMAD.MOV.U32 R0, RZ, RZ, R136 ;  /* 0x000000ffff007224 */ /* 0x000fe200078e0088 */
[----:B------:R-:W-:Y:S01]  /*5fb0*/  MOV R137, R134 ;  /* 0x0000008600897202 */ /* 0x000fe20000000f00 */
[----:B------:R-:W-:Y:S01]  /*5fc0*/  IMAD.WIDE.U32 R230, R230, -0x2daee0ad, RZ ;  /* 0xd2511f53e6e67825 */ /* 0x000fe200078e00ff */
[----:B------:R-:W-:-:S03]  /*5fd0*/  PRMT R226, R238, 0x7054, R238 ;  /* 0x00007054eee27816 */ /* 0x000fc600000000ee */
[----:B------:R-:W-:-:S04]  /*5fe0*/  IMAD.WIDE.U32 R228, R228, -0x2daee0ad, RZ ;  /* 0xd2511f53e4e47825 */ /* 0x000fc800078e00ff */
[----:B--2---:R-:W-:Y:S01]  /*5ff0*/  IMAD.WIDE.U32 R224, R186, -0x2daee0ad, RZ ;  /* 0xd2511f53bae07825 */ /* 0x004fe200078e00ff */
[----:B------:R-:W-:Y:S05]  /*6000*/  BRA `(.L_x_266) ;  /* 0x0000019000007947 */ /* 0x000fea0003800000 */
.L_x_268:
[----:B------:R-:W2:Y:S01]  /*6010*/  LDL.64 R244, [R1+0x18] ;  /* 0x0000180001f47983 */ /* 0x000ea20000100a00 */
[----:B------:R-:W-:Y:S03]  /*6020*/  IADD3 R2, R223, -0x1, RZ ;  /* 0xffffffffdf027810 */ /* 0x000fe60007ffe0ff */
[----:B------:R-:W3:Y:S01]  /*6030*/  LDL.64 R238, [R1+0x8] ;  /* 0x0000080001ee7983 */ /* 0x000ee20000100a00 */
[----:B------:R-:W-:Y:S01]  /*6040*/  SHF.R.S32.HI R3, RZ, 0x1f, R2 ;  /* 0x0000001fff037819 */ /* 0x000fe20000011402 */
[C---:B------:R-:W-:Y:S04]  /*6050*/  IMAD.WIDE.U32 R134, R2.reuse, c[0x0][0x198], RZ ;  /* 0x0000660002867a25 */ /* 0x040fe800078e00ff */
[----:B------:R-:W-:Y:S04]  /*6060*/  IMAD R3, R3, c[0x0][0x198], RZ ;  /* 0x0000660003037a24 */ /* 0x000fe800078e02ff */
[----:B------:R-:W-:Y:S04]  /*6070*/  IMAD R2, R2, c[0x0][0x19c], R3 ;  /* 0x0000670002027a24 */ /* 0x000fe800078e0203 */
[----:B------:R-:W-:Y:S01]  /*6080*/  IMAD.IADD R133, R135, 0x1, R2 ;  /* 0x0000000187857824 */ /* 0x000fe200078e0202 */
[C---:B--2---:R-:W-:Y:S04]  /*6090*/  LEA R3, P1, R134.reuse, R244, 0x6 ;  /* 0x000000f486037211 */ /* 0x044fe800078230ff */
[C---:B------:R-:W-:Y:S02]  /*60a0*/  LEA R2, P2, R3.reuse, c[0x0][0x168], 0x1 ;  /* 0x00005a0003027a11 */ /* 0x040fe400078408ff */
        /* <DEDUP_REMOVED lines=15> */
.L_x_266:
[----:B------:R-:W2:Y:S01]  /*61a0*/  LDL.64 R8, [R1+0x10] ;  /* 0x0000100001087983 */ /* 0x000ea20000100a00 */
[----:B------:R-:W-:Y:S01]  /*61b0*/  SHF.R.S32.HI R2, RZ, 0x1f, R223 ;  /* 0x0000001fff027819 */ /* 0x000fe200000114df */
[----:B------:R-:W-:Y:S04]  /*61c0*/  DEPBAR.LE SB0, 0x0 ;  /* 0x000080000000791a */ /* 0x000fe80000000000 */
[----:B------:R-:W3:Y:S01]  /*61d0*/  LDL R6, [R1] ;  /* 0x0000000001067983 */ /* 0x000ee20000100800 */
[----:B------:R-:W-:Y:S02]  /*61e0*/  IMAD R2, R2, c[0x0][0x1a0], RZ ;  /* 0x0000680002027a24 */ /* 0x000fe400078e02ff */
[C---:B------:R-:W-:Y:S03]  /*61f0*/  IMAD.WIDE.U32 R4, R223.reuse, c[0x0][0x1a0], RZ ;  /* 0x00006800df047a25 */ /* 0x040fe600078e00ff */
[----:B------:R-:W-:Y:S01]  /*6200*/  BAR.SYNC.DEFER_BLOCKING 0x0 ;  /* 0x0000000000007b1d */ /* 0x000fe20000010000 */
        /* <DEDUP_REMOVED lines=11> */
[----:B------:R1:W-:Y:S01]  /*62c0*/  LDGSTS.E.BYPASS.LTC128B.128 [R222+0x9000], [R2.64] ;  /* 0x0900000002de7fae */ /* 0x0003e2000b901d54 */
[----:B------:R-:W-:Y:S05]  /*62d0*/  ISETP.GT.AND P0, PT, R223, RZ, PT ;  /* 0x000000ffdf00720c */ /* 0x000fea0003f04270 */
[----:B------:R1:W-:Y:S06]  /*62e0*/  LDGSTS.E.BYPASS.LTC128B.128 [R222+0xa000], [R2.64+0x40] ;  /* 0x0a00004002de7fae */ /* 0x0003ec000b901d54 */
[----:B------:R1:W-:Y:S06]  /*62f0*/  LDGSTS.E.BYPASS.LTC128B.128 [R222+0xb000], [R2.64+0x80] ;  /* 0x0b00008002de7fae */ /* 0x0003ec000b901d54 */
[----:B------:R2:W-:Y:S06]  /*6300*/  LDGSTS.E.BYPASS.LTC128B.128 [R222+0x9800], [R4.64] ;  /* 0x0980000004de7fae */ /* 0x0005ec000b901d54 */
[----:B------:R2:W-:Y:S06]  /*6310*/  LDGSTS.E.BYPASS.LTC128B.128 [R222+0xa800], [R4.64+0x40] ;  /* 0x0a80004004de7fae */ /* 0x0005ec000b901d54 */
[----:B------:R2:W-:Y:S06]  /*6320*/  LDGSTS.E.BYPASS.LTC128B.128 [R222+0xb800], [R4.64+0x80] ;  /* 0x0b80008004de7fae */ /* 0x0005ec000b901d54 */
[----:B------:R-:W-:Y:S06]  /*6330*/  LDSM.16.M88.4 R64, [R220] ;  /* 0x00000000dc40783b */ /* 0x000fec0000000200 */
[----:B------:R-:W2:Y:S06]  /*6340*/  LDSM.16.M88.4 R16, [R217+0x6000] ;  /* 0x00600000d910783b */ /* 0x000eac0000000200 */
[----:B------:R-:W3:Y:S06]  /*6350*/  LDSM.16.M88.4 R60, [R220+0x1000] ;  /* 0x00100000dc3c783b */ /* 0x000eec0000000200 */
[----:B------:R-:W4:Y:S06]  /*6360*/  LDSM.16.M88.4 R32, [R217+0x6400] ;  /* 0x00640000d920783b */ /* 0x000f2c0000000200 */
[----:B------:R-:W0:Y:S06]  /*6370*/  LDGDEPBAR ;  /* 0x00000000000079af */ /* 0x000e2c0000000000 */
[----:B------:R-:W5:Y:S06]  /*6380*/  LDSM.16.M88.4 R48, [R217+0x6800] ;  /* 0x00680000d930783b */ /* 0x000f6c0000000200 */
[----:B------:R-:W1:Y:S06]  /*6390*/  LDSM.16.M88.4 R172, [R217+0x6c00] ;  /* 0x006c0000d9ac783b */ /* 0x000e6c0000000200 */
[----:B------:R-:W-:Y:S01]  /*63a0*/  LDSM.16.M88.4 R176, [R221] ;  /* 0x00000000ddb0783b */ /* 0x000fe20000000200 */
[-C--:B--2---:R-:W-:Y:S05]  /*63b0*/  HMMA.16816.F32.BF16 R4, R64, R16.reuse, RZ ;  /* 0x000000104004723c */ /* 0x084fea00000418ff */
[----:B------:R-:W2:Y:S03]  /*63c0*/  LDSM.16.M88.4 R180, [R219+0x6000] ;  /* 0x00600000dbb4783b */ /* 0x000ea60000000200 */
[C---:B---3--:R-:W-:Y:S03]  /*63d0*/  HMMA.16816.F32.BF16 R8, R60.reuse, R16, RZ ;  /* 0x000000103c08723c */ /* 0x048fe600000418ff */
[----:B------:R-:W3:Y:S06]  /*63e0*/  LDSM.16.M88.4 R184, [R221+0x1000] ;  /* 0x00100000ddb8783b */ /* 0x000eec0000000200 */
[----:B------:R-:W1:Y:S01]  /*63f0*/  LDSM.16.M88.4 R188, [R219+0x6400] ;  /* 0x00640000dbbc783b */ /* 0x000e620000000200 */
[-C--:B------:R-:W-:Y:S05]  /*6400*/  HMMA.16816.F32.BF16 R12, R60, R18.reuse, RZ ;  /* 0x000000123c0c723c */ /* 0x080fea00000418ff */
[----:B------:R-:W1:Y:S03]  /*6410*/  LDSM.16.M88.4 R192, [R219+0x6800] ;  /* 0x00680000dbc0783b */ /* 0x000e660000000200 */
[C---:B------:R-:W-:Y:S03]  /*6420*/  HMMA.16816.F32.BF16 R16, R64.reuse, R18, RZ ;  /* 0x000000124010723c */ /* 0x040fe600000418ff */
[----:B------:R-:W1:Y:S05]  /*6430*/  LDSM.16.M88.4 R196, [R219+0x6c00] ;  /* 0x006c0000dbc4783b */ /* 0x000e6a0000000200 */
[-C--:B----4-:R-:W-:Y:S01]  /*6440*/  HMMA.16816.F32.BF16 R20, R64, R32.reuse, RZ ;  /* 0x000000204014723c */ /* 0x090fe200000418ff */
        /* <DEDUP_REMOVED lines=118> */
.L_x_267:
[----:B-1----:R-:W-:Y:S01]  /*6bb0*/  FMNMX.FTZ R2, R4, R0, !PT ;  /* 0x0000000004027209 */ /* 0x002fe20007810000 */
[----:B------:R-:W-:Y:S01]  /*6bc0*/  IMAD.SHL.U32 R204, R223, 0x2, RZ ;  /* 0x00000002dfcc7824 */ /* 0x000fe200078e00ff */
[----:B------:R-:W-:Y:S02]  /*6bd0*/  LDSM.16.MT88.4 R176, [R216+0x9000] ;  /* 0x00900000d8b0783b */ /* 0x000fe40000004200 */
        /* <DEDUP_REMOVED lines=41> */
[----:B------:R-:W-:Y:S01]  /*6e70*/  SHFL.BFLY PT, R135, R136, 0x2, 0x1f ;  /* 0x0c401f0088877f89 */ /* 0x000fe200000e0000 */
[----:B------:R-:W-:Y:S02]  /*6e80*/  FMNMX.FTZ R2, R56, R2, !PT ;  /* 0x0000000238027209 */ /* 0x000fe40007810000 */
[----:B------:R-:W-:Y:S02]  /*6e90*/  FMNMX.FTZ R133, R66, R3, !PT ;  /* 0x0000000342857209 */ /* 0x000fe40007810000 */
[----:B------:R-:W-:Y:S02]  /*6ea0*/  FMNMX.FTZ R3, R57, R2, !PT ;  /* 0x0000000239037209 */ /* 0x000fe40007810000 */
[----:B------:R-:W-:Y:S02]  /*6eb0*/  FMNMX.FTZ R2, R67, R133, !PT ;  /* 0x0000008543027209 */ /* 0x000fe40007810000 */
[----:B------:R-:W-:Y:S03]  /*6ec0*/  FMNMX.FTZ R3, R60, R3, !PT ;  /* 0x000000033c037209 */ /* 0x000fe60007810000 */
[----:B------:R-:W-:Y:S01]  /*6ed0*/  SHFL.BFLY PT, R133, R2, 0x2, 0x1f ;  /* 0x0c401f0002857f89 */ /* 0x000fe200000e0000 */
[----:B------:R-:W-:Y:S07]  /*6ee0*/  FMNMX.FTZ R3, R61, R3, !PT ;  /* 0x000000033d037209 */ /* 0x000fee0007810000 */
[----:B------:R-:W1:Y:S02]  /*6ef0*/  SHFL.BFLY PT, R134, R3, 0x2, 0x1f ;  /* 0x0c401f0003867f89 */ /* 0x000e6400000e0000 */
[----:B-1----:R-:W-:Y:S02]  /*6f00*/  FMNMX.FTZ R134, R3, R134, !PT ;  /* 0x0000008603867209 */ /* 0x002fe40007810000 */
[----:B------:R-:W-:Y:S02]  /*6f10*/  FMNMX.FTZ R136, R136, R135, !PT ;  /* 0x0000008788887209 */ /* 0x000fe40007810000 */
[----:B------:R-:W-:Y:S02]  /*6f20*/  FMNMX.FTZ R2, R2, R133, !PT ;  /* 0x0000008502027209 */ /* 0x000fe40007810000 */
[----:B------:R-:W-:Y:S01]  /*6f30*/  FMNMX.FTZ R133, R10, R138, !PT ;  /* 0x0000008a0a857209 */ /* 0x000fe20007810000 */
[----:B------:R-:W1:Y:S03]  /*6f40*/  SHFL.BFLY PT, R135, R136, 0x1, 0x1f ;  /* 0x0c201f0088877f89 */ /* 0x000e6600000e0000 */
[----:B------:R-:W-:Y:S04]  /*6f50*/  FMNMX.FTZ R133, R11, R133, !PT ;  /* 0x000000850b857209 */ /* 0x000fe80007810000 */
[----:B------:R-:W-:Y:S01]  /*6f60*/  FMNMX.FTZ R3, R14, R133, !PT ;  /* 0x000000850e037209 */ /* 0x000fe20007810000 */
[----:B------:R-:W2:Y:S03]  /*6f70*/  SHFL.BFLY PT, R139, R2, 0x1, 0x1f ;  /* 0x0c201f00028b7f89 */ /* 0x000ea600000e0000 */
[----:B------:R-:W-:Y:S04]  /*6f80*/  FMNMX.FTZ R3, R15, R3, !PT ;  /* 0x000000030f037209 */ /* 0x000fe80007810000 */
[----:B------:R-:W-:Y:S01]  /*6f90*/  FMNMX.FTZ R3, R26, R3, !PT ;  /* 0x000000031a037209 */ /* 0x000fe20007810000 */
[----:B------:R-:W3:Y:S03]  /*6fa0*/  SHFL.BFLY PT, R133, R134, 0x1, 0x1f ;  /* 0x0c201f0086857f89 */ /* 0x000ee600000e0000 */
[----:B------:R-:W-:Y:S04]  /*6fb0*/  FMNMX.FTZ R3, R27, R3, !PT ;  /* 0x000000031b037209 */ /* 0x000fe80007810000 */
[----:B------:R-:W-:Y:S02]  /*6fc0*/  FMNMX.FTZ R3, R30, R3, !PT ;  /* 0x000000031e037209 */ /* 0x000fe40007810000 */
[----:B-1----:R-:W-:Y:S04]  /*6fd0*/  FMNMX.FTZ R136, R136, R135, !PT ;  /* 0x0000008788887209 */ /* 0x002fe80007810000 */
[C---:B------:R-:W-:Y:S01]  /*6fe0*/  FSETP.NEU.FTZ.AND P1, PT, R136.reuse, -INF , PT ;  /* 0xff8000008800780b */ /* 0x040fe20003f3d000 */
[----:B------:R-:W-:Y:S01]  /*6ff0*/  FADD.FTZ R0, -R136, R0 ;  /* 0x0000000088007221 */ /* 0x000fe20000010100 */
[----:B--2---:R-:W-:Y:S01]  /*7000*/  FMNMX.FTZ R135, R2, R139, !PT ;  /* 0x0000008b02877209 */ /* 0x004fe20007810000 */
[----:B------:R-:W-:Y:S01]  /*7010*/  FMUL.FTZ R184, R136, c[0x0][0x23c] ;  /* 0x00008f0088b87a20 */ /* 0x000fe20000410000 */
[----:B------:R-:W-:Y:S01]  /*7020*/  FMNMX.FTZ R2, R31, R3, !PT ;  /* 0x000000031f027209 */ /* 0x000fe20007810000 */
[----:B------:R-:W-:Y:S02]  /*7030*/  FMUL.FTZ R0, R0, c[0x0][0x23c] ;  /* 0x00008f0000007a20 */ /* 0x000fe40000410000 */
[----:B------:R-:W-:Y:S01]  /*7040*/  FMUL.FTZ R185, R135, c[0x0][0x23c] ;  /* 0x00008f0087b97a20 */ /* 0x000fe20000410000 */
[----:B------:R-:W-:Y:S01]  /*7050*/  FMNMX.FTZ R2, R42, R2, !PT ;  /* 0x000000022a027209 */ /* 0x000fe20007810000 */
[----:B------:R1:W2:Y:S01]  /*7060*/  MUFU.EX2 R3, R0 ;  /* 0x0000000000037308 */ /* 0x0002a20000000800 */
[----:B---3--:R-:W-:Y:S02]  /*7070*/  FMNMX.FTZ R134, R134, R133, !PT ;  /* 0x0000008586867209 */ /* 0x008fe40007810000 */
[----:B------:R-:W-:Y:S02]  /*7080*/  FMNMX.FTZ R2, R43, R2, !PT ;  /* 0x000000022b027209 */ /* 0x000fe40007810000 */
[----:B------:R-:W-:Y:S01]  /*7090*/  FSEL R184, R184, RZ, P1 ;  /* 0x000000ffb8b87208 */ /* 0x000fe20000800000 */
[----:B------:R-:W-:Y:S01]  /*70a0*/  FMUL.FTZ R186, R134, c[0x0][0x23c] ;  /* 0x00008f0086ba7a20 */ /* 0x000fe20000410000 */
[----:B------:R-:W-:Y:S02]  /*70b0*/  FMNMX.FTZ R2, R46, R2, !PT ;  /* 0x000000022e027209 */ /* 0x000fe40007810000 */
[----:B------:R-:W-:Y:S01]  /*70c0*/  FSETP.NEU.FTZ.AND P1, PT, R135, -INF , PT ;  /* 0xff8000008700780b */ /* 0x000fe20003f3d000 */
[--C-:B------:R-:W-:Y:S01]  /*70d0*/  FFMA.FTZ R17, R17, c[0x0][0x23c], -R184.reuse ;  /* 0x00008f0011117a23 */ /* 0x100fe200000108b8 */
[----:B------:R-:W-:Y:S01]  /*70e0*/  FMNMX.FTZ R2, R47, R2, !PT ;  /* 0x000000022f027209 */ /* 0x000fe20007810000 */
[--C-:B------:R-:W-:Y:S01]  /*70f0*/  FFMA.FTZ R16, R16, c[0x0][0x23c], -R184.reuse ;  /* 0x00008f0010107a23 */ /* 0x100fe200000108b8 */
[----:B------:R-:W-:Y:S01]  /*7100*/  FSEL R185, R185, RZ, P1 ;  /* 0x000000ffb9b97208 */ /* 0x000fe20000800000 */
[----:B------:R3:W-:Y:S01]  /*7110*/  MUFU.EX2 R209, R17 ;  /* 0x0000001100d17308 */ /* 0x0007e20000000800 */
[----:B------:R-:W-:Y:S01]  /*7120*/  FMNMX.FTZ R2, R58, R2, !PT ;  /* 0x000000023a027209 */ /* 0x000fe20007810000 */
[----:B------:R-:W-:Y:S01]  /*7130*/  FFMA.FTZ R4, R4, c[0x0][0x23c], -R184 ;  /* 0x00008f0004047a23 */ /* 0x000fe200000108b8 */
[----:B------:R-:W-:Y:S01]  /*7140*/  FSETP.NEU.FTZ.AND P1, PT, R134, -INF , PT ;  /* 0xff8000008600780b */ /* 0x000fe20003f3d000 */
[--C-:B------:R-:W-:Y:S02]  /*7150*/  FFMA.FTZ R18, R18, c[0x0][0x23c], -R185.reuse ;  /* 0x00008f0012127a23 */ /* 0x100fe400000108b9 */
[--C-:B------:R-:W-:Y:S01]  /*7160*/  FFMA.FTZ R19, R19, c[0x0][0x23c], -R185.reuse ;  /* 0x00008f0013137a23 */ /* 0x100fe200000108b9 */
[----:B------:R-:W-:Y:S01]  /*7170*/  FSEL R186, R186, RZ, P1 ;  /* 0x000000ffbaba7208 */ /* 0x000fe20000800000 */
[--C-:B------:R-:W-:Y:S02]  /*7180*/  FFMA.FTZ R6, R6, c[0x0][0x23c], -R185.reuse ;  /* 0x00008f0006067a23 */ /* 0x100fe400000108b9 */
[----:B-1----:R-:W-:Y:S01]  /*7190*/  FADD.FTZ R0, -R135, R132 ;  /* 0x0000008487007221 */ /* 0x002fe20000010100 */
[----:B------:R1:W-:Y:S01]  /*71a0*/  MUFU.EX2 R246, R4 ;  /* 0x0000000400f67308 */ /* 0x0003e20000000800 */
[--C-:B------:R-:W-:Y:S02]  /*71b0*/  FFMA.FTZ R13, R13, c[0x0][0x23c], -R186.reuse ;  /* 0x00008f000d0d7a23 */ /* 0x100fe400000108ba */
[----:B------:R-:W-:Y:S02]  /*71c0*/  FMUL.FTZ R0, R0, c[0x0][0x23c] ;  /* 0x00008f0000007a20 */ /* 0x000fe40000410000 */
[--C-:B------:R-:W-:Y:S02]  /*71d0*/  FFMA.FTZ R12, R12, c[0x0][0x23c], -R186.reuse ;  /* 0x00008f000c0c7a23 */ /* 0x100fe400000108ba */
[--C-:B------:R-:W-:Y:S02]  /*71e0*/  FFMA.FTZ R139, R7, c[0x0][0x23c], -R185.reuse ;  /* 0x00008f00078b7a23 */ /* 0x100fe400000108b9 */
[----:B------:R-:W-:Y:S01]  /*71f0*/  FFMA.FTZ R9, R9, c[0x0][0x23c], -R186 ;  /* 0x00008f0009097a23 */ /* 0x000fe200000108ba */
[----:B------:R4:W5:Y:S01]  /*7200*/  MUFU.EX2 R133, R0 ;  /* 0x0000000000857308 */ /* 0x0009620000000800 */
[----:B--2---:R-:W-:Y:S02]  /*7210*/  FMUL.FTZ R68, R3, R68 ;  /* 0x0000004403447220 */ /* 0x004fe40000410000 */
[--C-:B---3--:R-:W-:Y:S02]  /*7220*/  FFMA.FTZ R17, R5, c[0x0][0x23c], -R184.reuse ;  /* 0x00008f0005117a23 */ /* 0x108fe400000108b8 */
[C---:B------:R-:W-:Y:S02]  /*7230*/  FMUL.FTZ R69, R3.reuse, R69 ;  /* 0x0000004503457220 */ /* 0x040fe40000410000 */
[C---:B------:R-:W-:Y:S02]  /*7240*/  FMUL.FTZ R80, R3.reuse, R80 ;  /* 0x0000005003507220 */ /* 0x040fe40000410000 */
[----:B------:R-:W-:Y:S01]  /*7250*/  FMUL.FTZ R81, R3, R81 ;  /* 0x0000005103517220 */ /* 0x000fe20000410000 */
[----:B------:R2:W-:Y:S01]  /*7260*/  MUFU.EX2 R207, R16 ;  /* 0x0000001000cf7308 */ /* 0x0005e20000000800 */
[----:B------:R-:W-:Y:S02]  /*7270*/  FFMA.FTZ R49, R49, c[0x0][0x23c], -R184 ;  /* 0x00008f0031317a23 */ /* 0x000fe400000108b8 */
[--C-:B------:R-:W-:Y:S01]  /*7280*/  FFMA.FTZ R50, R50, c[0x0][0x23c], -R185.reuse ;  /* 0x00008f0032327a23 */ /* 0x100fe200000108b9 */
[----:B-1----:R-:W-:Y:S01]  /*7290*/  LOP3.LUT R4, R225, UR23, R204, 0x96, !PT ;  /* 0x00000017e1047c12 */ /* 0x002fe2000f8e96cc */
[----:B------:R-:W-:Y:S02]  /*72a0*/  FFMA.FTZ R51, R51, c[0x0][0x23c], -R185 ;  /* 0x00008f0033337a23 */ /* 0x000fe400000108b9 */
[C---:B------:R-:W-:Y:S02]  /*72b0*/  FMUL.FTZ R84, R3.reuse, R84 ;  /* 0x0000005403547220 */ /* 0x040fe40000410000 */
[----:B------:R-:W-:Y:S01]  /*72c0*/  IMAD.WIDE.U32 R4, R4, -0x326172a9, RZ ;  /* 0xcd9e8d5704047825 */ /* 0x000fe200078e00ff */
[----:B------:R1:W-:Y:S03]  /*72d0*/  MUFU.EX2 R208, R18 ;  /* 0x0000001200d07308 */ /* 0x0003e60000000800 */
[----:B------:R-:W-:Y:S02]  /*72e0*/  FMUL.FTZ R85, R3, R85 ;  /* 0x0000005503557220 */ /* 0x000fe40000410000 */
[----:B----4-:R-:W-:Y:S01]  /*72f0*/  FADD.FTZ R0, -R134, R137 ;  /* 0x0000008986007221 */ /* 0x010fe20000010100 */
[----:B------:R-:W-:Y:S01]  /*7300*/  LOP3.LUT R137, R5, UR15, R240, 0x96, !PT ;  /* 0x0000000f05897c12 */ /* 0x000fe2000f8e96f0 */
[C---:B-----5:R-:W-:Y:S02]  /*7310*/  FMUL.FTZ R70, R133.reuse, R70 ;  /* 0x0000004685467220 */ /* 0x060fe40000410000 */
[----:B------:R-:W-:Y:S01]  /*7320*/  FMUL.FTZ R0, R0, c[0x0][0x23c] ;  /* 0x00008f0000007a20 */ /* 0x000fe20000410000 */
[----:B------:R3:W-:Y:S01]  /*7330*/  MUFU.EX2 R206, R17 ;  /* 0x0000001100ce7308 */ /* 0x0007e20000000800 */
[C---:B------:R-:W-:Y:S02]  /*7340*/  FMUL.FTZ R71, R133.reuse, R71 ;  /* 0x0000004785477220 */ /* 0x040fe40000410000 */
[----:B------:R-:W-:Y:S01]  /*7350*/  FMUL.FTZ R82, R133, R82 ;  /* 0x0000005285527220 */ /* 0x000fe20000410000 */
[----:B--2---:R-:W-:Y:S01]  /*7360*/  LOP3.LUT R16, R229, UR14, R224, 0x96, !PT ;  /* 0x0000000ee5107c12 */ /* 0x004fe2000f8e96e0 */
[C---:B------:R-:W-:Y:S02]  /*7370*/  FMUL.FTZ R83, R133.reuse, R83 ;  /* 0x0000005385537220 */ /* 0x040fe40000410000 */
[----:B------:R-:W-:Y:S02]  /*7380*/  FMUL.FTZ R86, R133, R86 ;  /* 0x0000005685567220 */ /* 0x000fe40000410000 */
[----:B------:R-:W-:Y:S01]  /*7390*/  IMAD.WIDE.U32 R196, R16, -0x326172a9, RZ ;  /* 0xcd9e8d5710c47825 */ /* 0x000fe200078e00ff */
[----:B------:R2:W4:Y:S01]  /*73a0*/  MUFU.EX2 R132, R0 ;  /* 0x0000000000847308 */ /* 0x0005220000000800 */
[----:B------:R-:W-:Y:S02]  /*73b0*/  LOP3.LUT R16, R5, UR15, R242, 0x96, !PT ;  /* 0x0000000f05107c12 */ /* 0x000fe4000f8e96f2 */
[----:B------:R-:W-:Y:S01]  /*73c0*/  FMUL.FTZ R87, R133, R87 ;  /* 0x0000005785577220 */ /* 0x000fe20000410000 */
[----:B-1----:R-:W-:Y:S01]  /*73d0*/  LOP3.LUT R18, R231, UR14, R224, 0x96, !PT ;  /* 0x0000000ee7127c12 */ /* 0x002fe2000f8e96e0 */
[--C-:B------:R-:W-:Y:S02]  /*73e0*/  FFMA.FTZ R32, R32, c[0x0][0x23c], -R184.reuse ;  /* 0x00008f0020207a23 */ /* 0x100fe400000108b8 */
[----:B------:R-:W-:Y:S02]  /*73f0*/  FFMA.FTZ R33, R33, c[0x0][0x23c], -R184 ;  /* 0x00008f0021217a23 */ /* 0x000fe400000108b8 */
[----:B------:R-:W-:Y:S01]  /*7400*/  IMAD.WIDE.U32 R194, R18, -0x326172a9, RZ ;  /* 0xcd9e8d5712c27825 */ /* 0x000fe200078e00ff */
[----:B------:R1:W-:Y:S03]  /*7410*/  MUFU.EX2 R252, R6 ;  /* 0x0000000600fc7308 */ /* 0x0003e60000000800 */
[--C-:B------:R-:W-:Y:S01]  /*7420*/  FFMA.FTZ R34, R34, c[0x0][0x23c], -R185.reuse ;  /* 0x00008f0022227a23 */ /* 0x100fe200000108b9 */
[--C-:B------:R-:W-:Y:S01]  /*7430*/  LOP3.LUT R18, R195, UR13, R4.reuse, 0x96, !PT ;  /* 0x0000000dc3127c12 */ /* 0x100fe2000f8e9604 */
[----:B------:R-:W-:Y:S01]  /*7440*/  FFMA.FTZ R35, R35, c[0x0][0x23c], -R185 ;  /* 0x00008f0023237a23 */ /* 0x000fe200000108b9 */
[----:B---3--:R-:W-:Y:S01]  /*7450*/  LOP3.LUT R17, R197, UR13, R4, 0x96, !PT ;  /* 0x0000000dc5117c12 */ /* 0x008fe2000f8e9604 */
[----:B------:R-:W-:Y:S03]  /*7460*/  IMAD.WIDE.U32 R4, R16, -0x2daee0ad, RZ ;  /* 0xd2511f5310047825 */ /* 0x000fe600078e00ff */
[----:B------:R3:W5:Y:S01]  /*7470*/  MUFU.EX2 R205, R19 ;  /* 0x0000001300cd7308 */ /* 0x0007620000000800 */
[----:B------:R-:W-:Y:S01]  /*7480*/  IMAD.WIDE.U32 R16, R17, -0x2daee0ad, RZ ;  /* 0xd2511f5311107825 */ /* 0x000fe200078e00ff */
[----:B------:R-:W-:Y:S02]  /*7490*/  LOP3.LUT R5, R5, UR12, R230, 0x96, !PT ;  /* 0x0000000c05057c12 */ /* 0x000fe4000f8e96e6 */
[----:B--2---:R-:W-:Y:S01]  /*74a0*/  FMNMX.FTZ R0, R59, R2, !PT ;  /* 0x000000023b007209 */ /* 0x004fe20007810000 */
[C---:B----4-:R-:W-:Y:S02]  /*74b0*/  FMUL.FTZ R72, R132.reuse, R72 ;  /* 0x0000004884487220 */ /* 0x050fe40000410000 */
[----:B------:R-:W-:Y:S01]  /*74c0*/  FMUL.FTZ R73, R132, R73 ;  /* 0x0000004984497220 */ /* 0x000fe20000410000 */
[----:B------:R-:W-:Y:S01]  /*74d0*/  FMNMX.FTZ R0, R62, R0, !PT ;  /* 0x000000003e007209 */ /* 0x000fe20007810000 */
[C---:B------:R-:W-:Y:S01]  /*74e0*/  FMUL.FTZ R76, R132.reuse, R76 ;  /* 0x0000004c844c7220 */ /* 0x040fe20000410000 */
[----:B------:R2:W-:Y:S01]  /*74f0*/  MUFU.EX2 R249, R13 ;  /* 0x0000000d00f97308 */ /* 0x0005e20000000800 */
[C---:B------:R-:W-:Y:S01]  /*7500*/  FMUL.FTZ R77, R132.reuse, R77 ;  /* 0x0000004d844d7220 */ /* 0x040fe20000410000 */
[----:B------:R-:W-:Y:S01]  /*7510*/  FMNMX.FTZ R0, R63, R0, !PT ;  /* 0x000000003f007209 */ /* 0x000fe20007810000 */
[C---:B------:R-:W-:Y:S02]  /*7520*/  FMUL.FTZ R88, R132.reuse, R88 ;  /* 0x0000005884587220 */ /* 0x040fe40000410000 */
[----:B-1----:R-:W-:Y:S02]  /*7530*/  IMAD.WIDE.U32 R6, R137, -0x2daee0ad, RZ ;  /* 0xd2511f5389067825 */ /* 0x002fe400078e00ff */
[----:B------:R-:W1:Y:S02]  /*7540*/  SHFL.BFLY PT, R2, R0, 0x2, 0x1f ;  /* 0x0c401f0000027f89 */ /* 0x000e6400000e0000 */
[C---:B------:R-:W-:Y:S01]  /*7550*/  FMUL.FTZ R89, R132.reuse, R89 ;  /* 0x0000005984597220 */ /* 0x040fe20000410000 */
[----:B------:R4:W2:Y:S01]  /*7560*/  MUFU.EX2 R250, R12 ;  /* 0x0000000c00fa7308 */ /* 0x0008a20000000800 */
[----:B------:R-:W-:Y:S01]  /*7570*/  LOP3.LUT R17, R17, UR10, R6, 0x96, !PT ;  /* 0x0000000a11117c12 */ /* 0x000fe2000f8e9606 */
[----:B------:R-:W-:Y:S02]  /*7580*/  FMUL.FTZ R92, R132, R92 ;  /* 0x0000005c845c7220 */ /* 0x000fe40000410000 */
[----:B---3--:R-:W-:Y:S01]  /*7590*/  IMAD.WIDE.U32 R18, R18, -0x2daee0ad, RZ ;  /* 0xd2511f5312127825 */ /* 0x008fe200078e00ff */
[----:B-----5:R-:W-:Y:S03]  /*75a0*/  F2FP.BF16.PACK_AB R175, R205, R208 ;  /* 0x000000d0cdaf723e */ /* 0x020fe600000010ff */
[----:B------:R-:W-:Y:S01]  /*75b0*/  IMAD.WIDE.U32 R200, R17, -0x326172a9, RZ ;  /* 0xcd9e8d5711c87825 */ /* 0x000fe200078e00ff */
[----:B------:R-:W-:Y:S01]  /*75c0*/  LOP3.LUT R19, R19, UR10, R4, 0x96, !PT ;  /* 0x0000000a13137c12 */ /* 0x000fe2000f8e9604 */
[----:B------:R-:W-:Y:S01]  /*75d0*/  MUFU.EX2 R244, R9 ;  /* 0x0000000900f47308 */ /* 0x000fe20000000800 */
[----:B------:R-:W-:Y:S01]  /*75e0*/  LOP3.LUT R4, R7, UR12, R228, 0x96, !PT ;  /* 0x0000000c07047c12 */ /* 0x000fe2000f8e96e4 */
[----:B------:R-:W-:Y:S04]  /*75f0*/  IMAD.WIDE.U32 R6, R5, -0x326172a9, RZ ;  /* 0xcd9e8d5705067825 */ /* 0x000fe800078e00ff */
[----:B------:R-:W-:Y:S01]  /*7600*/  IMAD.WIDE.U32 R192, R19, -0x326172a9, RZ ;  /* 0xcd9e8d5713c07825 */ /* 0x000fe200078e00ff */
[----:B------:R-:W-:Y:S03]  /*7610*/  LOP3.LUT R7, R7, UR11, R194, 0x96, !PT ;  /* 0x0000000b07077c12 */ /* 0x000fe6000f8e96c2 */
[----:B------:R-:W-:Y:S01]  /*7620*/  IMAD.WIDE.U32 R4, R4, -0x326172a9, RZ ;  /* 0xcd9e8d5704047825 */ /* 0x000fe200078e00ff */
[----:B-1----:R-:W-:Y:S01]  /*7630*/  FMNMX.FTZ R0, R0, R2, !PT ;  /* 0x0000000200007209 */ /* 0x002fe20007810000 */
[----:B------:R-:W-:Y:S02]  /*7640*/  MUFU.EX2 R251, R139 ;  /* 0x0000008b00fb7308 */ /* 0x000fe40000000800 */
[----:B--2---:R-:W-:Y:S01]  /*7650*/  FFMA.FTZ R13, R8, c[0x0][0x23c], -R186 ;  /* 0x00008f00080d7a23 */ /* 0x004fe200000108ba */
[----:B----4-:R-:W-:Y:S01]  /*7660*/  LOP3.LUT R12, R201, UR9, R4, 0x96, !PT ;  /* 0x00000009c90c7c12 */ /* 0x010fe2000f8e9604 */
[----:B------:R-:W1:Y:S01]  /*7670*/  SHFL.BFLY PT, R2, R0, 0x1, 0x1f ;  /* 0x0c201f0000027f89 */ /* 0x000e6200000e0000 */
[----:B------:R-:W-:Y:S01]  /*7680*/  LOP3.LUT R5, R5, UR11, R196, 0x96, !PT ;  /* 0x0000000b05057c12 */ /* 0x000fe2000f8e96c4 */
[----:B------:R-:W-:Y:S01]  /*7690*/  FMUL.FTZ R19, R133, R155 ;  /* 0x0000009b85137220 */ /* 0x000fe20000410000 */
[----:B------:R-:W-:Y:S01]  /*76a0*/  F2FP.BF16.PACK_AB R182, R249, R250 ;  /* 0x000000faf9b6723e */ /* 0x000fe200000010ff */
[----:B------:R-:W-:Y:S02]  /*76b0*/  IMAD.WIDE.U32 R202, R12, -0x2daee0ad, RZ ;  /* 0xd2511f530cca7825 */ /* 0x000fe400078e00ff */
[----:B------:R2:W3:Y:S02]  /*76c0*/  MUFU.EX2 R245, R13 ;  /* 0x0000000d00f57308 */ /* 0x0004e40000000800 */
[----:B------:R-:W-:Y:S04]  /*76d0*/  IMAD.WIDE.U32 R4, R5, -0x2daee0ad, RZ ;  /* 0xd2511f5305047825 */ /* 0x000fe800078e00ff */
[----:B------:R-:W-:Y:S01]  /*76e0*/  FMUL.FTZ R93, R132, R93 ;  /* 0x0000005d845d7220 */ /* 0x000fe20000410000 */
[----:B------:R-:W-:Y:S01]  /*76f0*/  LOP3.LUT R16, R5, UR8, R16, 0x96, !PT ;  /* 0x0000000805107c12 */ /* 0x000fe2000f8e9610 */
[----:B------:R-:W-:Y:S01]  /*7700*/  FMUL.FTZ R96, R3, R96 ;  /* 0x0000006003607220 */ /* 0x000fe20000410000 */
[----:B------:R-:W-:Y:S01]  /*7710*/  LOP3.LUT R4, R203, UR6, R4, 0x96, !PT ;  /* 0x00000006cb047c12 */ /* 0x000fe2000f8e9604 */
[----:B------:R-:W-:Y:S01]  /*7720*/  MUFU.EX2 R201, R49 ;  /* 0x0000003100c97308 */ /* 0x000fe20000000800 */
[----:B------:R-:W-:Y:S02]  /*7730*/  FMUL.FTZ R97, R3, R97 ;  /* 0x0000006103617220 */ /* 0x000fe40000410000 */
[----:B------:R-:W-:Y:S04]  /*7740*/  IMAD.WIDE.U32 R190, R16, -0x326172a9, RZ ;  /* 0xcd9e8d5710be7825 */ /* 0x000fe800078e00ff */
[----:B------:R-:W-:Y:S01]  /*7750*/  IMAD.WIDE.U32 R4, R4, -0x326172a9, RZ ;  /* 0xcd9e8d5704047825 */ /* 0x000fe200078e00ff */
[----:B-1----:R-:W-:Y:S02]  /*7760*/  FMNMX.FTZ R2, R0, R2, !PT ;  /* 0x0000000200027209 */ /* 0x002fe40007810000 */
[----:B------:R-:W-:Y:S01]  /*7770*/  LOP3.LUT R0, R193, UR9, R6, 0x96, !PT ;  /* 0x00000009c1007c12 */ /* 0x000fe2000f8e9606 */
[----:B------:R-:W-:Y:S01]  /*7780*/  IMAD.WIDE.U32 R6, R7, -0x2daee0ad, RZ ;  /* 0xd2511f5307067825 */ /* 0x000fe200078e00ff */
[C---:B------:R-:W-:Y:S01]  /*7790*/  FSETP.NEU.FTZ.AND P1, PT, R2.reuse, -INF , PT ;  /* 0xff8000000200780b */ /* 0x040fe20003f3d000 */
[----:B------:R1:W-:Y:S01]  /*77a0*/  MUFU.EX2 R234, R32 ;  /* 0x0000002000ea7308 */ /* 0x0003e20000000800 */
[----:B--2---:R-:W-:Y:S01]  /*77b0*/  SHF.R.U32.HI R13, RZ, 0x18, R4 ;  /* 0x00000018ff0d7819 */ /* 0x004fe20000011604 */
[----:B------:R-:W-:Y:S01]  /*77c0*/  FMUL.FTZ R187, R2, c[0x0][0x23c] ;  /* 0x00008f0002bb7a20 */ /* 0x000fe20000410000 */
[----:B------:R-:W-:Y:S01]  /*77d0*/  LOP3.LUT R18, R7, UR8, R18, 0x96, !PT ;  /* 0x0000000807127c12 */ /* 0x000fe2000f8e9612 */
[----:B------:R-:W-:Y:S01]  /*77e0*/  IMAD.WIDE.U32 R198, R0, -0x2daee0ad, RZ ;  /* 0xd2511f5300c67825 */ /* 0x000fe200078e00ff */
[----:B------:R-:W-:Y:S02]  /*77f0*/  LOP3.LUT R0, R5, UR17, R190, 0x96, !PT ;  /* 0x0000001105007c12 */ /* 0x000fe4000f8e96be */
[----:B------:R-:W-:Y:S01]  /*7800*/  FSEL R187, R187, RZ, P1 ;  /* 0x000000ffbbbb7208 */ /* 0x000fe20000800000 */
[----:B------:R-:W-:Y:S01]  /*7810*/  IMAD.WIDE.U32 R188, R18, -0x326172a9, RZ ;  /* 0xcd9e8d5712bc7825 */ /* 0x000fe200078e00ff */
[----:B------:R-:W-:Y:S01]  /*7820*/  LOP3.LUT R6, R199, UR6, R6, 0x96, !PT ;  /* 0x00000006c7067c12 */ /* 0x000fe2000f8e9606 */
[----:B------:R2:W-:Y:S01]  /*7830*/  MUFU.EX2 R233, R33 ;  /* 0x0000002100e97308 */ /* 0x0005e20000000800 */
[----:B---3--:R-:W-:Y:S01]  /*7840*/  F2FP.BF16.PACK_AB R180, R244, R245 ;  /* 0x000000f5f4b4723e */ /* 0x008fe200000010ff */
[--C-:B------:R-:W-:Y:S01]  /*7850*/  FFMA.FTZ R14, R14, c[0x0][0x23c], -R187.reuse ;  /* 0x00008f000e0e7a23 */ /* 0x100fe200000108bb */
[----:B------:R-:W-:Y:S01]  /*7860*/  LOP3.LUT R137, R189, UR7, R192, 0x96, !PT ;  /* 0x00000007bd897c12 */ /* 0x000fe2000f8e96c0 */
[--C-:B------:R-:W-:Y:S02]  /*7870*/  FFMA.FTZ R15, R15, c[0x0][0x23c], -R187.reuse ;  /* 0x00008f000f0f7a23 */ /* 0x100fe400000108bb */
[----:B------:R-:W-:Y:S04]  /*7880*/  IMAD.WIDE.U32 R6, R6, -0x326172a9, RZ ;  /* 0xcd9e8d5706067825 */ /* 0x000fe800078e00ff */
[----:B------:R3:W-:Y:S01]  /*7890*/  MUFU.EX2 R248, R14 ;  /* 0x0000000e00f87308 */ /* 0x0007e20000000800 */
[--C-:B------:R-:W-:Y:S01]  /*78a0*/  SHF.R.U32.HI R16, RZ, 0x10, R6.reuse ;  /* 0x00000010ff107819 */ /* 0x100fe20000011606 */
[--C-:B------:R-:W-:Y:S01]  /*78b0*/  FFMA.FTZ R10, R10, c[0x0][0x23c], -R187.reuse ;  /* 0x00008f000a0a7a23 */ /* 0x100fe200000108bb */
[C---:B------:R-:W-:Y:S01]  /*78c0*/  LOP3.LUT R12, R6.reuse, 0xffff, RZ, 0xc0, !PT ;  /* 0x0000ffff060c7812 */ /* 0x040fe200078ec0ff */
[--C-:B------:R-:W-:Y:S01]  /*78d0*/  FFMA.FTZ R11, R11, c[0x0][0x23c], -R187.reuse ;  /* 0x00008f000b0b7a23 */ /* 0x100fe200000108bb */
[----:B------:R-:W-:Y:S01]  /*78e0*/  LOP3.LUT R18, R6, 0xff, RZ, 0xc0, !PT ;  /* 0x000000ff06127812 */ /* 0x000fe200078ec0ff */
[----:B-1----:R-:W-:Y:S01]  /*78f0*/  FMUL.FTZ R32, R132, R156 ;  /* 0x0000009c84207220 */ /* 0x002fe20000410000 */
[----:B------:R-:W-:Y:S01]  /*7900*/  SHF.R.U32.HI R17, RZ, 0x18, R6 ;  /* 0x00000018ff117819 */ /* 0x000fe20000011606 */
[--C-:B------:R-:W-:Y:S01]  /*7910*/  FFMA.FTZ R46, R46, c[0x0][0x23c], -R187.reuse ;  /* 0x00008f002e2e7a23 */ /* 0x100fe200000108bb */
[----:B------:R-:W-:Y:S01]  /*7920*/  LOP3.LUT R6, R7, UR17, R188, 0x96, !PT ;  /* 0x0000001107067c12 */ /* 0x000fe2000f8e96bc */
[----:B------:R1:W4:Y:S01]  /*7930*/  MUFU.EX2 R247, R15 ;  /* 0x0000000f00f77308 */ /* 0x0003220000000800 */
[----:B------:R-:W-:Y:S01]  /*7940*/  LOP3.LUT R7, R4, 0xffff, RZ, 0xc0, !PT ;  /* 0x0000ffff04077812 */ /* 0x000fe200078ec0ff */
[----:B------:R-:W-:Y:S01]  /*7950*/  FFMA.FTZ R59, R59, c[0x0][0x23c], -R187 ;  /* 0x00008f003b3b7a23 */ /* 0x000fe200000108bb */
[----:B------:R-:W-:Y:S01]  /*7960*/  LOP3.LUT R8, R16, 0xff, RZ, 0xc0, !PT ;  /* 0x000000ff10087812 */ /* 0x000fe200078ec0ff */
[----:B------:R-:W-:Y:S01]  /*7970*/  FMUL.FTZ R16, R3, R152 ;  /* 0x0000009803107220 */ /* 0x000fe20000410000 */
[----:B------:R-:W-:Y:S01]  /*7980*/  SHF.R.U32.HI R5, RZ, 0x8, R7 ;  /* 0x00000008ff057819 */ /* 0x000fe20000011607 */
[----:B--2---:R-:W-:Y:S01]  /*7990*/  FMUL.FTZ R33, R132, R157 ;  /* 0x0000009d84217220 */ /* 0x004fe20000410000 */
[----:B------:R-:W-:Y:S01]  /*79a0*/  PRMT R17, R8, 0x5410, R17 ;  /* 0x0000541008117816 */ /* 0x000fe20000000011 */
[C---:B------:R-:W-:Y:S01]  /*79b0*/  FMUL.FTZ R98, R133.reuse, R98 ;  /* 0x0000006285627220 */ /* 0x040fe20000410000 */
[----:B------:R-:W-:Y:S01]  /*79c0*/  SHF.R.U32.HI R12, RZ, 0x8, R12 ;  /* 0x00000008ff0c7819 */ /* 0x000fe2000001160c */
[----:B------:R2:W-:Y:S01]  /*79d0*/  MUFU.EX2 R239, R10 ;  /* 0x0000000a00ef7308 */ /* 0x0005e20000000800 */
[----:B------:R-:W-:Y:S01]  /*79e0*/  SHF.R.U32.HI R7, RZ, 0x10, R6 ;  /* 0x00000010ff077819 */ /* 0x000fe20000011606 */
[----:B------:R-:W-:Y:S01]  /*79f0*/  FMUL.FTZ R99, R133, R99 ;  /* 0x0000006385637220 */ /* 0x000fe20000410000 */
[----:B------:R-:W-:Y:S01]  /*7a00*/  LOP3.LUT R8, R0, 0xff, RZ, 0xc0, !PT ;  /* 0x000000ff00087812 */ /* 0x000fe200078ec0ff */
[C---:B------:R-:W-:Y:S01]  /*7a10*/  FMUL.FTZ R108, R3.reuse, R108 ;  /* 0x0000006c036c7220 */ /* 0x040fe20000410000 */
[----:B---3--:R-:W-:Y:S01]  /*7a20*/  SHF.R.U32.HI R14, RZ, 0x10, R4 ;  /* 0x00000010ff0e7819 */ /* 0x008fe20000011604 */
[----:B------:R-:W-:Y:S01]  /*7a30*/  FMUL.FTZ R109, R3, R109 ;  /* 0x0000006d036d7220 */ /* 0x000fe20000410000 */
[----:B------:R-:W-:Y:S01]  /*7a40*/  PRMT R18, R18, 0x5410, R12 ;  /* 0x0000541012127816 */ /* 0x000fe2000000000c */
[C---:B------:R-:W-:Y:S01]  /*7a50*/  FMUL.FTZ R110, R133.reuse, R110 ;  /* 0x0000006e856e7220 */ /* 0x040fe20000410000 */
[----:B------:R-:W-:Y:S01]  /*7a60*/  LOP3.LUT R12, R6, 0xff, RZ, 0xc0, !PT ;  /* 0x000000ff060c7812 */ /* 0x000fe200078ec0ff */
[----:B------:R-:W3:Y:S01]  /*7a70*/  MUFU.EX2 R238, R11 ;  /* 0x0000000b00ee7308 */ /* 0x000ee20000000800 */
[----:B------:R-:W-:Y:S01]  /*7a80*/  SHF.R.U32.HI R9, RZ, 0x18, R6 ;  /* 0x00000018ff097819 */ /* 0x000fe20000011606 */
[--C-:B------:R-:W-:Y:S01]  /*7a90*/  HSET2.LE.AND R174, R18, R226.reuse, PT ;  /* 0x000000e212ae7233 */ /* 0x100fe20003803000 */
[----:B------:R-:W-:Y:S01]  /*7aa0*/  LOP3.LUT R14, R14, 0xff, RZ, 0xc0, !PT ;  /* 0x000000ff0e0e7812 */ /* 0x000fe200078ec0ff */
[C---:B------:R-:W-:Y:S01]  /*7ab0*/  FMUL.FTZ R18, R133.reuse, R154 ;  /* 0x0000009a85127220 */ /* 0x040fe20000410000 */
[----:B-1----:R-:W-:Y:S01]  /*7ac0*/  LOP3.LUT R15, R4, 0xff, RZ, 0xc0, !PT ;  /* 0x000000ff040f7812 */ /* 0x002fe200078ec0ff */
[----:B------:R-:W-:Y:S01]  /*7ad0*/  FMUL.FTZ R111, R133, R111 ;  /* 0x0000006f856f7220 */ /* 0x000fe20000410000 */
[----:B------:R-:W-:Y:S01]  /*7ae0*/  LOP3.LUT R4, R0, 0xffff, RZ, 0xc0, !PT ;  /* 0x0000ffff00047812 */ /* 0x000fe200078ec0ff */
[----:B------:R-:W-:Y:S01]  /*7af0*/  FFMA.FTZ R44, R44, c[0x0][0x23c], -R186 ;  /* 0x00008f002c2c7a23 */ /* 0x000fe200000108ba */
[----:B------:R-:W-:Y:S01]  /*7b00*/  PRMT R15, R15, 0x5410, R5 ;  /* 0x000054100f0f7816 */ /* 0x000fe20000000005 */
[----:B------:R-:W-:Y:S01]  /*7b10*/  MUFU.EX2 R199, R51 ;  /* 0x0000003300c77308 */ /* 0x000fe20000000800 */
[----:B------:R-:W-:Y:S01]  /*7b20*/  SHF.R.U32.HI R4, RZ, 0x8, R4 ;  /* 0x00000008ff047819 */ /* 0x000fe20000011604 */
[----:B------:R-:W-:Y:S01]  /*7b30*/  FFMA.FTZ R45, R45, c[0x0][0x23c], -R186 ;  /* 0x00008f002d2d7a23 */ /* 0x000fe200000108ba */
[----:B------:R-:W-:Y:S01]  /*7b40*/  LOP3.LUT R5, R6, 0xffff, RZ, 0xc0, !PT ;  /* 0x0000ffff06057812 */ /* 0x000fe200078ec0ff */
[----:B------:R-:W-:Y:S01]  /*7b50*/  FFMA.FTZ R52, R52, c[0x0][0x23c], -R184 ;  /* 0x00008f0034347a23 */ /* 0x000fe200000108b8 */
[----:B------:R-:W-:Y:S01]  /*7b60*/  PRMT R8, R8, 0x5410, R4 ;  /* 0x0000541008087816 */ /* 0x000fe20000000004 */
[----:B------:R-:W-:Y:S01]  /*7b70*/  FFMA.FTZ R57, R57, c[0x0][0x23c], -R186 ;  /* 0x00008f0039397a23 */ /* 0x000fe200000108ba */
[----:B------:R-:W-:Y:S01]  /*7b80*/  SHF.R.U32.HI R6, RZ, 0x8, R5 ;  /* 0x00000008ff067819 */ /* 0x000fe20000011605 */
[----:B------:R-:W-:Y:S01]  /*7b90*/  FFMA.FTZ R58, R58, c[0x0][0x23c], -R187 ;  /* 0x00008f003a3a7a23 */ /* 0x000fe200000108bb */
[----:B------:R-:W-:Y:S01]  /*7ba0*/  LOP3.LUT R5, R7, 0xff, RZ, 0xc0, !PT ;  /* 0x000000ff07057812 */ /* 0x000fe200078ec0ff */
[--C-:B------:R-:W-:Y:S01]  /*7bb0*/  HSET2.LE.AND R8, R8, R226.reuse, PT ;  /* 0x000000e208087233 */ /* 0x100fe20003803000 */
[--C-:B------:R-:W-:Y:S01]  /*7bc0*/  SHF.R.U32.HI R7, RZ, 0x18, R0.reuse ;  /* 0x00000018ff077819 */ /* 0x100fe20000011600 */
[----:B------:R-:W-:Y:S01]  /*7bd0*/  MUFU.EX2 R227, R34 ;  /* 0x0000002200e37308 */ /* 0x000fe20000000800 */
[----:B------:R-:W-:Y:S01]  /*7be0*/  SHF.R.U32.HI R4, RZ, 0x10, R0 ;  /* 0x00000010ff047819 */ /* 0x000fe20000011600 */
[----:B------:R-:W-:Y:S01]  /*7bf0*/  FADD.FTZ R0, -R2, R138 ;  /* 0x0000008a02007221 */ /* 0x000fe20000010100 */
[----:B------:R-:W-:Y:S01]  /*7c00*/  PRMT R13, R14, 0x5410, R13 ;  /* 0x000054100e0d7816 */ /* 0x000fe2000000000d */
[----:B------:R-:W-:Y:S01]  /*7c10*/  FFMA.FTZ R60, R60, c[0x0][0x23c], -R186 ;  /* 0x00008f003c3c7a23 */ /* 0x000fe200000108ba */
[----:B------:R-:W-:Y:S01]  /*7c20*/  PRMT R12, R12, 0x5410, R6 ;  /* 0x000054100c0c7816 */ /* 0x000fe20000000006 */
[----:B------:R-:W-:Y:S01]  /*7c30*/  FMUL.FTZ R0, R0, c[0x0][0x23c] ;  /* 0x00008f0000007a20 */ /* 0x000fe20000410000 */
[----:B------:R-:W-:Y:S01]  /*7c40*/  PRMT R9, R5, 0x5410, R9 ;  /* 0x0000541005097816 */ /* 0x000fe20000000009 */
[--C-:B------:R-:W-:Y:S01]  /*7c50*/  HSET2.LE.AND R5, R17, R226.reuse, PT ;  /* 0x000000e211057233 */ /* 0x100fe20003803000 */
[----:B------:R-:W-:Y:S01]  /*7c60*/  LOP3.LUT R6, R4, 0xff, RZ, 0xc0, !PT ;  /* 0x000000ff04067812 */ /* 0x000fe200078ec0ff */
[--C-:B------:R-:W-:Y:S01]  /*7c70*/  HSET2.LE.AND R172, R12, R226.reuse, PT ;  /* 0x000000e20cac7233 */ /* 0x100fe20003803000 */
[----:B------:R-:W-:Y:S01]  /*7c80*/  F2FP.BF16.PACK_AB R4, R209, R207 ;  /* 0x000000cfd104723e */ /* 0x000fe200000010ff */
[----:B------:R-:W1:Y:S01]  /*7c90*/  MUFU.EX2 R0, R0 ;  /* 0x0000000000007308 */ /* 0x000e620000000800 */
[----:B--2---:R-:W-:Y:S01]  /*7ca0*/  PRMT R10, R6, 0x5410, R7 ;  /* 0x00005410060a7816 */ /* 0x004fe20000000007 */
[--C-:B------:R-:W-:Y:S01]  /*7cb0*/  HSET2.LE.AND R6, R15, R226.reuse, PT ;  /* 0x000000e20f067233 */ /* 0x100fe20003803000 */
[----:B------:R-:W-:Y:S01]  /*7cc0*/  LOP3.LUT R174, R174, R4, RZ, 0xc0, !PT ;  /* 0x00000004aeae7212 */ /* 0x000fe200078ec0ff */
[--C-:B------:R-:W-:Y:S01]  /*7cd0*/  HSET2.LE.AND R7, R13, R226.reuse, PT ;  /* 0x000000e20d077233 */ /* 0x100fe20003803000 */
[----:B------:R-:W-:Y:S01]  /*7ce0*/  LOP3.LUT R175, R5, R175, RZ, 0xc0, !PT ;  /* 0x000000af05af7212 */ /* 0x000fe200078ec0ff */
[--C-:B------:R-:W-:Y:S01]  /*7cf0*/  HSET2.LE.AND R173, R9, R226.reuse, PT ;  /* 0x000000e209ad7233 */ /* 0x100fe20003803000 */
[----:B------:R-:W-:Y:S01]  /*7d00*/  F2FP.BF16.PACK_AB R4, R206, R246 ;  /* 0x000000f6ce04723e */ /* 0x000fe200000010ff */
[--C-:B------:R-:W-:Y:S01]  /*7d10*/  HSET2.LE.AND R9, R10, R226.reuse, PT ;  /* 0x000000e20a097233 */ /* 0x100fe20003803000 */
[----:B------:R-:W-:Y:S01]  /*7d20*/  F2FP.BF16.PACK_AB R5, R251, R252 ;  /* 0x000000fcfb05723e */ /* 0x000fe200000010ff */
[C---:B------:R-:W-:Y:S01]  /*7d30*/  FMUL.FTZ R12, R132.reuse, R148 ;  /* 0x00000094840c7220 */ /* 0x040fe20000410000 */
[----:B----4-:R-:W-:Y:S01]  /*7d40*/  F2FP.BF16.PACK_AB R183, R247, R248 ;  /* 0x000000f8f7b7723e */ /* 0x010fe200000010ff */
[----:B------:R-:W-:Y:S01]  /*7d50*/  FMUL.FTZ R13, R132, R149 ;  /* 0x00000095840d7220 */ /* 0x000fe20000410000 */
[----:B------:R-:W-:Y:S01]  /*7d60*/  LOP3.LUT R172, R172, R4, RZ, 0xc0, !PT ;  /* 0x00000004acac7212 */ /* 0x000fe200078ec0ff */
[----:B------:R-:W-:Y:S01]  /*7d70*/  FMUL.FTZ R4, R3, R140 ;  /* 0x0000008c03047220 */ /* 0x000fe20000410000 */
[----:B------:R-:W-:Y:S01]  /*7d80*/  LOP3.LUT R173, R173, R5, RZ, 0xc0, !PT ;  /* 0x00000005adad7212 */ /* 0x000fe200078ec0ff */
[----:B------:R-:W-:Y:S01]  /*7d90*/  FMUL.FTZ R5, R3, R141 ;  /* 0x0000008d03057220 */ /* 0x000fe20000410000 */
[----:B------:R-:W-:Y:S01]  /*7da0*/  LOP3.LUT R182, R6, R182, RZ, 0xc0, !PT ;  /* 0x000000b606b67212 */ /* 0x000fe200078ec0ff */
[----:B------:R-:W-:Y:S01]  /*7db0*/  FMUL.FTZ R6, R133, R142 ;  /* 0x0000008e85067220 */ /* 0x000fe20000410000 */
[----:B------:R-:W-:Y:S01]  /*7dc0*/  LOP3.LUT R183, R7, R183, RZ, 0xc0, !PT ;  /* 0x000000b707b77212 */ /* 0x000fe200078ec0ff */
[----:B------:R-:W-:Y:S01]  /*7dd0*/  FMUL.FTZ R7, R133, R143 ;  /* 0x0000008f85077220 */ /* 0x000fe20000410000 */
[----:B---3--:R-:W-:Y:S01]  /*7de0*/  F2FP.BF16.PACK_AB R181, R238, R239 ;  /* 0x000000efeeb5723e */ /* 0x008fe200000010ff */
[----:B------:R-:W2:Y:S01]  /*7df0*/  LDSM.16.MT88.4 R140, [R218+0x9000] ;  /* 0x00900000da8c783b */ /* 0x000ea20000004200 */
[----:B------:R-:W-:Y:S01]  /*7e00*/  LOP3.LUT R180, R8, R180, RZ, 0xc0, !PT ;  /* 0x000000b408b47212 */ /* 0x000fe200078ec0ff */
[C---:B------:R-:W-:Y:S01]  /*7e10*/  FMUL.FTZ R8, R132.reuse, R144 ;  /* 0x0000009084087220 */ /* 0x040fe20000410000 */
[----:B------:R-:W-:Y:S01]  /*7e20*/  LOP3.LUT R181, R9, R181, RZ, 0xc0, !PT ;  /* 0x000000b509b57212 */ /* 0x000fe200078ec0ff */
[----:B------:R-:W-:Y:S01]  /*7e30*/  FMUL.FTZ R9, R132, R145 ;  /* 0x0000009184097220 */ /* 0x000fe20000410000 */
[-C--:B------:R-:W-:Y:S01]  /*7e40*/  HMMA.16816.F32.BF16 R4, R172, R176.reuse, R4 ;  /* 0x000000b0ac04723c */ /* 0x080fe20000041804 */
[C---:B-1----:R-:W-:Y:S01]  /*7e50*/  FMUL.FTZ R10, R0.reuse, R146 ;  /* 0x00000092000a7220 */ /* 0x042fe20000410000 */
[----:B------:R1:W3:Y:S01]  /*7e60*/  MUFU.EX2 R215, R35 ;  /* 0x0000002300d77308 */ /* 0x0002e20000000800 */
[C---:B------:R-:W-:Y:S01]  /*7e70*/  FMUL.FTZ R11, R0.reuse, R147 ;  /* 0x00000093000b7220 */ /* 0x040fe20000410000 */
[----:B------:R-:W-:Y:S01]  /*7e80*/  LOP3.LUT R138, R191, UR7, R200, 0x96, !PT ;  /* 0x00000007bf8a7c12 */ /* 0x000fe2000f8e96c8 */
[----:B------:R-:W4:Y:S01]  /*7e90*/  LDSM.16.MT88.4 R144, [R216+0xa000] ;  /* 0x00a00000d890783b */ /* 0x000f220000004200 */
[C---:B------:R-:W-:Y:S02]  /*7ea0*/  FMUL.FTZ R34, R0.reuse, R158 ;  /* 0x0000009e00227220 */ /* 0x040fe40000410000 */
[C---:B------:R-:W-:Y:S02]  /*7eb0*/  FMUL.FTZ R14, R0.reuse, R150 ;  /* 0x00000096000e7220 */ /* 0x040fe40000410000 */
[C---:B------:R-:W-:Y:S02]  /*7ec0*/  HMMA.16816.F32.BF16 R8, R180.reuse, R176, R8 ;  /* 0x000000b0b408723c */ /* 0x040fe40000041808 */
[C---:B------:R-:W-:Y:S01]  /*7ed0*/  FMUL.FTZ R15, R0.reuse, R151 ;  /* 0x00000097000f7220 */ /* 0x040fe20000410000 */
[----:B------:R-:W-:Y:S01]  /*7ee0*/  MUFU.EX2 R200, R50 ;  /* 0x0000003200c87308 */ /* 0x000fe20000000800 */
[C---:B------:R-:W-:Y:S02]  /*7ef0*/  FMUL.FTZ R17, R3.reuse, R153 ;  /* 0x0000009903117220 */ /* 0x040fe40000410000 */
[C---:B------:R-:W-:Y:S02]  /*7f00*/  FMUL.FTZ R74, R0.reuse, R74 ;  /* 0x0000004a004a7220 */ /* 0x040fe40000410000 */
[C---:B------:R-:W-:Y:S01]  /*7f10*/  FMUL.FTZ R75, R0.reuse, R75 ;  /* 0x0000004b004b7220 */ /* 0x040fe20000410000 */
[-C--:B------:R-:W-:Y:S03]  /*7f20*/  HMMA.16816.F32.BF16 R12, R180, R178.reuse, R12 ;  /* 0x000000b2b40c723c */ /* 0x080fe6000004180c */
[C---:B------:R-:W-:Y:S01]  /*7f30*/  FMUL.FTZ R78, R0.reuse, R78 ;  /* 0x0000004e004e7220 */ /* 0x040fe20000410000 */
[----:B------:R-:W-:Y:S01]  /*7f40*/  MUFU.EX2 R188, R44 ;  /* 0x0000002c00bc7308 */ /* 0x000fe20000000800 */
[C---:B------:R-:W-:Y:S02]  /*7f50*/  FMUL.FTZ R79, R0.reuse, R79 ;  /* 0x0000004f004f7220 */ /* 0x040fe40000410000 */
[C---:B-1----:R-:W-:Y:S01]  /*7f60*/  FMUL.FTZ R35, R0.reuse, R159 ;  /* 0x0000009f00237220 */ /* 0x042fe20000410000 */
[C---:B------:R-:W-:Y:S01]  /*7f70*/  HMMA.16816.F32.BF16 R16, R172.reuse, R178, R16 ;  /* 0x000000b2ac10723c */ /* 0x040fe20000041810 */
[----:B------:R-:W-:Y:S03]  /*7f80*/  LDSM.16.MT88.4 R156, [R216+0xa400] ;  /* 0x00a40000d89c783b */ /* 0x000fe60000004200 */
[C---:B------:R-:W-:Y:S02]  /*7f90*/  FMUL.FTZ R90, R0.reuse, R90 ;  /* 0x0000005a005a7220 */ /* 0x040fe40000410000 */
[C---:B------:R-:W-:Y:S02]  /*7fa0*/  FMUL.FTZ R91, R0.reuse, R91 ;  /* 0x0000005b005b7220 */ /* 0x040fe40000410000 */
[-C--:B--2---:R-:W-:Y:S01]  /*7fb0*/  HMMA.16816.F32.BF16 R68, R172, R140.reuse, R68 ;  /* 0x0000008cac44723c */ /* 0x084fe20000041844 */
[C---:B------:R-:W-:Y:S03]  /*7fc0*/  FMUL.FTZ R94, R0.reuse, R94 ;  /* 0x0000005e005e7220 */ /* 0x040fe60000410000 */
[----:B------:R-:W-:Y:S02]  /*7fd0*/  FMUL.FTZ R95, R0, R95 ;  /* 0x0000005f005f7220 */ /* 0x000fe40000410000 */
[----:B------:R-:W-:Y:S02]  /*7fe0*/  IMAD.WIDE.U32 R138, R138, -0x2daee0ad, RZ ;  /* 0xd2511f538a8a7825 */ /* 0x000fe400078e00ff */
[C---:B------:R-:W-:Y:S04]  /*7ff0*/  HMMA.16816.F32.BF16 R72, R180.reuse, R140, R72 ;  /* 0x0000008cb448723c */ /* 0x040fe80000041848 */
[----:B------:R-:W-:Y:S01]  /*8000*/  LOP3.LUT R151, R138, 0xff, RZ, 0xc0, !PT ;  /* 0x000000ff8a977812 */ /* 0x000fe200078ec0ff */
[C---:B------:R-:W-:Y:S02]  /*8010*/  FMUL.FTZ R100, R3.reuse, R100 ;  /* 0x0000006403647220 */ /* 0x040fe40000410000 */
[----:B------:R-:W-:Y:S01]  /*8020*/  FMUL.FTZ R101, R3, R101 ;  /* 0x0000006503657220 */ /* 0x000fe20000410000 */
[-C--:B------:R-:W-:Y:S01]  /*8030*/  HMMA.16816.F32.BF16 R76, R180, R142.reuse, R76 ;  /* 0x0000008eb44c723c */ /* 0x080fe2000004184c */
[C---:B------:R-:W-:Y:S03]  /*8040*/  FMUL.FTZ R102, R133.reuse, R102 ;  /* 0x0000006685667220 */ /* 0x040fe60000410000 */
[----:B------:R-:W-:Y:S02]  /*8050*/  FMUL.FTZ R103, R133, R103 ;  /* 0x0000006785677220 */ /* 0x000fe40000410000 */
[C---:B------:R-:W-:Y:S02]  /*8060*/  FMUL.FTZ R104, R132.reuse, R104 ;  /* 0x0000006884687220 */ /* 0x040fe40000410000 */
[C---:B------:R-:W-:Y:S01]  /*8070*/  HMMA.16816.F32.BF16 R80, R172.reuse, R142, R80 ;  /* 0x0000008eac50723c */ /* 0x040fe20000041850 */
[----:B------:R-:W1:Y:S03]  /*8080*/  LDSM.16.MT88.4 R140, [R218+0xa000] ;  /* 0x00a00000da8c783b */ /* 0x000e660000004200 */
[----:B------:R-:W-:Y:S02]  /*8090*/  FMUL.FTZ R105, R132, R105 ;  /* 0x0000006984697220 */ /* 0x000fe40000410000 */
[C---:B------:R-:W-:Y:S02]  /*80a0*/  FMUL.FTZ R106, R0.reuse, R106 ;  /* 0x0000006a006a7220 */ /* 0x040fe40000410000 */
[-C--:B----4-:R-:W-:Y:S01]  /*80b0*/  HMMA.16816.F32.BF16 R84, R172, R144.reuse, R84 ;  /* 0x00000090ac54723c */ /* 0x090fe20000041854 */
[----:B------:R-:W-:Y:S03]  /*80c0*/  FMUL.FTZ R107, R0, R107 ;  /* 0x0000006b006b7220 */ /* 0x000fe60000410000 */
[----:B------:R-:W-:Y:S02]  /*80d0*/  FFMA.FTZ R21, R21, c[0x0][0x23c], -R184 ;  /* 0x00008f0015157a23 */ /* 0x000fe400000108b8 */
[----:B------:R-:W-:Y:S02]  /*80e0*/  FFMA.FTZ R22, R22, c[0x0][0x23c], -R185 ;  /* 0x00008f0016167a23 */ /* 0x000fe400000108b9 */
[C---:B------:R-:W-:Y:S01]  /*80f0*/  HMMA.16816.F32.BF16 R88, R180.reuse, R144, R88 ;  /* 0x00000090b458723c */ /* 0x040fe20000041858 */
[----:B------:R2:W-:Y:S03]  /*8100*/  MUFU.EX2 R213, R21 ;  /* 0x0000001500d57308 */ /* 0x0005e60000000800 */
[--C-:B------:R-:W-:Y:S02]  /*8110*/  FFMA.FTZ R24, R24, c[0x0][0x23c], -R186.reuse ;  /* 0x00008f0018187a23 */ /* 0x100fe400000108ba */
[----:B------:R-:W-:Y:S02]  /*8120*/  IMAD.MOV.U32 R176, RZ, RZ, R207 ;  /* 0x000000ffffb07224 */ /* 0x000fe400078e00cf */
[-C--:B------:R-:W-:Y:S01]  /*8130*/  HMMA.16816.F32.BF16 R92, R180, R146.reuse, R92 ;  /* 0x00000092b45c723c */ /* 0x080fe2000004185c */
[----:B------:R-:W-:Y:S02]  /*8140*/  FFMA.FTZ R25, R25, c[0x0][0x23c], -R186 ;  /* 0x00008f0019197a23 */ /* 0x000fe400000108ba */
[----:B------:R4:W-:Y:S01]  /*8150*/  MUFU.EX2 R212, R22 ;  /* 0x0000001600d47308 */ /* 0x0009e20000000800 */
[C---:B------:R-:W-:Y:S02]  /*8160*/  FMUL.FTZ R116, R132.reuse, R116 ;  /* 0x0000007484747220 */ /* 0x040fe40000410000 */
[----:B------:R-:W-:Y:S02]  /*8170*/  FMUL.FTZ R117, R132, R117 ;  /* 0x0000007584757220 */ /* 0x000fe40000410000 */
[C---:B------:R-:W-:Y:S01]  /*8180*/  HMMA.16816.F32.BF16 R96, R172.reuse, R146, R96 ;  /* 0x00000092ac60723c */ /* 0x040fe20000041860 */
[----:B------:R-:W5:Y:S03]  /*8190*/  LDSM.16.MT88.4 R144, [R216+0xb000] ;  /* 0x00b00000d890783b */ /* 0x000f660000004200 */
[C---:B------:R-:W-:Y:S01]  /*81a0*/  FMUL.FTZ R118, R0.reuse, R118 ;  /* 0x0000007600767220 */ /* 0x040fe20000410000 */
[----:B------:R3:W-:Y:S01]  /*81b0*/  MUFU.EX2 R210, R24 ;  /* 0x0000001800d27308 */ /* 0x0007e20000000800 */
[----:B------:R-:W-:Y:S02]  /*81c0*/  FMUL.FTZ R119, R0, R119 ;  /* 0x0000007700777220 */ /* 0x000fe40000410000 */
[C---:B------:R-:W-:Y:S01]  /*81d0*/  FMUL.FTZ R120, R3.reuse, R120 ;  /* 0x0000007803787220 */ /* 0x040fe20000410000 */
[-C--:B-1----:R-:W-:Y:S03]  /*81e0*/  HMMA.16816.F32.BF16 R100, R172, R140.reuse, R100 ;  /* 0x0000008cac64723c */ /* 0x082fe60000041864 */
[----:B------:R-:W-:Y:S02]  /*81f0*/  FFMA.FTZ R20, R20, c[0x0][0x23c], -R184 ;  /* 0x00008f0014147a23 */ /* 0x000fe400000108b8 */
[----:B--2---:R-:W-:Y:S02]  /*8200*/  FMUL.FTZ R21, R132, R161 ;  /* 0x000000a184157220 */ /* 0x004fe40000410000 */
[----:B------:R-:W-:Y:S01]  /*8210*/  FMUL.FTZ R121, R3, R121 ;  /* 0x0000007903797220 */ /* 0x000fe20000410000 */
[C---:B------:R-:W-:Y:S01]  /*8220*/  HMMA.16816.F32.BF16 R104, R180.reuse, R140, R104 ;  /* 0x0000008cb468723c */ /* 0x040fe20000041868 */
[----:B------:R1:W-:Y:S03]  /*8230*/  MUFU.EX2 R214, R20 ;  /* 0x0000001400d67308 */ /* 0x0003e60000000800 */
[----:B----4-:R-:W-:Y:S02]  /*8240*/  FMUL.FTZ R22, R0, R162 ;  /* 0x000000a200167220 */ /* 0x010fe40000410000 */
[----:B------:R-:W-:Y:S02]  /*8250*/  FMUL.FTZ R122, R133, R122 ;  /* 0x0000007a857a7220 */ /* 0x000fe40000410000 */
[-C--:B------:R-:W-:Y:S01]  /*8260*/  HMMA.16816.F32.BF16 R32, R180, R142.reuse, R32 ;  /* 0x0000008eb420723c */ /* 0x080fe20000041820 */
[----:B------:R-:W-:Y:S03]  /*8270*/  IMAD.WIDE.U32 R140, R137, -0x2daee0ad, RZ ;  /* 0xd2511f53898c7825 */ /* 0x000fe600078e00ff */
[----:B---3--:R-:W-:Y:S01]  /*8280*/  SHF.R.U32.HI R24, RZ, 0x10, R138 ;  /* 0x00000010ff187819 */ /* 0x008fe2000001168a */
[----:B------:R-:W-:Y:S01]  /*8290*/  FMUL.FTZ R123, R133, R123 ;  /* 0x0000007b857b7220 */ /* 0x000fe20000410000 */
[----:B------:R-:W-:Y:S01]  /*82a0*/  LOP3.LUT R148, R141, UR16, R198, 0x96, !PT ;  /* 0x000000108d947c12 */ /* 0x000fe2000f8e96c6 */
[----:B------:R-:W-:Y:S01]  /*82b0*/  FFMA.FTZ R28, R28, c[0x0][0x23c], -R186 ;  /* 0x00008f001c1c7a23 */ /* 0x000fe200000108ba */
[C---:B------:R-:W-:Y:S01]  /*82c0*/  HMMA.16816.F32.BF16 R108, R172.reuse, R142, R108 ;  /* 0x0000008eac6c723c */ /* 0x040fe2000004186c */
[C---:B------:R-:W-:Y:S03]  /*82d0*/  FMUL.FTZ R112, R3.reuse, R112 ;  /* 0x0000007003707220 */ /* 0x040fe60000410000 */
[----:B------:R-:W-:Y:S01]  /*82e0*/  FMUL.FTZ R113, R3, R113 ;  /* 0x0000007103717220 */ /* 0x000fe20000410000 */
[C---:B------:R-:W-:Y:S01]  /*82f0*/  LOP3.LUT R149, R140.reuse, 0xffff, RZ, 0xc0, !PT ;  /* 0x0000ffff8c957812 */ /* 0x040fe200078ec0ff */
[C---:B------:R-:W-:Y:S01]  /*8300*/  FMUL.FTZ R114, R133.reuse, R114 ;  /* 0x0000007285727220 */ /* 0x040fe20000410000 */
[----:B------:R-:W-:Y:S01]  /*8310*/  LOP3.LUT R150, R140, 0xff, RZ, 0xc0, !PT ;  /* 0x000000ff8c967812 */ /* 0x000fe200078ec0ff */
[----:B------:R-:W-:Y:S01]  /*8320*/  FMUL.FTZ R115, R133, R115 ;  /* 0x0000007385737220 */ /* 0x000fe20000410000 */
[--C-:B------:R-:W-:Y:S03]  /*8330*/  SHF.R.U32.HI R152, RZ, 0x10, R140.reuse ;  /* 0x00000010ff987819 */ /* 0x100fe6000001168c */
[----:B------:R-:W-:Y:S01]  /*8340*/  FFMA.FTZ R137, R23, c[0x0][0x23c], -R185 ;  /* 0x00008f0017897a23 */ /* 0x000fe200000108b9 */
[----:B------:R-:W-:Y:S01]  /*8350*/  SHF.R.U32.HI R154, RZ, 0x18, R140 ;  /* 0x00000018ff9a7819 */ /* 0x000fe2000001168c */
[----:B-1----:R-:W-:Y:S01]  /*8360*/  FMUL.FTZ R20, R132, R160 ;  /* 0x000000a084147220 */ /* 0x002fe20000410000 */
[-C--:B-----5:R-:W-:Y:S01]  /*8370*/  HMMA.16816.F32.BF16 R112, R172, R144.reuse, R112 ;  /* 0x00000090ac70723c */ /* 0x0a0fe20000041870 */
[----:B------:R-:W-:Y:S01]  /*8380*/  FMUL.FTZ R23, R0, R163 ;  /* 0x000000a300177220 */ /* 0x000fe20000410000 */
[----:B------:R-:W1:Y:S01]  /*8390*/  LDSM.16.MT88.4 R140, [R218+0xb000] ;  /* 0x00b00000da8c783b */ /* 0x000e620000004200 */
[----:B------:R2:W-:Y:S01]  /*83a0*/  MUFU.EX2 R211, R137 ;  /* 0x0000008900d37308 */ /* 0x0005e20000000800 */
[--C-:B------:R-:W-:Y:S02]  /*83b0*/  FFMA.FTZ R27, R27, c[0x0][0x23c], -R187.reuse ;  /* 0x00008f001b1b7a23 */ /* 0x100fe400000108bb */
[----:B------:R-:W-:Y:S02]  /*83c0*/  FFMA.FTZ R26, R26, c[0x0][0x23c], -R187 ;  /* 0x00008f001a1a7a23 */ /* 0x000fe400000108bb */
[C---:B------:R-:W-:Y:S01]  /*83d0*/  HMMA.16816.F32.BF16 R20, R180.reuse, R144, R20 ;  /* 0x00000090b414723c */ /* 0x040fe20000041814 */
[----:B------:R-:W-:Y:S03]  /*83e0*/  IMAD.MOV.U32 R178, RZ, RZ, R209 ;  /* 0x000000ffffb27224 */ /* 0x000fe600078e00d1 */
[----:B------:R-:W-:Y:S01]  /*83f0*/  IMAD.MOV.U32 R179, RZ, RZ, R208 ;  /* 0x000000ffffb37224 */ /* 0x000fe200078e00d0 */
[----:B------:R3:W-:Y:S01]  /*8400*/  MUFU.EX2 R207, R27 ;  /* 0x0000001b00cf7308 */ /* 0x0007e20000000800 */
[----:B------:R-:W-:Y:S01]  /*8410*/  FFMA.FTZ R29, R29, c[0x0][0x23c], -R186 ;  /* 0x00008f001d1d7a23 */ /* 0x000fe200000108ba */
[----:B------:R-:W-:Y:S01]  /*8420*/  LOP3.LUT R145, R148, 0xff, RZ, 0xc0, !PT ;  /* 0x000000ff94917812 */ /* 0x000fe200078ec0ff */
[-C--:B------:R-:W-:Y:S01]  /*8430*/  HMMA.16816.F32.BF16 R116, R180, R146.reuse, R116 ;  /* 0x00000092b474723c */ /* 0x080fe20000041874 */
[----:B------:R-:W-:Y:S03]  /*8440*/  IMAD.MOV.U32 R177, RZ, RZ, R206 ;  /* 0x000000ffffb17224 */ /* 0x000fe600078e00ce */
[----:B------:R-:W-:Y:S01]  /*8450*/  LOP3.LUT R144, R138, 0xffff, RZ, 0xc0, !PT ;  /* 0x0000ffff8a907812 */ /* 0x000fe200078ec0ff */
[----:B------:R-:W-:Y:S02]  /*8460*/  FMUL.FTZ R124, R132, R124 ;  /* 0x0000007c847c7220 */ /* 0x000fe40000410000 */
[----:B------:R4:W5:Y:S01]  /*8470*/  MUFU.EX2 R209, R25 ;  /* 0x0000001900d17308 */ /* 0x0009620000000800 */
[C---:B------:R-:W-:Y:S01]  /*8480*/  HMMA.16816.F32.BF16 R120, R172.reuse, R146, R120 ;  /* 0x00000092ac78723c */ /* 0x040fe20000041878 */
[----:B------:R-:W-:Y:S03]  /*8490*/  IMAD.MOV.U32 R193, RZ, RZ, R205 ;  /* 0x000000ffffc17224 */ /* 0x000fe600078e00cd */
[----:B--2---:R-:W-:Y:S01]  /*84a0*/  LOP3.LUT R137, R139, UR16, R202, 0x96, !PT ;  /* 0x000000108b897c12 */ /* 0x004fe2000f8e96ca */
[----:B------:R-:W-:Y:S01]  /*84b0*/  FFMA.FTZ R30, R30, c[0x0][0x23c], -R187 ;  /* 0x00008f001e1e7a23 */ /* 0x000fe200000108bb */
[----:B------:R-:W-:Y:S01]  /*84c0*/  SHF.R.U32.HI R139, RZ, 0x8, R149 ;  /* 0x00000008ff8b7819 */ /* 0x000fe20000011695 */
[----:B------:R-:W-:Y:S01]  /*84d0*/  FFMA.FTZ R31, R31, c[0x0][0x23c], -R187 ;  /* 0x00008f001f1f7a23 */ /* 0x000fe200000108bb */
[----:B------:R-:W-:Y:S01]  /*84e0*/  SHF.R.U32.HI R149, RZ, 0x18, R138 ;  /* 0x00000018ff957819 */ /* 0x000fe2000001168a */
[----:B------:R2:W1:Y:S03]  /*84f0*/  MUFU.EX2 R208, R26 ;  /* 0x0000001a00d07308 */ /* 0x0004660000000800 */
[----:B------:R-:W-:Y:S01]  /*8500*/  SHF.R.U32.HI R138, RZ, 0x10, R148 ;  /* 0x00000010ff8a7819 */ /* 0x000fe20000011694 */
[----:B---3--:R-:W-:Y:S01]  /*8510*/  FMUL.FTZ R27, R133, R167 ;  /* 0x000000a7851b7220 */ /* 0x008fe20000410000 */
[----:B------:R-:W-:Y:S01]  /*8520*/  SHF.R.U32.HI R146, RZ, 0x8, R144 ;  /* 0x00000008ff927819 */ /* 0x000fe20000011690 */
[----:B------:R-:W-:Y:S01]  /*8530*/  FMUL.FTZ R125, R132, R125 ;  /* 0x0000007d847d7220 */ /* 0x000fe20000410000 */
[----:B------:R-:W-:Y:S01]  /*8540*/  LOP3.LUT R144, R24, 0xff, RZ, 0xc0, !PT ;  /* 0x000000ff18907812 */ /* 0x000fe200078ec0ff */
[----:B------:R-:W-:Y:S01]  /*8550*/  FMUL.FTZ R126, R0, R126 ;  /* 0x0000007e007e7220 */ /* 0x000fe20000410000 */
[----:B------:R-:W-:Y:S01]  /*8560*/  LOP3.LUT R24, R148, 0xffff, RZ, 0xc0, !PT ;  /* 0x0000ffff94187812 */ /* 0x000fe200078ec0ff */
[----:B------:R3:W-:Y:S01]  /*8570*/  MUFU.EX2 R206, R28 ;  /* 0x0000001c00ce7308 */ /* 0x0007e20000000800 */
[----:B------:R-:W-:Y:S01]  /*8580*/  SHF.R.U32.HI R148, RZ, 0x18, R148 ;  /* 0x00000018ff947819 */ /* 0x000fe20000011694 */
[----:B------:R-:W-:Y:S01]  /*8590*/  FMUL.FTZ R127, R0, R127 ;  /* 0x0000007f007f7220 */ /* 0x000fe20000410000 */
[----:B------:R-:W-:Y:S01]  /*85a0*/  LOP3.LUT R138, R138, 0xff, RZ, 0xc0, !PT ;  /* 0x000000ff8a8a7812 */ /* 0x000fe200078ec0ff */
[----:B----4-:R-:W-:Y:S01]  /*85b0*/  FMUL.FTZ R25, R3, R165 ;  /* 0x000000a503197220 */ /* 0x010fe20000410000 */
[----:B------:R-:W-:Y:S01]  /*85c0*/  PRMT R153, R150, 0x5410, R139 ;  /* 0x0000541096997816 */ /* 0x000fe2000000008b */
[C---:B------:R-:W-:Y:S01]  /*85d0*/  FMUL.FTZ R128, R132.reuse, R128 ;  /* 0x0000008084807220 */ /* 0x040fe20000410000 */
[----:B------:R-:W-:Y:S01]  /*85e0*/  PRMT R161, R151, 0x5410, R146 ;  /* 0x0000541097a17816 */ /* 0x000fe20000000092 */
[----:B------:R-:W-:Y:S01]  /*85f0*/  FMUL.FTZ R129, R132, R129 ;  /* 0x0000008184817220 */ /* 0x000fe20000410000 */
[----:B------:R-:W-:Y:S01]  /*8600*/  PRMT R162, R144, 0x5410, R149 ;  /* 0x0000541090a27816 */ /* 0x000fe20000000095 */
[----:B------:R4:W4:Y:S01]  /*8610*/  MUFU.EX2 R205, R29 ;  /* 0x0000001d00cd7308 */ /* 0x0009220000000800 */
[----:B------:R-:W-:Y:S01]  /*8620*/  PRMT R144, R138, 0x5410, R148 ;  /* 0x000054108a907816 */ /* 0x000fe20000000094 */
[----:B------:R-:W-:Y:S01]  /*8630*/  FMUL.FTZ R130, R0, R130 ;  /* 0x0000008200827220 */ /* 0x000fe20000410000 */
[----:B------:R-:W-:Y:S01]  /*8640*/  SHF.R.U32.HI R139, RZ, 0x8, R24 ;  /* 0x00000008ff8b7819 */ /* 0x000fe20000011618 */
[----:B------:R-:W-:Y:S01]  /*8650*/  FMUL.FTZ R24, R3, R164 ;  /* 0x000000a403187220 */ /* 0x000fe20000410000 */
[----:B------:R-:W5:Y:S01]  /*8660*/  LDSM.16.MT88.4 R148, [R216+0x9400] ;  /* 0x00940000d894783b */ /* 0x000f620000004200 */
[----:B--2---:R-:W-:Y:S01]  /*8670*/  FMUL.FTZ R26, R133, R166 ;  /* 0x000000a6851a7220 */ /* 0x004fe20000410000 */
[----:B------:R-:W-:Y:S01]  /*8680*/  LOP3.LUT R147, R152, 0xff, RZ, 0xc0, !PT ;  /* 0x000000ff98937812 */ /* 0x000fe200078ec0ff */
[----:B------:R-:W-:Y:S01]  /*8690*/  FMUL.FTZ R131, R0, R131 ;  /* 0x0000008300837220 */ /* 0x000fe20000410000 */
[----:B------:R-:W-:Y:S01]  /*86a0*/  SHF.R.U32.HI R138, RZ, 0x18, R137 ;  /* 0x00000018ff8a7819 */ /* 0x000fe20000011689 */
[----:B------:R2:W-:Y:S01]  /*86b0*/  MUFU.EX2 R203, R30 ;  /* 0x0000001e00cb7308 */ /* 0x0005e20000000800 */
[----:B------:R-:W-:Y:S01]  /*86c0*/  PRMT R147, R147, 0x5410, R154 ;  /* 0x0000541093937816 */ /* 0x000fe2000000009a */
[--C-:B------:R-:W-:Y:S01]  /*86d0*/  FFMA.FTZ R40, R40, c[0x0][0x23c], -R186.reuse ;  /* 0x00008f0028287a23 */ /* 0x100fe200000108ba */
[-C--:B-1----:R-:W-:Y:S01]  /*86e0*/  HMMA.16816.F32.BF16 R24, R172, R140.reuse, R24 ;  /* 0x0000008cac18723c */ /* 0x082fe20000041818 */
[----:B---3--:R-:W-:Y:S01]  /*86f0*/  LOP3.LUT R28, R137, 0xffff, RZ, 0xc0, !PT ;  /* 0x0000ffff891c7812 */ /* 0x008fe200078ec0ff */
[----:B------:R-:W-:Y:S01]  /*8700*/  FFMA.FTZ R39, R39, c[0x0][0x23c], -R185 ;  /* 0x00008f0027277a23 */ /* 0x000fe200000108b9 */
[----:B------:R-:W-:Y:S01]  /*8710*/  F2FP.BF16.PACK_AB R146, R233, R234 ;  /* 0x000000eae992723e */ /* 0x000fe200000010ff */
[----:B------:R-:W-:Y:S01]  /*8720*/  FFMA.FTZ R42, R42, c[0x0][0x23c], -R187 ;  /* 0x00008f002a2a7a23 */ /* 0x000fe200000108bb */
[----:B------:R-:W-:Y:S01]  /*8730*/  PRMT R145, R145, 0x5410, R139 ;  /* 0x0000541091917816 */ /* 0x000fe2000000008b */
[----:B------:R-:W-:Y:S01]  /*8740*/  FFMA.FTZ R56, R56, c[0x0][0x23c], -R186 ;  /* 0x00008f0038387a23 */ /* 0x000fe200000108ba */
[----:B------:R1:W3:Y:S01]  /*8750*/  MUFU.EX2 R167, R31 ;  /* 0x0000001f00a77308 */ /* 0x0002e20000000800 */
[C---:B------:R-:W-:Y:S01]  /*8760*/  HMMA.16816.F32.BF16 R124, R180.reuse, R140, R124 ;  /* 0x0000008cb47c723c */ /* 0x040fe2000004187c */
[----:B------:R-:W-:Y:S03]  /*8770*/  LOP3.LUT R139, R137, 0xff, RZ, 0xc0, !PT ;  /* 0x000000ff898b7812 */ /* 0x000fe600078ec0ff */
[----:B----4-:R-:W-:Y:S01]  /*8780*/  SHF.R.U32.HI R29, RZ, 0x10, R137 ;  /* 0x00000010ff1d7819 */ /* 0x010fe20000011689 */
[----:B------:R-:W-:Y:S01]  /*8790*/  FFMA.FTZ R48, R48, c[0x0][0x23c], -R184 ;  /* 0x00008f0030307a23 */ /* 0x000fe200000108b8 */
[----:B------:R-:W-:Y:S01]  /*87a0*/  SHF.R.U32.HI R137, RZ, 0x8, R28 ;  /* 0x00000008ff897819 */ /* 0x000fe2000001161c */
[--C-:B------:R-:W-:Y:S01]  /*87b0*/  HSET2.LE.AND R28, R153, R226.reuse, PT ;  /* 0x000000e2991c7233 */ /* 0x100fe20003803000 */
[-C--:B------:R-:W-:Y:S01]  /*87c0*/  HMMA.16816.F32.BF16 R128, R180, R142.reuse, R128 ;  /* 0x0000008eb480723c */ /* 0x080fe20000041880 */
[----:B------:R-:W-:Y:S01]  /*87d0*/  LOP3.LUT R29, R29, 0xff, RZ, 0xc0, !PT ;  /* 0x000000ff1d1d7812 */ /* 0x000fe200078ec0ff */
[----:B------:R-:W4:Y:S01]  /*87e0*/  LDSM.16.MT88.4 R152, [R218+0x9400] ;  /* 0x00940000da98783b */ /* 0x000f220000004200 */
[----:B------:R-:W-:Y:S01]  /*87f0*/  MUFU.EX2 R182, R46 ;  /* 0x0000002e00b67308 */ /* 0x000fe20000000800 */
[----:B------:R-:W-:Y:S01]  /*8800*/  LOP3.LUT R146, R28, R146, RZ, 0xc0, !PT ;  /* 0x000000921c927212 */ /* 0x000fe200078ec0ff */
[----:B------:R-:W-:Y:S01]  /*8810*/  FMUL.FTZ R28, R3, R168 ;  /* 0x000000a8031c7220 */ /* 0x000fe20000410000 */
[----:B------:R-:W-:Y:S01]  /*8820*/  PRMT R160, R29, 0x5410, R138 ;  /* 0x000054101da07816 */ /* 0x000fe2000000008a */
[----:B------:R-:W-:Y:S01]  /*8830*/  FMUL.FTZ R29, R3, R169 ;  /* 0x000000a9031d7220 */ /* 0x000fe20000410000 */
[----:B------:R-:W-:Y:S01]  /*8840*/  PRMT R141, R139, 0x5410, R137 ;  /* 0x000054108b8d7816 */ /* 0x000fe20000000089 */
[----:B--2---:R-:W-:Y:S03]  /*8850*/  FMUL.FTZ R30, R133, R170 ;  /* 0x000000aa851e7220 */ /* 0x004fe60000410000 */
[--C-:B------:R-:W-:Y:S01]  /*8860*/  HSET2.LE.AND R137, R147, R226.reuse, PT ;  /* 0x000000e293897233 */ /* 0x100fe20003803000 */
[----:B------:R-:W-:Y:S01]  /*8870*/  F2FP.BF16.PACK_AB R147, R215, R227 ;  /* 0x000000e3d793723e */ /* 0x000fe200000010ff */
[--C-:B------:R-:W-:Y:S01]  /*8880*/  HSET2.LE.AND R138, R145, R226.reuse, PT ;  /* 0x000000e2918a7233 */ /* 0x100fe20003803000 */
[----:B-1----:R-:W-:Y:S01]  /*8890*/  FMUL.FTZ R31, R133, R171 ;  /* 0x000000ab851f7220 */ /* 0x002fe20000410000 */
[--C-:B------:R-:W-:Y:S01]  /*88a0*/  HSET2.LE.AND R139, R144, R226.reuse, PT ;  /* 0x000000e2908b7233 */ /* 0x100fe20003803000 */
[----:B-----5:R-:W-:Y:S01]  /*88b0*/  F2FP.BF16.PACK_AB R140, R209, R210 ;  /* 0x000000d2d18c723e */ /* 0x020fe200000010ff */
[--C-:B------:R-:W-:Y:S01]  /*88c0*/  HSET2.LE.AND R141, R141, R226.reuse, PT ;  /* 0x000000e28d8d7233 */ /* 0x100fe20003803000 */
[----:B------:R-:W-:Y:S01]  /*88d0*/  LOP3.LUT R147, R137, R147, RZ, 0xc0, !PT ;  /* 0x0000009389937212 */ /* 0x000fe200078ec0ff */
[----:B------:R-:W-:Y:S01]  /*88e0*/  MUFU.EX2 R183, R45 ;  /* 0x0000002d00b77308 */ /* 0x000fe20000000800 */
[----:B------:R-:W-:Y:S01]  /*88f0*/  F2FP.BF16.PACK_AB R137, R207, R208 ;  /* 0x000000d0cf89723e */ /* 0x000fe200000010ff */
[----:B------:R-:W-:Y:S01]  /*8900*/  HMMA.16816.F32.BF16 R28, R172, R142, R28 ;  /* 0x0000008eac1c723c */ /* 0x000fe2000004181c */
[----:B------:R-:W-:Y:S01]  /*8910*/  F2FP.BF16.PACK_AB R144, R213, R214 ;  /* 0x000000d6d590723e */ /* 0x000fe200000010ff */
[----:B------:R-:W-:Y:S01]  /*8920*/  IMAD.MOV.U32 R168, RZ, RZ, R177 ;  /* 0x000000ffffa87224 */ /* 0x000fe200078e00b1 */
[----:B------:R-:W-:Y:S01]  /*8930*/  F2FP.BF16.PACK_AB R145, R211, R212 ;  /* 0x000000d4d391723e */ /* 0x000fe200000010ff */
[--C-:B------:R-:W-:Y:S01]  /*8940*/  FFMA.FTZ R36, R36, c[0x0][0x23c], -R184.reuse ;  /* 0x00008f0024247a23 */ /* 0x100fe200000108b8 */
[----:B------:R-:W-:Y:S01]  /*8950*/  LOP3.LUT R144, R138, R144, RZ, 0xc0, !PT ;  /* 0x000000908a907212 */ /* 0x000fe200078ec0ff */
[----:B------:R-:W-:Y:S01]  /*8960*/  FFMA.FTZ R38, R38, c[0x0][0x23c], -R185 ;  /* 0x00008f0026267a23 */ /* 0x000fe200000108b9 */
[----:B------:R-:W-:Y:S01]  /*8970*/  LOP3.LUT R145, R139, R145, RZ, 0xc0, !PT ;  /* 0x000000918b917212 */ /* 0x000fe200078ec0ff */
[--C-:B------:R-:W-:Y:S01]  /*8980*/  HSET2.LE.AND R142, R161, R226.reuse, PT ;  /* 0x000000e2a18e7233 */ /* 0x100fe20003803000 */
[----:B------:R-:W-:Y:S01]  /*8990*/  LOP3.LUT R140, R141, R140, RZ, 0xc0, !PT ;  /* 0x0000008c8d8c7212 */ /* 0x000fe200078ec0ff */
[----:B------:R-:W-:Y:S02]  /*89a0*/  MUFU.EX2 R173, R57 ;  /* 0x0000003900ad7308 */ /* 0x000fe40000000800 */
[--C-:B------:R-:W-:Y:S01]  /*89b0*/  HSET2.LE.AND R141, R160, R226.reuse, PT ;  /* 0x000000e2a08d7233 */ /* 0x100fe20003803000 */
[----:B------:R-:W-:Y:S01]  /*89c0*/  F2FP.BF16.PACK_AB R138, R205, R206 ;  /* 0x000000cecd8a723e */ /* 0x000fe200000010ff */
[-C--:B------:R-:W-:Y:S01]  /*89d0*/  HMMA.16816.F32.BF16 R4, R144, R148.reuse, R4 ;  /* 0x000000949004723c */ /* 0x080fe20000041804 */
[--C-:B------:R-:W-:Y:S01]  /*89e0*/  HSET2.LE.AND R143, R162, R226.reuse, PT ;  /* 0x000000e2a28f7233 */ /* 0x100fe20003803000 */
[----:B---3--:R-:W-:Y:S01]  /*89f0*/  F2FP.BF16.PACK_AB R139, R167, R203 ;  /* 0x000000cba78b723e */ /* 0x008fe200000010ff */
[----:B------:R-:W-:Y:S01]  /*8a00*/  FFMA.FTZ R43, R43, c[0x0][0x23c], -R187 ;  /* 0x00008f002b2b7a23 */ /* 0x000fe200000108bb */
[----:B------:R-:W-:Y:S01]  /*8a10*/  LOP3.LUT R141, R141, R137, RZ, 0xc0, !PT ;  /* 0x000000898d8d7212 */ /* 0x000fe200078ec0ff */
[--C-:B------:R-:W-:Y:S01]  /*8a20*/  FFMA.FTZ R54, R54, c[0x0][0x23c], -R185.reuse ;  /* 0x00008f0036367a23 */ /* 0x100fe200000108b9 */
[----:B------:R-:W-:Y:S01]  /*8a30*/  LOP3.LUT R142, R142, R138, RZ, 0xc0, !PT ;  /* 0x0000008a8e8e7212 */ /* 0x000fe200078ec0ff */
[----:B------:R1:W-:Y:S01]  /*8a40*/  MUFU.EX2 R202, R48 ;  /* 0x0000003000ca7308 */ /* 0x0003e20000000800 */
[----:B------:R-:W-:Y:S01]  /*8a50*/  LOP3.LUT R143, R143, R139, RZ, 0xc0, !PT ;  /* 0x0000008b8f8f7212 */ /* 0x000fe200078ec0ff */
[--C-:B------:R-:W-:Y:S03]  /*8a60*/  FFMA.FTZ R64, R64, c[0x0][0x23c], -R184.reuse ;  /* 0x00008f0040407a23 */ /* 0x100fe600000108b8 */
[--C-:B------:R-:W-:Y:S02]  /*8a70*/  FFMA.FTZ R66, R66, c[0x0][0x23c], -R185.reuse ;  /* 0x00008f0042427a23 */ /* 0x100fe400000108b9 */
[----:B------:R-:W-:Y:S01]  /*8a80*/  FFMA.FTZ R65, R65, c[0x0][0x23c], -R184 ;  /* 0x00008f0041417a23 */ /* 0x000fe200000108b8 */
[C---:B------:R-:W-:Y:S01]  /*8a90*/  HMMA.16816.F32.BF16 R8, R140.reuse, R148, R8 ;  /* 0x000000948c08723c */ /* 0x040fe20000041808 */
[--C-:B------:R-:W-:Y:S01]  /*8aa0*/  FFMA.FTZ R67, R67, c[0x0][0x23c], -R185.reuse ;  /* 0x00008f0043437a23 */ /* 0x100fe200000108b9 */
[----:B------:R-:W-:Y:S01]  /*8ab0*/  MUFU.EX2 R172, R58 ;  /* 0x0000003a00ac7308 */ /* 0x000fe20000000800 */
[----:B------:R-:W-:Y:S02]  /*8ac0*/  FFMA.FTZ R185, R55, c[0x0][0x23c], -R185 ;  /* 0x00008f0037b97a23 */ /* 0x000fe400000108b9 */
[----:B------:R-:W-:Y:S02]  /*8ad0*/  FFMA.FTZ R62, R62, c[0x0][0x23c], -R187 ;  /* 0x00008f003e3e7a23 */ /* 0x000fe400000108bb */
[----:B------:R-:W-:Y:S01]  /*8ae0*/  FFMA.FTZ R0, R0, R237, R239 ;  /* 0x000000ed00007223 */ /* 0x000fe200000100ef */
[-C--:B------:R-:W-:Y:S01]  /*8af0*/  HMMA.16816.F32.BF16 R12, R140, R150.reuse, R12 ;  /* 0x000000968c0c723c */ /* 0x080fe2000004180c */
[----:B------:R-:W-:Y:S03]  /*8b00*/  FFMA.FTZ R133, R133, R235, R252 ;  /* 0x000000eb85857223 */ /* 0x000fe600000100fc */
[----:B------:R2:W-:Y:S01]  /*8b10*/  MUFU.EX2 R166, R36 ;  /* 0x0000002400a67308 */ /* 0x0005e20000000800 */
[----:B------:R-:W-:Y:S02]  /*8b20*/  FADD.FTZ R0, R238, R0 ;  /* 0x00000000ee007221 */ /* 0x000fe40000010000 */
[----:B------:R-:W-:Y:S01]  /*8b30*/  FFMA.FTZ R132, R132, R236, R245 ;  /* 0x000000ec84847223 */ /* 0x000fe200000100f5 */
[C---:B------:R-:W-:Y:S01]  /*8b40*/  HMMA.16816.F32.BF16 R16, R144.reuse, R150, R16 ;  /* 0x000000969010723c */ /* 0x040fe20000041810 */
[----:B------:R-:W3:Y:S03]  /*8b50*/  LDSM.16.MT88.4 R148, [R218+0xa400] ;  /* 0x00a40000da94783b */ /* 0x000ee60000004200 */
[----:B-1----:R-:W-:Y:S01]  /*8b60*/  IADD3 R48, R204, 0x1, RZ ;  /* 0x00000001cc307810 */ /* 0x002fe20007ffe0ff */
[----:B------:R-:W-:Y:S01]  /*8b70*/  IMAD.MOV.U32 R204, RZ, RZ, R193 ;  /* 0x000000ffffcc7224 */ /* 0x000fe200078e00c1 */
[----:B------:R-:W-:Y:S01]  /*8b80*/  MUFU.EX2 R192, R40 ;  /* 0x0000002800c07308 */ /* 0x000fe20000000800 */
[----:B------:R-:W-:Y:S01]  /*8b90*/  FADD.FTZ R0, R248, R0 ;  /* 0x00000000f8007221 */ /* 0x000fe20000010000 */
[-C--:B----4-:R-:W-:Y:S01]  /*8ba0*/  HMMA.16816.F32.BF16 R68, R144, R152.reuse, R68 ;  /* 0x000000989044723c */ /* 0x090fe20000041844 */
[----:B------:R-:W-:Y:S03]  /*8bb0*/  LOP3.LUT R48, R225, UR23, R48, 0x96, !PT ;  /* 0x00000017e1307c12 */ /* 0x000fe6000f8e9630 */
[----:B------:R-:W-:Y:S02]  /*8bc0*/  FADD.FTZ R0, R247, R0 ;  /* 0x00000000f7007221 */ /* 0x000fe40000010000 */
[----:B------:R-:W-:Y:S02]  /*8bd0*/  IMAD.WIDE.U32 R138, R48, -0x326172a9, RZ ;  /* 0xcd9e8d57308a7825 */ /* 0x000fe400078e00ff */
[C---:B------:R-:W-:Y:S01]  /*8be0*/  HMMA.16816.F32.BF16 R72, R140.reuse, R152, R72 ;  /* 0x000000988c48723c */ /* 0x040fe20000041848 */
[----:B------:R-:W-:Y:S03]  /*8bf0*/  MUFU.EX2 R193, R39 ;  /* 0x0000002700c17308 */ /* 0x000fe60000000800 */
[----:B------:R-:W-:Y:S01]  /*8c00*/  FFMA.FTZ R48, R37, c[0x0][0x23c], -R184 ;  /* 0x00008f0025307a23 */ /* 0x000fe200000108b8 */
[----:B--2---:R-:W-:Y:S01]  /*8c10*/  LOP3.LUT R36, R139, UR15, R242, 0x96, !PT ;  /* 0x0000000f8b247c12 */ /* 0x004fe2000f8e96f2 */
[----:B------:R-:W-:Y:S01]  /*8c20*/  FFMA.FTZ R184, R53, c[0x0][0x23c], -R184 ;  /* 0x00008f0035b87a23 */ /* 0x000fe200000108b8 */
[----:B------:R-:W-:Y:S01]  /*8c30*/  LOP3.LUT R152, R195, UR13, R138, 0x96, !PT ;  /* 0x0000000dc3987c12 */ /* 0x000fe2000f8e968a */
[-C--:B------:R-:W-:Y:S01]  /*8c40*/  HMMA.16816.F32.BF16 R76, R140, R154.reuse, R76 ;  /* 0x0000009a8c4c723c */ /* 0x080fe2000004184c */
[----:B------:R-:W-:Y:S02]  /*8c50*/  LOP3.LUT R137, R139, UR15, R240, 0x96, !PT ;  /* 0x0000000f8b897c12 */ /* 0x000fe4000f8e96f0 */
[----:B------:R1:W-:Y:S01]  /*8c60*/  MUFU.EX2 R198, R48 ;  /* 0x0000003000c67308 */ /* 0x0003e20000000800 */
[----:B------:R-:W-:Y:S01]  /*8c70*/  IMAD.WIDE.U32 R152, R152, -0x2daee0ad, RZ ;  /* 0xd2511f5398987825 */ /* 0x000fe200078e00ff */
[----:B------:R-:W-:Y:S03]  /*8c80*/  LOP3.LUT R138, R197, UR13, R138, 0x96, !PT ;  /* 0x0000000dc58a7c12 */ /* 0x000fe6000f8e968a */
[C---:B------:R-:W-:Y:S01]  /*8c90*/  HMMA.16816.F32.BF16 R80, R144.reuse, R154, R80 ;  /* 0x0000009a9050723c */ /* 0x040fe20000041850 */
[----:B------:R-:W-:Y:S04]  /*8ca0*/  IMAD.WIDE.U32 R36, R36, -0x2daee0ad, RZ ;  /* 0xd2511f5324247825 */ /* 0x000fe800078e00ff */
[----:B------:R-:W-:Y:S01]  /*8cb0*/  IMAD.WIDE.U32 R138, R138, -0x2daee0ad, RZ ;  /* 0xd2511f538a8a7825 */ /* 0x000fe200078e00ff */
[----:B------:R-:W-:Y:S01]  /*8cc0*/  LOP3.LUT R153, R153, UR10, R36, 0x96, !PT ;  /* 0x0000000a99997c12 */ /* 0x000fe2000f8e9624 */
[----:B------:R2:W-:Y:S01]  /*8cd0*/  MUFU.EX2 R195, R38 ;  /* 0x0000002600c37308 */ /* 0x0005e20000000800 */
[-C--:B------:R-:W-:Y:S01]  /*8ce0*/  HMMA.16816.F32.BF16 R84, R144, R156.reuse, R84 ;  /* 0x0000009c9054723c */ /* 0x080fe20000041854 */
[----:B------:R-:W-:Y:S03]  /*8cf0*/  LOP3.LUT R37, R37, UR12, R230, 0x96, !PT ;  /* 0x0000000c25257c12 */ /* 0x000fe6000f8e96e6 */
[----:B------:R-:W-:Y:S04]  /*8d00*/  IMAD.WIDE.U32 R154, R137, -0x2daee0ad, RZ ;  /* 0xd2511f53899a7825 */ /* 0x000fe800078e00ff */
[C---:B------:R-:W-:Y:S01]  /*8d10*/  HMMA.16816.F32.BF16 R88, R140.reuse, R156, R88 ;  /* 0x0000009c8c58723c */ /* 0x040fe20000041858 */
[----:B------:R-:W-:Y:S01]  /*8d20*/  IMAD.WIDE.U32 R36, R37, -0x326172a9, RZ ;  /* 0xcd9e8d5725247825 */ /* 0x000fe200078e00ff */
[----:B------:R-:W4:Y:S01]  /*8d30*/  MUFU.EX2 R190, R42 ;  /* 0x0000002a00be7308 */ /* 0x000f220000000800 */
[----:B-1----:R-:W1:Y:S01]  /*8d40*/  LDSM.16.MT88.4 R48, [R216+0xb400] ;  /* 0x00b40000d830783b */ /* 0x002e620000004200 */
[----:B------:R-:W-:Y:S01]  /*8d50*/  LOP3.LUT R137, R155, UR12, R228, 0x96, !PT ;  /* 0x0000000c9b897c12 */ /* 0x000fe2000f8e96e4 */
[----:B------:R-:W-:Y:S01]  /*8d60*/  IMAD.MOV.U32 R197, RZ, RZ, R179 ;  /* 0x000000ffffc57224 */ /* 0x000fe200078e00b3 */
[----:B------:R-:W-:Y:S01]  /*8d70*/  LOP3.LUT R37, R37, UR11, R194, 0x96, !PT ;  /* 0x0000000b25257c12 */ /* 0x000fe2000f8e96c2 */
[----:B------:R-:W-:Y:S01]  /*8d80*/  IMAD.MOV.U32 R194, RZ, RZ, R178 ;  /* 0x000000ffffc27224 */ /* 0x000fe200078e00b2 */
[-C--:B------:R-:W-:Y:S01]  /*8d90*/  HMMA.16816.F32.BF16 R92, R140, R158.reuse, R92 ;  /* 0x0000009e8c5c723c */ /* 0x080fe2000004185c */
[----:B------:R-:W-:Y:S03]  /*8da0*/  FADD.FTZ R0, R208, R0 ;  /* 0x00000000d0007221 */ /* 0x000fe60000010000 */
[----:B------:R-:W-:Y:S01]  /*8db0*/  MUFU.EX2 R174, R56 ;  /* 0x0000003800ae7308 */ /* 0x000fe20000000800 */
[----:B------:R-:W-:Y:S01]  /*8dc0*/  FADD.FTZ R0, R207, R0 ;  /* 0x00000000cf007221 */ /* 0x000fe20000010000 */
[----:B--2---:R-:W-:Y:S02]  /*8dd0*/  LOP3.LUT R38, R139, UR10, R154, 0x96, !PT ;  /* 0x0000000a8b267c12 */ /* 0x004fe4000f8e969a */
[C---:B------:R-:W-:Y:S01]  /*8de0*/  HMMA.16816.F32.BF16 R96, R144.reuse, R158, R96 ;  /* 0x0000009e9060723c */ /* 0x040fe20000041860 */
[----:B------:R-:W-:Y:S04]  /*8df0*/  IMAD.WIDE.U32 R154, R137, -0x326172a9, RZ ;  /* 0xcd9e8d57899a7825 */ /* 0x000fe800078e00ff */
[----:B------:R-:W-:Y:S01]  /*8e00*/  IMAD.WIDE.U32 R162, R38, -0x326172a9, RZ ;  /* 0xcd9e8d5726a27825 */ /* 0x000fe200078e00ff */
[----:B------:R-:W-:Y:S01]  /*8e10*/  LOP3.LUT R39, R155, UR11, R196, 0x96, !PT ;  /* 0x0000000b9b277c12 */ /* 0x000fe2000f8e96c4 */
[----:B------:R-:W-:Y:S01]  /*8e20*/  MUFU.EX2 R189, R43 ;  /* 0x0000002b00bd7308 */ /* 0x000fe20000000800 */
[-C--:B---3--:R-:W-:Y:S01]  /*8e30*/  HMMA.16816.F32.BF16 R100, R144, R148.reuse, R100 ;  /* 0x000000949064723c */ /* 0x088fe20000041864 */
[----:B------:R-:W-:Y:S03]  /*8e40*/  IMAD.WIDE.U32 R158, R153, -0x326172a9, RZ ;  /* 0xcd9e8d57999e7825 */ /* 0x000fe600078e00ff */
[----:B------:R-:W-:Y:S01]  /*8e50*/  LOP3.LUT R137, R163, UR9, R154, 0x96, !PT ;  /* 0x00000009a3897c12 */ /* 0x000fe2000f8e969a */
[----:B------:R-:W-:Y:S01]  /*8e60*/  IMAD.MOV.U32 R163, RZ, RZ, R168 ;  /* 0x000000ffffa37224 */ /* 0x000fe200078e00a8 */
[----:B------:R-:W-:Y:S01]  /*8e70*/  LOP3.LUT R38, R159, UR9, R36, 0x96, !PT ;  /* 0x000000099f267c12 */ /* 0x000fe2000f8e9624 */
[----:B------:R-:W-:Y:S01]  /*8e80*/  IMAD.WIDE.U32 R36, R37, -0x2daee0ad, RZ ;  /* 0xd2511f5325247825 */ /* 0x000fe200078e00ff */
[C---:B------:R-:W-:Y:S01]  /*8e90*/  HMMA.16816.F32.BF16 R104, R140.reuse, R148, R104 ;  /* 0x000000948c68723c */ /* 0x040fe20000041868 */
[----:B------:R-:W-:Y:S03]  /*8ea0*/  MUFU.EX2 R175, R54 ;  /* 0x0000003600af7308 */ /* 0x000fe60000000800 */
[----:B------:R-:W-:Y:S01]  /*8eb0*/  IMAD.WIDE.U32 R156, R38, -0x2daee0ad, RZ ;  /* 0xd2511f53269c7825 */ /* 0x000fe200078e00ff */
[----:B------:R-:W-:Y:S03]  /*8ec0*/  LOP3.LUT R152, R37, UR8, R152, 0x96, !PT ;  /* 0x0000000825987c12 */ /* 0x000fe6000f8e9698 */
[-C--:B------:R-:W-:Y:S01]  /*8ed0*/  HMMA.16816.F32.BF16 R32, R140, R150.reuse, R32 ;  /* 0x000000968c20723c */ /* 0x080fe20000041820 */
[----:B------:R-:W-:Y:S02]  /*8ee0*/  LOP3.LUT R40, R157, UR6, R36, 0x96, !PT ;  /* 0x000000069d287c12 */ /* 0x000fe4000f8e9624 */
[----:B------:R-:W-:Y:S01]  /*8ef0*/  MUFU.EX2 R180, R64 ;  /* 0x0000004000b47308 */ /* 0x000fe20000000800 */
[----:B------:R-:W-:Y:S02]  /*8f00*/  FFMA.FTZ R36, R41, c[0x0][0x23c], -R186 ;  /* 0x00008f0029247a23 */ /* 0x000fe400000108ba */
[----:B------:R-:W-:Y:S02]  /*8f10*/  IMAD.WIDE.U32 R38, R39, -0x2daee0ad, RZ ;  /* 0xd2511f5327267825 */ /* 0x000fe400078e00ff */
[C---:B------:R-:W-:Y:S04]  /*8f20*/  HMMA.16816.F32.BF16 R108, R144.reuse, R150, R108 ;  /* 0x00000096906c723c */ /* 0x040fe8000004186c */
[----:B------:R-:W-:Y:S01]  /*8f30*/  IMAD.WIDE.U32 R160, R137, -0x2daee0ad, RZ ;  /* 0xd2511f5389a07825 */ /* 0x000fe200078e00ff */
[----:B------:R2:W3:Y:S01]  /*8f40*/  MUFU.EX2 R191, R36 ;  /* 0x0000002400bf7308 */ /* 0x0004e20000000800 */
[----:B------:R-:W-:Y:S02]  /*8f50*/  LOP3.LUT R137, R39, UR8, R138, 0x96, !PT ;  /* 0x0000000827897c12 */ /* 0x000fe4000f8e968a */
[-C--:B-1----:R-:W-:Y:S01]  /*8f60*/  HMMA.16816.F32.BF16 R112, R144, R48.reuse, R112 ;  /* 0x000000309070723c */ /* 0x082fe20000041870 */
[----:B------:R-:W-:Y:S03]  /*8f70*/  LOP3.LUT R138, R161, UR6, R38, 0x96, !PT ;  /* 0x00000006a18a7c12 */ /* 0x000fe6000f8e9626 */
[----:B------:R-:W-:Y:S03]  /*8f80*/  IMAD.WIDE.U32 R154, R152, -0x326172a9, RZ ;  /* 0xcd9e8d57989a7825 */ /* 0x000fe600078e00ff */
[----:B------:R-:W-:Y:S01]  /*8f90*/  MUFU.EX2 R178, R66 ;  /* 0x0000004200b27308 */ /* 0x000fe20000000800 */
[C---:B------:R-:W-:Y:S01]  /*8fa0*/  HMMA.16816.F32.BF16 R20, R140.reuse, R48, R20 ;  /* 0x000000308c14723c */ /* 0x040fe20000041814 */
[----:B------:R-:W-:Y:S04]  /*8fb0*/  IMAD.WIDE.U32 R40, R40, -0x326172a9, RZ ;  /* 0xcd9e8d5728287825 */ /* 0x000fe800078e00ff */
[----:B------:R-:W-:Y:S01]  /*8fc0*/  IMAD.WIDE.U32 R138, R138, -0x326172a9, RZ ;  /* 0xcd9e8d578a8a7825 */ /* 0x000fe200078e00ff */
[C---:B------:R-:W-:Y:S02]  /*8fd0*/  LOP3.LUT R150, R40.reuse, 0xffff, RZ, 0xc0, !PT ;  /* 0x0000ffff28967812 */ /* 0x040fe400078ec0ff */
[-C--:B------:R-:W-:Y:S01]  /*8fe0*/  HMMA.16816.F32.BF16 R116, R140, R50.reuse, R116 ;  /* 0x000000328c74723c */ /* 0x080fe20000041874 */
[----:B------:R-:W-:Y:S01]  /*8ff0*/  IMAD.WIDE.U32 R164, R137, -0x326172a9, RZ ;  /* 0xcd9e8d5789a47825 */ /* 0x000fe200078e00ff */
[----:B------:R-:W-:Y:S02]  /*9000*/  MUFU.EX2 R179, R65 ;  /* 0x0000004100b37308 */ /* 0x000fe40000000800 */
[----:B------:R-:W-:Y:S01]  /*9010*/  SHF.R.U32.HI R49, RZ, 0x10, R138 ;  /* 0x00000010ff317819 */ /* 0x000fe2000001168a */
[----:B--2---:R-:W1:Y:S01]  /*9020*/  LDSM.16.MT88.4 R36, [R218+0xb400] ;  /* 0x00b40000da24783b */ /* 0x004e620000004200 */
[----:B------:R-:W-:Y:S01]  /*9030*/  SHF.R.U32.HI R149, RZ, 0x10, R40 ;  /* 0x00000010ff957819 */ /* 0x000fe20000011628 */
[----:B------:R-:W-:Y:S01]  /*9040*/  FFMA.FTZ R186, R61, c[0x0][0x23c], -R186 ;  /* 0x00008f003dba7a23 */ /* 0x000fe200000108ba */
[C---:B------:R-:W-:Y:S01]  /*9050*/  HMMA.16816.F32.BF16 R120, R144.reuse, R50, R120 ;  /* 0x000000329078723c */ /* 0x040fe20000041878 */
[----:B------:R-:W-:Y:S03]  /*9060*/  LOP3.LUT R152, R40, 0xff, RZ, 0xc0, !PT ;  /* 0x000000ff28987812 */ /* 0x000fe600078ec0ff */
[----:B------:R-:W-:Y:S01]  /*9070*/  SHF.R.U32.HI R151, RZ, 0x18, R40 ;  /* 0x00000018ff977819 */ /* 0x000fe20000011628 */
[----:B------:R-:W-:Y:S01]  /*9080*/  IMAD.MOV.U32 R196, RZ, RZ, R176 ;  /* 0x000000ffffc47224 */ /* 0x000fe200078e00b0 */
[----:B------:R-:W-:Y:S01]  /*9090*/  LOP3.LUT R40, R41, UR17, R154, 0x96, !PT ;  /* 0x0000001129287c12 */ /* 0x000fe2000f8e969a */
[----:B------:R-:W-:Y:S01]  /*90a0*/  MUFU.EX2 R176, R52 ;  /* 0x0000003400b07308 */ /* 0x000fe20000000800 */
[C---:B------:R-:W-:Y:S01]  /*90b0*/  LOP3.LUT R41, R138.reuse, 0xffff, RZ, 0xc0, !PT ;  /* 0x0000ffff8a297812 */ /* 0x040fe200078ec0ff */
[----:B------:R-:W-:Y:S03]  /*90c0*/  FADD.FTZ R0, R203, R0 ;  /* 0x00000000cb007221 */ /* 0x000fe60000010000 */
[----:B------:R-:W-:Y:S01]  /*90d0*/  SHF.R.U32.HI R137, RZ, 0x18, R138 ;  /* 0x00000018ff897819 */ /* 0x000fe2000001168a */
[----:B------:R-:W-:Y:S01]  /*90e0*/  FADD.FTZ R0, R167, R0 ;  /* 0x00000000a7007221 */ /* 0x000fe20000010000 */
[----:B------:R-:W-:Y:S02]  /*90f0*/  SHF.R.U32.HI R42, RZ, 0x8, R41 ;  /* 0x00000008ff2a7819 */ /* 0x000fe40000011629 */
[----:B------:R-:W-:Y:S01]  /*9100*/  LOP3.LUT R41, R49, 0xff, RZ, 0xc0, !PT ;  /* 0x000000ff31297812 */ /* 0x000fe200078ec0ff */
[----:B------:R-:W-:Y:S01]  /*9110*/  MUFU.EX2 R177, R67 ;  /* 0x0000004300b17308 */ /* 0x000fe20000000800 */
[----:B------:R-:W-:Y:S01]  /*9120*/  LOP3.LUT R148, R138, 0xff, RZ, 0xc0, !PT ;  /* 0x000000ff8a947812 */ /* 0x000fe200078ec0ff */
[----:B----4-:R-:W-:Y:S01]  /*9130*/  FADD.FTZ R0, R190, R0 ;  /* 0x00000000be007221 */ /* 0x010fe20000010000 */
[----:B------:R-:W-:Y:S02]  /*9140*/  LOP3.LUT R138, R139, UR17, R164, 0x96, !PT ;  /* 0x000000118b8a7c12 */ /* 0x000fe4000f8e96a4 */
[----:B------:R-:W-:Y:S02]  /*9150*/  SHF.R.U32.HI R48, RZ, 0x8, R150 ;  /* 0x00000008ff307819 */ /* 0x000fe40000011696 */
[----:B------:R-:W-:Y:S02]  /*9160*/  PRMT R153, R41, 0x5410, R137 ;  /* 0x0000541029997816 */ /* 0x000fe40000000089 */
[----:B------:R-:W-:Y:S01]  /*9170*/  SHF.R.U32.HI R44, RZ, 0x10, R138 ;  /* 0x00000010ff2c7819 */ /* 0x000fe2000001168a */
[----:B------:R-:W-:Y:S01]  /*9180*/  MUFU.EX2 R184, R184 ;  /* 0x000000b800b87308 */ /* 0x000fe20000000800 */
[----:B------:R-:W-:Y:S02]  /*9190*/  SHF.R.U32.HI R137, RZ, 0x18, R40 ;  /* 0x00000018ff897819 */ /* 0x000fe40000011628 */
[----:B------:R-:W-:Y:S02]  /*91a0*/  LOP3.LUT R43, R149, 0xff, RZ, 0xc0, !PT ;  /* 0x000000ff952b7812 */ /* 0x000fe400078ec0ff */
[C---:B------:R-:W-:Y:S02]  /*91b0*/  LOP3.LUT R41, R40.reuse, 0xffff, RZ, 0xc0, !PT ;  /* 0x0000ffff28297812 */ /* 0x040fe400078ec0ff */
[----:B------:R-:W-:Y:S02]  /*91c0*/  LOP3.LUT R139, R40, 0xff, RZ, 0xc0, !PT ;  /* 0x000000ff288b7812 */ /* 0x000fe400078ec0ff */
[----:B------:R-:W-:Y:S01]  /*91d0*/  PRMT R150, R148, 0x5410, R42 ;  /* 0x0000541094967816 */ /* 0x000fe2000000002a */
[-C--:B-1----:R-:W-:Y:S01]  /*91e0*/  HMMA.16816.F32.BF16 R24, R144, R36.reuse, R24 ;  /* 0x000000249018723c */ /* 0x082fe20000041818 */
[----:B------:R-:W-:Y:S01]  /*91f0*/  SHF.R.U32.HI R42, RZ, 0x10, R40 ;  /* 0x00000010ff2a7819 */ /* 0x000fe20000011628 */
[----:B------:R-:W-:Y:S01]  /*9200*/  MUFU.EX2 R185, R185 ;  /* 0x000000b900b97308 */ /* 0x000fe20000000800 */
[C---:B------:R-:W-:Y:S02]  /*9210*/  LOP3.LUT R40, R138.reuse, 0xffff, RZ, 0xc0, !PT ;  /* 0x0000ffff8a287812 */ /* 0x040fe400078ec0ff */
[----:B------:R-:W-:Y:S02]  /*9220*/  LOP3.LUT R45, R138, 0xff, RZ, 0xc0, !PT ;  /* 0x000000ff8a2d7812 */ /* 0x000fe400078ec0ff */
[----:B------:R-:W-:Y:S01]  /*9230*/  PRMT R151, R43, 0x5410, R151 ;  /* 0x000054102b977816 */ /* 0x000fe20000000097 */
[C---:B------:R-:W-:Y:S01]  /*9240*/  HMMA.16816.F32.BF16 R124, R140.reuse, R36, R124 ;  /* 0x000000248c7c723c */ /* 0x040fe2000004187c */
[----:B------:R-:W-:Y:S03]  /*9250*/  SHF.R.U32.HI R138, RZ, 0x18, R138 ;  /* 0x00000018ff8a7819 */ /* 0x000fe6000001168a */
[----:B------:R-:W-:Y:S01]  /*9260*/  SHF.R.U32.HI R43, RZ, 0x8, R41 ;  /* 0x00000008ff2b7819 */ /* 0x000fe20000011629 */
[----:B------:R-:W-:Y:S01]  /*9270*/  MUFU.EX2 R186, R186 ;  /* 0x000000ba00ba7308 */ /* 0x000fe20000000800 */
[----:B------:R-:W-:Y:S02]  /*9280*/  SHF.R.U32.HI R41, RZ, 0x8, R40 ;  /* 0x00000008ff297819 */ /* 0x000fe40000011628 */
[-C--:B------:R-:W-:Y:S01]  /*9290*/  HMMA.16816.F32.BF16 R128, R140, R38.reuse, R128 ;  /* 0x000000268c80723c */ /* 0x080fe20000041880 */
[----:B------:R-:W-:Y:S01]  /*92a0*/  LOP3.LUT R40, R44, 0xff, RZ, 0xc0, !PT ;  /* 0x000000ff2c287812 */ /* 0x000fe200078ec0ff */
[----:B------:R-:W-:Y:S02]  /*92b0*/  LDSM.16.MT88.4 R140, [R216+0xa800] ;  /* 0x00a80000d88c783b */ /* 0x000fe40000004200 */
[----:B------:R-:W-:Y:S02]  /*92c0*/  PRMT R152, R152, 0x5410, R48 ;  /* 0x0000541098987816 */ /* 0x000fe40000000030 */
[----:B------:R-:W-:Y:S01]  /*92d0*/  PRMT R149, R40, 0x5410, R138 ;  /* 0x0000541028957816 */ /* 0x000fe2000000008a */
[----:B------:R-:W-:Y:S01]  /*92e0*/  FFMA.FTZ R40, R47, c[0x0][0x23c], -R187 ;  /* 0x00008f002f287a23 */ /* 0x000fe200000108bb */
[----:B------:R-:W-:Y:S01]  /*92f0*/  HMMA.16816.F32.BF16 R28, R144, R38, R28 ;  /* 0x00000026901c723c */ /* 0x000fe2000004181c */
[----:B------:R-:W-:Y:S01]  /*9300*/  LOP3.LUT R42, R42, 0xff, RZ, 0xc0, !PT ;  /* 0x000000ff2a2a7812 */ /* 0x000fe200078ec0ff */
[----:B------:R-:W1:Y:S01]  /*9310*/  LDSM.16.MT88.4 R48, [R216+0x9800] ;  /* 0x00980000d830783b */ /* 0x000e620000004200 */
[----:B------:R2:W4:Y:S01]  /*9320*/  MUFU.EX2 R181, R40 ;  /* 0x0000002800b57308 */ /* 0x0005220000000800 */
[----:B------:R-:W-:Y:S01]  /*9330*/  PRMT R148, R139, 0x5410, R43 ;  /* 0x000054108b947816 */ /* 0x000fe2000000002b */
[--C-:B------:R-:W-:Y:S01]  /*9340*/  HSET2.LE.AND R43, R151, R226.reuse, PT ;  /* 0x000000e2972b7233 */ /* 0x100fe20003803000 */
[----:B------:R-:W-:Y:S01]  /*9350*/  PRMT R139, R42, 0x5410, R137 ;  /* 0x000054102a8b7816 */ /* 0x000fe20000000089 */
[--C-:B------:R-:W-:Y:S01]  /*9360*/  HSET2.LE.AND R42, R152, R226.reuse, PT ;  /* 0x000000e2982a7233 */ /* 0x100fe20003803000 */
[----:B------:R-:W-:Y:S01]  /*9370*/  F2FP.BF16.PACK_AB R36, R201, R202 ;  /* 0x000000cac924723e */ /* 0x000fe200000010ff */
[--C-:B------:R-:W-:Y:S03]  /*9380*/  HSET2.LE.AND R39, R150, R226.reuse, PT ;  /* 0x000000e296277233 */ /* 0x100fe60003803000 */
[----:B------:R-:W-:Y:S01]  /*9390*/  F2FP.BF16.PACK_AB R37, R199, R200 ;  /* 0x000000c8c725723e */ /* 0x000fe200000010ff */
[----:B------:R-:W-:Y:S01]  /*93a0*/  FFMA.FTZ R187, R63, c[0x0][0x23c], -R187 ;  /* 0x00008f003fbb7a23 */ /* 0x000fe200000108bb */
[----:B------:R-:W-:Y:S01]  /*93b0*/  PRMT R137, R45, 0x5410, R41 ;  /* 0x000054102d897816 */ /* 0x000fe20000000029 */
[--C-:B------:R-:W-:Y:S01]  /*93c0*/  HSET2.LE.AND R41, R139, R226.reuse, PT ;  /* 0x000000e28b297233 */ /* 0x100fe20003803000 */
[----:B------:R-:W-:Y:S01]  /*93d0*/  LOP3.LUT R42, R42, R36, RZ, 0xc0, !PT ;  /* 0x000000242a2a7212 */ /* 0x000fe200078ec0ff */
[----:B------:R-:W5:Y:S01]  /*93e0*/  LDSM.16.MT88.4 R44, [R218+0x9800] ;  /* 0x00980000da2c783b */ /* 0x000f620000004200 */
[----:B------:R-:W-:Y:S01]  /*93f0*/  LOP3.LUT R43, R43, R37, RZ, 0xc0, !PT ;  /* 0x000000252b2b7212 */ /* 0x000fe200078ec0ff */
[--C-:B------:R-:W-:Y:S01]  /*9400*/  HSET2.LE.AND R137, R137, R226.reuse, PT ;  /* 0x000000e289897233 */ /* 0x100fe20003803000 */
[----:B------:R-:W-:Y:S01]  /*9410*/  F2FP.BF16.PACK_AB R36, R198, R166 ;  /* 0x000000a6c624723e */ /* 0x000fe200000010ff */
[----:B------:R-:W-:Y:S01]  /*9420*/  MUFU.EX2 R187, R187 ;  /* 0x000000bb00bb7308 */ /* 0x000fe20000000800 */
[----:B------:R-:W-:Y:S02]  /*9430*/  F2FP.BF16.PACK_AB R37, R193, R195 ;  /* 0x000000c3c125723e */ /* 0x000fe400000010ff */
[----:B---3--:R-:W-:Y:S02]  /*9440*/  F2FP.BF16.PACK_AB R138, R191, R192 ;  /* 0x000000c0bf8a723e */ /* 0x008fe400000010ff */
[----:B------:R-:W-:Y:S01]  /*9450*/  LOP3.LUT R41, R41, R37, RZ, 0xc0, !PT ;  /* 0x0000002529297212 */ /* 0x000fe200078ec0ff */
[--C-:B--2---:R-:W-:Y:S01]  /*9460*/  HSET2.LE.AND R40, R148, R226.reuse, PT ;  /* 0x000000e294287233 */ /* 0x104fe20003803000 */
[----:B----4-:R-:W-:Y:S01]  /*9470*/  F2FP.BF16.PACK_AB R139, R181, R182 ;  /* 0x000000b6b58b723e */ /* 0x010fe200000010ff */
[--C-:B------:R-:W-:Y:S01]  /*9480*/  HSET2.LE.AND R37, R149, R226.reuse, PT ;  /* 0x000000e295257233 */ /* 0x100fe20003803000 */
[----:B------:R-:W-:Y:S02]  /*9490*/  F2FP.BF16.PACK_AB R38, R189, R190 ;  /* 0x000000bebd26723e */ /* 0x000fe400000010ff */
[----:B------:R-:W-:Y:S02]  /*94a0*/  LOP3.LUT R40, R40, R36, RZ, 0xc0, !PT ;  /* 0x0000002428287212 */ /* 0x000fe400078ec0ff */
[----:B------:R-:W-:Y:S01]  /*94b0*/  LOP3.LUT R36, R137, R138, RZ, 0xc0, !PT ;  /* 0x0000008a89247212 */ /* 0x000fe200078ec0ff */
[--C-:B------:R-:W-:Y:S01]  /*94c0*/  HSET2.LE.AND R138, R153, R226.reuse, PT ;  /* 0x000000e2998a7233 */ /* 0x100fe20003803000 */
[----:B------:R-:W-:Y:S02]  /*94d0*/  F2FP.BF16.PACK_AB R137, R183, R188 ;  /* 0x000000bcb789723e */ /* 0x000fe400000010ff */
[----:B------:R-:W-:Y:S02]  /*94e0*/  LOP3.LUT R52, R155, UR7, R158, 0x96, !PT ;  /* 0x000000079b347c12 */ /* 0x000fe4000f8e969e */
[----:B------:R-:W-:Y:S01]  /*94f0*/  LDSM.16.MT88.4 R152, [R216+0x9c00] ;  /* 0x009c0000d898783b */ /* 0x000fe20000004200 */
[----:B------:R-:W-:Y:S01]  /*9500*/  LOP3.LUT R37, R37, R38, RZ, 0xc0, !PT ;  /* 0x0000002625257212 */ /* 0x000fe200078ec0ff */
[-C--:B-1----:R-:W-:Y:S01]  /*9510*/  HMMA.16816.F32.BF16 R4, R40, R48.reuse, R4 ;  /* 0x000000302804723c */ /* 0x082fe20000041804 */
[----:B------:R-:W-:Y:S01]  /*9520*/  LOP3.LUT R38, R39, R137, RZ, 0xc0, !PT ;  /* 0x0000008927267212 */ /* 0x000fe200078ec0ff */
[----:B------:R-:W-:Y:S01]  /*9530*/  IMAD.WIDE.U32 R52, R52, -0x2daee0ad, RZ ;  /* 0xd2511f5334347825 */ /* 0x000fe200078e00ff */
[----:B------:R-:W-:Y:S01]  /*9540*/  LOP3.LUT R39, R138, R139, RZ, 0xc0, !PT ;  /* 0x0000008b8a277212 */ /* 0x000fe200078ec0ff */
[----:B------:R1:W-:Y:S01]  /*9550*/  MUFU.EX2 R137, R62 ;  /* 0x0000003e00897308 */ /* 0x0003e20000000800 */
[----:B------:R-:W-:Y:S02]  /*9560*/  LOP3.LUT R54, R165, UR7, R162, 0x96, !PT ;  /* 0x00000007a5367c12 */ /* 0x000fe4000f8e96a2 */
[----:B------:R-:W-:Y:S02]  /*9570*/  SHF.R.U32.HI R57, RZ, 0x10, R52 ;  /* 0x00000010ff397819 */ /* 0x000fe40000011634 */
[----:B------:R-:W-:Y:S01]  /*9580*/  LOP3.LUT R56, R53, UR16, R156, 0x96, !PT ;  /* 0x0000001035387c12 */ /* 0x000fe2000f8e969c */
[C---:B------:R-:W-:Y:S02]  /*9590*/  HMMA.16816.F32.BF16 R8, R36.reuse, R48, R8 ;  /* 0x000000302408723c */ /* 0x040fe40000041808 */
[----:B------:R-:W-:Y:S01]  /*95a0*/  IMAD.WIDE.U32 R54, R54, -0x2daee0ad, RZ ;  /* 0xd2511f5336367825 */ /* 0x000fe200078e00ff */
[C---:B------:R-:W-:Y:S01]  /*95b0*/  LOP3.LUT R53, R52.reuse, 0xffff, RZ, 0xc0, !PT ;  /* 0x0000ffff34357812 */ /* 0x040fe200078ec0ff */
[----:B------:R2:W3:Y:S01]  /*95c0*/  MUFU.EX2 R139, R59 ;  /* 0x0000003b008b7308 */ /* 0x0004e20000000800 */
[----:B------:R-:W-:Y:S02]  /*95d0*/  SHF.R.U32.HI R64, RZ, 0x18, R52 ;  /* 0x00000018ff407819 */ /* 0x000fe40000011634 */
[----:B------:R-:W-:Y:S01]  /*95e0*/  SHF.R.U32.HI R58, RZ, 0x10, R54 ;  /* 0x00000010ff3a7819 */ /* 0x000fe20000011636 */
[-C--:B------:R-:W-:Y:S01]  /*95f0*/  HMMA.16816.F32.BF16 R12, R36, R50.reuse, R12 ;  /* 0x00000032240c723c */ /* 0x080fe2000004180c */
[----:B------:R-:W-:Y:S03]  /*9600*/  LOP3.LUT R66, R52, 0xff, RZ, 0xc0, !PT ;  /* 0x000000ff34427812 */ /* 0x000fe600078ec0ff */
[----:B------:R-:W-:Y:S02]  /*9610*/  LOP3.LUT R52, R55, UR16, R160, 0x96, !PT ;  /* 0x0000001037347c12 */ /* 0x000fe4000f8e96a0 */
[----:B------:R4:W2:Y:S01]  /*9620*/  MUFU.EX2 R138, R60 ;  /* 0x0000003c008a7308 */ /* 0x0008a20000000800 */
[C---:B------:R-:W-:Y:S01]  /*9630*/  LOP3.LUT R55, R54.reuse, 0xffff, RZ, 0xc0, !PT ;  /* 0x0000ffff36377812 */ /* 0x040fe200078ec0ff */
[C---:B------:R-:W-:Y:S01]  /*9640*/  HMMA.16816.F32.BF16 R16, R40.reuse, R50, R16 ;  /* 0x000000322810723c */ /* 0x040fe20000041810 */
[----:B------:R-:W2:Y:S03]  /*9650*/  LDSM.16.MT88.4 R48, [R218+0xa800] ;  /* 0x00a80000da30783b */ /* 0x000ea60000004200 */
[----:B------:R-:W-:Y:S01]  /*9660*/  LOP3.LUT R67, R54, 0xff, RZ, 0xc0, !PT ;  /* 0x000000ff36437812 */ /* 0x000fe200078ec0ff */
[----:B-1----:R-:W-:Y:S01]  /*9670*/  FFMA.FTZ R62, R3, R232, R246 ;  /* 0x000000e8033e7223 */ /* 0x002fe200000100f6 */
[----:B------:R-:W-:Y:S02]  /*9680*/  SHF.R.U32.HI R65, RZ, 0x18, R54 ;  /* 0x00000018ff417819 */ /* 0x000fe40000011636 */
[-C--:B-----5:R-:W-:Y:S01]  /*9690*/  HMMA.16816.F32.BF16 R68, R40, R44.reuse, R68 ;  /* 0x0000002c2844723c */ /* 0x0a0fe20000041844 */
[----:B------:R-:W-:Y:S03]  /*96a0*/  SHF.R.U32.HI R54, RZ, 0x8, R55 ;  /* 0x00000008ff367819 */ /* 0x000fe60000011637 */
[----:B------:R-:W-:Y:S02]  /*96b0*/  LOP3.LUT R55, R56, 0xff, RZ, 0xc0, !PT ;  /* 0x000000ff38377812 */ /* 0x000fe400078ec0ff */
[----:B------:R-:W-:Y:S02]  /*96c0*/  PRMT R67, R67, 0x5410, R54 ;  /* 0x0000541043437816 */ /* 0x000fe40000000036 */
[C---:B------:R-:W-:Y:S01]  /*96d0*/  HMMA.16816.F32.BF16 R72, R36.reuse, R44, R72 ;  /* 0x0000002c2448723c */ /* 0x040fe20000041848 */
[----:B------:R-:W-:Y:S03]  /*96e0*/  LOP3.LUT R54, R52, 0xff, RZ, 0xc0, !PT ;  /* 0x000000ff34367812 */ /* 0x000fe600078ec0ff */
[----:B------:R-:W-:Y:S04]  /*96f0*/  F2FP.BF16.PACK_AB R3, R177, R178 ;  /* 0x000000b2b103723e */ /* 0x000fe800000010ff */
[-C--:B------:R-:W-:Y:S08]  /*9700*/  HMMA.16816.F32.BF16 R76, R36, R46.reuse, R76 ;  /* 0x0000002e244c723c */ /* 0x080ff0000004184c */
[C---:B------:R-:W-:Y:S01]  /*9710*/  HMMA.16816.F32.BF16 R80, R40.reuse, R46, R80 ;  /* 0x0000002e2850723c */ /* 0x040fe20000041850 */
[----:B------:R-:W1:Y:S07]  /*9720*/  LDSM.16.MT88.4 R44, [R216+0xb800] ;  /* 0x00b80000d82c783b */ /* 0x000e6e0000004200 */
[-C--:B------:R-:W-:Y:S08]  /*9730*/  HMMA.16816.F32.BF16 R84, R40, R140.reuse, R84 ;  /* 0x0000008c2854723c */ /* 0x080ff00000041854 */
[C---:B------:R-:W-:Y:S08]  /*9740*/  HMMA.16816.F32.BF16 R88, R36.reuse, R140, R88 ;  /* 0x0000008c2458723c */ /* 0x040ff00000041858 */
[-C--:B------:R-:W-:Y:S08]  /*9750*/  HMMA.16816.F32.BF16 R92, R36, R142.reuse, R92 ;  /* 0x0000008e245c723c */ /* 0x080ff0000004185c */
[C---:B------:R-:W-:Y:S08]  /*9760*/  HMMA.16816.F32.BF16 R96, R40.reuse, R142, R96 ;  /* 0x0000008e2860723c */ /* 0x040ff00000041860 */
[-C--:B--2---:R-:W-:Y:S08]  /*9770*/  HMMA.16816.F32.BF16 R100, R40, R48.reuse, R100 ;  /* 0x000000302864723c */ /* 0x084ff00000041864 */
[C---:B------:R-:W-:Y:S08]  /*9780*/  HMMA.16816.F32.BF16 R104, R36.reuse, R48, R104 ;  /* 0x000000302468723c */ /* 0x040ff00000041868 */
[-C--:B------:R-:W-:Y:S08]  /*9790*/  HMMA.16816.F32.BF16 R32, R36, R50.reuse, R32 ;  /* 0x000000322420723c */ /* 0x080ff00000041820 */
[C---:B------:R-:W-:Y:S01]  /*97a0*/  HMMA.16816.F32.BF16 R108, R40.reuse, R50, R108 ;  /* 0x00000032286c723c */ /* 0x040fe2000004186c */
[----:B------:R-:W2:Y:S07]  /*97b0*/  LDSM.16.MT88.4 R48, [R218+0xb800] ;  /* 0x00b80000da30783b */ /* 0x000eae0000004200 */
[-C--:B-1----:R-:W-:Y:S08]  /*97c0*/  HMMA.16816.F32.BF16 R112, R40, R44.reuse, R112 ;  /* 0x0000002c2870723c */ /* 0x082ff00000041870 */
[C---:B------:R-:W-:Y:S07]  /*97d0*/  HMMA.16816.F32.BF16 R20, R36.reuse, R44, R20 ;  /* 0x0000002c2414723c */ /* 0x040fee0000041814 */
[----:B------:R-:W-:Y:S01]  /*97e0*/  LOP3.LUT R45, R57, 0xff, RZ, 0xc0, !PT ;  /* 0x000000ff392d7812 */ /* 0x000fe200078ec0ff */
[-C--:B------:R-:W-:Y:S01]  /*97f0*/  HMMA.16816.F32.BF16 R116, R36, R46.reuse, R116 ;  /* 0x0000002e2474723c */ /* 0x080fe20000041874 */
[----:B------:R-:W-:Y:S03]  /*9800*/  SHF.R.U32.HI R44, RZ, 0x8, R53 ;  /* 0x00000008ff2c7819 */ /* 0x000fe60000011635 */
[----:B------:R-:W-:Y:S02]  /*9810*/  LOP3.LUT R53, R58, 0xff, RZ, 0xc0, !PT ;  /* 0x000000ff3a357812 */ /* 0x000fe400078ec0ff */
[----:B------:R-:W-:Y:S02]  /*9820*/  PRMT R64, R45, 0x5410, R64 ;  /* 0x000054102d407816 */ /* 0x000fe40000000040 */
[C---:B------:R-:W-:Y:S01]  /*9830*/  HMMA.16816.F32.BF16 R120, R40.reuse, R46, R120 ;  /* 0x0000002e2878723c */ /* 0x040fe20000041878 */
[----:B------:R-:W-:Y:S03]  /*9840*/  LOP3.LUT R45, R56, 0xffff, RZ, 0xc0, !PT ;  /* 0x0000ffff382d7812 */ /* 0x000fe600078ec0ff */
[----:B------:R-:W-:Y:S01]  /*9850*/  PRMT R65, R53, 0x5410, R65 ;  /* 0x0000541035417816 */ /* 0x000fe20000000041 */
[--C-:B------:R-:W-:Y:S01]  /*9860*/  HSET2.LE.AND R171, R64, R226.reuse, PT ;  /* 0x000000e240ab7233 */ /* 0x100fe20003803000 */
[----:B------:R-:W-:Y:S02]  /*9870*/  SHF.R.U32.HI R53, RZ, 0x10, R52 ;  /* 0x00000010ff357819 */ /* 0x000fe40000011634 */
[----:B------:R-:W-:Y:S01]  /*9880*/  SHF.R.U32.HI R47, RZ, 0x8, R45 ;  /* 0x00000008ff2f7819 */ /* 0x000fe2000001162d */
[-C--:B--2---:R-:W-:Y:S03]  /*9890*/  HMMA.16816.F32.BF16 R24, R40, R48.reuse, R24 ;  /* 0x000000302818723c */ /* 0x084fe60000041818 */
[----:B------:R-:W-:Y:S02]  /*98a0*/  PRMT R168, R55, 0x5410, R47 ;  /* 0x0000541037a87816 */ /* 0x000fe4000000002f */
[--C-:B------:R-:W-:Y:S02]  /*98b0*/  SHF.R.U32.HI R46, RZ, 0x10, R56.reuse ;  /* 0x00000010ff2e7819 */ /* 0x100fe40000011638 */
[----:B------:R-:W-:Y:S01]  /*98c0*/  SHF.R.U32.HI R56, RZ, 0x18, R56 ;  /* 0x00000018ff387819 */ /* 0x000fe20000011638 */
[C---:B------:R-:W-:Y:S01]  /*98d0*/  HMMA.16816.F32.BF16 R124, R36.reuse, R48, R124 ;  /* 0x00000030247c723c */ /* 0x040fe2000004187c */
[----:B------:R-:W-:Y:S03]  /*98e0*/  PRMT R66, R66, 0x5410, R44 ;  /* 0x0000541042427816 */ /* 0x000fe6000000002c */
[----:B------:R-:W-:Y:S01]  /*98f0*/  LOP3.LUT R44, R52, 0xffff, RZ, 0xc0, !PT ;  /* 0x0000ffff342c7812 */ /* 0x000fe200078ec0ff */
[--C-:B------:R-:W-:Y:S01]  /*9900*/  HSET2.LE.AND R168, R168, R226.reuse, PT ;  /* 0x000000e2a8a87233 */ /* 0x100fe20003803000 */
[----:B------:R-:W-:Y:S01]  /*9910*/  LOP3.LUT R46, R46, 0xff, RZ, 0xc0, !PT ;  /* 0x000000ff2e2e7812 */ /* 0x000fe200078ec0ff */
[--C-:B------:R-:W-:Y:S01]  /*9920*/  HSET2.LE.AND R170, R66, R226.reuse, PT ;  /* 0x000000e242aa7233 */ /* 0x100fe20003803000 */
[-C--:B------:R-:W-:Y:S01]  /*9930*/  HMMA.16816.F32.BF16 R128, R36, R50.reuse, R128 ;  /* 0x000000322480723c */ /* 0x080fe20000041880 */
[----:B------:R-:W-:Y:S03]  /*9940*/  SHF.R.U32.HI R45, RZ, 0x8, R44 ;  /* 0x00000008ff2d7819 */ /* 0x000fe6000001162c */
[----:B------:R-:W-:Y:S02]  /*9950*/  PRMT R169, R46, 0x5410, R56 ;  /* 0x000054102ea97816 */ /* 0x000fe40000000038 */
[----:B------:R-:W-:Y:S01]  /*9960*/  SHF.R.U32.HI R52, RZ, 0x18, R52 ;  /* 0x00000018ff347819 */ /* 0x000fe20000011634 */
[----:B------:R-:W-:Y:S01]  /*9970*/  LDSM.16.MT88.4 R56, [R218+0xac00] ;  /* 0x00ac0000da38783b */ /* 0x000fe20000004200 */
[----:B------:R-:W-:Y:S01]  /*9980*/  HMMA.16816.F32.BF16 R28, R40, R50, R28 ;  /* 0x00000032281c723c */ /* 0x000fe2000004181c */
[----:B------:R-:W-:Y:S03]  /*9990*/  LOP3.LUT R44, R53, 0xff, RZ, 0xc0, !PT ;  /* 0x000000ff352c7812 */ /* 0x000fe600078ec0ff */
[----:B----4-:R-:W-:Y:S01]  /*99a0*/  PRMT R60, R54, 0x5410, R45 ;  /* 0x00005410363c7816 */ /* 0x010fe2000000002d */
[--C-:B------:R-:W-:Y:S01]  /*99b0*/  HSET2.LE.AND R169, R169, R226.reuse, PT ;  /* 0x000000e2a9a97233 */ /* 0x100fe20003803000 */
[----:B------:R-:W-:Y:S01]  /*99c0*/  F2FP.BF16.PACK_AB R48, R179, R180 ;  /* 0x000000b4b330723e */ /* 0x000fe200000010ff */
[----:B------:R-:W-:Y:S01]  /*99d0*/  LDSM.16.MT88.4 R40, [R216+0xbc00] ;  /* 0x00bc0000d828783b */ /* 0x000fe20000004200 */
[----:B------:R-:W-:Y:S01]  /*99e0*/  F2FP.BF16.PACK_AB R36, R184, R176 ;  /* 0x000000b0b824723e */ /* 0x000fe200000010ff */
[--C-:B------:R-:W-:Y:S03]  /*99f0*/  HSET2.LE.AND R38, R60, R226.reuse, PT ;  /* 0x000000e23c267233 */ /* 0x100fe60003803000 */
[----:B------:R-:W-:Y:S02]  /*9a00*/  F2FP.BF16.PACK_AB R37, R185, R175 ;  /* 0x000000afb925723e */ /* 0x000fe400000010ff */
[----:B------:R-:W-:Y:S02]  /*9a10*/  PRMT R61, R44, 0x5410, R52 ;  /* 0x000054102c3d7816 */ /* 0x000fe40000000034 */
[----:B------:R-:W1:Y:S01]  /*9a20*/  LDSM.16.MT88.4 R44, [R218+0x9c00] ;  /* 0x009c0000da2c783b */ /* 0x000e620000004200 */
[----:B------:R-:W-:Y:S02]  /*9a30*/  F2FP.BF16.PACK_AB R39, R173, R174 ;  /* 0x000000aead27723e */ /* 0x000fe400000010ff */
[----:B------:R-:W-:Y:S01]  /*9a40*/  LOP3.LUT R170, R170, R48, RZ, 0xc0, !PT ;  /* 0x00000030aaaa7212 */ /* 0x000fe200078ec0ff */
[--C-:B------:R-:W-:Y:S01]  /*9a50*/  HSET2.LE.AND R48, R65, R226.reuse, PT ;  /* 0x000000e241307233 */ /* 0x100fe20003803000 */
[----:B------:R-:W-:Y:S02]  /*9a60*/  LOP3.LUT R171, R171, R3, RZ, 0xc0, !PT ;  /* 0x00000003abab7212 */ /* 0x000fe400078ec0ff */
[----:B------:R-:W-:Y:S01]  /*9a70*/  LOP3.LUT R168, R168, R36, RZ, 0xc0, !PT ;  /* 0x00000024a8a87212 */ /* 0x000fe200078ec0ff */
[----:B------:R-:W2:Y:S01]  /*9a80*/  LDSM.16.MT88.4 R52, [R216+0xac00] ;  /* 0x00ac0000d834783b */ /* 0x000ea20000004200 */
[----:B------:R-:W-:Y:S01]  /*9a90*/  LOP3.LUT R169, R169, R37, RZ, 0xc0, !PT ;  /* 0x00000025a9a97212 */ /* 0x000fe200078ec0ff */
[--C-:B------:R-:W-:Y:S01]  /*9aa0*/  HSET2.LE.AND R37, R61, R226.reuse, PT ;  /* 0x000000e23d257233 */ /* 0x100fe20003803000 */
[----:B------:R-:W-:Y:S01]  /*9ab0*/  LOP3.LUT R36, R38, R39, RZ, 0xc0, !PT ;  /* 0x0000002726247212 */ /* 0x000fe200078ec0ff */
[----:B------:R-:W-:Y:S01]  /*9ac0*/  HSET2.LE.AND R38, R67, R226, PT ;  /* 0x000000e243267233 */ /* 0x000fe20003803000 */
[----:B---3--:R-:W-:Y:S02]  /*9ad0*/  F2FP.BF16.PACK_AB R3, R139, R172 ;  /* 0x000000ac8b03723e */ /* 0x008fe400000010ff */
[----:B------:R-:W-:Y:S01]  /*9ae0*/  F2FP.BF16.PACK_AB R39, R186, R138 ;  /* 0x0000008aba27723e */ /* 0x000fe200000010ff */
[-C--:B------:R-:W-:Y:S01]  /*9af0*/  HMMA.16816.F32.BF16 R140, R168, R152.reuse, R4 ;  /* 0x00000098a88c723c */ /* 0x080fe20000041804 */
[----:B------:R-:W-:Y:S01]  /*9b00*/  F2FP.BF16.PACK_AB R49, R187, R137 ;  /* 0x00000089bb31723e */ /* 0x000fe200000010ff */
[----:B------:R-:W3:Y:S01]  /*9b10*/  LDSM.16.MT88.4 R4, [R218+0xbc00] ;  /* 0x00bc0000da04783b */ /* 0x000ee20000004200 */
[----:B------:R-:W-:Y:S01]  /*9b20*/  LOP3.LUT R37, R37, R3, RZ, 0xc0, !PT ;  /* 0x0000000325257212 */ /* 0x000fe200078ec0ff */
[----:B------:R-:W-:Y:S01]  /*9b30*/  FADD.FTZ R3, R251, R133 ;  /* 0x00000085fb037221 */ /* 0x000fe20000010000 */
[----:B------:R-:W-:Y:S02]  /*9b40*/  LOP3.LUT R38, R38, R39, RZ, 0xc0, !PT ;  /* 0x0000002726267212 */ /* 0x000fe400078ec0ff */
[----:B------:R-:W-:Y:S01]  /*9b50*/  LOP3.LUT R39, R48, R49, RZ, 0xc0, !PT ;  /* 0x0000003130277212 */ /* 0x000fe200078ec0ff */
[----:B------:R-:W-:Y:S04]  /*9b60*/  FADD.FTZ R3, R197, R3 ;  /* 0x00000003c5037221 */ /* 0x000fe80000010000 */
[----:B------:R-:W-:Y:S02]  /*9b70*/  FADD.FTZ R3, R204, R3 ;  /* 0x00000003cc037221 */ /* 0x000fe40000010000 */
[C---:B------:R-:W-:Y:S02]  /*9b80*/  HMMA.16816.F32.BF16 R144, R36.reuse, R152, R8 ;  /* 0x000000982490723c */ /* 0x040fe40000041808 */
[----:B------:R-:W-:Y:S04]  /*9b90*/  FADD.FTZ R3, R212, R3 ;  /* 0x00000003d4037221 */ /* 0x000fe80000010000 */
[----:B------:R-:W-:Y:S02]  /*9ba0*/  FADD.FTZ R3, R211, R3 ;  /* 0x00000003d3037221 */ /* 0x000fe40000010000 */
[-C--:B------:R-:W-:Y:S01]  /*9bb0*/  HMMA.16816.F32.BF16 R148, R36, R154.reuse, R12 ;  /* 0x0000009a2494723c */ /* 0x080fe2000004180c */
[----:B------:R-:W-:Y:S03]  /*9bc0*/  FADD.FTZ R8, R163, R62 ;  /* 0x0000003ea3087221 */ /* 0x000fe60000010000 */
[----:B------:R-:W-:Y:S02]  /*9bd0*/  FADD.FTZ R9, R244, R132 ;  /* 0x00000084f4097221 */ /* 0x000fe40000010000 */
[----:B------:R-:W-:Y:S02]  /*9be0*/  FADD.FTZ R8, R196, R8 ;  /* 0x00000008c4087221 */ /* 0x000fe40000010000 */
[C---:B------:R-:W-:Y:S01]  /*9bf0*/  HMMA.16816.F32.BF16 R152, R168.reuse, R154, R16 ;  /* 0x0000009aa898723c */ /* 0x040fe20000041810 */
[----:B------:R-:W-:Y:S03]  /*9c00*/  FADD.FTZ R9, R250, R9 ;  /* 0x00000009fa097221 */ /* 0x000fe60000010000 */
[----:B------:R-:W-:Y:S02]  /*9c10*/  FADD.FTZ R8, R194, R8 ;  /* 0x00000008c2087221 */ /* 0x000fe40000010000 */
[----:B------:R-:W-:Y:S02]  /*9c20*/  FADD.FTZ R9, R249, R9 ;  /* 0x00000009f9097221 */ /* 0x000fe40000010000 */
[-C--:B-1----:R-:W-:Y:S01]  /*9c30*/  HMMA.16816.F32.BF16 R68, R168, R44.reuse, R68 ;  /* 0x0000002ca844723c */ /* 0x082fe20000041844 */
[----:B------:R-:W-:Y:S03]  /*9c40*/  FADD.FTZ R8, R214, R8 ;  /* 0x00000008d6087221 */ /* 0x000fe60000010000 */
[----:B------:R-:W-:Y:S02]  /*9c50*/  FADD.FTZ R9, R210, R9 ;  /* 0x00000009d2097221 */ /* 0x000fe40000010000 */
[----:B------:R-:W-:Y:S02]  /*9c60*/  FADD.FTZ R8, R213, R8 ;  /* 0x00000008d5087221 */ /* 0x000fe40000010000 */
[C---:B------:R-:W-:Y:S01]  /*9c70*/  HMMA.16816.F32.BF16 R72, R36.reuse, R44, R72 ;  /* 0x0000002c2448723c */ /* 0x040fe20000041848 */
[----:B------:R-:W-:Y:S03]  /*9c80*/  FADD.FTZ R9, R209, R9 ;  /* 0x00000009d1097221 */ /* 0x000fe60000010000 */
[----:B------:R-:W-:Y:S02]  /*9c90*/  FADD.FTZ R8, R234, R8 ;  /* 0x00000008ea087221 */ /* 0x000fe40000010000 */
        /* <DEDUP_REMOVED lines=9> */
[-C--:B--2---:R-:W-:Y:S01]  /*9d30*/  HMMA.16816.F32.BF16 R84, R168, R52.reuse, R84 ;  /* 0x00000034a854723c */ /* 0x084fe20000041854 */
        /* <DEDUP_REMOVED lines=10> */
[----:B------:R-:W-:Y:S02]  /*9de0*/  IMAD.MOV.U32 R132, RZ, RZ, R135 ;  /* 0x000000ffff847224 */ /* 0x000fe400078e0087 */
[C---:B------:R-:W-:Y:S01]  /*9df0*/  HMMA.16816.F32.BF16 R96, R168.reuse, R54, R96 ;  /* 0x00000036a860723c */ /* 0x040fe20000041860 */
[----:B------:R-:W-:Y:S07]  /*9e00*/  FADD.FTZ R3, R175, R3 ;  /* 0x00000003af037221 */ /* 0x000fee0000010000 */
        /* <DEDUP_REMOVED lines=8> */
[-C--:B---3--:R-:W-:Y:S08]  /*9e90*/  HMMA.16816.F32.BF16 R164, R168, R4.reuse, R24 ;  /* 0x00000004a8a4723c */ /* 0x088ff00000041818 */
[C---:B------:R-:W-:Y:S07]  /*9ea0*/  HMMA.16816.F32.BF16 R124, R36.reuse, R4, R124 ;  /* 0x00000004247c723c */ /* 0x040fee000004187c */
[----:B------:R-:W-:Y:S01]  /*9eb0*/  FADD.FTZ R4, R202, R11 ;  /* 0x0000000bca047221 */ /* 0x000fe20000010000 */
[-C--:B------:R-:W-:Y:S01]  /*9ec0*/  HMMA.16816.F32.BF16 R128, R36, R6.reuse, R128 ;  /* 0x000000062480723c */ /* 0x080fe20000041880 */
[----:B------:R-:W-:Y:S03]  /*9ed0*/  FADD.FTZ R5, R182, R8 ;  /* 0x00000008b6057221 */ /* 0x000fe60000010000 */
[----:B------:R-:W-:Y:S02]  /*9ee0*/  FADD.FTZ R4, R201, R4 ;  /* 0x00000004c9047221 */ /* 0x000fe40000010000 */
[----:B------:R-:W-:Y:S02]  /*9ef0*/  FADD.FTZ R8, R183, R0 ;  /* 0x00000000b7087221 */ /* 0x000fe40000010000 */
[----:B------:R-:W-:Y:S01]  /*9f00*/  FADD.FTZ R0, R181, R5 ;  /* 0x00000005b5007221 */ /* 0x000fe20000010000 */
[----:B------:R-:W-:Y:S03]  /*9f10*/  HMMA.16816.F32.BF16 R168, R168, R6, R28 ;  /* 0x00000006a8a8723c */ /* 0x000fe6000004181c */
[----:B------:R-:W-:Y:S02]  /*9f20*/  FADD.FTZ R4, R176, R4 ;  /* 0x00000004b0047221 */ /* 0x000fe40000010000 */
[----:B------:R-:W-:Y:S02]  /*9f30*/  FADD.FTZ R5, R174, R8 ;  /* 0x00000008ae057221 */ /* 0x000fe40000010000 */
[----:B------:R-:W-:Y:S02]  /*9f40*/  FADD.FTZ R0, R172, R0 ;  /* 0x00000000ac007221 */ /* 0x000fe40000010000 */
[----:B------:R-:W-:Y:S03]  /*9f50*/  FADD.FTZ R8, R184, R4 ;  /* 0x00000004b8087221 */ /* 0x000fe60000010000 */
[----:B------:R-:W-:Y:S02]  /*9f60*/  FADD.FTZ R4, R185, R3 ;  /* 0x00000003b9047221 */ /* 0x000fe40000010000 */
[----:B------:R-:W-:Y:S02]  /*9f70*/  FADD.FTZ R3, R173, R5 ;  /* 0x00000005ad037221 */ /* 0x000fe40000010000 */
[----:B------:R-:W-:Y:S02]  /*9f80*/  FADD.FTZ R0, R139, R0 ;  /* 0x000000008b007221 */ /* 0x000fe40000010000 */
[----:B------:R-:W-:Y:S02]  /*9f90*/  FADD.FTZ R6, R178, R4 ;  /* 0x00000004b2067221 */ /* 0x000fe40000010000 */
[----:B------:R-:W-:Y:S02]  /*9fa0*/  FADD.FTZ R4, R138, R3 ;  /* 0x000000038a047221 */ /* 0x000fe40000010000 */
[----:B------:R-:W-:Y:S01]  /*9fb0*/  FADD.FTZ R3, R137, R0 ;  /* 0x0000000089037221 */ /* 0x000fe20000010000 */
[----:B------:R-:W-:Y:S01]  /*9fc0*/  IADD3 R0, R223, -0x1, RZ ;  /* 0xffffffffdf007810 */ /* 0x000fe20007ffe0ff */
[----:B------:R-:W-:Y:S02]  /*9fd0*/  FADD.FTZ R5, R180, R8 ;  /* 0x00000008b4057221 */ /* 0x000fe40000010000 */
[----:B------:R-:W-:Y:S02]  /*9fe0*/  FADD.FTZ R235, R177, R6 ;  /* 0x00000006b1eb7221 */ /* 0x000fe40000010000 */
[----:B------:R-:W-:Y:S02]  /*9ff0*/  FADD.FTZ R232, R179, R5 ;  /* 0x00000005b3e87221 */ /* 0x000fe40000010000 */
[----:B------:R-:W-:Y:S02]  /*a000*/  FADD.FTZ R236, R186, R4 ;  /* 0x00000004baec7221 */ /* 0x000fe40000010000 */
[----:B------:R-:W-:Y:S02]  /*a010*/  FADD.FTZ R237, R187, R3 ;  /* 0x00000003bbed7221 */ /* 0x000fe40000010000 */
[----:B------:R-:W-:Y:S02]  /*a020*/  IMAD.MOV.U32 R223, RZ, RZ, R0 ;  /* 0x000000ffffdf7224 */ /* 0x000fe400078e0000 */
[----:B------:R-:W-:Y:S02]  /*a030*/  IMAD.MOV.U32 R138, RZ, RZ, R2 ;  /* 0x000000ffff8a7224 */ /* 0x000fe400078e0002 */
[----:B------:R-:W-:Y:S02]  /*a040*/  IMAD.MOV.U32 R0, RZ, RZ, R136 ;  /* 0x000000ffff007224 */ /* 0x000fe400078e0088 */
[----:B------:R-:W-:Y:S01]  /*a050*/  IMAD.MOV.U32 R137, RZ, RZ, R134 ;  /* 0x000000ffff897224 */ /* 0x000fe200078e0086 */
[----:B------:R-:W-:-:S05]  /*a060*/  @P0 BRA `(.L_x_266) ;  /* 0xffffc13000000947 */ /* 0x000fca000383ffff */
.L_x_265:
[----:B------:R-:W2:Y:S04]  /*a070*/  LDL.LU R139, [R1+0x28] ;  /* 0x00002800018b7983 */ /* 0x000ea80000300800 */
[----:B------:R-:W1:Y:S04]  /*a080*/  SHFL.BFLY PT, R0, R235, 0x2, 0x1f ;  /* 0x0c401f00eb007f89 */ /* 0x000e6800000e0000 */
[----:B------:R-:W3:Y:S04]  /*a090*/  SHFL.BFLY PT, R3, R232, 0x2, 0x1f ;  /* 0x0c401f00e8037f89 */ /* 0x000ee800000e0000 */
[----:B------:R-:W4:Y:S04]  /*a0a0*/  SHFL.BFLY PT, R7, R236, 0x2, 0x1f ;  /* 0x0c401f00ec077f89 */ /* 0x000f2800000e0000 */
[----:B------:R-:W4:Y:S04]  /*a0b0*/  SHFL.BFLY PT, R6, R237, 0x2, 0x1f ;  /* 0x0c401f00ed067f89 */ /* 0x000f2800000e0000 */
[----:B------:R-:W2:Y:S04]  /*a0c0*/  S2R R138, SR_CTAID.Y ;  /* 0x00000000008a7919 */ /* 0x000ea80000002600 */
[----:B------:R-:W4:Y:S01]  /*a0d0*/  S2R R54, SR_TID.X ;  /* 0x0000000000367919 */ /* 0x000f220000002100 */
[----:B-1----:R-:W-:-:S02]  /*a0e0*/  FADD.FTZ R0, R0, R235 ;  /* 0x000000eb00007221 */ /* 0x002fc40000010000 */
[----:B---3--:R-:W-:-:S03]  /*a0f0*/  FADD.FTZ R3, R3, R232 ;  /* 0x000000e803037221 */ /* 0x008fc60000010000 */
[----:B------:R-:W1:Y:S01]  /*a100*/  SHFL.BFLY PT, R5, R0, 0x1, 0x1f ;  /* 0x0c201f0000057f89 */ /* 0x000e6200000e0000 */
[----:B----4-:R-:W-:-:S03]  /*a110*/  FADD.FTZ R7, R7, R236 ;  /* 0x000000ec07077221 */ /* 0x010fc60000010000 */
[----:B------:R-:W3:Y:S01]  /*a120*/  SHFL.BFLY PT, R4, R3, 0x1, 0x1f ;  /* 0x0c201f0003047f89 */ /* 0x000ee200000e0000 */
[----:B------:R-:W-:-:S03]  /*a130*/  FADD.FTZ R6, R6, R237 ;  /* 0x000000ed06067221 */ /* 0x000fc60000010000 */
[----:B------:R-:W4:Y:S04]  /*a140*/  SHFL.BFLY PT, R9, R7, 0x1, 0x1f ;  /* 0x0c201f0007097f89 */ /* 0x000f2800000e0000 */
[----:B------:R-:W4:Y:S01]  /*a150*/  SHFL.BFLY PT, R8, R6, 0x1, 0x1f ;  /* 0x0c201f0006087f89 */ /* 0x000f2200000e0000 */
[----:B------:R-:W-:Y:S01]  /*a160*/  SHF.R.S32.HI R25, RZ, 0x1f, R54 ;  /* 0x0000001fff197819 */ /* 0x000fe20000011436 */
[----:B-1----:R-:W-:Y:S01]  /*a170*/  FADD.FTZ R52, R0, R5 ;  /* 0x0000000500347221 */ /* 0x002fe20000010000 */
[----:B------:R-:W-:Y:S01]  /*a180*/  MOV R0, 0x3f800000 ;  /* 0x3f80000000007802 */ /* 0x000fe20000000f00 */
[----:B---3--:R-:W-:-:S03]  /*a190*/  FADD.FTZ R53, R3, R4 ;  /* 0x0000000403357221 */ /* 0x008fc60000010000 */
[----:B------:R-:W-:Y:S02]  /*a1a0*/  FSETP.NE.FTZ.AND P5, PT, R52, RZ, PT ;  /* 0x000000ff3400720b */ /* 0x000fe40003fb5000 */
[----:B------:R-:W-:Y:S01]  /*a1b0*/  MOV R3, 0x3f800000 ;  /* 0x3f80000000037802 */ /* 0x000fe20000000f00 */
[----:B----4-:R-:W-:Y:S01]  /*a1c0*/  FADD.FTZ R51, R7, R9 ;  /* 0x0000000907337221 */ /* 0x010fe20000010000 */
[----:B------:R-:W-:Y:S01]  /*a1d0*/  FSETP.NE.FTZ.AND P6, PT, R53, RZ, PT ;  /* 0x000000ff3500720b */ /* 0x000fe20003fd5000 */
[----:B------:R-:W-:-:S03]  /*a1e0*/  FADD.FTZ R132, R6, R8 ;  /* 0x0000000806847221 */ /* 0x000fc60000010000 */
[----:B------:R-:W-:Y:S02]  /*a1f0*/  FSETP.NE.FTZ.AND P4, PT, R51, RZ, PT ;  /* 0x000000ff3300720b */ /* 0x000fe40003f95000 */
[----:B------:R-:W-:-:S03]  /*a200*/  FSETP.NE.FTZ.AND P3, PT, R132, RZ, PT ;  /* 0x000000ff8400720b */ /* 0x000fc60003f75000 */
[----:B------:R-:W-:Y:S08]  /*a210*/  @P5 MUFU.RCP R3, R52 ;  /* 0x0000003400035308 */ /* 0x000ff00000001000 */
[----:B------:R-:W1:Y:S02]  /*a220*/  @P6 MUFU.RCP R0, R53 ;  /* 0x0000003500006308 */ /* 0x000e640000001000 */
[----:B-1----:R-:W-:-:S04]  /*a230*/  FMUL.FTZ R0, R0, c[0x0][0x2dc] ;  /* 0x0000b70000007a20 */ /* 0x002fc80000410000 */
[C---:B------:R-:W-:Y:S02]  /*a240*/  FMUL.FTZ R140, R0.reuse, R140 ;  /* 0x0000008c008c7220 */ /* 0x040fe40000410000 */
        /* <DEDUP_REMOVED lines=33> */
[----:B------:R-:W-:Y:S02]  /*a460*/  MOV R0, 0x3f800000 ;  /* 0x3f80000000007802 */ /* 0x000fe40000000f00 */
[----:B------:R-:W-:-:S02]  /*a470*/  F2FP.BF16.PACK_AB R14, R14, R164 ;  /* 0x000000a40e0e723e */ /* 0x000fc400000010ff */
[----:B------:R-:W-:Y:S02]  /*a480*/  F2FP.BF16.PACK_AB R9, R9, R168 ;  /* 0x000000a80909723e */ /* 0x000fe400000010ff */
[----:B------:R-:W1:Y:S02]  /*a490*/  @P3 MUFU.RCP R0, R132 ;  /* 0x0000008400003308 */ /* 0x000e640000001000 */
[----:B-1----:R-:W-:-:S04]  /*a4a0*/  FMUL.FTZ R0, R0, c[0x0][0x2dc] ;  /* 0x0000b70000007a20 */ /* 0x002fc80000410000 */
[C---:B------:R-:W-:Y:S02]  /*a4b0*/  FMUL.FTZ R146, R0.reuse, R146 ;  /* 0x0000009200927220 */ /* 0x040fe40000410000 */
        /* <DEDUP_REMOVED lines=30> */
[----:B------:R-:W-:Y:S02]  /*a6a0*/  F2FP.BF16.PACK_AB R15, R15, R118 ;  /* 0x000000760f0f723e */ /* 0x000fe400000010ff */
[----:B--2---:R-:W-:-:S13]  /*a6b0*/  ISETP.NE.AND P0, PT, R139, -0x1, PT ;  /* 0xffffffff8b00780c */ /* 0x004fda0003f05270 */
[----:B------:R-:W-:Y:S01]  /*a6c0*/  @!P0 SHF.R.S32.HI R12, RZ, 0x1f, R138 ;  /* 0x0000001fff0c8819 */ /* 0x000fe2000001148a */
[----:B------:R-:W-:-:S04]  /*a6d0*/  @P0 IMAD.WIDE.U32 R4, R139, c[0x0][0x1e8], RZ ;  /* 0x00007a008b040a25 */ /* 0x000fc800078e00ff */
[----:B------:R-:W-:Y:S01]  /*a6e0*/  @!P0 IMAD R12, R12, c[0x0][0x1e0], RZ ;  /* 0x000078000c0c8a24 */ /* 0x000fe200078e02ff */
[----:B------:R-:W-:Y:S01]  /*a6f0*/  @P0 MOV R133, R4 ;  /* 0x0000000400850202 */ /* 0x000fe20000000f00 */
[----:B------:R-:W-:-:S04]  /*a700*/  @!P0 IMAD.WIDE.U32 R10, R138, c[0x0][0x1e0], RZ ;  /* 0x000078008a0a8a25 */ /* 0x000fc800078e00ff */
[----:B------:R-:W-:Y:S01]  /*a710*/  @!P0 IMAD R4, R138, c[0x0][0x1e4], R12 ;  /* 0x000079008a048a24 */ /* 0x000fe200078e020c */
[----:B------:R-:W-:Y:S01]  /*a720*/  @!P0 MOV R133, R10 ;  /* 0x0000000a00858202 */ /* 0x000fe20000000f00 */
[----:B------:R-:W-:Y:S01]  /*a730*/  @P0 IMAD R137, R139, c[0x0][0x1ec], R5 ;  /* 0x00007b008b890a24 */ /* 0x000fe200078e0205 */
[----:B------:R-:W-:Y:S02]  /*a740*/  LEA.HI R5, R25, R54, RZ, 0x2 ;  /* 0x0000003619057211 */ /* 0x000fe400078f10ff */
[----:B------:R-:W-:Y:S01]  /*a750*/  @!P0 IADD3 R137, R11, R4, RZ ;  /* 0x000000040b898210 */ /* 0x000fe20007ffe0ff */
[----:B------:R-:W-:Y:S01]  /*a760*/  FMUL.FTZ R4, R3, c[0x0][0x2dc] ;  /* 0x0000b70003047a20 */ /* 0x000fe20000410000 */
[----:B------:R-:W-:Y:S01]  /*a770*/  MOV R3, 0x3f800000 ;  /* 0x3f80000000037802 */ /* 0x000fe20000000f00 */
[----:B------:R-:W-:Y:S01]  /*a780*/  FMUL.FTZ R11, R0, R127 ;  /* 0x0000007f000b7220 */ /* 0x000fe20000410000 */
[----:B------:R-:W-:Y:S01]  /*a790*/  LOP3.LUT R6, R5, 0xfffffffc, RZ, 0xc0, !PT ;  /* 0xfffffffc05067812 */ /* 0x000fe200078ec0ff */
[C---:B------:R-:W-:Y:S01]  /*a7a0*/  FMUL.FTZ R142, R4.reuse, R142 ;  /* 0x0000008e048e7220 */ /* 0x040fe20000410000 */
[----:B------:R-:W-:Y:S01]  /*a7b0*/  LEA.HI R25, R25, R54, RZ, 0x5 ;  /* 0x0000003619197211 */ /* 0x000fe200078f28ff */
[C---:B------:R-:W-:Y:S01]  /*a7c0*/  FMUL.FTZ R47, R4.reuse, R143 ;  /* 0x0000008f042f7220 */ /* 0x040fe20000410000 */
[----:B------:R-:W1:Y:S01]  /*a7d0*/  @P4 MUFU.RCP R3, R51 ;  /* 0x0000003300034308 */ /* 0x000e620000001000 */
[----:B------:R-:W-:Y:S01]  /*a7e0*/  FMUL.FTZ R154, R4, R154 ;  /* 0x0000009a049a7220 */ /* 0x000fe20000410000 */
[----:B------:R-:W-:Y:S01]  /*a7f0*/  IADD3 R54, -R6, R54, RZ ;  /* 0x0000003606367210 */ /* 0x000fe20007ffe1ff */
[C---:B------:R-:W-:Y:S01]  /*a800*/  FMUL.FTZ R45, R4.reuse, R155 ;  /* 0x0000009b042d7220 */ /* 0x040fe20000410000 */
[----:B------:R-:W-:Y:S01]  /*a810*/  SHF.R.S32.HI R25, RZ, 0x5, R25 ;  /* 0x00000005ff197819 */ /* 0x000fe20000011419 */
[C---:B------:R-:W-:Y:S01]  /*a820*/  FMUL.FTZ R70, R4.reuse, R70 ;  /* 0x0000004604467220 */ /* 0x040fe20000410000 */
[----:B------:R-:W-:Y:S01]  /*a830*/  F2FP.BF16.PACK_AB R47, R47, R142 ;  /* 0x0000008e2f2f723e */ /* 0x000fe200000010ff */
[C---:B------:R-:W-:Y:S01]  /*a840*/  FMUL.FTZ R43, R4.reuse, R71 ;  /* 0x00000047042b7220 */ /* 0x040fe20000410000 */
[----:B------:R-:W-:Y:S01]  /*a850*/  F2FP.BF16.PACK_AB R45, R45, R154 ;  /* 0x0000009a2d2d723e */ /* 0x000fe200000010ff */
[C---:B------:R-:W-:Y:S01]  /*a860*/  FMUL.FTZ R82, R4.reuse, R82 ;  /* 0x0000005204527220 */ /* 0x040fe20000410000 */
[----:B------:R-:W-:Y:S01]  /*a870*/  F2FP.BF16.PACK_AB R11, R11, R126 ;  /* 0x0000007e0b0b723e */ /* 0x000fe200000010ff */
        /* <DEDUP_REMOVED lines=23> */
[----:B-1----:R-:W-:Y:S02]  /*a9f0*/  FMUL.FTZ R3, R3, c[0x0][0x2dc] ;  /* 0x0000b70003037a20 */ /* 0x002fe40000410000 */
[C---:B------:R-:W-:Y:S01]  /*aa00*/  FMUL.FTZ R170, R4.reuse, R170 ;  /* 0x000000aa04aa7220 */ /* 0x040fe20000410000 */
[----:B------:R-:W-:Y:S01]  /*aa10*/  F2FP.BF16.PACK_AB R13, R13, R166 ;  /* 0x000000a60d0d723e */ /* 0x000fe200000010ff */
[----:B------:R-:W-:Y:S01]  /*aa20*/  FMUL.FTZ R8, R4, R171 ;  /* 0x000000ab04087220 */ /* 0x000fe20000410000 */
[----:B------:R-:W-:Y:S01]  /*aa30*/  SHF.R.S32.HI R4, RZ, 0x2, R5 ;  /* 0x00000002ff047819 */ /* 0x000fe20000011405 */
        /* <DEDUP_REMOVED lines=35> */
[----:B------:R-:W-:Y:S01]  /*ac70*/  SHF.R.S32.HI R3, RZ, 0x1f, R4 ;  /* 0x0000001fff037819 */ /* 0x000fe20000011404 */
[----:B------:R-:W-:Y:S01]  /*ac80*/  FMUL.FTZ R6, R0, R131 ;  /* 0x0000008300067220 */ /* 0x000fe20000410000 */
[----:B------:R-:W-:Y:S02]  /*ac90*/  F2FP.BF16.PACK_AB R12, R12, R124 ;  /* 0x0000007c0c0c723e */ /* 0x000fe400000010ff */
[----:B------:R-:W-:Y:S02]  /*aca0*/  LEA.HI R3, R3, R4, RZ, 0x3 ;  /* 0x0000000403037211 */ /* 0x000fe400078f18ff */
[----:B------:R-:W-:-:S02]  /*acb0*/  F2FP.BF16.PACK_AB R7, R7, R128 ;  /* 0x000000800707723e */ /* 0x000fc400000010ff */
[----:B------:R-:W-:Y:S02]  /*acc0*/  LOP3.LUT R3, R3, 0xfffffff8, RZ, 0xc0, !PT ;  /* 0xfffffff803037812 */ /* 0x000fe400078ec0ff */
[----:B------:R-:W-:Y:S02]  /*acd0*/  F2FP.BF16.PACK_AB R6, R6, R130 ;  /* 0x000000820606723e */ /* 0x000fe400000010ff */
[----:B------:R-:W-:-:S04]  /*ace0*/  IADD3 R3, R4, -R3, RZ ;  /* 0x8000000304037210 */ /* 0x000fc80007ffe0ff */
[----:B------:R-:W-:-:S04]  /*acf0*/  LEA.HI R0, R3, R3, RZ, 0x1 ;  /* 0x0000000303007211 */ /* 0x000fc800078f08ff */
[----:B------:R-:W-:Y:S02]  /*ad00*/  SHF.R.S32.HI R10, RZ, 0x1, R0 ;  /* 0x00000001ff0a7819 */ /* 0x000fe40000011400 */
[----:B------:R-:W-:Y:S02]  /*ad10*/  LOP3.LUT R0, R0, 0x3fffffe, RZ, 0xc0, !PT ;  /* 0x03fffffe00007812 */ /* 0x000fe400078ec0ff */
[----:B------:R-:W-:Y:S02]  /*ad20*/  SHF.L.U32 R5, R10, 0x6, RZ ;  /* 0x000000060a057819 */ /* 0x000fe400000006ff */
[----:B------:R-:W-:Y:S02]  /*ad30*/  IADD3 R3, R3, -R0, RZ ;  /* 0x8000000003037210 */ /* 0x000fe40007ffe0ff */
[----:B------:R-:W-:Y:S02]  /*ad40*/  LEA R0, R25, R54, 0x8 ;  /* 0x0000003619007211 */ /* 0x000fe400078e40ff */
[----:B------:R-:W-:-:S02]  /*ad50*/  LOP3.LUT R5, R5, 0xc0, RZ, 0xc0, !PT ;  /* 0x000000c005057812 */ /* 0x000fc400078ec0ff */
[----:B------:R-:W-:Y:S02]  /*ad60*/  LOP3.LUT R4, R10, 0x1, RZ, 0xc0, !PT ;  /* 0x000000010a047812 */ /* 0x000fe400078ec0ff */
[----:B------:R-:W-:Y:S02]  /*ad70*/  LEA R0, R3, R0, 0x4 ;  /* 0x0000000003007211 */ /* 0x000fe400078e20ff */
[----:B------:R-:W-:Y:S02]  /*ad80*/  LEA.HI R3, R5, R5, RZ, 0x1d ;  /* 0x0000000505037211 */ /* 0x000fe400078fe8ff */
[----:B------:R-:W-:Y:S02]  /*ad90*/  ISETP.NE.U32.AND P2, PT, R4, 0x1, PT ;  /* 0x000000010400780c */ /* 0x000fe40003f45070 */
[----:B------:R-:W-:Y:S02]  /*ada0*/  LEA R0, R0, R3, 0x1 ;  /* 0x0000000300007211 */ /* 0x000fe400078e08ff */
[----:B------:R-:W-:-:S02]  /*adb0*/  LOP3.LUT P1, RZ, R10, 0x2, RZ, 0xc0, !PT ;  /* 0x000000020aff7812 */ /* 0x000fc4000782c0ff */
[----:B------:R-:W-:Y:S02]  /*adc0*/  SHF.L.U32 R0, R0, 0x1, RZ ;  /* 0x0000000100007819 */ /* 0x000fe400000006ff */
[----:B------:R-:W-:Y:S02]  /*add0*/  MOV R4, 0x20 ;  /* 0x0000002000047802 */ /* 0x000fe40000000f00 */
[----:B------:R-:W-:Y:S01]  /*ade0*/  IADD3 R3, R0, -0x10, RZ ;  /* 0xfffffff000037810 */ /* 0x000fe20007ffe0ff */
[----:B------:R-:W-:Y:S01]  /*adf0*/  STS [R0], R48 ;  /* 0x0000003000007388 */ /* 0x000fe20000000800 */
[----:B------:R-:W-:Y:S02]  /*ae00*/  SEL R4, R4, 0xffffffe0, !P1 ;  /* 0xffffffe004047807 */ /* 0x000fe40004800000 */
[C---:B------:R-:W-:Y:S01]  /*ae10*/  @P2 IADD3 R3, R0.reuse, 0x10, RZ ;  /* 0x0000001000032810 */ /* 0x040fe20007ffe0ff */
[----:B------:R1:W-:Y:S01]  /*ae20*/  STS [R0+0x200], R47 ;  /* 0x0002002f00007388 */ /* 0x0003e20000000800 */
[----:B------:R-:W-:-:S02]  /*ae30*/  IADD3 R5, R0, R4, RZ ;  /* 0x0000000400057210 */ /* 0x000fc40007ffe0ff */
[----:B------:R-:W-:Y:S01]  /*ae40*/  IADD3 R4, R4, R3, RZ ;  /* 0x0000000304047210 */ /* 0x000fe20007ffe0ff */
[----:B------:R-:W-:Y:S04]  /*ae50*/  STS [R3], R46 ;  /* 0x0000002e03007388 */ /* 0x000fe80000000800 */
[----:B------:R-:W-:Y:S04]  /*ae60*/  STS [R3+0x200], R45 ;  /* 0x0002002d03007388 */ /* 0x000fe80000000800 */
[----:B------:R-:W-:Y:S04]  /*ae70*/  STS [R0+0x1000], R50 ;  /* 0x0010003200007388 */ /* 0x000fe80000000800 */
[----:B------:R-:W-:Y:S04]  /*ae80*/  STS [R0+0x1200], R146 ;  /* 0x0012009200007388 */ /* 0x000fe80000000800 */
[----:B------:R-:W-:Y:S04]  /*ae90*/  STS [R3+0x1000], R49 ;  /* 0x0010003103007388 */ /* 0x000fe80000000800 */
[----:B------:R-:W-:Y:S01]  /*aea0*/  STS [R3+0x1200], R150 ;  /* 0x0012009603007388 */ /* 0x000fe20000000800 */
[----:B-1----:R-:W1:Y:S03]  /*aeb0*/  LDC.U8 R47, c[0x0][0x329] ;  /* 0x0000ca40ff2f7b82 */ /* 0x002e660000000000 */
[----:B------:R-:W-:Y:S04]  /*aec0*/  STS [R5], R44 ;  /* 0x0000002c05007388 */ /* 0x000fe80000000800 */
[----:B------:R-:W-:Y:S04]  /*aed0*/  STS [R5+0x200], R43 ;  /* 0x0002002b05007388 */ /* 0x000fe80000000800 */
[----:B------:R-:W-:Y:S04]  /*aee0*/  STS [R4], R41 ;  /* 0x0000002904007388 */ /* 0x000fe80000000800 */
[----:B------:R-:W-:Y:S04]  /*aef0*/  STS [R4+0x200], R40 ;  /* 0x0002002804007388 */ /* 0x000fe80000000800 */
[----:B------:R-:W-:Y:S04]  /*af00*/  STS [R5+0x1000], R42 ;  /* 0x0010002a05007388 */ /* 0x000fe80000000800 */
[----:B------:R-:W-:Y:S01]  /*af10*/  STS [R5+0x1200], R74 ;  /* 0x0012004a05007388 */ /* 0x000fe20000000800 */
[----:B-1----:R-:W-:-:S03]  /*af20*/  ISETP.NE.AND P2, PT, R47, RZ, PT ;  /* 0x000000ff2f00720c */ /* 0x002fc60003f45270 */
[----:B------:R1:W-:Y:S04]  /*af30*/  STS [R4+0x1000], R39 ;  /* 0x0010002704007388 */ /* 0x0003e80000000800 */
[----:B------:R-:W-:Y:S04]  /*af40*/  STS [R4+0x1200], R78 ;  /* 0x0012004e04007388 */ /* 0x000fe80000000800 */
[----:B------:R-:W-:Y:S02]  /*af50*/  STS [R0+0x2000], R38 ;  /* 0x0020002600007388 */ /* 0x000fe40000000800 */
[----:B------:R-:W-:-:S02]  /*af60*/  @P2 MOV R10, c[0x0][0x210] ;  /* 0x00008400000a2a02 */ /* 0x000fc40000000f00 */
[----:B------:R-:W-:Y:S03]  /*af70*/  STS [R0+0x2200], R37 ;  /* 0x0022002500007388 */ /* 0x000fe60000000800 */
[----:B------:R-:W-:Y:S01]  /*af80*/  @P2 IMAD R10, R10, c[0x0][0x214], RZ ;  /* 0x000085000a0a2a24 */ /* 0x000fe200078e02ff */
        /* <DEDUP_REMOVED lines=10> */
[----:B-1----:R-:W-:-:S03]  /*b030*/  @!P2 ISETP.NE.AND P1, PT, R39, RZ, PT ;  /* 0x000000ff2700a20c */ /* 0x002fc60003f25270 */
        /* <DEDUP_REMOVED lines=8> */
[----:B-1----:R1:W5:Y:S04]  /*b0c0*/  LDL R26, [R1+0x2c] ;  /* 0x00002c00011a7983 */ /* 0x0023680000100800 */
[----:B------:R2:W-:Y:S04]  /*b0d0*/  STS [R3+0x4200], R17 ;  /* 0x0042001103007388 */ /* 0x0005e80000000800 */
[----:B------:R-:W-:Y:S04]  /*b0e0*/  STS [R0+0x5000], R35 ;  /* 0x0050002300007388 */ /* 0x000fe80000000800 */
[----:B------:R3:W-:Y:S04]  /*b0f0*/  STS [R0+0x5200], R34 ;  /* 0x0052002200007388 */ /* 0x0007e80000000800 */
[----:B------:R-:W-:Y:S04]  /*b100*/  STS [R3+0x5000], R16 ;  /* 0x0050001003007388 */ /* 0x000fe80000000800 */
[----:B------:R4:W-:Y:S04]  /*b110*/  STS [R3+0x5200], R15 ;  /* 0x0052000f03007388 */ /* 0x0009e80000000800 */
[----:B------:R-:W-:Y:S04]  /*b120*/  STS [R5+0x4000], R14 ;  /* 0x0040000e05007388 */ /* 0x000fe80000000800 */
[----:B------:R1:W-:Y:S01]  /*b130*/  STS [R5+0x4200], R13 ;  /* 0x0042000d05007388 */ /* 0x0003e20000000800 */
[----:B--2---:R-:W-:-:S03]  /*b140*/  @!P2 MOV R17, c[0x0][0x214] ;  /* 0x000085000011aa02 */ /* 0x004fc60000000f00 */
[----:B------:R2:W-:Y:S01]  /*b150*/  STS [R4+0x4000], R9 ;  /* 0x0040000904007388 */ /* 0x0005e20000000800 */
[----:B------:R-:W-:Y:S02]  /*b160*/  @!P2 SEL R10, R17, c[0x0][0x234], !P1 ;  /* 0x00008d00110aaa07 */ /* 0x000fe40004800000 */
[----:B------:R-:W-:Y:S01]  /*b170*/  ISETP.NE.AND P1, PT, R39, RZ, PT ;  /* 0x000000ff2700720c */ /* 0x000fe20003f25270 */
[----:B------:R2:W-:Y:S01]  /*b180*/  STS [R4+0x4200], R8 ;  /* 0x0042000804007388 */ /* 0x0005e20000000800 */
[----:B---3--:R-:W-:Y:S01]  /*b190*/  @P2 MOV R0, 0x1 ;  /* 0x0000000100002802 */ /* 0x008fe20000000f00 */
[----:B------:R-:W-:Y:S01]  /*b1a0*/  @!P2 IMAD R0, R10, c[0x0][0x1c0], RZ ;  /* 0x000070000a00aa24 */ /* 0x000fe200078e02ff */
[----:B------:R-:W-:Y:S01]  /*b1b0*/  ISETP.EQ.AND P1, PT, R47, RZ, P1 ;  /* 0x000000ff2f00720c */ /* 0x000fe20000f22270 */
[----:B------:R-:W-:Y:S04]  /*b1c0*/  STS [R5+0x5000], R12 ;  /* 0x0050000c05007388 */ /* 0x000fe80000000800 */
[----:B------:R-:W-:Y:S01]  /*b1d0*/  STS [R5+0x5200], R11 ;  /* 0x0052000b05007388 */ /* 0x000fe20000000800 */
[----:B----4-:R-:W3:Y:S03]  /*b1e0*/  @P6 MUFU.LG2 R15, R53 ;  /* 0x00000035000f6308 */ /* 0x010ee60000000c00 */
[----:B------:R3:W-:Y:S04]  /*b1f0*/  STS [R4+0x5000], R7 ;  /* 0x0050000704007388 */ /* 0x0007e80000000800 */
[----:B------:R4:W-:Y:S01]  /*b200*/  STS [R4+0x5200], R6 ;  /* 0x0052000604007388 */ /* 0x0009e20000000800 */
[----:B-1----:R-:W-:Y:S03]  /*b210*/  @P4 MUFU.LG2 R13, R51 ;  /* 0x00000033000d4308 */ /* 0x002fe60000000c00 */
[----:B------:R-:W1:Y:S04]  /*b220*/  S2R R18, SR_TID.X ;  /* 0x0000000000127919 */ /* 0x000e680000002100 */
[----:B------:R-:W4:Y:S01]  /*b230*/  S2R R27, SR_CTAID.X ;  /* 0x00000000001b7919 */ /* 0x000f220000002500 */
[----:B--2---:R2:W1:Y:S03]  /*b240*/  @P5 MUFU.LG2 R9, R52 ;  /* 0x0000003400095308 */ /* 0x0044660000000c00 */
[----:B------:R-:W2:Y:S01]  /*b250*/  S2R R24, SR_CTAID.Z ;  /* 0x0000000000187919 */ /* 0x000ea20000002700 */
[----:B------:R-:W-:-:S02]  /*b260*/  IMAD R0, R138, R0, RZ ;  /* 0x000000008a007224 */ /* 0x000fc400078e02ff */
[----:B------:R-:W-:Y:S01]  /*b270*/  @P1 IMAD R3, R138, c[0x0][0x214], RZ ;  /* 0x000085008a031a24 */ /* 0x000fe200078e02ff */
[----:B------:R-:W-:Y:S02]  /*b280*/  BAR.SYNC.DEFER_BLOCKING 0x0 ;  /* 0x0000000000007b1d */ /* 0x000fe40000010000 */
[----:B------:R-:W-:Y:S02]  /*b290*/  SEL R8, R0, RZ, !P1 ;  /* 0x000000ff00087207 */ /* 0x000fe40004800000 */
[----:B------:R-:W-:Y:S01]  /*b2a0*/  MOV R17, 0x7f800000 ;  /* 0x7f80000000117802 */ /* 0x000fe20000000f00 */
[----:B---3--:R-:W-:Y:S01]  /*b2b0*/  @P6 FMUL.FTZ R7, R15, 0.69314718246459960938 ;  /* 0x3f3172180f076820 */ /* 0x008fe20000410000 */
[----:B------:R-:W3:Y:S01]  /*b2c0*/  @P3 MUFU.LG2 R12, R132 ;  /* 0x00000084000c3308 */ /* 0x000ee20000000c00 */
[----:B------:R-:W-:Y:S02]  /*b2d0*/  @P1 SEL R3, R3, R139, !P0 ;  /* 0x0000008b03031207 */ /* 0x000fe40004000000 */
[----:B-1----:R-:W-:Y:S01]  /*b2e0*/  SHF.R.S32.HI R19, RZ, 0x1f, R18 ;  /* 0x0000001fff137819 */ /* 0x002fe20000011412 */
[----:B------:R1:W1:Y:S04]  /*b2f0*/  LDS.128 R32, [R222] ;  /* 0x00000000de207984 */ /* 0x0002680000000c00 */
[----:B------:R1:W1:Y:S04]  /*b300*/  LDS.128 R44, [R222+0x800] ;  /* 0x00080000de2c7984 */ /* 0x0002680000000c00 */
[----:B------:R1:W1:Y:S04]  /*b310*/  LDS.128 R56, [R222+0x1000] ;  /* 0x00100000de387984 */ /* 0x0002680000000c00 */
[----:B------:R1:W1:Y:S04]  /*b320*/  LDS.128 R68, [R222+0x1800] ;  /* 0x00180000de447984 */ /* 0x0002680000000c00 */
[----:B------:R1:W1:Y:S04]  /*b330*/  LDS.128 R28, [R222+0x2000] ;  /* 0x00200000de1c7984 */ /* 0x0002680000000c00 */
[----:B------:R1:W1:Y:S04]  /*b340*/  LDS.128 R40, [R222+0x2800] ;  /* 0x00280000de287984 */ /* 0x0002680000000c00 */
[----:B--2---:R2:W1:Y:S04]  /*b350*/  LDS.128 R52, [R222+0x3000] ;  /* 0x00300000de347984 */ /* 0x0044680000000c00 */
[----:B------:R2:W1:Y:S04]  /*b360*/  LDS.128 R64, [R222+0x3800] ;  /* 0x00380000de407984 */ /* 0x0004680000000c00 */
[----:B------:R2:W1:Y:S04]  /*b370*/  LDS.128 R20, [R222+0x4000] ;  /* 0x00400000de147984 */ /* 0x0004680000000c00 */
[----:B------:R2:W1:Y:S04]  /*b380*/  LDS.128 R36, [R222+0x4800] ;  /* 0x00480000de247984 */ /* 0x0004680000000c00 */
[----:B------:R2:W1:Y:S04]  /*b390*/  LDS.128 R48, [R222+0x5000] ;  /* 0x00500000de307984 */ /* 0x0004680000000c00 */
[----:B------:R2:W1:Y:S01]  /*b3a0*/  LDS.128 R60, [R222+0x5800] ;  /* 0x00580000de3c7984 */ /* 0x0004620000000c00 */
[----:B------:R-:W-:-:S04]  /*b3b0*/  LEA.HI R11, R19, R18, RZ, 0x5 ;  /* 0x00000012130b7211 */ /* 0x000fc800078f28ff */
[----:B------:R-:W-:Y:S02]  /*b3c0*/  LOP3.LUT R0, R11, 0xffffffe0, RZ, 0xc0, !PT ;  /* 0xffffffe00b007812 */ /* 0x000fe400078ec0ff */
[----:B----4-:R-:W-:Y:S02]  /*b3d0*/  @P2 MOV R6, c[0x0][0x210] ;  /* 0x0000840000062a02 */ /* 0x010fe40000000f00 */
[----:B------:R-:W-:Y:S02]  /*b3e0*/  @!P2 MOV R6, 0x1 ;  /* 0x000000010006a802 */ /* 0x000fe40000000f00 */
[----:B------:R-:W-:Y:S01]  /*b3f0*/  IADD3 R0, -R0, R18, RZ ;  /* 0x0000001200007210 */ /* 0x000fe20007ffe1ff */
[----:B------:R-:W-:Y:S01]  /*b400*/  @P6 FFMA.FTZ R17, R136, c[0x0][0x238], R7 ;  /* 0x00008e0088116a23 */ /* 0x000fe20000010007 */
[----:B------:R-:W-:Y:S01]  /*b410*/  @!P1 CS2R R4, SRZ ;  /* 0x0000000000049805 */ /* 0x000fe2000001ff00 */
[----:B------:R-:W-:Y:S01]  /*b420*/  IMAD R7, R27, R6, RZ ;  /* 0x000000061b077224 */ /* 0x000fe200078e02ff */
[----:B------:R-:W-:-:S02]  /*b430*/  LOP3.LUT P2, RZ, R0, 0x3, RZ, 0xc0, !PT ;  /* 0x0000000300ff7812 */ /* 0x000fc4000784c0ff */
[----:B------:R-:W-:Y:S02]  /*b440*/  @P1 SHF.R.S32.HI R5, RZ, 0x1f, R3 ;  /* 0x0000001fff051819 */ /* 0x000fe40000011403 */
[----:B------:R-:W-:Y:S01]  /*b450*/  @P1 MOV R4, R3 ;  /* 0x0000000300041202 */ /* 0x000fe20000000f00 */
[----:B------:R-:W-:Y:S01]  /*b460*/  IMAD R3, R24, R10, R8 ;  /* 0x0000000a18037224 */ /* 0x000fe200078e0208 */
[----:B------:R-:W-:Y:S01]  /*b470*/  SHF.L.U32 R11, R7, 0x7, RZ ;  /* 0x00000007070b7819 */ /* 0x000fe200000006ff */
[----:B------:R-:W-:Y:S01]  /*b480*/  @P5 FMUL.FTZ R9, R9, 0.69314718246459960938 ;  /* 0x3f31721809095820 */ /* 0x000fe20000410000 */
[----:B------:R-:W-:Y:S01]  /*b490*/  BSSY B0, `(.L_x_269) ;  /* 0x0000035000007945 */ /* 0x000fe20003800000 */
[----:B------:R-:W-:Y:S01]  /*b4a0*/  @P4 FMUL.FTZ R8, R13, 0.69314718246459960938 ;  /* 0x3f3172180d084820 */ /* 0x000fe20000410000 */
[----:B------:R-:W-:Y:S01]  /*b4b0*/  IADD3 R10, P1, P0, R11, R4, R3 ;  /* 0x000000040b0a7210 */ /* 0x000fe2000783e003 */
[----:B---3--:R-:W-:Y:S01]  /*b4c0*/  @P3 FMUL.FTZ R7, R12, 0.69314718246459960938 ;  /* 0x3f3172180c073820 */ /* 0x008fe20000410000 */
[----:B------:R-:W-:-:S02]  /*b4d0*/  SHF.R.S32.HI R4, RZ, 0x1f, R11 ;  /* 0x0000001fff047819 */ /* 0x000fc4000001140b */
[----:B------:R-:W-:Y:S02]  /*b4e0*/  SHF.R.S32.HI R3, RZ, 0x1f, R3 ;  /* 0x0000001fff037819 */ /* 0x000fe40000011403 */
        /* <DEDUP_REMOVED lines=8> */
[----:B--2---:R-:W-:Y:S02]  /*b570*/  SHF.R.S32.HI R2, RZ, 0x1f, R25 ;  /* 0x0000001fff027819 */ /* 0x004fe40000011419 */
[----:B------:R-:W-:-:S02]  /*b580*/  SHF.R.S32.HI R3, RZ, 0x1f, R0 ;  /* 0x0000001fff037819 */ /* 0x000fc40000011400 */
[----:B------:R-:W-:Y:S02]  /*b590*/  LEA.HI R2, R2, R25, RZ, 0x2 ;  /* 0x0000001902027211 */ /* 0x000fe400078f10ff */
[----:B------:R-:W-:Y:S02]  /*b5a0*/  LEA.HI R0, R3, R0, RZ, 0x2 ;  /* 0x0000000003007211 */ /* 0x000fe400078f10ff */
[----:B------:R-:W-:Y:S02]  /*b5b0*/  LOP3.LUT R2, R2, 0xffffffc, RZ, 0xc0, !PT ;  /* 0x0ffffffc02027812 */ /* 0x000fe400078ec0ff */
[----:B------:R-:W-:-:S03]  /*b5c0*/  SHF.R.S32.HI R0, RZ, 0x2, R0 ;  /* 0x00000002ff007819 */ /* 0x000fc60000011400 */
[----:B------:R-:W-:-:S04]  /*b5d0*/  IMAD.IADD R2, R25, 0x1, -R2 ;  /* 0x0000000119027824 */ /* 0x000fc800078e0a02 */
        /* <DEDUP_REMOVED lines=32> */
.L_x_270:
[----:B--2---:R-:W-:Y:S05]  /*b7e0*/  BSYNC B0 ;  /* 0x0000000000007941 */ /* 0x004fea0003800000 */
.L_x_269:
[----:B------:R-:W2:Y:S04]  /*b7f0*/  LDL.LU.64 R8, [R1+0x30] ;  /* 0x0000300001087983 */ /* 0x000ea80000300a00 */
[----:B------:R3:W5:Y:S01]  /*b800*/  LDL.64 R12, [R1+0x20] ;  /* 0x00002000010c7983 */ /* 0x0007620000100a00 */
[----:B------:R-:W-:Y:S01]  /*b810*/  LEA.HI R0, R19, R18, RZ, 0x2 ;  /* 0x0000001213007211 */ /* 0x000fe200078f10ff */
[----:B------:R-:W-:Y:S01]  /*b820*/  BSSY B0, `(.L_x_271) ;  /* 0x0000015000007945 */ /* 0x000fe20003800000 */
[----:B------:R-:W-:-:S02]  /*b830*/  SHF.R.S32.HI R4, RZ, 0x1f, R24 ;  /* 0x0000001fff047819 */ /* 0x000fc40000011418 */
[----:B------:R-:W-:-:S03]  /*b840*/  SHF.R.S32.HI R10, RZ, 0x2, R0 ;  /* 0x00000002ff0a7819 */ /* 0x000fc60000011400 */
[----:B------:R-:W-:-:S04]  /*b850*/  IMAD R0, R4, c[0x0][0x1f0], RZ ;  /* 0x00007c0004007a24 */ /* 0x000fc800078e02ff */
[----:B------:R-:W-:Y:S01]  /*b860*/  IMAD R0, R24, c[0x0][0x1f4], R0 ;  /* 0x00007d0018007a24 */ /* 0x000fe200078e0200 */
[----:B--2---:R-:W-:-:S05]  /*b870*/  IADD3 R2, P0, R8, R133, RZ ;  /* 0x0000008508027210 */ /* 0x004fca0007f1e0ff */
[----:B------:R-:W-:Y:S01]  /*b880*/  IMAD.X R3, R9, 0x1, R137, P0 ;  /* 0x0000000109037824 */ /* 0x000fe200000e0689 */
[----:B-----5:R-:W-:-:S03]  /*b890*/  ISETP.GE.AND P0, PT, R10, R26, PT ;  /* 0x0000001a0a00720c */ /* 0x020fc60003f06270 */
[----:B------:R-:W-:-:S04]  /*b8a0*/  IMAD.WIDE.U32 R8, R24, c[0x0][0x1f0], R2 ;  /* 0x00007c0018087a25 */ /* 0x000fc800078e0002 */
[----:B------:R-:W-:-:S06]  /*b8b0*/  IMAD.IADD R7, R9, 0x1, R0 ;  /* 0x0000000109077824 */ /* 0x000fcc00078e0200 */
[----:B------:R-:W-:Y:S05]  /*b8c0*/  @P0 BRA `(.L_x_272) ;  /* 0x000000a000000947 */ /* 0x000fea0003800000 */
[----:B---3--:R-:W-:Y:S01]  /*b8d0*/  MOV R6, R8 ;  /* 0x0000000800067202 */ /* 0x008fe20000000f00 */
[----:B------:R-:W-:-:S04]  /*b8e0*/  IMAD R0, R13, c[0x0][0x1e8], RZ ;  /* 0x00007a000d007a24 */ /* 0x000fc800078e02ff */
[----:B------:R-:W-:-:S04]  /*b8f0*/  IMAD.WIDE.U32 R4, R12, c[0x0][0x1e8], R6 ;  /* 0x00007a000c047a25 */ /* 0x000fc800078e0006 */
[----:B------:R-:W-:Y:S01]  /*b900*/  IMAD R0, R12, c[0x0][0x1ec], R0 ;  /* 0x00007b000c007a24 */ /* 0x000fe200078e0200 */
[----:B------:R-:W-:-:S04]  /*b910*/  LEA R2, P0, R4, c[0x0][0x1d0], 0x1 ;  /* 0x0000740004027a11 */ /* 0x000fc800078008ff */
[----:B------:R-:W-:-:S04]  /*b920*/  IADD3 R0, R5, R0, RZ ;  /* 0x0000000005007210 */ /* 0x000fc80007ffe0ff */
[----:B------:R-:W-:-:S05]  /*b930*/  LEA.HI.X R3, R4, c[0x0][0x1d4], R0, 0x1, P0 ;  /* 0x0000750004037a11 */ /* 0x000fca00000f0c00 */
[----:B-1----:R1:W-:Y:S04]  /*b940*/  STG.E.128 [R2.64], R32 ;  /* 0x0000002002007986 */ /* 0x0023e8000c101d14 */
[----:B------:R1:W-:Y:S04]  /*b950*/  STG.E.128 [R2.64+0x40], R28 ;  /* 0x0000401c02007986 */ /* 0x0003e8000c101d14 */
[----:B------:R1:W-:Y:S02]  /*b960*/  STG.E.128 [R2.64+0x80], R20 ;  /* 0x0000801402007986 */ /* 0x0003e4000c101d14 */
.L_x_272:
[----:B---3--:R-:W-:Y:S05]  /*b970*/  BSYNC B0 ;  /* 0x0000000000007941 */ /* 0x008fea0003800000 */
.L_x_271:
        /* <DEDUP_REMOVED lines=16> */
[----:B------:R1:W-:Y:S02]  /*ba80*/  STG.E.128 [R2.64+0x80], R36 ;  /* 0x0000802402007986 */ /* 0x0003e4000c101d14 */
.L_x_274:
[----:B------:R-:W-:Y:S05]  /*ba90*/  BSYNC B0 ;  /* 0x0000000000007941 */ /* 0x000fea0003800000 */
.L_x_273:
[----:B------:R-:W2:Y:S01]  /*baa0*/  LDL.LU R0, [R1+0x3c] ;  /* 0x00003c0001007983 */ /* 0x000ea20000300800 */
[----:B------:R-:W-:Y:S01]  /*bab0*/  BSSY B0, `(.L_x_275) ;  /* 0x0000010000007945 */ /* 0x000fe20003800000 */
[----:B--2---:R-:W-:-:S13]  /*bac0*/  ISETP.GE.AND P0, PT, R0, R26, PT ;  /* 0x0000001a0000720c */ /* 0x004fda0003f06270 */
        /* <DEDUP_REMOVED lines=14> */
.L_x_276:
[----:B------:R-:W-:Y:S05]  /*bbb0*/  BSYNC B0 ;  /* 0x0000000000007941 */ /* 0x000fea0003800000 */
.L_x_275:
        /* <DEDUP_REMOVED lines=14> */
[----:B------:R-:W-:Y:S04]  /*bca0*/  STG.E.128 [R2.64+0x40], R64 ;  /* 0x0000404002007986 */ /* 0x000fe8000c101d14 */
[----:B------:R-:W-:Y:S01]  /*bcb0*/  STG.E.128 [R2.64+0x80], R60 ;  /* 0x0000803c02007986 */ /* 0x000fe2000c101d14 */
[----:B------:R-:W-:Y:S05]  /*bcc0*/  EXIT ;  /* 0x000000000000794d */ /* 0x000fea0003800000 */
.L_x_261:
[----:B------:R-:W2:Y:S01]  /*bcd0*/  LDL.LU R14, [R1+0x28] ;  /* 0x00002800010e7983 */ /* 0x000ea20000300800 */
[----:B------:R-:W1:Y:S01]  /*bce0*/  LDC.U8 R0, c[0x0][0x329] ;  /* 0x0000ca40ff007b82 */ /* 0x000e620000000000 */
[----:B------:R-:W-:Y:S01]  /*bcf0*/  LEA.HI R10, R21, R33, RZ, 0x2 ;  /* 0x00000021150a7211 */ /* 0x000fe200078f10ff */
[----:B------:R-:W-:Y:S01]  /*bd00*/  IMAD.IADD R15, R15, 0x1, -R11 ;  /* 0x000000010f0f7824 */ /* 0x000fe200078e0a0b */
[----:B------:R-:W-:Y:S02]  /*bd10*/  BSSY B0, `(.L_x_277) ;  /* 0x000003e000007945 */ /* 0x000fe40003800000 */
[----:B------:R-:W-:-:S02]  /*bd20*/  LOP3.LUT R6, R10, 0x1ffffffc, RZ, 0xc0, !PT ;  /* 0x1ffffffc0a067812 */ /* 0x000fc400078ec0ff */
[----:B------:R-:W-:Y:S01]  /*bd30*/  SHF.R.S32.HI R10, RZ, 0x2, R10 ;  /* 0x00000002ff0a7819 */ /* 0x000fe2000001140a */
[----:B------:R-:W3:Y:S01]  /*bd40*/  LDC.U8 R4, c[0x0][0x328] ;  /* 0x0000ca00ff047b82 */ /* 0x000ee20000000000 */
[----:B-1----:R-:W-:Y:S02]  /*bd50*/  ISETP.NE.AND P3, PT, R0, RZ, PT ;  /* 0x000000ff0000720c */ /* 0x002fe40003f65270 */
[----:B---3--:R-:W-:-:S04]  /*bd60*/  ISETP.NE.AND P2, PT, R4, RZ, PT ;  /* 0x000000ff0400720c */ /* 0x008fc80003f45270 */
[----:B------:R-:W-:-:S07]  /*bd70*/  ISETP.EQ.AND P2, PT, R0, RZ, P2 ;  /* 0x000000ff0000720c */ /* 0x000fce0001742270 */
[----:B------:R-:W-:Y:S01]  /*bd80*/  @!P3 ISETP.NE.AND P1, PT, R4, RZ, PT ;  /* 0x000000ff0400b20c */ /* 0x000fe20003f25270 */
[----:B------:R-:W-:Y:S01]  /*bd90*/  @!P3 IMAD.MOV.U32 R4, RZ, RZ, c[0x0][0x214] ;  /* 0x00008500ff04b624 */ /* 0x000fe200078e00ff */
[C---:B--2---:R-:W-:Y:S02]  /*bda0*/  ISETP.NE.AND P4, PT, R14.reuse, -0x1, PT ;  /* 0xffffffff0e00780c */ /* 0x044fe40003f85270 */
[----:B------:R-:W-:-:S11]  /*bdb0*/  ISETP.NE.OR P0, PT, R14, -0x1, !P2 ;  /* 0xffffffff0e00780c */ /* 0x000fd60005705670 */
[----:B------:R-:W-:Y:S01]  /*bdc0*/  @P4 IMAD.WIDE.U32 R2, R14, c[0x0][0x1e8], RZ ;  /* 0x00007a000e024a25 */ /* 0x000fe200078e00ff */
[----:B------:R-:W-:-:S03]  /*bdd0*/  @!P4 SHF.R.S32.HI R0, RZ, 0x1f, R18 ;  /* 0x0000001fff00c819 */ /* 0x000fc60000011412 */
[----:B------:R-:W-:Y:S02]  /*bde0*/  @P4 IMAD R5, R14, c[0x0][0x1ec], R3 ;  /* 0x00007b000e054a24 */ /* 0x000fe400078e0203 */
[----:B------:R-:W-:Y:S02]  /*bdf0*/  @P3 IMAD.MOV.U32 R3, RZ, RZ, c[0x0][0x210] ;  /* 0x00008400ff033624 */ /* 0x000fe400078e00ff */
[----:B------:R-:W-:-:S04]  /*be00*/  @!P4 IMAD.WIDE.U32 R8, R18, c[0x0][0x1e0], RZ ;  /* 0x000078001208ca25 */ /* 0x000fc800078e00ff */
[----:B------:R-:W-:Y:S01]  /*be10*/  @P3 IMAD R7, R3, c[0x0][0x214], RZ ;  /* 0x0000850003073a24 */ /* 0x000fe200078e02ff */
[----:B------:R-:W-:Y:S01]  /*be20*/  @!P3 SEL R7, R4, c[0x0][0x234], !P1 ;  /* 0x00008d000407ba07 */ /* 0x000fe20004800000 */
[----:B------:R-:W-:Y:S01]  /*be30*/  @!P4 IMAD R3, R0, c[0x0][0x1e0], RZ ;  /* 0x000078000003ca24 */ /* 0x000fe200078e02ff */
[----:B------:R-:W-:Y:S01]  /*be40*/  @!P4 MOV R2, R8 ;  /* 0x000000080002c202 */ /* 0x000fe20000000f00 */
[----:B------:R-:W-:Y:S01]  /*be50*/  IMAD.IADD R0, R33, 0x1, -R6 ;  /* 0x0000000121007824 */ /* 0x000fe200078e0a06 */
[----:B------:R-:W-:Y:S01]  /*be60*/  SHF.R.S32.HI R8, RZ, 0x1f, R22 ;  /* 0x0000001fff087819 */ /* 0x000fe20000011416 */
[----:B------:R-:W-:Y:S02]  /*be70*/  @!P4 IMAD R4, R18, c[0x0][0x1e4], R3 ;  /* 0x000079001204ca24 */ /* 0x000fe400078e0203 */
[----:B------:R-:W-:Y:S02]  /*be80*/  IMAD.SHL.U32 R0, R0, 0x8, RZ ;  /* 0x0000000800007824 */ /* 0x000fe400078e00ff */
[----:B------:R-:W-:Y:S01]  /*be90*/  @P3 IMAD.MOV.U32 R3, RZ, RZ, 0x1 ;  /* 0x00000001ff033424 */ /* 0x000fe200078e00ff */
[----:B------:R-:W-:Y:S01]  /*bea0*/  @!P4 IADD3 R5, R9, R4, RZ ;  /* 0x000000040905c210 */ /* 0x000fe20007ffe0ff */
[----:B------:R-:W-:Y:S01]  /*beb0*/  @!P3 IMAD R3, R7, c[0x0][0x1c0], RZ ;  /* 0x000070000703ba24 */ /* 0x000fe200078e02ff */
[----:B------:R-:W-:Y:S01]  /*bec0*/  IADD3 R4, P1, R0, R2, RZ ;  /* 0x0000000200047210 */ /* 0x000fe20007f3e0ff */
[----:B------:R-:W-:-:S02]  /*bed0*/  @!P0 IMAD R14, R18, c[0x0][0x214], RZ ;  /* 0x00008500120e8a24 */ /* 0x000fc400078e02ff */
[----:B------:R-:W-:Y:S01]  /*bee0*/  IMAD R8, R8, c[0x0][0x1f0], RZ ;  /* 0x00007c0008087a24 */ /* 0x000fe200078e02ff */
[----:B------:R-:W-:Y:S01]  /*bef0*/  LEA.HI.X.SX32 R5, R0, R5, 0x1, P1 ;  /* 0x0000000500057211 */ /* 0x000fe200008f0eff */
[----:B------:R-:W-:Y:S01]  /*bf00*/  IMAD R0, R18, R3, RZ ;  /* 0x0000000312007224 */ /* 0x000fe200078e02ff */
[----:B------:R1:W-:Y:S01]  /*bf10*/  @!P0 STL [R1+0x28], R14 ;  /* 0x0000280e01008387 */ /* 0x0003e20000100800 */
[----:B------:R-:W-:Y:S01]  /*bf20*/  @!P2 CS2R R2, SRZ ;  /* 0x000000000002a805 */ /* 0x000fe2000001ff00 */
[----:B------:R-:W-:Y:S01]  /*bf30*/  @P3 IMAD.MOV.U32 R18, RZ, RZ, c[0x0][0x210] ;  /* 0x00008400ff123624 */ /* 0x000fe200078e00ff */
[--C-:B------:R-:W-:Y:S01]  /*bf40*/  @P2 SHF.R.S32.HI R3, RZ, 0x1f, R14.reuse ;  /* 0x0000001fff032819 */ /* 0x100fe2000001140e */
[----:B------:R-:W-:Y:S01]  /*bf50*/  @P2 IMAD.MOV.U32 R2, RZ, RZ, R14 ;  /* 0x000000ffff022224 */ /* 0x000fe200078e000e */
[----:B------:R-:W-:Y:S01]  /*bf60*/  SEL R0, R0, RZ, !P2 ;  /* 0x000000ff00007207 */ /* 0x000fe20005000000 */
[C---:B------:R-:W-:Y:S01]  /*bf70*/  IMAD R8, R22.reuse, c[0x0][0x1f4], R8 ;  /* 0x00007d0016087a24 */ /* 0x040fe200078e0208 */
[----:B------:R-:W-:Y:S01]  /*bf80*/  @!P3 MOV R18, 0x1 ;  /* 0x000000010012b802 */ /* 0x000fe20000000f00 */
[----:B------:R-:W-:Y:S01]  /*bf90*/  IMAD.WIDE.U32 R12, R22, c[0x0][0x1f0], R4 ;  /* 0x00007c00160c7a25 */ /* 0x000fe200078e0004 */
[----:B------:R-:W-:-:S03]  /*bfa0*/  ISETP.GE.AND P2, PT, R10, R15, PT ;  /* 0x0000000f0a00720c */ /* 0x000fc60003f46270 */
[----:B------:R-:W-:Y:S01]  /*bfb0*/  IMAD R6, R11, R18, RZ ;  /* 0x000000120b067224 */ /* 0x000fe200078e02ff */
[----:B------:R-:W-:Y:S01]  /*bfc0*/  SHF.R.S32.HI R11, RZ, 0x1f, R10 ;  /* 0x0000001fff0b7819 */ /* 0x000fe2000001140a */
[----:B------:R-:W-:Y:S01]  /*bfd0*/  IMAD R0, R22, R7, R0 ;  /* 0x0000000716007224 */ /* 0x000fe200078e0200 */
[----:B------:R-:W-:Y:S02]  /*bfe0*/  IADD3 R9, R8, R13, RZ ;  /* 0x0000000d08097210 */ /* 0x000fe40007ffe0ff */
[----:B------:R-:W-:Y:S02]  /*bff0*/  SHF.R.S32.HI R4, RZ, 0x1f, R6 ;  /* 0x0000001fff047819 */ /* 0x000fe40000011406 */
[----:B------:R-:W-:Y:S01]  /*c000*/  IADD3 R20, P1, P0, R6, R2, R0 ;  /* 0x0000000206147210 */ /* 0x000fe2000783e000 */
[----:B------:R-:W-:Y:S01]  /*c010*/  IMAD.WIDE R6, R247, 0x80, R10 ;  /* 0x00000080f7067825 */ /* 0x000fe200078e020a */
[----:B------:R-:W-:-:S04]  /*c020*/  SHF.R.S32.HI R0, RZ, 0x1f, R0 ;  /* 0x0000001fff007819 */ /* 0x000fc80000011400 */
[----:B------:R-:W-:Y:S01]  /*c030*/  IADD3.X R19, R4, R3, R0, P1, P0 ;  /* 0x0000000304137210 */ /* 0x000fe20000fe0400 */
        /* <DEDUP_REMOVED lines=11> */
.L_x_278:
[----:B-1----:R-:W-:Y:S05]  /*c0f0*/  BSYNC B0 ;  /* 0x0000000000007941 */ /* 0x002fea0003800000 */
.L_x_277:
        /* <DEDUP_REMOVED lines=17> */
.L_x_280:
[----:B------:R-:W-:Y:S05]  /*c210*/  BSYNC B0 ;  /* 0x0000000000007941 */ /* 0x000fea0003800000 */
.L_x_279:
        /* <DEDUP_REMOVED lines=17> */
.L_x_282:
[----:B------:R-:W-:Y:S05]  /*c330*/  BSYNC B0 ;  /* 0x0000000000007941 */ /* 0x000fea0003800000 */
.L_x_281:
        /* <DEDUP_REMOVED lines=17> */
.L_x_284:
[----:B------:R-:W-:Y:S05]  /*c450*/  BSYNC B0 ;  /* 0x0000000000007941 */ /* 0x000fea0003800000 */
.L_x_283:
        /* <DEDUP_REMOVED lines=35> */
.L_x_285:
        /* <DEDUP_REMOVED lines=15> */
.L_x_1032:


//--------------------- .text._ZN5flash16flash_fwd_kernelI23Flash_fwd_kernel_traitsILi96ELi128ELi64ELi4ELb0ELb0EN7cutlass10bfloat16_tE19Flash_kernel_traitsILi96ELi128ELi64ELi4ES3_EELb0ELb0ELb0ELb0ELb0ELb1ELb1ELb0EEEvNS_16Flash_fwd_paramsE --------------------------
	.section	.text._ZN5flash16flash_fwd_kernelI23Flash_fwd_kernel_traitsILi96ELi128ELi64ELi4ELb0ELb0EN7cutlass10bfloat16_tE19Flash_kernel_traitsILi96ELi128ELi64ELi4ES3_EELb0ELb0ELb0ELb0ELb0ELb1ELb1ELb0EEEvNS_16Flash_fwd_paramsE,"ax",@progbits
	.sectioninfo	@"SHI_REGISTERS=255"
	.align	128
        .global         _ZN5flash16flash_fwd_kernelI23Flash_fwd_kernel_traitsILi96ELi128ELi64ELi4ELb0ELb0EN7cutlass10bfloat16_tE19Flash_kernel_traitsILi96ELi128ELi64ELi4ES3_EELb0ELb0ELb0ELb0ELb0ELb1ELb1ELb0EEEvNS_16Flash_fwd_paramsE
        .type           _ZN5flash16flash_fwd_kernelI23Flash_fwd_kernel_traitsILi96ELi128ELi64ELi4ELb0ELb0EN7cutlass10bfloat16_tE19Flash_kernel_traitsILi96ELi128ELi64ELi4ES3_EELb0ELb0ELb0ELb0ELb0ELb1ELb1ELb0EEEvNS_16Flash_fwd_paramsE,@function
        .size           _ZN5flash16flash_fwd_kernelI23Flash_fwd_kernel_traitsILi96ELi128ELi64ELi4ELb0ELb0EN7cutlass10bfloat16_tE19Flash_kernel_traitsILi96ELi128ELi64ELi4ES3_EELb0ELb0ELb0ELb0ELb0ELb1ELb1ELb0EEEvNS_16Flash_fwd_paramsE,(.L_x_1033 - _ZN5flash16flash_fwd_kernelI23Flash_fwd_kernel_traitsILi96ELi128ELi64ELi4ELb0ELb0EN7cutlass10bfloat16_tE19Flash_kernel_traitsILi96ELi128ELi64ELi4ES3_EELb0ELb0ELb0ELb0ELb0ELb1ELb1ELb0EEEvNS_16Flash_fwd_paramsE)
        .other          _ZN5flash16flash_fwd_kernelI23Flash_fwd_kernel_traitsILi96ELi128ELi64ELi4ELb0ELb0EN7cutlass10bfloat16_tE19Flash_kernel_traitsILi96ELi128ELi64ELi4ES3_EELb0ELb0ELb0ELb0ELb0ELb1ELb1ELb0EEEvNS_16Flash_fwd_paramsE,@"STO_CUDA_ENTRY STV_DEFAULT"
_ZN5flash16flash_fwd_kernelI23Flash_fwd_kernel_traitsILi96ELi128ELi64ELi4ELb0ELb0EN7cutlass10bfloat16_tE19Flash_kernel_traitsILi96ELi128ELi64ELi4ES3_EELb0ELb0ELb0ELb0ELb0ELb1ELb1ELb0EEEvNS_16Flash_fwd_paramsE:
.text._ZN5flash16flash_fwd_kernelI23Flash_fwd_kernel_traitsILi96ELi128ELi64ELi4ELb0ELb0EN7cutlass10bfloat16_tE19Flash_kernel_traitsILi96ELi128ELi64ELi4ES3_EELb0ELb0ELb0ELb0ELb0ELb1ELb1ELb0EEEvNS_16Flash_fwd_paramsE:
        /* <DEDUP_REMOVED lines=23> */
[----:B-1----:R-:W-:-:S03]  /*0170*/  @P0 IMAD.WIDE R2, R11, R7, c[0x0][0x250] ;  /* 0x000094000b020625 */ /* 0x002fc600078e0207 */
[----:B------:R-:W1:Y:S04]  /*0180*/  S2R R155, SR_TID.X ;  /* 0x00000000009b7919 */ /* 0x000e680000002100 */
[----:B------:R4:W5:Y:S01]  /*0190*/  @P0 LDG.E R6, [R2.64] ;  /* 0x0000000602060981 */ /* 0x000962000c1e1900 */
[----:B------:R-:W-:-:S04]  /*01a0*/  ISETP.NE.U32.AND P0, PT, RZ, c[0x0][0x248], PT ;  /* 0x00009200ff007a0c */ /* 0x000fc80003f05070 */
[----:B------:R-:W-:Y:S01]  /*01b0*/  ISETP.NE.AND.EX P0, PT, RZ, c[0x0][0x24c], PT, P0 ;  /* 0x00009300ff007a0c */ /* 0x000fe20003f05300 */
[----:B--2---:R4:W-:Y:S01]  /*01c0*/  STL [R1+0x40], R9 ;  /* 0x0000400901007387 */ /* 0x0049e20000100800 */
[----:B---3--:R-:W-:Y:S02]  /*01d0*/  @P2 IMAD.IADD R15, R0, 0x1, -R9 ;  /* 0x00000001000f2824 */ /* 0x008fe400078e0a09 */
[----:B------:R-:W-:-:S09]  /*01e0*/  @!P2 IMAD.MOV.U32 R15, RZ, RZ, c[0x0][0x214] ;  /* 0x00008500ff0fa624 */ /* 0x000fd200078e00ff */
[----:B------:R-:W-:Y:S05]  /*01f0*/  @!P0 BRA `(.L_x_286) ;  /* 0x0000004000008947 */ /* 0x000fea0003800000 */
[----:B-1----:R-:W2:Y:S02]  /*0200*/  @P3 LDG.E R0, [R4.64+0x4] ;  /* 0x0000040604003981 */ /* 0x002ea4000c1e1900 */
[----:B--2--5:R-:W-:-:S06]  /*0210*/  @P3 IADD3 R0, R0, -R8, RZ ;  /* 0x8000000800003210 */ /* 0x024fcc0007ffe0ff */
[----:B------:R1:W5:Y:S01]  /*0220*/  @!P3 LDG.E R0, [R4.64] ;  /* 0x000000060400b981 */ /* 0x000362000c1e1900 */
[----:B------:R-:W-:Y:S05]  /*0230*/  BRA `(.L_x_287) ;  /* 0x0000001000007947 */ /* 0x000fea0003800000 */
.L_x_286:
[----:B-1----:R-:W-:Y:S02]  /*0240*/  MOV R0, c[0x0][0x218] ;  /* 0x0000860000007a02 */ /* 0x002fe40000000f00 */
.L_x_287:
        /* <DEDUP_REMOVED lines=22> */
[----:B------:R-:W-:Y:S02]  /*03b0*/  @!P1 IMAD R7, R4, c[0x0][0x178], RZ ;  /* 0x00005e0004079a24 */ /* 0x000fe400078e02ff */
[----:B------:R-:W-:Y:S01]  /*03c0*/  @P1 IMAD R10, R9, c[0x0][0x194], R3 ;  /* 0x00006500090a1a24 */ /* 0x000fe200078e0203 */
[----:B------:R-:W-:Y:S01]  /*03d0*/  @P1 MOV R9, R2 ;  /* 0x0000000200091202 */ /* 0x000fe20000000f00 */
        /* <DEDUP_REMOVED lines=19> */
.L_x_289:
        /* <DEDUP_REMOVED lines=42> */
.L_x_290:
        /* <DEDUP_REMOVED lines=16> */
[----:B------:R-:W-:Y:S02]  /*08b0*/  SHF.R.S32.HI R27, RZ, 0x1f, R26 ;  /* 0x0000001fff1b7819 */ /* 0x000fe4000001141a */
[----:B------:R-:W-:-:S02]  /*08c0*/  LOP3.LUT R0, R2, 0xc0, RZ, 0xc0, !PT ;  /* 0x000000c002007812 */ /* 0x000fc400078ec0ff */
[----:B------:R-:W-:Y:S01]  /*08d0*/  ISETP.GE.AND P0, PT, R22, R32, PT ;  /* 0x000000201600720c */ /* 0x000fe20003f06270 */
[----:B------:R-:W-:Y:S01]  /*08e0*/  IMAD.WIDE R30, R21, 0x80, R26 ;  /* 0x00000080151e7825 */ /* 0x000fe200078e021a */
[----:B------:R-:W-:Y:S01]  /*08f0*/  LOP3.LUT R2, R0, 0x18, R28, 0xf8, !PT ;  /* 0x0000001800027812 */ /* 0x000fe200078ef81c */
[----:B------:R-:W-:Y:S01]  /*0900*/  STL.64 [R1+0x30], R26 ;  /* 0x0000301a01007387 */ /* 0x000fe20000100a00 */
[----:B------:R-:W-:Y:S02]  /*0910*/  SHF.R.U32.HI R0, RZ, 0x3, R0 ;  /* 0x00000003ff007819 */ /* 0x000fe40000011600 */
[----:B------:R-:W-:Y:S01]  /*0920*/  SHF.R.S32.HI R29, RZ, 0x1f, R28 ;  /* 0x0000001fff1d7819 */ /* 0x000fe2000001141c */
[----:B------:R-:W-:Y:S01]  /*0930*/  STL [R1+0x44], R32 ;  /* 0x0000442001007387 */ /* 0x000fe20000100800 */
[----:B------:R-:W-:Y:S02]  /*0940*/  LOP3.LUT R226, R2, R0, RZ, 0x3c, !PT ;  /* 0x0000000002e27212 */ /* 0x000fe400078e3cff */
[----:B------:R-:W-:Y:S01]  /*0950*/  IADD3 R2, P1, R28, R9, RZ ;  /* 0x000000091c027210 */ /* 0x000fe20007f3e0ff */
[----:B------:R-:W-:Y:S01]  /*0960*/  STL [R1+0x54], R22 ;  /* 0x0000541601007387 */ /* 0x000fe20000100800 */
[----:B------:R-:W-:-:S02]  /*0970*/  IADD3 R4, R26, 0x40, RZ ;  /* 0x000000401a047810 */ /* 0x000fc40007ffe0ff */
[----:B------:R-:W-:Y:S01]  /*0980*/  ISETP.GE.AND P2, PT, R26, R32, PT ;  /* 0x000000201a00720c */ /* 0x000fe20003f46270 */
[----:B------:R-:W-:Y:S01]  /*0990*/  STL.64 [R1+0x38], R30 ;  /* 0x0000381e01007387 */ /* 0x000fe20000100a00 */
[----:B------:R-:W-:Y:S01]  /*09a0*/  LEA.HI R0, R3, R26, RZ, 0x1 ;  /* 0x0000001a03007211 */ /* 0x000fe200078f08ff */
[----:B------:R-:W-:Y:S01]  /*09b0*/  IMAD.X R3, R29, 0x1, R10, P1 ;  /* 0x000000011d037824 */ /* 0x000fe200008e060a */
[----:B------:R-:W-:Y:S01]  /*09c0*/  ISETP.GE.AND P1, PT, R4, R32, PT ;  /* 0x000000200400720c */ /* 0x000fe20003f26270 */
[----:B------:R-:W-:Y:S01]  /*09d0*/  STL.64 [R1+0x48], R28 ;  /* 0x0000481c01007387 */ /* 0x000fe20000100a00 */
[----:B------:R-:W-:Y:S01]  /*09e0*/  LOP3.LUT R0, R0, 0x7fffffe, RZ, 0xc0, !PT ;  /* 0x07fffffe00007812 */ /* 0x000fe200078ec0ff */
[----:B------:R-:W-:Y:S01]  /*09f0*/  IMAD.WIDE.U32 R2, R17, c[0x0][0x1a8], R2 ;  /* 0x00006a0011027a25 */ /* 0x000fe200078e0002 */
[----:B------:R-:W-:Y:S01]  /*0a00*/  @!P0 IADD3 R10, P3, R30, 0x20, RZ ;  /* 0x000000201e0a8810 */ /* 0x000fe20007f7e0ff */
[----:B------:R1:W-:Y:S01]  /*0a10*/  STL [R1+0x5c], R4 ;  /* 0x00005c0401007387 */ /* 0x0003e20000100800 */
        /* <DEDUP_REMOVED lines=75> */
[----:B------:R-:W-:Y:S01]  /*0ed0*/  LOP3.LUT R5, R24, 0xfffffff8, RZ, 0xc0, !PT ;  /* 0xfffffff818057812 */ /* 0x000fe200078ec0ff */
[----:B------:R2:W-:Y:S02]  /*0ee0*/  STL.64 [R1+0x28], R26 ;  /* 0x0000281a01007387 */ /* 0x0005e40000100a00 */
[----:B------:R-:W-:Y:S01]  /*0ef0*/  IMAD.MOV.U32 R18, RZ, RZ, c[0x0][0x198] ;  /* 0x00006600ff127624 */ /* 0x000fe200078e00ff */
[----:B------:R-:W-:Y:S01]  /*0f00*/  @!P0 LEA R6, P2, R8, c[0x0][0x160], 0x1 ;  /* 0x0000580008068a11 */ /* 0x000fe200078408ff */
[----:B------:R-:W-:-:S02]  /*0f10*/  IMAD.MOV.U32 R3, RZ, RZ, 0x6 ;  /* 0x00000006ff037424 */ /* 0x000fc400078e00ff */
[----:B------:R-:W-:Y:S01]  /*0f20*/  IMAD R2, R0, c[0x0][0x1b0], RZ ;  /* 0x00006c0000027a24 */ /* 0x000fe200078e02ff */
[----:B------:R-:W-:Y:S01]  /*0f30*/  SHF.L.U64.HI R161, R18, R161, c[0x0][0x19c] ;  /* 0x0000670012a17619 */ /* 0x000fe200000102a1 */
[----:B------:R-:W-:Y:S01]  /*0f40*/  @!P0 IMAD R14, R12, c[0x0][0x194], R14 ;  /* 0x000065000c0e8a24 */ /* 0x000fe200078e020e */
[----:B------:R-:W-:Y:S01]  /*0f50*/  SHF.L.U64.HI R170, R18, R3, c[0x0][0x19c] ;  /* 0x0000670012aa7619 */ /* 0x000fe20000010203 */
[----:B------:R-:W-:Y:S01]  /*0f60*/  IMAD R2, R13, c[0x0][0x1b4], R2 ;  /* 0x00006d000d027a24 */ /* 0x000fe200078e0202 */
[----:B------:R-:W-:Y:S01]  /*0f70*/  SHF.R.S32.HI R12, RZ, 0x1f, R41 ;  /* 0x0000001fff0c7819 */ /* 0x000fe20000011429 */
[----:B------:R-:W-:Y:S02]  /*0f80*/  IMAD R0, R0, c[0x0][0x1b8], RZ ;  /* 0x00006e0000007a24 */ /* 0x000fe400078e02ff */
[----:B------:R-:W-:Y:S02]  /*0f90*/  IMAD.SHL.U32 R162, R18, 0x40, RZ ;  /* 0x0000004012a27824 */ /* 0x000fe400078e00ff */
[----:B------:R-:W-:-:S02]  /*0fa0*/  IMAD R3, R170, R41, RZ ;  /* 0x00000029aa037224 */ /* 0x000fc400078e02ff */
[----:B------:R-:W-:Y:S02]  /*0fb0*/  IMAD.IADD R169, R27, 0x1, R2 ;  /* 0x000000011ba97824 */ /* 0x000fe400078e0202 */
[----:B------:R-:W-:Y:S02]  /*0fc0*/  IMAD.MOV.U32 R168, RZ, RZ, R26 ;  /* 0x000000ffffa87224 */ /* 0x000fe400078e001a */
[----:B------:R-:W-:Y:S02]  /*0fd0*/  IMAD R20, R13, c[0x0][0x1bc], R0 ;  /* 0x00006f000d147a24 */ /* 0x000fe400078e0200 */
[----:B------:R-:W-:Y:S01]  /*0fe0*/  @!P0 IMAD.IADD R0, R9, 0x1, R14 ;  /* 0x0000000109008824 */ /* 0x000fe200078e020e */
[----:B------:R-:W-:Y:S01]  /*0ff0*/  STL.64 [R1+0x18], R168 ;  /* 0x000018a801007387 */ /* 0x000fe20000100a00 */
        /* <DEDUP_REMOVED lines=9> */
[----:B--2---:R-:W-:Y:S01]  /*1090*/  IMAD.WIDE.U32 R26, R13, c[0x0][0x1b8], R10 ;  /* 0x00006e000d1a7a25 */ /* 0x004fe200078e000a */
[----:B------:R-:W-:Y:S01]  /*10a0*/  @!P5 IADD3 R3, P2, R163, R2, RZ ;  /* 0x00000002a303d210 */ /* 0x000fe20007f5e0ff */
[----:B------:R3:W-:Y:S01]  /*10b0*/  @!P0 LDGSTS.E.BYPASS.LTC128B.128 [R226+0x3800], [R6.64+0x40] ;  /* 0x0380004006e28fae */ /* 0x0007e2000b901d46 */
[----:B------:R-:W-:Y:S01]  /*10c0*/  LEA.HI R9, R14, R14, RZ, 0x1 ;  /* 0x0000000e0e097211 */ /* 0x000fe200078f08ff */
[----:B------:R-:W-:Y:S01]  /*10d0*/  IMAD R8, R12, c[0x0][0x1a0], RZ ;  /* 0x000068000c087a24 */ /* 0x000fe200078e02ff */
[----:B------:R-:W-:Y:S01]  /*10e0*/  SHF.R.S32.HI R11, RZ, 0x1, R15 ;  /* 0x00000001ff0b7819 */ /* 0x000fe2000001140f */
[----:B------:R-:W-:Y:S01]  /*10f0*/  @!P5 IMAD.X R0, R161, 0x1, R0, P2 ;  /* 0x00000001a100d824 */ /* 0x000fe200010e0600 */
[----:B------:R-:W-:Y:S01]  /*1100*/  @!P5 LEA R2, P2, R3, c[0x0][0x168], 0x1 ;  /* 0x00005a000302da11 */ /* 0x000fe200078408ff */
        /* <DEDUP_REMOVED lines=27> */
[----:B---3--:R-:W-:Y:S02]  /*12c0*/  @!P3 IMAD.MOV.U32 R7, RZ, RZ, c[0x0][0x1a4] ;  /* 0x00006900ff07b624 */ /* 0x008fe400078e00ff */
[----:B------:R-:W-:Y:S01]  /*12d0*/  LOP3.LUT R0, R0, 0xc0, RZ, 0xc0, !PT ;  /* 0x000000c000007812 */ /* 0x000fe200078ec0ff */
[----:B------:R-:W-:Y:S01]  /*12e0*/  IMAD.IADD R10, R14, 0x1, -R12 ;  /* 0x000000010e0a7824 */ /* 0x000fe200078e0a0c */
[----:B------:R-:W-:Y:S01]  /*12f0*/  LEA.HI.X R8, R18, R20, R15, 0x6, P2 ;  /* 0x0000001412087211 */ /* 0x000fe200010f340f */
[----:B------:R-:W-:Y:S02]  /*1300*/  STL.64 [R1+0x20], R26 ;  /* 0x0000201a01007387 */ /* 0x000fe40000100a00 */
[----:B------:R-:W-:-:S02]  /*1310*/  IMAD R10, R21, 0x8, R10 ;  /* 0x00000008150a7824 */ /* 0x000fc400078e020a */
[----:B------:R-:W-:Y:S01]  /*1320*/  STL [R1+0x10], R20 ;  /* 0x0000101401007387 */ /* 0x000fe20000100800 */
[----:B--2---:R-:W-:Y:S01]  /*1330*/  @!P3 IMAD.MOV.U32 R5, RZ, RZ, c[0x0][0x1a0] ;  /* 0x00006800ff05b624 */ /* 0x004fe200078e00ff */
        /* <DEDUP_REMOVED lines=25> */
[----:B------:R-:W-:Y:S01]  /*14d0*/  SEL R0, R0, 0xffffffe0, !P0 ;  /* 0xffffffe000007807 */ /* 0x000fe20004000000 */
[----:B------:R-:W-:Y:S01]  /*14e0*/  IMAD.SHL.U32 R3, R155, 0x2, RZ ;  /* 0x000000029b037824 */ /* 0x000fe200078e00ff */
[----:B------:R-:W-:Y:S02]  /*14f0*/  @P4 STS [R226+0x9004], RZ ;  /* 0x009004ffe2004388 */ /* 0x000fe40000000800 */
[----:B------:R-:W-:Y:S01]  /*1500*/  SEL R2, R2, 0xfffffff0, !P1 ;  /* 0xfffffff002027807 */ /* 0x000fe20004800000 */
[----:B------:R-:W-:Y:S01]  /*1510*/  IMAD.IADD R223, R221, 0x1, R0 ;  /* 0x00000001dddf7824 */ /* 0x000fe200078e0200 */
[----:B------:R-:W-:Y:S03]  /*1520*/  @P4 STS.64 [R226+0x9008], RZ ;  /* 0x009008ffe2004388 */ /* 0x000fe60000000a00 */
[----:B------:R-:W-:Y:S01]  /*1530*/  IMAD R225, R2, 0x2, R224 ;  /* 0x0000000202e17824 */ /* 0x000fe200078e02e0 */
        /* <DEDUP_REMOVED lines=17> */
[----:B------:R-:W-:Y:S04]  /*1650*/  LDSM.16.M88.4 R12, [R224] ;  /* 0x00000000e00c783b */ /* 0x000fe80000000200 */
[----:B-1----:R-:W1:Y:S04]  /*1660*/  LDSM.16.M88.4 R16, [R221+0x6000] ;  /* 0x00600000dd10783b */ /* 0x002e680000000200 */
[----:B------:R-:W3:Y:S04]  /*1670*/  LDSM.16.M88.4 R8, [R224+0x1000] ;  /* 0x00100000e008783b */ /* 0x000ee80000000200 */
[----:B------:R-:W4:Y:S04]  /*1680*/  LDSM.16.M88.4 R28, [R221+0x6400] ;  /* 0x00640000dd1c783b */ /* 0x000f280000000200 */
[----:B------:R-:W5:Y:S04]  /*1690*/  LDSM.16.M88.4 R24, [R221+0x6800] ;  /* 0x00680000dd18783b */ /* 0x000f680000000200 */
[----:B------:R-:W4:Y:S04]  /*16a0*/  LDSM.16.M88.4 R20, [R221+0x6c00] ;  /* 0x006c0000dd14783b */ /* 0x000f280000000200 */
[----:B------:R-:W-:Y:S04]  /*16b0*/  LDSM.16.M88.4 R36, [R225] ;  /* 0x00000000e124783b */ /* 0x000fe80000000200 */
[----:B------:R-:W4:Y:S04]  /*16c0*/  LDSM.16.M88.4 R44, [R223+0x6000] ;  /* 0x00600000df2c783b */ /* 0x000f280000000200 */
[----:B--2---:R-:W2:Y:S04]  /*16d0*/  LDSM.16.M88.4 R4, [R225+0x1000] ;  /* 0x00100000e104783b */ /* 0x004ea80000000200 */
[----:B------:R-:W-:Y:S04]  /*16e0*/  LDSM.16.M88.4 R76, [R221+0x7000] ;  /* 0x00700000dd4c783b */ /* 0x000fe80000000200 */
[----:B------:R-:W2:Y:S01]  /*16f0*/  LDSM.16.M88.4 R32, [R224+0x2000] ;  /* 0x00200000e020783b */ /* 0x000ea20000000200 */
[-C--:B-1----:R-:W-:Y:S03]  /*1700*/  HMMA.16816.F32.BF16 R48, R12, R16.reuse, RZ ;  /* 0x000000100c30723c */ /* 0x082fe600000418ff */
[----:B------:R-:W1:Y:S04]  /*1710*/  LDSM.16.M88.4 R64, [R223+0x6400] ;  /* 0x00640000df40783b */ /* 0x000e680000000200 */
[----:B------:R-:W1:Y:S01]  /*1720*/  LDSM.16.M88.4 R96, [R223+0x6800] ;  /* 0x00680000df60783b */ /* 0x000e620000000200 */
[C---:B---3--:R-:W-:Y:S03]  /*1730*/  HMMA.16816.F32.BF16 R52, R8.reuse, R16, RZ ;  /* 0x000000100834723c */ /* 0x048fe600000418ff */
[----:B------:R-:W3:Y:S04]  /*1740*/  LDSM.16.M88.4 R104, [R223+0x6c00] ;  /* 0x006c0000df68783b */ /* 0x000ee80000000200 */
[----:B------:R-:W-:Y:S01]  /*1750*/  LDSM.16.M88.4 R56, [R223+0x7000] ;  /* 0x00700000df38783b */ /* 0x000fe20000000200 */
[C---:B------:R-:W-:Y:S03]  /*1760*/  HMMA.16816.F32.BF16 R100, R8.reuse, R18, RZ ;  /* 0x000000120864723c */ /* 0x040fe600000418ff */
[----:B------:R-:W0:Y:S05]  /*1770*/  LDGDEPBAR ;  /* 0x00000000000079af */ /* 0x000e2a0000000000 */
[C---:B----4-:R-:W-:Y:S08]  /*1780*/  HMMA.16816.F32.BF16 R92, R8.reuse, R28, RZ ;  /* 0x0000001c085c723c */ /* 0x050ff000000418ff */
[C---:B-----5:R-:W-:Y:S08]  /*1790*/  HMMA.16816.F32.BF16 R84, R8.reuse, R24, RZ ;  /* 0x000000180854723c */ /* 0x060ff000000418ff */
[C---:B------:R-:W-:Y:S08]  /*17a0*/  HMMA.16816.F32.BF16 R72, R8.reuse, R20, RZ ;  /* 0x000000140848723c */ /* 0x040ff000000418ff */
[C---:B------:R-:W-:Y:S08]  /*17b0*/  HMMA.16816.F32.BF16 R88, R8.reuse, R30, RZ ;  /* 0x0000001e0858723c */ /* 0x040ff000000418ff */
[C---:B------:R-:W-:Y:S08]  /*17c0*/  HMMA.16816.F32.BF16 R80, R8.reuse, R26, RZ ;  /* 0x0000001a0850723c */ /* 0x040ff000000418ff */
[----:B------:R-:W-:Y:S08]  /*17d0*/  HMMA.16816.F32.BF16 R68, R8, R22, RZ ;  /* 0x000000160844723c */ /* 0x000ff000000418ff */
[----:B------:R-:W-:Y:S01]  /*17e0*/  HMMA.16816.F32.BF16 R8, R36, R44, R48 ;  /* 0x0000002c2408723c */ /* 0x000fe20000041830 */
[----:B------:R-:W-:Y:S07]  /*17f0*/  LDSM.16.M88.4 R48, [R221+0x8000] ;  /* 0x00800000dd30783b */ /* 0x000fee0000000200 */
[C---:B------:R-:W-:Y:S08]  /*1800*/  HMMA.16816.F32.BF16 R60, R12.reuse, R28, RZ ;  /* 0x0000001c0c3c723c */ /* 0x040ff000000418ff */
[C---:B------:R-:W-:Y:S01]  /*1810*/  HMMA.16816.F32.BF16 R120, R12.reuse, R30, RZ ;  /* 0x0000001e0c78723c */ /* 0x040fe200000418ff */
[----:B------:R-:W4:Y:S07]  /*1820*/  LDSM.16.M88.4 R28, [R224+0x3000] ;  /* 0x00300000e01c783b */ /* 0x000f2e0000000200 */
[C---:B------:R-:W-:Y:S08]  /*1830*/  HMMA.16816.F32.BF16 R112, R12.reuse, R24, RZ ;  /* 0x000000180c70723c */ /* 0x040ff000000418ff */
[C---:B------:R-:W-:Y:S01]  /*1840*/  HMMA.16816.F32.BF16 R132, R12.reuse, R26, RZ ;  /* 0x0000001a0c84723c */ /* 0x040fe200000418ff */
[----:B------:R-:W5:Y:S07]  /*1850*/  LDSM.16.M88.4 R24, [R225+0x2000] ;  /* 0x00200000e118783b */ /* 0x000f6e0000000200 */
[C---:B------:R-:W-:Y:S08]  /*1860*/  HMMA.16816.F32.BF16 R108, R12.reuse, R18, RZ ;  /* 0x000000120c6c723c */ /* 0x040ff000000418ff */
[C---:B------:R-:W-:Y:S08]  /*1870*/  HMMA.16816.F32.BF16 R116, R12.reuse, R20, RZ ;  /* 0x000000140c74723c */ /* 0x040ff000000418ff */
[----:B------:R-:W-:Y:S01]  /*1880*/  HMMA.16816.F32.BF16 R124, R12, R22, RZ ;  /* 0x000000160c7c723c */ /* 0x000fe200000418ff */
[----:B------:R-:W-:Y:S07]  /*1890*/  LDSM.16.M88.4 R20, [R224+0x5000] ;  /* 0x00500000e014783b */ /* 0x000fee0000000200 */
[----:B--2---:R-:W-:Y:S01]  /*18a0*/  HMMA.16816.F32.BF16 R16, R4, R44, R52 ;  /* 0x0000002c0410723c */ /* 0x004fe20000041834 */
[----:B------:R-:W-:Y:S07]  /*18b0*/  LDSM.16.M88.4 R52, [R223+0x8000] ;  /* 0x00800000df34783b */ /* 0x000fee0000000200 */
[----:B------:R-:W-:Y:S01]  /*18c0*/  HMMA.16816.F32.BF16 R12, R32, R76, R8 ;  /* 0x0000004c200c723c */ /* 0x000fe20000041808 */
[----:B------:R-:W2:Y:S07]  /*18d0*/  LDSM.16.M88.4 R8, [R225+0x3000] ;  /* 0x00300000e108783b */ /* 0x000eae0000000200 */
[C---:B-1----:R-:W-:Y:S08]  /*18e0*/  HMMA.16816.F32.BF16 R128, R4.reuse, R64, R92 ;  /* 0x000000400480723c */ /* 0x042ff0000004185c */
[C---:B------:R-:W-:Y:S08]  /*18f0*/  HMMA.16816.F32.BF16 R140, R4.reuse, R96, R84 ;  /* 0x00000060048c723c */ /* 0x040ff00000041854 */
[C---:B---3--:R-:W-:Y:S08]  /*1900*/  HMMA.16816.F32.BF16 R148, R4.reuse, R104, R72 ;  /* 0x000000680494723c */ /* 0x048ff00000041848 */
[C---:B------:R-:W-:Y:S08]  /*1910*/  HMMA.16816.F32.BF16 R100, R4.reuse, R46, R100 ;  /* 0x0000002e0464723c */ /* 0x040ff00000041864 */
[C---:B------:R-:W-:Y:S08]  /*1920*/  HMMA.16816.F32.BF16 R136, R4.reuse, R66, R88 ;  /* 0x000000420488723c */ /* 0x040ff00000041858 */
[C---:B------:R-:W-:Y:S08]  /*1930*/  HMMA.16816.F32.BF16 R144, R4.reuse, R98, R80 ;  /* 0x000000620490723c */ /* 0x040ff00000041850 */
[----:B------:R-:W-:Y:S01]  /*1940*/  HMMA.16816.F32.BF16 R156, R4, R106, R68 ;  /* 0x0000006a049c723c */ /* 0x000fe20000041844 */
[----:B------:R-:W1:Y:S07]  /*1950*/  LDSM.16.M88.4 R4, [R224+0x4000] ;  /* 0x00400000e004783b */ /* 0x000e6e0000000200 */
[C---:B------:R-:W-:Y:S08]  /*1960*/  HMMA.16816.F32.BF16 R88, R36.reuse, R64, R60 ;  /* 0x000000402458723c */ /* 0x040ff0000004183c */
[----:B------:R-:W-:Y:S08]  /*1970*/  HMMA.16816.F32.BF16 R68, R36, R46, R108 ;  /* 0x0000002e2444723c */ /* 0x000ff0000004186c */
[----:B----4-:R-:W-:Y:S01]  /*1980*/  HMMA.16816.F32.BF16 R44, R28, R76, R16 ;  /* 0x0000004c1c2c723c */ /* 0x010fe20000041810 */
[----:B------:R-:W3:Y:S07]  /*1990*/  LDSM.16.M88.4 R16, [R225+0x4000] ;  /* 0x00400000e110783b */ /* 0x000eee0000000200 */
[----:B-----5:R-:W-:Y:S01]  /*19a0*/  HMMA.16816.F32.BF16 R60, R24, R56, R12 ;  /* 0x00000038183c723c */ /* 0x020fe2000004180c */
[----:B------:R-:W-:Y:S07]  /*19b0*/  LDSM.16.M88.4 R12, [R225+0x5000] ;  /* 0x00500000e10c783b */ /* 0x000fee0000000200 */
[----:B------:R-:W-:Y:S08]  /*19c0*/  HMMA.16816.F32.BF16 R68, R32, R78, R68 ;  /* 0x0000004e2044723c */ /* 0x000ff00000041844 */
[----:B--2---:R-:W-:Y:S08]  /*19d0*/  HMMA.16816.F32.BF16 R44, R8, R56, R44 ;  /* 0x00000038082c723c */ /* 0x004ff0000004182c */
[----:B-1----:R-:W-:Y:S01]  /*19e0*/  HMMA.16816.F32.BF16 R72, R4, R48, R60 ;  /* 0x000000300448723c */ /* 0x002fe2000004183c */
[----:B------:R-:W1:Y:S07]  /*19f0*/  LDSM.16.M88.4 R60, [R221+0x7400] ;  /* 0x00740000dd3c783b */ /* 0x000e6e0000000200 */
[----:B------:R-:W-:Y:S08]  /*1a00*/  HMMA.16816.F32.BF16 R76, R28, R78, R100 ;  /* 0x0000004e1c4c723c */ /* 0x000ff00000041864 */
[----:B------:R-:W-:Y:S01]  /*1a10*/  HMMA.16816.F32.BF16 R92, R36, R66, R120 ;  /* 0x00000042245c723c */ /* 0x000fe20000041878 */
[----:B------:R-:W2:Y:S07]  /*1a20*/  LDSM.16.M88.4 R64, [R223+0x7400] ;  /* 0x00740000df40783b */ /* 0x000eae0000000200 */
[----:B------:R-:W-:Y:S08]  /*1a30*/  HMMA.16816.F32.BF16 R44, R20, R48, R44 ;  /* 0x00000030142c723c */ /* 0x000ff0000004182c */
[----:B------:R-:W-:Y:S08]  /*1a40*/  HMMA.16816.F32.BF16 R68, R24, R58, R68 ;  /* 0x0000003a1844723c */ /* 0x000ff00000041844 */
[----:B---3--:R-:W-:Y:S08]  /*1a50*/  HMMA.16816.F32.BF16 R80, R16, R52, R72 ;  /* 0x000000341050723c */ /* 0x008ff00000041848 */
[----:B------:R-:W-:Y:S08]  /*1a60*/  HMMA.16816.F32.BF16 R76, R8, R58, R76 ;  /* 0x0000003a084c723c */ /* 0x000ff0000004184c */
[----:B-1----:R-:W-:Y:S08]  /*1a70*/  HMMA.16816.F32.BF16 R72, R32, R60, R88 ;  /* 0x0000003c2048723c */ /* 0x002ff00000041858 */
[----:B------:R-:W-:Y:S01]  /*1a80*/  HMMA.16816.F32.BF16 R112, R36, R96, R112 ;  /* 0x000000602470723c */ /* 0x000fe20000041870 */
[----:B------:R-:W-:-:S04]  /*1a90*/  FMUL.FTZ R0, R80, c[0x0][0x2ec] ;  /* 0x0000bb0050007a20 */ /* 0x000fc80000410000 */
[----:B------:R1:W-:Y:S03]  /*1aa0*/  MUFU.TANH R122, R0 ;  /* 0x00000000007a7308 */ /* 0x0003e60000002400 */
[C---:B------:R-:W-:Y:S08]  /*1ab0*/  HMMA.16816.F32.BF16 R116, R36.reuse, R104, R116 ;  /* 0x000000682474723c */ /* 0x040ff00000041874 */
[----:B------:R-:W-:Y:S01]  /*1ac0*/  HMMA.16816.F32.BF16 R132, R36, R98, R132 ;  /* 0x000000622484723c */ /* 0x000fe20000041884 */
[----:B-1----:R-:W-:-:S07]  /*1ad0*/  FMUL.FTZ R0, R81, c[0x0][0x2ec] ;  /* 0x0000bb0051007a20 */ /* 0x002fce0000410000 */
[----:B------:R-:W-:Y:S01]  /*1ae0*/  HMMA.16816.F32.BF16 R124, R36, R106, R124 ;  /* 0x0000006a247c723c */ /* 0x000fe2000004187c */
[----:B------:R1:W-:Y:S07]  /*1af0*/  MUFU.TANH R121, R0 ;  /* 0x0000000000797308 */ /* 0x0003ee0000002400 */
[----:B------:R-:W-:Y:S01]  /*1b00*/  HMMA.16816.F32.BF16 R84, R12, R52, R44 ;  /* 0x000000340c54723c */ /* 0x000fe2000004182c */
[----:B------:R-:W3:Y:S07]  /*1b10*/  LDSM.16.M88.4 R44, [R221+0x8400] ;  /* 0x00840000dd2c783b */ /* 0x000eee0000000200 */
[----:B------:R-:W-:Y:S01]  /*1b20*/  HMMA.16816.F32.BF16 R36, R28, R60, R128 ;  /* 0x0000003c1c24723c */ /* 0x000fe20000041880 */
[----:B-1----:R-:W-:-:S04]  /*1b30*/  FMUL.FTZ R0, R82, c[0x0][0x2ec] ;  /* 0x0000bb0052007a20 */ /* 0x002fc80000410000 */
[----:B------:R1:W-:Y:S03]  /*1b40*/  MUFU.TANH R111, R0 ;  /* 0x00000000006f7308 */ /* 0x0003e60000002400 */
[-C--:B------:R-:W-:Y:S08]  /*1b50*/  HMMA.16816.F32.BF16 R56, R4, R50.reuse, R68 ;  /* 0x000000320438723c */ /* 0x080ff00000041844 */
[----:B------:R-:W-:Y:S01]  /*1b60*/  HMMA.16816.F32.BF16 R68, R20, R50, R76 ;  /* 0x000000321444723c */ /* 0x000fe2000004184c */
[----:B-1----:R-:W-:-:S07]  /*1b70*/  FMUL.FTZ R0, R83, c[0x0][0x2ec] ;  /* 0x0000bb0053007a20 */ /* 0x002fce0000410000 */
[-C--:B--2---:R-:W-:Y:S01]  /*1b80*/  HMMA.16816.F32.BF16 R72, R24, R64.reuse, R72 ;  /* 0x000000401848723c */ /* 0x084fe20000041848 */
[----:B------:R1:W-:Y:S07]  /*1b90*/  MUFU.TANH R120, R0 ;  /* 0x0000000000787308 */ /* 0x0003ee0000002400 */
[----:B------:R-:W-:Y:S01]  /*1ba0*/  HMMA.16816.F32.BF16 R48, R8, R64, R36 ;  /* 0x000000400830723c */ /* 0x000fe20000041824 */
[----:B------:R-:W2:Y:S07]  /*1bb0*/  LDSM.16.M88.4 R36, [R223+0x8400] ;  /* 0x00840000df24783b */ /* 0x000eae0000000200 */
[-C--:B------:R-:W-:Y:S01]  /*1bc0*/  HMMA.16816.F32.BF16 R76, R16, R54.reuse, R56 ;  /* 0x00000036104c723c */ /* 0x080fe20000041838 */
[----:B-1----:R-:W-:Y:S01]  /*1bd0*/  FMUL.FTZ R0, R84, c[0x0][0x2ec] ;  /* 0x0000bb0054007a20 */ /* 0x002fe20000410000 */
[----:B------:R-:W1:Y:S03]  /*1be0*/  LDSM.16.M88.4 R56, [R221+0x7800] ;  /* 0x00780000dd38783b */ /* 0x000e660000000200 */
[----:B------:R4:W-:Y:S03]  /*1bf0*/  MUFU.TANH R110, R0 ;  /* 0x00000000006e7308 */ /* 0x0009e60000002400 */
[----:B------:R-:W-:Y:S08]  /*1c00*/  HMMA.16816.F32.BF16 R88, R12, R54, R68 ;  /* 0x000000360c58723c */ /* 0x000ff00000041844 */
[----:B------:R-:W-:Y:S01]  /*1c10*/  HMMA.16816.F32.BF16 R52, R32, R62, R92 ;  /* 0x0000003e2034723c */ /* 0x000fe2000004185c */
[----:B----4-:R-:W-:-:S07]  /*1c20*/  FMUL.FTZ R0, R85, c[0x0][0x2ec] ;  /* 0x0000bb0055007a20 */ /* 0x010fce0000410000 */
[----:B---3--:R-:W-:Y:S01]  /*1c30*/  HMMA.16816.F32.BF16 R68, R4, R44, R72 ;  /* 0x0000002c0444723c */ /* 0x008fe20000041848 */
[----:B------:R3:W-:Y:S07]  /*1c40*/  MUFU.TANH R109, R0 ;  /* 0x00000000006d7308 */ /* 0x0007ee0000002400 */
[----:B------:R-:W-:Y:S08]  /*1c50*/  HMMA.16816.F32.BF16 R72, R28, R62, R136 ;  /* 0x0000003e1c48723c */ /* 0x000ff00000041888 */
[----:B------:R-:W-:Y:S01]  /*1c60*/  HMMA.16816.F32.BF16 R48, R20, R44, R48 ;  /* 0x0000002c1430723c */ /* 0x000fe20000041830 */
[----:B---3--:R-:W-:-:S04]  /*1c70*/  FMUL.FTZ R0, R86, c[0x0][0x2ec] ;  /* 0x0000bb0056007a20 */ /* 0x008fc80000410000 */
[----:B------:R3:W4:Y:S03]  /*1c80*/  MUFU.TANH R103, R0 ;  /* 0x0000000000677308 */ /* 0x0007260000002400 */
[----:B------:R-:W-:Y:S01]  /*1c90*/  HMMA.16816.F32.BF16 R60, R24, R66, R52 ;  /* 0x00000042183c723c */ /* 0x000fe20000041834 */
[----:B------:R-:W5:Y:S01]  /*1ca0*/  LDSM.16.M88.4 R52, [R223+0x7800] ;  /* 0x00780000df34783b */ /* 0x000f620000000200 */
[----:B---3--:R-:W-:Y:S11]  /*1cb0*/  FMUL.FTZ R0, R87, c[0x0][0x2ec] ;  /* 0x0000bb0057007a20 */ /* 0x008ff60000410000 */
[----:B------:R-:W-:Y:S03]  /*1cc0*/  @!UPT UIADD3 URZ, URZ, URZ, URZ ;  /* 0x0000003f3f3ff290 */ /* 0x000fe6000fffe03f */
[----:B--2---:R-:W-:Y:S01]  /*1cd0*/  HMMA.16816.F32.BF16 R80, R12, R36, R48 ;  /* 0x000000240c50723c */ /* 0x004fe20000041830 */
[----:B------:R2:W3:Y:S07]  /*1ce0*/  MUFU.TANH R104, R0 ;  /* 0x0000000000687308 */ /* 0x0004ee0000002400 */
[----:B-1----:R-:W-:Y:S01]  /*1cf0*/  HMMA.16816.F32.BF16 R48, R28, R56, R140 ;  /* 0x000000381c30723c */ /* 0x002fe2000004188c */
[----:B--2---:R-:W-:-:S04]  /*1d00*/  FMUL.FTZ R0, R76, c[0x0][0x2ec] ;  /* 0x0000bb004c007a20 */ /* 0x004fc80000410000 */
[----:B------:R1:W-:Y:S02]  /*1d10*/  MUFU.TANH R108, R0 ;  /* 0x00000000006c7308 */ /* 0x0003e40000002400 */
[----:B-1----:R-:W-:-:S06]  /*1d20*/  FMUL.FTZ R0, R77, c[0x0][0x2ec] ;  /* 0x0000bb004d007a20 */ /* 0x002fcc0000410000 */
[----:B------:R1:W-:Y:S02]  /*1d30*/  MUFU.TANH R105, R0 ;  /* 0x0000000000697308 */ /* 0x0003e40000002400 */
[----:B-1----:R-:W-:-:S06]  /*1d40*/  FMUL.FTZ R0, R78, c[0x0][0x2ec] ;  /* 0x0000bb004e007a20 */ /* 0x002fcc0000410000 */
[----:B------:R1:W-:Y:S02]  /*1d50*/  MUFU.TANH R101, R0 ;  /* 0x0000000000657308 */ /* 0x0003e40000002400 */
[----:B-1----:R-:W-:Y:S02]  /*1d60*/  FMUL.FTZ R0, R79, c[0x0][0x2ec] ;  /* 0x0000bb004f007a20 */ /* 0x002fe40000410000 */
[----:B------:R-:W-:Y:S04]  /*1d70*/  HMMA.16816.F32.BF16 R76, R16, R36, R68 ;  /* 0x00000024104c723c */ /* 0x000fe80000041844 */
[----:B------:R1:W-:Y:S04]  /*1d80*/  MUFU.TANH R102, R0 ;  /* 0x0000000000667308 */ /* 0x0003e80000002400 */
[----:B------:R-:W-:Y:S08]  /*1d90*/  HMMA.16816.F32.BF16 R68, R8, R66, R72 ;  /* 0x000000420844723c */ /* 0x000ff00000041848 */
[----:B------:R-:W-:Y:S01]  /*1da0*/  HMMA.16816.F32.BF16 R72, R32, R56, R112 ;  /* 0x000000382048723c */ /* 0x000fe20000041870 */
[----:B-1----:R-:W-:-:S04]  /*1db0*/  FMUL.FTZ R0, R88, c[0x0][0x2ec] ;  /* 0x0000bb0058007a20 */ /* 0x002fc80000410000 */
[----:B------:R1:W-:Y:S03]  /*1dc0*/  MUFU.TANH R99, R0 ;  /* 0x0000000000637308 */ /* 0x0003e60000002400 */
[-C--:B------:R-:W-:Y:S01]  /*1dd0*/  HMMA.16816.F32.BF16 R64, R4, R46.reuse, R60 ;  /* 0x0000002e0440723c */ /* 0x080fe2000004183c */
[----:B------:R-:W2:Y:S07]  /*1de0*/  LDSM.16.M88.4 R60, [R221+0x8800] ;  /* 0x00880000dd3c783b */ /* 0x000eae0000000200 */
[----:B------:R-:W-:Y:S01]  /*1df0*/  HMMA.16816.F32.BF16 R68, R20, R46, R68 ;  /* 0x0000002e1444723c */ /* 0x000fe20000041844 */
[----:B-1----:R-:W-:-:S07]  /*1e00*/  FMUL.FTZ R0, R89, c[0x0][0x2ec] ;  /* 0x0000bb0059007a20 */ /* 0x002fce0000410000 */
[-C--:B-----5:R-:W-:Y:S01]  /*1e10*/  HMMA.16816.F32.BF16 R72, R24, R52.reuse, R72 ;  /* 0x000000341848723c */ /* 0x0a0fe20000041848 */
[----:B------:R1:W-:Y:S07]  /*1e20*/  MUFU.TANH R98, R0 ;  /* 0x0000000000627308 */ /* 0x0003ee0000002400 */
[----:B------:R-:W-:Y:S01]  /*1e30*/  HMMA.16816.F32.BF16 R44, R8, R52, R48 ;  /* 0x00000034082c723c */ /* 0x000fe20000041830 */
[----:B------:R-:W5:Y:S07]  /*1e40*/  LDSM.16.M88.4 R48, [R223+0x8800] ;  /* 0x00880000df30783b */ /* 0x000f6e0000000200 */
[----:B------:R-:W-:Y:S01]  /*1e50*/  HMMA.16816.F32.BF16 R84, R12, R38, R68 ;  /* 0x000000260c54723c */ /* 0x000fe20000041844 */
[----:B-1----:R-:W-:-:S04]  /*1e60*/  FMUL.FTZ R0, R90, c[0x0][0x2ec] ;  /* 0x0000bb005a007a20 */ /* 0x002fc80000410000 */
[----:B------:R1:W1:Y:S03]  /*1e70*/  MUFU.TANH R42, R0 ;  /* 0x00000000002a7308 */ /* 0x0002660000002400 */
[----:B--2---:R-:W-:Y:S08]  /*1e80*/  HMMA.16816.F32.BF16 R68, R4, R60, R72 ;  /* 0x0000003c0444723c */ /* 0x004ff00000041848 */
[----:B------:R-:W-:Y:S01]  /*1e90*/  HMMA.16816.F32.BF16 R72, R28, R58, R144 ;  /* 0x0000003a1c48723c */ /* 0x000fe20000041890 */
[----:B-1----:R-:W-:-:S07]  /*1ea0*/  FMUL.FTZ R0, R91, c[0x0][0x2ec] ;  /* 0x0000bb005b007a20 */ /* 0x002fce0000410000 */
[----:B------:R-:W-:Y:S01]  /*1eb0*/  HMMA.16816.F32.BF16 R44, R20, R60, R44 ;  /* 0x0000003c142c723c */ /* 0x000fe2000004182c */
[----:B------:R1:W2:Y:S11]  /*1ec0*/  MUFU.TANH R43, R0 ;  /* 0x00000000002b7308 */ /* 0x0002b60000002400 */
[----:B------:R-:W-:Y:S04]  /*1ed0*/  @!UPT UIADD3 URZ, URZ, URZ, URZ ;  /* 0x0000003f3f3ff290 */ /* 0x000fe8000fffe03f */
[----:B------:R-:W-:Y:S01]  /*1ee0*/  HMMA.16816.F32.BF16 R72, R8, R54, R72 ;  /* 0x000000360848723c */ /* 0x000fe20000041848 */
[----:B-1----:R-:W-:-:S04]  /*1ef0*/  FMUL.FTZ R0, R76, c[0x0][0x2ec] ;  /* 0x0000bb004c007a20 */ /* 0x002fc80000410000 */
[----:B------:R1:W-:Y:S02]  /*1f00*/  MUFU.TANH R106, R0 ;  /* 0x00000000006a7308 */ /* 0x0003e40000002400 */
[----:B-1----:R-:W-:Y:S11]  /*1f10*/  FMUL.FTZ R0, R77, c[0x0][0x2ec] ;  /* 0x0000bb004d007a20 */ /* 0x002ff60000410000 */
[----:B------:R-:W-:Y:S06]  /*1f20*/  @!UPT UIADD3 URZ, URZ, URZ, URZ ;  /* 0x0000003f3f3ff290 */ /* 0x000fec000fffe03f */
[----:B------:R-:W-:Y:S01]  /*1f30*/  HMMA.16816.F32.BF16 R72, R20, R62, R72 ;  /* 0x0000003e1448723c */ /* 0x000fe20000041848 */
[----:B------:R1:W-:Y:S02]  /*1f40*/  MUFU.TANH R97, R0 ;  /* 0x0000000000617308 */ /* 0x0003e40000002400 */
[----:B-1----:R-:W-:-:S06]  /*1f50*/  FMUL.FTZ R0, R78, c[0x0][0x2ec] ;  /* 0x0000bb004e007a20 */ /* 0x002fcc0000410000 */
[----:B------:R1:W-:Y:S11]  /*1f60*/  MUFU.TANH R129, R0 ;  /* 0x0000000000817308 */ /* 0x0003f60000002400 */
[----:B------:R-:W-:Y:S04]  /*1f70*/  @!UPT UIADD3 URZ, URZ, URZ, URZ ;  /* 0x0000003f3f3ff290 */ /* 0x000fe8000fffe03f */
[----:B-----5:R-:W-:Y:S01]  /*1f80*/  HMMA.16816.F32.BF16 R72, R12, R50, R72 ;  /* 0x000000320c48723c */ /* 0x020fe20000041848 */
[----:B-1----:R-:W-:-:S07]  /*1f90*/  FMUL.FTZ R0, R79, c[0x0][0x2ec] ;  /* 0x0000bb004f007a20 */ /* 0x002fce0000410000 */
[----:B------:R-:W-:Y:S01]  /*1fa0*/  HMMA.16816.F32.BF16 R76, R16, R38, R64 ;  /* 0x00000026104c723c */ /* 0x000fe20000041840 */
[----:B------:R-:W1:Y:S01]  /*1fb0*/  LDSM.16.M88.4 R36, [R221+0x7c00] ;  /* 0x007c0000dd24783b */ /* 0x000e620000000200 */
[----:B------:R5:W-:Y:S06]  /*1fc0*/  MUFU.TANH R128, R0 ;  /* 0x0000000000807308 */ /* 0x000bec0000002400 */
[----:B------:R-:W-:Y:S01]  /*1fd0*/  HMMA.16816.F32.BF16 R64, R32, R58, R132 ;  /* 0x0000003a2040723c */ /* 0x000fe20000041884 */
[----:B------:R-:W2:Y:S07]  /*1fe0*/  LDSM.16.M88.4 R56, [R223+0x7c00] ;  /* 0x007c0000df38783b */ /* 0x000eae0000000200 */
[----:B------:R-:W-:-:S02]  /*1ff0*/  FMUL.FTZ R72, R72, c[0x0][0x2ec] ;  /* 0x0000bb0048487a20 */ /* 0x000fc40000410000 */
[----:B------:R-:W-:Y:S02]  /*2000*/  FMUL.FTZ R73, R73, c[0x0][0x2ec] ;  /* 0x0000bb0049497a20 */ /* 0x000fe40000410000 */
[----:B------:R-:W-:Y:S02]  /*2010*/  FMUL.FTZ R74, R74, c[0x0][0x2ec] ;  /* 0x0000bb004a4a7a20 */ /* 0x000fe40000410000 */
[----:B------:R-:W-:Y:S01]  /*2020*/  MUFU.TANH R72, R72 ;  /* 0x0000004800487308 */ /* 0x000fe20000002400 */
[----:B-----5:R-:W-:-:S07]  /*2030*/  FMUL.FTZ R0, R80, c[0x0][0x2ec] ;  /* 0x0000bb0050007a20 */ /* 0x020fce0000410000 */
[----:B------:R5:W-:Y:S02]  /*2040*/  MUFU.TANH R96, R0 ;  /* 0x0000000000607308 */ /* 0x000be40000002400 */
[----:B------:R-:W-:Y:S06]  /*2050*/  HMMA.16816.F32.BF16 R64, R24, R54, R64 ;  /* 0x000000361840723c */ /* 0x000fec0000041840 */
[----:B------:R-:W-:Y:S01]  /*2060*/  MUFU.TANH R73, R73 ;  /* 0x0000004900497308 */ /* 0x000fe20000002400 */
[----:B-----5:R-:W-:Y:S01]  /*2070*/  FMUL.FTZ R0, R81, c[0x0][0x2ec] ;  /* 0x0000bb0051007a20 */ /* 0x020fe20000410000 */
[----:B-1----:R-:W-:Y:S06]  /*2080*/  HMMA.16816.F32.BF16 R52, R28, R36, R148 ;  /* 0x000000241c34723c */ /* 0x002fec0000041894 */
[----:B------:R-:W-:Y:S08]  /*2090*/  MUFU.TANH R74, R74 ;  /* 0x0000004a004a7308 */ /* 0x000ff00000002400 */
[----:B------:R1:W-:Y:S02]  /*20a0*/  MUFU.TANH R95, R0 ;  /* 0x00000000005f7308 */ /* 0x0003e40000002400 */
[----:B------:R-:W-:Y:S01]  /*20b0*/  HMMA.16816.F32.BF16 R64, R4, R62, R64 ;  /* 0x0000003e0440723c */ /* 0x000fe20000041840 */
[----:B-1----:R-:W-:-:S05]  /*20c0*/  FMUL.FTZ R0, R82, c[0x0][0x2ec] ;  /* 0x0000bb0052007a20 */ /* 0x002fca0000410000 */
[----:B------:R1:W5:Y:S02]  /*20d0*/  MUFU.TANH R93, R0 ;  /* 0x00000000005d7308 */ /* 0x0003640000002400 */
[----:B-1----:R-:W-:Y:S02]  /*20e0*/  FMUL.FTZ R0, R83, c[0x0][0x2ec] ;  /* 0x0000bb0053007a20 */ /* 0x002fe40000410000 */
[----:B------:R-:W-:Y:S01]  /*20f0*/  HMMA.16816.F32.BF16 R80, R12, R48, R44 ;  /* 0x000000300c50723c */ /* 0x000fe2000004182c */
[----:B------:R-:W1:Y:S03]  /*2100*/  LDSM.16.M88.4 R44, [R221+0x8c00] ;  /* 0x008c0000dd2c783b */ /* 0x000e660000000200 */
[----:B------:R2:W1:Y:S02]  /*2110*/  MUFU.TANH R100, R0 ;  /* 0x0000000000647308 */ /* 0x0004640000002400 */
[----:B--2---:R-:W-:-:S06]  /*2120*/  FMUL.FTZ R0, R76, c[0x0][0x2ec] ;  /* 0x0000bb004c007a20 */ /* 0x004fcc0000410000 */
[----:B------:R2:W-:Y:S02]  /*2130*/  MUFU.TANH R94, R0 ;  /* 0x00000000005e7308 */ /* 0x0005e40000002400 */
[----:B--2---:R-:W-:-:S06]  /*2140*/  FMUL.FTZ R0, R77, c[0x0][0x2ec] ;  /* 0x0000bb004d007a20 */ /* 0x004fcc0000410000 */
[----:B------:R2:W-:Y:S02]  /*2150*/  MUFU.TANH R107, R0 ;  /* 0x00000000006b7308 */ /* 0x0005e40000002400 */
[----:B--2---:R-:W-:-:S06]  /*2160*/  FMUL.FTZ R0, R78, c[0x0][0x2ec] ;  /* 0x0000bb004e007a20 */ /* 0x004fcc0000410000 */
[----:B------:R2:W-:Y:S02]  /*2170*/  MUFU.TANH R91, R0 ;  /* 0x00000000005b7308 */ /* 0x0005e40000002400 */
[----:B--2---:R-:W-:Y:S02]  /*2180*/  FMUL.FTZ R0, R79, c[0x0][0x2ec] ;  /* 0x0000bb004f007a20 */ /* 0x004fe40000410000 */
[----:B------:R-:W-:Y:S04]  /*2190*/  HMMA.16816.F32.BF16 R76, R16, R48, R68 ;  /* 0x00000030104c723c */ /* 0x000fe80000041844 */
[----:B------:R2:W-:Y:S04]  /*21a0*/  MUFU.TANH R92, R0 ;  /* 0x00000000005c7308 */ /* 0x0005e80000002400 */
[C---:B------:R-:W-:Y:S08]  /*21b0*/  HMMA.16816.F32.BF16 R68, R32.reuse, R36, R116 ;  /* 0x000000242044723c */ /* 0x040ff00000041874 */
[----:B------:R-:W-:Y:S01]  /*21c0*/  HMMA.16816.F32.BF16 R32, R32, R38, R124 ;  /* 0x000000262020723c */ /* 0x000fe2000004187c */
[----:B--2---:R-:W-:-:S04]  /*21d0*/  FMUL.FTZ R0, R84, c[0x0][0x2ec] ;  /* 0x0000bb0054007a20 */ /* 0x004fc80000410000 */
[----:B------:R2:W-:Y:S03]  /*21e0*/  MUFU.TANH R90, R0 ;  /* 0x00000000005a7308 */ /* 0x0005e60000002400 */
[----:B------:R-:W-:Y:S08]  /*21f0*/  HMMA.16816.F32.BF16 R36, R28, R38, R156 ;  /* 0x000000261c24723c */ /* 0x000ff0000004189c */
[----:B------:R-:W-:Y:S01]  /*2200*/  HMMA.16816.F32.BF16 R60, R24, R56, R68 ;  /* 0x00000038183c723c */ /* 0x000fe20000041844 */
[----:B--2---:R-:W-:-:S07]  /*2210*/  FMUL.FTZ R0, R85, c[0x0][0x2ec] ;  /* 0x0000bb0055007a20 */ /* 0x004fce0000410000 */
[----:B------:R-:W-:Y:S01]  /*2220*/  HMMA.16816.F32.BF16 R68, R16, R50, R64 ;  /* 0x000000321044723c */ /* 0x000fe20000041840 */
[----:B------:R2:W-:Y:S07]  /*2230*/  MUFU.TANH R89, R0 ;  /* 0x0000000000597308 */ /* 0x0005ee0000002400 */
[----:B------:R-:W-:Y:S01]  /*2240*/  HMMA.16816.F32.BF16 R64, R8, R56, R52 ;  /* 0x000000380840723c */ /* 0x000fe20000041834 */
[----:B------:R-:W3:Y:S01]  /*2250*/  LDSM.16.M88.4 R52, [R223+0x8c00] ;  /* 0x008c0000df34783b */ /* 0x000ee20000000200 */
[----:B------:R-:W-:-:S06]  /*2260*/  DEPBAR.LE SB0, 0x0 ;  /* 0x000080000000791a */ /* 0x000fcc0000000000 */
[----:B-1----:R-:W-:Y:S01]  /*2270*/  HMMA.16816.F32.BF16 R48, R4, R44, R60 ;  /* 0x0000002c0430723c */ /* 0x002fe2000004183c */
[----:B--2---:R-:W-:-:S04]  /*2280*/  FMUL.FTZ R0, R86, c[0x0][0x2ec] ;  /* 0x0000bb0056007a20 */ /* 0x004fc80000410000 */
[----:B------:R1:W2:Y:S03]  /*2290*/  MUFU.TANH R85, R0 ;  /* 0x0000000000557308 */ /* 0x0002a60000002400 */
[----:B------:R-:W-:Y:S01]  /*22a0*/  HMMA.16816.F32.BF16 R24, R24, R58, R32 ;  /* 0x0000003a1818723c */ /* 0x000fe20000041820 */
[----:B------:R-:W-:Y:S02]  /*22b0*/  FMUL.FTZ R70, R70, c[0x0][0x2ec] ;  /* 0x0000bb0046467a20 */ /* 0x000fe40000410000 */
[----:B------:R-:W-:-:S04]  /*22c0*/  FMUL.FTZ R71, R71, c[0x0][0x2ec] ;  /* 0x0000bb0047477a20 */ /* 0x000fc80000410000 */
[----:B------:R-:W-:Y:S01]  /*22d0*/  MUFU.TANH R70, R70 ;  /* 0x0000004600467308 */ /* 0x000fe20000002400 */
[----:B------:R-:W-:Y:S01]  /*22e0*/  HMMA.16816.F32.BF16 R28, R20, R44, R64 ;  /* 0x0000002c141c723c */ /* 0x000fe20000041840 */
[----:B-1----:R-:W-:-:S06]  /*22f0*/  FMUL.FTZ R0, R87, c[0x0][0x2ec] ;  /* 0x0000bb0057007a20 */ /* 0x002fcc0000410000 */
[----:B------:R-:W-:Y:S01]  /*2300*/  MUFU.TANH R71, R71 ;  /* 0x0000004700477308 */ /* 0x000fe20000002400 */
[----:B------:R-:W-:Y:S07]  /*2310*/  HMMA.16816.F32.BF16 R8, R8, R58, R36 ;  /* 0x0000003a0808723c */ /* 0x000fee0000041824 */
[----:B------:R1:W1:Y:S01]  /*2320*/  MUFU.TANH R86, R0 ;  /* 0x0000000000567308 */ /* 0x0002620000002400 */
[----:B------:R-:W-:Y:S08]  /*2330*/  HMMA.16816.F32.BF16 R24, R4, R46, R24 ;  /* 0x0000002e0418723c */ /* 0x000ff00000041818 */
[----:B---3--:R-:W-:Y:S01]  /*2340*/  HMMA.16816.F32.BF16 R48, R16, R52, R48 ;  /* 0x000000341030723c */ /* 0x008fe20000041830 */
[----:B-1----:R-:W-:-:S07]  /*2350*/  FMUL.FTZ R0, R76, c[0x0][0x2ec] ;  /* 0x0000bb004c007a20 */ /* 0x002fce0000410000 */
[----:B------:R-:W-:Y:S01]  /*2360*/  HMMA.16816.F32.BF16 R28, R12, R52, R28 ;  /* 0x000000340c1c723c */ /* 0x000fe2000004181c */
[----:B------:R1:W-:Y:S07]  /*2370*/  MUFU.TANH R88, R0 ;  /* 0x0000000000587308 */ /* 0x0003ee0000002400 */
[----:B------:R-:W-:Y:S08]  /*2380*/  HMMA.16816.F32.BF16 R20, R20, R46, R8 ;  /* 0x0000002e1414723c */ /* 0x000ff00000041808 */
[----:B------:R-:W-:Y:S01]  /*2390*/  FMUL.FTZ R4, R50, c[0x0][0x2ec] ;  /* 0x0000bb0032047a20 */ /* 0x000fe20000410000 */
[----:B------:R-:W-:Y:S01]  /*23a0*/  HMMA.16816.F32.BF16 R16, R16, R54, R24 ;  /* 0x000000361010723c */ /* 0x000fe20000041818 */
[----:B-1----:R-:W-:-:S02]  /*23b0*/  FMUL.FTZ R0, R77, c[0x0][0x2ec] ;  /* 0x0000bb004d007a20 */ /* 0x002fc40000410000 */
[----:B------:R-:W-:Y:S04]  /*23c0*/  MUFU.TANH R35, R4 ;  /* 0x0000000400237308 */ /* 0x000fe80000002400 */
[----:B------:R-:W-:-:S04]  /*23d0*/  FMUL.FTZ R6, R28, c[0x0][0x2ec] ;  /* 0x0000bb001c067a20 */ /* 0x000fc80000410000 */
[----:B------:R1:W-:Y:S04]  /*23e0*/  MUFU.TANH R87, R0 ;  /* 0x0000000000577308 */ /* 0x0003e80000002400 */
[----:B------:R-:W-:Y:S04]  /*23f0*/  HMMA.16816.F32.BF16 R12, R12, R54, R20 ;  /* 0x000000360c0c723c */ /* 0x000fe80000041814 */
[----:B------:R3:W-:Y:S01]  /*2400*/  MUFU.TANH R34, R6 ;  /* 0x0000000600227308 */ /* 0x0007e20000002400 */
[----:B-1----:R-:W-:-:S07]  /*2410*/  FMUL.FTZ R0, R78, c[0x0][0x2ec] ;  /* 0x0000bb004e007a20 */ /* 0x002fce0000410000 */
[----:B------:R1:W-:Y:S01]  /*2420*/  MUFU.TANH R84, R0 ;  /* 0x0000000000547308 */ /* 0x0003e20000002400 */
[----:B---3--:R-:W-:-:S07]  /*2430*/  FMUL.FTZ R6, R30, c[0x0][0x2ec] ;  /* 0x0000bb001e067a20 */ /* 0x008fce0000410000 */
[----:B------:R3:W-:Y:S04]  /*2440*/  MUFU.TANH R33, R6 ;  /* 0x0000000600217308 */ /* 0x0007e80000002400 */
[----:B------:R-:W-:Y:S02]  /*2450*/  FMUL.FTZ R14, R14, c[0x0][0x2ec] ;  /* 0x0000bb000e0e7a20 */ /* 0x000fe40000410000 */
[----:B------:R-:W-:Y:S02]  /*2460*/  FMUL.FTZ R12, R12, c[0x0][0x2ec] ;  /* 0x0000bb000c0c7a20 */ /* 0x000fe40000410000 */
[----:B-1----:R-:W-:Y:S02]  /*2470*/  FMUL.FTZ R0, R79, c[0x0][0x2ec] ;  /* 0x0000bb004f007a20 */ /* 0x002fe40000410000 */
[----:B------:R-:W-:Y:S01]  /*2480*/  MUFU.TANH R14, R14 ;  /* 0x0000000e000e7308 */ /* 0x000fe20000002400 */
[----:B---3--:R-:W-:-:S07]  /*2490*/  FMUL.FTZ R6, R29, c[0x0][0x2ec] ;  /* 0x0000bb001d067a20 */ /* 0x008fce0000410000 */
[----:B------:R1:W-:Y:S08]  /*24a0*/  MUFU.TANH R79, R0 ;  /* 0x00000000004f7308 */ /* 0x0003f00000002400 */
[----:B------:R-:W-:Y:S01]  /*24b0*/  MUFU.TANH R10, R6 ;  /* 0x00000006000a7308 */ /* 0x000fe20000002400 */
[----:B-1----:R-:W-:-:S07]  /*24c0*/  FMUL.FTZ R0, R80, c[0x0][0x2ec] ;  /* 0x0000bb0050007a20 */ /* 0x002fce0000410000 */
[----:B------:R-:W-:Y:S08]  /*24d0*/  MUFU.TANH R12, R12 ;  /* 0x0000000c000c7308 */ /* 0x000ff00000002400 */
[----:B------:R1:W-:Y:S02]  /*24e0*/  MUFU.TANH R78, R0 ;  /* 0x00000000004e7308 */ /* 0x0003e40000002400 */
[----:B-1----:R-:W-:-:S06]  /*24f0*/  FMUL.FTZ R0, R81, c[0x0][0x2ec] ;  /* 0x0000bb0051007a20 */ /* 0x002fcc0000410000 */
[----:B------:R1:W-:Y:S02]  /*2500*/  MUFU.TANH R77, R0 ;  /* 0x00000000004d7308 */ /* 0x0003e40000002400 */
[----:B-1----:R-:W-:-:S06]  /*2510*/  FMUL.FTZ R0, R82, c[0x0][0x2ec] ;  /* 0x0000bb0052007a20 */ /* 0x002fcc0000410000 */
[----:B------:R1:W-:Y:S02]  /*2520*/  MUFU.TANH R76, R0 ;  /* 0x00000000004c7308 */ /* 0x0003e40000002400 */
[----:B-1----:R-:W-:-:S06]  /*2530*/  FMUL.FTZ R0, R83, c[0x0][0x2ec] ;  /* 0x0000bb0053007a20 */ /* 0x002fcc0000410000 */
[----:B------:R1:W3:Y:S02]  /*2540*/  MUFU.TANH R57, R0 ;  /* 0x0000000000397308 */ /* 0x0002e40000002400 */
[----:B-1----:R-:W-:-:S06]  /*2550*/  FMUL.FTZ R0, R68, c[0x0][0x2ec] ;  /* 0x0000bb0044007a20 */ /* 0x002fcc0000410000 */
[----:B------:R1:W1:Y:S02]  /*2560*/  MUFU.TANH R60, R0 ;  /* 0x00000000003c7308 */ /* 0x0002640000002400 */
[----:B-1----:R-:W-:-:S06]  /*2570*/  FMUL.FTZ R0, R69, c[0x0][0x2ec] ;  /* 0x0000bb0045007a20 */ /* 0x002fcc0000410000 */
[----:B------:R1:W-:Y:S02]  /*2580*/  MUFU.TANH R56, R0 ;  /* 0x0000000000387308 */ /* 0x0003e40000002400 */
[----:B-1----:R-:W-:-:S06]  /*2590*/  FMUL.FTZ R0, R75, c[0x0][0x2ec] ;  /* 0x0000bb004b007a20 */ /* 0x002fcc0000410000 */
[----:B------:R1:W1:Y:S02]  /*25a0*/  MUFU.TANH R52, R0 ;  /* 0x0000000000347308 */ /* 0x0002640000002400 */
[----:B-1----:R-:W-:-:S06]  /*25b0*/  FMUL.FTZ R0, R48, c[0x0][0x2ec] ;  /* 0x0000bb0030007a20 */ /* 0x002fcc0000410000 */
[----:B------:R1:W1:Y:S02]  /*25c0*/  MUFU.TANH R37, R0 ;  /* 0x0000000000257308 */ /* 0x0002640000002400 */
[----:B-1----:R-:W-:Y:S02]  /*25d0*/  LOP3.LUT R0, R3, 0x6, RZ, 0xc0, !PT ;  /* 0x0000000603007812 */ /* 0x002fe400078ec0ff */
[----:B------:R-:W-:-:S03]  /*25e0*/  LOP3.LUT R3, R160, 0xffffffe0, RZ, 0xc0, !PT ;  /* 0xffffffe0a0037812 */ /* 0x000fc600078ec0ff */
[----:B------:R-:W-:Y:S02]  /*25f0*/  IMAD R0, R41, 0x40, R0 ;  /* 0x0000004029007824 */ /* 0x000fe400078e0200 */
[----:B------:R-:W-:Y:S01]  /*2600*/  IMAD.IADD R3, R155, 0x1, -R3 ;  /* 0x000000019b037824 */ /* 0x000fe200078e0a03 */
[----:B------:R-:W-:Y:S02]  /*2610*/  BAR.SYNC.DEFER_BLOCKING 0x0 ;  /* 0x0000000000007b1d */ /* 0x000fe40000010000 */
[C---:B------:R-:W-:Y:S02]  /*2620*/  ISETP.GE.AND P2, PT, R0.reuse, R40, PT ;  /* 0x000000280000720c */ /* 0x040fe40003f46270 */
[----:B------:R-:W-:Y:S02]  /*2630*/  IADD3 R5, R0, 0x1, RZ ;  /* 0x0000000100057810 */ /* 0x000fe40007ffe0ff */
[----:B------:R1:W-:Y:S01]  /*2640*/  STL [R1+0x50], R3 ;  /* 0x0000500301007387 */ /* 0x0003e20000100800 */
[----:B----4-:R-:W-:-:S02]  /*2650*/  FSEL R27, R103, -INF , !P2 ;  /* 0xff800000671b7808 */ /* 0x010fc40005000000 */
[----:B------:R-:W-:Y:S02]  /*2660*/  FSEL R24, R110, -INF , !P2 ;  /* 0xff8000006e187808 */ /* 0x000fe40005000000 */
[----:B------:R-:W-:Y:S02]  /*2670*/  FSEL R46, R111, -INF , !P2 ;  /* 0xff8000006f2e7808 */ /* 0x000fe40005000000 */
[----:B------:R-:W-:Y:S02]  /*2680*/  FSEL R32, R122, -INF , !P2 ;  /* 0xff8000007a207808 */ /* 0x000fe40005000000 */
[----:B------:R-:W-:Y:S02]  /*2690*/  IADD3 R4, R0, 0x8, RZ ;  /* 0x0000000800047810 */ /* 0x000fe40007ffe0ff */
[-C--:B------:R-:W-:Y:S02]  /*26a0*/  ISETP.GE.AND P0, PT, R5, R40.reuse, PT ;  /* 0x000000280500720c */ /* 0x080fe40003f06270 */
[----:B------:R-:W-:-:S02]  /*26b0*/  ISETP.GE.AND P1, PT, R4, R40, PT ;  /* 0x000000280400720c */ /* 0x000fc40003f26270 */
[----:B------:R-:W-:Y:S02]  /*26c0*/  FSEL R26, R104, -INF , !P0 ;  /* 0xff800000681a7808 */ /* 0x000fe40004000000 */
[----:B------:R-:W-:Y:S02]  /*26d0*/  FSEL R25, R109, -INF , !P0 ;  /* 0xff8000006d197808 */ /* 0x000fe40004000000 */
[----:B------:R-:W-:Y:S02]  /*26e0*/  FSEL R45, R120, -INF , !P0 ;  /* 0xff800000782d7808 */ /* 0x000fe40004000000 */
[----:B------:R-:W-:Y:S02]  /*26f0*/  FSEL R36, R121, -INF , !P0 ;  /* 0xff80000079247808 */ /* 0x000fe40004000000 */
[C---:B------:R-:W-:Y:S02]  /*2700*/  IADD3 R4, R0.reuse, 0x11, RZ ;  /* 0x0000001100047810 */ /* 0x040fe40007ffe0ff */
[----:B-1----:R-:W-:-:S02]  /*2710*/  IADD3 R3, R0, 0x9, RZ ;  /* 0x0000000900037810 */ /* 0x002fc40007ffe0ff */
[----:B------:R-:W-:Y:S02]  /*2720*/  FSEL R21, R42, -INF , !P1 ;  /* 0xff8000002a157808 */ /* 0x000fe40004800000 */
[-C--:B------:R-:W-:Y:S02]  /*2730*/  ISETP.GE.AND P6, PT, R3, R40.reuse, PT ;  /* 0x000000280300720c */ /* 0x080fe40003fc6270 */
[C---:B------:R-:W-:Y:S02]  /*2740*/  IADD3 R3, R0.reuse, 0x18, RZ ;  /* 0x0000001800037810 */ /* 0x040fe40007ffe0ff */
[----:B------:R-:W-:Y:S02]  /*2750*/  FSEL R20, R99, -INF , !P1 ;  /* 0xff80000063147808 */ /* 0x000fe40004800000 */
[----:B------:R-:W-:Y:S02]  /*2760*/  ISETP.GE.AND P3, PT, R3, R40, PT ;  /* 0x000000280300720c */ /* 0x000fe40003f66270 */
[----:B------:R-:W-:-:S02]  /*2770*/  IADD3 R3, R0, 0x19, RZ ;  /* 0x0000001900037810 */ /* 0x000fc40007ffe0ff */
[----:B------:R-:W-:Y:S02]  /*2780*/  FSEL R44, R101, -INF , !P1 ;  /* 0xff800000652c7808 */ /* 0x000fe40004800000 */
[-C--:B------:R-:W-:Y:S02]  /*2790*/  ISETP.GE.AND P2, PT, R3, R40.reuse, PT ;  /* 0x000000280300720c */ /* 0x080fe40003f46270 */
[----:B------:R-:W-:Y:S02]  /*27a0*/  IADD3 R3, R0, 0x20, RZ ;  /* 0x0000002000037810 */ /* 0x000fe40007ffe0ff */
[----:B------:R-:W-:Y:S02]  /*27b0*/  FSEL R42, R108, -INF , !P1 ;  /* 0xff8000006c2a7808 */ /* 0x000fe40004800000 */
[----:B------:R-:W-:Y:S02]  /*27c0*/  ISETP.GE.AND P0, PT, R3, R40, PT ;  /* 0x000000280300720c */ /* 0x000fe40003f06270 */
[----:B------:R-:W-:-:S02]  /*27d0*/  IADD3 R3, R0, 0x21, RZ ;  /* 0x0000002100037810 */ /* 0x000fc40007ffe0ff */
[-C--:B------:R-:W-:Y:S01]  /*27e0*/  ISETP.GE.AND P4, PT, R4, R40.reuse, PT ;  /* 0x000000280400720c */ /* 0x080fe20003f86270 */
[----:B------:R-:W-:Y:S01]  /*27f0*/  FMUL.FTZ R4, R49, c[0x0][0x2ec] ;  /* 0x0000bb0031047a20 */ /* 0x000fe20000410000 */
[----:B------:R-:W-:Y:S02]  /*2800*/  ISETP.GE.AND P1, PT, R3, R40, PT ;  /* 0x000000280300720c */ /* 0x000fe40003f26270 */
[C---:B------:R-:W-:Y:S01]  /*2810*/  IADD3 R5, R0.reuse, 0x10, RZ ;  /* 0x0000001000057810 */ /* 0x040fe20007ffe0ff */
[----:B------:R1:W-:Y:S01]  /*2820*/  MUFU.TANH R30, R4 ;  /* 0x00000004001e7308 */ /* 0x0003e20000002400 */
[----:B------:R-:W-:Y:S02]  /*2830*/  IADD3 R3, R0, 0x28, RZ ;  /* 0x0000002800037810 */ /* 0x000fe40007ffe0ff */
[----:B------:R-:W-:Y:S02]  /*2840*/  FSEL R28, R43, -INF , !P6 ;  /* 0xff8000002b1c7808 */ /* 0x000fe40007000000 */
[----:B------:R-:W-:-:S02]  /*2850*/  FSEL R11, R98, -INF , !P6 ;  /* 0xff800000620b7808 */ /* 0x000fc40007000000 */
[----:B------:R-:W-:Y:S02]  /*2860*/  FSEL R43, R102, -INF , !P6 ;  /* 0xff800000662b7808 */ /* 0x000fe40007000000 */
[----:B------:R-:W-:Y:S02]  /*2870*/  FSEL R41, R105, -INF , !P6 ;  /* 0xff80000069297808 */ /* 0x000fe40007000000 */
[-C--:B------:R-:W-:Y:S01]  /*2880*/  ISETP.GE.AND P5, PT, R5, R40.reuse, PT ;  /* 0x000000280500720c */ /* 0x080fe20003fa6270 */
[----:B------:R-:W-:Y:S01]  /*2890*/  FMUL.FTZ R5, R51, c[0x0][0x2ec] ;  /* 0x0000bb0033057a20 */ /* 0x000fe20000410000 */
[----:B------:R-:W-:Y:S02]  /*28a0*/  ISETP.GE.AND P6, PT, R3, R40, PT ;  /* 0x000000280300720c */ /* 0x000fe40003fc6270 */
[----:B------:R-:W-:Y:S01]  /*28b0*/  IADD3 R3, R0, 0x29, RZ ;  /* 0x0000002900037810 */ /* 0x000fe20007ffe0ff */
[----:B-1----:R-:W-:Y:S01]  /*28c0*/  FMUL.FTZ R4, R31, c[0x0][0x2ec] ;  /* 0x0000bb001f047a20 */ /* 0x002fe20000410000 */
[----:B-----5:R-:W-:Y:S01]  /*28d0*/  FSEL R51, R93, -INF , !P5 ;  /* 0xff8000005d337808 */ /* 0x020fe20006800000 */
[----:B------:R-:W-:Y:S01]  /*28e0*/  MUFU.TANH R29, R5 ;  /* 0x00000005001d7308 */ /* 0x000fe20000002400 */
[----:B------:R-:W-:-:S02]  /*28f0*/  FSEL R48, R96, -INF , !P5 ;  /* 0xff80000060307808 */ /* 0x000fc40006800000 */
[----:B------:R-:W-:Y:S02]  /*2900*/  FSEL R129, R129, -INF , !P5 ;  /* 0xff80000081817808 */ /* 0x000fe40006800000 */
[----:B------:R-:W-:Y:S02]  /*2910*/  FSEL R106, R106, -INF , !P5 ;  /* 0xff8000006a6a7808 */ /* 0x000fe40006800000 */
[----:B------:R-:W-:Y:S01]  /*2920*/  ISETP.GE.AND P5, PT, R3, R40, PT ;  /* 0x000000280300720c */ /* 0x000fe20003fa6270 */
[----:B------:R1:W4:Y:S01]  /*2930*/  MUFU.TANH R9, R4 ;  /* 0x0000000400097308 */ /* 0x0003220000002400 */
[----:B------:R-:W-:Y:S02]  /*2940*/  IADD3 R3, R0, 0x30, RZ ;  /* 0x0000003000037810 */ /* 0x000fe40007ffe0ff */
[----:B------:R-:W-:Y:S02]  /*2950*/  FSEL R100, R100, -INF , !P4 ;  /* 0xff80000064647808 */ /* 0x000fe40006000000 */
[----:B------:R-:W-:-:S02]  /*2960*/  FSEL R50, R95, -INF , !P4 ;  /* 0xff8000005f327808 */ /* 0x000fc40006000000 */
[----:B------:R-:W-:Y:S02]  /*2970*/  FSEL R128, R128, -INF , !P4 ;  /* 0xff80000080807808 */ /* 0x000fe40006000000 */
[----:B------:R-:W-:Y:S02]  /*2980*/  FSEL R124, R97, -INF , !P4 ;  /* 0xff800000617c7808 */ /* 0x000fe40006000000 */
[----:B------:R-:W-:Y:S02]  /*2990*/  ISETP.GE.AND P4, PT, R3, R40, PT ;  /* 0x000000280300720c */ /* 0x000fe40003f86270 */
[----:B------:R-:W-:Y:S02]  /*29a0*/  IADD3 R3, R0, 0x31, RZ ;  /* 0x0000003100037810 */ /* 0x000fe40007ffe0ff */
[----:B--2---:R-:W-:Y:S01]  /*29b0*/  FSEL R101, R85, -INF , !P3 ;  /* 0xff80000055657808 */ /* 0x004fe20005800000 */
[----:B-1----:R-:W-:Y:S01]  /*29c0*/  FMUL.FTZ R4, R16, c[0x0][0x2ec] ;  /* 0x0000bb0010047a20 */ /* 0x002fe20000410000 */
[----:B------:R-:W-:-:S02]  /*29d0*/  FSEL R47, R90, -INF , !P3 ;  /* 0xff8000005a2f7808 */ /* 0x000fc40005800000 */
[----:B------:R-:W-:Y:S01]  /*29e0*/  FSEL R127, R91, -INF , !P3 ;  /* 0xff8000005b7f7808 */ /* 0x000fe20005800000 */
[----:B------:R1:W-:Y:S01]  /*29f0*/  MUFU.TANH R8, R4 ;  /* 0x0000000400087308 */ /* 0x0003e20000002400 */
[----:B------:R-:W-:Y:S02]  /*2a00*/  FSEL R125, R94, -INF , !P3 ;  /* 0xff8000005e7d7808 */ /* 0x000fe40005800000 */
[----:B------:R-:W-:Y:S02]  /*2a10*/  ISETP.GE.AND P3, PT, R3, R40, PT ;  /* 0x000000280300720c */ /* 0x000fe40003f66270 */
[----:B------:R-:W-:Y:S02]  /*2a20*/  IADD3 R3, R0, 0x38, RZ ;  /* 0x0000003800037810 */ /* 0x000fe40007ffe0ff */
[----:B------:R-:W-:Y:S02]  /*2a30*/  FSEL R105, R86, -INF , !P2 ;  /* 0xff80000056697808 */ /* 0x000fe40005000000 */
[----:B------:R-:W-:-:S02]  /*2a40*/  FSEL R49, R89, -INF , !P2 ;  /* 0xff80000059317808 */ /* 0x000fc40005000000 */
[----:B------:R-:W-:Y:S02]  /*2a50*/  FSEL R126, R92, -INF , !P2 ;  /* 0xff8000005c7e7808 */ /* 0x000fe40005000000 */
[----:B------:R-:W-:Y:S02]  /*2a60*/  FSEL R107, R107, -INF , !P2 ;  /* 0xff8000006b6b7808 */ /* 0x000fe40005000000 */
[----:B------:R-:W-:Y:S01]  /*2a70*/  ISETP.GE.AND P2, PT, R3, R40, PT ;  /* 0x000000280300720c */ /* 0x000fe20003f46270 */
[----:B-1----:R-:W-:Y:S01]  /*2a80*/  FMUL.FTZ R4, R18, c[0x0][0x2ec] ;  /* 0x0000bb0012047a20 */ /* 0x002fe20000410000 */
[----:B------:R-:W-:Y:S01]  /*2a90*/  IADD3 R0, R0, 0x39, RZ ;  /* 0x0000003900007810 */ /* 0x000fe20007ffe0ff */
[----:B------:R-:W-:Y:S01]  /*2aa0*/  IMAD R3, R154, 0x20, R152 ;  /* 0x000000209a037824 */ /* 0x000fe200078e0298 */
[----:B---3--:R-:W-:Y:S01]  /*2ab0*/  FSEL R176, R57, -INF , !P1 ;  /* 0xff80000039b07808 */ /* 0x008fe20004800000 */
[----:B------:R1:W2:Y:S01]  /*2ac0*/  MUFU.TANH R7, R4 ;  /* 0x0000000400077308 */ /* 0x0002a20000002400 */
[----:B------:R-:W-:-:S02]  /*2ad0*/  FSEL R166, R77, -INF , !P1 ;  /* 0xff8000004da67808 */ /* 0x000fc40004800000 */
[----:B------:R-:W-:Y:S02]  /*2ae0*/  FSEL R190, R79, -INF , !P1 ;  /* 0xff8000004fbe7808 */ /* 0x000fe40004800000 */
[----:B------:R-:W-:Y:S02]  /*2af0*/  FSEL R180, R87, -INF , !P1 ;  /* 0xff80000057b47808 */ /* 0x000fe40004800000 */
[----:B------:R-:W-:Y:S01]  /*2b00*/  ISETP.GE.AND P1, PT, R0, R40, PT ;  /* 0x000000280000720c */ /* 0x000fe20003f26270 */
[----:B------:R-:W-:Y:S01]  /*2b10*/  IMAD.IADD R0, R153, 0x1, R3 ;  /* 0x0000000199007824 */ /* 0x000fe200078e0203 */
[----:B------:R-:W-:Y:S01]  /*2b20*/  FSEL R167, R76, -INF , !P0 ;  /* 0xff8000004ca77808 */ /* 0x000fe20004000000 */
[----:B------:R-:W-:Y:S01]  /*2b30*/  FMUL.FTZ R3, R15, c[0x0][0x2ec] ;  /* 0x0000bb000f037a20 */ /* 0x000fe20000410000 */
[----:B------:R-:W-:Y:S02]  /*2b40*/  FSEL R165, R78, -INF , !P0 ;  /* 0xff8000004ea57808 */ /* 0x000fe40004000000 */
[----:B------:R-:W-:-:S02]  /*2b50*/  FSEL R188, R84, -INF , !P0 ;  /* 0xff80000054bc7808 */ /* 0x000fc40004000000 */
[----:B------:R-:W-:Y:S01]  /*2b60*/  FSEL R179, R88, -INF , !P0 ;  /* 0xff80000058b37808 */ /* 0x000fe20004000000 */
[----:B-1----:R-:W-:Y:S01]  /*2b70*/  FMUL.FTZ R4, R17, c[0x0][0x2ec] ;  /* 0x0000bb0011047a20 */ /* 0x002fe20000410000 */
[----:B------:R-:W1:Y:S01]  /*2b80*/  MUFU.TANH R3, R3 ;  /* 0x0000000300037308 */ /* 0x000e620000002400 */
[----:B------:R-:W-:Y:S02]  /*2b90*/  ISETP.GE.AND P0, PT, R40, 0x41, PT ;  /* 0x000000412800780c */ /* 0x000fe40003f06270 */
[----:B------:R-:W-:Y:S02]  /*2ba0*/  FSEL R195, R14, -INF , !P2 ;  /* 0xff8000000ec37808 */ /* 0x000fe40005000000 */
[----:B------:R-:W-:Y:S02]  /*2bb0*/  FSEL R177, R74, -INF , !P6 ;  /* 0xff8000004ab17808 */ /* 0x000fe40007000000 */
[----:B------:R-:W-:Y:S01]  /*2bc0*/  FSEL R15, R72, -INF , !P6 ;  /* 0xff800000480f7808 */ /* 0x000fe20007000000 */
[----:B------:R3:W-:Y:S01]  /*2bd0*/  MUFU.TANH R6, R4 ;  /* 0x0000000400067308 */ /* 0x0007e20000002400 */
[----:B------:R-:W-:-:S02]  /*2be0*/  FSEL R183, R70, -INF , !P6 ;  /* 0xff80000046b77808 */ /* 0x000fc40007000000 */
[----:B------:R-:W-:Y:S02]  /*2bf0*/  FSEL R181, R60, -INF , !P6 ;  /* 0xff8000003cb57808 */ /* 0x000fe40007000000 */
[----:B------:R-:W-:Y:S02]  /*2c00*/  FSEL R178, R52, -INF , !P5 ;  /* 0xff80000034b27808 */ /* 0x000fe40006800000 */
[----:B------:R-:W-:Y:S02]  /*2c10*/  FSEL R164, R73, -INF , !P5 ;  /* 0xff80000049a47808 */ /* 0x000fe40006800000 */
[----:B------:R-:W-:Y:S02]  /*2c20*/  FSEL R189, R71, -INF , !P5 ;  /* 0xff80000047bd7808 */ /* 0x000fe40006800000 */
[----:B------:R-:W-:Y:S02]  /*2c30*/  FSEL R182, R56, -INF , !P5 ;  /* 0xff80000038b67808 */ /* 0x000fe40006800000 */
[----:B------:R-:W-:-:S02]  /*2c40*/  FSEL R194, R33, -INF , !P4 ;  /* 0xff80000021c27808 */ /* 0x000fc40006000000 */
[----:B------:R-:W-:Y:S01]  /*2c50*/  FSEL R191, R34, -INF , !P4 ;  /* 0xff80000022bf7808 */ /* 0x000fe20006000000 */
[----:B---3--:R-:W-:Y:S01]  /*2c60*/  FMUL.FTZ R4, R19, c[0x0][0x2ec] ;  /* 0x0000bb0013047a20 */ /* 0x008fe20000410000 */
[----:B------:R-:W-:Y:S02]  /*2c70*/  FSEL R202, R35, -INF , !P4 ;  /* 0xff80000023ca7808 */ /* 0x000fe40006000000 */
[----:B------:R-:W-:Y:S01]  /*2c80*/  FSEL R199, R37, -INF , !P4 ;  /* 0xff80000025c77808 */ /* 0x000fe20006000000 */
[----:B------:R3:W5:Y:S01]  /*2c90*/  MUFU.TANH R5, R4 ;  /* 0x0000000400057308 */ /* 0x0007620000002400 */
[----:B----4-:R-:W-:Y:S02]  /*2ca0*/  FSEL R196, R9, -INF , !P3 ;  /* 0xff80000009c47808 */ /* 0x010fe40005800000 */
[----:B------:R-:W-:Y:S02]  /*2cb0*/  FSEL R192, R10, -INF , !P3 ;  /* 0xff8000000ac07808 */ /* 0x000fe40005800000 */
[----:B------:R-:W-:-:S02]  /*2cc0*/  FSEL R203, R29, -INF , !P3 ;  /* 0xff8000001dcb7808 */ /* 0x000fc40005800000 */
[----:B------:R-:W-:Y:S02]  /*2cd0*/  FSEL R198, R30, -INF , !P3 ;  /* 0xff8000001ec67808 */ /* 0x000fe40005800000 */
[----:B------:R-:W-:Y:S02]  /*2ce0*/  FSEL R14, R12, -INF , !P2 ;  /* 0xff8000000c0e7808 */ /* 0x000fe40005000000 */
[----:B--2---:R-:W-:Y:S02]  /*2cf0*/  FSEL R204, R7, -INF , !P2 ;  /* 0xff80000007cc7808 */ /* 0x004fe40005000000 */
[----:B------:R-:W-:Y:S02]  /*2d00*/  FSEL R200, R8, -INF , !P2 ;  /* 0xff80000008c87808 */ /* 0x000fe40005000000 */
[----:B-1----:R-:W-:Y:S01]  /*2d10*/  FSEL R197, R3, -INF , !P1 ;  /* 0xff80000003c57808 */ /* 0x002fe20004800000 */
[----:B---3--:R-:W-:Y:S01]  /*2d20*/  FMUL.FTZ R4, R13, c[0x0][0x2ec] ;  /* 0x0000bb000d047a20 */ /* 0x008fe20000410000 */
[----:B-----5:R-:W-:-:S02]  /*2d30*/  FSEL R205, R5, -INF , !P1 ;  /* 0xff80000005cd7808 */ /* 0x020fc40004800000 */
[----:B------:R-:W-:-:S03]  /*2d40*/  FSEL R201, R6, -INF , !P1 ;  /* 0xff80000006c97808 */ /* 0x000fc60004800000 */
[----:B------:R-:W1:Y:S02]  /*2d50*/  MUFU.TANH R4, R4 ;  /* 0x0000000400047308 */ /* 0x000e640000002400 */
[----:B-1----:R-:W-:Y:S01]  /*2d60*/  FSEL R193, R4, -INF , !P1 ;  /* 0xff80000004c17808 */ /* 0x002fe20004800000 */
        /* <DEDUP_REMOVED lines=21> */
.L_x_291:
[----:B------:R-:W-:Y:S02]  /*2ec0*/  FMNMX.FTZ R3, R24, R25, !PT ;  /* 0x0000001918037209 */ /* 0x000fe40007810000 */
[----:B-1----:R-:W-:-:S02]  /*2ed0*/  FMNMX.FTZ R5, R32, R36, !PT ;  /* 0x0000002420057209 */ /* 0x002fc40007810000 */
[----:B------:R-:W-:Y:S02]  /*2ee0*/  FMNMX.FTZ R3, R20, R3, !PT ;  /* 0x0000000314037209 */ /* 0x000fe40007810000 */
[----:B------:R-:W-:Y:S02]  /*2ef0*/  FMNMX.FTZ R5, R42, R5, !PT ;  /* 0x000000052a057209 */ /* 0x000fe40007810000 */
[----:B------:R-:W-:Y:S02]  /*2f00*/  FMNMX.FTZ R3, R11, R3, !PT ;  /* 0x000000030b037209 */ /* 0x000fe40007810000 */
[----:B------:R-:W-:Y:S02]  /*2f10*/  SHF.L.U32 R220, R0, 0x1, RZ ;  /* 0x0000000100dc7819 */ /* 0x000fe400000006ff */
[----:B------:R-:W-:Y:S02]  /*2f20*/  FMNMX.FTZ R3, R48, R3, !PT ;  /* 0x0000000330037209 */ /* 0x000fe40007810000 */
[----:B------:R-:W-:-:S02]  /*2f30*/  LEA R222, R2, R220, 0x1 ;  /* 0x000000dc02de7211 */ /* 0x000fc400078e08ff */
[----:B------:R-:W-:-:S03]  /*2f40*/  FMNMX.FTZ R3, R50, R3, !PT ;  /* 0x0000000332037209 */ /* 0x000fc60007810000 */
[----:B------:R-:W-:Y:S01]  /*2f50*/  LDSM.16.MT88.4 R16, [R222+0x9000] ;  /* 0x00900000de10783b */ /* 0x000fe20000004200 */
        /* <DEDUP_REMOVED lines=35> */
[----:B-1----:R-:W-:Y:S01]  /*3190*/  FMNMX.FTZ R102, R102, R6, !PT ;  /* 0x0000000666667209 */ /* 0x002fe20007810000 */
        /* <DEDUP_REMOVED lines=15> */
[----:B------:R-:W-:Y:S01]  /*3290*/  FMNMX.FTZ R3, R190, R3, !PT ;  /* 0x00000003be037209 */ /* 0x000fe20007810000 */
[----:B------:R-:W1:Y:S01]  /*32a0*/  SHFL.BFLY PT, R5, R6, 0x2, 0x1f ;  /* 0x0c401f0006057f89 */ /* 0x000e6200000e0000 */
[----:B--2---:R-:W-:Y:S02]  /*32b0*/  FMNMX.FTZ R102, R102, R8, !PT ;  /* 0x0000000866667209 */ /* 0x004fe40007810000 */
        /* <DEDUP_REMOVED lines=25> */
[----:B------:R-:W-:Y:S01]  /*3450*/  LDSM.16.MT88.4 R28, [R222+0xa000] ;  /* 0x00a00000de1c783b */ /* 0x000fe20000004200 */
[----:B------:R4:W-:Y:S01]  /*3460*/  MUFU.EX2 R250, R0 ;  /* 0x0000000000fa7308 */ /* 0x0009e20000000800 */
[----:B--2---:R-:W-:Y:S01]  /*3470*/  FMNMX.FTZ R4, R4, R7, !PT ;  /* 0x0000000704047209 */ /* 0x004fe20007810000 */
[----:B-1----:R-:W-:-:S06]  /*3480*/  FFMA.FTZ R5, R11, c[0x0][0x23c], -R13 ;  /* 0x00008f000b057a23 */ /* 0x002fcc000001080d */
[----:B------:R-:W-:Y:S01]  /*3490*/  MUFU.EX2 R251, R2 ;  /* 0x0000000200fb7308 */ /* 0x000fe20000000800 */
[----:B---3--:R-:W-:-:S04]  /*34a0*/  FMNMX.FTZ R104, R6, R8, !PT ;  /* 0x0000000806687209 */ /* 0x008fc80007810000 */
[----:B------:R-:W-:Y:S01]  /*34b0*/  FSETP.NEU.FTZ.AND P1, PT, R104, -INF , PT ;  /* 0xff8000006800780b */ /* 0x000fe20003f3d000 */
[--C-:B----4-:R-:W-:Y:S02]  /*34c0*/  FFMA.FTZ R0, R21, c[0x0][0x23c], -R12.reuse ;  /* 0x00008f0015007a23 */ /* 0x110fe4000001080c */
[----:B------:R1:W2:Y:S01]  /*34d0*/  MUFU.EX2 R130, R5 ;  /* 0x0000000500827308 */ /* 0x0002a20000000800 */
[----:B------:R-:W-:Y:S07]  /*34e0*/  LDSM.16.MT88.4 R20, [R220+0xa000] ;  /* 0x00a00000dc14783b */ /* 0x000fee0000004200 */
[----:B------:R3:W4:Y:S01]  /*34f0*/  MUFU.EX2 R249, R0 ;  /* 0x0000000000f97308 */ /* 0x0007220000000800 */
[----:B-1----:R-:W-:Y:S01]  /*3500*/  FFMA.FTZ R5, R27, c[0x0][0x23c], -R12 ;  /* 0x00008f001b057a23 */ /* 0x002fe2000001080c */
[----:B--2---:R-:W-:Y:S01]  /*3510*/  F2FP.BF16.PACK_AB R6, R130, R131 ;  /* 0x000000838206723e */ /* 0x004fe200000010ff */
[----:B------:R-:W-:Y:S05]  /*3520*/  LDSM.16.MT88.4 R24, [R220+0x9000] ;  /* 0x00900000dc18783b */ /* 0x000fea0000004200 */
[----:B------:R1:W2:Y:S01]  /*3530*/  MUFU.EX2 R252, R5 ;  /* 0x0000000500fc7308 */ /* 0x0002a20000000800 */
[----:B---3--:R-:W-:Y:S01]  /*3540*/  FMUL.FTZ R0, R104, c[0x0][0x23c] ;  /* 0x00008f0068007a20 */ /* 0x008fe20000410000 */
[----:B----4-:R-:W-:-:S04]  /*3550*/  F2FP.BF16.PACK_AB R7, R251, R249 ;  /* 0x000000f9fb07723e */ /* 0x010fc800000010ff */
[----:B------:R-:W-:-:S05]  /*3560*/  FSEL R0, R0, RZ, P1 ;  /* 0x000000ff00007208 */ /* 0x000fca0000800000 */
[--C-:B------:R-:W-:Y:S01]  /*3570*/  FFMA.FTZ R2, R32, c[0x0][0x23c], -R0.reuse ;  /* 0x00008f0020027a23 */ /* 0x100fe20000010800 */
[----:B-1----:R-:W1:Y:S01]  /*3580*/  SHFL.BFLY PT, R5, R4, 0x1, 0x1f ;  /* 0x0c201f0004057f89 */ /* 0x002e6200000e0000 */
[--C-:B------:R-:W-:Y:S02]  /*3590*/  FFMA.FTZ R8, R42, c[0x0][0x23c], -R0.reuse ;  /* 0x00008f002a087a23 */ /* 0x100fe40000010800 */
[----:B------:R3:W-:Y:S01]  /*35a0*/  MUFU.EX2 R246, R2 ;  /* 0x0000000200f67308 */ /* 0x0007e20000000800 */
[----:B------:R-:W4:Y:S07]  /*35b0*/  LDSM.16.MT88.4 R32, [R220+0xb000] ;  /* 0x00b00000dc20783b */ /* 0x000f2e0000004200 */
[----:B------:R5:W-:Y:S01]  /*35c0*/  MUFU.EX2 R247, R8 ;  /* 0x0000000800f77308 */ /* 0x000be20000000800 */
[----:B---3--:R-:W-:-:S02]  /*35d0*/  FFMA.FTZ R2, R36, c[0x0][0x23c], -R0 ;  /* 0x00008f0024027a23 */ /* 0x008fc40000010800 */
[----:B------:R-:W3:Y:S05]  /*35e0*/  LDSM.16.MT88.4 R36, [R222+0xb000] ;  /* 0x00b00000de24783b */ /* 0x000eea0000004200 */
[----:B------:R4:W-:Y:S01]  /*35f0*/  MUFU.EX2 R241, R2 ;  /* 0x0000000200f17308 */ /* 0x0009e20000000800 */
[----:B-1----:R-:W-:Y:S01]  /*3600*/  FMNMX.FTZ R103, R4, R5, !PT ;  /* 0x0000000504677209 */ /* 0x002fe20007810000 */
[----:B-----5:R-:W-:Y:S01]  /*3610*/  FFMA.FTZ R8, R41, c[0x0][0x23c], -R0 ;  /* 0x00008f0029087a23 */ /* 0x020fe20000010800 */
[----:B------:R-:W-:Y:S02]  /*3620*/  F2FP.BF16.PACK_AB R4, R137, R136 ;  /* 0x000000888904723e */ /* 0x000fe400000010ff */
[----:B------:R-:W-:-:S03]  /*3630*/  FSETP.NEU.FTZ.AND P1, PT, R103, -INF , PT ;  /* 0xff8000006700780b */ /* 0x000fc60003f3d000 */
[----:B------:R-:W1:Y:S01]  /*3640*/  MUFU.EX2 R248, R8 ;  /* 0x0000000800f87308 */ /* 0x000e620000000800 */
[----:B--2---:R-:W-:Y:S01]  /*3650*/  F2FP.BF16.PACK_AB R5, R250, R252 ;  /* 0x000000fcfa05723e */ /* 0x004fe200000010ff */
[----:B----4-:R-:W-:-:S06]  /*3660*/  FMUL.FTZ R2, R103, c[0x0][0x23c] ;  /* 0x00008f0067027a20 */ /* 0x010fcc0000410000 */
        /* <DEDUP_REMOVED lines=11> */
[C---:B---3--:R-:W-:Y:S08]  /*3720*/  HMMA.16816.F32.BF16 R92, R4.reuse, R36, RZ ;  /* 0x00000024045c723c */ /* 0x048ff000000418ff */
[----:B------:R-:W-:Y:S01]  /*3730*/  HMMA.16816.F32.BF16 R88, R4, R26, RZ ;  /* 0x0000001a0458723c */ /* 0x000fe200000418ff */
[----:B-1----:R-:W-:Y:S01]  /*3740*/  FFMA.FTZ R8, R44, c[0x0][0x23c], -R2 ;  /* 0x00008f002c087a23 */ /* 0x002fe20000010802 */
[----:B--2---:R-:W-:-:S03]  /*3750*/  F2FP.BF16.PACK_AB R9, R237, R238 ;  /* 0x000000eeed09723e */ /* 0x004fc600000010ff */
[----:B------:R1:W-:Y:S03]  /*3760*/  MUFU.EX2 R240, R8 ;  /* 0x0000000800f07308 */ /* 0x0003e60000000800 */
[C---:B------:R-:W-:Y:S08]  /*3770*/  HMMA.16816.F32.BF16 R84, R4.reuse, R18, RZ ;  /* 0x000000120454723c */ /* 0x040ff000000418ff */
[----:B------:R-:W-:Y:S01]  /*3780*/  HMMA.16816.F32.BF16 R80, R4, R22, RZ ;  /* 0x000000160450723c */ /* 0x000fe200000418ff */
[----:B-1----:R-:W-:-:S02]  /*3790*/  FFMA.FTZ R8, R43, c[0x0][0x23c], -R2 ;  /* 0x00008f002b087a23 */ /* 0x002fc40000010802 */
[----:B------:R-:W-:Y:S05]  /*37a0*/  LDSM.16.MT88.4 R40, [R222+0xb400] ;  /* 0x00b40000de28783b */ /* 0x000fea0000004200 */
        /* <DEDUP_REMOVED lines=20> */
[----:B------:R-:W3:Y:S06]  /*38f0*/  LDSM.16.MT88.4 R20, [R222+0x9400] ;  /* 0x00940000de14783b */ /* 0x000eec0000004200 */
[C---:B------:R-:W-:Y:S08]  /*3900*/  HMMA.16816.F32.BF16 R52, R8.reuse, R28, RZ ;  /* 0x0000001c0834723c */ /* 0x040ff000000418ff */
[C---:B------:R-:W-:Y:S01]  /*3910*/  HMMA.16816.F32.BF16 R148, R8.reuse, R30, RZ ;  /* 0x0000001e0894723c */ /* 0x040fe200000418ff */
[----:B-1----:R-:W-:Y:S01]  /*3920*/  FFMA.FTZ R4, R49, c[0x0][0x23c], -R13 ;  /* 0x00008f0031047a23 */ /* 0x002fe2000001080d */
[----:B------:R-:W1:Y:S03]  /*3930*/  LDSM.16.MT88.4 R28, [R222+0xa400] ;  /* 0x00a40000de1c783b */ /* 0x000e660000004200 */
[----:B------:R4:W5:Y:S03]  /*3940*/  MUFU.EX2 R242, R4 ;  /* 0x0000000400f27308 */ /* 0x0009660000000800 */
[C---:B------:R-:W-:Y:S08]  /*3950*/  HMMA.16816.F32.BF16 R152, R8.reuse, R34, RZ ;  /* 0x000000220898723c */ /* 0x040ff000000418ff */
[----:B------:R-:W-:Y:S01]  /*3960*/  HMMA.16816.F32.BF16 R44, R8, R36, RZ ;  /* 0x00000024082c723c */ /* 0x000fe200000418ff */
[----:B----4-:R-:W-:Y:S01]  /*3970*/  FFMA.FTZ R4, R51, c[0x0][0x23c], -R12 ;  /* 0x00008f0033047a23 */ /* 0x010fe2000001080c */
[----:B-----5:R-:W-:-:S06]  /*3980*/  F2FP.BF16.PACK_AB R6, R242, R243 ;  /* 0x000000f3f206723e */ /* 0x020fcc00000010ff */
[C---:B------:R-:W-:Y:S01]  /*3990*/  HMMA.16816.F32.BF16 R48, R8.reuse, R32, RZ ;  /* 0x000000200830723c */ /* 0x040fe200000418ff */
[----:B------:R-:W4:Y:S01]  /*39a0*/  LDSM.16.MT88.4 R32, [R220+0xb400] ;  /* 0x00b40000dc20783b */ /* 0x000f220000004200 */
[----:B------:R5:W-:Y:S06]  /*39b0*/  MUFU.EX2 R233, R4 ;  /* 0x0000000400e97308 */ /* 0x000bec0000000800 */
[----:B------:R-:W-:Y:S01]  /*39c0*/  HMMA.16816.F32.BF16 R156, R8, R38, RZ ;  /* 0x00000026089c723c */ /* 0x000fe200000418ff */
[----:B------:R-:W-:Y:S06]  /*39d0*/  LDSM.16.MT88.4 R36, [R222+0xb800] ;  /* 0x00b80000de24783b */ /* 0x000fec0000004200 */
[----:B------:R-:W-:-:S02]  /*39e0*/  FFMA.FTZ R8, R125, c[0x0][0x23c], -R0 ;  /* 0x00008f007d087a23 */ /* 0x000fc40000010800 */
[----:B-----5:R-:W-:Y:S02]  /*39f0*/  FFMA.FTZ R4, R100, c[0x0][0x23c], -R12 ;  /* 0x00008f0064047a23 */ /* 0x020fe4000001080c */
[----:B------:R5:W-:Y:S01]  /*3a00*/  MUFU.EX2 R230, R8 ;  /* 0x0000000800e67308 */ /* 0x000be20000000800 */
[----:B------:R-:W-:-:S07]  /*3a10*/  MOV R100, R136 ;  /* 0x0000008800647202 */ /* 0x000fce0000000f00 */
[----:B------:R1:W1:Y:S01]  /*3a20*/  MUFU.EX2 R236, R4 ;  /* 0x0000000400ec7308 */ /* 0x0002620000000800 */
[----:B-----5:R-:W-:-:S07]  /*3a30*/  FFMA.FTZ R8, R107, c[0x0][0x23c], -R0 ;  /* 0x00008f006b087a23 */ /* 0x020fce0000010800 */
[----:B------:R5:W-:Y:S01]  /*3a40*/  MUFU.EX2 R229, R8 ;  /* 0x0000000800e57308 */ /* 0x000be20000000800 */
[----:B-1----:R-:W-:Y:S01]  /*3a50*/  FFMA.FTZ R4, R101, c[0x0][0x23c], -R12 ;  /* 0x00008f0065047a23 */ /* 0x002fe2000001080c */
[----:B------:R-:W-:Y:S02]  /*3a60*/  F2FP.BF16.PACK_AB R5, R236, R233 ;  /* 0x000000e9ec05723e */ /* 0x000fe400000010ff */
[----:B------:R-:W-:-:S04]  /*3a70*/  MOV R101, R131 ;  /* 0x0000008300657202 */ /* 0x000fc80000000f00 */
[----:B------:R1:W-:Y:S01]  /*3a80*/  MUFU.EX2 R235, R4 ;  /* 0x0000000400eb7308 */ /* 0x0003e20000000800 */
[----:B-----5:R-:W-:-:S07]  /*3a90*/  FFMA.FTZ R8, R129, c[0x0][0x23c], -R2 ;  /* 0x00008f0081087a23 */ /* 0x020fce0000010802 */
[----:B------:R5:W-:Y:S01]  /*3aa0*/  MUFU.EX2 R219, R8 ;  /* 0x0000000800db7308 */ /* 0x000be20000000800 */
[----:B-1----:R-:W-:Y:S01]  /*3ab0*/  FFMA.FTZ R4, R105, c[0x0][0x23c], -R12 ;  /* 0x00008f0069047a23 */ /* 0x002fe2000001080c */
[----:B------:R-:W-:-:S06]  /*3ac0*/  MOV R105, R130 ;  /* 0x0000008200697202 */ /* 0x000fcc0000000f00 */
[----:B------:R1:W1:Y:S01]  /*3ad0*/  MUFU.EX2 R234, R4 ;  /* 0x0000000400ea7308 */ /* 0x0002620000000800 */
[----:B-----5:R-:W-:-:S07]  /*3ae0*/  FFMA.FTZ R8, R128, c[0x0][0x23c], -R2 ;  /* 0x00008f0080087a23 */ /* 0x020fce0000010802 */
[----:B------:R5:W-:Y:S01]  /*3af0*/  MUFU.EX2 R228, R8 ;  /* 0x0000000800e47308 */ /* 0x000be20000000800 */
[----:B-1----:R-:W-:Y:S01]  /*3b00*/  FFMA.FTZ R4, R106, c[0x0][0x23c], -R0 ;  /* 0x00008f006a047a23 */ /* 0x002fe20000010800 */
[----:B------:R-:W-:-:S06]  /*3b10*/  F2FP.BF16.PACK_AB R7, R234, R235 ;  /* 0x000000ebea07723e */ /* 0x000fcc00000010ff */
[----:B------:R1:W-:Y:S01]  /*3b20*/  MUFU.EX2 R232, R4 ;  /* 0x0000000400e87308 */ /* 0x0003e20000000800 */
[----:B-----5:R-:W-:-:S07]  /*3b30*/  FFMA.FTZ R8, R127, c[0x0][0x23c], -R2 ;  /* 0x00008f007f087a23 */ /* 0x020fce0000010802 */
[----:B------:R5:W-:Y:S01]  /*3b40*/  MUFU.EX2 R218, R8 ;  /* 0x0000000800da7308 */ /* 0x000be20000000800 */
[----:B-1----:R-:W-:Y:S01]  /*3b50*/  FFMA.FTZ R4, R124, c[0x0][0x23c], -R0 ;  /* 0x00008f007c047a23 */ /* 0x002fe20000010800 */
[----:B------:R-:W-:-:S06]  /*3b60*/  MOV R124, R137 ;  /* 0x00000089007c7202 */ /* 0x000fcc0000000f00 */
[----:B------:R1:W1:Y:S01]  /*3b70*/  MUFU.EX2 R231, R4 ;  /* 0x0000000400e77308 */ /* 0x0002620000000800 */
[----:B-----5:R-:W-:-:S07]  /*3b80*/  FFMA.FTZ R8, R126, c[0x0][0x23c], -R2 ;  /* 0x00008f007e087a23 */ /* 0x020fce0000010802 */
[----:B------:R5:W3:Y:S01]  /*3b90*/  MUFU.EX2 R217, R8 ;  /* 0x0000000800d97308 */ /* 0x000ae20000000800 */
[----:B-1----:R-:W-:-:S07]  /*3ba0*/  F2FP.BF16.PACK_AB R4, R244, R239 ;  /* 0x000000eff404723e */ /* 0x002fce00000010ff */
[----:B--2---:R-:W-:Y:S01]  /*3bb0*/  HMMA.16816.F32.BF16 R172, R4, R24, R120 ;  /* 0x0000001804ac723c */ /* 0x004fe20000041878 */
[----:B-----5:R-:W-:-:S07]  /*3bc0*/  FFMA.FTZ R8, R165, c[0x0][0x23c], -R13 ;  /* 0x00008f00a5087a23 */ /* 0x020fce000001080d */
[C---:B---3--:R-:W-:Y:S01]  /*3bd0*/  HMMA.16816.F32.BF16 R168, R4.reuse, R20, R116 ;  /* 0x0000001404a8723c */ /* 0x048fe20000041874 */
[----:B------:R1:W-:Y:S07]  /*3be0*/  MUFU.EX2 R216, R8 ;  /* 0x0000000800d87308 */ /* 0x0003ee0000000800 */
[C---:B------:R-:W-:Y:S08]  /*3bf0*/  HMMA.16816.F32.BF16 R128, R4.reuse, R28, R108 ;  /* 0x0000001c0480723c */ /* 0x040ff0000004186c */
[----:B----4-:R-:W-:Y:S01]  /*3c00*/  HMMA.16816.F32.BF16 R116, R4, R32, R96 ;  /* 0x000000200474723c */ /* 0x010fe20000041860 */
        /* <DEDUP_REMOVED lines=13> */
[----:B-1----:R-:W-:-:S07]  /*3ce0*/  FFMA.FTZ R8, R167, c[0x0][0x23c], -R12 ;  /* 0x00008f00a7087a23 */ /* 0x002fce000001080c */
[----:B------:R-:W-:Y:S01]  /*3cf0*/  HMMA.16816.F32.BF16 R84, R4, R42, R64 ;  /* 0x0000002a0454723c */ /* 0x000fe20000041840 */
[----:B------:R1:W-:Y:S06]  /*3d00*/  MUFU.EX2 R212, R8 ;  /* 0x0000000800d47308 */ /* 0x0003ec0000000800 */
[----:B------:R-:W-:Y:S02]  /*3d10*/  F2FP.BF16.PACK_AB R4, R231, R232 ;  /* 0x000000e8e704723e */ /* 0x000fe400000010ff */
[----:B------:R-:W-:Y:S02]  /*3d20*/  F2FP.BF16.PACK_AB R5, R228, R219 ;  /* 0x000000dbe405723e */ /* 0x000fe400000010ff */
[----:B------:R-:W-:-:S02]  /*3d30*/  F2FP.BF16.PACK_AB R6, R229, R230 ;  /* 0x000000e6e506723e */ /* 0x000fc400000010ff */
[----:B------:R-:W-:Y:S01]  /*3d40*/  F2FP.BF16.PACK_AB R7, R217, R218 ;  /* 0x000000dad907723e */ /* 0x000fe200000010ff */
[----:B-1----:R-:W-:-:S06]  /*3d50*/  FFMA.FTZ R8, R176, c[0x0][0x23c], -R12 ;  /* 0x00008f00b0087a23 */ /* 0x002fcc000001080c */
[C---:B------:R-:W-:Y:S01]  /*3d60*/  HMMA.16816.F32.BF16 R80, R4.reuse, R24, R68 ;  /* 0x000000180450723c */ /* 0x040fe20000041844 */
[----:B------:R1:W3:Y:S07]  /*3d70*/  MUFU.EX2 R211, R8 ;  /* 0x0000000800d37308 */ /* 0x0002ee0000000800 */
        /* <DEDUP_REMOVED lines=8> */
[----:B------:R1:W4:Y:S07]  /*3e00*/  MUFU.EX2 R210, R8 ;  /* 0x0000000800d27308 */ /* 0x00032e0000000800 */
[C---:B------:R-:W-:Y:S01]  /*3e10*/  HMMA.16816.F32.BF16 R48, R4.reuse, R18, R132 ;  /* 0x000000120430723c */ /* 0x040fe20000041884 */
[----:B------:R-:W5:Y:S07]  /*3e20*/  LDSM.16.MT88.4 R16, [R222+0x9800] ;  /* 0x00980000de10783b */ /* 0x000f6e0000004200 */
[C---:B------:R-:W-:Y:S01]  /*3e30*/  HMMA.16816.F32.BF16 R60, R4.reuse, R26, R144 ;  /* 0x0000001a043c723c */ /* 0x040fe20000041890 */
[--C-:B-1----:R-:W-:Y:S01]  /*3e40*/  FFMA.FTZ R8, R179, c[0x0][0x23c], -R0.reuse ;  /* 0x00008f00b3087a23 */ /* 0x102fe20000010800 */
[----:B------:R-:W1:Y:S03]  /*3e50*/  LDSM.16.MT88.4 R24, [R220+0x9800] ;  /* 0x00980000dc18783b */ /* 0x000e660000004200 */
[----:B------:R2:W-:Y:S03]  /*3e60*/  MUFU.EX2 R208, R8 ;  /* 0x0000000800d07308 */ /* 0x0005e60000000800 */
[C---:B------:R-:W-:Y:S01]  /*3e70*/  HMMA.16816.F32.BF16 R52, R4.reuse, R22, R140 ;  /* 0x000000160434723c */ /* 0x040fe2000004188c */
[----:B------:R-:W1:Y:S04]  /*3e80*/  LDSM.16.MT88.4 R20, [R220+0xa800] ;  /* 0x00a80000dc14783b */ /* 0x000e680000004200 */
[----:B------:R-:W-:Y:S03]  /*3e90*/  LDSM.16.MT88.4 R140, [R222+0x9c00] ;  /* 0x009c0000de8c783b */ /* 0x000fe60000004200 */
[----:B------:R-:W-:Y:S01]  /*3ea0*/  HMMA.16816.F32.BF16 R44, R4, R30, R148 ;  /* 0x0000001e042c723c */ /* 0x000fe20000041894 */
[----:B------:R-:W1:Y:S01]  /*3eb0*/  LDSM.16.MT88.4 R28, [R222+0xa800] ;  /* 0x00a80000de1c783b */ /* 0x000e620000004200 */
[----:B--2---:R-:W-:-:S06]  /*3ec0*/  FFMA.FTZ R8, R180, c[0x0][0x23c], -R0 ;  /* 0x00008f00b4087a23 */ /* 0x004fcc0000010800 */
[C---:B------:R-:W-:Y:S01]  /*3ed0*/  HMMA.16816.F32.BF16 R56, R4.reuse, R34, R152 ;  /* 0x000000220438723c */ /* 0x040fe20000041898 */
[----:B------:R2:W1:Y:S01]  /*3ee0*/  MUFU.EX2 R207, R8 ;  /* 0x0000000800cf7308 */ /* 0x0004620000000800 */
[----:B------:R-:W1:Y:S06]  /*3ef0*/  LDSM.16.MT88.4 R32, [R220+0xb800] ;  /* 0x00b80000dc20783b */ /* 0x000e6c0000004200 */
[----:B------:R-:W-:Y:S01]  /*3f00*/  HMMA.16816.F32.BF16 R40, R4, R42, R156 ;  /* 0x0000002a0428723c */ /* 0x000fe2000004189c */
[----:B------:R-:W1:Y:S06]  /*3f10*/  LDSM.16.MT88.4 R156, [R220+0xac00] ;  /* 0x00ac0000dc9c783b */ /* 0x000e6c0000004200 */
[----:B------:R-:W-:Y:S01]  /*3f20*/  F2FP.BF16.PACK_AB R4, R215, R216 ;  /* 0x000000d8d704723e */ /* 0x000fe200000010ff */
[----:B--2---:R-:W-:Y:S01]  /*3f30*/  FFMA.FTZ R8, R181, c[0x0][0x23c], -R0 ;  /* 0x00008f00b5087a23 */ /* 0x004fe20000010800 */
[----:B---3--:R-:W-:-:S02]  /*3f40*/  F2FP.BF16.PACK_AB R5, R211, R212 ;  /* 0x000000d4d305723e */ /* 0x008fc400000010ff */
[----:B------:R-:W-:Y:S01]  /*3f50*/  F2FP.BF16.PACK_AB R6, R213, R214 ;  /* 0x000000d6d506723e */ /* 0x000fe200000010ff */
[----:B------:R2:W-:Y:S01]  /*3f60*/  MUFU.EX2 R206, R8 ;  /* 0x0000000800ce7308 */ /* 0x0005e20000000800 */
[----:B----4-:R-:W-:-:S07]  /*3f70*/  F2FP.BF16.PACK_AB R7, R210, R209 ;  /* 0x000000d1d207723e */ /* 0x010fce00000010ff */
[----:B-----5:R-:W-:Y:S01]  /*3f80*/  HMMA.16816.F32.BF16 R132, R4, R16, R168 ;  /* 0x000000100484723c */ /* 0x020fe200000418a8 */
[----:B--2---:R-:W-:-:S07]  /*3f90*/  FFMA.FTZ R8, R182, c[0x0][0x23c], -R0 ;  /* 0x00008f00b6087a23 */ /* 0x004fce0000010800 */
[C---:B-1----:R-:W-:Y:S01]  /*3fa0*/  HMMA.16816.F32.BF16 R112, R4.reuse, R24, R172 ;  /* 0x000000180470723c */ /* 0x042fe200000418ac */
[----:B------:R-:W-:Y:S01]  /*3fb0*/  LDSM.16.MT88.4 R172, [R222+0xac00] ;  /* 0x00ac0000deac783b */ /* 0x000fe20000004200 */
[----:B------:R1:W-:Y:S06]  /*3fc0*/  MUFU.EX2 R107, R8 ;  /* 0x00000008006b7308 */ /* 0x0003ec0000000800 */
[C---:B------:R-:W-:Y:S08]  /*3fd0*/  HMMA.16816.F32.BF16 R160, R4.reuse, R20, R160 ;  /* 0x0000001404a0723c */ /* 0x040ff000000418a0 */
[----:B------:R-:W-:Y:S01]  /*3fe0*/  HMMA.16816.F32.BF16 R164, R4, R28, R128 ;  /* 0x0000001c04a4723c */ /* 0x000fe20000041880 */
[----:B-1----:R-:W-:Y:S01]  /*3ff0*/  FFMA.FTZ R8, R188, c[0x0][0x23c], -R2 ;  /* 0x00008f00bc087a23 */ /* 0x002fe20000010802 */
[----:B------:R-:W-:-:S03]  /*4000*/  MOV R188, R105 ;  /* 0x0000006900bc7202 */ /* 0x000fc60000000f00 */
[----:B------:R1:W-:Y:S03]  /*4010*/  MUFU.EX2 R106, R8 ;  /* 0x00000008006a7308 */ /* 0x0003e60000000800 */
[C---:B------:R-:W-:Y:S08]  /*4020*/  HMMA.16816.F32.BF16 R176, R4.reuse, R32, R116 ;  /* 0x0000002004b0723c */ /* 0x040ff00000041874 */
[----:B------:R-:W-:Y:S01]  /*4030*/  HMMA.16816.F32.BF16 R120, R4, R26, R120 ;  /* 0x0000001a0478723c */ /* 0x000fe20000041878 */
[----:B-1----:R-:W-:Y:S01]  /*4040*/  FFMA.FTZ R8, R190, c[0x0][0x23c], -R2 ;  /* 0x00008f00be087a23 */ /* 0x002fe20000010802 */
[----:B------:R-:W-:-:S06]  /*4050*/  MOV R190, R101 ;  /* 0x0000006500be7202 */ /* 0x000fcc0000000f00 */
[C---:B------:R-:W-:Y:S01]  /*4060*/  HMMA.16816.F32.BF16 R136, R4.reuse, R18, R136 ;  /* 0x000000120488723c */ /* 0x040fe20000041888 */
[----:B------:R1:W2:Y:S07]  /*4070*/  MUFU.EX2 R105, R8 ;  /* 0x0000000800697308 */ /* 0x0002ae0000000800 */
[C---:B------:R-:W-:Y:S08]  /*4080*/  HMMA.16816.F32.BF16 R96, R4.reuse, R22, R96 ;  /* 0x000000160460723c */ /* 0x040ff00000041860 */
[----:B------:R-:W-:Y:S01]  /*4090*/  HMMA.16816.F32.BF16 R168, R4, R30, R92 ;  /* 0x0000001e04a8723c */ /* 0x000fe2000004185c */
[----:B-1----:R-:W-:-:S04]  /*40a0*/  FFMA.FTZ R8, R183, c[0x0][0x23c], -R2 ;  /* 0x00008f00b7087a23 */ /* 0x002fc80000010802 */
[----:B------:R1:W-:Y:S03]  /*40b0*/  MUFU.EX2 R101, R8 ;  /* 0x0000000800657308 */ /* 0x0003e60000000800 */
[C---:B------:R-:W-:Y:S08]  /*40c0*/  HMMA.16816.F32.BF16 R180, R4.reuse, R36, R108 ;  /* 0x0000002404b4723c */ /* 0x040ff0000004186c */
[----:B------:R-:W-:Y:S01]  /*40d0*/  HMMA.16816.F32.BF16 R88, R4, R34, R88 ;  /* 0x000000220458723c */ /* 0x000fe20000041858 */
[----:B-1----:R-:W-:Y:S01]  /*40e0*/  FFMA.FTZ R8, R189, c[0x0][0x23c], -R2 ;  /* 0x00008f00bd087a23 */ /* 0x002fe20000010802 */
[----:B------:R-:W-:-:S06]  /*40f0*/  MOV R189, R100 ;  /* 0x0000006400bd7202 */ /* 0x000fcc0000000f00 */
[----:B------:R-:W-:Y:S01]  /*4100*/  HMMA.16816.F32.BF16 R108, R4, R38, R84 ;  /* 0x00000026046c723c */ /* 0x000fe20000041854 */
[----:B------:R-:W1:Y:S06]  /*4110*/  MUFU.EX2 R100, R8 ;  /* 0x0000000800647308 */ /* 0x000e6c0000000800 */
[----:B------:R-:W-:Y:S02]  /*4120*/  F2FP.BF16.PACK_AB R4, R207, R208 ;  /* 0x000000d0cf04723e */ /* 0x000fe400000010ff */
[----:B--2---:R-:W-:Y:S02]  /*4130*/  F2FP.BF16.PACK_AB R5, R105, R106 ;  /* 0x0000006a6905723e */ /* 0x004fe400000010ff */
[----:B------:R-:W-:-:S02]  /*4140*/  F2FP.BF16.PACK_AB R6, R107, R206 ;  /* 0x000000ce6b06723e */ /* 0x000fc400000010ff */
[----:B-1----:R-:W-:Y:S01]  /*4150*/  F2FP.BF16.PACK_AB R7, R100, R101 ;  /* 0x000000656407723e */ /* 0x002fe200000010ff */
[----:B------:R-:W-:-:S06]  /*4160*/  FFMA.FTZ R8, R191, c[0x0][0x23c], -R13 ;  /* 0x00008f00bf087a23 */ /* 0x000fcc000001080d */
[C---:B------:R-:W-:Y:S01]  /*4170*/  HMMA.16816.F32.BF16 R60, R4.reuse, R26, R60 ;  /* 0x0000001a043c723c */ /* 0x040fe2000004183c */
[----:B------:R1:W-:Y:S06]  /*4180*/  MUFU.EX2 R26, R8 ;  /* 0x00000008001a7308 */ /* 0x0003ec0000000800 */
[----:B------:R-:W-:Y:S01]  /*4190*/  MOV R27, R124 ;  /* 0x0000007c001b7202 */ /* 0x000fe20000000f00 */
[C---:B------:R-:W-:Y:S01]  /*41a0*/  HMMA.16816.F32.BF16 R116, R4.reuse, R24, R80 ;  /* 0x000000180474723c */ /* 0x040fe20000041850 */
[----:B------:R-:W2:Y:S04]  /*41b0*/  LDSM.16.MT88.4 R124, [R220+0x9c00] ;  /* 0x009c0000dc7c783b */ /* 0x000ea80000004200 */
[----:B------:R-:W3:Y:S03]  /*41c0*/  LDSM.16.MT88.4 R80, [R220+0xbc00] ;  /* 0x00bc0000dc50783b */ /* 0x000ee60000004200 */
[----:B------:R-:W-:Y:S01]  /*41d0*/  HMMA.16816.F32.BF16 R48, R4, R22, R48 ;  /* 0x000000160430723c */ /* 0x000fe20000041830 */
[----:B-1----:R-:W-:-:S04]  /*41e0*/  FFMA.FTZ R8, R192, c[0x0][0x23c], -R13 ;  /* 0x00008f00c0087a23 */ /* 0x002fc8000001080d */
[----:B------:R1:W4:Y:S03]  /*41f0*/  MUFU.EX2 R25, R8 ;  /* 0x0000000800197308 */ /* 0x0003260000000800 */
[C---:B------:R-:W-:Y:S08]  /*4200*/  HMMA.16816.F32.BF16 R144, R4.reuse, R20, R72 ;  /* 0x000000140490723c */ /* 0x040ff00000041848 */
[----:B------:R-:W-:Y:S01]  /*4210*/  HMMA.16816.F32.BF16 R52, R4, R18, R52 ;  /* 0x000000120434723c */ /* 0x000fe20000041834 */
[----:B-1----:R-:W-:Y:S01]  /*4220*/  FFMA.FTZ R8, R14, c[0x0][0x23c], -R13 ;  /* 0x00008f000e087a23 */ /* 0x002fe2000001080d */
[----:B----4-:R-:W-:-:S06]  /*4230*/  F2FP.BF16.PACK_AB R92, R25, R26 ;  /* 0x0000001a195c723e */ /* 0x010fcc00000010ff */
[C---:B------:R-:W-:Y:S01]  /*4240*/  HMMA.16816.F32.BF16 R128, R4.reuse, R16, R76 ;  /* 0x000000100480723c */ /* 0x040fe2000004184c */
[----:B------:R1:W-:Y:S07]  /*4250*/  MUFU.EX2 R24, R8 ;  /* 0x0000000800187308 */ /* 0x0003ee0000000800 */
[C---:B------:R-:W-:Y:S08]  /*4260*/  HMMA.16816.F32.BF16 R68, R4.reuse, R28, R68 ;  /* 0x0000001c0444723c */ /* 0x040ff00000041844 */
        /* <DEDUP_REMOVED lines=9> */
[----:B------:R-:W-:Y:S07]  /*4300*/  HMMA.16816.F32.BF16 R40, R4, R38, R40 ;  /* 0x000000260428723c */ /* 0x000fee0000041828 */
[----:B------:R-:W-:-:S02]  /*4310*/  FFMA.FTZ R4, R200, c[0x0][0x23c], -R0 ;  /* 0x00008f00c8047a23 */ /* 0x000fc40000010800 */
[----:B-1----:R-:W-:Y:S02]  /*4320*/  FFMA.FTZ R8, R196, c[0x0][0x23c], -R12 ;  /* 0x00008f00c4087a23 */ /* 0x002fe4000001080c */
[----:B------:R-:W-:Y:S01]  /*4330*/  FADD.FTZ R5, R189, R27 ;  /* 0x0000001bbd057221 */ /* 0x000fe20000010000 */
[----:B------:R-:W-:Y:S01]  /*4340*/  MUFU.EX2 R16, R4 ;  /* 0x0000000400107308 */ /* 0x000fe20000000800 */
[----:B------:R-:W-:Y:S02]  /*4350*/  FADD.FTZ R6, R252, R250 ;  /* 0x000000fafc067221 */ /* 0x000fe40000010000 */
[----:B------:R-:W-:Y:S02]  /*4360*/  FADD.FTZ R5, R190, R5 ;  /* 0x00000005be057221 */ /* 0x000fe40000010000 */
[----:B------:R-:W-:Y:S02]  /*4370*/  FADD.FTZ R6, R249, R6 ;  /* 0x00000006f9067221 */ /* 0x000fe40000010000 */
[----:B------:R-:W-:Y:S01]  /*4380*/  FADD.FTZ R5, R188, R5 ;  /* 0x00000005bc057221 */ /* 0x000fe20000010000 */
[----:B------:R1:W4:Y:S01]  /*4390*/  MUFU.EX2 R21, R8 ;  /* 0x0000000800157308 */ /* 0x0003220000000800 */
[----:B------:R-:W-:-:S02]  /*43a0*/  FADD.FTZ R6, R251, R6 ;  /* 0x00000006fb067221 */ /* 0x000fc40000010000 */
[----:B------:R-:W-:Y:S02]  /*43b0*/  FADD.FTZ R5, R239, R5 ;  /* 0x00000005ef057221 */ /* 0x000fe40000010000 */
[----:B------:R-:W-:Y:S02]  /*43c0*/  FADD.FTZ R6, R233, R6 ;  /* 0x00000006e9067221 */ /* 0x000fe40000010000 */
[----:B-1----:R-:W-:Y:S01]  /*43d0*/  FFMA.FTZ R8, R195, c[0x0][0x23c], -R12 ;  /* 0x00008f00c3087a23 */ /* 0x002fe2000001080c */
[----:B----4-:R-:W-:-:S03]  /*43e0*/  F2FP.BF16.PACK_AB R93, R21, R22 ;  /* 0x00000016155d723e */ /* 0x010fc600000010ff */
[----:B------:R1:W-:Y:S02]  /*43f0*/  MUFU.EX2 R19, R8 ;  /* 0x0000000800137308 */ /* 0x0003e40000000800 */
[----:B-1----:R-:W-:-:S06]  /*4400*/  FFMA.FTZ R8, R197, c[0x0][0x23c], -R12 ;  /* 0x00008f00c5087a23 */ /* 0x002fcc000001080c */
[----:B------:R1:W4:Y:S02]  /*4410*/  MUFU.EX2 R20, R8 ;  /* 0x0000000800147308 */ /* 0x0003240000000800 */
[----:B-1----:R-:W-:Y:S01]  /*4420*/  FFMA.FTZ R8, R199, c[0x0][0x23c], -R0 ;  /* 0x00008f00c7087a23 */ /* 0x002fe20000010800 */
[----:B----4-:R-:W-:-:S05]  /*4430*/  F2FP.BF16.PACK_AB R95, R20, R19 ;  /* 0x00000013145f723e */ /* 0x010fca00000010ff */
[----:B------:R1:W-:Y:S02]  /*4440*/  MUFU.EX2 R18, R8 ;  /* 0x0000000800127308 */ /* 0x0003e40000000800 */
[C---:B------:R-:W-:Y:S08]  /*4450*/  HMMA.16816.F32.BF16 R152, R92.reuse, R158, R96 ;  /* 0x0000009e5c98723c */ /* 0x040ff00000041860 */
[----:B------:R-:W-:Y:S01]  /*4460*/  HMMA.16816.F32.BF16 R148, R92, R156, R160 ;  /* 0x0000009c5c94723c */ /* 0x000fe200000418a0 */
[----:B-1----:R-:W-:-:S02]  /*4470*/  FFMA.FTZ R8, R198, c[0x0][0x23c], -R0 ;  /* 0x00008f00c6087a23 */ /* 0x002fc40000010800 */
[----:B------:R-:W-:Y:S02]  /*4480*/  FFMA.FTZ R0, R201, c[0x0][0x23c], -R0 ;  /* 0x00008f00c9007a23 */ /* 0x000fe40000010800 */
[----:B------:R1:W4:Y:S03]  /*4490*/  MUFU.EX2 R17, R8 ;  /* 0x0000000800117308 */ /* 0x0003260000000800 */
[C---:B--2---:R-:W-:Y:S05]  /*44a0*/  HMMA.16816.F32.BF16 R112, R92.reuse, R124, R112 ;  /* 0x0000007c5c70723c */ /* 0x044fea0000041870 */
[----:B------:R2:W5:Y:S03]  /*44b0*/  MUFU.EX2 R15, R0 ;  /* 0x00000000000f7308 */ /* 0x0005660000000800 */
[----:B------:R-:W-:Y:S01]  /*44c0*/  HMMA.16816.F32.BF16 R120, R92, R126, R120 ;  /* 0x0000007e5c78723c */ /* 0x000fe20000041878 */
[----:B-1----:R-:W1:Y:S01]  /*44d0*/  LDSM.16.MT88.4 R8, [R222+0xbc00] ;  /* 0x00bc0000de08783b */ /* 0x002e620000004200 */
[----:B----4-:R-:W-:-:S06]  /*44e0*/  F2FP.BF16.PACK_AB R96, R17, R18 ;  /* 0x000000121160723e */ /* 0x010fcc00000010ff */
[----:B------:R-:W-:Y:S01]  /*44f0*/  HMMA.16816.F32.BF16 R132, R92, R140, R132 ;  /* 0x0000008c5c84723c */ /* 0x000fe20000041884 */
[----:B--2---:R-:W-:Y:S01]  /*4500*/  FFMA.FTZ R0, R202, c[0x0][0x23c], -R2 ;  /* 0x00008f00ca007a23 */ /* 0x004fe20000010802 */
[----:B-----5:R-:W-:-:S06]  /*4510*/  F2FP.BF16.PACK_AB R98, R15, R16 ;  /* 0x000000100f62723e */ /* 0x020fcc00000010ff */
[C---:B------:R-:W-:Y:S01]  /*4520*/  HMMA.16816.F32.BF16 R136, R92.reuse, R142, R136 ;  /* 0x0000008e5c88723c */ /* 0x040fe20000041888 */
[----:B------:R2:W-:Y:S07]  /*4530*/  MUFU.EX2 R14, R0 ;  /* 0x00000000000e7308 */ /* 0x0005ee0000000800 */
[C---:B------:R-:W-:Y:S08]  /*4540*/  HMMA.16816.F32.BF16 R164, R92.reuse, R172, R164 ;  /* 0x000000ac5ca4723c */ /* 0x040ff000000418a4 */
[----:B------:R-:W-:Y:S01]  /*4550*/  HMMA.16816.F32.BF16 R168, R92, R174, R168 ;  /* 0x000000ae5ca8723c */ /* 0x000fe200000418a8 */
[----:B--2---:R-:W-:-:S04]  /*4560*/  FFMA.FTZ R0, R203, c[0x0][0x23c], -R2 ;  /* 0x00008f00cb007a23 */ /* 0x004fc80000010802 */
[----:B------:R2:W4:Y:S03]  /*4570*/  MUFU.EX2 R13, R0 ;  /* 0x00000000000d7308 */ /* 0x0005260000000800 */
[C---:B---3--:R-:W-:Y:S08]  /*4580*/  HMMA.16816.F32.BF16 R72, R92.reuse, R80, R176 ;  /* 0x000000505c48723c */ /* 0x048ff000000418b0 */
[----:B------:R-:W-:Y:S01]  /*4590*/  HMMA.16816.F32.BF16 R76, R92, R82, R88 ;  /* 0x000000525c4c723c */ /* 0x000fe20000041858 */
[--C-:B--2---:R-:W-:Y:S01]  /*45a0*/  FFMA.FTZ R0, R204, c[0x0][0x23c], -R2.reuse ;  /* 0x00008f00cc007a23 */ /* 0x104fe20000010802 */
[----:B----4-:R-:W-:Y:S01]  /*45b0*/  F2FP.BF16.PACK_AB R97, R13, R14 ;  /* 0x0000000e0d61723e */ /* 0x010fe200000010ff */
        /* <DEDUP_REMOVED lines=68> */
[----:B------:R1:W-:Y:S01]  /*4a00*/  STL [R1], R5 ;  /* 0x0000000501007387 */ /* 0x0003e20000100800 */
[----:B------:R-:W-:Y:S01]  /*4a10*/  FADD.FTZ R2, R23, R2 ;  /* 0x0000000217027221 */ /* 0x000fe20000010000 */
[----:B------:R-:W-:Y:S02]  /*4a20*/  HMMA.16816.F32.BF16 R96, R96, R10, R40 ;  /* 0x0000000a6060723c */ /* 0x000fe40000041828 */
[----:B------:R1:W-:Y:S04]  /*4a30*/  STL [R1+0x4], R4 ;  /* 0x0000040401007387 */ /* 0x0003e80000100800 */
[----:B------:R1:W-:Y:S04]  /*4a40*/  STL [R1+0xc], R0 ;  /* 0x00000c0001007387 */ /* 0x0003e80000100800 */
[----:B------:R1:W-:Y:S01]  /*4a50*/  STL [R1+0x8], R2 ;  /* 0x0000080201007387 */ /* 0x0003e20000100800 */
[----:B------:R-:W-:Y:S05]  /*4a60*/  @!P0 BRA `(.L_x_292) ;  /* 0x000039c000008947 */ /* 0x000fea0003800000 */
[----:B------:R-:W-:Y:S01]  /*4a70*/  ULDC.64 UR4, c[0x0][0x1a0] ;  /* 0x0000680000047ab9 */ /* 0x000fe20000000a00 */
[----:B------:R-:W-:Y:S01]  /*4a80*/  LEA.HI.SX32 R227, R227, 0xfffffffe, 0x1a ;  /* 0xfffffffee3e37811 */ /* 0x000fe200078fd2ff */
[----:B------:R-:W-:Y:S01]  /*4a90*/  IMAD.MOV.U32 R105, RZ, RZ, R103 ;  /* 0x000000ffff697224 */ /* 0x000fe200078e0067 */
[----:B------:R-:W-:Y:S01]  /*4aa0*/  MOV R107, R3 ;  /* 0x00000003006b7202 */ /* 0x000fe20000000f00 */
[----:B------:R-:W-:Y:S01]  /*4ab0*/  IMAD.MOV.U32 R100, RZ, RZ, R104 ;  /* 0x000000ffff647224 */ /* 0x000fe200078e0068 */
[----:B------:R-:W-:Y:S01]  /*4ac0*/  MOV R106, R102 ;  /* 0x00000066006a7202 */ /* 0x000fe20000000f00 */
[----:B------:R-:W-:-:S02]  /*4ad0*/  USHF.L.U64.HI UR5, UR4, 0x6, UR5 ;  /* 0x0000000604057899 */ /* 0x000fc40008010205 */
[----:B------:R-:W-:Y:S01]  /*4ae0*/  USHF.L.U32 UR4, UR4, 0x6, URZ ;  /* 0x0000000604047899 */ /* 0x000fe2000800063f */
[----:B------:R-:W-:Y:S05]  /*4af0*/  BRA `(.L_x_293) ;  /* 0x000001e000007947 */ /* 0x000fea0003800000 */
.L_x_295:
[----:B------:R-:W2:Y:S01]  /*4b00*/  LDL.64 R102, [R1+0x28] ;  /* 0x0000280001667983 */ /* 0x000ea20000100a00 */
[----:B------:R-:W-:Y:S01]  /*4b10*/  IADD3 R0, R227, -0x1, RZ ;  /* 0xffffffffe3007810 */ /* 0x000fe20007ffe0ff */
[----:B------:R-:W-:Y:S02]  /*4b20*/  IMAD.MOV.U32 R101, RZ, RZ, c[0x0][0x198] ;  /* 0x00006600ff657624 */ /* 0x000fe400078e00ff */
[----:B------:R-:W3:Y:S01]  /*4b30*/  LDL.64 R242, [R1+0x18] ;  /* 0x0000180001f27983 */ /* 0x000ee20000100a00 */
[----:B------:R-:W-:Y:S01]  /*4b40*/  SHF.R.S32.HI R2, RZ, 0x1f, R0 ;  /* 0x0000001fff027819 */ /* 0x000fe20000011400 */
[----:B------:R-:W-:Y:S04]  /*4b50*/  IMAD.WIDE.U32 R4, R0, c[0x0][0x198], RZ ;  /* 0x0000660000047a25 */ /* 0x000fe800078e00ff */
[----:B------:R-:W-:Y:S04]  /*4b60*/  IMAD R2, R2, c[0x0][0x198], RZ ;  /* 0x0000660002027a24 */ /* 0x000fe800078e02ff */
[----:B------:R-:W-:Y:S04]  /*4b70*/  IMAD R2, R0, c[0x0][0x19c], R2 ;  /* 0x0000670000027a24 */ /* 0x000fe800078e0202 */
[----:B------:R-:W-:Y:S01]  /*4b80*/  IMAD.IADD R3, R5, 0x1, R2 ;  /* 0x0000000105037824 */ /* 0x000fe200078e0202 */
[----:B--2---:R-:W-:Y:S01]  /*4b90*/  LEA R0, P1, R4, R102, 0x6 ;  /* 0x0000006604007211 */ /* 0x004fe200078230ff */
[----:B------:R-:W-:Y:S02]  /*4ba0*/  IMAD.MOV.U32 R103, RZ, RZ, c[0x0][0x198] ;  /* 0x00006600ff677624 */ /* 0x000fe400078e00ff */
[----:B------:R-:W-:Y:S01]  /*4bb0*/  IMAD.MOV.U32 R102, RZ, RZ, 0x6 ;  /* 0x00000006ff667424 */ /* 0x000fe200078e00ff */
[----:B------:R-:W-:Y:S02]  /*4bc0*/  LEA R2, P2, R0, c[0x0][0x168], 0x1 ;  /* 0x00005a0000027a11 */ /* 0x000fe400078408ff */
[----:B---3--:R-:W-:Y:S02]  /*4bd0*/  LEA.HI.X R3, R4, R243, R3, 0x6, P1 ;  /* 0x000000f304037211 */ /* 0x008fe400008f3403 */
[----:B------:R-:W-:Y:S02]  /*4be0*/  SHF.L.U32 R103, R103, 0x6, RZ ;  /* 0x0000000667677819 */ /* 0x000fe400000006ff */
[----:B------:R-:W-:Y:S02]  /*4bf0*/  LEA.HI.X R3, R0, c[0x0][0x16c], R3, 0x1, P2 ;  /* 0x00005b0000037a11 */ /* 0x000fe400010f0c03 */
[----:B------:R-:W-:Y:S02]  /*4c00*/  IADD3 R4, P1, R103, R2, RZ ;  /* 0x0000000267047210 */ /* 0x000fe40007f3e0ff */
[----:B------:R-:W-:Y:S01]  /*4c10*/  SHF.L.U64.HI R101, R101, R102, c[0x0][0x19c] ;  /* 0x0000670065657619 */ /* 0x000fe20000010266 */
[----:B------:R-:W-:Y:S01]  /*4c20*/  @!PT LDS RZ, [RZ] ;  /* 0x00000000fffff984 */ /* 0x000fe20000000800 */
[----:B------:R-:W-:Y:S01]  /*4c30*/  @!PT LDS RZ, [RZ] ;  /* 0x00000000fffff984 */ /* 0x000fe20000000800 */
[----:B------:R-:W-:Y:S01]  /*4c40*/  @!PT LDS RZ, [RZ] ;  /* 0x00000000fffff984 */ /* 0x000fe20000000800 */
[----:B------:R1:W-:Y:S03]  /*4c50*/  LDGSTS.E.BYPASS.LTC128B.128 [R226+0x6000], [R2.64] ;  /* 0x0600000002e27fae */ /* 0x0003e6000b901d46 */
[----:B------:R-:W-:Y:S01]  /*4c60*/  IADD3.X R5, R101, R3, RZ, P1, !PT ;  /* 0x0000000365057210 */ /* 0x000fe20000ffe4ff */
[----:B------:R1:W-:Y:S04]  /*4c70*/  LDGSTS.E.BYPASS.LTC128B.128 [R226+0x7000], [R2.64+0x40] ;  /* 0x0700004002e27fae */ /* 0x0003e8000b901d46 */
[----:B------:R1:W-:Y:S04]  /*4c80*/  LDGSTS.E.BYPASS.LTC128B.128 [R226+0x8000], [R2.64+0x80] ;  /* 0x0800008002e27fae */ /* 0x0003e8000b901d46 */
[----:B------:R1:W-:Y:S04]  /*4c90*/  LDGSTS.E.BYPASS.LTC128B.128 [R226+0x6800], [R4.64] ;  /* 0x0680000004e27fae */ /* 0x0003e8000b901d46 */
[----:B------:R1:W-:Y:S04]  /*4ca0*/  LDGSTS.E.BYPASS.LTC128B.128 [R226+0x7800], [R4.64+0x40] ;  /* 0x0780004004e27fae */ /* 0x0003e8000b901d46 */
[----:B------:R1:W-:Y:S04]  /*4cb0*/  LDGSTS.E.BYPASS.LTC128B.128 [R226+0x8800], [R4.64+0x80] ;  /* 0x0880008004e27fae */ /* 0x0003e8000b901d46 */
[----:B------:R-:W0:Y:S01]  /*4cc0*/  LDGDEPBAR ;  /* 0x00000000000079af */ /* 0x000e220000000000 */
[----:B------:R-:W-:-:S05]  /*4cd0*/  BRA `(.L_x_294) ;  /* 0x0000121000007947 */ /* 0x000fca0003800000 */
.L_x_293:
[----:B------:R-:W2:Y:S01]  /*4ce0*/  LDL.64 R8, [R1+0x20] ;  /* 0x0000200001087983 */ /* 0x000ea20000100a00 */
[----:B-1----:R-:W-:Y:S01]  /*4cf0*/  SHF.R.S32.HI R0, RZ, 0x1f, R227 ;  /* 0x0000001fff007819 */ /* 0x002fe200000114e3 */
[----:B------:R-:W-:Y:S04]  /*4d00*/  DEPBAR.LE SB0, 0x0 ;  /* 0x000080000000791a */ /* 0x000fe80000000000 */
[----:B------:R-:W3:Y:S01]  /*4d10*/  LDL R6, [R1+0x10] ;  /* 0x0000100001067983 */ /* 0x000ee20000100800 */
[----:B------:R-:W-:Y:S02]  /*4d20*/  IMAD R0, R0, c[0x0][0x1a0], RZ ;  /* 0x0000680000007a24 */ /* 0x000fe400078e02ff */
[C---:B------:R-:W-:Y:S01]  /*4d30*/  IMAD.WIDE.U32 R4, R227.reuse, c[0x0][0x1a0], RZ ;  /* 0x00006800e3047a25 */ /* 0x040fe200078e00ff */
[----:B------:R-:W-:Y:S03]  /*4d40*/  BAR.SYNC.DEFER_BLOCKING 0x0 ;  /* 0x0000000000007b1d */ /* 0x000fe60000010000 */
[----:B------:R-:W-:Y:S05]  /*4d50*/  IMAD R2, R227, c[0x0][0x1a4], R0 ;  /* 0x00006900e3027a24 */ /* 0x000fea00078e0200 */
[----:B------:R-:W-:Y:S02]  /*4d60*/  IADD3 R5, R5, R2, RZ ;  /* 0x0000000205057210 */ /* 0x000fe40007ffe0ff */
        /* <DEDUP_REMOVED lines=10> */
[----:B------:R-:W-:Y:S07]  /*4e10*/  ISETP.GT.AND P0, PT, R227, RZ, PT ;  /* 0x000000ffe300720c */ /* 0x000fee0003f04270 */
[----:B------:R1:W-:Y:S08]  /*4e20*/  LDGSTS.E.BYPASS.LTC128B.128 [R226+0xa000], [R2.64+0x40] ;  /* 0x0a00004002e27fae */ /* 0x0003f0000b901d46 */
[----:B------:R1:W-:Y:S08]  /*4e30*/  LDGSTS.E.BYPASS.LTC128B.128 [R226+0xb000], [R2.64+0x80] ;  /* 0x0b00008002e27fae */ /* 0x0003f0000b901d46 */
[----:B------:R2:W-:Y:S08]  /*4e40*/  LDGSTS.E.BYPASS.LTC128B.128 [R226+0x9800], [R4.64] ;  /* 0x0980000004e27fae */ /* 0x0005f0000b901d46 */
[----:B------:R2:W-:Y:S08]  /*4e50*/  LDGSTS.E.BYPASS.LTC128B.128 [R226+0xa800], [R4.64+0x40] ;  /* 0x0a80004004e27fae */ /* 0x0005f0000b901d46 */
[----:B------:R2:W-:Y:S08]  /*4e60*/  LDGSTS.E.BYPASS.LTC128B.128 [R226+0xb800], [R4.64+0x80] ;  /* 0x0b80008004e27fae */ /* 0x0005f0000b901d46 */
[----:B------:R-:W-:Y:S08]  /*4e70*/  LDSM.16.M88.4 R64, [R224] ;  /* 0x00000000e040783b */ /* 0x000ff00000000200 */
[----:B------:R-:W2:Y:S08]  /*4e80*/  LDSM.16.M88.4 R16, [R221+0x6000] ;  /* 0x00600000dd10783b */ /* 0x000eb00000000200 */
[----:B------:R-:W3:Y:S08]  /*4e90*/  LDSM.16.M88.4 R60, [R224+0x1000] ;  /* 0x00100000e03c783b */ /* 0x000ef00000000200 */
[----:B------:R-:W4:Y:S08]  /*4ea0*/  LDSM.16.M88.4 R32, [R221+0x6400] ;  /* 0x00640000dd20783b */ /* 0x000f300000000200 */
[----:B------:R-:W0:Y:S08]  /*4eb0*/  LDGDEPBAR ;  /* 0x00000000000079af */ /* 0x000e300000000000 */
[----:B------:R-:W5:Y:S01]  /*4ec0*/  LDSM.16.M88.4 R48, [R221+0x6800] ;  /* 0x00680000dd30783b */ /* 0x000f620000000200 */
[-C--:B--2---:R-:W-:Y:S07]  /*4ed0*/  HMMA.16816.F32.BF16 R4, R64, R16.reuse, RZ ;  /* 0x000000104004723c */ /* 0x084fee00000418ff */
[----:B------:R-:W2:Y:S01]  /*4ee0*/  LDSM.16.M88.4 R108, [R221+0x6c00] ;  /* 0x006c0000dd6c783b */ /* 0x000ea20000000200 */
[C---:B---3--:R-:W-:Y:S07]  /*4ef0*/  HMMA.16816.F32.BF16 R8, R60.reuse, R16, RZ ;  /* 0x000000103c08723c */ /* 0x048fee00000418ff */
[----:B------:R-:W-:Y:S01]  /*4f00*/  LDSM.16.M88.4 R176, [R225] ;  /* 0x00000000e1b0783b */ /* 0x000fe20000000200 */
[-C--:B------:R-:W-:Y:S07]  /*4f10*/  HMMA.16816.F32.BF16 R12, R60, R18.reuse, RZ ;  /* 0x000000123c0c723c */ /* 0x080fee00000418ff */
[----:B------:R-:W3:Y:S01]  /*4f20*/  LDSM.16.M88.4 R180, [R223+0x6000] ;  /* 0x00600000dfb4783b */ /* 0x000ee20000000200 */
[C---:B------:R-:W-:Y:S07]  /*4f30*/  HMMA.16816.F32.BF16 R16, R64.reuse, R18, RZ ;  /* 0x000000124010723c */ /* 0x040fee00000418ff */
[----:B------:R-:W1:Y:S01]  /*4f40*/  LDSM.16.M88.4 R184, [R225+0x1000] ;  /* 0x00100000e1b8783b */ /* 0x000e620000000200 */
[-C--:B----4-:R-:W-:Y:S07]  /*4f50*/  HMMA.16816.F32.BF16 R20, R64, R32.reuse, RZ ;  /* 0x000000204014723c */ /* 0x090fee00000418ff */
[----:B------:R-:W4:Y:S01]  /*4f60*/  LDSM.16.M88.4 R188, [R223+0x6400] ;  /* 0x00640000dfbc783b */ /* 0x000f220000000200 */
[C---:B------:R-:W-:Y:S07]  /*4f70*/  HMMA.16816.F32.BF16 R24, R60.reuse, R32, RZ ;  /* 0x000000203c18723c */ /* 0x040fee00000418ff */
[----:B------:R-:W1:Y:S01]  /*4f80*/  LDSM.16.M88.4 R192, [R223+0x6800] ;  /* 0x00680000dfc0783b */ /* 0x000e620000000200 */
[-C--:B------:R-:W-:Y:S07]  /*4f90*/  HMMA.16816.F32.BF16 R28, R60, R34.reuse, RZ ;  /* 0x000000223c1c723c */ /* 0x080fee00000418ff */
[----:B------:R-:W1:Y:S01]  /*4fa0*/  LDSM.16.M88.4 R196, [R223+0x6c00] ;  /* 0x006c0000dfc4783b */ /* 0x000e620000000200 */
[C---:B------:R-:W-:Y:S07]  /*4fb0*/  HMMA.16816.F32.BF16 R32, R64.reuse, R34, RZ ;  /* 0x000000224020723c */ /* 0x040fee00000418ff */
[----:B------:R-:W-:Y:S01]  /*4fc0*/  LDSM.16.M88.4 R200, [R221+0x7800] ;  /* 0x00780000ddc8783b */ /* 0x000fe20000000200 */
[-C--:B-----5:R-:W-:Y:S07]  /*4fd0*/  HMMA.16816.F32.BF16 R36, R64, R48.reuse, RZ ;  /* 0x000000304024723c */ /* 0x0a0fee00000418ff */
[----:B------:R-:W-:Y:S01]  /*4fe0*/  LDSM.16.M88.4 R204, [R221+0x7c00] ;  /* 0x007c0000ddcc783b */ /* 0x000fe20000000200 */
[C---:B------:R-:W-:Y:S07]  /*4ff0*/  HMMA.16816.F32.BF16 R40, R60.reuse, R48, RZ ;  /* 0x000000303c28723c */ /* 0x040fee00000418ff */
[----:B------:R-:W-:Y:S01]  /*5000*/  LDSM.16.M88.4 R208, [R225+0x2000] ;  /* 0x00200000e1d0783b */ /* 0x000fe20000000200 */
[-C--:B------:R-:W-:Y:S07]  /*5010*/  HMMA.16816.F32.BF16 R44, R60, R50.reuse, RZ ;  /* 0x000000323c2c723c */ /* 0x080fee00000418ff */
[----:B------:R-:W-:Y:S01]  /*5020*/  LDSM.16.M88.4 R212, [R223+0x7000] ;  /* 0x00700000dfd4783b */ /* 0x000fe20000000200 */
[C---:B------:R-:W-:Y:S07]  /*5030*/  HMMA.16816.F32.BF16 R48, R64.reuse, R50, RZ ;  /* 0x000000324030723c */ /* 0x040fee00000418ff */
[----:B------:R-:W-:Y:S01]  /*5040*/  LDSM.16.M88.4 R216, [R223+0x8000] ;  /* 0x00800000dfd8783b */ /* 0x000fe20000000200 */
[-C--:B--2---:R-:W-:Y:S08]  /*5050*/  HMMA.16816.F32.BF16 R52, R64, R108.reuse, RZ ;  /* 0x0000006c4034723c */ /* 0x084ff000000418ff */
[C---:B------:R-:W-:Y:S08]  /*5060*/  HMMA.16816.F32.BF16 R56, R60.reuse, R108, RZ ;  /* 0x0000006c3c38723c */ /* 0x040ff000000418ff */
[-C--:B------:R-:W-:Y:S08]  /*5070*/  HMMA.16816.F32.BF16 R60, R60, R110.reuse, RZ ;  /* 0x0000006e3c3c723c */ /* 0x080ff000000418ff */
[----:B------:R-:W-:Y:S01]  /*5080*/  HMMA.16816.F32.BF16 R64, R64, R110, RZ ;  /* 0x0000006e4040723c */ /* 0x000fe200000418ff */
[----:B------:R-:W-:Y:S07]  /*5090*/  LDSM.16.M88.4 R108, [R224+0x2000] ;  /* 0x00200000e06c783b */ /* 0x000fee0000000200 */
[-C--:B---3--:R-:W-:Y:S08]  /*50a0*/  HMMA.16816.F32.BF16 R4, R176, R180.reuse, R4 ;  /* 0x000000b4b004723c */ /* 0x088ff00000041804 */
[C---:B-1----:R-:W-:Y:S08]  /*50b0*/  HMMA.16816.F32.BF16 R8, R184.reuse, R180, R8 ;  /* 0x000000b4b808723c */ /* 0x042ff00000041808 */
[-C--:B------:R-:W-:Y:S08]  /*50c0*/  HMMA.16816.F32.BF16 R12, R184, R182.reuse, R12 ;  /* 0x000000b6b80c723c */ /* 0x080ff0000004180c */
[C---:B------:R-:W-:Y:S01]  /*50d0*/  HMMA.16816.F32.BF16 R16, R176.reuse, R182, R16 ;  /* 0x000000b6b010723c */ /* 0x040fe20000041810 */
[----:B------:R-:W1:Y:S07]  /*50e0*/  LDSM.16.M88.4 R180, [R221+0x7000] ;  /* 0x00700000ddb4783b */ /* 0x000e6e0000000200 */
[-C--:B----4-:R-:W-:Y:S08]  /*50f0*/  HMMA.16816.F32.BF16 R20, R176, R188.reuse, R20 ;  /* 0x000000bcb014723c */ /* 0x090ff00000041814 */
[C---:B------:R-:W-:Y:S08]  /*5100*/  HMMA.16816.F32.BF16 R24, R184.reuse, R188, R24 ;  /* 0x000000bcb818723c */ /* 0x040ff00000041818 */
[-C--:B------:R-:W-:Y:S08]  /*5110*/  HMMA.16816.F32.BF16 R28, R184, R190.reuse, R28 ;  /* 0x000000beb81c723c */ /* 0x080ff0000004181c */
[C---:B------:R-:W-:Y:S01]  /*5120*/  HMMA.16816.F32.BF16 R32, R176.reuse, R190, R32 ;  /* 0x000000beb020723c */ /* 0x040fe20000041820 */
[----:B------:R-:W2:Y:S07]  /*5130*/  LDSM.16.M88.4 R188, [R224+0x3000] ;  /* 0x00300000e0bc783b */ /* 0x000eae0000000200 */
[-C--:B------:R-:W-:Y:S08]  /*5140*/  HMMA.16816.F32.BF16 R36, R176, R192.reuse, R36 ;  /* 0x000000c0b024723c */ /* 0x080ff00000041824 */
[C---:B------:R-:W-:Y:S08]  /*5150*/  HMMA.16816.F32.BF16 R40, R184.reuse, R192, R40 ;  /* 0x000000c0b828723c */ /* 0x040ff00000041828 */
[-C--:B------:R-:W-:Y:S08]  /*5160*/  HMMA.16816.F32.BF16 R44, R184, R194.reuse, R44 ;  /* 0x000000c2b82c723c */ /* 0x080ff0000004182c */
[C---:B------:R-:W-:Y:S01]  /*5170*/  HMMA.16816.F32.BF16 R48, R176.reuse, R194, R48 ;  /* 0x000000c2b030723c */ /* 0x040fe20000041830 */
[----:B------:R-:W3:Y:S07]  /*5180*/  LDSM.16.M88.4 R192, [R221+0x7400] ;  /* 0x00740000ddc0783b */ /* 0x000eee0000000200 */
[-C--:B------:R-:W-:Y:S08]  /*5190*/  HMMA.16816.F32.BF16 R52, R176, R196.reuse, R52 ;  /* 0x000000c4b034723c */ /* 0x080ff00000041834 */
[C---:B------:R-:W-:Y:S08]  /*51a0*/  HMMA.16816.F32.BF16 R56, R184.reuse, R196, R56 ;  /* 0x000000c4b838723c */ /* 0x040ff00000041838 */
[-C--:B------:R-:W-:Y:S01]  /*51b0*/  HMMA.16816.F32.BF16 R60, R184, R198.reuse, R60 ;  /* 0x000000c6b83c723c */ /* 0x080fe2000004183c */
[----:B------:R-:W4:Y:S07]  /*51c0*/  LDSM.16.M88.4 R184, [R225+0x3000] ;  /* 0x00300000e1b8783b */ /* 0x000f2e0000000200 */
[----:B------:R-:W-:Y:S01]  /*51d0*/  HMMA.16816.F32.BF16 R64, R176, R198, R64 ;  /* 0x000000c6b040723c */ /* 0x000fe20000041840 */
[----:B------:R-:W5:Y:S07]  /*51e0*/  LDSM.16.M88.4 R176, [R223+0x7400] ;  /* 0x00740000dfb0783b */ /* 0x000f6e0000000200 */
[-C--:B-1----:R-:W-:Y:S01]  /*51f0*/  HMMA.16816.F32.BF16 R4, R108, R180.reuse, R4 ;  /* 0x000000b46c04723c */ /* 0x082fe20000041804 */
[----:B------:R-:W-:Y:S07]  /*5200*/  LDSM.16.M88.4 R196, [R224+0x5000] ;  /* 0x00500000e0c4783b */ /* 0x000fee0000000200 */
[C---:B--2---:R-:W-:Y:S08]  /*5210*/  HMMA.16816.F32.BF16 R8, R188.reuse, R180, R8 ;  /* 0x000000b4bc08723c */ /* 0x044ff00000041808 */
        /* <DEDUP_REMOVED lines=18> */
[----:B------:R-:W1:Y:S07]  /*5340*/  LDSM.16.M88.4 R108, [R223+0x7800] ;  /* 0x00780000df6c783b */ /* 0x000e6e0000000200 */
[-C--:B------:R-:W-:Y:S01]  /*5350*/  HMMA.16816.F32.BF16 R4, R208, R212.reuse, R4 ;  /* 0x000000d4d004723c */ /* 0x080fe20000041804 */
[----:B------:R-:W2:Y:S07]  /*5360*/  LDSM.16.M88.4 R204, [R221+0x8800] ;  /* 0x00880000ddcc783b */ /* 0x000eae0000000200 */
[C---:B----4-:R-:W-:Y:S08]  /*5370*/  HMMA.16816.F32.BF16 R8, R184.reuse, R212, R8 ;  /* 0x000000d4b808723c */ /* 0x050ff00000041808 */
[-C--:B------:R-:W-:Y:S08]  /*5380*/  HMMA.16816.F32.BF16 R12, R184, R214.reuse, R12 ;  /* 0x000000d6b80c723c */ /* 0x080ff0000004180c */
[C---:B------:R-:W-:Y:S01]  /*5390*/  HMMA.16816.F32.BF16 R16, R208.reuse, R214, R16 ;  /* 0x000000d6d010723c */ /* 0x040fe20000041810 */
[----:B------:R-:W3:Y:S07]  /*53a0*/  LDSM.16.M88.4 R212, [R221+0x8c00] ;  /* 0x008c0000ddd4783b */ /* 0x000eee0000000200 */
[-C--:B-----5:R-:W-:Y:S08]  /*53b0*/  HMMA.16816.F32.BF16 R20, R208, R176.reuse, R20 ;  /* 0x000000b0d014723c */ /* 0x0a0ff00000041814 */
        /* <DEDUP_REMOVED lines=25> */
[-C--:B---3--:R-:W-:Y:S08]  /*5550*/  HMMA.16816.F32.BF16 R52, R188, R212.reuse, R52 ;  /* 0x000000d4bc34723c */ /* 0x088ff00000041834 */
[C---:B------:R-:W-:Y:S08]  /*5560*/  HMMA.16816.F32.BF16 R56, R196.reuse, R212, R56 ;  /* 0x000000d4c438723c */ /* 0x040ff00000041838 */
[-C--:B------:R-:W-:Y:S08]  /*5570*/  HMMA.16816.F32.BF16 R60, R196, R214.reuse, R60 ;  /* 0x000000d6c43c723c */ /* 0x080ff0000004183c */
[----:B------:R-:W-:Y:S08]  /*5580*/  HMMA.16816.F32.BF16 R64, R188, R214, R64 ;  /* 0x000000d6bc40723c */ /* 0x000ff00000041840 */
[-C--:B----4-:R-:W-:Y:S08]  /*5590*/  HMMA.16816.F32.BF16 R4, R176, R216.reuse, R4 ;  /* 0x000000d8b004723c */ /* 0x090ff00000041804 */
[C---:B-1----:R-:W-:Y:S08]  /*55a0*/  HMMA.16816.F32.BF16 R8, R108.reuse, R216, R8 ;  /* 0x000000d86c08723c */ /* 0x042ff00000041808 */
[-C--:B------:R-:W-:Y:S08]  /*55b0*/  HMMA.16816.F32.BF16 R12, R108, R218.reuse, R12 ;  /* 0x000000da6c0c723c */ /* 0x080ff0000004180c */
[----:B------:R-:W-:Y:S01]  /*55c0*/  FMUL.FTZ R4, R4, c[0x0][0x2ec] ;  /* 0x0000bb0004047a20 */ /* 0x000fe20000410000 */
[C---:B------:R-:W-:Y:S03]  /*55d0*/  HMMA.16816.F32.BF16 R16, R176.reuse, R218, R16 ;  /* 0x000000dab010723c */ /* 0x040fe60000041810 */
[----:B------:R-:W1:Y:S01]  /*55e0*/  MUFU.TANH R180, R4 ;  /* 0x0000000400b47308 */ /* 0x000e620000002400 */
[----:B------:R-:W-:Y:S02]  /*55f0*/  FMUL.FTZ R5, R5, c[0x0][0x2ec] ;  /* 0x0000bb0005057a20 */ /* 0x000fe40000410000 */
[----:B------:R-:W-:Y:S02]  /*5600*/  FMUL.FTZ R6, R6, c[0x0][0x2ec] ;  /* 0x0000bb0006067a20 */ /* 0x000fe40000410000 */
[----:B------:R-:W-:Y:S04]  /*5610*/  FMUL.FTZ R7, R7, c[0x0][0x2ec] ;  /* 0x0000bb0007077a20 */ /* 0x000fe80000410000 */
[----:B------:R-:W-:Y:S01]  /*5620*/  FMUL.FTZ R8, R8, c[0x0][0x2ec] ;  /* 0x0000bb0008087a20 */ /* 0x000fe20000410000 */
[----:B------:R-:W2:Y:S01]  /*5630*/  MUFU.TANH R185, R5 ;  /* 0x0000000500b97308 */ /* 0x000ea20000002400 */
[----:B------:R-:W-:Y:S02]  /*5640*/  FMUL.FTZ R9, R9, c[0x0][0x2ec] ;  /* 0x0000bb0009097a20 */ /* 0x000fe40000410000 */
[----:B------:R-:W-:Y:S02]  /*5650*/  FMUL.FTZ R10, R10, c[0x0][0x2ec] ;  /* 0x0000bb000a0a7a20 */ /* 0x000fe40000410000 */
[----:B------:R-:W-:Y:S02]  /*5660*/  FMUL.FTZ R11, R11, c[0x0][0x2ec] ;  /* 0x0000bb000b0b7a20 */ /* 0x000fe40000410000 */
[----:B------:R-:W-:Y:S02]  /*5670*/  FMUL.FTZ R12, R12, c[0x0][0x2ec] ;  /* 0x0000bb000c0c7a20 */ /* 0x000fe40000410000 */
[----:B------:R-:W-:Y:S01]  /*5680*/  FMUL.FTZ R13, R13, c[0x0][0x2ec] ;  /* 0x0000bb000d0d7a20 */ /* 0x000fe20000410000 */
[----:B------:R-:W3:Y:S01]  /*5690*/  MUFU.TANH R181, R6 ;  /* 0x0000000600b57308 */ /* 0x000ee20000002400 */
[----:B------:R-:W-:Y:S02]  /*56a0*/  FMUL.FTZ R14, R14, c[0x0][0x2ec] ;  /* 0x0000bb000e0e7a20 */ /* 0x000fe40000410000 */
[----:B------:R-:W-:Y:S07]  /*56b0*/  FMUL.FTZ R15, R15, c[0x0][0x2ec] ;  /* 0x0000bb000f0f7a20 */ /* 0x000fee0000410000 */
[----:B------:R4:W1:Y:S10]  /*56c0*/  MUFU.TANH R186, R7 ;  /* 0x0000000700ba7308 */ /* 0x0008740000002400 */
[----:B------:R-:W1:Y:S10]  /*56d0*/  MUFU.TANH R183, R8 ;  /* 0x0000000800b77308 */ /* 0x000e740000002400 */
[----:B------:R-:W1:Y:S01]  /*56e0*/  MUFU.TANH R190, R9 ;  /* 0x0000000900be7308 */ /* 0x000e620000002400 */
[----:B----4-:R-:W4:Y:S09]  /*56f0*/  LDSM.16.M88.4 R4, [R223+0x8400] ;  /* 0x00840000df04783b */ /* 0x010f320000000200 */
[----:B------:R-:W1:Y:S10]  /*5700*/  MUFU.TANH R182, R10 ;  /* 0x0000000a00b67308 */ /* 0x000e740000002400 */
[----:B------:R5:W1:Y:S10]  /*5710*/  MUFU.TANH R191, R11 ;  /* 0x0000000b00bf7308 */ /* 0x000a740000002400 */
[----:B------:R1:W1:Y:S10]  /*5720*/  MUFU.TANH R184, R12 ;  /* 0x0000000c00b87308 */ /* 0x0002740000002400 */
[----:B------:R2:W2:Y:S01]  /*5730*/  MUFU.TANH R189, R13 ;  /* 0x0000000d00bd7308 */ /* 0x0004a20000002400 */
[----:B-----5:R-:W5:Y:S01]  /*5740*/  LDSM.16.M88.4 R8, [R223+0x8800] ;  /* 0x00880000df08783b */ /* 0x020f620000000200 */
[-C--:B----4-:R-:W-:Y:S08]  /*5750*/  HMMA.16816.F32.BF16 R20, R176, R4.reuse, R20 ;  /* 0x00000004b014723c */ /* 0x090ff00000041814 */
[----:B------:R4:W3:Y:S01]  /*5760*/  MUFU.TANH R188, R14 ;  /* 0x0000000e00bc7308 */ /* 0x0008e20000002400 */
[C---:B------:R-:W-:Y:S04]  /*5770*/  HMMA.16816.F32.BF16 R24, R108.reuse, R4, R24 ;  /* 0x000000046c18723c */ /* 0x040fe80000041818 */
[----:B-1----:R-:W-:Y:S05]  /*5780*/  FMUL.FTZ R12, R18, c[0x0][0x2ec] ;  /* 0x0000bb00120c7a20 */ /* 0x002fea0000410000 */
[----:B------:R1:W1:Y:S01]  /*5790*/  MUFU.TANH R187, R15 ;  /* 0x0000000f00bb7308 */ /* 0x0002620000002400 */
[-C--:B------:R-:W-:Y:S03]  /*57a0*/  HMMA.16816.F32.BF16 R28, R108, R6.reuse, R28 ;  /* 0x000000066c1c723c */ /* 0x080fe6000004181c */
[----:B--2---:R-:W-:Y:S05]  /*57b0*/  FMUL.FTZ R13, R17, c[0x0][0x2ec] ;  /* 0x0000bb00110d7a20 */ /* 0x004fea0000410000 */
[C---:B------:R-:W-:Y:S01]  /*57c0*/  HMMA.16816.F32.BF16 R32, R176.reuse, R6, R32 ;  /* 0x00000006b020723c */ /* 0x040fe20000041820 */
[----:B------:R-:W2:Y:S01]  /*57d0*/  MUFU.TANH R12, R12 ;  /* 0x0000000c000c7308 */ /* 0x000ea20000002400 */
[----:B------:R-:W2:Y:S01]  /*57e0*/  LDSM.16.M88.4 R4, [R223+0x8c00] ;  /* 0x008c0000df04783b */ /* 0x000ea20000000200 */
[----:B------:R-:W-:Y:S04]  /*57f0*/  DEPBAR.LE SB0, 0x0 ;  /* 0x000080000000791a */ /* 0x000fe80000000000 */
[----:B----4-:R-:W-:Y:S02]  /*5800*/  FMUL.FTZ R14, R19, c[0x0][0x2ec] ;  /* 0x0000bb00130e7a20 */ /* 0x010fe40000410000 */
[----:B------:R-:W-:Y:S02]  /*5810*/  FMUL.FTZ R20, R20, c[0x0][0x2ec] ;  /* 0x0000bb0014147a20 */ /* 0x000fe40000410000 */
[----:B------:R-:W4:Y:S01]  /*5820*/  MUFU.TANH R13, R13 ;  /* 0x0000000d000d7308 */ /* 0x000f220000002400 */
[----:B------:R-:W-:Y:S01]  /*5830*/  BAR.SYNC.DEFER_BLOCKING 0x0 ;  /* 0x0000000000007b1d */ /* 0x000fe20000010000 */
[----:B------:R-:W-:Y:S01]  /*5840*/  FMUL.FTZ R21, R21, c[0x0][0x2ec] ;  /* 0x0000bb0015157a20 */ /* 0x000fe20000410000 */
[-C--:B-----5:R-:W-:Y:S05]  /*5850*/  HMMA.16816.F32.BF16 R36, R176, R8.reuse, R36 ;  /* 0x00000008b024723c */ /* 0x0a0fea0000041824 */
[----:B-1----:R-:W-:Y:S02]  /*5860*/  FMUL.FTZ R15, R16, c[0x0][0x2ec] ;  /* 0x0000bb00100f7a20 */ /* 0x002fe40000410000 */
[----:B------:R-:W1:Y:S01]  /*5870*/  MUFU.TANH R14, R14 ;  /* 0x0000000e000e7308 */ /* 0x000e620000002400 */
[----:B------:R-:W-:Y:S01]  /*5880*/  FMUL.FTZ R22, R22, c[0x0][0x2ec] ;  /* 0x0000bb0016167a20 */ /* 0x000fe20000410000 */
[C---:B------:R-:W-:Y:S04]  /*5890*/  HMMA.16816.F32.BF16 R40, R108.reuse, R8, R40 ;  /* 0x000000086c28723c */ /* 0x040fe80000041828 */
[----:B------:R-:W-:Y:S02]  /*58a0*/  FMUL.FTZ R23, R23, c[0x0][0x2ec] ;  /* 0x0000bb0017177a20 */ /* 0x000fe40000410000 */
[----:B------:R-:W-:Y:S02]  /*58b0*/  FMUL.FTZ R24, R24, c[0x0][0x2ec] ;  /* 0x0000bb0018187a20 */ /* 0x000fe40000410000 */
[----:B------:R-:W1:Y:S01]  /*58c0*/  MUFU.TANH R15, R15 ;  /* 0x0000000f000f7308 */ /* 0x000e620000002400 */
[-C--:B------:R-:W-:Y:S03]  /*58d0*/  HMMA.16816.F32.BF16 R44, R108, R10.reuse, R44 ;  /* 0x0000000a6c2c723c */ /* 0x080fe6000004182c */
[----:B------:R-:W-:Y:S02]  /*58e0*/  FMUL.FTZ R25, R25, c[0x0][0x2ec] ;  /* 0x0000bb0019197a20 */ /* 0x000fe40000410000 */
[----:B------:R-:W-:Y:S02]  /*58f0*/  FMUL.FTZ R26, R26, c[0x0][0x2ec] ;  /* 0x0000bb001a1a7a20 */ /* 0x000fe40000410000 */
[----:B------:R-:W-:Y:S01]  /*5900*/  FMUL.FTZ R27, R27, c[0x0][0x2ec] ;  /* 0x0000bb001b1b7a20 */ /* 0x000fe20000410000 */
[C---:B------:R-:W-:Y:S01]  /*5910*/  HMMA.16816.F32.BF16 R48, R176.reuse, R10, R48 ;  /* 0x0000000ab030723c */ /* 0x040fe20000041830 */
[----:B------:R1:W1:Y:S03]  /*5920*/  MUFU.TANH R192, R20 ;  /* 0x0000001400c07308 */ /* 0x0002660000002400 */
[----:B------:R-:W-:Y:S02]  /*5930*/  FMUL.FTZ R28, R28, c[0x0][0x2ec] ;  /* 0x0000bb001c1c7a20 */ /* 0x000fe40000410000 */
[----:B------:R-:W-:Y:S02]  /*5940*/  FMUL.FTZ R29, R29, c[0x0][0x2ec] ;  /* 0x0000bb001d1d7a20 */ /* 0x000fe40000410000 */
[-C--:B--2---:R-:W-:Y:S03]  /*5950*/  HMMA.16816.F32.BF16 R52, R176, R4.reuse, R52 ;  /* 0x00000004b034723c */ /* 0x084fe60000041834 */
[----:B------:R2:W1:Y:S01]  /*5960*/  MUFU.TANH R194, R21 ;  /* 0x0000001500c27308 */ /* 0x0004620000002400 */
[----:B------:R-:W-:Y:S02]  /*5970*/  FMUL.FTZ R30, R30, c[0x0][0x2ec] ;  /* 0x0000bb001e1e7a20 */ /* 0x000fe40000410000 */
[----:B------:R-:W-:Y:S02]  /*5980*/  FMUL.FTZ R31, R31, c[0x0][0x2ec] ;  /* 0x0000bb001f1f7a20 */ /* 0x000fe40000410000 */
[C---:B------:R-:W-:Y:S04]  /*5990*/  HMMA.16816.F32.BF16 R56, R108.reuse, R4, R56 ;  /* 0x000000046c38723c */ /* 0x040fe80000041838 */
[----:B------:R-:W-:Y:S01]  /*59a0*/  FMUL.FTZ R32, R32, c[0x0][0x2ec] ;  /* 0x0000bb0020207a20 */ /* 0x000fe20000410000 */
[----:B------:R2:W1:Y:S01]  /*59b0*/  MUFU.TANH R196, R22 ;  /* 0x0000001600c47308 */ /* 0x0004620000002400 */
[----:B------:R-:W-:Y:S02]  /*59c0*/  FMUL.FTZ R33, R33, c[0x0][0x2ec] ;  /* 0x0000bb0021217a20 */ /* 0x000fe40000410000 */
[-C--:B------:R-:W-:Y:S04]  /*59d0*/  HMMA.16816.F32.BF16 R60, R108, R6.reuse, R60 ;  /* 0x000000066c3c723c */ /* 0x080fe8000004183c */
[----:B------:R-:W-:Y:S02]  /*59e0*/  FMUL.FTZ R34, R34, c[0x0][0x2ec] ;  /* 0x0000bb0022227a20 */ /* 0x000fe40000410000 */
[----:B------:R-:W-:Y:S01]  /*59f0*/  FMUL.FTZ R35, R35, c[0x0][0x2ec] ;  /* 0x0000bb0023237a20 */ /* 0x000fe20000410000 */
[----:B------:R2:W1:Y:S01]  /*5a00*/  MUFU.TANH R198, R23 ;  /* 0x0000001700c67308 */ /* 0x0004620000002400 */
[----:B------:R-:W-:Y:S04]  /*5a10*/  HMMA.16816.F32.BF16 R64, R176, R6, R64 ;  /* 0x00000006b040723c */ /* 0x000fe80000041840 */
[----:B------:R-:W-:Y:S02]  /*5a20*/  FMUL.FTZ R36, R36, c[0x0][0x2ec] ;  /* 0x0000bb0024247a20 */ /* 0x000fe40000410000 */
[----:B------:R-:W-:Y:S02]  /*5a30*/  FMUL.FTZ R37, R37, c[0x0][0x2ec] ;  /* 0x0000bb0025257a20 */ /* 0x000fe40000410000 */
[----:B------:R-:W-:Y:S01]  /*5a40*/  FMUL.FTZ R38, R38, c[0x0][0x2ec] ;  /* 0x0000bb0026267a20 */ /* 0x000fe20000410000 */
[----:B------:R2:W1:Y:S03]  /*5a50*/  MUFU.TANH R200, R24 ;  /* 0x0000001800c87308 */ /* 0x0004660000002400 */
[----:B------:R-:W-:Y:S02]  /*5a60*/  FMUL.FTZ R39, R39, c[0x0][0x2ec] ;  /* 0x0000bb0027277a20 */ /* 0x000fe40000410000 */
[----:B------:R-:W-:Y:S02]  /*5a70*/  FMUL.FTZ R40, R40, c[0x0][0x2ec] ;  /* 0x0000bb0028287a20 */ /* 0x000fe40000410000 */
[----:B------:R-:W-:Y:S02]  /*5a80*/  FMUL.FTZ R41, R41, c[0x0][0x2ec] ;  /* 0x0000bb0029297a20 */ /* 0x000fe40000410000 */
[----:B------:R-:W-:Y:S01]  /*5a90*/  FMUL.FTZ R42, R42, c[0x0][0x2ec] ;  /* 0x0000bb002a2a7a20 */ /* 0x000fe20000410000 */
[----:B------:R2:W1:Y:S01]  /*5aa0*/  MUFU.TANH R201, R25 ;  /* 0x0000001900c97308 */ /* 0x0004620000002400 */
[----:B------:R-:W-:Y:S02]  /*5ab0*/  FMUL.FTZ R43, R43, c[0x0][0x2ec] ;  /* 0x0000bb002b2b7a20 */ /* 0x000fe40000410000 */
        /* <DEDUP_REMOVED lines=28> */
[----:B------:R2:W1:Y:S10]  /*5c80*/  MUFU.TANH R206, R30 ;  /* 0x0000001e00ce7308 */ /* 0x0004740000002400 */
        /* <DEDUP_REMOVED lines=36> */
[----:B------:R2:W1:Y:S02]  /*5ed0*/  MUFU.TANH R179, R67 ;  /* 0x0000004300b37308 */ /* 0x0004640000002400 */
[----:B-1234-:R-:W-:-:S05]  /*5ee0*/  @P0 BRA `(.L_x_295) ;  /* 0xffffec1000000947 */ /* 0x01efca000383ffff */
.L_x_294:
[----:B------:R-:W-:Y:S01]  /*5ef0*/  FMNMX.FTZ R0, R180, R100, !PT ;  /* 0x00000064b4007209 */ /* 0x000fe20007810000 */
[----:B------:R-:W-:Y:S01]  /*5f00*/  LDSM.16.MT88.4 R20, [R220+0x9000] ;  /* 0x00900000dc14783b */ /* 0x000fe20000004200 */
[----:B------:R-:W-:Y:S02]  /*5f10*/  IADD3 R227, R227, -0x1, RZ ;  /* 0xffffffffe3e37810 */ /* 0x000fe40007ffe0ff */
[----:B-1----:R-:W-:Y:S02]  /*5f20*/  FMNMX.FTZ R2, R185, R0, !PT ;  /* 0x00000000b9027209 */ /* 0x002fe40007810000 */
[----:B------:R-:W-:Y:S02]  /*5f30*/  FMNMX.FTZ R0, R181, R105, !PT ;  /* 0x00000069b5007209 */ /* 0x000fe40007810000 */
[----:B------:R-:W-:Y:S01]  /*5f40*/  FMNMX.FTZ R3, R15, R2, !PT ;  /* 0x000000020f037209 */ /* 0x000fe20007810000 */
[----:B------:R-:W-:Y:S01]  /*5f50*/  LDSM.16.MT88.4 R36, [R222+0x9000] ;  /* 0x00900000de24783b */ /* 0x000fe20000004200 */
[----:B------:R-:W-:Y:S02]  /*5f60*/  FMNMX.FTZ R2, R186, R0, !PT ;  /* 0x00000000ba027209 */ /* 0x000fe40007810000 */
[----:B------:R-:W-:Y:S02]  /*5f70*/  FMNMX.FTZ R4, R13, R3, !PT ;  /* 0x000000030d047209 */ /* 0x000fe40007810000 */
[----:B------:R-:W-:Y:S02]  /*5f80*/  FMNMX.FTZ R0, R183, R106, !PT ;  /* 0x0000006ab7007209 */ /* 0x000fe40007810000 */
        /* <DEDUP_REMOVED lines=62> */
[----:B------:R-:W3:Y:S01]  /*6370*/  SHFL.BFLY PT, R2, R0, 0x2, 0x1f ;  /* 0x0c401f0000027f89 */ /* 0x000ee200000e0000 */
[----:B-1----:R-:W-:Y:S07]  /*6380*/  FMNMX.FTZ R104, R104, R6, !PT ;  /* 0x0000000668687209 */ /* 0x002fee0007810000 */
[----:B------:R-:W1:Y:S01]  /*6390*/  SHFL.BFLY PT, R5, R4, 0x2, 0x1f ;  /* 0x0c401f0004057f89 */ /* 0x000e6200000e0000 */
[----:B------:R-:W-:Y:S02]  /*63a0*/  FSETP.NEU.FTZ.AND P1, PT, R104, -INF , PT ;  /* 0xff8000006800780b */ /* 0x000fe40003f3d000 */
[----:B--2---:R-:W-:Y:S05]  /*63b0*/  FMNMX.FTZ R103, R3, R103, !PT ;  /* 0x0000006703677209 */ /* 0x004fea0007810000 */
[----:B------:R-:W2:Y:S01]  /*63c0*/  SHFL.BFLY PT, R7, R103, 0x1, 0x1f ;  /* 0x0c201f0067077f89 */ /* 0x000ea200000e0000 */
[----:B---3--:R-:W-:Y:S01]  /*63d0*/  FMNMX.FTZ R2, R0, R2, !PT ;  /* 0x0000000200027209 */ /* 0x008fe20007810000 */
[----:B------:R-:W-:Y:S04]  /*63e0*/  FADD.FTZ R0, -R104, R100 ;  /* 0x0000006468007221 */ /* 0x000fe80000010100 */
[----:B------:R-:W-:Y:S02]  /*63f0*/  FMUL.FTZ R0, R0, c[0x0][0x23c] ;  /* 0x00008f0000007a20 */ /* 0x000fe40000410000 */
[----:B------:R-:W3:Y:S02]  /*6400*/  SHFL.BFLY PT, R3, R2, 0x1, 0x1f ;  /* 0x0c201f0002037f89 */ /* 0x000ee400000e0000 */
[----:B------:R4:W5:Y:S01]  /*6410*/  MUFU.EX2 R101, R0 ;  /* 0x0000000000657308 */ /* 0x0009620000000800 */
[----:B-1----:R-:W-:Y:S05]  /*6420*/  FMNMX.FTZ R4, R4, R5, !PT ;  /* 0x0000000504047209 */ /* 0x002fea0007810000 */
[----:B------:R-:W1:Y:S01]  /*6430*/  SHFL.BFLY PT, R102, R4, 0x1, 0x1f ;  /* 0x0c201f0004667f89 */ /* 0x000e6200000e0000 */
[----:B--2---:R-:W-:Y:S02]  /*6440*/  FMNMX.FTZ R103, R103, R7, !PT ;  /* 0x0000000767677209 */ /* 0x004fe40007810000 */
[----:B---3--:R-:W-:Y:S03]  /*6450*/  FMNMX.FTZ R3, R2, R3, !PT ;  /* 0x0000000302037209 */ /* 0x008fe60007810000 */
[----:B----4-:R-:W-:Y:S02]  /*6460*/  FADD.FTZ R0, -R103, R105 ;  /* 0x0000006967007221 */ /* 0x010fe40000010100 */
[----:B------:R-:W-:Y:S02]  /*6470*/  FMUL.FTZ R105, R104, c[0x0][0x23c] ;  /* 0x00008f0068697a20 */ /* 0x000fe40000410000 */
[----:B------:R-:W-:Y:S01]  /*6480*/  FMUL.FTZ R0, R0, c[0x0][0x23c] ;  /* 0x00008f0000007a20 */ /* 0x000fe20000410000 */
[----:B-1----:R-:W-:Y:S01]  /*6490*/  FMNMX.FTZ R102, R4, R102, !PT ;  /* 0x0000006604667209 */ /* 0x002fe20007810000 */
[----:B------:R-:W-:Y:S02]  /*64a0*/  FMUL.FTZ R110, R3, c[0x0][0x23c] ;  /* 0x00008f00036e7a20 */ /* 0x000fe40000410000 */
[----:B------:R1:W2:Y:S01]  /*64b0*/  MUFU.EX2 R100, R0 ;  /* 0x0000000000647308 */ /* 0x0002a20000000800 */
[----:B------:R-:W-:Y:S01]  /*64c0*/  FSEL R105, R105, RZ, P1 ;  /* 0x000000ff69697208 */ /* 0x000fe20000800000 */
[----:B-----5:R-:W-:Y:S01]  /*64d0*/  FMUL.FTZ R16, R101, R124 ;  /* 0x0000007c65107220 */ /* 0x020fe20000410000 */
[----:B------:R-:W-:Y:S01]  /*64e0*/  FSETP.NEU.FTZ.AND P1, PT, R103, -INF , PT ;  /* 0xff8000006700780b */ /* 0x000fe20003f3d000 */
[----:B------:R-:W-:Y:S02]  /*64f0*/  FMUL.FTZ R17, R101, R125 ;  /* 0x0000007d65117220 */ /* 0x000fe40000410000 */
[--C-:B------:R-:W-:Y:S02]  /*6500*/  FFMA.FTZ R4, R180, c[0x0][0x23c], -R105.reuse ;  /* 0x00008f00b4047a23 */ /* 0x100fe40000010869 */
[--C-:B------:R-:W-:Y:S02]  /*6510*/  FFMA.FTZ R5, R185, c[0x0][0x23c], -R105.reuse ;  /* 0x00008f00b9057a23 */ /* 0x100fe40000010869 */
[----:B------:R-:W3:Y:S01]  /*6520*/  MUFU.EX2 R8, R4 ;  /* 0x0000000400087308 */ /* 0x000ee20000000800 */
[--C-:B------:R-:W-:Y:S02]  /*6530*/  FFMA.FTZ R41, R192, c[0x0][0x23c], -R105.reuse ;  /* 0x00008f00c0297a23 */ /* 0x100fe40000010869 */
[C---:B------:R-:W-:Y:S02]  /*6540*/  FMUL.FTZ R32, R101.reuse, R140 ;  /* 0x0000008c65207220 */ /* 0x040fe40000410000 */
[----:B------:R-:W-:Y:S02]  /*6550*/  FMUL.FTZ R33, R101, R141 ;  /* 0x0000008d65217220 */ /* 0x000fe40000410000 */
[--C-:B------:R-:W-:Y:S02]  /*6560*/  FFMA.FTZ R44, R194, c[0x0][0x23c], -R105.reuse ;  /* 0x00008f00c22c7a23 */ /* 0x100fe40000010869 */
[--C-:B------:R-:W-:Y:S01]  /*6570*/  FFMA.FTZ R57, R193, c[0x0][0x23c], -R105.reuse ;  /* 0x00008f00c1397a23 */ /* 0x100fe20000010869 */
[----:B------:R-:W-:Y:S01]  /*6580*/  MUFU.EX2 R5, R5 ;  /* 0x0000000500057308 */ /* 0x000fe20000000800 */
[----:B------:R-:W-:Y:S02]  /*6590*/  FMUL.FTZ R48, R101, R156 ;  /* 0x0000009c65307220 */ /* 0x000fe40000410000 */
[----:B------:R-:W-:Y:S02]  /*65a0*/  FFMA.FTZ R60, R195, c[0x0][0x23c], -R105 ;  /* 0x00008f00c33c7a23 */ /* 0x000fe40000010869 */
[----:B-1----:R-:W-:Y:S02]  /*65b0*/  FADD.FTZ R0, -R102, R106 ;  /* 0x0000006a66007221 */ /* 0x002fe40000010100 */
[----:B------:R-:W-:Y:S02]  /*65c0*/  FMUL.FTZ R106, R103, c[0x0][0x23c] ;  /* 0x00008f00676a7a20 */ /* 0x000fe40000410000 */
[----:B------:R-:W-:Y:S01]  /*65d0*/  FMUL.FTZ R0, R0, c[0x0][0x23c] ;  /* 0x00008f0000007a20 */ /* 0x000fe20000410000 */
[----:B------:R-:W-:Y:S01]  /*65e0*/  MUFU.EX2 R140, R44 ;  /* 0x0000002c008c7308 */ /* 0x000fe20000000800 */
[----:B--2---:R-:W-:Y:S01]  /*65f0*/  FMUL.FTZ R18, R100, R126 ;  /* 0x0000007e64127220 */ /* 0x004fe20000410000 */
[----:B------:R-:W-:Y:S01]  /*6600*/  FSEL R106, R106, RZ, P1 ;  /* 0x000000ff6a6a7208 */ /* 0x000fe20000800000 */
[----:B------:R-:W-:Y:S01]  /*6610*/  FMUL.FTZ R19, R100, R127 ;  /* 0x0000007f64137220 */ /* 0x000fe20000410000 */
[----:B------:R-:W-:Y:S01]  /*6620*/  FSETP.NEU.FTZ.AND P1, PT, R102, -INF , PT ;  /* 0xff8000006600780b */ /* 0x000fe20003f3d000 */
[C---:B------:R-:W-:Y:S01]  /*6630*/  FMUL.FTZ R35, R100.reuse, R143 ;  /* 0x0000008f64237220 */ /* 0x040fe20000410000 */
[----:B---3--:R-:W-:Y:S01]  /*6640*/  MOV R185, R8 ;  /* 0x0000000800b97202 */ /* 0x008fe20000000f00 */
[--C-:B------:R-:W-:Y:S01]  /*6650*/  FFMA.FTZ R111, R199, c[0x0][0x23c], -R106.reuse ;  /* 0x00008f00c76f7a23 */ /* 0x100fe2000001086a */
[----:B------:R-:W-:Y:S01]  /*6660*/  LDSM.16.MT88.4 R124, [R220+0xb000] ;  /* 0x00b00000dc7c783b */ /* 0x000fe20000004200 */
[--C-:B------:R-:W-:Y:S01]  /*6670*/  FFMA.FTZ R4, R181, c[0x0][0x23c], -R106.reuse ;  /* 0x00008f00b5047a23 */ /* 0x100fe2000001086a */
[----:B------:R1:W2:Y:S01]  /*6680*/  MUFU.EX2 R2, R0 ;  /* 0x0000000000027308 */ /* 0x0002a20000000800 */
[----:B------:R-:W-:Y:S02]  /*6690*/  FMUL.FTZ R34, R100, R142 ;  /* 0x0000008e64227220 */ /* 0x000fe40000410000 */
[--C-:B------:R-:W-:Y:S02]  /*66a0*/  FFMA.FTZ R49, R196, c[0x0][0x23c], -R106.reuse ;  /* 0x00008f00c4317a23 */ /* 0x100fe4000001086a */
[C---:B------:R-:W-:Y:S02]  /*66b0*/  FMUL.FTZ R50, R100.reuse, R158 ;  /* 0x0000009e64327220 */ /* 0x040fe40000410000 */
[C---:B------:R-:W-:Y:S02]  /*66c0*/  FMUL.FTZ R51, R100.reuse, R159 ;  /* 0x0000009f64337220 */ /* 0x040fe40000410000 */
[--C-:B------:R-:W-:Y:S01]  /*66d0*/  FFMA.FTZ R65, R197, c[0x0][0x23c], -R106.reuse ;  /* 0x00008f00c5417a23 */ /* 0x100fe2000001086a */
[----:B------:R3:W-:Y:S01]  /*66e0*/  MUFU.EX2 R252, R111 ;  /* 0x0000006f00fc7308 */ /* 0x0007e20000000800 */
[C---:B------:R-:W-:Y:S02]  /*66f0*/  FMUL.FTZ R64, R101.reuse, R172 ;  /* 0x000000ac65407220 */ /* 0x040fe40000410000 */
[C---:B------:R-:W-:Y:S02]  /*6700*/  FMUL.FTZ R66, R100.reuse, R174 ;  /* 0x000000ae64427220 */ /* 0x040fe40000410000 */
[C---:B------:R-:W-:Y:S02]  /*6710*/  FMUL.FTZ R67, R100.reuse, R175 ;  /* 0x000000af64437220 */ /* 0x040fe40000410000 */
[C---:B------:R-:W-:Y:S02]  /*6720*/  FMUL.FTZ R68, R101.reuse, R68 ;  /* 0x0000004465447220 */ /* 0x040fe40000410000 */
[----:B------:R-:W-:Y:S01]  /*6730*/  FMUL.FTZ R69, R101, R69 ;  /* 0x0000004565457220 */ /* 0x000fe20000410000 */
[----:B------:R4:W-:Y:S01]  /*6740*/  MUFU.EX2 R9, R4 ;  /* 0x0000000400097308 */ /* 0x0009e20000000800 */
[C---:B------:R-:W-:Y:S02]  /*6750*/  FMUL.FTZ R70, R100.reuse, R70 ;  /* 0x0000004664467220 */ /* 0x040fe40000410000 */
[----:B------:R-:W-:Y:S02]  /*6760*/  FMUL.FTZ R71, R100, R71 ;  /* 0x0000004764477220 */ /* 0x000fe40000410000 */
[----:B-1----:R-:W-:Y:S02]  /*6770*/  FADD.FTZ R0, -R3, R107 ;  /* 0x0000006b03007221 */ /* 0x002fe40000010100 */
[----:B------:R-:W-:Y:S02]  /*6780*/  FMUL.FTZ R107, R102, c[0x0][0x23c] ;  /* 0x00008f00666b7a20 */ /* 0x000fe40000410000 */
[----:B------:R-:W-:Y:S01]  /*6790*/  FMUL.FTZ R0, R0, c[0x0][0x23c] ;  /* 0x00008f0000007a20 */ /* 0x000fe20000410000 */
[----:B------:R1:W-:Y:S01]  /*67a0*/  MUFU.EX2 R142, R57 ;  /* 0x00000039008e7308 */ /* 0x0003e20000000800 */
[C---:B--2---:R-:W-:Y:S01]  /*67b0*/  FMUL.FTZ R24, R2.reuse, R132 ;  /* 0x0000008402187220 */ /* 0x044fe20000410000 */
[----:B------:R-:W-:Y:S01]  /*67c0*/  FSEL R107, R107, RZ, P1 ;  /* 0x000000ff6b6b7208 */ /* 0x000fe20000800000 */
[C---:B------:R-:W-:Y:S01]  /*67d0*/  FMUL.FTZ R25, R2.reuse, R133 ;  /* 0x0000008502197220 */ /* 0x040fe20000410000 */
[----:B------:R-:W-:Y:S01]  /*67e0*/  FSETP.NEU.FTZ.AND P1, PT, R3, -INF , PT ;  /* 0xff8000000300780b */ /* 0x000fe20003f3d000 */
[----:B------:R-:W-:Y:S02]  /*67f0*/  FMUL.FTZ R40, R2, R148 ;  /* 0x0000009402287220 */ /* 0x000fe40000410000 */
[--C-:B---3--:R-:W-:Y:S01]  /*6800*/  FFMA.FTZ R111, R200, c[0x0][0x23c], -R107.reuse ;  /* 0x00008f00c86f7a23 */ /* 0x108fe2000001086b */
[----:B------:R-:W-:Y:S01]  /*6810*/  FSEL R110, R110, RZ, P1 ;  /* 0x000000ff6e6e7208 */ /* 0x000fe20000800000 */
[C---:B------:R-:W-:Y:S01]  /*6820*/  FMUL.FTZ R44, R2.reuse, R152 ;  /* 0x00000098022c7220 */ /* 0x040fe20000410000 */
[----:B------:R-:W2:Y:S01]  /*6830*/  MUFU.EX2 R0, R0 ;  /* 0x0000000000007308 */ /* 0x000ea20000000800 */
[C---:B------:R-:W-:Y:S02]  /*6840*/  FMUL.FTZ R45, R2.reuse, R153 ;  /* 0x00000099022d7220 */ /* 0x040fe40000410000 */
[----:B------:R-:W-:Y:S02]  /*6850*/  FMUL.FTZ R56, R2, R164 ;  /* 0x000000a402387220 */ /* 0x000fe40000410000 */
[--C-:B----4-:R-:W-:Y:S01]  /*6860*/  FFMA.FTZ R4, R186, c[0x0][0x23c], -R106.reuse ;  /* 0x00008f00ba047a23 */ /* 0x110fe2000001086a */
[----:B------:R-:W-:Y:S01]  /*6870*/  MOV R186, R5 ;  /* 0x0000000500ba7202 */ /* 0x000fe20000000f00 */
[----:B------:R-:W-:Y:S02]  /*6880*/  FFMA.FTZ R5, R14, c[0x0][0x23c], -R106 ;  /* 0x00008f000e057a23 */ /* 0x000fe4000001086a */
[C---:B------:R-:W-:Y:S01]  /*6890*/  FMUL.FTZ R61, R2.reuse, R169 ;  /* 0x000000a9023d7220 */ /* 0x040fe20000410000 */
[----:B------:R3:W-:Y:S01]  /*68a0*/  MUFU.EX2 R251, R111 ;  /* 0x0000006f00fb7308 */ /* 0x0007e20000000800 */
[C---:B------:R-:W-:Y:S02]  /*68b0*/  FMUL.FTZ R72, R2.reuse, R72 ;  /* 0x0000004802487220 */ /* 0x040fe40000410000 */
[C---:B------:R-:W-:Y:S02]  /*68c0*/  FMUL.FTZ R73, R2.reuse, R73 ;  /* 0x0000004902497220 */ /* 0x040fe40000410000 */
[C---:B-1----:R-:W-:Y:S02]  /*68d0*/  FMUL.FTZ R57, R2.reuse, R165 ;  /* 0x000000a502397220 */ /* 0x042fe40000410000 */
[C---:B------:R-:W-:Y:S02]  /*68e0*/  FMUL.FTZ R76, R2.reuse, R76 ;  /* 0x0000004c024c7220 */ /* 0x040fe40000410000 */
[----:B------:R-:W-:Y:S01]  /*68f0*/  FMUL.FTZ R77, R2, R77 ;  /* 0x0000004d024d7220 */ /* 0x000fe20000410000 */
[----:B------:R1:W-:Y:S01]  /*6900*/  MUFU.EX2 R8, R4 ;  /* 0x0000000400087308 */ /* 0x0003e20000000800 */
[C---:B------:R-:W-:Y:S02]  /*6910*/  FMUL.FTZ R80, R101.reuse, R80 ;  /* 0x0000005065507220 */ /* 0x040fe40000410000 */
[----:B------:R-:W-:Y:S02]  /*6920*/  FMUL.FTZ R81, R101, R81 ;  /* 0x0000005165517220 */ /* 0x000fe40000410000 */
[C---:B--2---:R-:W-:Y:S02]  /*6930*/  FMUL.FTZ R10, R0.reuse, R114 ;  /* 0x00000072000a7220 */ /* 0x044fe40000410000 */
[C---:B------:R-:W-:Y:S02]  /*6940*/  FMUL.FTZ R11, R0.reuse, R115 ;  /* 0x00000073000b7220 */ /* 0x040fe40000410000 */
[C---:B------:R-:W-:Y:S01]  /*6950*/  FMUL.FTZ R14, R0.reuse, R122 ;  /* 0x0000007a000e7220 */ /* 0x040fe20000410000 */
[----:B------:R-:W-:Y:S01]  /*6960*/  MUFU.EX2 R30, R5 ;  /* 0x00000005001e7308 */ /* 0x000fe20000000800 */
[C---:B------:R-:W-:Y:S02]  /*6970*/  FMUL.FTZ R31, R0.reuse, R139 ;  /* 0x0000008b001f7220 */ /* 0x040fe40000410000 */
[C---:B------:R-:W-:Y:S02]  /*6980*/  FMUL.FTZ R42, R0.reuse, R150 ;  /* 0x00000096002a7220 */ /* 0x040fe40000410000 */
[----:B---3--:R-:W-:Y:S02]  /*6990*/  FFMA.FTZ R111, R201, c[0x0][0x23c], -R107 ;  /* 0x00008f00c96f7a23 */ /* 0x008fe4000001086b */
[C---:B------:R-:W-:Y:S02]  /*69a0*/  FMUL.FTZ R43, R0.reuse, R151 ;  /* 0x00000097002b7220 */ /* 0x040fe40000410000 */
[C---:B------:R-:W-:Y:S01]  /*69b0*/  FMUL.FTZ R46, R0.reuse, R154 ;  /* 0x0000009a002e7220 */ /* 0x040fe20000410000 */
[----:B------:R2:W-:Y:S01]  /*69c0*/  MUFU.EX2 R250, R111 ;  /* 0x0000006f00fa7308 */ /* 0x0005e20000000800 */
[C---:B------:R-:W-:Y:S02]  /*69d0*/  FMUL.FTZ R47, R0.reuse, R155 ;  /* 0x0000009b002f7220 */ /* 0x040fe40000410000 */
[C---:B------:R-:W-:Y:S02]  /*69e0*/  FMUL.FTZ R58, R0.reuse, R166 ;  /* 0x000000a6003a7220 */ /* 0x040fe40000410000 */
[--C-:B-1----:R-:W-:Y:S02]  /*69f0*/  FFMA.FTZ R4, R15, c[0x0][0x23c], -R105.reuse ;  /* 0x00008f000f047a23 */ /* 0x102fe40000010869 */
[C---:B------:R-:W-:Y:S02]  /*6a00*/  FMUL.FTZ R15, R0.reuse, R123 ;  /* 0x0000007b000f7220 */ /* 0x040fe40000410000 */
[C---:B------:R-:W-:Y:S01]  /*6a10*/  FMUL.FTZ R59, R0.reuse, R167 ;  /* 0x000000a7003b7220 */ /* 0x040fe20000410000 */
[----:B------:R1:W3:Y:S01]  /*6a20*/  MUFU.EX2 R7, R4 ;  /* 0x0000000400077308 */ /* 0x0002e20000000800 */
[C---:B------:R-:W-:Y:S02]  /*6a30*/  FMUL.FTZ R62, R0.reuse, R170 ;  /* 0x000000aa003e7220 */ /* 0x040fe40000410000 */
[C---:B------:R-:W-:Y:S02]  /*6a40*/  FMUL.FTZ R63, R0.reuse, R171 ;  /* 0x000000ab003f7220 */ /* 0x040fe40000410000 */
[C---:B------:R-:W-:Y:S02]  /*6a50*/  FMUL.FTZ R74, R0.reuse, R74 ;  /* 0x0000004a004a7220 */ /* 0x040fe40000410000 */
[C---:B------:R-:W-:Y:S02]  /*6a60*/  FMUL.FTZ R75, R0.reuse, R75 ;  /* 0x0000004b004b7220 */ /* 0x040fe40000410000 */
[C---:B------:R-:W-:Y:S01]  /*6a70*/  FMUL.FTZ R78, R0.reuse, R78 ;  /* 0x0000004e004e7220 */ /* 0x040fe20000410000 */
[----:B------:R4:W-:Y:S01]  /*6a80*/  MUFU.EX2 R139, R49 ;  /* 0x00000031008b7308 */ /* 0x0009e20000000800 */
[----:B------:R-:W-:Y:S02]  /*6a90*/  FMUL.FTZ R79, R0, R79 ;  /* 0x0000004f004f7220 */ /* 0x000fe40000410000 */
[----:B------:R-:W-:Y:S02]  /*6aa0*/  FMUL.FTZ R82, R100, R82 ;  /* 0x0000005264527220 */ /* 0x000fe40000410000 */
[--C-:B--2---:R-:W-:Y:S02]  /*6ab0*/  FFMA.FTZ R111, R202, c[0x0][0x23c], -R110.reuse ;  /* 0x00008f00ca6f7a23 */ /* 0x104fe4000001086e */
[C---:B------:R-:W-:Y:S02]  /*6ac0*/  FMUL.FTZ R83, R100.reuse, R83 ;  /* 0x0000005364537220 */ /* 0x040fe40000410000 */
[C---:B------:R-:W-:Y:S01]  /*6ad0*/  FMUL.FTZ R84, R101.reuse, R84 ;  /* 0x0000005465547220 */ /* 0x040fe20000410000 */
[----:B------:R2:W-:Y:S01]  /*6ae0*/  MUFU.EX2 R249, R111 ;  /* 0x0000006f00f97308 */ /* 0x0005e20000000800 */
[----:B------:R-:W-:Y:S02]  /*6af0*/  FMUL.FTZ R85, R101, R85 ;  /* 0x0000005565557220 */ /* 0x000fe40000410000 */
[----:B------:R-:W-:Y:S02]  /*6b00*/  FMUL.FTZ R86, R100, R86 ;  /* 0x0000005664567220 */ /* 0x000fe40000410000 */
[----:B-1----:R-:W-:Y:S02]  /*6b10*/  FFMA.FTZ R4, R13, c[0x0][0x23c], -R105 ;  /* 0x00008f000d047a23 */ /* 0x002fe40000010869 */
[----:B------:R-:W-:Y:S02]  /*6b20*/  FMUL.FTZ R13, R2, R121 ;  /* 0x00000079020d7220 */ /* 0x000fe40000410000 */
[----:B------:R-:W-:Y:S01]  /*6b30*/  FMUL.FTZ R87, R100, R87 ;  /* 0x0000005764577220 */ /* 0x000fe20000410000 */
[----:B------:R1:W-:Y:S01]  /*6b40*/  MUFU.EX2 R27, R4 ;  /* 0x00000004001b7308 */ /* 0x0003e20000000800 */
[C---:B------:R-:W-:Y:S02]  /*6b50*/  FMUL.FTZ R88, R2.reuse, R88 ;  /* 0x0000005802587220 */ /* 0x040fe40000410000 */
[----:B------:R-:W-:Y:S02]  /*6b60*/  FMUL.FTZ R89, R2, R89 ;  /* 0x0000005902597220 */ /* 0x000fe40000410000 */
[----:B----4-:R-:W-:Y:S02]  /*6b70*/  FMUL.FTZ R49, R101, R157 ;  /* 0x0000009d65317220 */ /* 0x010fe40000410000 */
[C---:B------:R-:W-:Y:S01]  /*6b80*/  FMUL.FTZ R90, R0.reuse, R90 ;  /* 0x0000005a005a7220 */ /* 0x040fe20000410000 */
[----:B------:R-:W-:Y:S01]  /*6b90*/  LDSM.16.MT88.4 R156, [R220+0xac00] ;  /* 0x00ac0000dc9c783b */ /* 0x000fe20000004200 */
[----:B------:R-:W-:Y:S01]  /*6ba0*/  FMUL.FTZ R91, R0, R91 ;  /* 0x0000005b005b7220 */ /* 0x000fe20000410000 */
[----:B------:R4:W-:Y:S01]  /*6bb0*/  MUFU.EX2 R180, R60 ;  /* 0x0000003c00b47308 */ /* 0x0009e20000000800 */
[C---:B------:R-:W-:Y:S02]  /*6bc0*/  FMUL.FTZ R92, R2.reuse, R92 ;  /* 0x0000005c025c7220 */ /* 0x040fe40000410000 */
[----:B------:R-:W-:Y:S02]  /*6bd0*/  FMUL.FTZ R93, R2, R93 ;  /* 0x0000005d025d7220 */ /* 0x000fe40000410000 */
[----:B--2---:R-:W-:Y:S02]  /*6be0*/  FFMA.FTZ R111, R205, c[0x0][0x23c], -R110 ;  /* 0x00008f00cd6f7a23 */ /* 0x004fe4000001086e */
[C---:B------:R-:W-:Y:S02]  /*6bf0*/  FMUL.FTZ R94, R0.reuse, R94 ;  /* 0x0000005e005e7220 */ /* 0x040fe40000410000 */
[----:B------:R-:W-:Y:S01]  /*6c00*/  FMUL.FTZ R95, R0, R95 ;  /* 0x0000005f005f7220 */ /* 0x000fe20000410000 */
[----:B------:R2:W-:Y:S01]  /*6c10*/  MUFU.EX2 R248, R111 ;  /* 0x0000006f00f87308 */ /* 0x0005e20000000800 */
[C---:B------:R-:W-:Y:S02]  /*6c20*/  FMUL.FTZ R96, R101.reuse, R96 ;  /* 0x0000006065607220 */ /* 0x040fe40000410000 */
[----:B------:R-:W-:Y:S02]  /*6c30*/  FMUL.FTZ R97, R101, R97 ;  /* 0x0000006165617220 */ /* 0x000fe40000410000 */
[----:B-1----:R-:W-:Y:S02]  /*6c40*/  FFMA.FTZ R4, R12, c[0x0][0x23c], -R106 ;  /* 0x00008f000c047a23 */ /* 0x002fe4000001086a */
[----:B------:R-:W-:Y:S02]  /*6c50*/  FMUL.FTZ R12, R2, R120 ;  /* 0x00000078020c7220 */ /* 0x000fe40000410000 */
[----:B------:R-:W1:Y:S01]  /*6c60*/  LDSM.16.MT88.4 R120, [R222+0xa000] ;  /* 0x00a00000de78783b */ /* 0x000e620000004200 */
[----:B------:R5:W-:Y:S01]  /*6c70*/  MUFU.EX2 R6, R4 ;  /* 0x0000000400067308 */ /* 0x000be20000000800 */
[C---:B------:R-:W-:Y:S02]  /*6c80*/  FMUL.FTZ R98, R100.reuse, R98 ;  /* 0x0000006264627220 */ /* 0x040fe40000410000 */
[----:B------:R-:W-:Y:S02]  /*6c90*/  FMUL.FTZ R99, R100, R99 ;  /* 0x0000006364637220 */ /* 0x000fe40000410000 */
[----:B----4-:R-:W-:Y:S02]  /*6ca0*/  FMUL.FTZ R60, R2, R168 ;  /* 0x000000a8023c7220 */ /* 0x010fe40000410000 */
[--C-:B------:R-:W-:Y:S02]  /*6cb0*/  FFMA.FTZ R108, R108, c[0x0][0x23c], -R110.reuse ;  /* 0x00008f006c6c7a23 */ /* 0x100fe4000001086e */
[--C-:B--2---:R-:W-:Y:S04]  /*6cc0*/  FFMA.FTZ R111, R203, c[0x0][0x23c], -R107.reuse ;  /* 0x00008f00cb6f7a23 */ /* 0x104fe8000001086b */
[----:B------:R2:W-:Y:S01]  /*6cd0*/  MUFU.EX2 R247, R111 ;  /* 0x0000006f00f77308 */ /* 0x0005e20000000800 */
[--C-:B-----5:R-:W-:Y:S01]  /*6ce0*/  FFMA.FTZ R4, R183, c[0x0][0x23c], -R107.reuse ;  /* 0x00008f00b7047a23 */ /* 0x120fe2000001086b */
[----:B------:R-:W-:Y:S01]  /*6cf0*/  MOV R183, R9 ;  /* 0x0000000900b77202 */ /* 0x000fe20000000f00 */
[--C-:B------:R-:W-:Y:S01]  /*6d00*/  FFMA.FTZ R9, R189, c[0x0][0x23c], -R107.reuse ;  /* 0x00008f00bd097a23 */ /* 0x100fe2000001086b */
[----:B---3--:R-:W-:Y:S06]  /*6d10*/  MOV R189, R7 ;  /* 0x0000000700bd7202 */ /* 0x008fec0000000f00 */
[----:B------:R3:W-:Y:S01]  /*6d20*/  MUFU.EX2 R181, R4 ;  /* 0x0000000400b57308 */ /* 0x0007e20000000800 */
[----:B------:R-:W-:Y:S09]  /*6d30*/  FMUL.FTZ R7, R100, R119 ;  /* 0x0000007764077220 */ /* 0x000ff20000410000 */
[----:B------:R4:W-:Y:S01]  /*6d40*/  MUFU.EX2 R29, R9 ;  /* 0x00000009001d7308 */ /* 0x0009e20000000800 */
[--C-:B--2---:R-:W-:Y:S09]  /*6d50*/  FFMA.FTZ R111, R204, c[0x0][0x23c], -R107.reuse ;  /* 0x00008f00cc6f7a23 */ /* 0x104ff2000001086b */
[----:B------:R2:W-:Y:S01]  /*6d60*/  MUFU.EX2 R246, R111 ;  /* 0x0000006f00f67308 */ /* 0x0005e20000000800 */
[----:B---3--:R-:W-:Y:S09]  /*6d70*/  FFMA.FTZ R4, R190, c[0x0][0x23c], -R107 ;  /* 0x00008f00be047a23 */ /* 0x008ff2000001086b */
[----:B------:R3:W5:Y:S01]  /*6d80*/  MUFU.EX2 R190, R4 ;  /* 0x0000000400be7308 */ /* 0x0007620000000800 */
[----:B----4-:R-:W-:Y:S02]  /*6d90*/  FMUL.FTZ R9, R2, R113 ;  /* 0x0000007102097220 */ /* 0x010fe40000410000 */
[--C-:B--2---:R-:W-:Y:S07]  /*6da0*/  FFMA.FTZ R111, R206, c[0x0][0x23c], -R110.reuse ;  /* 0x00008f00ce6f7a23 */ /* 0x104fee000001086e */
[----:B------:R2:W-:Y:S01]  /*6db0*/  MUFU.EX2 R245, R111 ;  /* 0x0000006f00f57308 */ /* 0x0005e20000000800 */
[--C-:B---3--:R-:W-:Y:S09]  /*6dc0*/  FFMA.FTZ R4, R182, c[0x0][0x23c], -R110.reuse ;  /* 0x00008f00b6047a23 */ /* 0x108ff2000001086e */
[----:B------:R3:W-:Y:S01]  /*6dd0*/  MUFU.EX2 R182, R4 ;  /* 0x0000000400b67308 */ /* 0x0007e20000000800 */
[--C-:B--2---:R-:W-:Y:S09]  /*6de0*/  FFMA.FTZ R111, R207, c[0x0][0x23c], -R110.reuse ;  /* 0x00008f00cf6f7a23 */ /* 0x104ff2000001086e */
[----:B------:R2:W-:Y:S01]  /*6df0*/  MUFU.EX2 R244, R111 ;  /* 0x0000006f00f47308 */ /* 0x0005e20000000800 */
[--C-:B---3--:R-:W-:Y:S09]  /*6e00*/  FFMA.FTZ R4, R191, c[0x0][0x23c], -R110.reuse ;  /* 0x00008f00bf047a23 */ /* 0x108ff2000001086e */
[----:B------:R3:W4:Y:S01]  /*6e10*/  MUFU.EX2 R191, R4 ;  /* 0x0000000400bf7308 */ /* 0x0007220000000800 */
[----:B--2---:R-:W-:Y:S09]  /*6e20*/  FFMA.FTZ R111, R212, c[0x0][0x23c], -R105 ;  /* 0x00008f00d46f7a23 */ /* 0x004ff20000010869 */
[----:B------:R2:W-:Y:S01]  /*6e30*/  MUFU.EX2 R243, R111 ;  /* 0x0000006f00f37308 */ /* 0x0005e20000000800 */
[----:B---3--:R-:W-:Y:S01]  /*6e40*/  FFMA.FTZ R4, R184, c[0x0][0x23c], -R107 ;  /* 0x00008f00b8047a23 */ /* 0x008fe2000001086b */
[----:B------:R-:W-:Y:S01]  /*6e50*/  MOV R184, R8 ;  /* 0x0000000800b87202 */ /* 0x000fe20000000f00 */
[----:B------:R-:W-:Y:S01]  /*6e60*/  FMUL.FTZ R8, R2, R112 ;  /* 0x0000007002087220 */ /* 0x000fe20000410000 */
[----:B-----5:R-:W-:Y:S06]  /*6e70*/  F2FP.BF16.PACK_AB R112, R190, R181 ;  /* 0x000000b5be70723e */ /* 0x020fec00000010ff */
[----:B------:R3:W5:Y:S01]  /*6e80*/  MUFU.EX2 R5, R4 ;  /* 0x0000000400057308 */ /* 0x0007620000000800 */
[----:B----4-:R-:W-:Y:S01]  /*6e90*/  F2FP.BF16.PACK_AB R113, R191, R182 ;  /* 0x000000b6bf71723e */ /* 0x010fe200000010ff */
[--C-:B--2---:R-:W-:Y:S08]  /*6ea0*/  FFMA.FTZ R111, R213, c[0x0][0x23c], -R105.reuse ;  /* 0x00008f00d56f7a23 */ /* 0x104ff00000010869 */
[----:B------:R2:W-:Y:S01]  /*6eb0*/  MUFU.EX2 R242, R111 ;  /* 0x0000006f00f27308 */ /* 0x0005e20000000800 */
[----:B---3--:R-:W-:Y:S01]  /*6ec0*/  FFMA.FTZ R4, R188, c[0x0][0x23c], -R110 ;  /* 0x00008f00bc047a23 */ /* 0x008fe2000001086e */
[----:B------:R-:W-:Y:S01]  /*6ed0*/  MOV R188, R6 ;  /* 0x0000000600bc7202 */ /* 0x000fe20000000f00 */
[----:B------:R-:W-:Y:S01]  /*6ee0*/  FMUL.FTZ R6, R100, R118 ;  /* 0x0000007664067220 */ /* 0x000fe20000410000 */
[----:B------:R-:W-:Y:S06]  /*6ef0*/  F2FP.BF16.PACK_AB R118, R27, R189 ;  /* 0x000000bd1b76723e */ /* 0x000fec00000010ff */
[----:B------:R3:W4:Y:S01]  /*6f00*/  MUFU.EX2 R26, R4 ;  /* 0x00000004001a7308 */ /* 0x0007220000000800 */
[----:B------:R-:W-:Y:S01]  /*6f10*/  F2FP.BF16.PACK_AB R119, R30, R188 ;  /* 0x000000bc1e77723e */ /* 0x000fe200000010ff */
[----:B--2---:R-:W-:Y:S01]  /*6f20*/  FFMA.FTZ R111, R214, c[0x0][0x23c], -R106 ;  /* 0x00008f00d66f7a23 */ /* 0x004fe2000001086a */
[----:B------:R-:W-:Y:S07]  /*6f30*/  MOV R214, R180 ;  /* 0x000000b400d67202 */ /* 0x000fee0000000f00 */
[----:B------:R2:W-:Y:S01]  /*6f40*/  MUFU.EX2 R213, R111 ;  /* 0x0000006f00d57308 */ /* 0x0005e20000000800 */
[----:B---3--:R-:W-:Y:S01]  /*6f50*/  FFMA.FTZ R4, R187, c[0x0][0x23c], -R110 ;  /* 0x00008f00bb047a23 */ /* 0x008fe2000001086e */
[----:B-----5:R-:W-:Y:S01]  /*6f60*/  MOV R187, R5 ;  /* 0x0000000500bb7202 */ /* 0x020fe20000000f00 */
[----:B------:R-:W-:Y:S01]  /*6f70*/  FMUL.FTZ R5, R101, R117 ;  /* 0x0000007565057220 */ /* 0x000fe20000410000 */
[----:B------:R-:W-:Y:S06]  /*6f80*/  F2FP.BF16.PACK_AB R117, R184, R183 ;  /* 0x000000b7b875723e */ /* 0x000fec00000010ff */
[----:B------:R3:W5:Y:S01]  /*6f90*/  MUFU.EX2 R28, R4 ;  /* 0x00000004001c7308 */ /* 0x0007620000000800 */
[----:B------:R-:W-:Y:S02]  /*6fa0*/  F2FP.BF16.PACK_AB R114, R29, R187 ;  /* 0x000000bb1d72723e */ /* 0x000fe400000010ff */
[----:B----4-:R-:W-:Y:S01]  /*6fb0*/  MOV R133, R26 ;  /* 0x0000001a00857202 */ /* 0x010fe20000000f00 */
[--C-:B--2---:R-:W-:Y:S06]  /*6fc0*/  FFMA.FTZ R111, R215, c[0x0][0x23c], -R106.reuse ;  /* 0x00008f00d76f7a23 */ /* 0x104fec000001086a */
[----:B------:R2:W-:Y:S01]  /*6fd0*/  MUFU.EX2 R212, R111 ;  /* 0x0000006f00d47308 */ /* 0x0005e20000000800 */
[C---:B---3--:R-:W-:Y:S01]  /*6fe0*/  FMUL.FTZ R4, R101.reuse, R116 ;  /* 0x0000007465047220 */ /* 0x048fe20000410000 */
[----:B------:R-:W-:Y:S02]  /*6ff0*/  F2FP.BF16.PACK_AB R116, R186, R185 ;  /* 0x000000b9ba74723e */ /* 0x000fe400000010ff */
[----:B-----5:R-:W-:Y:S01]  /*7000*/  F2FP.BF16.PACK_AB R115, R28, R26 ;  /* 0x0000001a1c73723e */ /* 0x020fe200000010ff */
[----:B------:R-:W-:Y:S01]  /*7010*/  FMUL.FTZ R26, R0, R134 ;  /* 0x00000086001a7220 */ /* 0x000fe20000410000 */
[----:B------:R-:W-:Y:S01]  /*7020*/  MOV R132, R28 ;  /* 0x0000001c00847202 */ /* 0x000fe20000000f00 */
[----:B------:R-:W-:Y:S01]  /*7030*/  FMUL.FTZ R28, R2, R136 ;  /* 0x00000088021c7220 */ /* 0x000fe20000410000 */
[----:B------:R-:W-:Y:S01]  /*7040*/  MOV R134, R27 ;  /* 0x0000001b00867202 */ /* 0x000fe20000000f00 */
[-C--:B------:R-:W-:Y:S05]  /*7050*/  HMMA.16816.F32.BF16 R4, R116, R20.reuse, R4 ;  /* 0x000000147404723c */ /* 0x080fea0000041804 */
[C---:B------:R-:W-:Y:S01]  /*7060*/  FMUL.FTZ R27, R0.reuse, R135 ;  /* 0x00000087001b7220 */ /* 0x040fe20000410000 */
[----:B------:R-:W-:Y:S01]  /*7070*/  MOV R135, R30 ;  /* 0x0000001e00877202 */ /* 0x000fe20000000f00 */
[----:B------:R-:W-:Y:S01]  /*7080*/  FMUL.FTZ R30, R0, R138 ;  /* 0x0000008a001e7220 */ /* 0x000fe20000410000 */
[C---:B------:R-:W-:Y:S01]  /*7090*/  HMMA.16816.F32.BF16 R8, R112.reuse, R20, R8 ;  /* 0x000000147008723c */ /* 0x040fe20000041808 */
[----:B------:R3:W-:Y:S03]  /*70a0*/  MUFU.EX2 R138, R41 ;  /* 0x00000029008a7308 */ /* 0x0007e60000000800 */
[----:B--2---:R-:W-:Y:S01]  /*70b0*/  FFMA.FTZ R111, R208, c[0x0][0x23c], -R105 ;  /* 0x00008f00d06f7a23 */ /* 0x004fe20000010869 */
[----:B------:R-:W-:Y:S01]  /*70c0*/  MOV R136, R29 ;  /* 0x0000001d00887202 */ /* 0x000fe20000000f00 */
[----:B------:R-:W-:Y:S02]  /*70d0*/  FMUL.FTZ R29, R2, R137 ;  /* 0x00000089021d7220 */ /* 0x000fe40000410000 */
[-C--:B------:R-:W-:Y:S03]  /*70e0*/  HMMA.16816.F32.BF16 R12, R112, R22.reuse, R12 ;  /* 0x00000016700c723c */ /* 0x080fe6000004180c */
[----:B------:R2:W-:Y:S01]  /*70f0*/  MUFU.EX2 R208, R111 ;  /* 0x0000006f00d07308 */ /* 0x0005e20000000800 */
[C---:B------:R-:W-:Y:S02]  /*7100*/  FMUL.FTZ R20, R101.reuse, R128 ;  /* 0x0000008065147220 */ /* 0x040fe40000410000 */
[C---:B------:R-:W-:Y:S02]  /*7110*/  FMUL.FTZ R21, R101.reuse, R129 ;  /* 0x0000008165157220 */ /* 0x040fe40000410000 */
[C---:B------:R-:W-:Y:S05]  /*7120*/  HMMA.16816.F32.BF16 R16, R116.reuse, R22, R16 ;  /* 0x000000167410723c */ /* 0x040fea0000041810 */
[----:B------:R4:W5:Y:S02]  /*7130*/  MUFU.EX2 R137, R65 ;  /* 0x0000004100897308 */ /* 0x0009640000000800 */
[C---:B------:R-:W-:Y:S02]  /*7140*/  FMUL.FTZ R22, R100.reuse, R130 ;  /* 0x0000008264167220 */ /* 0x040fe40000410000 */
[----:B------:R-:W-:Y:S02]  /*7150*/  FMUL.FTZ R23, R100, R131 ;  /* 0x0000008364177220 */ /* 0x000fe40000410000 */
[----:B------:R-:W-:Y:S01]  /*7160*/  LDSM.16.MT88.4 R128, [R222+0x9400] ;  /* 0x00940000de80783b */ /* 0x000fe20000004200 */
[----:B---3--:R-:W-:Y:S04]  /*7170*/  FMUL.FTZ R41, R2, R149 ;  /* 0x0000009502297220 */ /* 0x008fe80000410000 */
[-C--:B------:R-:W-:Y:S03]  /*7180*/  HMMA.16816.F32.BF16 R20, R116, R36.reuse, R20 ;  /* 0x000000247414723c */ /* 0x080fe60000041814 */
[--C-:B--2---:R-:W-:Y:S04]  /*7190*/  FFMA.FTZ R111, R210, c[0x0][0x23c], -R106.reuse ;  /* 0x00008f00d26f7a23 */ /* 0x104fe8000001086a */
[----:B------:R2:W-:Y:S01]  /*71a0*/  MUFU.EX2 R206, R111 ;  /* 0x0000006f00ce7308 */ /* 0x0005e20000000800 */
[C---:B------:R-:W-:Y:S04]  /*71b0*/  HMMA.16816.F32.BF16 R24, R112.reuse, R36, R24 ;  /* 0x000000247018723c */ /* 0x040fe80000041818 */
[C---:B----4-:R-:W-:Y:S01]  /*71c0*/  FMUL.FTZ R65, R101.reuse, R173 ;  /* 0x000000ad65417220 */ /* 0x050fe20000410000 */
[----:B-----5:R-:W-:Y:S01]  /*71d0*/  MOV R215, R137 ;  /* 0x0000008900d77202 */ /* 0x020fe20000000f00 */
[----:B------:R-:W-:Y:S02]  /*71e0*/  LDSM.16.MT88.4 R172, [R222+0xac00] ;  /* 0x00ac0000deac783b */ /* 0x000fe40000004200 */
[-C--:B------:R-:W-:Y:S04]  /*71f0*/  HMMA.16816.F32.BF16 R28, R112, R38.reuse, R28 ;  /* 0x00000026701c723c */ /* 0x080fe8000004181c */
[C---:B------:R-:W-:Y:S02]  /*7200*/  FMUL.FTZ R36, R101.reuse, R144 ;  /* 0x0000009065247220 */ /* 0x040fe40000410000 */
[----:B------:R-:W-:Y:S02]  /*7210*/  FMUL.FTZ R37, R101, R145 ;  /* 0x0000009165257220 */ /* 0x000fe40000410000 */
[C---:B------:R-:W-:Y:S07]  /*7220*/  HMMA.16816.F32.BF16 R32, R116.reuse, R38, R32 ;  /* 0x000000267420723c */ /* 0x040fee0000041820 */
[C---:B------:R-:W-:Y:S02]  /*7230*/  FMUL.FTZ R38, R100.reuse, R146 ;  /* 0x0000009264267220 */ /* 0x040fe40000410000 */
[----:B------:R-:W-:Y:S03]  /*7240*/  FMUL.FTZ R39, R100, R147 ;  /* 0x0000009364277220 */ /* 0x000fe60000410000 */
[--C-:B--2---:R-:W-:Y:S01]  /*7250*/  FFMA.FTZ R111, R211, c[0x0][0x23c], -R106.reuse ;  /* 0x00008f00d36f7a23 */ /* 0x104fe2000001086a */
[----:B------:R-:W-:Y:S03]  /*7260*/  MOV R211, R140 ;  /* 0x0000008c00d37202 */ /* 0x000fe60000000f00 */
[-C--:B------:R-:W-:Y:S01]  /*7270*/  HMMA.16816.F32.BF16 R36, R116, R52.reuse, R36 ;  /* 0x000000347424723c */ /* 0x080fe20000041824 */
[----:B------:R2:W-:Y:S07]  /*7280*/  MUFU.EX2 R205, R111 ;  /* 0x0000006f00cd7308 */ /* 0x0005ee0000000800 */
[C---:B------:R-:W-:Y:S07]  /*7290*/  HMMA.16816.F32.BF16 R40, R112.reuse, R52, R40 ;  /* 0x000000347028723c */ /* 0x040fee0000041828 */
[----:B------:R-:W-:Y:S01]  /*72a0*/  FFMA.FTZ R52, R198, c[0x0][0x23c], -R106 ;  /* 0x00008f00c6347a23 */ /* 0x000fe2000001086a */
[-C--:B------:R-:W-:Y:S03]  /*72b0*/  HMMA.16816.F32.BF16 R44, R112, R54.reuse, R44 ;  /* 0x00000036702c723c */ /* 0x080fe6000004182c */
[----:B------:R3:W4:Y:S01]  /*72c0*/  MUFU.EX2 R141, R52 ;  /* 0x00000034008d7308 */ /* 0x0007220000000800 */
[C---:B------:R-:W-:Y:S04]  /*72d0*/  FMUL.FTZ R53, R101.reuse, R161 ;  /* 0x000000a165357220 */ /* 0x040fe80000410000 */
[C---:B------:R-:W-:Y:S04]  /*72e0*/  HMMA.16816.F32.BF16 R48, R116.reuse, R54, R48 ;  /* 0x000000367430723c */ /* 0x040fe80000041830 */
[--C-:B--2---:R-:W-:Y:S01]  /*72f0*/  FFMA.FTZ R111, R216, c[0x0][0x23c], -R107.reuse ;  /* 0x00008f00d86f7a23 */ /* 0x104fe2000001086b */
[----:B------:R-:W-:Y:S02]  /*7300*/  MOV R216, R139 ;  /* 0x0000008b00d87202 */ /* 0x000fe40000000f00 */
[C---:B------:R-:W-:Y:S01]  /*7310*/  FMUL.FTZ R54, R100.reuse, R162 ;  /* 0x000000a264367220 */ /* 0x040fe20000410000 */
[----:B------:R2:W-:Y:S01]  /*7320*/  MUFU.EX2 R204, R111 ;  /* 0x0000006f00cc7308 */ /* 0x0005e20000000800 */
[----:B------:R-:W-:Y:S03]  /*7330*/  FMUL.FTZ R55, R100, R163 ;  /* 0x000000a364377220 */ /* 0x000fe60000410000 */
[----:B---3--:R-:W-:Y:S01]  /*7340*/  FMUL.FTZ R52, R101, R160 ;  /* 0x000000a065347220 */ /* 0x008fe20000410000 */
[----:B----4-:R-:W-:Y:S06]  /*7350*/  MOV R210, R141 ;  /* 0x0000008d00d27202 */ /* 0x010fec0000000f00 */
[-C--:B-1----:R-:W-:Y:S03]  /*7360*/  HMMA.16816.F32.BF16 R52, R116, R120.reuse, R52 ;  /* 0x000000787434723c */ /* 0x082fe60000041834 */
[--C-:B--2---:R-:W-:Y:S05]  /*7370*/  FFMA.FTZ R111, R218, c[0x0][0x23c], -R110.reuse ;  /* 0x00008f00da6f7a23 */ /* 0x104fea000001086e */
[C---:B------:R-:W-:Y:S01]  /*7380*/  HMMA.16816.F32.BF16 R56, R112.reuse, R120, R56 ;  /* 0x000000787038723c */ /* 0x040fe20000041838 */
[----:B------:R1:W-:Y:S07]  /*7390*/  MUFU.EX2 R201, R111 ;  /* 0x0000006f00c97308 */ /* 0x0003ee0000000800 */
[-C--:B------:R-:W-:Y:S08]  /*73a0*/  HMMA.16816.F32.BF16 R60, R112, R122.reuse, R60 ;  /* 0x0000007a703c723c */ /* 0x080ff0000004183c */
[C---:B------:R-:W-:Y:S01]  /*73b0*/  HMMA.16816.F32.BF16 R64, R116.reuse, R122, R64 ;  /* 0x0000007a7440723c */ /* 0x040fe20000041840 */
[----:B------:R-:W2:Y:S07]  /*73c0*/  LDSM.16.MT88.4 R120, [R222+0xb000] ;  /* 0x00b00000de78783b */ /* 0x000eae0000004200 */
[-C--:B------:R-:W-:Y:S04]  /*73d0*/  HMMA.16816.F32.BF16 R68, R116, R124.reuse, R68 ;  /* 0x0000007c7444723c */ /* 0x080fe80000041844 */
[--C-:B-1----:R-:W-:Y:S01]  /*73e0*/  FFMA.FTZ R111, R219, c[0x0][0x23c], -R110.reuse ;  /* 0x00008f00db6f7a23 */ /* 0x102fe2000001086e */
[----:B------:R-:W-:Y:S03]  /*73f0*/  MOV R219, R136 ;  /* 0x0000008800db7202 */ /* 0x000fe60000000f00 */
[C---:B------:R-:W-:Y:S01]  /*7400*/  HMMA.16816.F32.BF16 R72, R112.reuse, R124, R72 ;  /* 0x0000007c7048723c */ /* 0x040fe20000041848 */
[----:B------:R1:W-:Y:S07]  /*7410*/  MUFU.EX2 R202, R111 ;  /* 0x0000006f00ca7308 */ /* 0x0003ee0000000800 */
[-C--:B------:R-:W-:Y:S08]  /*7420*/  HMMA.16816.F32.BF16 R76, R112, R126.reuse, R76 ;  /* 0x0000007e704c723c */ /* 0x080ff0000004184c */
[C---:B------:R-:W-:Y:S01]  /*7430*/  HMMA.16816.F32.BF16 R80, R116.reuse, R126, R80 ;  /* 0x0000007e7450723c */ /* 0x040fe20000041850 */
[----:B------:R-:W3:Y:S07]  /*7440*/  LDSM.16.MT88.4 R124, [R220+0x9400] ;  /* 0x00940000dc7c783b */ /* 0x000eee0000004200 */
[-C--:B--2---:R-:W-:Y:S04]  /*7450*/  HMMA.16816.F32.BF16 R84, R116, R120.reuse, R84 ;  /* 0x000000787454723c */ /* 0x084fe80000041854 */
[--C-:B-1----:R-:W-:Y:S01]  /*7460*/  FFMA.FTZ R111, R228, c[0x0][0x23c], -R107.reuse ;  /* 0x00008f00e46f7a23 */ /* 0x102fe2000001086b */
[----:B------:R-:W-:Y:S03]  /*7470*/  MOV R228, R135 ;  /* 0x0000008700e47202 */ /* 0x000fe60000000f00 */
[----:B------:R1:W-:Y:S01]  /*7480*/  MUFU.EX2 R199, R111 ;  /* 0x0000006f00c77308 */ /* 0x0003e20000000800 */
[C---:B------:R-:W-:Y:S08]  /*7490*/  HMMA.16816.F32.BF16 R88, R112.reuse, R120, R88 ;  /* 0x000000787058723c */ /* 0x040ff00000041858 */
[-C--:B------:R-:W-:Y:S07]  /*74a0*/  HMMA.16816.F32.BF16 R92, R112, R122.reuse, R92 ;  /* 0x0000007a705c723c */ /* 0x080fee000004185c */
[----:B------:R-:W-:Y:S01]  /*74b0*/  F2FP.BF16.PACK_AB R112, R140, R138 ;  /* 0x0000008a8c70723e */ /* 0x000fe200000010ff */
[----:B------:R-:W-:Y:S01]  /*74c0*/  HMMA.16816.F32.BF16 R96, R116, R122, R96 ;  /* 0x0000007a7460723c */ /* 0x000fe20000041860 */
[----:B------:R-:W2:Y:S03]  /*74d0*/  LDSM.16.MT88.4 R120, [R220+0xa400] ;  /* 0x00a40000dc78783b */ /* 0x000ea60000004200 */
[----:B------:R-:W-:Y:S02]  /*74e0*/  F2FP.BF16.PACK_AB R113, R141, R139 ;  /* 0x0000008b8d71723e */ /* 0x000fe400000010ff */
[----:B------:R-:W-:Y:S01]  /*74f0*/  F2FP.BF16.PACK_AB R114, R180, R142 ;  /* 0x0000008eb472723e */ /* 0x000fe200000010ff */
[----:B-1----:R-:W-:Y:S01]  /*7500*/  FFMA.FTZ R111, R229, c[0x0][0x23c], -R107 ;  /* 0x00008f00e56f7a23 */ /* 0x002fe2000001086b */
[----:B------:R-:W-:Y:S03]  /*7510*/  F2FP.BF16.PACK_AB R115, R252, R137 ;  /* 0x00000089fc73723e */ /* 0x000fe600000010ff */
[----:B------:R1:W-:Y:S01]  /*7520*/  MUFU.EX2 R200, R111 ;  /* 0x0000006f00c87308 */ /* 0x0003e20000000800 */
[----:B------:R-:W-:Y:S02]  /*7530*/  F2FP.BF16.PACK_AB R116, R250, R251 ;  /* 0x000000fbfa74723e */ /* 0x000fe400000010ff */
[----:B------:R-:W-:Y:S01]  /*7540*/  F2FP.BF16.PACK_AB R117, R248, R249 ;  /* 0x000000f9f875723e */ /* 0x000fe200000010ff */
[-C--:B---3--:R-:W-:Y:S05]  /*7550*/  HMMA.16816.F32.BF16 R4, R112, R124.reuse, R4 ;  /* 0x0000007c7004723c */ /* 0x088fea0000041804 */
[----:B------:R-:W-:Y:S02]  /*7560*/  F2FP.BF16.PACK_AB R118, R246, R247 ;  /* 0x000000f7f676723e */ /* 0x000fe400000010ff */
[----:B------:R-:W-:Y:S02]  /*7570*/  F2FP.BF16.PACK_AB R119, R244, R245 ;  /* 0x000000f5f477723e */ /* 0x000fe400000010ff */
[----:B------:R-:W-:Y:S03]  /*7580*/  MOV R137, R132 ;  /* 0x0000008400897202 */ /* 0x000fe60000000f00 */
[--C-:B------:R-:W-:Y:S01]  /*7590*/  FFMA.FTZ R132, R209, c[0x0][0x23c], -R105.reuse ;  /* 0x00008f00d1847a23 */ /* 0x100fe20000010869 */
[----:B------:R-:W-:Y:S01]  /*75a0*/  MOV R209, R142 ;  /* 0x0000008e00d17202 */ /* 0x000fe20000000f00 */
[C---:B------:R-:W-:Y:S01]  /*75b0*/  HMMA.16816.F32.BF16 R8, R116.reuse, R124, R8 ;  /* 0x0000007c7408723c */ /* 0x040fe20000041808 */
[----:B------:R-:W-:Y:S01]  /*75c0*/  LDSM.16.MT88.4 R140, [R222+0x9c00] ;  /* 0x009c0000de8c783b */ /* 0x000fe20000004200 */
[----:B------:R-:W-:Y:S02]  /*75d0*/  MUFU.EX2 R207, R132 ;  /* 0x0000008400cf7308 */ /* 0x000fe40000000800 */
[----:B------:R-:W-:Y:S01]  /*75e0*/  MOV R229, R134 ;  /* 0x0000008600e57202 */ /* 0x000fe20000000f00 */
[--C-:B-1----:R-:W-:Y:S01]  /*75f0*/  FFMA.FTZ R111, R230, c[0x0][0x23c], -R110.reuse ;  /* 0x00008f00e66f7a23 */ /* 0x102fe2000001086e */
[----:B------:R-:W-:Y:S02]  /*7600*/  MOV R230, R133 ;  /* 0x0000008500e67202 */ /* 0x000fe40000000f00 */
[-C--:B------:R-:W-:Y:S04]  /*7610*/  HMMA.16816.F32.BF16 R12, R116, R126.reuse, R12 ;  /* 0x0000007e740c723c */ /* 0x080fe8000004180c */
[----:B------:R1:W-:Y:S01]  /*7620*/  MUFU.EX2 R198, R111 ;  /* 0x0000006f00c67308 */ /* 0x0003e20000000800 */
[----:B------:R-:W-:Y:S02]  /*7630*/  MOV R133, R183 ;  /* 0x000000b700857202 */ /* 0x000fe40000000f00 */
[----:B------:R-:W-:Y:S01]  /*7640*/  MOV R134, R185 ;  /* 0x000000b900867202 */ /* 0x000fe20000000f00 */
[C---:B------:R-:W-:Y:S01]  /*7650*/  HMMA.16816.F32.BF16 R16, R112.reuse, R126, R16 ;  /* 0x0000007e7010723c */ /* 0x040fe20000041810 */
[----:B------:R-:W3:Y:S03]  /*7660*/  LDSM.16.MT88.4 R124, [R222+0xa400] ;  /* 0x00a40000de7c783b */ /* 0x000ee60000004200 */
[----:B------:R-:W-:Y:S04]  /*7670*/  MOV R218, R137 ;  /* 0x0000008900da7202 */ /* 0x000fe80000000f00 */
[-C--:B------:R-:W-:Y:S08]  /*7680*/  HMMA.16816.F32.BF16 R20, R112, R128.reuse, R20 ;  /* 0x000000807014723c */ /* 0x080ff00000041814 */
[C---:B------:R-:W-:Y:S04]  /*7690*/  HMMA.16816.F32.BF16 R24, R116.reuse, R128, R24 ;  /* 0x000000807418723c */ /* 0x040fe80000041818 */
[----:B-1----:R-:W-:Y:S01]  /*76a0*/  FFMA.FTZ R111, R231, c[0x0][0x23c], -R110 ;  /* 0x00008f00e76f7a23 */ /* 0x002fe2000001086e */
[----:B------:R-:W-:Y:S03]  /*76b0*/  MOV R231, R187 ;  /* 0x000000bb00e77202 */ /* 0x000fe60000000f00 */
[-C--:B------:R-:W-:Y:S01]  /*76c0*/  HMMA.16816.F32.BF16 R28, R116, R130.reuse, R28 ;  /* 0x00000082741c723c */ /* 0x080fe2000004181c */
[----:B------:R1:W-:Y:S07]  /*76d0*/  MUFU.EX2 R197, R111 ;  /* 0x0000006f00c57308 */ /* 0x0003ee0000000800 */
[C---:B------:R-:W-:Y:S01]  /*76e0*/  HMMA.16816.F32.BF16 R32, R112.reuse, R130, R32 ;  /* 0x000000827020723c */ /* 0x040fe20000041820 */
[----:B------:R-:W4:Y:S07]  /*76f0*/  LDSM.16.MT88.4 R128, [R220+0xb400] ;  /* 0x00b40000dc80783b */ /* 0x000f2e0000004200 */
[-C--:B--2---:R-:W-:Y:S08]  /*7700*/  HMMA.16816.F32.BF16 R36, R112, R120.reuse, R36 ;  /* 0x000000787024723c */ /* 0x084ff00000041824 */
[C---:B------:R-:W-:Y:S04]  /*7710*/  HMMA.16816.F32.BF16 R40, R116.reuse, R120, R40 ;  /* 0x000000787428723c */ /* 0x040fe80000041828 */
[--C-:B-1----:R-:W-:Y:S01]  /*7720*/  FFMA.FTZ R111, R233, c[0x0][0x23c], -R105.reuse ;  /* 0x00008f00e96f7a23 */ /* 0x102fe20000010869 */
[----:B------:R-:W-:Y:S03]  /*7730*/  MOV R233, R188 ;  /* 0x000000bc00e97202 */ /* 0x000fe60000000f00 */
[-C--:B------:R-:W-:Y:S01]  /*7740*/  HMMA.16816.F32.BF16 R44, R116, R122.reuse, R44 ;  /* 0x0000007a742c723c */ /* 0x080fe2000004182c */
[----:B------:R1:W-:Y:S07]  /*7750*/  MUFU.EX2 R196, R111 ;  /* 0x0000006f00c47308 */ /* 0x0003ee0000000800 */
[C---:B------:R-:W-:Y:S01]  /*7760*/  HMMA.16816.F32.BF16 R48, R112.reuse, R122, R48 ;  /* 0x0000007a7030723c */ /* 0x040fe20000041830 */
[----:B------:R-:W2:Y:S07]  /*7770*/  LDSM.16.MT88.4 R120, [R222+0xb400] ;  /* 0x00b40000de78783b */ /* 0x000eae0000004200 */
[-C--:B---3--:R-:W-:Y:S08]  /*7780*/  HMMA.16816.F32.BF16 R52, R112, R124.reuse, R52 ;  /* 0x0000007c7034723c */ /* 0x088ff00000041834 */
[C---:B------:R-:W-:Y:S04]  /*7790*/  HMMA.16816.F32.BF16 R56, R116.reuse, R124, R56 ;  /* 0x0000007c7438723c */ /* 0x040fe80000041838 */
[----:B-1----:R-:W-:Y:S01]  /*77a0*/  FFMA.FTZ R111, R232, c[0x0][0x23c], -R105 ;  /* 0x00008f00e86f7a23 */ /* 0x002fe20000010869 */
[----:B------:R-:W-:Y:S02]  /*77b0*/  MOV R232, R189 ;  /* 0x000000bd00e87202 */ /* 0x000fe40000000f00 */
[----:B------:R-:W-:Y:S01]  /*77c0*/  FFMA.FTZ R124, R217, c[0x0][0x23c], -R107 ;  /* 0x00008f00d97c7a23 */ /* 0x000fe2000001086b */
[-C--:B------:R-:W-:Y:S01]  /*77d0*/  HMMA.16816.F32.BF16 R60, R116, R126.reuse, R60 ;  /* 0x0000007e743c723c */ /* 0x080fe2000004183c */
[----:B------:R1:W-:Y:S03]  /*77e0*/  MUFU.EX2 R195, R111 ;  /* 0x0000006f00c37308 */ /* 0x0003e60000000800 */
[----:B------:R-:W-:Y:S04]  /*77f0*/  MOV R217, R138 ;  /* 0x0000008a00d97202 */ /* 0x000fe80000000f00 */
[C---:B------:R-:W-:Y:S03]  /*7800*/  HMMA.16816.F32.BF16 R64, R112.reuse, R126, R64 ;  /* 0x0000007e7040723c */ /* 0x040fe60000041840 */
[----:B------:R3:W5:Y:S05]  /*7810*/  MUFU.EX2 R203, R124 ;  /* 0x0000007c00cb7308 */ /* 0x00076a0000000800 */
[-C--:B----4-:R-:W-:Y:S08]  /*7820*/  HMMA.16816.F32.BF16 R68, R112, R128.reuse, R68 ;  /* 0x000000807044723c */ /* 0x090ff00000041844 */
[C---:B------:R-:W-:Y:S04]  /*7830*/  HMMA.16816.F32.BF16 R72, R116.reuse, R128, R72 ;  /* 0x000000807448723c */ /* 0x040fe80000041848 */
[--C-:B-1----:R-:W-:Y:S01]  /*7840*/  FFMA.FTZ R111, R234, c[0x0][0x23c], -R106.reuse ;  /* 0x00008f00ea6f7a23 */ /* 0x102fe2000001086a */
[----:B------:R-:W-:Y:S03]  /*7850*/  MOV R234, R191 ;  /* 0x000000bf00ea7202 */ /* 0x000fe60000000f00 */
[-C--:B------:R-:W-:Y:S01]  /*7860*/  HMMA.16816.F32.BF16 R76, R116, R130.reuse, R76 ;  /* 0x00000082744c723c */ /* 0x080fe2000004184c */
[----:B------:R1:W-:Y:S01]  /*7870*/  MUFU.EX2 R193, R111 ;  /* 0x0000006f00c17308 */ /* 0x0003e20000000800 */
[----:B---3--:R-:W3:Y:S06]  /*7880*/  LDSM.16.MT88.4 R124, [R220+0x9800] ;  /* 0x00980000dc7c783b */ /* 0x008eec0000004200 */
[C---:B------:R-:W-:Y:S02]  /*7890*/  HMMA.16816.F32.BF16 R80, R112.reuse, R130, R80 ;  /* 0x000000827050723c */ /* 0x040fe40000041850 */
[----:B------:R-:W4:Y:S06]  /*78a0*/  LDSM.16.MT88.4 R128, [R222+0x9800] ;  /* 0x00980000de80783b */ /* 0x000f2c0000004200 */
[-C--:B--2---:R-:W-:Y:S08]  /*78b0*/  HMMA.16816.F32.BF16 R84, R112, R120.reuse, R84 ;  /* 0x000000787054723c */ /* 0x084ff00000041854 */
[C---:B------:R-:W-:Y:S04]  /*78c0*/  HMMA.16816.F32.BF16 R88, R116.reuse, R120, R88 ;  /* 0x000000787458723c */ /* 0x040fe80000041858 */
[--C-:B-1----:R-:W-:Y:S01]  /*78d0*/  FFMA.FTZ R111, R235, c[0x0][0x23c], -R106.reuse ;  /* 0x00008f00eb6f7a23 */ /* 0x102fe2000001086a */
[----:B------:R-:W-:Y:S03]  /*78e0*/  MOV R235, R190 ;  /* 0x000000be00eb7202 */ /* 0x000fe60000000f00 */
[-C--:B------:R-:W-:Y:S01]  /*78f0*/  HMMA.16816.F32.BF16 R92, R116, R122.reuse, R92 ;  /* 0x0000007a745c723c */ /* 0x080fe2000004185c */
[----:B------:R1:W-:Y:S06]  /*7900*/  MUFU.EX2 R194, R111 ;  /* 0x0000006f00c27308 */ /* 0x0003ec0000000800 */
[----:B-----5:R-:W-:Y:S01]  /*7910*/  F2FP.BF16.PACK_AB R116, R203, R204 ;  /* 0x000000cccb74723e */ /* 0x020fe200000010ff */
[----:B------:R-:W-:Y:S01]  /*7920*/  HMMA.16816.F32.BF16 R96, R112, R122, R96 ;  /* 0x0000007a7060723c */ /* 0x000fe20000041860 */
[----:B------:R-:W2:Y:S03]  /*7930*/  LDSM.16.MT88.4 R120, [R220+0xa800] ;  /* 0x00a80000dc78783b */ /* 0x000ea60000004200 */
[----:B------:R-:W-:Y:S02]  /*7940*/  F2FP.BF16.PACK_AB R117, R202, R201 ;  /* 0x000000c9ca75723e */ /* 0x000fe400000010ff */
[----:B------:R-:W-:Y:S02]  /*7950*/  F2FP.BF16.PACK_AB R118, R200, R199 ;  /* 0x000000c7c876723e */ /* 0x000fe400000010ff */
[----:B------:R-:W-:Y:S04]  /*7960*/  F2FP.BF16.PACK_AB R112, R242, R243 ;  /* 0x000000f3f270723e */ /* 0x000fe800000010ff */
[----:B------:R-:W-:Y:S02]  /*7970*/  F2FP.BF16.PACK_AB R113, R212, R213 ;  /* 0x000000d5d471723e */ /* 0x000fe400000010ff */
[----:B------:R-:W-:Y:S02]  /*7980*/  F2FP.BF16.PACK_AB R114, R207, R208 ;  /* 0x000000d0cf72723e */ /* 0x000fe400000010ff */
[----:B------:R-:W-:Y:S01]  /*7990*/  F2FP.BF16.PACK_AB R115, R205, R206 ;  /* 0x000000cecd73723e */ /* 0x000fe200000010ff */
[--C-:B-1----:R-:W-:Y:S01]  /*79a0*/  FFMA.FTZ R111, R176, c[0x0][0x23c], -R105.reuse ;  /* 0x00008f00b06f7a23 */ /* 0x102fe20000010869 */
[----:B------:R-:W-:Y:S01]  /*79b0*/  F2FP.BF16.PACK_AB R119, R197, R198 ;  /* 0x000000c6c577723e */ /* 0x000fe200000010ff */
[----:B------:R-:W-:Y:S02]  /*79c0*/  FFMA.FTZ R105, R177, c[0x0][0x23c], -R105 ;  /* 0x00008f00b1697a23 */ /* 0x000fe40000010869 */
[----:B------:R-:W-:Y:S02]  /*79d0*/  MUFU.EX2 R192, R111 ;  /* 0x0000006f00c07308 */ /* 0x000fe40000000800 */
[-C--:B---3--:R-:W-:Y:S08]  /*79e0*/  HMMA.16816.F32.BF16 R4, R112, R124.reuse, R4 ;  /* 0x0000007c7004723c */ /* 0x088ff00000041804 */
[C---:B------:R-:W-:Y:S01]  /*79f0*/  HMMA.16816.F32.BF16 R8, R116.reuse, R124, R8 ;  /* 0x0000007c7408723c */ /* 0x040fe20000041808 */
[----:B------:R1:W-:Y:S07]  /*7a00*/  MUFU.EX2 R191, R105 ;  /* 0x0000006900bf7308 */ /* 0x0003ee0000000800 */
[-C--:B------:R-:W-:Y:S08]  /*7a10*/  HMMA.16816.F32.BF16 R12, R116, R126.reuse, R12 ;  /* 0x0000007e740c723c */ /* 0x080ff0000004180c */
[C---:B------:R-:W-:Y:S01]  /*7a20*/  HMMA.16816.F32.BF16 R16, R112.reuse, R126, R16 ;  /* 0x0000007e7010723c */ /* 0x040fe20000041810 */
[----:B------:R-:W3:Y:S07]  /*7a30*/  LDSM.16.MT88.4 R124, [R222+0xa800] ;  /* 0x00a80000de7c783b */ /* 0x000eee0000004200 */
[-C--:B----4-:R-:W-:Y:S04]  /*7a40*/  HMMA.16816.F32.BF16 R20, R112, R128.reuse, R20 ;  /* 0x000000807014723c */ /* 0x090fe80000041814 */
[--C-:B-1----:R-:W-:Y:S02]  /*7a50*/  FFMA.FTZ R105, R178, c[0x0][0x23c], -R106.reuse ;  /* 0x00008f00b2697a23 */ /* 0x102fe4000001086a */
[----:B------:R-:W-:Y:S02]  /*7a60*/  FFMA.FTZ R106, R179, c[0x0][0x23c], -R106 ;  /* 0x00008f00b36a7a23 */ /* 0x000fe4000001086a */
[C---:B------:R-:W-:Y:S01]  /*7a70*/  HMMA.16816.F32.BF16 R24, R116.reuse, R128, R24 ;  /* 0x000000807418723c */ /* 0x040fe20000041818 */
[----:B------:R1:W-:Y:S07]  /*7a80*/  MUFU.EX2 R190, R105 ;  /* 0x0000006900be7308 */ /* 0x0003ee0000000800 */
[-C--:B------:R-:W-:Y:S03]  /*7a90*/  HMMA.16816.F32.BF16 R28, R116, R130.reuse, R28 ;  /* 0x00000082741c723c */ /* 0x080fe6000004181c */
[----:B------:R-:W4:Y:S05]  /*7aa0*/  MUFU.EX2 R189, R106 ;  /* 0x0000006a00bd7308 */ /* 0x000f2a0000000800 */
[C---:B------:R-:W-:Y:S01]  /*7ab0*/  HMMA.16816.F32.BF16 R32, R112.reuse, R130, R32 ;  /* 0x000000827020723c */ /* 0x040fe20000041820 */
[----:B------:R-:W5:Y:S04]  /*7ac0*/  LDSM.16.MT88.4 R128, [R220+0xb800] ;  /* 0x00b80000dc80783b */ /* 0x000f680000004200 */
[----:B------:R3:W-:Y:S03]  /*7ad0*/  MUFU.EX2 R106, R108 ;  /* 0x0000006c006a7308 */ /* 0x0007e60000000800 */
[-C--:B--2---:R-:W-:Y:S04]  /*7ae0*/  HMMA.16816.F32.BF16 R36, R112, R120.reuse, R36 ;  /* 0x000000787024723c */ /* 0x084fe80000041824 */
[--C-:B-1----:R-:W-:Y:S01]  /*7af0*/  FFMA.FTZ R105, R236, c[0x0][0x23c], -R107.reuse ;  /* 0x00008f00ec697a23 */ /* 0x102fe2000001086b */
[----:B------:R-:W-:Y:S03]  /*7b00*/  MOV R236, R184 ;  /* 0x000000b800ec7202 */ /* 0x000fe60000000f00 */
[C---:B------:R-:W-:Y:S01]  /*7b10*/  HMMA.16816.F32.BF16 R40, R116.reuse, R120, R40 ;  /* 0x000000787428723c */ /* 0x040fe20000041828 */
[----:B------:R1:W-:Y:S03]  /*7b20*/  MUFU.EX2 R188, R105 ;  /* 0x0000006900bc7308 */ /* 0x0003e60000000800 */
[----:B----4-:R-:W-:Y:S04]  /*7b30*/  F2FP.BF16.PACK_AB R111, R189, R190 ;  /* 0x000000bebd6f723e */ /* 0x010fe800000010ff */
[-C--:B------:R-:W-:Y:S04]  /*7b40*/  HMMA.16816.F32.BF16 R44, R116, R122.reuse, R44 ;  /* 0x0000007a742c723c */ /* 0x080fe8000004182c */
[----:B---3--:R-:W-:Y:S04]  /*7b50*/  F2FP.BF16.PACK_AB R108, R195, R196 ;  /* 0x000000c4c36c723e */ /* 0x008fe800000010ff */
[C---:B------:R-:W-:Y:S01]  /*7b60*/  HMMA.16816.F32.BF16 R48, R112.reuse, R122, R48 ;  /* 0x0000007a7030723c */ /* 0x040fe20000041830 */
[----:B------:R-:W2:Y:S07]  /*7b70*/  LDSM.16.MT88.4 R120, [R222+0xb800] ;  /* 0x00b80000de78783b */ /* 0x000eae0000004200 */
[-C--:B------:R-:W-:Y:S04]  /*7b80*/  HMMA.16816.F32.BF16 R52, R112, R124.reuse, R52 ;  /* 0x0000007c7034723c */ /* 0x080fe80000041834 */
[--C-:B-1----:R-:W-:Y:S01]  /*7b90*/  FFMA.FTZ R105, R237, c[0x0][0x23c], -R107.reuse ;  /* 0x00008f00ed697a23 */ /* 0x102fe2000001086b */
[----:B------:R-:W-:Y:S03]  /*7ba0*/  MOV R237, R186 ;  /* 0x000000ba00ed7202 */ /* 0x000fe60000000f00 */
[C---:B------:R-:W-:Y:S01]  /*7bb0*/  HMMA.16816.F32.BF16 R56, R116.reuse, R124, R56 ;  /* 0x0000007c7438723c */ /* 0x040fe20000041838 */
[----:B------:R1:W3:Y:S07]  /*7bc0*/  MUFU.EX2 R187, R105 ;  /* 0x0000006900bb7308 */ /* 0x0002ee0000000800 */
[-C--:B------:R-:W-:Y:S08]  /*7bd0*/  HMMA.16816.F32.BF16 R60, R116, R126.reuse, R60 ;  /* 0x0000007e743c723c */ /* 0x080ff0000004183c */
[C---:B------:R-:W-:Y:S01]  /*7be0*/  HMMA.16816.F32.BF16 R64, R112.reuse, R126, R64 ;  /* 0x0000007e7040723c */ /* 0x040fe20000041840 */
[----:B------:R-:W4:Y:S07]  /*7bf0*/  LDSM.16.MT88.4 R124, [R220+0x9c00] ;  /* 0x009c0000dc7c783b */ /* 0x000f2e0000004200 */
[-C--:B-----5:R-:W-:Y:S04]  /*7c00*/  HMMA.16816.F32.BF16 R68, R112, R128.reuse, R68 ;  /* 0x000000807044723c */ /* 0x0a0fe80000041844 */
[--C-:B-1----:R-:W-:Y:S01]  /*7c10*/  FFMA.FTZ R105, R239, c[0x0][0x23c], -R110.reuse ;  /* 0x00008f00ef697a23 */ /* 0x102fe2000001086e */
[----:B---3--:R-:W-:Y:S01]  /*7c20*/  F2FP.BF16.PACK_AB R176, R187, R188 ;  /* 0x000000bcbbb0723e */ /* 0x008fe200000010ff */
[----:B------:R-:W3:Y:S02]  /*7c30*/  LDL.LU R239, [R1+0xc] ;  /* 0x00000c0001ef7983 */ /* 0x000ee40000300800 */
[C---:B------:R-:W-:Y:S01]  /*7c40*/  HMMA.16816.F32.BF16 R72, R116.reuse, R128, R72 ;  /* 0x000000807448723c */ /* 0x040fe20000041848 */
[----:B------:R1:W-:Y:S07]  /*7c50*/  MUFU.EX2 R186, R105 ;  /* 0x0000006900ba7308 */ /* 0x0003ee0000000800 */
[-C--:B------:R-:W-:Y:S08]  /*7c60*/  HMMA.16816.F32.BF16 R76, R116, R130.reuse, R76 ;  /* 0x00000082744c723c */ /* 0x080ff0000004184c */
[C---:B------:R-:W-:Y:S08]  /*7c70*/  HMMA.16816.F32.BF16 R80, R112.reuse, R130, R80 ;  /* 0x000000827050723c */ /* 0x040ff00000041850 */
[-C--:B--2---:R-:W-:Y:S04]  /*7c80*/  HMMA.16816.F32.BF16 R84, R112, R120.reuse, R84 ;  /* 0x000000787054723c */ /* 0x084fe80000041854 */
[--C-:B-1----:R-:W-:Y:S01]  /*7c90*/  FFMA.FTZ R105, R240, c[0x0][0x23c], -R110.reuse ;  /* 0x00008f00f0697a23 */ /* 0x102fe2000001086e */
[----:B------:R-:W-:Y:S01]  /*7ca0*/  MOV R240, R182 ;  /* 0x000000b600f07202 */ /* 0x000fe20000000f00 */
[----:B------:R-:W-:Y:S01]  /*7cb0*/  FFMA.FTZ R110, R109, c[0x0][0x23c], -R110 ;  /* 0x00008f006d6e7a23 */ /* 0x000fe2000001086e */
[----:B------:R-:W-:Y:S01]  /*7cc0*/  F2FP.BF16.PACK_AB R109, R194, R193 ;  /* 0x000000c1c26d723e */ /* 0x000fe200000010ff */
[C---:B------:R-:W-:Y:S01]  /*7cd0*/  HMMA.16816.F32.BF16 R88, R116.reuse, R120, R88 ;  /* 0x000000787458723c */ /* 0x040fe20000041858 */
[----:B------:R1:W2:Y:S07]  /*7ce0*/  MUFU.EX2 R185, R105 ;  /* 0x0000006900b97308 */ /* 0x0002ae0000000800 */
[-C--:B------:R-:W-:Y:S08]  /*7cf0*/  HMMA.16816.F32.BF16 R92, R116, R122.reuse, R92 ;  /* 0x0000007a745c723c */ /* 0x080ff0000004185c */
[----:B------:R-:W-:Y:S04]  /*7d00*/  HMMA.16816.F32.BF16 R96, R112, R122, R96 ;  /* 0x0000007a7060723c */ /* 0x000fe80000041860 */
[--C-:B-1----:R-:W-:Y:S02]  /*7d10*/  FFMA.FTZ R105, R241, c[0x0][0x23c], -R107.reuse ;  /* 0x00008f00f1697a23 */ /* 0x102fe4000001086b */
[----:B------:R-:W5:Y:S01]  /*7d20*/  LDL.LU R241, [R1+0x8] ;  /* 0x0000080001f17983 */ /* 0x000f620000300800 */
[----:B------:R-:W-:Y:S01]  /*7d30*/  FFMA.FTZ R107, R238, c[0x0][0x23c], -R107 ;  /* 0x00008f00ee6b7a23 */ /* 0x000fe2000001086b */
[----:B------:R-:W-:Y:S01]  /*7d40*/  MUFU.EX2 R184, R105 ;  /* 0x0000006900b87308 */ /* 0x000fe20000000800 */
[----:B--2---:R-:W-:Y:S03]  /*7d50*/  F2FP.BF16.PACK_AB R177, R185, R186 ;  /* 0x000000bab9b1723e */ /* 0x004fe600000010ff */
[----:B------:R-:W-:Y:S02]  /*7d60*/  MOV R238, R181 ;  /* 0x000000b500ee7202 */ /* 0x000fe40000000f00 */
[----:B------:R-:W1:Y:S04]  /*7d70*/  LDSM.16.MT88.4 R180, [R220+0xbc00] ;  /* 0x00bc0000dcb4783b */ /* 0x000e680000004200 */
[----:B------:R2:W2:Y:S10]  /*7d80*/  MUFU.EX2 R105, R110 ;  /* 0x0000006e00697308 */ /* 0x0004b40000000800 */
[----:B------:R-:W1:Y:S01]  /*7d90*/  MUFU.EX2 R107, R107 ;  /* 0x0000006b006b7308 */ /* 0x000e620000000800 */
[----:B--2---:R-:W-:Y:S02]  /*7da0*/  F2FP.BF16.PACK_AB R110, R191, R192 ;  /* 0x000000c0bf6e723e */ /* 0x004fe400000010ff */
[----:B------:R-:W-:Y:S05]  /*7db0*/  F2FP.BF16.PACK_AB R179, R105, R106 ;  /* 0x0000006a69b3723e */ /* 0x000fea00000010ff */
[-C--:B----4-:R-:W-:Y:S01]  /*7dc0*/  HMMA.16816.F32.BF16 R116, R108, R124.reuse, R4 ;  /* 0x0000007c6c74723c */ /* 0x090fe20000041804 */
[----:B------:R-:W2:Y:S04]  /*7dd0*/  LDSM.16.MT88.4 R4, [R222+0xbc00] ;  /* 0x00bc0000de04783b */ /* 0x000ea80000004200 */
[----:B-1----:R-:W-:Y:S07]  /*7de0*/  F2FP.BF16.PACK_AB R178, R107, R184 ;  /* 0x000000b86bb2723e */ /* 0x002fee00000010ff */
[C---:B------:R-:W-:Y:S01]  /*7df0*/  HMMA.16816.F32.BF16 R112, R176.reuse, R124, R8 ;  /* 0x0000007cb070723c */ /* 0x040fe20000041808 */
[----:B------:R-:W4:Y:S04]  /*7e00*/  LDL.LU R9, [R1] ;  /* 0x0000000001097983 */ /* 0x000f280000300800 */
[----:B------:R-:W4:Y:S02]  /*7e10*/  LDL.LU R11, [R1+0x4] ;  /* 0x00000400010b7983 */ /* 0x000f240000300800 */
[----:B------:R-:W-:Y:S01]  /*7e20*/  MOV R10, R133 ;  /* 0x00000085000a7202 */ /* 0x000fe20000000f00 */
[-C--:B------:R-:W-:Y:S04]  /*7e30*/  HMMA.16816.F32.BF16 R120, R176, R126.reuse, R12 ;  /* 0x0000007eb078723c */ /* 0x080fe8000004180c */
[----:B------:R-:W-:Y:S04]  /*7e40*/  MOV R8, R134 ;  /* 0x0000008600087202 */ /* 0x000fe80000000f00 */
        /* <DEDUP_REMOVED lines=20> */
[----:B------:R-:W-:Y:S04]  /*7f90*/  HMMA.16816.F32.BF16 R96, R108, R6, R96 ;  /* 0x000000066c60723c */ /* 0x000fe80000041860 */
[----:B---3--:R-:W-:Y:S04]  /*7fa0*/  FFMA.FTZ R0, R0, R239, R240 ;  /* 0x000000ef00007223 */ /* 0x008fe800000100f0 */
[----:B------:R-:W-:Y:S04]  /*7fb0*/  FADD.FTZ R0, R234, R0 ;  /* 0x00000000ea007221 */ /* 0x000fe80000010000 */
[----:B------:R-:W-:Y:S04]  /*7fc0*/  FADD.FTZ R0, R230, R0 ;  /* 0x00000000e6007221 */ /* 0x000fe80000010000 */
[----:B------:R-:W-:Y:S04]  /*7fd0*/  FADD.FTZ R0, R218, R0 ;  /* 0x00000000da007221 */ /* 0x000fe80000010000 */
[----:B------:R-:W-:Y:S04]  /*7fe0*/  FADD.FTZ R0, R249, R0 ;  /* 0x00000000f9007221 */ /* 0x000fe80000010000 */
[----:B------:R-:W-:Y:S04]  /*7ff0*/  FADD.FTZ R0, R248, R0 ;  /* 0x00000000f8007221 */ /* 0x000fe80000010000 */
[----:B------:R-:W-:Y:S02]  /*8000*/  FADD.FTZ R0, R245, R0 ;  /* 0x00000000f5007221 */ /* 0x000fe40000010000 */
[----:B-----5:R-:W-:Y:S04]  /*8010*/  FFMA.FTZ R2, R2, R241, R238 ;  /* 0x000000f102027223 */ /* 0x020fe800000100ee */
[----:B------:R-:W-:Y:S04]  /*8020*/  FADD.FTZ R2, R235, R2 ;  /* 0x00000002eb027221 */ /* 0x000fe80000010000 */
[----:B------:R-:W-:Y:S04]  /*8030*/  FADD.FTZ R2, R231, R2 ;  /* 0x00000002e7027221 */ /* 0x000fe80000010000 */
[----:B------:R-:W-:Y:S04]  /*8040*/  FADD.FTZ R2, R219, R2 ;  /* 0x00000002db027221 */ /* 0x000fe80000010000 */
[----:B------:R-:W-:Y:S04]  /*8050*/  FADD.FTZ R2, R251, R2 ;  /* 0x00000002fb027221 */ /* 0x000fe80000010000 */
[----:B------:R-:W-:Y:S04]  /*8060*/  FADD.FTZ R2, R250, R2 ;  /* 0x00000002fa027221 */ /* 0x000fe80000010000 */
[----:B------:R-:W-:Y:S02]  /*8070*/  FADD.FTZ R2, R247, R2 ;  /* 0x00000002f7027221 */ /* 0x000fe40000010000 */
[----:B----4-:R-:W-:Y:S02]  /*8080*/  FFMA.FTZ R101, R101, R9, R8 ;  /* 0x0000000965657223 */ /* 0x010fe40000010008 */
        /* <DEDUP_REMOVED lines=45> */
[----:B------:R1:W-:Y:S01]  /*8360*/  STL [R1], R6 ;  /* 0x0000000601007387 */ /* 0x0003e20000100800 */
[----:B------:R-:W-:Y:S02]  /*8370*/  FADD.FTZ R2, R184, R0 ;  /* 0x00000000b8027221 */ /* 0x000fe40000010000 */
[----:B------:R-:W-:Y:S01]  /*8380*/  FADD.FTZ R0, R106, R4 ;  /* 0x000000046a007221 */ /* 0x000fe20000010000 */
[----:B------:R-:W-:Y:S01]  /*8390*/  MOV R106, R102 ;  /* 0x00000066006a7202 */ /* 0x000fe20000000f00 */
[----:B------:R-:W-:Y:S02]  /*83a0*/  FADD.FTZ R4, R189, R5 ;  /* 0x00000005bd047221 */ /* 0x000fe40000010000 */
[----:B------:R-:W-:Y:S01]  /*83b0*/  FADD.FTZ R2, R107, R2 ;  /* 0x000000026b027221 */ /* 0x000fe20000010000 */
[----:B------:R-:W-:Y:S01]  /*83c0*/  MOV R107, R3 ;  /* 0x00000003006b7202 */ /* 0x000fe20000000f00 */
[----:B------:R-:W-:Y:S01]  /*83d0*/  FADD.FTZ R0, R105, R0 ;  /* 0x0000000069007221 */ /* 0x000fe20000010000 */
[----:B------:R1:W-:Y:S01]  /*83e0*/  STL [R1+0x4], R4 ;  /* 0x0000040401007387 */ /* 0x0003e20000100800 */
[----:B------:R-:W-:Y:S03]  /*83f0*/  MOV R105, R103 ;  /* 0x0000006700697202 */ /* 0x000fe60000000f00 */
[----:B------:R1:W-:Y:S04]  /*8400*/  STL [R1+0x8], R2 ;  /* 0x0000080201007387 */ /* 0x0003e80000100800 */
[----:B------:R1:W-:Y:S02]  /*8410*/  STL [R1+0xc], R0 ;  /* 0x00000c0001007387 */ /* 0x0003e40000100800 */
[----:B-1----:R-:W-:-:S05]  /*8420*/  @P0 BRA `(.L_x_293) ;  /* 0xffffc8b000000947 */ /* 0x002fca000383ffff */
.L_x_292:
[----:B-1----:R-:W2:Y:S04]  /*8430*/  LDL.LU R4, [R1] ;  /* 0x0000000001047983 */ /* 0x002ea80000300800 */
[----:B------:R-:W3:Y:S04]  /*8440*/  LDL.LU R5, [R1+0x4] ;  /* 0x0000040001057983 */ /* 0x000ee80000300800 */
[----:B------:R-:W4:Y:S04]  /*8450*/  LDL.LU R9, [R1+0x8] ;  /* 0x0000080001097983 */ /* 0x000f280000300800 */
[----:B------:R-:W4:Y:S04]  /*8460*/  LDL.LU R8, [R1+0xc] ;  /* 0x00000c0001087983 */ /* 0x000f280000300800 */
[----:B------:R-:W4:Y:S04]  /*8470*/  LDL.LU R52, [R1+0x40] ;  /* 0x0000400001347983 */ /* 0x000f280000300800 */
[----:B------:R-:W1:Y:S02]  /*8480*/  S2R R51, SR_TID.X ;  /* 0x0000000000337919 */ /* 0x000e640000002100 */
[----:B-1----:R-:W-:-:S04]  /*8490*/  SHF.R.S32.HI R24, RZ, 0x1f, R51 ;  /* 0x0000001fff187819 */ /* 0x002fc80000011433 */
[CC--:B------:R-:W-:Y:S02]  /*84a0*/  LEA.HI R13, R24.reuse, R51.reuse, RZ, 0x2 ;  /* 0x00000033180d7211 */ /* 0x0c0fe400078f10ff */
[----:B------:R-:W-:-:S04]  /*84b0*/  LEA.HI R24, R24, R51, RZ, 0x5 ;  /* 0x0000003318187211 */ /* 0x000fc800078f28ff */
        /* <DEDUP_REMOVED lines=16> */
[----:B--2---:R-:W-:-:S03]  /*85c0*/  FADD.FTZ R50, R2, R5 ;  /* 0x0000000502327221 */ /* 0x004fc60000010000 */
[----:B------:R-:W-:Y:S01]  /*85d0*/  FSETP.NE.FTZ.AND P6, PT, R49, RZ, PT ;  /* 0x000000ff3100720b */ /* 0x000fe20003fd5000 */
[----:B------:R-:W-:Y:S01]  /*85e0*/  @P0 IMAD.WIDE.U32 R4, R52, c[0x0][0x1e8], RZ ;  /* 0x00007a0034040a25 */ /* 0x000fe200078e00ff */
[----:B------:R-:W-:Y:S02]  /*85f0*/  LOP3.LUT R2, R13, 0xfffffffc, RZ, 0xc0, !PT ;  /* 0xfffffffc0d027812 */ /* 0x000fe400078ec0ff */
[----:B------:R-:W-:Y:S01]  /*8600*/  FSETP.NE.FTZ.AND P5, PT, R50, RZ, PT ;  /* 0x000000ff3200720b */ /* 0x000fe20003fb5000 */
[----:B---3--:R-:W-:Y:S01]  /*8610*/  FADD.FTZ R100, R7, R8 ;  /* 0x0000000807647221 */ /* 0x008fe20000010000 */
[----:B------:R-:W-:Y:S01]  /*8620*/  IADD3 R51, -R2, R51, RZ ;  /* 0x0000003302337210 */ /* 0x000fe20007ffe1ff */
[----:B------:R-:W-:Y:S01]  /*8630*/  @P0 IMAD R106, R52, c[0x0][0x1ec], R5 ;  /* 0x00007b00346a0a24 */ /* 0x000fe200078e0205 */
[----:B------:R-:W-:Y:S01]  /*8640*/  MOV R2, 0x3f800000 ;  /* 0x3f80000000027802 */ /* 0x000fe20000000f00 */
[----:B----4-:R-:W-:Y:S01]  /*8650*/  FADD.FTZ R101, R6, R9 ;  /* 0x0000000906657221 */ /* 0x010fe20000010000 */
[----:B------:R-:W-:-:S02]  /*8660*/  FSETP.NE.FTZ.AND P4, PT, R100, RZ, PT ;  /* 0x000000ff6400720b */ /* 0x000fc40003f95000 */
[----:B------:R-:W-:Y:S01]  /*8670*/  @P0 MOV R105, R4 ;  /* 0x0000000400690202 */ /* 0x000fe20000000f00 */
[----:B------:R-:W1:Y:S01]  /*8680*/  @P6 MUFU.RCP R0, R49 ;  /* 0x0000003100006308 */ /* 0x000e620000001000 */
[----:B------:R-:W-:Y:S02]  /*8690*/  FSETP.NE.FTZ.AND P3, PT, R101, RZ, PT ;  /* 0x000000ff6500720b */ /* 0x000fe40003f75000 */
[----:B------:R-:W-:-:S06]  /*86a0*/  MOV R4, 0x3f800000 ;  /* 0x3f80000000047802 */ /* 0x000fcc0000000f00 */
[----:B------:R-:W-:Y:S01]  /*86b0*/  @P5 MUFU.RCP R4, R50 ;  /* 0x0000003200045308 */ /* 0x000fe20000001000 */
[----:B-1----:R-:W-:-:S07]  /*86c0*/  FMUL.FTZ R116, R0, R116 ;  /* 0x0000007400747220 */ /* 0x002fce0000410000 */
[----:B------:R-:W1:Y:S01]  /*86d0*/  @P4 MUFU.RCP R2, R100 ;  /* 0x0000006400024308 */ /* 0x000e620000001000 */
        /* <DEDUP_REMOVED lines=34> */
[----:B-1----:R-:W-:Y:S01]  /*8900*/  FMUL.FTZ R112, R2, R112 ;  /* 0x0000007002707220 */ /* 0x002fe20000410000 */
        /* <DEDUP_REMOVED lines=107> */
[C---:B------:R-:W-:Y:S01]  /*8fc0*/  FMUL.FTZ R21, R4.reuse, R71 ;  /* 0x0000004704157220 */ /* 0x040fe20000410000 */
[----:B------:R-:W1:Y:S01]  /*8fd0*/  LDC.U8 R51, c[0x0][0x329] ;  /* 0x0000ca40ff337b82 */ /* 0x000e620000000000 */
[----:B------:R-:W-:Y:S01]  /*8fe0*/  FMUL.FTZ R82, R4, R82 ;  /* 0x0000005204527220 */ /* 0x000fe20000410000 */
[----:B------:R-:W-:Y:S01]  /*8ff0*/  LEA R0, R0, R2, 0x1 ;  /* 0x0000000200007211 */ /* 0x000fe200078e08ff */
[----:B------:R-:W-:Y:S01]  /*9000*/  FMUL.FTZ R17, R4, R83 ;  /* 0x0000005304117220 */ /* 0x000fe20000410000 */
[----:B------:R-:W-:Y:S01]  /*9010*/  LOP3.LUT P1, RZ, R6, 0x2, RZ, 0xc0, !PT ;  /* 0x0000000206ff7812 */ /* 0x000fe2000782c0ff */
        /* <DEDUP_REMOVED lines=19> */
[----:B-1----:R-:W-:Y:S02]  /*9150*/  ISETP.NE.AND P1, PT, R51, RZ, PT ;  /* 0x000000ff3300720c */ /* 0x002fe40003f25270 */
        /* <DEDUP_REMOVED lines=8> */
[----:B------:R-:W-:-:S03]  /*91e0*/  F2FP.BF16.PACK_AB R6, R95, R94 ;  /* 0x0000005e5f06723e */ /* 0x000fc600000010ff */
        /* <DEDUP_REMOVED lines=25> */
[----:B------:R2:W-:Y:S04]  /*9380*/  STS [R5+0x3200], R27 ;  /* 0x0032001b05007388 */ /* 0x0005e80000000800 */
[----:B------:R-:W-:Y:S04]  /*9390*/  STS [R5+0x3000], R28 ;  /* 0x0030001c05007388 */ /* 0x000fe80000000800 */
[----:B------:R3:W-:Y:S04]  /*93a0*/  STS [R4+0x3000], R12 ;  /* 0x0030000c04007388 */ /* 0x0007e80000000800 */
[----:B------:R-:W-:Y:S04]  /*93b0*/  STS [R4+0x3200], R23 ;  /* 0x0032001704007388 */ /* 0x000fe80000000800 */
[----:B------:R-:W-:Y:S04]  /*93c0*/  STS [R0+0x4000], R22 ;  /* 0x0040001600007388 */ /* 0x000fe80000000800 */
[----:B------:R-:W-:Y:S01]  /*93d0*/  STS [R0+0x4200], R21 ;  /* 0x0042001500007388 */ /* 0x000fe20000000800 */
[----:B-1----:R-:W-:-:S03]  /*93e0*/  @P1 MOV R25, c[0x0][0x210] ;  /* 0x0000840000191a02 */ /* 0x002fc60000000f00 */
[----:B------:R-:W-:Y:S04]  /*93f0*/  STS [R2+0x4000], R18 ;  /* 0x0040001202007388 */ /* 0x000fe80000000800 */
[----:B--2---:R-:W2:Y:S04]  /*9400*/  LDL R27, [R1+0x50] ;  /* 0x00005000011b7983 */ /* 0x004ea80000100800 */
[----:B------:R-:W-:Y:S01]  /*9410*/  STS [R2+0x4200], R17 ;  /* 0x0042001102007388 */ /* 0x000fe20000000800 */
[----:B---3--:R-:W-:Y:S01]  /*9420*/  @P1 IMAD R12, R25, c[0x0][0x214], RZ ;  /* 0x00008500190c1a24 */ /* 0x008fe200078e02ff */
[----:B------:R-:W-:-:S02]  /*9430*/  @!P1 MOV R25, c[0x0][0x214] ;  /* 0x0000850000199a02 */ /* 0x000fc40000000f00 */
[----:B------:R-:W1:Y:S02]  /*9440*/  S2R R26, SR_CTAID.Y ;  /* 0x00000000001a7919 */ /* 0x000e640000002600 */
[----:B------:R-:W-:Y:S02]  /*9450*/  @!P1 SEL R12, R25, c[0x0][0x234], !P2 ;  /* 0x00008d00190c9a07 */ /* 0x000fe40005000000 */
[----:B------:R3:W5:Y:S01]  /*9460*/  LDL R25, [R1+0x44] ;  /* 0x0000440001197983 */ /* 0x0007620000100800 */
[----:B------:R-:W-:-:S03]  /*9470*/  ISETP.NE.OR P2, PT, R51, RZ, !P2 ;  /* 0x000000ff3300720c */ /* 0x000fc60005745670 */
        /* <DEDUP_REMOVED lines=10> */
[----:B-1----:R-:W-:-:S03]  /*9520*/  @!P2 IMAD R2, R26, c[0x0][0x214], RZ ;  /* 0x000085001a02aa24 */ /* 0x002fc600078e02ff */
[----:B------:R1:W-:Y:S01]  /*9530*/  STS [R4+0x5000], R7 ;  /* 0x0050000704007388 */ /* 0x0003e20000000800 */
[----:B----4-:R-:W-:Y:S01]  /*9540*/  @P5 MUFU.LG2 R14, R50 ;  /* 0x00000032000e5308 */ /* 0x010fe20000000c00 */
[----:B------:R-:W-:Y:S02]  /*9550*/  @!P2 SEL R2, R2, R52, !P0 ;  /* 0x000000340202a207 */ /* 0x000fe40004000000 */
[----:B------:R4:W-:Y:S04]  /*9560*/  STS [R4+0x5200], R6 ;  /* 0x0052000604007388 */ /* 0x0009e80000000800 */
[----:B------:R-:W-:Y:S06]  /*9570*/  BAR.SYNC.DEFER_BLOCKING 0x0 ;  /* 0x0000000000007b1d */ /* 0x000fec0000010000 */
[----:B---3--:R-:W3:Y:S04]  /*9580*/  S2R R9, SR_CTAID.X ;  /* 0x0000000000097919 */ /* 0x008ee80000002500 */
[----:B------:R-:W3:Y:S01]  /*9590*/  S2R R19, SR_CTAID.Z ;  /* 0x0000000000137919 */ /* 0x000ee20000002700 */
[----:B-1----:R1:W1:Y:S01]  /*95a0*/  @P6 MUFU.LG2 R7, R49 ;  /* 0x0000003100076308 */ /* 0x0022620000000c00 */
[----:B------:R-:W-:Y:S01]  /*95b0*/  @!P0 IMAD.WIDE.U32 R10, R26, c[0x0][0x1e0], RZ ;  /* 0x000078001a0a8a25 */ /* 0x000fe200078e00ff */
[----:B------:R-:W-:-:S02]  /*95c0*/  @P1 MOV R0, 0x1 ;  /* 0x0000000100001802 */ /* 0x000fc40000000f00 */
[----:B----4-:R-:W-:Y:S01]  /*95d0*/  @!P0 SHF.R.S32.HI R4, RZ, 0x1f, R26 ;  /* 0x0000001fff048819 */ /* 0x010fe2000001141a */
[----:B------:R4:W1:Y:S04]  /*95e0*/  LDS.128 R32, [R226] ;  /* 0x00000000e2207984 */ /* 0x0008680000000c00 */
[----:B------:R4:W2:Y:S04]  /*95f0*/  LDS.128 R44, [R226+0x800] ;  /* 0x00080000e22c7984 */ /* 0x0008a80000000c00 */
        /* <DEDUP_REMOVED lines=8> */
[----:B-1----:R4:W1:Y:S04]  /*9680*/  LDS.128 R48, [R226+0x5000] ;  /* 0x00500000e2307984 */ /* 0x0028680000000c00 */
[----:B------:R4:W1:Y:S01]  /*9690*/  LDS.128 R60, [R226+0x5800] ;  /* 0x00580000e23c7984 */ /* 0x0008620000000c00 */
[----:B------:R-:W-:Y:S01]  /*96a0*/  @!P1 IMAD R0, R12, c[0x0][0x1c0], RZ ;  /* 0x000070000c009a24 */ /* 0x000fe200078e02ff */
[----:B------:R-:W-:Y:S01]  /*96b0*/  @!P0 MOV R105, R10 ;  /* 0x0000000a00698202 */ /* 0x000fe20000000f00 */
[----:B------:R-:W-:Y:S01]  /*96c0*/  @!P0 IMAD R4, R4, c[0x0][0x1e0], RZ ;  /* 0x0000780004048a24 */ /* 0x000fe200078e02ff */
[----:B------:R-:W4:Y:S01]  /*96d0*/  @P3 MUFU.LG2 R10, R101 ;  /* 0x00000065000a3308 */ /* 0x000f220000000c00 */
[C---:B------:R-:W-:Y:S01]  /*96e0*/  IMAD R0, R26.reuse, R0, RZ ;  /* 0x000000001a007224 */ /* 0x040fe200078e02ff */
[----:B------:R-:W-:Y:S01]  /*96f0*/  @P1 MOV R6, c[0x0][0x210] ;  /* 0x0000840000061a02 */ /* 0x000fe20000000f00 */
[----:B------:R-:W-:Y:S01]  /*9700*/  @!P0 IMAD R8, R26, c[0x0][0x1e4], R4 ;  /* 0x000079001a088a24 */ /* 0x000fe200078e0204 */
[----:B------:R-:W-:Y:S01]  /*9710*/  @!P1 MOV R6, 0x1 ;  /* 0x0000000100069802 */ /* 0x000fe20000000f00 */
[----:B------:R-:W-:-:S03]  /*9720*/  CS2R R4, SRZ ;  /* 0x0000000000047805 */ /* 0x000fc6000001ff00 */
[----:B------:R-:W4:Y:S01]  /*9730*/  @P4 MUFU.LG2 R13, R100 ;  /* 0x00000064000d4308 */ /* 0x000f220000000c00 */
[----:B------:R-:W-:Y:S02]  /*9740*/  @!P2 SHF.R.S32.HI R5, RZ, 0x1f, R2 ;  /* 0x0000001fff05a819 */ /* 0x000fe40000011402 */
[----:B------:R-:W-:Y:S02]  /*9750*/  SEL R0, R0, RZ, P2 ;  /* 0x000000ff00007207 */ /* 0x000fe40001000000 */
[----:B------:R-:W-:Y:S01]  /*9760*/  @!P2 MOV R4, R2 ;  /* 0x000000020004a202 */ /* 0x000fe20000000f00 */
[----:B---3--:R-:W-:Y:S02]  /*9770*/  IMAD R2, R9, R6, RZ ;  /* 0x0000000609027224 */ /* 0x008fe400078e02ff */
[----:B------:R-:W-:Y:S02]  /*9780*/  IMAD R0, R19, R12, R0 ;  /* 0x0000000c13007224 */ /* 0x000fe400078e0200 */
[----:B------:R-:W-:Y:S01]  /*9790*/  @P6 FMUL.FTZ R7, R7, 0.69314718246459960938 ;  /* 0x3f31721807076820 */ /* 0x000fe20000410000 */
[----:B------:R-:W-:Y:S01]  /*97a0*/  SHF.L.U32 R9, R2, 0x7, RZ ;  /* 0x0000000702097819 */ /* 0x000fe200000006ff */
[----:B----4-:R-:W-:Y:S01]  /*97b0*/  @P3 FMUL.FTZ R2, R10, 0.69314718246459960938 ;  /* 0x3f3172180a023820 */ /* 0x010fe20000410000 */
[----:B------:R-:W-:Y:S01]  /*97c0*/  MOV R18, 0x7f800000 ;  /* 0x7f80000000127802 */ /* 0x000fe20000000f00 */
[----:B------:R-:W-:Y:S01]  /*97d0*/  @P6 FFMA.FTZ R18, R104, c[0x0][0x238], R7 ;  /* 0x00008e0068126a23 */ /* 0x000fe20000010007 */
[----:B------:R-:W-:Y:S01]  /*97e0*/  @!P0 IADD3 R106, R11, R8, RZ ;  /* 0x000000080b6a8210 */ /* 0x000fe20007ffe0ff */
[----:B------:R-:W-:Y:S01]  /*97f0*/  @P5 FMUL.FTZ R8, R14, 0.69314718246459960938 ;  /* 0x3f3172180e085820 */ /* 0x000fe20000410000 */
[--C-:B------:R-:W-:Y:S01]  /*9800*/  IADD3 R10, P1, P0, R9, R4, R0.reuse ;  /* 0x00000004090a7210 */ /* 0x100fe2000783e000 */
[----:B------:R-:W-:Y:S01]  /*9810*/  @P4 FMUL.FTZ R7, R13, 0.69314718246459960938 ;  /* 0x3f3172180d074820 */ /* 0x000fe20000410000 */
        /* <DEDUP_REMOVED lines=9> */
[----:B------:R-:W-:Y:S02]  /*98b0*/  IADD3.X R11, R4, R5, R0, P1, P0 ;  /* 0x00000005040b7210 */ /* 0x000fe40000fe0400 */
[----:B--2---:R-:W-:-:S13]  /*98c0*/  LOP3.LUT P2, RZ, R27, 0x3, RZ, 0xc0, !PT ;  /* 0x000000031bff7812 */ /* 0x004fda000784c0ff */
[----:B------:R-:W-:Y:S05]  /*98d0*/  @P2 BRA `(.L_x_297) ;  /* 0x0000027000002947 */ /* 0x000fea0003800000 */
[----:B-1----:R-:W-:Y:S02]  /*98e0*/  SHF.R.S32.HI R0, RZ, 0x1f, R24 ;  /* 0x0000001fff007819 */ /* 0x002fe40000011418 */
[----:B------:R-:W-:Y:S02]  /*98f0*/  SHF.R.S32.HI R3, RZ, 0x1f, R27 ;  /* 0x0000001fff037819 */ /* 0x000fe4000001141b */
        /* <DEDUP_REMOVED lines=37> */
.L_x_297:
[----:B-1----:R-:W-:Y:S05]  /*9b50*/  BSYNC B0 ;  /* 0x0000000000007941 */ /* 0x002fea0003800000 */
.L_x_296:
[----:B------:R-:W2:Y:S04]  /*9b60*/  LDL.LU.64 R8, [R1+0x48] ;  /* 0x0000480001087983 */ /* 0x000ea80000300a00 */
[----:B------:R-:W3:Y:S04]  /*9b70*/  LDL.LU.64 R4, [R1+0x30] ;  /* 0x0000300001047983 */ /* 0x000ee80000300a00 */
[----:B------:R1:W5:Y:S01]  /*9b80*/  LDL.64 R12, [R1+0x38] ;  /* 0x00003800010c7983 */ /* 0x0003620000100a00 */
[----:B------:R-:W-:Y:S01]  /*9b90*/  SHF.R.S32.HI R0, RZ, 0x1f, R19 ;  /* 0x0000001fff007819 */ /* 0x000fe20000011413 */
[----:B------:R-:W-:Y:S04]  /*9ba0*/  BSSY B0, `(.L_x_298) ;  /* 0x0000013000007945 */ /* 0x000fe80003800000 */
[----:B------:R-:W-:-:S04]  /*9bb0*/  IMAD R0, R0, c[0x0][0x1f0], RZ ;  /* 0x00007c0000007a24 */ /* 0x000fc800078e02ff */
[----:B------:R-:W-:Y:S01]  /*9bc0*/  IMAD R0, R19, c[0x0][0x1f4], R0 ;  /* 0x00007d0013007a24 */ /* 0x000fe200078e0200 */
[----:B--2---:R-:W-:-:S04]  /*9bd0*/  IADD3 R2, P0, R8, R105, RZ ;  /* 0x0000006908027210 */ /* 0x004fc80007f1e0ff */
[----:B------:R-:W-:Y:S02]  /*9be0*/  IADD3.X R3, R9, R106, RZ, P0, !PT ;  /* 0x0000006a09037210 */ /* 0x000fe400007fe4ff */
[----:B---3-5:R-:W-:-:S03]  /*9bf0*/  ISETP.GE.AND P0, PT, R4, R25, PT ;  /* 0x000000190400720c */ /* 0x028fc60003f06270 */
[----:B------:R-:W-:-:S05]  /*9c00*/  IMAD.WIDE.U32 R8, R19, c[0x0][0x1f0], R2 ;  /* 0x00007c0013087a25 */ /* 0x000fca00078e0002 */
[----:B------:R-:W-:-:S05]  /*9c10*/  IADD3 R7, R9, R0, RZ ;  /* 0x0000000009077210 */ /* 0x000fca0007ffe0ff */
        /* <DEDUP_REMOVED lines=10> */
[----:B------:R1:W-:Y:S02]  /*9cc0*/  STG.E.128 [R2.64+0x80], R20 ;  /* 0x0000801402007986 */ /* 0x0003e4000c101d06 */
.L_x_299:
[----:B-1----:R-:W-:Y:S05]  /*9cd0*/  BSYNC B0 ;  /* 0x0000000000007941 */ /* 0x002fea0003800000 */
.L_x_298:
[----:B------:R-:W2:Y:S01]  /*9ce0*/  LDL.LU R0, [R1+0x54] ;  /* 0x0000540001007983 */ /* 0x000ea20000300800 */
[----:B------:R-:W-:Y:S01]  /*9cf0*/  BSSY B0, `(.L_x_300) ;  /* 0x0000010000007945 */ /* 0x000fe20003800000 */
[----:B--2---:R-:W-:-:S13]  /*9d00*/  ISETP.GE.AND P0, PT, R0, R25, PT ;  /* 0x000000190000720c */ /* 0x004fda0003f06270 */
        /* <DEDUP_REMOVED lines=14> */
.L_x_301:
[----:B------:R-:W-:Y:S05]  /*9df0*/  BSYNC B0 ;  /* 0x0000000000007941 */ /* 0x000fea0003800000 */
.L_x_300:
        /* <DEDUP_REMOVED lines=17> */
.L_x_303:
[----:B------:R-:W-:Y:S05]  /*9f10*/  BSYNC B0 ;  /* 0x0000000000007941 */ /* 0x000fea0003800000 */
.L_x_302:
        /* <DEDUP_REMOVED lines=17> */
.L_x_288:
[----:B------:R-:W2:Y:S01]  /*a030*/  LDL.LU R14, [R1+0x40] ;  /* 0x00004000010e7983 */ /* 0x000ea20000300800 */
[----:B-1----:R-:W1:Y:S01]  /*a040*/  LDC.U8 R4, c[0x0][0x329] ;  /* 0x0000ca40ff047b82 */ /* 0x002e620000000000 */
[----:B------:R-:W-:Y:S01]  /*a050*/  SHF.R.S32.HI R10, RZ, 0x1f, R155 ;  /* 0x0000001fff0a7819 */ /* 0x000fe2000001149b */
[----:B------:R-:W-:Y:S01]  /*a060*/  IMAD.IADD R15, R15, 0x1, -R12 ;  /* 0x000000010f0f7824 */ /* 0x000fe200078e0a0c */
[----:B------:R-:W-:Y:S02]  /*a070*/  BSSY B0, `(.L_x_304) ;  /* 0x000003e000007945 */ /* 0x000fe40003800000 */
[----:B------:R-:W-:-:S03]  /*a080*/  LEA.HI R10, R10, R155, RZ, 0x2 ;  /* 0x0000009b0a0a7211 */ /* 0x000fc600078f10ff */
[----:B------:R-:W3:Y:S01]  /*a090*/  LDC.U8 R0, c[0x0][0x328] ;  /* 0x0000ca00ff007b82 */ /* 0x000ee20000000000 */
[----:B-1----:R-:W-:Y:S02]  /*a0a0*/  ISETP.NE.AND P1, PT, R4, RZ, PT ;  /* 0x000000ff0400720c */ /* 0x002fe40003f25270 */
[----:B---3--:R-:W-:-:S04]  /*a0b0*/  ISETP.NE.AND P3, PT, R0, RZ, PT ;  /* 0x000000ff0000720c */ /* 0x008fc80003f65270 */
[----:B------:R-:W-:-:S07]  /*a0c0*/  ISETP.NE.OR P2, PT, R4, RZ, !P3 ;  /* 0x000000ff0400720c */ /* 0x000fce0005f45670 */
[----:B------:R-:W-:Y:S01]  /*a0d0*/  @P1 IMAD.MOV.U32 R7, RZ, RZ, c[0x0][0x210] ;  /* 0x00008400ff071624 */ /* 0x000fe200078e00ff */
[----:B------:R-:W-:Y:S01]  /*a0e0*/  LOP3.LUT R4, R10, 0x1ffffffc, RZ, 0xc0, !PT ;  /* 0x1ffffffc0a047812 */ /* 0x000fe200078ec0ff */
[----:B------:R-:W-:Y:S01]  /*a0f0*/  @!P1 IMAD.MOV.U32 R6, RZ, RZ, c[0x0][0x214] ;  /* 0x00008500ff069624 */ /* 0x000fe200078e00ff */
[----:B------:R-:W-:Y:S01]  /*a100*/  SHF.R.S32.HI R10, RZ, 0x2, R10 ;  /* 0x00000002ff0a7819 */ /* 0x000fe2000001140a */
[----:B------:R-:W-:Y:S02]  /*a110*/  @P1 IMAD R7, R7, c[0x0][0x214], RZ ;  /* 0x0000850007071a24 */ /* 0x000fe400078e02ff */
[----:B------:R-:W-:Y:S01]  /*a120*/  @P1 IMAD.MOV.U32 R18, RZ, RZ, c[0x0][0x210] ;  /* 0x00008400ff121624 */ /* 0x000fe200078e00ff */
[----:B------:R-:W-:Y:S02]  /*a130*/  @!P1 SEL R7, R6, c[0x0][0x234], !P3 ;  /* 0x00008d0006079a07 */ /* 0x000fe40005800000 */
[----:B------:R-:W-:-:S05]  /*a140*/  @!P1 MOV R18, 0x1 ;  /* 0x0000000100129802 */ /* 0x000fca0000000f00 */
[----:B------:R-:W-:Y:S01]  /*a150*/  IMAD R6, R12, R18, RZ ;  /* 0x000000120c067224 */ /* 0x000fe200078e02ff */
[C---:B--2---:R-:W-:Y:S02]  /*a160*/  ISETP.NE.AND P4, PT, R14.reuse, -0x1, PT ;  /* 0xffffffff0e00780c */ /* 0x044fe40003f85270 */
[----:B------:R-:W-:-:S11]  /*a170*/  ISETP.NE.OR P0, PT, R14, -0x1, P2 ;  /* 0xffffffff0e00780c */ /* 0x000fd60001705670 */
[----:B------:R-:W-:Y:S01]  /*a180*/  @P4 IMAD.WIDE.U32 R2, R14, c[0x0][0x1e8], RZ ;  /* 0x00007a000e024a25 */ /* 0x000fe200078e00ff */
[----:B------:R-:W-:-:S03]  /*a190*/  @!P4 SHF.R.S32.HI R0, RZ, 0x1f, R11 ;  /* 0x0000001fff00c819 */ /* 0x000fc6000001140b */
[----:B------:R-:W-:Y:S02]  /*a1a0*/  @P4 IMAD R5, R14, c[0x0][0x1ec], R3 ;  /* 0x00007b000e054a24 */ /* 0x000fe400078e0203 */
[----:B------:R-:W-:Y:S02]  /*a1b0*/  @!P4 IMAD R3, R0, c[0x0][0x1e0], RZ ;  /* 0x000078000003ca24 */ /* 0x000fe400078e02ff */
[----:B------:R-:W-:-:S04]  /*a1c0*/  @!P4 IMAD.WIDE.U32 R8, R11, c[0x0][0x1e0], RZ ;  /* 0x000078000b08ca25 */ /* 0x000fc800078e00ff */
[----:B------:R-:W-:Y:S01]  /*a1d0*/  IMAD.IADD R0, R155, 0x1, -R4 ;  /* 0x000000019b007824 */ /* 0x000fe200078e0a04 */
[----:B------:R-:W-:Y:S01]  /*a1e0*/  @!P4 MOV R2, R8 ;  /* 0x000000080002c202 */ /* 0x000fe20000000f00 */
[----:B------:R-:W-:Y:S01]  /*a1f0*/  @!P4 IMAD R4, R11, c[0x0][0x1e4], R3 ;  /* 0x000079000b04ca24 */ /* 0x000fe200078e0203 */
[----:B------:R-:W-:Y:S01]  /*a200*/  SHF.R.S32.HI R8, RZ, 0x1f, R17 ;  /* 0x0000001fff087819 */ /* 0x000fe20000011411 */
        /* <DEDUP_REMOVED lines=10> */
[----:B------:R-:W-:Y:S01]  /*a2b0*/  CS2R R2, SRZ ;  /* 0x0000000000027805 */ /* 0x000fe2000001ff00 */
[C---:B------:R-:W-:Y:S01]  /*a2c0*/  IMAD R8, R17.reuse, c[0x0][0x1f4], R8 ;  /* 0x00007d0011087a24 */ /* 0x040fe200078e0208 */
[--C-:B------:R-:W-:Y:S01]  /*a2d0*/  @!P2 SHF.R.S32.HI R3, RZ, 0x1f, R14.reuse ;  /* 0x0000001fff03a819 */ /* 0x100fe2000001140e */
[----:B------:R-:W-:Y:S01]  /*a2e0*/  @!P2 IMAD.MOV.U32 R2, RZ, RZ, R14 ;  /* 0x000000ffff02a224 */ /* 0x000fe200078e000e */
[----:B------:R-:W-:Y:S01]  /*a2f0*/  SEL R0, R0, RZ, P2 ;  /* 0x000000ff00007207 */ /* 0x000fe20001000000 */
[----:B------:R-:W-:Y:S01]  /*a300*/  IMAD.WIDE.U32 R12, R17, c[0x0][0x1f0], R4 ;  /* 0x00007c00110c7a25 */ /* 0x000fe200078e0004 */
[----:B------:R-:W-:-:S02]  /*a310*/  ISETP.GE.AND P2, PT, R10, R15, PT ;  /* 0x0000000f0a00720c */ /* 0x000fc40003f46270 */
[----:B------:R-:W-:Y:S01]  /*a320*/  SHF.R.S32.HI R11, RZ, 0x1f, R10 ;  /* 0x0000001fff0b7819 */ /* 0x000fe2000001140a */
[----:B------:R-:W-:Y:S01]  /*a330*/  IMAD R0, R17, R7, R0 ;  /* 0x0000000711007224 */ /* 0x000fe200078e0200 */
[----:B------:R-:W-:Y:S02]  /*a340*/  SHF.R.S32.HI R4, RZ, 0x1f, R6 ;  /* 0x0000001fff047819 */ /* 0x000fe40000011406 */
[----:B------:R-:W-:Y:S02]  /*a350*/  IADD3 R9, R8, R13, RZ ;  /* 0x0000000d08097210 */ /* 0x000fe40007ffe0ff */
        /* <DEDUP_REMOVED lines=15> */
.L_x_305:
[----:B------:R-:W-:Y:S05]  /*a450*/  BSYNC B0 ;  /* 0x0000000000007941 */ /* 0x000fea0003800000 */
.L_x_304:
        /* <DEDUP_REMOVED lines=17> */
.L_x_307:
[----:B------:R-:W-:Y:S05]  /*a570*/  BSYNC B0 ;  /* 0x0000000000007941 */ /* 0x000fea0003800000 */
.L_x_306:
[----:B-1----:R-:W-:Y:S01]  /*a580*/  IADD3 R14, R10, 0x40, RZ ;  /* 0x000000400a0e7810 */ /* 0x002fe20007ffe0ff */
        /* <DEDUP_REMOVED lines=16> */
.L_x_309:
[----:B------:R-:W-:Y:S05]  /*a690*/  BSYNC B0 ;  /* 0x0000000000007941 */ /* 0x000fea0003800000 */
.L_x_308:
[----:B------:R-:W-:Y:S01]  /*a6a0*/  IADD3 R16, R10, 0x60, RZ ;  /* 0x000000600a107810 */ /* 0x000fe20007ffe0ff */
[----:B------:R-:W-:Y:S03]  /*a6b0*/  BSSY B0, `(.L_x_310) ;  /* 0x0000010000007945 */ /* 0x000fe60003800000 */
[----:B------:R-:W-:-:S13]  /*a6c0*/  ISETP.GE.AND P0, PT, R16, R15, PT ;  /* 0x0000000f1000720c */ /* 0x000fda0003f06270 */
[----:B------:R-:W-:Y:S05]  /*a6d0*/  @P0 BRA `(.L_x_311) ;  /* 0x000000d000000947 */ /* 0x000fea0003800000 */
[----:B------:R-:W-:Y:S01]  /*a6e0*/  IADD3 R0, P0, R6, 0x60, RZ ;  /* 0x0000006006007810 */ /* 0x000fe20007f1e0ff */
[----:B-12---:R-:W-:Y:S01]  /*a6f0*/  IMAD.MOV.U32 R2, RZ, RZ, R12 ;  /* 0x000000ffff027224 */ /* 0x006fe200078e000c */
        /* <DEDUP_REMOVED lines=11> */
.L_x_311:
[----:B------:R-:W-:Y:S05]  /*a7b0*/  BSYNC B0 ;  /* 0x0000000000007941 */ /* 0x000fea0003800000 */
.L_x_310:
[----:B------:R-:W-:-:S04]  /*a7c0*/  LOP3.LUT P6, RZ, R155, 0x3, RZ, 0xc0, !PT ;  /* 0x000000039bff7812 */ /* 0x000fc800078cc0ff */
[-C--:B------:R-:W-:Y:S02]  /*a7d0*/  ISETP.GE.OR P5, PT, R10, R15.reuse, P6 ;  /* 0x0000000f0a00720c */ /* 0x080fe400037a6670 */
[-C--:B------:R-:W-:Y:S02]  /*a7e0*/  ISETP.GE.OR P4, PT, R17, R15.reuse, P6 ;  /* 0x0000000f1100720c */ /* 0x080fe40003786670 */
[-C--:B------:R-:W-:Y:S02]  /*a7f0*/  ISETP.GE.OR P3, PT, R14, R15.reuse, P6 ;  /* 0x0000000f0e00720c */ /* 0x080fe40003766670 */
[----:B------:R-:W-:-:S07]  /*a800*/  ISETP.GE.OR P6, PT, R16, R15, P6 ;  /* 0x0000000f1000720c */ /* 0x000fce00037c6670 */
[-C--:B------:R-:W-:Y:S02]  /*a810*/  @!P5 IMAD R0, R10, R18.reuse, RZ ;  /* 0x000000120a00d224 */ /* 0x080fe400078e02ff */
[-C--:B-12---:R-:W-:Y:S02]  /*a820*/  @!P4 IMAD R3, R17, R18.reuse, RZ ;  /* 0x000000121103c224 */ /* 0x086fe400078e02ff */
        /* <DEDUP_REMOVED lines=28> */
.L_x_312:
        /* <DEDUP_REMOVED lines=9> */
.L_x_1033:


//--------------------- .text._ZN5flash16flash_fwd_kernelI23Flash_fwd_kernel_traitsILi96ELi128ELi64ELi4ELb0ELb0EN7cutlass10bfloat16_tE19Flash_kernel_traitsILi96ELi128ELi64ELi4ES3_EELb1ELb0ELb0ELb0ELb0ELb0ELb0ELb0EEEvNS_16Flash_fwd_paramsE --------------------------
	.section	.text._ZN5flash16flash_fwd_kernelI23Flash_fwd_kernel_traitsILi96ELi128ELi64ELi4ELb0ELb0EN7cutlass10bfloat16_tE19Flash_kernel_traitsILi96ELi128ELi64ELi4ES3_EELb1ELb0ELb0ELb0ELb0ELb0ELb0ELb0EEEvNS_16Flash_fwd_paramsE,"ax",@progbits
	.sectioninfo	@"SHI_REGISTERS=255"
	.align	128
        .global         _ZN5flash16flash_fwd_kernelI23Flash_fwd_kernel_traitsILi96ELi128ELi64ELi4ELb0ELb0EN7cutlass10bfloat16_tE19Flash_kernel_traitsILi96ELi128ELi64ELi4ES3_EELb1ELb0ELb0ELb0ELb0ELb0ELb0ELb0EEEvNS_16Flash_fwd_paramsE
        .type           _ZN5flash16flash_fwd_kernelI23Flash_fwd_kernel_traitsILi96ELi128ELi64ELi4ELb0ELb0EN7cutlass10bfloat16_tE19Flash_kernel_traitsILi96ELi128ELi64ELi4ES3_EELb1ELb0ELb0ELb0ELb0ELb0ELb0ELb0EEEvNS_16Flash_fwd_paramsE,@function
        .size           _ZN5flash16flash_fwd_kernelI23Flash_fwd_kernel_traitsILi96ELi128ELi64ELi4ELb0ELb0EN7cutlass10bfloat16_tE19Flash_kernel_traitsILi96ELi128ELi64ELi4ES3_EELb1ELb0ELb0ELb0ELb0ELb0ELb0ELb0EEEvNS_16Flash_fwd_paramsE,(.L_x_1034 - _ZN5flash16flash_fwd_kernelI23Flash_fwd_kernel_traitsILi96ELi128ELi64ELi4ELb0ELb0EN7cutlass10bfloat16_tE19Flash_kernel_traitsILi96ELi128ELi64ELi4ES3_EELb1ELb0ELb0ELb0ELb0ELb0ELb0ELb0EEEvNS_16Flash_fwd_paramsE)
        .other          _ZN5flash16flash_fwd_kernelI23Flash_fwd_kernel_traitsILi96ELi128ELi64ELi4ELb0ELb0EN7cutlass10bfloat16_tE19Flash_kernel_traitsILi96ELi128ELi64ELi4ES3_EELb1ELb0ELb0ELb0ELb0ELb0ELb0ELb0EEEvNS_16Flash_fwd_paramsE,@"STO_CUDA_ENTRY STV_DEFAULT"
_ZN5flash16flash_fwd_kernelI23Flash_fwd_kernel_traitsILi96ELi128ELi64ELi4ELb0ELb0EN7cutlass10bfloat16_tE19Flash_kernel_traitsILi96ELi128ELi64ELi4ES3_EELb1ELb0ELb0ELb0ELb0ELb0ELb0ELb0EEEvNS_16Flash_fwd_paramsE:
.text._ZN5flash16flash_fwd_kernelI23Flash_fwd_kernel_traitsILi96ELi128ELi64ELi4ELb0ELb0EN7cutlass10bfloat16_tE19Flash_kernel_traitsILi96ELi128ELi64ELi4ES3_EELb1ELb0ELb0ELb0ELb0ELb0ELb0ELb0EEEvNS_16Flash_fwd_paramsE:
        /* <DEDUP_REMOVED lines=72> */
.L_x_313:
[----:B------:R-:W-:Y:S02]  /*0480*/  MOV R0, c[0x0][0x218] ;  /* 0x0000860000007a02 */ /* 0x000fe40000000f00 */
.L_x_314:
        /* <DEDUP_REMOVED lines=12> */
[C---:B------:R-:W-:Y:S02]  /*0550*/  IADD3 R0, R36.reuse, 0x3f, RZ ;  /* 0x0000003f24007810 */ /* 0x040fe40007ffe0ff */
[----:B------:R-:W-:Y:S02]  /*0560*/  ISETP.GE.AND P0, PT, R36, 0x1, PT ;  /* 0x000000012400780c */ /* 0x000fe40003f06270 */
[----:B------:R-:W-:-:S04]  /*0570*/  SHF.R.S32.HI R2, RZ, 0x1f, R0 ;  /* 0x0000001fff027819 */ /* 0x000fc80000011400 */
[----:B------:R-:W-:-:S05]  /*0580*/  LEA.HI R166, R2, R0, RZ, 0x6 ;  /* 0x0000000002a67211 */ /* 0x000fca00078f30ff */
[----:B------:R2:W-:Y:S02]  /*0590*/  STL [R1+0x8], R166 ;  /* 0x000008a601007387 */ /* 0x0005e40000100800 */
[----:B------:R-:W-:Y:S05]  /*05a0*/  @!P0 BRA `(.L_x_315) ;  /* 0x0000c89000008947 */ /* 0x000fea0003800000 */
[----:B------:R-:W-:Y:S01]  /*05b0*/  ISETP.NE.AND P1, PT, R13, -0x1, PT ;  /* 0xffffffff0d00780c */ /* 0x000fe20003f25270 */
[----:B------:R-:W3:Y:S01]  /*05c0*/  LDC.U8 R245, c[0x0][0x2d8] ;  /* 0x0000b600fff57b82 */ /* 0x000ee20000000000 */
[----:B------:R-:W-:-:S11]  /*05d0*/  ISETP.NE.AND P0, PT, R9, -0x1, PT ;  /* 0xffffffff0900780c */ /* 0x000fd60003f05270 */
[----:B------:R-:W-:Y:S01]  /*05e0*/  @!P1 SHF.R.S32.HI R4, RZ, 0x1f, R16 ;  /* 0x0000001fff049819 */ /* 0x000fe20000011410 */
[----:B------:R-:W-:Y:S01]  /*05f0*/  @P1 IMAD.WIDE.U32 R2, R13, c[0x0][0x190], RZ ;  /* 0x000064000d021a25 */ /* 0x000fe200078e00ff */
[----:B------:R-:W-:-:S03]  /*0600*/  @P0 IADD3 R0, R7, R9, RZ ;  /* 0x0000000907000210 */ /* 0x000fc60007ffe0ff */
[----:B------:R-:W-:Y:S01]  /*0610*/  @!P1 IMAD R6, R4, c[0x0][0x178], RZ ;  /* 0x00005e0004069a24 */ /* 0x000fe200078e02ff */
[----:B-1--4-:R-:W-:Y:S01]  /*0620*/  @P1 MOV R10, R2 ;  /* 0x00000002000a1202 */ /* 0x012fe20000000f00 */
        /* <DEDUP_REMOVED lines=9> */
[----:B---3--:R-:W-:Y:S01]  /*06c0*/  SHF.R.S32.HI R0, RZ, 0x1f, R7 ;  /* 0x0000001fff007819 */ /* 0x008fe20000011407 */
        /* <DEDUP_REMOVED lines=10> */
.L_x_316:
[----:B---3--:R-:W-:Y:S02]  /*0770*/  IABS R4, c[0x0][0x1c8] ;  /* 0x0000720000047a13 */ /* 0x008fe40000000000 */
        /* <DEDUP_REMOVED lines=19> */
[----:B------:R-:W-:Y:S02]  /*08b0*/  LOP3.LUT R2, R21, c[0x0][0x1c8], RZ, 0x3c, !PT ;  /* 0x0000720015027a12 */ /* 0x000fe400078e3cff */
[----:B------:R-:W-:Y:S02]  /*08c0*/  SHF.R.S32.HI R9, RZ, 0x1f, R21 ;  /* 0x0000001fff097819 */ /* 0x000fe40000011415 */
        /* <DEDUP_REMOVED lines=20> */
.L_x_317:
[-C--:B------:R-:W-:Y:S01]  /*0a10*/  LEA.HI R3, R17, R146.reuse, RZ, 0x2 ;  /* 0x0000009211037211 */ /* 0x080fe200078f10ff */
[----:B------:R-:W-:Y:S01]  /*0a20*/  IMAD.IADD R32, R15, 0x1, -R12 ;  /* 0x000000010f207824 */ /* 0x000fe200078e0a0c */
[-C--:B------:R-:W-:Y:S01]  /*0a30*/  LEA.HI R24, R17, R146.reuse, RZ, 0x3 ;  /* 0x0000009211187211 */ /* 0x080fe200078f18ff */
[----:B------:R-:W-:Y:S01]  /*0a40*/  IMAD R15, R9, c[0x0][0x1a8], RZ ;  /* 0x00006a00090f7a24 */ /* 0x000fe200078e02ff */
[----:B------:R-:W-:Y:S01]  /*0a50*/  LOP3.LUT R0, R3, 0xfffffffc, RZ, 0xc0, !PT ;  /* 0xfffffffc03007812 */ /* 0x000fe200078ec0ff */
[----:B------:R-:W-:Y:S01]  /*0a60*/  BSSY B0, `(.L_x_318) ;  /* 0x0000064000007945 */ /* 0x000fe20003800000 */
[----:B------:R-:W-:Y:S01]  /*0a70*/  SHF.R.S32.HI R22, RZ, 0x3, R24 ;  /* 0x00000003ff167819 */ /* 0x000fe20000011418 */
[----:B------:R-:W-:Y:S01]  /*0a80*/  IMAD R15, R21, c[0x0][0x1ac], R15 ;  /* 0x00006b00150f7a24 */ /* 0x000fe200078e020f */
[----:B------:R-:W-:Y:S01]  /*0a90*/  SHF.R.S32.HI R4, RZ, 0x2, R3 ;  /* 0x00000002ff047819 */ /* 0x000fe20000011403 */
[----:B------:R-:W-:Y:S01]  /*0aa0*/  IMAD.IADD R2, R146, 0x1, -R0 ;  /* 0x0000000192027824 */ /* 0x000fe200078e0a00 */
[----:B------:R-:W-:Y:S01]  /*0ab0*/  SHF.R.S32.HI R145, RZ, 0x5, R20 ;  /* 0x00000005ff917819 */ /* 0x000fe20000011414 */
[----:B------:R-:W-:Y:S01]  /*0ac0*/  IMAD.SHL.U32 R0, R22, 0x40, RZ ;  /* 0x0000004016007824 */ /* 0x000fe200078e00ff */
[----:B------:R-:W-:Y:S01]  /*0ad0*/  LEA.HI R23, R17, R146, RZ, 0x4 ;  /* 0x0000009211177211 */ /* 0x000fe200078f20ff */
[----:B------:R-:W-:Y:S01]  /*0ae0*/  IMAD.SHL.U32 R168, R2, 0x8, RZ ;  /* 0x0000000802a87824 */ /* 0x000fe200078e00ff */
[----:B------:R-:W-:Y:S01]  /*0af0*/  LEA.HI R2, R3, R4, RZ, 0x1 ;  /* 0x0000000403027211 */ /* 0x000fe200078f08ff */
[----:B------:R1:W-:Y:S01]  /*0b00*/  STL [R1+0x3c], R32 ;  /* 0x00003c2001007387 */ /* 0x0003e20000100800 */
[----:B------:R-:W-:-:S02]  /*0b10*/  LOP3.LUT R0, R0, 0xc0, RZ, 0xc0, !PT ;  /* 0x000000c000007812 */ /* 0x000fc400078ec0ff */
[----:B------:R-:W-:Y:S02]  /*0b20*/  LOP3.LUT R2, R2, 0x7fffffe, RZ, 0xc0, !PT ;  /* 0x07fffffe02027812 */ /* 0x000fe400078ec0ff */
[----:B------:R-:W-:Y:S02]  /*0b30*/  LOP3.LUT R3, R0, 0x18, R168, 0xf8, !PT ;  /* 0x0000001800037812 */ /* 0x000fe400078ef8a8 */
[----:B------:R-:W-:Y:S02]  /*0b40*/  SHF.R.U32.HI R0, RZ, 0x3, R0 ;  /* 0x00000003ff007819 */ /* 0x000fe40000011600 */
[----:B------:R-:W-:Y:S02]  /*0b50*/  SHF.R.S32.HI R169, RZ, 0x1f, R168 ;  /* 0x0000001fffa97819 */ /* 0x000fe400000114a8 */
[----:B------:R-:W-:Y:S01]  /*0b60*/  LOP3.LUT R5, R3, R0, RZ, 0x3c, !PT ;  /* 0x0000000003057212 */ /* 0x000fe200078e3cff */
[----:B------:R-:W-:Y:S01]  /*0b70*/  IMAD.IADD R0, R4, 0x1, -R2 ;  /* 0x0000000104007824 */ /* 0x000fe200078e0a02 */
[C---:B------:R-:W-:Y:S01]  /*0b80*/  IADD3 R2, P0, R168.reuse, R10, RZ ;  /* 0x0000000aa8027210 */ /* 0x040fe20007f1e0ff */
[----:B------:R1:W-:Y:S01]  /*0b90*/  STL.64 [R1+0x10], R168 ;  /* 0x000010a801007387 */ /* 0x0003e20000100a00 */
[C---:B------:R-:W-:Y:S01]  /*0ba0*/  IADD3 R165, R168.reuse, 0x20, RZ ;  /* 0x00000020a8a57810 */ /* 0x040fe20007ffe0ff */
[----:B------:R-:W-:Y:S01]  /*0bb0*/  IMAD R6, R145, 0x8, R0 ;  /* 0x0000000891067824 */ /* 0x000fe200078e0200 */
[----:B------:R-:W-:Y:S01]  /*0bc0*/  LOP3.LUT R0, R23, 0xfffffff0, RZ, 0xc0, !PT ;  /* 0xfffffff017007812 */ /* 0x000fe200078ec0ff */
[----:B------:R-:W-:Y:S01]  /*0bd0*/  IMAD.X R3, R169, 0x1, R11, P0 ;  /* 0x00000001a9037824 */ /* 0x000fe200000e060b */
[----:B------:R-:W-:Y:S01]  /*0be0*/  IADD3 R164, R168, 0x40, RZ ;  /* 0x00000040a8a47810 */ /* 0x000fe20007ffe0ff */
[----:B------:R-:W-:Y:S01]  /*0bf0*/  IMAD.U32 R222, R6, 0x20, R5 ;  /* 0x0000002006de7824 */ /* 0x000fe200078e0005 */
[----:B------:R-:W-:Y:S01]  /*0c00*/  SHF.R.S32.HI R5, RZ, 0x1f, R4 ;  /* 0x0000001fff057819 */ /* 0x000fe20000011404 */
[----:B------:R-:W-:-:S02]  /*0c10*/  IMAD.IADD R20, R146, 0x1, -R0 ;  /* 0x0000000192147824 */ /* 0x000fc400078e0a00 */
[----:B------:R-:W-:-:S04]  /*0c20*/  IMAD.WIDE.U32 R6, R4, c[0x0][0x198], R168 ;  /* 0x0000660004067a25 */ /* 0x000fc800078e00a8 */
[----:B------:R-:W-:Y:S01]  /*0c30*/  IMAD R0, R5, c[0x0][0x198], RZ ;  /* 0x0000660005007a24 */ /* 0x000fe200078e02ff */
[----:B------:R-:W-:Y:S01]  /*0c40*/  IADD3 R6, P0, R18, R6, RZ ;  /* 0x0000000612067210 */ /* 0x000fe20007f1e0ff */
[----:B------:R-:W-:Y:S01]  /*0c50*/  IMAD.WIDE.U32 R16, R21, c[0x0][0x1a8], R2 ;  /* 0x00006a0015107a25 */ /* 0x000fe200078e0002 */
[----:B------:R-:W-:-:S03]  /*0c60*/  LEA.HI R21, R20, R20, RZ, 0x1 ;  /* 0x0000001414157211 */ /* 0x000fc600078f08ff */
[C---:B------:R-:W-:Y:S01]  /*0c70*/  IMAD R10, R4.reuse, c[0x0][0x19c], R0 ;  /* 0x00006700040a7a24 */ /* 0x040fe200078e0200 */
[--C-:B------:R-:W-:Y:S01]  /*0c80*/  SHF.R.S32.HI R9, RZ, 0x1, R21.reuse ;  /* 0x00000001ff097819 */ /* 0x100fe20000011415 */
[----:B------:R-:W-:Y:S01]  /*0c90*/  IMAD R12, R5, c[0x0][0x1a0], RZ ;  /* 0x00006800050c7a24 */ /* 0x000fe200078e02ff */
[----:B------:R-:W-:Y:S01]  /*0ca0*/  SHF.R.S32.HI R11, RZ, 0x1f, R21 ;  /* 0x0000001fff0b7819 */ /* 0x000fe20000011415 */
[C---:B------:R-:W-:Y:S01]  /*0cb0*/  IMAD.WIDE.U32 R2, R4.reuse, c[0x0][0x1a0], R168 ;  /* 0x0000680004027a25 */ /* 0x040fe200078e00a8 */
[----:B------:R-:W-:Y:S02]  /*0cc0*/  IADD3.X R7, R19, R7, R10, P0, !PT ;  /* 0x0000000713077210 */ /* 0x000fe400007fe40a */
[----:B------:R-:W-:Y:S01]  /*0cd0*/  SHF.R.S32.HI R0, RZ, 0x1f, R8 ;  /* 0x0000001fff007819 */ /* 0x000fe20000011408 */
[----:B------:R-:W-:Y:S01]  /*0ce0*/  IMAD R10, R4, c[0x0][0x1a4], R12 ;  /* 0x00006900040a7a24 */ /* 0x000fe200078e020c */
[----:B------:R-:W-:Y:S01]  /*0cf0*/  LEA.HI R11, R11, R9, RZ, 0x2 ;  /* 0x000000090b0b7211 */ /* 0x000fe200078f10ff */
[----:B------:R-:W-:Y:S01]  /*0d00*/  IMAD.WIDE.U32 R28, R8, c[0x0][0x1b0], R6 ;  /* 0x00006c00081c7a25 */ /* 0x000fe200078e0006 */
[----:B------:R-:W-:-:S02]  /*0d10*/  IADD3 R2, P0, R13, R2, RZ ;  /* 0x000000020d027210 */ /* 0x000fc40007f1e0ff */
[----:B------:R-:W-:Y:S01]  /*0d20*/  LOP3.LUT R12, R11, 0xfffffffc, RZ, 0xc0, !PT ;  /* 0xfffffffc0b0c7812 */ /* 0x000fe200078ec0ff */
[----:B------:R-:W-:Y:S01]  /*0d30*/  IMAD R11, R0, c[0x0][0x1b0], RZ ;  /* 0x00006c00000b7a24 */ /* 0x000fe200078e02ff */
[----:B------:R-:W-:Y:S01]  /*0d40*/  IADD3.X R3, R14, R3, R10, P0, !PT ;  /* 0x000000030e037210 */ /* 0x000fe200007fe40a */
[----:B------:R-:W-:Y:S01]  /*0d50*/  IMAD R0, R0, c[0x0][0x1b8], RZ ;  /* 0x00006e0000007a24 */ /* 0x000fe200078e02ff */
[----:B------:R1:W-:Y:S01]  /*0d60*/  STL.64 [R1+0x28], R28 ;  /* 0x0000281c01007387 */ /* 0x0003e20000100a00 */
[----:B------:R-:W-:Y:S01]  /*0d70*/  IMAD.IADD R19, R9, 0x1, -R12 ;  /* 0x0000000109137824 */ /* 0x000fe200078e0a0c */
[----:B------:R-:W-:Y:S01]  /*0d80*/  ISETP.GE.AND P0, PT, R4, R32, PT ;  /* 0x000000200400720c */ /* 0x000fe20003f06270 */
[C---:B------:R-:W-:Y:S02]  /*0d90*/  IMAD R0, R8.reuse, c[0x0][0x1bc], R0 ;  /* 0x00006f0008007a24 */ /* 0x040fe400078e0200 */
[----:B------:R-:W-:Y:S01]  /*0da0*/  IMAD.WIDE.U32 R26, R8, c[0x0][0x1b8], R2 ;  /* 0x00006e00081a7a25 */ /* 0x000fe200078e0002 */
[----:B------:R-:W-:-:S03]  /*0db0*/  LOP3.LUT P1, RZ, R19, 0x2, RZ, 0xc0, !PT ;  /* 0x0000000213ff7812 */ /* 0x000fc6000782c0ff */
[----:B------:R-:W-:Y:S01]  /*0dc0*/  IMAD R9, R8, c[0x0][0x1b4], R11 ;  /* 0x00006d0008097a24 */ /* 0x000fe200078e020b */
[----:B------:R1:W-:Y:S01]  /*0dd0*/  STL.64 [R1+0x20], R26 ;  /* 0x0000201a01007387 */ /* 0x0003e20000100a00 */
[----:B------:R-:W-:Y:S02]  /*0de0*/  IMAD.IADD R25, R27, 0x1, R0 ;  /* 0x000000011b197824 */ /* 0x000fe400078e0200 */
[----:B------:R-:W-:Y:S01]  /*0df0*/  IMAD.IADD R31, R29, 0x1, R9 ;  /* 0x000000011d1f7824 */ /* 0x000fe200078e0209 */
[----:B------:R1:W-:Y:S01]  /*0e00*/  STL [R1+0x34], R165 ;  /* 0x000034a501007387 */ /* 0x0003e20000100800 */
[----:B------:R-:W-:Y:S02]  /*0e10*/  IMAD.MOV.U32 R3, RZ, RZ, 0x10 ;  /* 0x00000010ff037424 */ /* 0x000fe400078e00ff */
[----:B------:R-:W-:Y:S01]  /*0e20*/  IMAD.WIDE R6, R153, 0x80, R4 ;  /* 0x0000008099067825 */ /* 0x000fe200078e0204 */
[----:B------:R1:W-:Y:S02]  /*0e30*/  STL [R1+0x38], R164 ;  /* 0x000038a401007387 */ /* 0x0003e40000100800 */
[----:B------:R-:W-:Y:S01]  /*0e40*/  SEL R3, R3, 0xfffffff0, !P1 ;  /* 0xfffffff003037807 */ /* 0x000fe20004800000 */
[----:B------:R-:W-:Y:S01]  /*0e50*/  IMAD.SHL.U32 R222, R222, 0x2, RZ ;  /* 0x00000002dede7824 */ /* 0x000fe200078e00ff */
[----:B------:R1:W-:Y:S01]  /*0e60*/  STL [R1+0xc], R25 ;  /* 0x00000c1901007387 */ /* 0x0003e20000100800 */
[----:B------:R-:W-:-:S03]  /*0e70*/  IMAD.IADD R11, R17, 0x1, R15 ;  /* 0x00000001110b7824 */ /* 0x000fc600078e020f */
[----:B------:R1:W-:Y:S01]  /*0e80*/  STL [R1+0x1c], R31 ;  /* 0x00001c1f01007387 */ /* 0x0003e20000100800 */
        /* <DEDUP_REMOVED lines=33> */
.L_x_319:
[----:B------:R-:W-:Y:S05]  /*10a0*/  BSYNC B0 ;  /* 0x0000000000007941 */ /* 0x000fea0003800000 */
.L_x_318:
        /* <DEDUP_REMOVED lines=37> */
.L_x_321:
[----:B------:R-:W-:Y:S05]  /*1300*/  BSYNC B0 ;  /* 0x0000000000007941 */ /* 0x000fea0003800000 */
.L_x_320:
        /* <DEDUP_REMOVED lines=37> */
.L_x_323:
[----:B------:R-:W-:Y:S05]  /*1560*/  BSYNC B0 ;  /* 0x0000000000007941 */ /* 0x000fea0003800000 */
.L_x_322:
        /* <DEDUP_REMOVED lines=40> */
.L_x_325:
[----:B------:R-:W-:Y:S05]  /*17f0*/  BSYNC B0 ;  /* 0x0000000000007941 */ /* 0x000fea0003800000 */
.L_x_324:
[----:B------:R-:W-:Y:S01]  /*1800*/  MOV R154, R30 ;  /* 0x0000001e009a7202 */ /* 0x000fe20000000f00 */
[----:B------:R-:W-:Y:S01]  /*1810*/  BSSY B0, `(.L_x_326) ;  /* 0x0000028000007945 */ /* 0x000fe20003800000 */
[----:B------:R-:W-:Y:S02]  /*1820*/  MOV R155, R31 ;  /* 0x0000001f009b7202 */ /* 0x000fe40000000f00 */
[----:B------:R-:W-:Y:S02]  /*1830*/  LEA.HI.SX32 R37, R166, 0xffffffff, 0x1a ;  /* 0xffffffffa6257811 */ /* 0x000fe400078fd2ff */
[----:B------:R-:W-:Y:S02]  /*1840*/  MOV R154, R28 ;  /* 0x0000001c009a7202 */ /* 0x000fe40000000f00 */
[----:B------:R-:W-:Y:S01]  /*1850*/  SHF.R.S32.HI R2, RZ, 0x1f, R37 ;  /* 0x0000001fff027819 */ /* 0x000fe20000011425 */
[C---:B---3--:R-:W-:Y:S02]  /*1860*/  IMAD R12, R37.reuse, -0x40, R36 ;  /* 0xffffffc0250c7824 */ /* 0x048fe400078e0224 */
[----:B------:R3:W-:Y:S01]  /*1870*/  STL.64 [R1+0x18], R154 ;  /* 0x0000189a01007387 */ /* 0x0007e20000100a00 */
[----:B------:R-:W-:-:S02]  /*1880*/  IMAD R0, R37, UR4, RZ ;  /* 0x0000000425007c24 */ /* 0x000fc4000f8e02ff */
[----:B------:R-:W-:Y:S01]  /*1890*/  ISETP.GE.AND P0, PT, R4, R12, PT ;  /* 0x0000000c0400720c */ /* 0x000fe20003f06270 */
[----:B------:R-:W-:-:S04]  /*18a0*/  IMAD.WIDE.U32 R6, R37, UR5, R154 ;  /* 0x0000000525067c25 */ /* 0x000fc8000f8e009a */
[----:B------:R-:W-:-:S05]  /*18b0*/  IMAD R0, R2, UR5, R0 ;  /* 0x0000000502007c24 */ /* 0x000fca000f8e0200 */
[----:B------:R-:W-:-:S03]  /*18c0*/  IADD3 R0, R7, R0, RZ ;  /* 0x0000000007007210 */ /* 0x000fc60007ffe0ff */
        /* <DEDUP_REMOVED lines=22> */
[----:B----4-:R-:W-:-:S04]  /*1a30*/  LEA R8, P0, R6, c[0x0][0x168], 0x1 ;  /* 0x00005a0006087a11 */ /* 0x010fc800078008ff */
[----:B------:R-:W-:-:S05]  /*1a40*/  LEA.HI.X R9, R6, c[0x0][0x16c], R0, 0x1, P0 ;  /* 0x00005b0006097a11 */ /* 0x000fca00000f0c00 */
[----:B------:R-:W-:Y:S01]  /*1a50*/  @!PT LDS RZ, [RZ] ;  /* 0x00000000fffff984 */ /* 0x000fe20000000800 */
[----:B------:R-:W-:Y:S01]  /*1a60*/  @!PT LDS RZ, [RZ] ;  /* 0x00000000fffff984 */ /* 0x000fe20000000800 */
[----:B------:R-:W-:Y:S01]  /*1a70*/  @!PT LDS RZ, [RZ] ;  /* 0x00000000fffff984 */ /* 0x000fe20000000800 */
[----:B------:R4:W-:Y:S04]  /*1a80*/  LDGSTS.E.BYPASS.LTC128B.128 [R222+0x8000], [R8.64+0x80] ;  /* 0x0800008008de7fae */ /* 0x0009e8000b901d52 */
.L_x_327:
[----:B------:R-:W-:Y:S05]  /*1a90*/  BSYNC B0 ;  /* 0x0000000000007941 */ /* 0x000fea0003800000 */
.L_x_326:
        /* <DEDUP_REMOVED lines=12> */
[C---:B----4-:R-:W-:Y:S01]  /*1b60*/  @!P3 LEA R10, P4, R6.reuse, c[0x0][0x168], 0x1 ;  /* 0x00005a00060aba11 */ /* 0x050fe200078808ff */
        /* <DEDUP_REMOVED lines=21> */
.L_x_329:
[----:B------:R-:W-:Y:S05]  /*1cc0*/  BSYNC B0 ;  /* 0x0000000000007941 */ /* 0x000fea0003800000 */
.L_x_328:
        /* <DEDUP_REMOVED lines=44> */
.L_x_331:
[----:B------:R-:W-:Y:S05]  /*1f90*/  BSYNC B0 ;  /* 0x0000000000007941 */ /* 0x000fea0003800000 */
.L_x_330:
[----:B------:R-:W-:Y:S01]  /*1fa0*/  ISETP.GE.AND P0, PT, R18, R12, PT ;  /* 0x0000000c1200720c */ /* 0x000fe20003f06270 */
[----:B------:R-:W-:Y:S01]  /*1fb0*/  BSSY B0, `(.L_x_332) ;  /* 0x0000023000007945 */ /* 0x000fe20003800000 */
[----:B-1----:R-:W-:-:S11]  /*1fc0*/  MOV R28, 0x20 ;  /* 0x00000020001c7802 */ /* 0x002fd60000000f00 */
        /* <DEDUP_REMOVED lines=33> */
.L_x_333:
[----:B------:R-:W-:Y:S05]  /*21e0*/  BSYNC B0 ;  /* 0x0000000000007941 */ /* 0x000fea0003800000 */
.L_x_332:
[----:B------:R-:W-:Y:S01]  /*21f0*/  LOP3.LUT R2, R24, 0xfffffff8, RZ, 0xc0, !PT ;  /* 0xfffffff818027812 */ /* 0x000fe200078ec0ff */
[----:B-1----:R-:W-:Y:S01]  /*2200*/  IMAD.SHL.U32 R5, R19, 0x40, RZ ;  /* 0x0000004013057824 */ /* 0x002fe200078e00ff */
[----:B----4-:R-:W-:Y:S01]  /*2210*/  SHF.R.S32.HI R8, RZ, 0x4, R23 ;  /* 0x00000004ff087819 */ /* 0x010fe20000011417 */
        /* <DEDUP_REMOVED lines=8> */
[----:B------:R-:W-:Y:S02]  /*22a0*/  LEA.HI R7, R7, R20, RZ, 0x3 ;  /* 0x0000001407077211 */ /* 0x000fe400078f18ff */
[----:B------:R-:W-:Y:S01]  /*22b0*/  LOP3.LUT R4, R0, 0x3fffffe, RZ, 0xc0, !PT ;  /* 0x03fffffe00047812 */ /* 0x000fe200078ec0ff */
[----:B------:R-:W-:Y:S01]  /*22c0*/  IMAD.IADD R8, R8, 0x1, -R6 ;  /* 0x0000000108087824 */ /* 0x000fe200078e0a06 */
[----:B------:R-:W-:-:S03]  /*22d0*/  SHF.R.S32.HI R20, RZ, 0x1, R0 ;  /* 0x00000001ff147819 */ /* 0x000fc60000011400 */
[----:B------:R-:W-:Y:S01]  /*22e0*/  IMAD.IADD R9, R2, 0x1, -R4 ;  /* 0x0000000102097824 */ /* 0x000fe200078e0a04 */
[----:B------:R-:W-:Y:S01]  /*22f0*/  LOP3.LUT R2, R5, 0xc0, RZ, 0xc0, !PT ;  /* 0x000000c005027812 */ /* 0x000fe200078ec0ff */
[C---:B------:R-:W-:Y:S01]  /*2300*/  IMAD.SHL.U32 R0, R20.reuse, 0x40, RZ ;  /* 0x0000004014007824 */ /* 0x040fe200078e00ff */
[----:B------:R-:W-:Y:S01]  /*2310*/  LOP3.LUT P0, RZ, R20, 0x2, RZ, 0xc0, !PT ;  /* 0x0000000214ff7812 */ /* 0x000fe2000780c0ff */
[----:B------:R-:W-:Y:S02]  /*2320*/  IMAD.SHL.U32 R4, R7, 0x20, RZ ;  /* 0x0000002007047824 */ /* 0x000fe400078e00ff */
[----:B------:R-:W-:Y:S01]  /*2330*/  IMAD.SHL.U32 R5, R8, 0x8, RZ ;  /* 0x0000000808057824 */ /* 0x000fe200078e00ff */
[----:B------:R-:W-:Y:S01]  /*2340*/  LOP3.LUT R0, R0, 0xc0, RZ, 0xc0, !PT ;  /* 0x000000c000007812 */ /* 0x000fe200078ec0ff */
[----:B------:R-:W-:Y:S01]  /*2350*/  IMAD.SHL.U32 R7, R22, 0x8, RZ ;  /* 0x0000000816077824 */ /* 0x000fe200078e00ff */
[----:B------:R-:W-:Y:S02]  /*2360*/  LOP3.LUT R38, R4, 0xffffff00, RZ, 0xc0, !PT ;  /* 0xffffff0004267812 */ /* 0x000fe400078ec0ff */
[----:B------:R-:W-:-:S02]  /*2370*/  LOP3.LUT R6, R2, 0x8, R5, 0xf8, !PT ;  /* 0x0000000802067812 */ /* 0x000fc400078ef805 */
[----:B------:R-:W-:Y:S01]  /*2380*/  LOP3.LUT R5, R0, 0x8, R7, 0xf8, !PT ;  /* 0x0000000800057812 */ /* 0x000fe200078ef807 */
[----:B------:R-:W-:Y:S01]  /*2390*/  IMAD R7, R8, 0x8, R9 ;  /* 0x0000000808077824 */ /* 0x000fe200078e0209 */
[----:B------:R-:W-:Y:S01]  /*23a0*/  SHF.R.U32.HI R4, RZ, 0x3, R2 ;  /* 0x00000003ff047819 */ /* 0x000fe20000011602 */
[----:B------:R-:W-:Y:S01]  /*23b0*/  IMAD R2, R145, 0x200, R38 ;  /* 0x0000020091027824 */ /* 0x000fe200078e0226 */
[----:B------:R-:W-:Y:S01]  /*23c0*/  SHF.R.U32.HI R0, RZ, 0x3, R0 ;  /* 0x00000003ff007819 */ /* 0x000fe20000011600 */
[C---:B------:R-:W-:Y:S01]  /*23d0*/  IMAD R38, R39.reuse, 0x20, R38 ;  /* 0x0000002027267824 */ /* 0x040fe200078e0226 */
[----:B------:R-:W-:Y:S01]  /*23e0*/  LOP3.LUT R144, R6, R4, RZ, 0x3c, !PT ;  /* 0x0000000406907212 */ /* 0x000fe200078e3cff */
[----:B------:R-:W-:Y:S01]  /*23f0*/  IMAD R2, R39, 0x20, R2 ;  /* 0x0000002027027824 */ /* 0x000fe200078e0202 */
[----:B------:R-:W-:-:S03]  /*2400*/  LOP3.LUT R0, R5, R0, RZ, 0x3c, !PT ;  /* 0x0000000005007212 */ /* 0x000fc600078e3cff */
        /* <DEDUP_REMOVED lines=8> */
[----:B------:R-:W1:Y:S01]  /*2490*/  LDSM.16.M88.4 R8, [R217+0x6000] ;  /* 0x00600000d908783b */ /* 0x000e620000000200 */
[----:B------:R-:W-:-:S03]  /*24a0*/  IMAD.SHL.U32 R0, R146, 0x2, RZ ;  /* 0x0000000292007824 */ /* 0x000fc600078e00ff */
[----:B------:R-:W4:Y:S02]  /*24b0*/  LDSM.16.M88.4 R12, [R217+0x6400] ;  /* 0x00640000d90c783b */ /* 0x000f240000000200 */
[----:B------:R-:W-:Y:S02]  /*24c0*/  LOP3.LUT R0, R0, 0x6, RZ, 0xc0, !PT ;  /* 0x0000000600007812 */ /* 0x000fe400078ec0ff */
[----:B------:R-:W5:Y:S03]  /*24d0*/  LDSM.16.M88.4 R24, [R217+0x6800] ;  /* 0x00680000d918783b */ /* 0x000f660000000200 */
[----:B------:R-:W-:Y:S01]  /*24e0*/  IMAD R0, R37, 0x40, R0 ;  /* 0x0000004025007824 */ /* 0x000fe200078e0200 */
[----:B------:R-:W2:Y:S04]  /*24f0*/  LDSM.16.M88.4 R44, [R217+0x6c00] ;  /* 0x006c0000d92c783b */ /* 0x000ea80000000200 */
[----:B------:R-:W3:Y:S01]  /*2500*/  LDSM.16.M88.4 R16, [R220] ;  /* 0x00000000dc10783b */ /* 0x000ee20000000200 */
[----:B------:R-:W-:-:S02]  /*2510*/  IADD3 R2, R0, 0x1, RZ ;  /* 0x0000000100027810 */ /* 0x000fc40007ffe0ff */
[-C--:B------:R-:W-:Y:S01]  /*2520*/  ISETP.GE.AND P1, PT, R0, R36.reuse, PT ;  /* 0x000000240000720c */ /* 0x080fe20003f26270 */
[----:B------:R-:W-:Y:S01]  /*2530*/  LDSM.16.M88.4 R40, [R219+0x6000] ;  /* 0x00600000db28783b */ /* 0x000fe20000000200 */
[-C--:B------:R-:W-:Y:S02]  /*2540*/  ISETP.GE.AND P5, PT, R2, R36.reuse, PT ;  /* 0x000000240200720c */ /* 0x080fe40003fa6270 */
[----:B------:R-:W-:Y:S01]  /*2550*/  IADD3 R2, R0, 0x10, RZ ;  /* 0x0000001000027810 */ /* 0x000fe20007ffe0ff */
[----:B------:R-:W-:Y:S03]  /*2560*/  LDSM.16.M88.4 R32, [R219+0x6400] ;  /* 0x00640000db20783b */ /* 0x000fe60000000200 */
[----:B------:R-:W-:Y:S01]  /*2570*/  ISETP.GE.AND P4, PT, R2, R36, PT ;  /* 0x000000240200720c */ /* 0x000fe20003f86270 */
[----:B------:R-:W-:Y:S01]  /*2580*/  LDSM.16.M88.4 R20, [R219+0x6c00] ;  /* 0x006c0000db14783b */ /* 0x000fe20000000200 */
[----:B------:R-:W-:-:S03]  /*2590*/  IADD3 R2, R0, 0x18, RZ ;  /* 0x0000001800027810 */ /* 0x000fc60007ffe0ff */
[----:B------:R-:W-:Y:S01]  /*25a0*/  LDSM.16.M88.4 R28, [R219+0x6800] ;  /* 0x00680000db1c783b */ /* 0x000fe20000000200 */
[----:B------:R-:W-:Y:S02]  /*25b0*/  ISETP.GE.AND P2, PT, R2, R36, PT ;  /* 0x000000240200720c */ /* 0x000fe40003f46270 */
[----:B------:R-:W-:Y:S01]  /*25c0*/  IADD3 R2, R0, 0x19, RZ ;  /* 0x0000001900027810 */ /* 0x000fe20007ffe0ff */
[----:B------:R-:W-:Y:S01]  /*25d0*/  LDSM.16.M88.4 R56, [R217+0x7800] ;  /* 0x00780000d938783b */ /* 0x000fe20000000200 */
[C---:B-1----:R-:W-:Y:S08]  /*25e0*/  HMMA.16816.F32.BF16 R52, R4.reuse, R8, RZ ;  /* 0x000000080434723c */ /* 0x042ff000000418ff */
[C---:B------:R-:W-:Y:S08]  /*25f0*/  HMMA.16816.F32.BF16 R48, R4.reuse, R10, RZ ;  /* 0x0000000a0430723c */ /* 0x040ff000000418ff */
[C---:B----4-:R-:W-:Y:S08]  /*2600*/  HMMA.16816.F32.BF16 R64, R4.reuse, R12, RZ ;  /* 0x0000000c0440723c */ /* 0x050ff000000418ff */
[C---:B------:R-:W-:Y:S08]  /*2610*/  HMMA.16816.F32.BF16 R60, R4.reuse, R14, RZ ;  /* 0x0000000e043c723c */ /* 0x040ff000000418ff */
[C---:B-----5:R-:W-:Y:S08]  /*2620*/  HMMA.16816.F32.BF16 R72, R4.reuse, R24, RZ ;  /* 0x000000180448723c */ /* 0x060ff000000418ff */
[C---:B--2---:R-:W-:Y:S08]  /*2630*/  HMMA.16816.F32.BF16 R68, R4.reuse, R44, RZ ;  /* 0x0000002c0444723c */ /* 0x044ff000000418ff */
[C---:B------:R-:W-:Y:S08]  /*2640*/  HMMA.16816.F32.BF16 R80, R4.reuse, R26, RZ ;  /* 0x0000001a0450723c */ /* 0x040ff000000418ff */
[----:B------:R-:W-:Y:S01]  /*2650*/  HMMA.16816.F32.BF16 R76, R4, R46, RZ ;  /* 0x0000002e044c723c */ /* 0x000fe200000418ff */
[----:B------:R-:W1:Y:S07]  /*2660*/  LDSM.16.M88.4 R4, [R221+0x1000] ;  /* 0x00100000dd04783b */ /* 0x000e6e0000000200 */
[C---:B---3--:R-:W-:Y:S08]  /*2670*/  HMMA.16816.F32.BF16 R104, R16.reuse, R8, RZ ;  /* 0x000000081068723c */ /* 0x048ff000000418ff */
[C---:B------:R-:W-:Y:S01]  /*2680*/  HMMA.16816.F32.BF16 R96, R16.reuse, R10, RZ ;  /* 0x0000000a1060723c */ /* 0x040fe200000418ff */
[----:B------:R-:W2:Y:S07]  /*2690*/  LDSM.16.M88.4 R8, [R221] ;  /* 0x00000000dd08783b */ /* 0x000eae0000000200 */
[C---:B------:R-:W-:Y:S08]  /*26a0*/  HMMA.16816.F32.BF16 R84, R16.reuse, R12, RZ ;  /* 0x0000000c1054723c */ /* 0x040ff000000418ff */
[C---:B------:R-:W-:Y:S01]  /*26b0*/  HMMA.16816.F32.BF16 R88, R16.reuse, R14, RZ ;  /* 0x0000000e1058723c */ /* 0x040fe200000418ff */
[----:B------:R-:W-:Y:S07]  /*26c0*/  LDSM.16.M88.4 R12, [R220+0x3000] ;  /* 0x00300000dc0c783b */ /* 0x000fee0000000200 */
[C---:B------:R-:W-:Y:S08]  /*26d0*/  HMMA.16816.F32.BF16 R92, R16.reuse, R24, RZ ;  /* 0x00000018105c723c */ /* 0x040ff000000418ff */
[C---:B------:R-:W-:Y:S01]  /*26e0*/  HMMA.16816.F32.BF16 R108, R16.reuse, R26, RZ ;  /* 0x0000001a106c723c */ /* 0x040fe200000418ff */
[----:B------:R-:W3:Y:S07]  /*26f0*/  LDSM.16.M88.4 R24, [R217+0x7000] ;  /* 0x00700000d918783b */ /* 0x000eee0000000200 */
[C---:B------:R-:W-:Y:S08]  /*2700*/  HMMA.16816.F32.BF16 R100, R16.reuse, R44, RZ ;  /* 0x0000002c1064723c */ /* 0x040ff000000418ff */
[----:B------:R-:W-:Y:S01]  /*2710*/  HMMA.16816.F32.BF16 R128, R16, R46, RZ ;  /* 0x0000002e1080723c */ /* 0x000fe200000418ff */
[----:B------:R-:W4:Y:S04]  /*2720*/  LDSM.16.M88.4 R16, [R220+0x2000] ;  /* 0x00200000dc10783b */ /* 0x000f280000000200 */
[----:B------:R-:W5:Y:S03]  /*2730*/  LDSM.16.M88.4 R44, [R217+0x7400] ;  /* 0x00740000d92c783b */ /* 0x000f660000000200 */
[C---:B-1----:R-:W-:Y:S08]  /*2740*/  HMMA.16816.F32.BF16 R112, R4.reuse, R40, R52 ;  /* 0x000000280470723c */ /* 0x042ff00000041834 */
[----:B------:R-:W-:Y:S01]  /*2750*/  HMMA.16816.F32.BF16 R124, R4, R42, R48 ;  /* 0x0000002a047c723c */ /* 0x000fe20000041830 */
[----:B------:R-:W1:Y:S07]  /*2760*/  LDSM.16.M88.4 R48, [R217+0x7c00] ;  /* 0x007c0000d930783b */ /* 0x000e6e0000000200 */
[C---:B--2---:R-:W-:Y:S08]  /*2770*/  HMMA.16816.F32.BF16 R52, R8.reuse, R40, R104 ;  /* 0x000000280834723c */ /* 0x044ff00000041868 */
[----:B------:R-:W-:Y:S08]  /*2780*/  HMMA.16816.F32.BF16 R40, R8, R42, R96 ;  /* 0x0000002a0828723c */ /* 0x000ff00000041860 */
[C---:B------:R-:W-:Y:S08]  /*2790*/  HMMA.16816.F32.BF16 R116, R4.reuse, R34, R60 ;  /* 0x000000220474723c */ /* 0x040ff0000004183c */
[C---:B------:R-:W-:Y:S08]  /*27a0*/  HMMA.16816.F32.BF16 R120, R4.reuse, R32, R64 ;  /* 0x000000200478723c */ /* 0x040ff00000041840 */
[C---:B------:R-:W-:Y:S08]  /*27b0*/  HMMA.16816.F32.BF16 R60, R4.reuse, R22, R76 ;  /* 0x00000016043c723c */ /* 0x040ff0000004184c */
[C---:B------:R-:W-:Y:S08]  /*27c0*/  HMMA.16816.F32.BF16 R72, R4.reuse, R28, R72 ;  /* 0x0000001c0448723c */ /* 0x040ff00000041848 */
[----:B------:R-:W-:Y:S08]  /*27d0*/  HMMA.16816.F32.BF16 R64, R4, R20, R68 ;  /* 0x000000140440723c */ /* 0x000ff00000041844 */
[----:B------:R-:W-:Y:S08]  /*27e0*/  HMMA.16816.F32.BF16 R76, R8, R32, R84 ;  /* 0x00000020084c723c */ /* 0x000ff00000041854 */
[----:B------:R-:W-:Y:S01]  /*27f0*/  HMMA.16816.F32.BF16 R68, R4, R30, R80 ;  /* 0x0000001e0444723c */ /* 0x000fe20000041850 */
[----:B------:R-:W-:Y:S07]  /*2800*/  LDSM.16.M88.4 R4, [R221+0x3000] ;  /* 0x00300000dd04783b */ /* 0x000fee0000000200 */
[C---:B------:R-:W-:Y:S08]  /*2810*/  HMMA.16816.F32.BF16 R92, R8.reuse, R28, R92 ;  /* 0x0000001c085c723c */ /* 0x040ff0000004185c */
[C---:B------:R-:W-:Y:S01]  /*2820*/  HMMA.16816.F32.BF16 R84, R8.reuse, R34, R88 ;  /* 0x000000220854723c */ /* 0x040fe20000041858 */
[----:B------:R-:W2:Y:S07]  /*2830*/  LDSM.16.M88.4 R32, [R219+0x7000] ;  /* 0x00700000db20783b */ /* 0x000eae0000000200 */
[C---:B------:R-:W-:Y:S08]  /*2840*/  HMMA.16816.F32.BF16 R100, R8.reuse, R20, R100 ;  /* 0x000000140864723c */ /* 0x040ff00000041864 */
[C---:B------:R-:W-:Y:S01]  /*2850*/  HMMA.16816.F32.BF16 R108, R8.reuse, R30, R108 ;  /* 0x0000001e086c723c */ /* 0x040fe2000004186c */
[----:B------:R-:W-:Y:S07]  /*2860*/  LDSM.16.M88.4 R28, [R219+0x7400] ;  /* 0x00740000db1c783b */ /* 0x000fee0000000200 */
[----:B------:R-:W-:Y:S01]  /*2870*/  HMMA.16816.F32.BF16 R96, R8, R22, R128 ;  /* 0x000000160860723c */ /* 0x000fe20000041880 */
[----:B------:R-:W1:Y:S04]  /*2880*/  LDSM.16.M88.4 R8, [R221+0x2000] ;  /* 0x00200000dd08783b */ /* 0x000e680000000200 */
[----:B------:R-:W-:Y:S03]  /*2890*/  LDSM.16.M88.4 R20, [R219+0x7c00] ;  /* 0x007c0000db14783b */ /* 0x000fe60000000200 */
[C---:B---3--:R-:W-:Y:S08]  /*28a0*/  HMMA.16816.F32.BF16 R112, R12.reuse, R24, R112 ;  /* 0x000000180c70723c */ /* 0x048ff00000041870 */
[----:B------:R-:W-:Y:S08]  /*28b0*/  HMMA.16816.F32.BF16 R128, R12, R26, R124 ;  /* 0x0000001a0c80723c */ /* 0x000ff0000004187c */
[C---:B----4-:R-:W-:Y:S01]  /*28c0*/  HMMA.16816.F32.BF16 R104, R16.reuse, R24, R52 ;  /* 0x000000181068723c */ /* 0x050fe20000041834 */
[----:B------:R-:W-:Y:S07]  /*28d0*/  LDSM.16.M88.4 R52, [R217+0x8000] ;  /* 0x00800000d934783b */ /* 0x000fee0000000200 */
[----:B------:R-:W-:Y:S01]  /*28e0*/  HMMA.16816.F32.BF16 R88, R16, R26, R40 ;  /* 0x0000001a1058723c */ /* 0x000fe20000041828 */
[----:B------:R-:W3:Y:S04]  /*28f0*/  LDSM.16.M88.4 R24, [R219+0x7800] ;  /* 0x00780000db18783b */ /* 0x000ee80000000200 */
[----:B------:R-:W-:Y:S03]  /*2900*/  LDSM.16.M88.4 R40, [R217+0x8c00] ;  /* 0x008c0000d928783b */ /* 0x000fe60000000200 */
[C---:B-----5:R-:W-:Y:S08]  /*2910*/  HMMA.16816.F32.BF16 R140, R12.reuse, R44, R120 ;  /* 0x0000002c0c8c723c */ /* 0x060ff00000041878 */
[C---:B------:R-:W-:Y:S08]  /*2920*/  HMMA.16816.F32.BF16 R136, R12.reuse, R46, R116 ;  /* 0x0000002e0c88723c */ /* 0x040ff00000041874 */
[----:B------:R-:W-:Y:S08]  /*2930*/  HMMA.16816.F32.BF16 R132, R12, R56, R72 ;  /* 0x000000380c84723c */ /* 0x000ff00000041848 */
[----:B------:R-:W-:Y:S08]  /*2940*/  HMMA.16816.F32.BF16 R80, R16, R44, R76 ;  /* 0x0000002c1050723c */ /* 0x000ff0000004184c */
[C---:B-1----:R-:W-:Y:S08]  /*2950*/  HMMA.16816.F32.BF16 R124, R12.reuse, R48, R64 ;  /* 0x000000300c7c723c */ /* 0x042ff00000041840 */
[C---:B------:R-:W-:Y:S08]  /*2960*/  HMMA.16816.F32.BF16 R120, R12.reuse, R58, R68 ;  /* 0x0000003a0c78723c */ /* 0x040ff00000041844 */
[----:B------:R-:W-:Y:S01]  /*2970*/  HMMA.16816.F32.BF16 R116, R12, R50, R60 ;  /* 0x000000320c74723c */ /* 0x000fe2000004183c */
[----:B------:R-:W1:Y:S07]  /*2980*/  LDSM.16.M88.4 R12, [R220+0x5000] ;  /* 0x00500000dc0c783b */ /* 0x000e6e0000000200 */
        /* <DEDUP_REMOVED lines=8> */
[-C--:B--2---:R-:W-:Y:S08]  /*2a10*/  HMMA.16816.F32.BF16 R56, R4, R32.reuse, R112 ;  /* 0x000000200438723c */ /* 0x084ff00000041870 */
[----:B------:R-:W-:Y:S08]  /*2a20*/  HMMA.16816.F32.BF16 R104, R8, R32, R104 ;  /* 0x000000200868723c */ /* 0x000ff00000041868 */
        /* <DEDUP_REMOVED lines=18> */
[-C--:B-1----:R-:W-:Y:S08]  /*2b50*/  HMMA.16816.F32.BF16 R56, R12, R52.reuse, R56 ;  /* 0x000000340c38723c */ /* 0x082ff00000041838 */
[----:B----4-:R-:W-:Y:S08]  /*2b60*/  HMMA.16816.F32.BF16 R28, R16, R52, R104 ;  /* 0x00000034101c723c */ /* 0x010ff00000041868 */
[-C--:B------:R-:W-:Y:S08]  /*2b70*/  HMMA.16816.F32.BF16 R64, R12, R54.reuse, R92 ;  /* 0x000000360c40723c */ /* 0x080ff0000004185c */
[----:B------:R-:W-:Y:S08]  /*2b80*/  HMMA.16816.F32.BF16 R52, R16, R54, R96 ;  /* 0x000000361034723c */ /* 0x000ff00000041860 */
[C---:B-----5:R-:W-:Y:S08]  /*2b90*/  HMMA.16816.F32.BF16 R76, R12.reuse, R48, R100 ;  /* 0x000000300c4c723c */ /* 0x060ff00000041864 */
[----:B------:R-:W-:Y:S08]  /*2ba0*/  HMMA.16816.F32.BF16 R88, R12, R50, R108 ;  /* 0x000000320c58723c */ /* 0x000ff0000004186c */
[C---:B------:R-:W-:Y:S08]  /*2bb0*/  HMMA.16816.F32.BF16 R32, R16.reuse, R48, R32 ;  /* 0x000000301020723c */ /* 0x040ff00000041820 */
[C---:B------:R-:W-:Y:S08]  /*2bc0*/  HMMA.16816.F32.BF16 R48, R16.reuse, R50, R84 ;  /* 0x000000321030723c */ /* 0x040ff00000041854 */
[----:B------:R-:W-:Y:S08]  /*2bd0*/  HMMA.16816.F32.BF16 R92, R16, R46, R72 ;  /* 0x0000002e105c723c */ /* 0x000ff00000041848 */
[C---:B------:R-:W-:Y:S08]  /*2be0*/  HMMA.16816.F32.BF16 R112, R12.reuse, R44, R112 ;  /* 0x0000002c0c70723c */ /* 0x040ff00000041870 */
[C---:B------:R-:W-:Y:S08]  /*2bf0*/  HMMA.16816.F32.BF16 R120, R12.reuse, R46, R120 ;  /* 0x0000002e0c78723c */ /* 0x040ff00000041878 */
[C---:B------:R-:W-:Y:S08]  /*2c00*/  HMMA.16816.F32.BF16 R124, R12.reuse, R40, R124 ;  /* 0x000000280c7c723c */ /* 0x040ff0000004187c */
[----:B------:R-:W-:Y:S01]  /*2c10*/  HMMA.16816.F32.BF16 R116, R12, R42, R116 ;  /* 0x0000002a0c74723c */ /* 0x000fe20000041874 */
[----:B------:R-:W1:Y:S07]  /*2c20*/  LDSM.16.M88.4 R12, [R219+0x8800] ;  /* 0x00880000db0c783b */ /* 0x000e6e0000000200 */
        /* <DEDUP_REMOVED lines=18> */
[C---:B------:R-:W-:Y:S01]  /*2d50*/  HMMA.16816.F32.BF16 R40, R4.reuse, R24, R76 ;  /* 0x000000180428723c */ /* 0x040fe2000004184c */
[----:B------:R-:W-:Y:S02]  /*2d60*/  FSEL R142, R31, -INF , !P5 ;  /* 0xff8000001f8e7808 */ /* 0x000fe40006800000 */
[----:B------:R-:W-:Y:S02]  /*2d70*/  FSEL R132, R29, -INF , !P5 ;  /* 0xff8000001d847808 */ /* 0x000fe40006800000 */
[----:B------:R-:W-:Y:S02]  /*2d80*/  ISETP.GE.AND P5, PT, R2, R36, PT ;  /* 0x000000240200720c */ /* 0x000fe40003fa6270 */
[C---:B------:R-:W-:Y:S01]  /*2d90*/  IADD3 R25, R0.reuse, 0x8, RZ ;  /* 0x0000000800197810 */ /* 0x040fe20007ffe0ff */
[----:B------:R-:W-:Y:S01]  /*2da0*/  HMMA.16816.F32.BF16 R60, R4, R26, R88 ;  /* 0x0000001a043c723c */ /* 0x000fe20000041858 */
[----:B------:R-:W-:-:S02]  /*2db0*/  IADD3 R24, R0, 0x9, RZ ;  /* 0x0000000900187810 */ /* 0x000fc40007ffe0ff */
[-C--:B------:R-:W-:Y:S02]  /*2dc0*/  ISETP.GE.AND P0, PT, R25, R36.reuse, PT ;  /* 0x000000241900720c */ /* 0x080fe40003f06270 */
[----:B------:R-:W-:Y:S02]  /*2dd0*/  IADD3 R25, R0, 0x11, RZ ;  /* 0x0000001100197810 */ /* 0x000fe40007ffe0ff */
[----:B------:R-:W-:Y:S01]  /*2de0*/  ISETP.GE.AND P6, PT, R24, R36, PT ;  /* 0x000000241800720c */ /* 0x000fe20003fc6270 */
[----:B------:R-:W-:Y:S01]  /*2df0*/  HMMA.16816.F32.BF16 R48, R8, R26, R48 ;  /* 0x0000001a0830723c */ /* 0x000fe20000041830 */
[----:B------:R-:W-:Y:S02]  /*2e00*/  IADD3 R2, R0, 0x21, RZ ;  /* 0x0000002100027810 */ /* 0x000fe40007ffe0ff */
[----:B------:R-:W-:Y:S02]  /*2e10*/  FSEL R58, R58, -INF , !P0 ;  /* 0xff8000003a3a7808 */ /* 0x000fe40004000000 */
[----:B------:R-:W-:-:S02]  /*2e20*/  FSEL R56, R56, -INF , !P0 ;  /* 0xff80000038387808 */ /* 0x000fc40004000000 */
[----:B------:R-:W-:Y:S01]  /*2e30*/  FSEL R140, R22, -INF , !P0 ;  /* 0xff800000168c7808 */ /* 0x000fe20004000000 */
[C---:B-1----:R-:W-:Y:S01]  /*2e40*/  HMMA.16816.F32.BF16 R32, R4.reuse, R12, R112 ;  /* 0x0000000c0420723c */ /* 0x042fe20000041870 */
[----:B------:R-:W-:Y:S02]  /*2e50*/  FSEL R137, R20, -INF , !P0 ;  /* 0xff80000014897808 */ /* 0x000fe40004000000 */
[-C--:B------:R-:W-:Y:S02]  /*2e60*/  ISETP.GE.AND P3, PT, R25, R36.reuse, PT ;  /* 0x000000241900720c */ /* 0x080fe40003f66270 */
[----:B------:R-:W-:Y:S02]  /*2e70*/  ISETP.GE.AND P0, PT, R2, R36, PT ;  /* 0x000000240200720c */ /* 0x000fe40003f06270 */
[----:B------:R-:W-:Y:S01]  /*2e80*/  FSEL R139, R23, -INF , !P6 ;  /* 0xff800000178b7808 */ /* 0x000fe20007000000 */
[----:B------:R-:W-:Y:S01]  /*2e90*/  HMMA.16816.F32.BF16 R28, R4, R14, R120 ;  /* 0x0000000e041c723c */ /* 0x000fe20000041878 */
[----:B------:R-:W-:-:S02]  /*2ea0*/  FSEL R138, R21, -INF , !P6 ;  /* 0xff800000158a7808 */ /* 0x000fc40007000000 */
[----:B------:R-:W-:Y:S02]  /*2eb0*/  IADD3 R2, R0, 0x28, RZ ;  /* 0x0000002800027810 */ /* 0x000fe40007ffe0ff */
[----:B------:R-:W-:Y:S02]  /*2ec0*/  FSEL R59, R59, -INF , !P6 ;  /* 0xff8000003b3b7808 */ /* 0x000fe40007000000 */
[----:B------:R-:W-:Y:S01]  /*2ed0*/  FSEL R57, R57, -INF , !P6 ;  /* 0xff80000039397808 */ /* 0x000fe20007000000 */
[----:B----4-:R-:W-:Y:S01]  /*2ee0*/  HMMA.16816.F32.BF16 R24, R4, R16, R124 ;  /* 0x000000100418723c */ /* 0x010fe2000004187c */
[----:B------:R-:W-:Y:S02]  /*2ef0*/  ISETP.GE.AND P6, PT, R2, R36, PT ;  /* 0x000000240200720c */ /* 0x000fe40003fc6270 */
[----:B------:R-:W-:Y:S02]  /*2f00*/  IADD3 R2, R0, 0x29, RZ ;  /* 0x0000002900027810 */ /* 0x000fe40007ffe0ff */
[----:B------:R-:W-:-:S02]  /*2f10*/  FSEL R156, R46, -INF , !P4 ;  /* 0xff8000002e9c7808 */ /* 0x000fc40006000000 */
[----:B------:R-:W-:Y:S01]  /*2f20*/  FSEL R46, R42, -INF , !P4 ;  /* 0xff8000002a2e7808 */ /* 0x000fe20006000000 */
[----:B------:R-:W-:Y:S01]  /*2f30*/  HMMA.16816.F32.BF16 R20, R4, R18, R116 ;  /* 0x000000120414723c */ /* 0x000fe20000041874 */
        /* <DEDUP_REMOVED lines=14> */
[C---:B------:R-:W-:Y:S01]  /*3020*/  HMMA.16816.F32.BF16 R12, R8.reuse, R14, R92 ;  /* 0x0000000e080c723c */ /* 0x040fe2000004185c */
        /* <DEDUP_REMOVED lines=8> */
[----:B------:R-:W-:Y:S02]  /*30b0*/  FSEL R143, R49, -INF , !P1 ;  /* 0xff800000318f7808 */ /* 0x000fe40004800000 */
[----:B------:R-:W-:Y:S02]  /*30c0*/  ISETP.GE.AND P1, PT, R2, R36, PT ;  /* 0x000000240200720c */ /* 0x000fe40003f26270 */
[----:B------:R-:W-:Y:S02]  /*30d0*/  FSEL R2, R7, -INF , !P2 ;  /* 0xff80000007027808 */ /* 0x000fe40005000000 */
[----:B------:R-:W-:-:S02]  /*30e0*/  FSEL R238, R54, -INF , !P5 ;  /* 0xff80000036ee7808 */ /* 0x000fc40006800000 */
[----:B------:R-:W-:Y:S01]  /*30f0*/  FSEL R161, R34, -INF , !P5 ;  /* 0xff80000022a17808 */ /* 0x000fe20006800000 */
[----:B------:R1:W-:Y:S01]  /*3100*/  STL [R1], R2 ;  /* 0x0000000201007387 */ /* 0x0003e20000100800 */
[----:B------:R-:W-:Y:S02]  /*3110*/  FSEL R158, R32, -INF , !P5 ;  /* 0xff800000209e7808 */ /* 0x000fe40006800000 */
[----:B------:R-:W-:Y:S02]  /*3120*/  FSEL R233, R52, -INF , !P5 ;  /* 0xff80000034e97808 */ /* 0x000fe40006800000 */
[----:B------:R-:W-:Y:S02]  /*3130*/  ISETP.GE.AND P5, PT, R36, 0x41, PT ;  /* 0x000000412400780c */ /* 0x000fe40003fa6270 */
[----:B------:R-:W-:Y:S02]  /*3140*/  IADD3 R0, R0, 0x39, RZ ;  /* 0x0000003900007810 */ /* 0x000fe40007ffe0ff */
        /* <DEDUP_REMOVED lines=31> */
[----:B-1----:R-:W-:Y:S01]  /*3340*/  LEA.HI.SX32 R4, R166, 0xfffffffe, 0x1a ;  /* 0xfffffffea6047811 */ /* 0x002fe200078fd2ff */
        /* <DEDUP_REMOVED lines=56> */
.L_x_336:
[----:B------:R-:W-:Y:S05]  /*36d0*/  BSYNC B0 ;  /* 0x0000000000007941 */ /* 0x000fea0003800000 */
.L_x_335:
[----:B------:R-:W0:Y:S02]  /*36e0*/  LDGDEPBAR ;  /* 0x00000000000079af */ /* 0x000e240000000000 */
.L_x_334:
[----:B-1----:R-:W-:Y:S01]  /*36f0*/  FMNMX.FTZ R2, R64, R39, !PT ;  /* 0x0000002740027209 */ /* 0x002fe20007810000 */
[----:B------:R-:W-:Y:S01]  /*3700*/  IMAD R72, R153, 0x8, R145 ;  /* 0x0000000899487824 */ /* 0x000fe200078e0291 */
[----:B------:R-:W-:Y:S01]  /*3710*/  STL [R1+0x58], R222 ;  /* 0x000058de01007387 */ /* 0x000fe20000100800 */
[----:B------:R-:W-:Y:S01]  /*3720*/  LOP3.LUT R184, R184, UR20, RZ, 0x3c, !PT ;  /* 0x00000014b8b87c12 */ /* 0x000fe2000f8e3cff */
[----:B------:R-:W-:Y:S01]  /*3730*/  UIADD3 UR12, UR21, -0x4498517b, URZ ;  /* 0xbb67ae85150c7890 */ /* 0x000fe2000fffe03f */
[----:B------:R-:W-:Y:S01]  /*3740*/  FMNMX.FTZ R2, R56, R2, !PT ;  /* 0x0000000238027209 */ /* 0x000fe20007810000 */
[----:B------:R-:W-:Y:S01]  /*3750*/  STL [R1+0x54], R221 ;  /* 0x000054dd01007387 */ /* 0x000fe20000100800 */
[----:B------:R-:W-:Y:S01]  /*3760*/  IADD3 R5, R72, 0x4, RZ ;  /* 0x0000000448057810 */ /* 0x000fe20007ffe0ff */
[----:B------:R-:W-:Y:S01]  /*3770*/  IMAD.SHL.U32 R21, R37, 0x2, RZ ;  /* 0x0000000225157824 */ /* 0x000fe200078e00ff */
[----:B------:R-:W-:Y:S01]  /*3780*/  FMNMX.FTZ R2, R57, R2, !PT ;  /* 0x0000000239027209 */ /* 0x000fe20007810000 */
[----:B------:R-:W-:Y:S01]  /*3790*/  STL [R1+0x50], R220 ;  /* 0x000050dc01007387 */ /* 0x000fe20000100800 */
[----:B------:R-:W-:-:S02]  /*37a0*/  IMAD.WIDE.U32 R144, R152, -0x2daee0ad, RZ ;  /* 0xd2511f5398907825 */ /* 0x000fc400078e00ff */
[----:B------:R-:W-:Y:S01]  /*37b0*/  FMNMX.FTZ R2, R40, R2, !PT ;  /* 0x0000000228027209 */ /* 0x000fe20007810000 */
[----:B------:R-:W-:Y:S01]  /*37c0*/  STL [R1+0x4c], R219 ;  /* 0x00004cdb01007387 */ /* 0x000fe20000100800 */
[----:B------:R-:W-:Y:S02]  /*37d0*/  IMAD.WIDE.U32 R82, R5, -0x326172a9, RZ ;  /* 0xcd9e8d5705527825 */ /* 0x000fe400078e00ff */
[----:B------:R-:W-:Y:S01]  /*37e0*/  FMNMX.FTZ R2, R41, R2, !PT ;  /* 0x0000000229027209 */ /* 0x000fe20007810000 */
[----:B------:R-:W-:Y:S03]  /*37f0*/  STL [R1+0x48], R217 ;  /* 0x000048d901007387 */ /* 0x000fe60000100800 */
[----:B------:R-:W-:Y:S01]  /*3800*/  FMNMX.FTZ R2, R60, R2, !PT ;  /* 0x000000023c027209 */ /* 0x000fe20007810000 */
[----:B------:R1:W-:Y:S03]  /*3810*/  STL [R1+0x64], R235 ;  /* 0x000064eb01007387 */ /* 0x0003e60000100800 */
[----:B------:R-:W-:Y:S01]  /*3820*/  FMNMX.FTZ R4, R61, R2, !PT ;  /* 0x000000023d047209 */ /* 0x000fe20007810000 */
[----:B------:R-:W-:Y:S01]  /*3830*/  STL [R1+0x4], R72 ;  /* 0x0000044801007387 */ /* 0x000fe20000100800 */
[----:B------:R-:W-:-:S02]  /*3840*/  FMNMX.FTZ R2, R66, R65, !PT ;  /* 0x0000004142027209 */ /* 0x000fc40007810000 */
[----:B------:R-:W-:Y:S01]  /*3850*/  FMNMX.FTZ R4, R158, R4, !PT ;  /* 0x000000049e047209 */ /* 0x000fe20007810000 */
[----:B------:R2:W-:Y:S01]  /*3860*/  STL [R1+0x44], R5 ;  /* 0x0000440501007387 */ /* 0x0005e20000100800 */
        /* <DEDUP_REMOVED lines=8> */
[----:B-1----:R-:W3:Y:S01]  /*38f0*/  LDL.LU R235, [R1] ;  /* 0x0000000001eb7983 */ /* 0x002ee20000300800 */
[----:B------:R-:W-:Y:S02]  /*3900*/  FMNMX.FTZ R2, R62, R2, !PT ;  /* 0x000000023e027209 */ /* 0x000fe40007810000 */
[----:B------:R-:W-:Y:S02]  /*3910*/  FMNMX.FTZ R4, R236, R4, !PT ;  /* 0x00000004ec047209 */ /* 0x000fe40007810000 */
[----:B------:R-:W-:-:S02]  /*3920*/  FMNMX.FTZ R2, R63, R2, !PT ;  /* 0x000000023f027209 */ /* 0x000fc40007810000 */
[----:B------:R-:W-:Y:S02]  /*3930*/  FMNMX.FTZ R4, R239, R4, !PT ;  /* 0x00000004ef047209 */ /* 0x000fe40007810000 */
[----:B------:R-:W-:Y:S02]  /*3940*/  FMNMX.FTZ R2, R161, R2, !PT ;  /* 0x00000002a1027209 */ /* 0x000fe40007810000 */
[----:B------:R-:W-:Y:S02]  /*3950*/  FMNMX.FTZ R4, R240, R4, !PT ;  /* 0x00000004f0047209 */ /* 0x000fe40007810000 */
[----:B------:R-:W-:Y:S02]  /*3960*/  FMNMX.FTZ R2, R162, R2, !PT ;  /* 0x00000002a2027209 */ /* 0x000fe40007810000 */
[----:B--2---:R-:W-:Y:S01]  /*3970*/  LOP3.LUT R5, R83, R184, RZ, 0x3c, !PT ;  /* 0x000000b853057212 */ /* 0x004fe200078e3cff */
[----:B------:R-:W1:Y:S01]  /*3980*/  SHFL.BFLY PT, R134, R4, 0x2, 0x1f ;  /* 0x0c401f0004867f89 */ /* 0x000e6200000e0000 */
[----:B------:R-:W-:-:S04]  /*3990*/  FMNMX.FTZ R2, R163, R2, !PT ;  /* 0x00000002a3027209 */ /* 0x000fc80007810000 */
[----:B------:R-:W-:-:S04]  /*39a0*/  FMNMX.FTZ R2, R185, R2, !PT ;  /* 0x00000002b9027209 */ /* 0x000fc80007810000 */
[----:B------:R-:W-:-:S04]  /*39b0*/  FMNMX.FTZ R2, R242, R2, !PT ;  /* 0x00000002f2027209 */ /* 0x000fc80007810000 */
[----:B------:R-:W-:-:S04]  /*39c0*/  FMNMX.FTZ R2, R241, R2, !PT ;  /* 0x00000002f1027209 */ /* 0x000fc80007810000 */
[----:B------:R-:W-:-:S04]  /*39d0*/  FMNMX.FTZ R2, R243, R2, !PT ;  /* 0x00000002f3027209 */ /* 0x000fc80007810000 */
[----:B------:R-:W-:Y:S01]  /*39e0*/  FMNMX.FTZ R8, R244, R2, !PT ;  /* 0x00000002f4087209 */ /* 0x000fe20007810000 */
[----:B------:R-:W-:Y:S01]  /*39f0*/  IMAD.WIDE.U32 R130, R5, -0x2daee0ad, RZ ;  /* 0xd2511f5305827825 */ /* 0x000fe200078e00ff */
[----:B-1----:R-:W-:-:S03]  /*3a00*/  FMNMX.FTZ R134, R4, R134, !PT ;  /* 0x0000008604867209 */ /* 0x002fc60007810000 */
[----:B------:R-:W1:Y:S01]  /*3a10*/  SHFL.BFLY PT, R9, R8, 0x2, 0x1f ;  /* 0x0c401f0008097f89 */ /* 0x000e6200000e0000 */
[----:B------:R-:W-:-:S03]  /*3a20*/  LOP3.LUT R4, R145, UR21, R21, 0x96, !PT ;  /* 0x0000001591047c12 */ /* 0x000fc6000f8e9615 */
[----:B------:R-:W2:Y:S01]  /*3a30*/  SHFL.BFLY PT, R10, R134, 0x1, 0x1f ;  /* 0x0c201f00860a7f89 */ /* 0x000ea200000e0000 */
[----:B------:R-:W-:Y:S01]  /*3a40*/  LOP3.LUT R2, R131, UR12, R144, 0x96, !PT ;  /* 0x0000000c83027c12 */ /* 0x000fe2000f8e9690 */
[----:B------:R-:W-:Y:S01]  /*3a50*/  UIADD3 UR13, UR20, -0x61c88647, URZ ;  /* 0x9e3779b9140d7890 */ /* 0x000fe2000fffe03f */
[----:B------:R-:W-:Y:S01]  /*3a60*/  IMAD.WIDE.U32 R22, R4, -0x326172a9, RZ ;  /* 0xcd9e8d5704167825 */ /* 0x000fe200078e00ff */
[----:B------:R-:W-:-:S03]  /*3a70*/  UIADD3 UR11, UR20, 0x3c6ef372, URZ ;  /* 0x3c6ef372140b7890 */ /* 0x000fc6000fffe03f */
[----:B------:R-:W-:Y:S01]  /*3a80*/  IMAD.WIDE.U32 R42, R2, -0x326172a9, RZ ;  /* 0xcd9e8d57022a7825 */ /* 0x000fe200078e00ff */
[----:B------:R-:W-:-:S04]  /*3a90*/  LOP3.LUT R4, R23, UR13, R82, 0x96, !PT ;  /* 0x0000000d17047c12 */ /* 0x000fc8000f8e9652 */
[----:B------:R-:W-:Y:S01]  /*3aa0*/  LOP3.LUT R6, R43, UR11, R22, 0x96, !PT ;  /* 0x0000000b2b067c12 */ /* 0x000fe2000f8e9616 */
[----:B------:R-:W-:Y:S01]  /*3ab0*/  UIADD3 UR10, UR21, 0x76cf5d0a, URZ ;  /* 0x76cf5d0a150a7890 */ /* 0x000fe2000fffe03f */
[----:B------:R-:W-:Y:S01]  /*3ac0*/  IMAD.WIDE.U32 R4, R4, -0x2daee0ad, RZ ;  /* 0xd2511f5304047825 */ /* 0x000fe200078e00ff */
[----:B------:R-:W-:-:S03]  /*3ad0*/  UIADD3 UR8, UR21, 0x32370b8f, URZ ;  /* 0x32370b8f15087890 */ /* 0x000fc6000fffe03f */
[----:B------:R-:W-:Y:S01]  /*3ae0*/  IMAD.WIDE.U32 R6, R6, -0x2daee0ad, RZ ;  /* 0xd2511f5306067825 */ /* 0x000fe200078e00ff */
[----:B-1----:R-:W-:Y:S02]  /*3af0*/  FMNMX.FTZ R8, R8, R9, !PT ;  /* 0x0000000908087209 */ /* 0x002fe40007810000 */
[----:B------:R-:W-:Y:S02]  /*3b00*/  LOP3.LUT R5, R5, UR10, R130, 0x96, !PT ;  /* 0x0000000a05057c12 */ /* 0x000fe4000f8e9682 */
[----:B------:R-:W-:Y:S01]  /*3b10*/  LOP3.LUT R2, R7, UR8, R4, 0x96, !PT ;  /* 0x0000000807027c12 */ /* 0x000fe2000f8e9604 */
[----:B------:R-:W1:Y:S01]  /*3b20*/  SHFL.BFLY PT, R9, R8, 0x1, 0x1f ;  /* 0x0c201f0008097f89 */ /* 0x000e6200000e0000 */
[----:B--2---:R-:W-:Y:S01]  /*3b30*/  FMNMX.FTZ R134, R134, R10, !PT ;  /* 0x0000000a86867209 */ /* 0x004fe20007810000 */
[----:B------:R-:W-:Y:S01]  /*3b40*/  UIADD3 UR9, UR20, -0x255992d5, URZ ;  /* 0xdaa66d2b14097890 */ /* 0x000fe2000fffe03f */
[----:B------:R-:W-:Y:S01]  /*3b50*/  IMAD.WIDE.U32 R4, R5, -0x326172a9, RZ ;  /* 0xcd9e8d5705047825 */ /* 0x000fe200078e00ff */
[----:B------:R-:W-:-:S03]  /*3b60*/  UIADD3 UR7, UR20, 0x78dde6e4, URZ ;  /* 0x78dde6e414077890 */ /* 0x000fc6000fffe03f */
[----:B------:R-:W-:Y:S01]  /*3b70*/  IMAD.WIDE.U32 R16, R2, -0x326172a9, RZ ;  /* 0xcd9e8d5702107825 */ /* 0x000fe200078e00ff */
[----:B------:R-:W-:-:S03]  /*3b80*/  FSETP.NEU.FTZ.AND P0, PT, R134, -INF , PT ;  /* 0xff8000008600780b */ /* 0x000fc60003f1d000 */
[----:B------:R-:W-:Y:S01]  /*3b90*/  FMUL.FTZ R7, R134, c[0x0][0x23c] ;  /* 0x00008f0086077a20 */ /* 0x000fe20000410000 */
[----:B------:R-:W-:Y:S02]  /*3ba0*/  LOP3.LUT R5, R5, UR9, R42, 0x96, !PT ;  /* 0x0000000905057c12 */ /* 0x000fe4000f8e962a */
[----:B------:R-:W-:Y:S02]  /*3bb0*/  LOP3.LUT R2, R17, UR7, R4, 0x96, !PT ;  /* 0x0000000711027c12 */ /* 0x000fe4000f8e9604 */
[----:B------:R-:W-:Y:S01]  /*3bc0*/  FSEL R20, R7, RZ, P0 ;  /* 0x000000ff07147208 */ /* 0x000fe20000000000 */
[----:B------:R-:W-:Y:S01]  /*3bd0*/  UIADD3 UR6, UR21, -0x126145ec, URZ ;  /* 0xed9eba1415067890 */ /* 0x000fe2000fffe03f */
[----:B------:R-:W-:Y:S01]  /*3be0*/  IMAD.WIDE.U32 R4, R5, -0x2daee0ad, RZ ;  /* 0xd2511f5305047825 */ /* 0x000fe200078e00ff */
[----:B------:R-:W-:-:S03]  /*3bf0*/  UIADD3 UR4, UR21, -0x56f99767, URZ ;  /* 0xa906689915047890 */ /* 0x000fc6000fffe03f */
[----:B------:R-:W-:Y:S01]  /*3c00*/  IMAD.WIDE.U32 R18, R2, -0x2daee0ad, RZ ;  /* 0xd2511f5302127825 */ /* 0x000fe200078e00ff */
[----:B------:R-:W-:-:S03]  /*3c10*/  LOP3.LUT R6, R5, UR6, R6, 0x96, !PT ;  /* 0x0000000605067c12 */ /* 0x000fc6000f8e9606 */
[----:B------:R-:W-:Y:S01]  /*3c20*/  FFMA.FTZ R2, R64, c[0x0][0x23c], -R20 ;  /* 0x00008f0040027a23 */ /* 0x000fe20000010814 */
[----:B------:R-:W-:-:S03]  /*3c30*/  LOP3.LUT R4, R19, UR4, R4, 0x96, !PT ;  /* 0x0000000413047c12 */ /* 0x000fc6000f8e9604 */
[----:B------:R2:W-:Y:S01]  /*3c40*/  MUFU.EX2 R219, R2 ;  /* 0x0000000200db7308 */ /* 0x0005e20000000800 */
[----:B------:R-:W-:Y:S01]  /*3c50*/  UIADD3 UR15, UR20, -0x4ab325aa, URZ ;  /* 0xb54cda56140f7890 */ /* 0x000fe2000fffe03f */
[----:B------:R-:W-:-:S04]  /*3c60*/  IMAD.WIDE.U32 R14, R6, -0x326172a9, RZ ;  /* 0xcd9e8d57060e7825 */ /* 0x000fc800078e00ff */
[----:B------:R-:W-:-:S04]  /*3c70*/  IMAD.WIDE.U32 R4, R4, -0x326172a9, RZ ;  /* 0xcd9e8d5704047825 */ /* 0x000fc800078e00ff */
[----:B--2---:R-:W-:-:S04]  /*3c80*/  FFMA.FTZ R2, R39, c[0x0][0x23c], -R20 ;  /* 0x00008f0027027a23 */ /* 0x004fc80000010814 */
[----:B------:R1:W-:Y:S01]  /*3c90*/  MUFU.EX2 R220, R2 ;  /* 0x0000000200dc7308 */ /* 0x0003e20000000800 */
[----:B------:R-:W-:Y:S02]  /*3ca0*/  LOP3.LUT R6, R5, UR15, R14, 0x96, !PT ;  /* 0x0000000f05067c12 */ /* 0x000fe4000f8e960e */
[C---:B------:R-:W-:Y:S02]  /*3cb0*/  LOP3.LUT R5, R4.reuse, 0xffff, RZ, 0xc0, !PT ;  /* 0x0000ffff04057812 */ /* 0x040fe400078ec0ff */
[----:B------:R-:W-:Y:S02]  /*3cc0*/  LOP3.LUT R13, R4, 0xff, RZ, 0xc0, !PT ;  /* 0x000000ff040d7812 */ /* 0x000fe400078ec0ff */
[--C-:B------:R-:W-:Y:S02]  /*3cd0*/  SHF.R.U32.HI R12, RZ, 0x18, R4.reuse ;  /* 0x00000018ff0c7819 */ /* 0x100fe40000011604 */
[----:B-1----:R-:W-:Y:S02]  /*3ce0*/  FMNMX.FTZ R2, R8, R9, !PT ;  /* 0x0000000908027209 */ /* 0x002fe40007810000 */
[----:B------:R-:W-:-:S02]  /*3cf0*/  SHF.R.U32.HI R8, RZ, 0x10, R4 ;  /* 0x00000010ff087819 */ /* 0x000fc40000011604 */
[C---:B------:R-:W-:Y:S01]  /*3d00*/  FSETP.NEU.FTZ.AND P0, PT, R2.reuse, -INF , PT ;  /* 0xff8000000200780b */ /* 0x040fe20003f1d000 */
[----:B------:R-:W-:Y:S01]  /*3d10*/  FMUL.FTZ R4, R2, c[0x0][0x23c] ;  /* 0x00008f0002047a20 */ /* 0x000fe20000410000 */
[----:B------:R-:W-:Y:S01]  /*3d20*/  SHF.R.U32.HI R11, RZ, 0x8, R5 ;  /* 0x00000008ff0b7819 */ /* 0x000fe20000011605 */
[----:B------:R-:W-:Y:S01]  /*3d30*/  FFMA.FTZ R5, R57, c[0x0][0x23c], -R20 ;  /* 0x00008f0039057a23 */ /* 0x000fe20000010814 */
[----:B------:R-:W-:Y:S02]  /*3d40*/  LOP3.LUT R10, R8, 0xff, RZ, 0xc0, !PT ;  /* 0x000000ff080a7812 */ /* 0x000fe400078ec0ff */
[----:B------:R-:W-:Y:S02]  /*3d50*/  LOP3.LUT R8, R6, 0xffff, RZ, 0xc0, !PT ;  /* 0x0000ffff06087812 */ /* 0x000fe400078ec0ff */
[----:B------:R-:W-:Y:S02]  /*3d60*/  FSEL R19, R4, RZ, P0 ;  /* 0x000000ff04137208 */ /* 0x000fe40000000000 */
[----:B------:R-:W-:Y:S01]  /*3d70*/  SHF.R.U32.HI R4, RZ, 0x10, R6 ;  /* 0x00000010ff047819 */ /* 0x000fe20000011606 */
[----:B------:R-:W-:Y:S01]  /*3d80*/  FFMA.FTZ R7, R56, c[0x0][0x23c], -R20 ;  /* 0x00008f0038077a23 */ /* 0x000fe20000010814 */
[----:B------:R1:W-:Y:S01]  /*3d90*/  MUFU.EX2 R153, R5 ;  /* 0x0000000500997308 */ /* 0x0003e20000000800 */
[----:B------:R-:W-:-:S02]  /*3da0*/  LOP3.LUT R9, R6, 0xff, RZ, 0xc0, !PT ;  /* 0x000000ff06097812 */ /* 0x000fc400078ec0ff */
[----:B------:R-:W-:Y:S02]  /*3db0*/  SHF.R.U32.HI R6, RZ, 0x18, R6 ;  /* 0x00000018ff067819 */ /* 0x000fe40000011606 */
[----:B------:R-:W-:-:S03]  /*3dc0*/  LOP3.LUT R4, R4, 0xff, RZ, 0xc0, !PT ;  /* 0x000000ff04047812 */ /* 0x000fc600078ec0ff */
[----:B------:R2:W4:Y:S01]  /*3dd0*/  MUFU.EX2 R177, R7 ;  /* 0x0000000700b17308 */ /* 0x0005220000000800 */
[----:B------:R-:W-:Y:S01]  /*3de0*/  IMAD.SHL.U32 R216, R0, 0x2, RZ ;  /* 0x0000000200d87824 */ /* 0x000fe200078e00ff */
[----:B-1----:R-:W-:Y:S02]  /*3df0*/  SHF.R.U32.HI R5, RZ, 0x8, R8 ;  /* 0x00000008ff057819 */ /* 0x002fe40000011608 */
[----:B------:R-:W-:Y:S01]  /*3e00*/  FMNMX.FTZ R0, R141, R142, !PT ;  /* 0x0000008e8d007209 */ /* 0x000fe20007810000 */
[----:B--2---:R-:W-:Y:S01]  /*3e10*/  FFMA.FTZ R7, R58, c[0x0][0x23c], -R19 ;  /* 0x00008f003a077a23 */ /* 0x004fe20000010813 */
[----:B------:R-:W-:Y:S01]  /*3e20*/  PRMT R9, R9, 0x5410, R5 ;  /* 0x0000541009097816 */ /* 0x000fe20000000005 */
[----:B------:R-:W-:Y:S01]  /*3e30*/  FFMA.FTZ R5, R59, c[0x0][0x23c], -R19 ;  /* 0x00008f003b057a23 */ /* 0x000fe20000010813 */
[----:B------:R-:W-:Y:S01]  /*3e40*/  PRMT R8, R4, 0x5410, R6 ;  /* 0x0000541004087816 */ /* 0x000fe20000000006 */
[----:B------:R-:W-:Y:S01]  /*3e50*/  IMAD R152, R245, 0x10000, R245 ;  /* 0x00010000f5987824 */ /* 0x000fe200078e02f5 */
[----:B------:R-:W-:Y:S01]  /*3e60*/  FMNMX.FTZ R4, R133, R132, !PT ;  /* 0x0000008485047209 */ /* 0x000fe20007810000 */
[----:B------:R-:W-:Y:S01]  /*3e70*/  MUFU.EX2 R178, R7 ;  /* 0x0000000700b27308 */ /* 0x000fe20000000800 */
[----:B------:R-:W-:Y:S01]  /*3e80*/  PRMT R11, R13, 0x5410, R11 ;  /* 0x000054100d0b7816 */ /* 0x000fe2000000000b */
[----:B------:R-:W-:Y:S01]  /*3e90*/  IMAD R218, R3, 0x2, R216 ;  /* 0x0000000203da7824 */ /* 0x000fe200078e02d8 */
[----:B------:R-:W-:Y:S01]  /*3ea0*/  PRMT R10, R10, 0x5410, R12 ;  /* 0x000054100a0a7816 */ /* 0x000fe2000000000c */
[----:B------:R-:W-:Y:S01]  /*3eb0*/  UIADD3 UR5, UR20, 0x1715609d, URZ ;  /* 0x1715609d14057890 */ /* 0x000fe2000fffe03f */
[----:B------:R-:W-:Y:S03]  /*3ec0*/  LDSM.16.MT88.4 R76, [R216+0x9000] ;  /* 0x00900000d84c783b */ /* 0x000fe60000004200 */
[----:B------:R1:W2:Y:S01]  /*3ed0*/  MUFU.EX2 R154, R5 ;  /* 0x00000005009a7308 */ /* 0x0002a20000000800 */
[----:B----4-:R-:W-:Y:S01]  /*3ee0*/  F2FP.BF16.PACK_AB R3, R153, R177 ;  /* 0x000000b19903723e */ /* 0x010fe200000010ff */
[----:B------:R-:W-:Y:S01]  /*3ef0*/  UIADD3 UR14, UR21, 0x646e171e, URZ ;  /* 0x646e171e150e7890 */ /* 0x000fe2000fffe03f */
[----:B------:R-:W-:Y:S04]  /*3f00*/  LDSM.16.MT88.4 R84, [R218+0x9000] ;  /* 0x00900000da54783b */ /* 0x000fe80000004200 */
[----:B------:R-:W-:Y:S04]  /*3f10*/  LDSM.16.MT88.4 R88, [R216+0xa000] ;  /* 0x00a00000d858783b */ /* 0x000fe80000004200 */
[----:B------:R-:W-:Y:S04]  /*3f20*/  LDSM.16.MT88.4 R96, [R218+0xa000] ;  /* 0x00a00000da60783b */ /* 0x000fe80000004200 */
[----:B------:R-:W-:Y:S01]  /*3f30*/  LDSM.16.MT88.4 R92, [R216+0xb000] ;  /* 0x00b00000d85c783b */ /* 0x000fe20000004200 */
[----:B-1----:R-:W-:-:S02]  /*3f40*/  FMNMX.FTZ R5, R137, R4, !PT ;  /* 0x0000000489057209 */ /* 0x002fc40007810000 */
[----:B------:R-:W-:Y:S01]  /*3f50*/  FMNMX.FTZ R4, R140, R0, !PT ;  /* 0x000000008c047209 */ /* 0x000fe20007810000 */
[--C-:B------:R-:W-:Y:S01]  /*3f60*/  FFMA.FTZ R0, R66, c[0x0][0x23c], -R19.reuse ;  /* 0x00008f0042007a23 */ /* 0x100fe20000010813 */
[----:B------:R-:W-:Y:S01]  /*3f70*/  FMNMX.FTZ R7, R138, R5, !PT ;  /* 0x000000058a077209 */ /* 0x000fe20007810000 */
[----:B------:R-:W-:Y:S01]  /*3f80*/  LDSM.16.MT88.4 R100, [R218+0xb000] ;  /* 0x00b00000da64783b */ /* 0x000fe20000004200 */
[----:B------:R-:W-:Y:S01]  /*3f90*/  FMNMX.FTZ R5, R139, R4, !PT ;  /* 0x000000048b057209 */ /* 0x000fe20007810000 */
[----:B------:R-:W-:Y:S01]  /*3fa0*/  FFMA.FTZ R4, R65, c[0x0][0x23c], -R19 ;  /* 0x00008f0041047a23 */ /* 0x000fe20000010813 */
[----:B------:R1:W-:Y:S01]  /*3fb0*/  MUFU.EX2 R245, R0 ;  /* 0x0000000000f57308 */ /* 0x0003e20000000800 */
[----:B------:R-:W-:Y:S01]  /*3fc0*/  FMNMX.FTZ R7, R150, R7, !PT ;  /* 0x0000000796077209 */ /* 0x000fe20007810000 */
[----:B------:R-:W-:Y:S01]  /*3fd0*/  IMAD.WIDE.U32 R80, R72, -0x326172a9, RZ ;  /* 0xcd9e8d5748507825 */ /* 0x000fe200078e00ff */
[----:B------:R-:W-:Y:S04]  /*3fe0*/  LDSM.16.MT88.4 R112, [R216+0x9400] ;  /* 0x00940000d870783b */ /* 0x000fe80000004200 */
[----:B------:R-:W-:Y:S01]  /*3ff0*/  STL [R1+0x5c], R134 ;  /* 0x00005c8601007387 */ /* 0x000fe20000100800 */
[----:B------:R4:W2:Y:S03]  /*4000*/  MUFU.EX2 R217, R4 ;  /* 0x0000000400d97308 */ /* 0x0008a60000000800 */
[----:B------:R-:W-:Y:S04]  /*4010*/  LDSM.16.MT88.4 R120, [R218+0x9400] ;  /* 0x00940000da78783b */ /* 0x000fe80000004200 */
[----:B------:R-:W-:Y:S01]  /*4020*/  LDSM.16.MT88.4 R104, [R216+0xa400] ;  /* 0x00a40000d868783b */ /* 0x000fe20000004200 */
[----:B-1----:R-:W-:-:S03]  /*4030*/  HSET2.LE.AND R0, R11, R152, PT ;  /* 0x000000980b007233 */ /* 0x002fc60003803000 */
[----:B------:R-:W-:Y:S02]  /*4040*/  LDSM.16.MT88.4 R116, [R218+0xa400] ;  /* 0x00a40000da74783b */ /* 0x000fe40000004200 */
[----:B------:R-:W-:Y:S02]  /*4050*/  LOP3.LUT R6, R0, R3, RZ, 0xc0, !PT ;  /* 0x0000000300067212 */ /* 0x000fe400078ec0ff */
[----:B------:R-:W-:Y:S01]  /*4060*/  LDSM.16.MT88.4 R108, [R216+0xb400] ;  /* 0x00b40000d86c783b */ /* 0x000fe20000004200 */
[----:B----4-:R-:W-:Y:S01]  /*4070*/  FMNMX.FTZ R4, R156, R5, !PT ;  /* 0x000000059c047209 */ /* 0x010fe20007810000 */
[----:B------:R-:W-:Y:S01]  /*4080*/  HSET2.LE.AND R0, R10, R152, PT ;  /* 0x000000980a007233 */ /* 0x000fe20003803000 */
[----:B------:R-:W-:Y:S01]  /*4090*/  FMNMX.FTZ R5, R148, R7, !PT ;  /* 0x0000000794057209 */ /* 0x000fe20007810000 */
[----:B------:R-:W-:Y:S01]  /*40a0*/  LDSM.16.MT88.4 R124, [R218+0xb400] ;  /* 0x00b40000da7c783b */ /* 0x000fe20000004200 */
[----:B--2---:R-:W-:Y:S02]  /*40b0*/  F2FP.BF16.PACK_AB R3, R154, R178 ;  /* 0x000000b29a03723e */ /* 0x004fe400000010ff */
[----:B------:R-:W-:-:S02]  /*40c0*/  FMNMX.FTZ R4, R151, R4, !PT ;  /* 0x0000000497047209 */ /* 0x000fc40007810000 */
[----:B------:R-:W-:Y:S02]  /*40d0*/  FMNMX.FTZ R5, R146, R5, !PT ;  /* 0x0000000592057209 */ /* 0x000fe40007810000 */
[----:B------:R-:W-:Y:S01]  /*40e0*/  LOP3.LUT R7, R0, R3, RZ, 0xc0, !PT ;  /* 0x0000000300077212 */ /* 0x000fe200078ec0ff */
[----:B------:R-:W-:Y:S01]  /*40f0*/  HSET2.LE.AND R0, R9, R152, PT ;  /* 0x0000009809007233 */ /* 0x000fe20003803000 */
[----:B------:R-:W-:Y:S02]  /*4100*/  FMNMX.FTZ R4, R149, R4, !PT ;  /* 0x0000000495047209 */ /* 0x000fe40007810000 */
[----:B------:R-:W-:Y:S02]  /*4110*/  F2FP.BF16.PACK_AB R3, R220, R219 ;  /* 0x000000dbdc03723e */ /* 0x000fe400000010ff */
[----:B------:R-:W-:Y:S02]  /*4120*/  FMNMX.FTZ R10, R143, R5, !PT ;  /* 0x000000058f0a7209 */ /* 0x000fe40007810000 */
[----:B------:R-:W-:-:S02]  /*4130*/  FMNMX.FTZ R9, R147, R4, !PT ;  /* 0x0000000493097209 */ /* 0x000fc40007810000 */
[----:B------:R-:W-:Y:S02]  /*4140*/  LOP3.LUT R4, R0, R3, RZ, 0xc0, !PT ;  /* 0x0000000300047212 */ /* 0x000fe400078ec0ff */
[----:B------:R-:W-:Y:S02]  /*4150*/  FMNMX.FTZ R3, R233, R10, !PT ;  /* 0x0000000ae9037209 */ /* 0x000fe40007810000 */
[----:B------:R-:W-:Y:S02]  /*4160*/  FMNMX.FTZ R0, R238, R9, !PT ;  /* 0x00000009ee007209 */ /* 0x000fe40007810000 */
[----:B------:R-:W-:Y:S02]  /*4170*/  FMNMX.FTZ R3, R234, R3, !PT ;  /* 0x00000003ea037209 */ /* 0x000fe40007810000 */
[----:B------:R-:W-:Y:S02]  /*4180*/  FMNMX.FTZ R0, R237, R0, !PT ;  /* 0x00000000ed007209 */ /* 0x000fe40007810000 */
[----:B------:R-:W-:-:S02]  /*4190*/  FMNMX.FTZ R3, R186, R3, !PT ;  /* 0x00000003ba037209 */ /* 0x000fc40007810000 */
[----:B------:R-:W-:Y:S02]  /*41a0*/  FMNMX.FTZ R0, R223, R0, !PT ;  /* 0x00000000df007209 */ /* 0x000fe40007810000 */
[----:B------:R-:W-:Y:S01]  /*41b0*/  FMNMX.FTZ R3, R187, R3, !PT ;  /* 0x00000003bb037209 */ /* 0x000fe20007810000 */
[----:B------:R-:W-:Y:S01]  /*41c0*/  HSET2.LE.AND R5, R8, R152, PT ;  /* 0x0000009808057233 */ /* 0x000fe20003803000 */
[----:B------:R-:W-:Y:S02]  /*41d0*/  FMNMX.FTZ R0, R232, R0, !PT ;  /* 0x00000000e8007209 */ /* 0x000fe40007810000 */
[----:B------:R-:W-:Y:S02]  /*41e0*/  F2FP.BF16.PACK_AB R8, R217, R245 ;  /* 0x000000f5d908723e */ /* 0x000fe400000010ff */
[----:B------:R-:W-:Y:S02]  /*41f0*/  FMNMX.FTZ R3, R246, R3, !PT ;  /* 0x00000003f6037209 */ /* 0x000fe40007810000 */
[----:B------:R-:W-:-:S02]  /*4200*/  FMNMX.FTZ R0, R251, R0, !PT ;  /* 0x00000000fb007209 */ /* 0x000fc40007810000 */
[----:B------:R-:W-:Y:S01]  /*4210*/  LOP3.LUT R5, R5, R8, RZ, 0xc0, !PT ;  /* 0x0000000805057212 */ /* 0x000fe200078ec0ff */
[----:B------:R-:W-:Y:S01]  /*4220*/  FFMA.FTZ R8, R40, c[0x0][0x23c], -R20 ;  /* 0x00008f0028087a23 */ /* 0x000fe20000010814 */
[----:B------:R-:W-:-:S03]  /*4230*/  FMNMX.FTZ R3, R248, R3, !PT ;  /* 0x00000003f8037209 */ /* 0x000fc60007810000 */
[----:B------:R1:W-:Y:S01]  /*4240*/  MUFU.EX2 R175, R8 ;  /* 0x0000000800af7308 */ /* 0x0003e20000000800 */
[----:B------:R-:W-:-:S04]  /*4250*/  FMNMX.FTZ R3, R247, R3, !PT ;  /* 0x00000003f7037209 */ /* 0x000fc80007810000 */
[----:B------:R-:W-:Y:S02]  /*4260*/  FMNMX.FTZ R10, R249, R3, !PT ;  /* 0x00000003f90a7209 */ /* 0x000fe40007810000 */
[----:B---3--:R-:W-:-:S04]  /*4270*/  FMNMX.FTZ R0, R235, R0, !PT ;  /* 0x00000000eb007209 */ /* 0x008fc80007810000 */
[----:B-1----:R-:W-:Y:S01]  /*4280*/  FMNMX.FTZ R8, R250, R0, !PT ;  /* 0x00000000fa087209 */ /* 0x002fe20007810000 */
[----:B------:R-:W-:-:S03]  /*4290*/  FFMA.FTZ R0, R41, c[0x0][0x23c], -R20 ;  /* 0x00008f0029007a23 */ /* 0x000fc60000010814 */
[----:B------:R-:W-:Y:S01]  /*42a0*/  FMNMX.FTZ R3, R252, R8, !PT ;  /* 0x00000008fc037209 */ /* 0x000fe20007810000 */
[----:B------:R1:W-:Y:S01]  /*42b0*/  MUFU.EX2 R166, R0 ;  /* 0x0000000000a67308 */ /* 0x0003e20000000800 */
[----:B------:R-:W-:Y:S01]  /*42c0*/  FFMA.FTZ R11, R60, c[0x0][0x23c], -R20 ;  /* 0x00008f003c0b7a23 */ /* 0x000fe20000010814 */
[----:B-1----:R-:W-:Y:S02]  /*42d0*/  LOP3.LUT R0, R15, UR5, R16, 0x96, !PT ;  /* 0x000000050f007c12 */ /* 0x002fe4000f8e9610 */
[----:B------:R-:W1:Y:S04]  /*42e0*/  SHFL.BFLY PT, R15, R10, 0x2, 0x1f ;  /* 0x0c401f000a0f7f89 */ /* 0x000e6800000e0000 */
[----:B------:R-:W2:Y:S01]  /*42f0*/  SHFL.BFLY PT, R16, R3, 0x2, 0x1f ;  /* 0x0c401f0003107f89 */ /* 0x000ea200000e0000 */
[----:B------:R-:W-:Y:S01]  /*4300*/  IMAD.WIDE.U32 R8, R0, -0x2daee0ad, RZ ;  /* 0xd2511f5300087825 */ /* 0x000fe200078e00ff */
[----:B------:R3:W-:Y:S03]  /*4310*/  MUFU.EX2 R174, R11 ;  /* 0x0000000b00ae7308 */ /* 0x0007e60000000800 */
[----:B------:R-:W-:Y:S01]  /*4320*/  FFMA.FTZ R12, R61, c[0x0][0x23c], -R20 ;  /* 0x00008f003d0c7a23 */ /* 0x000fe20000010814 */
[----:B------:R-:W-:-:S02]  /*4330*/  LOP3.LUT R0, R8, 0xffff, RZ, 0xc0, !PT ;  /* 0x0000ffff08007812 */ /* 0x000fc400078ec0ff */
[----:B------:R-:W-:Y:S02]  /*4340*/  LOP3.LUT R14, R8, 0xff, RZ, 0xc0, !PT ;  /* 0x000000ff080e7812 */ /* 0x000fe400078ec0ff */
[----:B------:R4:W1:Y:S01]  /*4350*/  MUFU.EX2 R172, R12 ;  /* 0x0000000c00ac7308 */ /* 0x0008620000000800 */
[--C-:B------:R-:W-:Y:S02]  /*4360*/  SHF.R.U32.HI R13, RZ, 0x18, R8.reuse ;  /* 0x00000018ff0d7819 */ /* 0x100fe40000011608 */
[----:B---3--:R-:W-:-:S04]  /*4370*/  SHF.R.U32.HI R11, RZ, 0x10, R8 ;  /* 0x00000010ff0b7819 */ /* 0x008fc80000011608 */
[----:B------:R-:W-:Y:S01]  /*4380*/  LOP3.LUT R8, R11, 0xff, RZ, 0xc0, !PT ;  /* 0x000000ff0b087812 */ /* 0x000fe200078ec0ff */
[----:B------:R-:W-:Y:S01]  /*4390*/  FFMA.FTZ R11, R46, c[0x0][0x23c], -R19 ;  /* 0x00008f002e0b7a23 */ /* 0x000fe20000010813 */
[----:B----4-:R-:W-:Y:S02]  /*43a0*/  SHF.R.U32.HI R12, RZ, 0x8, R0 ;  /* 0x00000008ff0c7819 */ /* 0x010fe40000011600 */
[----:B------:R-:W-:Y:S01]  /*43b0*/  LOP3.LUT R0, R9, UR14, R18, 0x96, !PT ;  /* 0x0000000e09007c12 */ /* 0x000fe2000f8e9612 */
[----:B------:R3:W-:Y:S01]  /*43c0*/  MUFU.EX2 R167, R11 ;  /* 0x0000000b00a77308 */ /* 0x0007e20000000800 */
[----:B------:R-:W-:Y:S02]  /*43d0*/  PRMT R12, R14, 0x5410, R12 ;  /* 0x000054100e0c7816 */ /* 0x000fe4000000000c */
[----:B------:R-:W-:Y:S02]  /*43e0*/  PRMT R17, R8, 0x5410, R13 ;  /* 0x0000541008117816 */ /* 0x000fe4000000000d */
[----:B------:R-:W-:-:S02]  /*43f0*/  LOP3.LUT R8, R0, 0xffff, RZ, 0xc0, !PT ;  /* 0x0000ffff00087812 */ /* 0x000fc400078ec0ff */
[----:B-1----:R-:W-:Y:S02]  /*4400*/  FMNMX.FTZ R14, R10, R15, !PT ;  /* 0x0000000f0a0e7209 */ /* 0x002fe40007810000 */
[----:B--2---:R-:W-:Y:S01]  /*4410*/  FMNMX.FTZ R16, R3, R16, !PT ;  /* 0x0000001003107209 */ /* 0x004fe20007810000 */
[--C-:B------:R-:W-:Y:S01]  /*4420*/  FFMA.FTZ R3, R63, c[0x0][0x23c], -R19.reuse ;  /* 0x00008f003f037a23 */ /* 0x100fe20000010813 */
[----:B------:R-:W-:Y:S01]  /*4430*/  LOP3.LUT R9, R0, 0xff, RZ, 0xc0, !PT ;  /* 0x000000ff00097812 */ /* 0x000fe200078ec0ff */
[----:B------:R-:W1:Y:S01]  /*4440*/  SHFL.BFLY PT, R15, R14, 0x1, 0x1f ;  /* 0x0c201f000e0f7f89 */ /* 0x000e6200000e0000 */
[----:B------:R-:W-:Y:S01]  /*4450*/  SHF.R.U32.HI R8, RZ, 0x8, R8 ;  /* 0x00000008ff087819 */ /* 0x000fe20000011608 */
[----:B---3--:R-:W-:Y:S01]  /*4460*/  FFMA.FTZ R11, R62, c[0x0][0x23c], -R19 ;  /* 0x00008f003e0b7a23 */ /* 0x008fe20000010813 */
[----:B------:R2:W-:Y:S08]  /*4470*/  MUFU.EX2 R164, R3 ;  /* 0x0000000300a47308 */ /* 0x0005f00000000800 */
[----:B------:R3:W4:Y:S01]  /*4480*/  MUFU.EX2 R173, R11 ;  /* 0x0000000b00ad7308 */ /* 0x0007220000000800 */
[----:B------:R-:W-:-:S02]  /*4490*/  SHF.R.U32.HI R10, RZ, 0x18, R0 ;  /* 0x00000018ff0a7819 */ /* 0x000fc40000011600 */
[----:B--2---:R-:W-:Y:S01]  /*44a0*/  SHF.R.U32.HI R3, RZ, 0x10, R0 ;  /* 0x00000010ff037819 */ /* 0x004fe20000011600 */
[----:B------:R-:W-:Y:S01]  /*44b0*/  HSET2.LE.AND R0, R12, R152, PT ;  /* 0x000000980c007233 */ /* 0x000fe20003803000 */
[----:B---3--:R-:W-:Y:S01]  /*44c0*/  PRMT R11, R9, 0x5410, R8 ;  /* 0x00005410090b7816 */ /* 0x008fe20000000008 */
[----:B------:R-:W-:Y:S01]  /*44d0*/  FFMA.FTZ R9, R67, c[0x0][0x23c], -R19 ;  /* 0x00008f0043097a23 */ /* 0x000fe20000010813 */
[----:B------:R-:W-:-:S03]  /*44e0*/  LOP3.LUT R8, R3, 0xff, RZ, 0xc0, !PT ;  /* 0x000000ff03087812 */ /* 0x000fc600078ec0ff */
[----:B------:R2:W3:Y:S01]  /*44f0*/  MUFU.EX2 R165, R9 ;  /* 0x0000000900a57308 */ /* 0x0004e20000000800 */
[----:B------:R-:W-:Y:S02]  /*4500*/  F2FP.BF16.PACK_AB R3, R172, R174 ;  /* 0x000000aeac03723e */ /* 0x000fe400000010ff */
[----:B------:R-:W-:Y:S02]  /*4510*/  LOP3.LUT R13, R81, R184, RZ, 0x3c, !PT ;  /* 0x000000b8510d7212 */ /* 0x000fe400078e3cff */
[----:B------:R-:W-:Y:S02]  /*4520*/  PRMT R12, R8, 0x5410, R10 ;  /* 0x00005410080c7816 */ /* 0x000fe4000000000a */
[----:B------:R-:W-:Y:S01]  /*4530*/  LOP3.LUT R10, R0, R3, RZ, 0xc0, !PT ;  /* 0x00000003000a7212 */ /* 0x000fe200078ec0ff */
[--C-:B------:R-:W-:Y:S01]  /*4540*/  HSET2.LE.AND R0, R17, R152.reuse, PT ;  /* 0x0000009811007233 */ /* 0x100fe20003803000 */
[----:B----4-:R-:W-:Y:S01]  /*4550*/  F2FP.BF16.PACK_AB R3, R164, R173 ;  /* 0x000000ada403723e */ /* 0x010fe200000010ff */
[----:B------:R-:W-:Y:S01]  /*4560*/  IMAD.WIDE.U32 R128, R13, -0x2daee0ad, RZ ;  /* 0xd2511f530d807825 */ /* 0x000fe200078e00ff */
[----:B------:R-:W-:-:S02]  /*4570*/  HSET2.LE.AND R8, R11, R152, PT ;  /* 0x000000980b087233 */ /* 0x000fc40003803000 */
[----:B------:R-:W-:Y:S01]  /*4580*/  LOP3.LUT R11, R0, R3, RZ, 0xc0, !PT ;  /* 0x00000003000b7212 */ /* 0x000fe200078ec0ff */
[----:B------:R-:W-:Y:S01]  /*4590*/  HSET2.LE.AND R0, R12, R152, PT ;  /* 0x000000980c007233 */ /* 0x000fe20003803000 */
[----:B------:R-:W-:Y:S02]  /*45a0*/  LOP3.LUT R12, R129, UR12, R144, 0x96, !PT ;  /* 0x0000000c810c7c12 */ /* 0x000fe4000f8e9690 */
[----:B--2---:R-:W-:Y:S01]  /*45b0*/  F2FP.BF16.PACK_AB R9, R166, R175 ;  /* 0x000000afa609723e */ /* 0x004fe200000010ff */
[----:B------:R-:W-:Y:S01]  /*45c0*/  HMMA.16816.F32.BF16 R24, R4, R76, RZ ;  /* 0x0000004c0418723c */ /* 0x000fe200000418ff */
[----:B---3--:R-:W-:Y:S02]  /*45d0*/  F2FP.BF16.PACK_AB R3, R165, R167 ;  /* 0x000000a7a503723e */ /* 0x008fe400000010ff */
[----:B-1----:R-:W-:Y:S01]  /*45e0*/  FMNMX.FTZ R136, R14, R15, !PT ;  /* 0x0000000f0e887209 */ /* 0x002fe20007810000 */
[----:B------:R-:W-:Y:S01]  /*45f0*/  IMAD.WIDE.U32 R40, R12, -0x326172a9, RZ ;  /* 0xcd9e8d570c287825 */ /* 0x000fe200078e00ff */
[----:B------:R-:W-:Y:S01]  /*4600*/  LOP3.LUT R8, R8, R9, RZ, 0xc0, !PT ;  /* 0x0000000908087212 */ /* 0x000fe200078ec0ff */
[----:B------:R-:W1:Y:S01]  /*4610*/  SHFL.BFLY PT, R12, R16, 0x1, 0x1f ;  /* 0x0c201f00100c7f89 */ /* 0x000e6200000e0000 */
[----:B------:R-:W-:Y:S01]  /*4620*/  LOP3.LUT R9, R0, R3, RZ, 0xc0, !PT ;  /* 0x0000000300097212 */ /* 0x000fe200078ec0ff */
[C---:B------:R-:W-:Y:S01]  /*4630*/  FMUL.FTZ R3, R136.reuse, c[0x0][0x23c] ;  /* 0x00008f0088037a20 */ /* 0x040fe20000410000 */
[----:B------:R-:W-:-:S02]  /*4640*/  FSETP.NEU.FTZ.AND P0, PT, R136, -INF , PT ;  /* 0xff8000008800780b */ /* 0x000fc40003f1d000 */
[----:B------:R-:W-:Y:S01]  /*4650*/  LOP3.LUT R0, R23, UR13, R80, 0x96, !PT ;  /* 0x0000000d17007c12 */ /* 0x000fe2000f8e9650 */
[----:B------:R-:W-:Y:S01]  /*4660*/  HMMA.16816.F32.BF16 R36, R4, R84, RZ ;  /* 0x000000540424723c */ /* 0x000fe200000418ff */
[----:B------:R-:W-:-:S07]  /*4670*/  FSEL R18, R3, RZ, P0 ;  /* 0x000000ff03127208 */ /* 0x000fce0000000000 */
[C---:B------:R-:W-:Y:S08]  /*4680*/  HMMA.16816.F32.BF16 R32, R4.reuse, R88, RZ ;  /* 0x000000580420723c */ /* 0x040ff000000418ff */
        /* <DEDUP_REMOVED lines=8> */
[----:B------:R-:W-:Y:S07]  /*4710*/  HMMA.16816.F32.BF16 R60, R4, R102, RZ ;  /* 0x00000066043c723c */ /* 0x000fee00000418ff */
[----:B------:R-:W-:Y:S01]  /*4720*/  LOP3.LUT R6, R41, UR11, R22, 0x96, !PT ;  /* 0x0000000b29067c12 */ /* 0x000fe2000f8e9616 */
[----:B------:R-:W-:-:S04]  /*4730*/  IMAD.WIDE.U32 R4, R0, -0x2daee0ad, RZ ;  /* 0xd2511f5300047825 */ /* 0x000fc800078e00ff */
[----:B------:R-:W-:Y:S01]  /*4740*/  IMAD.WIDE.U32 R6, R6, -0x2daee0ad, RZ ;  /* 0xd2511f5306067825 */ /* 0x000fe200078e00ff */
[----:B------:R-:W-:-:S03]  /*4750*/  LOP3.LUT R3, R5, UR10, R128, 0x96, !PT ;  /* 0x0000000a05037c12 */ /* 0x000fc6000f8e9680 */
[----:B------:R-:W-:-:S04]  /*4760*/  FFMA.FTZ R0, R133, c[0x0][0x23c], -R18 ;  /* 0x00008f0085007a23 */ /* 0x000fc80000010812 */
[----:B------:R2:W-:Y:S01]  /*4770*/  MUFU.EX2 R134, R0 ;  /* 0x0000000000867308 */ /* 0x0005e20000000800 */
[----:B------:R-:W-:Y:S01]  /*4780*/  HMMA.16816.F32.BF16 R228, R8, R112, R24 ;  /* 0x0000007008e4723c */ /* 0x000fe20000041818 */
[----:B-1----:R-:W-:Y:S02]  /*4790*/  FMNMX.FTZ R135, R16, R12, !PT ;  /* 0x0000000c10877209 */ /* 0x002fe40007810000 */
[----:B--2---:R-:W-:Y:S01]  /*47a0*/  LOP3.LUT R0, R7, UR8, R4, 0x96, !PT ;  /* 0x0000000807007c12 */ /* 0x004fe2000f8e9604 */
[----:B------:R-:W-:-:S04]  /*47b0*/  IMAD.WIDE.U32 R4, R3, -0x326172a9, RZ ;  /* 0xcd9e8d5703047825 */ /* 0x000fc800078e00ff */
[----:B------:R-:W-:Y:S02]  /*47c0*/  FFMA.FTZ R3, R132, c[0x0][0x23c], -R18 ;  /* 0x00008f0084037a23 */ /* 0x000fe40000010812 */
[----:B------:R-:W-:Y:S02]  /*47d0*/  IMAD.WIDE.U32 R24, R0, -0x326172a9, RZ ;  /* 0xcd9e8d5700187825 */ /* 0x000fe400078e00ff */
[----:B------:R1:W-:Y:S03]  /*47e0*/  MUFU.EX2 R176, R3 ;  /* 0x0000000300b07308 */ /* 0x0003e60000000800 */
[----:B------:R-:W-:Y:S02]  /*47f0*/  LOP3.LUT R0, R25, UR7, R4, 0x96, !PT ;  /* 0x0000000719007c12 */ /* 0x000fe4000f8e9604 */
[----:B------:R-:W-:Y:S02]  /*4800*/  FSETP.NEU.FTZ.AND P0, PT, R135, -INF , PT ;  /* 0xff8000008700780b */ /* 0x000fe40003f1d000 */
[----:B-1----:R-:W-:-:S05]  /*4810*/  LOP3.LUT R3, R5, UR9, R40, 0x96, !PT ;  /* 0x0000000905037c12 */ /* 0x002fca000f8e9628 */
[----:B------:R-:W-:-:S04]  /*4820*/  IMAD.WIDE.U32 R4, R3, -0x2daee0ad, RZ ;  /* 0xd2511f5303047825 */ /* 0x000fc800078e00ff */
[----:B------:R-:W-:Y:S02]  /*4830*/  FMUL.FTZ R3, R135, c[0x0][0x23c] ;  /* 0x00008f0087037a20 */ /* 0x000fe40000410000 */
[----:B------:R-:W-:-:S03]  /*4840*/  IMAD.WIDE.U32 R22, R0, -0x2daee0ad, RZ ;  /* 0xd2511f5300167825 */ /* 0x000fc600078e00ff */
[----:B------:R-:W-:Y:S01]  /*4850*/  FSEL R17, R3, RZ, P0 ;  /* 0x000000ff03117208 */ /* 0x000fe20000000000 */
[----:B------:R-:W-:Y:S01]  /*4860*/  FFMA.FTZ R0, R138, c[0x0][0x23c], -R18 ;  /* 0x00008f008a007a23 */ /* 0x000fe20000010812 */
[----:B------:R-:W-:-:S03]  /*4870*/  LOP3.LUT R3, R23, UR4, R4, 0x96, !PT ;  /* 0x0000000417037c12 */ /* 0x000fc6000f8e9604 */
[----:B------:R-:W-:Y:S01]  /*4880*/  FFMA.FTZ R4, R141, c[0x0][0x23c], -R17 ;  /* 0x00008f008d047a23 */ /* 0x000fe20000010811 */
[----:B------:R1:W2:Y:S01]  /*4890*/  MUFU.EX2 R13, R0 ;  /* 0x00000000000d7308 */ /* 0x0002a20000000800 */
[----:B------:R-:W-:-:S07]  /*48a0*/  FFMA.FTZ R7, R137, c[0x0][0x23c], -R18 ;  /* 0x00008f0089077a23 */ /* 0x000fce0000010812 */
[----:B------:R3:W-:Y:S01]  /*48b0*/  MUFU.EX2 R221, R4 ;  /* 0x0000000400dd7308 */ /* 0x0007e20000000800 */
[----:B-1----:R-:W-:Y:S01]  /*48c0*/  LOP3.LUT R0, R5, UR6, R6, 0x96, !PT ;  /* 0x0000000605007c12 */ /* 0x002fe2000f8e9606 */
[----:B------:R1:W-:Y:S04]  /*48d0*/  STL [R1+0x60], R2 ;  /* 0x0000600201007387 */ /* 0x0003e80000100800 */
[----:B------:R-:W-:-:S04]  /*48e0*/  IMAD.WIDE.U32 R14, R0, -0x326172a9, RZ ;  /* 0xcd9e8d57000e7825 */ /* 0x000fc800078e00ff */
[----:B---3--:R-:W-:-:S05]  /*48f0*/  IMAD.WIDE.U32 R4, R3, -0x326172a9, RZ ;  /* 0xcd9e8d5703047825 */ /* 0x008fca00078e00ff */
[----:B------:R-:W-:Y:S01]  /*4900*/  LOP3.LUT R3, R4, 0xffff, RZ, 0xc0, !PT ;  /* 0x0000ffff04037812 */ /* 0x000fe200078ec0ff */
[----:B------:R-:W-:Y:S01]  /*4910*/  FFMA.FTZ R6, R140, c[0x0][0x23c], -R17 ;  /* 0x00008f008c067a23 */ /* 0x000fe20000010811 */
[----:B------:R-:W-:Y:S02]  /*4920*/  LOP3.LUT R0, R5, UR15, R14, 0x96, !PT ;  /* 0x0000000f05007c12 */ /* 0x000fe4000f8e960e */
[----:B------:R-:W-:Y:S01]  /*4930*/  SHF.R.U32.HI R5, RZ, 0x8, R3 ;  /* 0x00000008ff057819 */ /* 0x000fe20000011603 */
[----:B------:R3:W-:Y:S01]  /*4940*/  MUFU.EX2 R140, R6 ;  /* 0x00000006008c7308 */ /* 0x0007e20000000800 */
[----:B------:R-:W-:-:S07]  /*4950*/  SHF.R.U32.HI R3, RZ, 0x10, R4 ;  /* 0x00000010ff037819 */ /* 0x000fce0000011604 */
[----:B-1----:R1:W4:Y:S01]  /*4960*/  MUFU.EX2 R2, R7 ;  /* 0x0000000700027308 */ /* 0x0023220000000800 */
[----:B------:R-:W-:Y:S02]  /*4970*/  LOP3.LUT R12, R3, 0xff, RZ, 0xc0, !PT ;  /* 0x000000ff030c7812 */ /* 0x000fe400078ec0ff */
[----:B------:R-:W-:Y:S01]  /*4980*/  SHF.R.U32.HI R16, RZ, 0x18, R4 ;  /* 0x00000018ff107819 */ /* 0x000fe20000011604 */
[----:B---3--:R-:W-:Y:S01]  /*4990*/  FFMA.FTZ R6, R139, c[0x0][0x23c], -R17 ;  /* 0x00008f008b067a23 */ /* 0x008fe20000010811 */
[----:B-1----:R-:W-:-:S04]  /*49a0*/  LOP3.LUT R7, R4, 0xff, RZ, 0xc0, !PT ;  /* 0x000000ff04077812 */ /* 0x002fc800078ec0ff */
[----:B------:R-:W-:Y:S01]  /*49b0*/  PRMT R7, R7, 0x5410, R5 ;  /* 0x0000541007077816 */ /* 0x000fe20000000005 */
[----:B------:R-:W-:Y:S01]  /*49c0*/  FFMA.FTZ R5, R142, c[0x0][0x23c], -R17 ;  /* 0x00008f008e057a23 */ /* 0x000fe20000010811 */
[----:B------:R1:W3:Y:S01]  /*49d0*/  MUFU.EX2 R141, R6 ;  /* 0x00000006008d7308 */ /* 0x0002e20000000800 */
[----:B------:R-:W-:Y:S01]  /*49e0*/  LOP3.LUT R3, R0, 0xffff, RZ, 0xc0, !PT ;  /* 0x0000ffff00037812 */ /* 0x000fe200078ec0ff */
[----:B------:R-:W-:Y:S01]  /*49f0*/  IMAD.MOV.U32 R132, RZ, RZ, R152 ;  /* 0x000000ffff847224 */ /* 0x000fe200078e0098 */
[----:B------:R-:W-:Y:S01]  /*4a00*/  SHF.R.U32.HI R4, RZ, 0x10, R0 ;  /* 0x00000010ff047819 */ /* 0x000fe20000011600 */
[----:B--2---:R-:W-:-:S04]  /*4a10*/  IMAD.MOV.U32 R142, RZ, RZ, R13 ;  /* 0x000000ffff8e7224 */ /* 0x004fc800078e000d */
[----:B------:R2:W2:Y:S01]  /*4a20*/  MUFU.EX2 R222, R5 ;  /* 0x0000000500de7308 */ /* 0x0004a20000000800 */
[----:B------:R-:W-:Y:S02]  /*4a30*/  LOP3.LUT R14, R0, 0xff, RZ, 0xc0, !PT ;  /* 0x000000ff000e7812 */ /* 0x000fe400078ec0ff */
[----:B------:R-:W-:Y:S02]  /*4a40*/  SHF.R.U32.HI R13, RZ, 0x18, R0 ;  /* 0x00000018ff0d7819 */ /* 0x000fe40000011600 */
[----:B------:R-:W-:Y:S02]  /*4a50*/  LOP3.LUT R4, R4, 0xff, RZ, 0xc0, !PT ;  /* 0x000000ff04047812 */ /* 0x000fe400078ec0ff */
[----:B-1----:R-:W-:Y:S01]  /*4a60*/  SHF.R.U32.HI R6, RZ, 0x8, R3 ;  /* 0x00000008ff067819 */ /* 0x002fe20000011603 */
[----:B------:R-:W-:Y:S01]  /*4a70*/  HSET2.LE.AND R0, R7, R132, PT ;  /* 0x0000008407007233 */ /* 0x000fe20003803000 */
[----:B----4-:R-:W-:Y:S02]  /*4a80*/  F2FP.BF16.PACK_AB R3, R142, R2 ;  /* 0x000000028e03723e */ /* 0x010fe400000010ff */
[----:B------:R-:W-:-:S02]  /*4a90*/  PRMT R7, R14, 0x5410, R6 ;  /* 0x000054100e077816 */ /* 0x000fc40000000006 */
[----:B--2---:R-:W-:Y:S02]  /*4aa0*/  PRMT R5, R12, 0x5410, R16 ;  /* 0x000054100c057816 */ /* 0x004fe40000000010 */
[----:B------:R-:W-:Y:S01]  /*4ab0*/  PRMT R12, R4, 0x5410, R13 ;  /* 0x00005410040c7816 */ /* 0x000fe2000000000d */
[--C-:B------:R-:W-:Y:S01]  /*4ac0*/  HSET2.LE.AND R4, R7, R132.reuse, PT ;  /* 0x0000008407047233 */ /* 0x100fe20003803000 */
[----:B------:R-:W-:Y:S01]  /*4ad0*/  LOP3.LUT R6, R0, R3, RZ, 0xc0, !PT ;  /* 0x0000000300067212 */ /* 0x000fe200078ec0ff */
[--C-:B------:R-:W-:Y:S01]  /*4ae0*/  HSET2.LE.AND R0, R5, R132.reuse, PT ;  /* 0x0000008405007233 */ /* 0x100fe20003803000 */
[----:B------:R-:W-:Y:S01]  /*4af0*/  F2FP.BF16.PACK_AB R5, R176, R134 ;  /* 0x00000086b005723e */ /* 0x000fe200000010ff */
[----:B------:R-:W-:Y:S01]  /*4b00*/  HSET2.LE.AND R12, R12, R132, PT ;  /* 0x000000840c0c7233 */ /* 0x000fe20003803000 */
[----:B---3--:R-:W-:Y:S02]  /*4b10*/  F2FP.BF16.PACK_AB R3, R141, R140 ;  /* 0x0000008c8d03723e */ /* 0x008fe400000010ff */
[----:B------:R-:W-:-:S02]  /*4b20*/  F2FP.BF16.PACK_AB R13, R222, R221 ;  /* 0x000000ddde0d723e */ /* 0x000fc400000010ff */
[----:B------:R-:W-:Y:S02]  /*4b30*/  LOP3.LUT R4, R4, R5, RZ, 0xc0, !PT ;  /* 0x0000000504047212 */ /* 0x000fe400078ec0ff */
[----:B------:R-:W-:Y:S01]  /*4b40*/  LOP3.LUT R7, R0, R3, RZ, 0xc0, !PT ;  /* 0x0000000300077212 */ /* 0x000fe200078ec0ff */
[----:B------:R-:W-:Y:S01]  /*4b50*/  FFMA.FTZ R0, R150, c[0x0][0x23c], -R18 ;  /* 0x00008f0096007a23 */ /* 0x000fe20000010812 */
[----:B------:R-:W-:Y:S02]  /*4b60*/  LOP3.LUT R5, R12, R13, RZ, 0xc0, !PT ;  /* 0x0000000d0c057212 */ /* 0x000fe400078ec0ff */
[----:B------:R-:W-:Y:S01]  /*4b70*/  LOP3.LUT R3, R15, UR5, R24, 0x96, !PT ;  /* 0x000000050f037c12 */ /* 0x000fe2000f8e9618 */
[----:B------:R-:W-:Y:S01]  /*4b80*/  IMAD.MOV.U32 R137, RZ, RZ, R154 ;  /* 0x000000ffff897224 */ /* 0x000fe200078e009a */
[----:B------:R1:W-:Y:S01]  /*4b90*/  MUFU.EX2 R133, R0 ;  /* 0x0000000000857308 */ /* 0x0003e20000000800 */
[----:B------:R-:W-:Y:S01]  /*4ba0*/  IMAD.MOV.U32 R138, RZ, RZ, R153 ;  /* 0x000000ffff8a7224 */ /* 0x000fe200078e0099 */
[C---:B------:R-:W-:Y:S08]  /*4bb0*/  HMMA.16816.F32.BF16 R224, R8.reuse, R120, R36 ;  /* 0x0000007808e0723c */ /* 0x040ff00000041824 */
[----:B------:R-:W-:Y:S01]  /*4bc0*/  HMMA.16816.F32.BF16 R212, R8, R104, R32 ;  /* 0x0000006808d4723c */ /* 0x000fe20000041820 */
[----:B-1----:R-:W-:-:S07]  /*4bd0*/  FFMA.FTZ R0, R148, c[0x0][0x23c], -R18 ;  /* 0x00008f0094007a23 */ /* 0x002fce0000010812 */
        /* <DEDUP_REMOVED lines=8> */
[C---:B------:R-:W-:Y:S01]  /*4c60*/  HMMA.16816.F32.BF16 R32, R4.reuse, R76, RZ ;  /* 0x0000004c0420723c */ /* 0x040fe200000418ff */
[----:B------:R1:W-:Y:S07]  /*4c70*/  MUFU.EX2 R76, R0 ;  /* 0x00000000004c7308 */ /* 0x0003ee0000000800 */
[C---:B------:R-:W-:Y:S08]  /*4c80*/  HMMA.16816.F32.BF16 R48, R4.reuse, R78, RZ ;  /* 0x0000004e0430723c */ /* 0x040ff000000418ff */
[----:B------:R-:W-:Y:S01]  /*4c90*/  HMMA.16816.F32.BF16 R28, R4, R84, RZ ;  /* 0x00000054041c723c */ /* 0x000fe200000418ff */
[----:B-1----:R-:W-:-:S07]  /*4ca0*/  FFMA.FTZ R0, R146, c[0x0][0x23c], -R18 ;  /* 0x00008f0092007a23 */ /* 0x002fce0000010812 */
        /* <DEDUP_REMOVED lines=9> */
[----:B------:R-:W-:Y:S01]  /*4d40*/  IMAD.WIDE.U32 R4, R3, -0x2daee0ad, RZ ;  /* 0xd2511f5303047825 */ /* 0x000fe200078e00ff */
[----:B------:R1:W-:Y:S01]  /*4d50*/  MUFU.EX2 R16, R0 ;  /* 0x0000000000107308 */ /* 0x0003e20000000800 */
[----:B------:R-:W-:Y:S03]  /*4d60*/  HMMA.16816.F32.BF16 R168, R8, R110, R72 ;  /* 0x0000006e08a8723c */ /* 0x000fe60000041848 */
[----:B------:R-:W-:Y:S01]  /*4d70*/  LOP3.LUT R3, R4, 0xffff, RZ, 0xc0, !PT ;  /* 0x0000ffff04037812 */ /* 0x000fe200078ec0ff */
[----:B------:R-:W-:Y:S01]  /*4d80*/  FFMA.FTZ R6, R143, c[0x0][0x23c], -R18 ;  /* 0x00008f008f067a23 */ /* 0x000fe20000010812 */
[----:B------:R-:W-:-:S02]  /*4d90*/  SHF.R.U32.HI R7, RZ, 0x10, R4 ;  /* 0x00000010ff077819 */ /* 0x000fc40000011604 */
[----:B------:R-:W-:Y:S02]  /*4da0*/  LOP3.LUT R8, R4, 0xff, RZ, 0xc0, !PT ;  /* 0x000000ff04087812 */ /* 0x000fe400078ec0ff */
[----:B------:R-:W-:Y:S02]  /*4db0*/  SHF.R.U32.HI R3, RZ, 0x8, R3 ;  /* 0x00000008ff037819 */ /* 0x000fe40000011603 */
[----:B-1----:R-:W-:Y:S02]  /*4dc0*/  LOP3.LUT R0, R5, UR14, R22, 0x96, !PT ;  /* 0x0000000e05007c12 */ /* 0x002fe4000f8e9616 */
[----:B------:R-:W-:Y:S01]  /*4dd0*/  SHF.R.U32.HI R5, RZ, 0x18, R4 ;  /* 0x00000018ff057819 */ /* 0x000fe20000011604 */
[----:B------:R-:W-:Y:S01]  /*4de0*/  FFMA.FTZ R4, R149, c[0x0][0x23c], -R17 ;  /* 0x00008f0095047a23 */ /* 0x000fe20000010811 */
[----:B------:R-:W-:Y:S01]  /*4df0*/  PRMT R10, R8, 0x5410, R3 ;  /* 0x00005410080a7816 */ /* 0x000fe20000000003 */
[----:B------:R-:W1:Y:S01]  /*4e00*/  MUFU.EX2 R73, R6 ;  /* 0x0000000600497308 */ /* 0x000e620000000800 */
[----:B------:R-:W-:-:S07]  /*4e10*/  LOP3.LUT R3, R7, 0xff, RZ, 0xc0, !PT ;  /* 0x000000ff07037812 */ /* 0x000fce00078ec0ff */
[----:B------:R2:W-:Y:S01]  /*4e20*/  MUFU.EX2 R72, R4 ;  /* 0x0000000400487308 */ /* 0x0005e20000000800 */
[----:B------:R-:W-:Y:S02]  /*4e30*/  PRMT R9, R3, 0x5410, R5 ;  /* 0x0000541003097816 */ /* 0x000fe40000000005 */
[C---:B------:R-:W-:Y:S02]  /*4e40*/  LOP3.LUT R3, R0.reuse, 0xffff, RZ, 0xc0, !PT ;  /* 0x0000ffff00037812 */ /* 0x040fe400078ec0ff */
[----:B------:R-:W-:Y:S02]  /*4e50*/  LOP3.LUT R7, R0, 0xff, RZ, 0xc0, !PT ;  /* 0x000000ff00077812 */ /* 0x000fe400078ec0ff */
[----:B------:R-:W-:Y:S01]  /*4e60*/  SHF.R.U32.HI R5, RZ, 0x8, R3 ;  /* 0x00000008ff057819 */ /* 0x000fe20000011603 */
[----:B--2---:R-:W-:-:S04]  /*4e70*/  FFMA.FTZ R4, R147, c[0x0][0x23c], -R17 ;  /* 0x00008f0093047a23 */ /* 0x004fc80000010811 */
[----:B------:R2:W3:Y:S01]  /*4e80*/  MUFU.EX2 R74, R4 ;  /* 0x00000004004a7308 */ /* 0x0004e20000000800 */
[----:B------:R-:W-:Y:S01]  /*4e90*/  SHF.R.U32.HI R6, RZ, 0x18, R0 ;  /* 0x00000018ff067819 */ /* 0x000fe20000011600 */
[----:B------:R-:W-:Y:S01]  /*4ea0*/  FFMA.FTZ R3, R156, c[0x0][0x23c], -R17 ;  /* 0x00008f009c037a23 */ /* 0x000fe20000010811 */
[----:B------:R-:W-:Y:S01]  /*4eb0*/  PRMT R8, R7, 0x5410, R5 ;  /* 0x0000541007087816 */ /* 0x000fe20000000005 */
[----:B------:R-:W-:Y:S01]  /*4ec0*/  IMAD.MOV.U32 R156, RZ, RZ, R134 ;  /* 0x000000ffff9c7224 */ /* 0x000fe200078e0086 */
[----:B--2---:R-:W-:-:S04]  /*4ed0*/  SHF.R.U32.HI R4, RZ, 0x10, R0 ;  /* 0x00000010ff047819 */ /* 0x004fc80000011600 */
[----:B------:R-:W-:Y:S01]  /*4ee0*/  LOP3.LUT R0, R4, 0xff, RZ, 0xc0, !PT ;  /* 0x000000ff04007812 */ /* 0x000fe200078ec0ff */
[----:B------:R-:W-:Y:S01]  /*4ef0*/  FFMA.FTZ R4, R151, c[0x0][0x23c], -R17 ;  /* 0x00008f0097047a23 */ /* 0x000fe20000010811 */
[----:B------:R1:W-:Y:S02]  /*4f00*/  MUFU.EX2 R134, R3 ;  /* 0x0000000300867308 */ /* 0x0003e40000000800 */
[----:B------:R-:W-:Y:S01]  /*4f10*/  PRMT R5, R0, 0x5410, R6 ;  /* 0x0000541000057816 */ /* 0x000fe20000000006 */
[----:B------:R-:W-:-:S05]  /*4f20*/  HSET2.LE.AND R0, R10, R132, PT ;  /* 0x000000840a007233 */ /* 0x000fca0003803000 */
[----:B------:R2:W4:Y:S01]  /*4f30*/  MUFU.EX2 R11, R4 ;  /* 0x00000004000b7308 */ /* 0x0005220000000800 */
[----:B-1----:R-:W-:-:S04]  /*4f40*/  F2FP.BF16.PACK_AB R3, R73, R16 ;  /* 0x000000104903723e */ /* 0x002fc800000010ff */
[----:B------:R-:W-:Y:S01]  /*4f50*/  LOP3.LUT R6, R0, R3, RZ, 0xc0, !PT ;  /* 0x0000000300067212 */ /* 0x000fe200078ec0ff */
[----:B------:R-:W-:Y:S01]  /*4f60*/  HSET2.LE.AND R0, R9, R132, PT ;  /* 0x0000008409007233 */ /* 0x000fe20003803000 */
[----:B---3--:R-:W-:-:S04]  /*4f70*/  F2FP.BF16.PACK_AB R3, R74, R72 ;  /* 0x000000484a03723e */ /* 0x008fc800000010ff */
[----:B------:R-:W-:Y:S01]  /*4f80*/  LOP3.LUT R7, R0, R3, RZ, 0xc0, !PT ;  /* 0x0000000300077212 */ /* 0x000fe200078ec0ff */
[----:B------:R-:W-:Y:S01]  /*4f90*/  HSET2.LE.AND R0, R8, R132, PT ;  /* 0x0000008408007233 */ /* 0x000fe20003803000 */
[----:B------:R-:W-:-:S04]  /*4fa0*/  F2FP.BF16.PACK_AB R3, R76, R133 ;  /* 0x000000854c03723e */ /* 0x000fc800000010ff */
[----:B--2---:R-:W-:Y:S01]  /*4fb0*/  LOP3.LUT R4, R0, R3, RZ, 0xc0, !PT ;  /* 0x0000000300047212 */ /* 0x004fe200078ec0ff */
[----:B------:R-:W-:Y:S01]  /*4fc0*/  HSET2.LE.AND R0, R5, R132, PT ;  /* 0x0000008405007233 */ /* 0x000fe20003803000 */
[----:B----4-:R-:W-:-:S04]  /*4fd0*/  F2FP.BF16.PACK_AB R3, R11, R134 ;  /* 0x000000860b03723e */ /* 0x010fc800000010ff */
[----:B------:R-:W-:Y:S02]  /*4fe0*/  LOP3.LUT R5, R0, R3, RZ, 0xc0, !PT ;  /* 0x0000000300057212 */ /* 0x000fe400078ec0ff */
[----:B------:R-:W-:-:S04]  /*4ff0*/  IADD3 R0, R21, 0x1, RZ ;  /* 0x0000000115007810 */ /* 0x000fc80007ffe0ff */
[----:B------:R-:W-:-:S05]  /*5000*/  LOP3.LUT R0, R145, UR21, R0, 0x96, !PT ;  /* 0x0000001591007c12 */ /* 0x000fca000f8e9600 */
[----:B------:R-:W-:Y:S01]  /*5010*/  IMAD.WIDE.U32 R22, R0, -0x326172a9, RZ ;  /* 0xcd9e8d5700167825 */ /* 0x000fe200078e00ff */
[----:B------:R-:W-:Y:S04]  /*5020*/  HMMA.16816.F32.BF16 R96, R4, R108, R12 ;  /* 0x0000006c0460723c */ /* 0x000fe8000004180c */
[----:B------:R-:W-:Y:S02]  /*5030*/  LOP3.LUT R0, R23, UR13, R82, 0x96, !PT ;  /* 0x0000000d17007c12 */ /* 0x000fe4000f8e9652 */
[----:B------:R-:W-:Y:S01]  /*5040*/  LOP3.LUT R3, R43, UR11, R22, 0x96, !PT ;  /* 0x0000000b2b037c12 */ /* 0x000fe2000f8e9616 */
[----:B------:R-:W-:Y:S02]  /*5050*/  IMAD.MOV.U32 R109, RZ, RZ, R11 ;  /* 0x000000ffff6d7224 */ /* 0x000fe400078e000b */
[----:B------:R-:W-:-:S04]  /*5060*/  IMAD.WIDE.U32 R10, R0, -0x2daee0ad, RZ ;  /* 0xd2511f53000a7825 */ /* 0x000fc800078e00ff */
[----:B------:R-:W-:Y:S01]  /*5070*/  IMAD.WIDE.U32 R8, R3, -0x2daee0ad, RZ ;  /* 0xd2511f5303087825 */ /* 0x000fe200078e00ff */
[----:B------:R-:W-:-:S04]  /*5080*/  LOP3.LUT R3, R11, UR10, R130, 0x96, !PT ;  /* 0x0000000a0b037c12 */ /* 0x000fc8000f8e9682 */
[----:B------:R-:W-:Y:S01]  /*5090*/  LOP3.LUT R0, R9, UR8, R10, 0x96, !PT ;  /* 0x0000000809007c12 */ /* 0x000fe2000f8e960a */
[----:B------:R-:W-:Y:S01]  /*50a0*/  HMMA.16816.F32.BF16 R100, R4, R116, R44 ;  /* 0x000000740464723c */ /* 0x000fe2000004182c */
[----:B------:R-:W-:-:S06]  /*50b0*/  IMAD.WIDE.U32 R10, R3, -0x326172a9, RZ ;  /* 0xcd9e8d57030a7825 */ /* 0x000fcc00078e00ff */
[----:B------:R-:W-:Y:S01]  /*50c0*/  IMAD.WIDE.U32 R46, R0, -0x326172a9, RZ ;  /* 0xcd9e8d57002e7825 */ /* 0x000fe200078e00ff */
[----:B------:R-:W-:-:S04]  /*50d0*/  LOP3.LUT R0, R11, UR9, R42, 0x96, !PT ;  /* 0x000000090b007c12 */ /* 0x000fc8000f8e962a */
[----:B------:R-:W-:Y:S01]  /*50e0*/  LOP3.LUT R3, R47, UR7, R10, 0x96, !PT ;  /* 0x000000072f037c12 */ /* 0x000fe2000f8e960a */
[----:B------:R-:W-:-:S04]  /*50f0*/  IMAD.WIDE.U32 R10, R0, -0x2daee0ad, RZ ;  /* 0xd2511f53000a7825 */ /* 0x000fc800078e00ff */
[----:B------:R-:W-:Y:S02]  /*5100*/  FFMA.FTZ R0, R158, c[0x0][0x23c], -R20 ;  /* 0x00008f009e007a23 */ /* 0x000fe40000010814 */
[----:B------:R-:W-:Y:S01]  /*5110*/  IMAD.WIDE.U32 R44, R3, -0x2daee0ad, RZ ;  /* 0xd2511f53032c7825 */ /* 0x000fe200078e00ff */
[----:B------:R-:W-:Y:S01]  /*5120*/  LOP3.LUT R3, R11, UR6, R8, 0x96, !PT ;  /* 0x000000060b037c12 */ /* 0x000fe2000f8e9608 */
[----:B------:R1:W-:Y:S02]  /*5130*/  MUFU.EX2 R95, R0 ;  /* 0x00000000005f7308 */ /* 0x0003e40000000800 */
[----:B------:R-:W-:Y:S02]  /*5140*/  FFMA.FTZ R8, R159, c[0x0][0x23c], -R20 ;  /* 0x00008f009f087a23 */ /* 0x000fe40000010814 */
[----:B------:R-:W-:-:S04]  /*5150*/  IMAD.WIDE.U32 R42, R3, -0x326172a9, RZ ;  /* 0xcd9e8d57032a7825 */ /* 0x000fc800078e00ff */
[----:B------:R-:W-:Y:S01]  /*5160*/  FFMA.FTZ R3, R157, c[0x0][0x23c], -R20 ;  /* 0x00008f009d037a23 */ /* 0x000fe20000010814 */
[----:B-1----:R-:W-:Y:S01]  /*5170*/  LOP3.LUT R0, R45, UR4, R10, 0x96, !PT ;  /* 0x000000042d007c12 */ /* 0x002fe2000f8e960a */
[----:B------:R-:W-:Y:S02]  /*5180*/  IMAD.MOV.U32 R45, RZ, RZ, R140 ;  /* 0x000000ffff2d7224 */ /* 0x000fe400078e008c */
[----:B------:R1:W2:Y:S01]  /*5190*/  MUFU.EX2 R140, R8 ;  /* 0x00000008008c7308 */ /* 0x0002a20000000800 */
[----:B------:R-:W-:Y:S02]  /*51a0*/  IMAD.MOV.U32 R157, RZ, RZ, R132 ;  /* 0x000000ffff9d7224 */ /* 0x000fe400078e0084 */
[----:B------:R-:W-:-:S05]  /*51b0*/  IMAD.MOV.U32 R159, RZ, RZ, R16 ;  /* 0x000000ffff9f7224 */ /* 0x000fca00078e0010 */
[----:B------:R3:W-:Y:S01]  /*51c0*/  MUFU.EX2 R132, R3 ;  /* 0x0000000300847308 */ /* 0x0007e20000000800 */
[----:B-1----:R-:W-:-:S05]  /*51d0*/  IMAD.WIDE.U32 R8, R0, -0x326172a9, RZ ;  /* 0xcd9e8d5700087825 */ /* 0x002fca00078e00ff */
[----:B------:R-:W-:Y:S02]  /*51e0*/  LOP3.LUT R0, R9, UR15, R42, 0x96, !PT ;  /* 0x0000000f09007c12 */ /* 0x000fe4000f8e962a */
[----:B------:R-:W-:Y:S01]  /*51f0*/  SHF.R.U32.HI R12, RZ, 0x10, R8 ;  /* 0x00000010ff0c7819 */ /* 0x000fe20000011608 */
[----:B---3--:R-:W-:Y:S01]  /*5200*/  FFMA.FTZ R3, R160, c[0x0][0x23c], -R20 ;  /* 0x00008f00a0037a23 */ /* 0x008fe20000010814 */
[C---:B------:R-:W-:Y:S02]  /*5210*/  LOP3.LUT R9, R8.reuse, 0xffff, RZ, 0xc0, !PT ;  /* 0x0000ffff08097812 */ /* 0x040fe400078ec0ff */
[----:B------:R-:W-:Y:S02]  /*5220*/  LOP3.LUT R16, R8, 0xff, RZ, 0xc0, !PT ;  /* 0x000000ff08107812 */ /* 0x000fe400078ec0ff */
[----:B------:R-:W-:Y:S01]  /*5230*/  SHF.R.U32.HI R13, RZ, 0x18, R8 ;  /* 0x00000018ff0d7819 */ /* 0x000fe20000011608 */
[----:B------:R-:W-:Y:S01]  /*5240*/  FFMA.FTZ R8, R161, c[0x0][0x23c], -R19 ;  /* 0x00008f00a1087a23 */ /* 0x000fe20000010813 */
[----:B------:R-:W-:-:S02]  /*5250*/  LOP3.LUT R10, R0, 0xffff, RZ, 0xc0, !PT ;  /* 0x0000ffff000a7812 */ /* 0x000fc400078ec0ff */
[----:B------:R-:W-:Y:S02]  /*5260*/  LOP3.LUT R15, R0, 0xff, RZ, 0xc0, !PT ;  /* 0x000000ff000f7812 */ /* 0x000fe400078ec0ff */
[--C-:B------:R-:W-:Y:S02]  /*5270*/  SHF.R.U32.HI R11, RZ, 0x10, R0.reuse ;  /* 0x00000010ff0b7819 */ /* 0x100fe40000011600 */
[----:B------:R-:W-:Y:S01]  /*5280*/  SHF.R.U32.HI R14, RZ, 0x18, R0 ;  /* 0x00000018ff0e7819 */ /* 0x000fe20000011600 */
[----:B------:R1:W-:Y:S01]  /*5290*/  MUFU.EX2 R21, R3 ;  /* 0x0000000300157308 */ /* 0x0003e20000000800 */
[----:B------:R-:W-:Y:S01]  /*52a0*/  LOP3.LUT R0, R12, 0xff, RZ, 0xc0, !PT ;  /* 0x000000ff0c007812 */ /* 0x000fe200078ec0ff */
[----:B------:R-:W-:Y:S02]  /*52b0*/  IMAD.MOV.U32 R139, RZ, RZ, R174 ;  /* 0x000000ffff8b7224 */ /* 0x000fe400078e00ae */
[----:B------:R-:W-:-:S04]  /*52c0*/  IMAD.MOV.U32 R93, RZ, RZ, R178 ;  /* 0x000000ffff5d7224 */ /* 0x000fc800078e00b2 */
[----:B------:R3:W-:Y:S01]  /*52d0*/  MUFU.EX2 R92, R8 ;  /* 0x00000008005c7308 */ /* 0x0007e20000000800 */
[----:B------:R-:W-:Y:S02]  /*52e0*/  IMAD.MOV.U32 R94, RZ, RZ, R177 ;  /* 0x000000ffff5e7224 */ /* 0x000fe400078e00b1 */
[----:B------:R-:W-:Y:S01]  /*52f0*/  IMAD.MOV.U32 R143, RZ, RZ, R176 ;  /* 0x000000ffff8f7224 */ /* 0x000fe200078e00b0 */
[----:B-1----:R-:W-:Y:S02]  /*5300*/  SHF.R.U32.HI R3, RZ, 0x8, R9 ;  /* 0x00000008ff037819 */ /* 0x002fe40000011609 */
[----:B------:R-:W-:Y:S01]  /*5310*/  SHF.R.U32.HI R9, RZ, 0x8, R10 ;  /* 0x00000008ff097819 */ /* 0x000fe2000001160a */
[----:B------:R-:W-:Y:S01]  /*5320*/  HMMA.16816.F32.BF16 R176, R4, R120, R28 ;  /* 0x0000007804b0723c */ /* 0x000fe2000004181c */
[----:B------:R-:W-:Y:S01]  /*5330*/  PRMT R10, R16, 0x5410, R3 ;  /* 0x00005410100a7816 */ /* 0x000fe20000000003 */
[----:B------:R-:W-:Y:S01]  /*5340*/  IMAD.MOV.U32 R79, RZ, RZ, R175 ;  /* 0x000000ffff4f7224 */ /* 0x000fe200078e00af */
[----:B---3--:R-:W-:Y:S01]  /*5350*/  LOP3.LUT R8, R11, 0xff, RZ, 0xc0, !PT ;  /* 0x000000ff0b087812 */ /* 0x008fe200078ec0ff */
[----:B------:R-:W-:Y:S01]  /*5360*/  IMAD.MOV.U32 R75, RZ, RZ, R173 ;  /* 0x000000ffff4b7224 */ /* 0x000fe200078e00ad */
[----:B------:R-:W-:Y:S01]  /*5370*/  PRMT R11, R0, 0x5410, R13 ;  /* 0x00005410000b7816 */ /* 0x000fe2000000000d */
[----:B------:R-:W-:-:S02]  /*5380*/  FFMA.FTZ R0, R162, c[0x0][0x23c], -R19 ;  /* 0x00008f00a2007a23 */ /* 0x000fc40000010813 */
[C---:B------:R-:W-:Y:S01]  /*5390*/  HMMA.16816.F32.BF16 R120, R4.reuse, R122, R52 ;  /* 0x0000007a0478723c */ /* 0x040fe20000041834 */
[----:B------:R-:W-:Y:S01]  /*53a0*/  PRMT R3, R15, 0x5410, R9 ;  /* 0x000054100f037816 */ /* 0x000fe20000000009 */
[----:B------:R-:W-:Y:S01]  /*53b0*/  IMAD.MOV.U32 R77, RZ, RZ, R172 ;  /* 0x000000ffff4d7224 */ /* 0x000fe200078e00ac */
[----:B------:R-:W-:Y:S01]  /*53c0*/  PRMT R8, R8, 0x5410, R14 ;  /* 0x0000541008087816 */ /* 0x000fe2000000000e */
[----:B------:R-:W-:Y:S01]  /*53d0*/  IMAD.MOV.U32 R83, RZ, RZ, R167 ;  /* 0x000000ffff537224 */ /* 0x000fe200078e00a7 */
[----:B------:R-:W1:Y:S02]  /*53e0*/  LDSM.16.MT88.4 R12, [R218+0x9800] ;  /* 0x00980000da0c783b */ /* 0x000e640000004200 */
[----:B------:R-:W-:Y:S02]  /*53f0*/  IMAD.MOV.U32 R53, RZ, RZ, R139 ;  /* 0x000000ffff357224 */ /* 0x000fe400078e008b */
[----:B------:R3:W4:Y:S01]  /*5400*/  MUFU.EX2 R139, R0 ;  /* 0x00000000008b7308 */ /* 0x0007220000000800 */
[----:B------:R-:W-:Y:S01]  /*5410*/  HMMA.16816.F32.BF16 R84, R4, R112, R32 ;  /* 0x000000700454723c */ /* 0x000fe20000041820 */
[----:B------:R-:W-:Y:S01]  /*5420*/  IMAD.MOV.U32 R108, RZ, RZ, R166 ;  /* 0x000000ffff6c7224 */ /* 0x000fe200078e00a6 */
[----:B------:R-:W1:Y:S01]  /*5430*/  LDSM.16.MT88.4 R28, [R216+0xa800] ;  /* 0x00a80000d81c783b */ /* 0x000e620000004200 */
[----:B------:R-:W-:-:S02]  /*5440*/  IMAD.MOV.U32 R131, RZ, RZ, R165 ;  /* 0x000000ffff837224 */ /* 0x000fc400078e00a5 */
[----:B------:R-:W-:Y:S01]  /*5450*/  IMAD.MOV.U32 R130, RZ, RZ, R164 ;  /* 0x000000ffff827224 */ /* 0x000fe200078e00a4 */
[----:B------:R-:W1:Y:S02]  /*5460*/  LDSM.16.MT88.4 R32, [R218+0xa800] ;  /* 0x00a80000da20783b */ /* 0x000e640000004200 */
[C---:B------:R-:W-:Y:S08]  /*5470*/  HMMA.16816.F32.BF16 R172, R4.reuse, R104, R36 ;  /* 0x0000006804ac723c */ /* 0x040ff00000041824 */
[C---:B------:R-:W-:Y:S01]  /*5480*/  HMMA.16816.F32.BF16 R56, R4.reuse, R106, R56 ;  /* 0x0000006a0438723c */ /* 0x040fe20000041838 */
[----:B---3--:R-:W-:Y:S01]  /*5490*/  FFMA.FTZ R0, R163, c[0x0][0x23c], -R19 ;  /* 0x00008f00a3007a23 */ /* 0x008fe20000010813 */
[----:B------:R-:W-:Y:S06]  /*54a0*/  LDSM.16.MT88.4 R36, [R216+0xb800] ;  /* 0x00b80000d824783b */ /* 0x000fec0000004200 */
[C---:B------:R-:W-:Y:S08]  /*54b0*/  HMMA.16816.F32.BF16 R164, R4.reuse, R124, R24 ;  /* 0x0000007c04a4723c */ /* 0x040ff00000041818 */
[C---:B------:R-:W-:Y:S08]  /*54c0*/  HMMA.16816.F32.BF16 R60, R4.reuse, R118, R60 ;  /* 0x00000076043c723c */ /* 0x040ff0000004183c */
[C---:B------:R-:W-:Y:S08]  /*54d0*/  HMMA.16816.F32.BF16 R64, R4.reuse, R110, R64 ;  /* 0x0000006e0440723c */ /* 0x040ff00000041840 */
[C---:B------:R-:W-:Y:S01]  /*54e0*/  HMMA.16816.F32.BF16 R68, R4.reuse, R126, R68 ;  /* 0x0000007e0444723c */ /* 0x040fe20000041844 */
[----:B------:R-:W-:Y:S01]  /*54f0*/  IMAD.MOV.U32 R116, RZ, RZ, R79 ;  /* 0x000000ffff747224 */ /* 0x000fe200078e004f */
[----:B------:R-:W3:Y:S06]  /*5500*/  LDSM.16.MT88.4 R24, [R216+0x9800] ;  /* 0x00980000d818783b */ /* 0x000eec0000004200 */
[----:B------:R-:W-:Y:S01]  /*5510*/  HMMA.16816.F32.BF16 R112, R4, R114, R48 ;  /* 0x000000720470723c */ /* 0x000fe20000041830 */
[----:B------:R-:W-:Y:S01]  /*5520*/  IMAD.MOV.U32 R82, RZ, RZ, R76 ;  /* 0x000000ffff527224 */ /* 0x000fe200078e004c */
[----:B------:R-:W1:Y:S05]  /*5530*/  LDSM.16.MT88.4 R48, [R218+0xb800] ;  /* 0x00b80000da30783b */ /* 0x000e6a0000004200 */
[----:B------:R-:W-:-:S02]  /*5540*/  FFMA.FTZ R4, R185, c[0x0][0x23c], -R19 ;  /* 0x00008f00b9047a23 */ /* 0x000fc40000010813 */
[----:B------:R2:W-:Y:S08]  /*5550*/  MUFU.EX2 R185, R0 ;  /* 0x0000000000b97308 */ /* 0x0005f00000000800 */
[----:B------:R4:W1:Y:S01]  /*5560*/  MUFU.EX2 R117, R4 ;  /* 0x0000000400757308 */ /* 0x0008620000000800 */
[----:B--2---:R-:W-:Y:S01]  /*5570*/  HSET2.LE.AND R0, R3, R157, PT ;  /* 0x0000009d03007233 */ /* 0x004fe20003803000 */
[----:B------:R-:W-:-:S04]  /*5580*/  F2FP.BF16.PACK_AB R3, R140, R95 ;  /* 0x0000005f8c03723e */ /* 0x000fc800000010ff */
[----:B----4-:R-:W-:Y:S01]  /*5590*/  LOP3.LUT R4, R0, R3, RZ, 0xc0, !PT ;  /* 0x0000000300047212 */ /* 0x010fe200078ec0ff */
[----:B------:R-:W-:Y:S01]  /*55a0*/  HSET2.LE.AND R0, R8, R157, PT ;  /* 0x0000009d08007233 */ /* 0x000fe20003803000 */
[----:B------:R-:W-:-:S04]  /*55b0*/  F2FP.BF16.PACK_AB R3, R139, R92 ;  /* 0x0000005c8b03723e */ /* 0x000fc800000010ff */
[----:B------:R-:W-:Y:S01]  /*55c0*/  LOP3.LUT R5, R0, R3, RZ, 0xc0, !PT ;  /* 0x0000000300057212 */ /* 0x000fe200078ec0ff */
[----:B------:R-:W-:Y:S01]  /*55d0*/  HSET2.LE.AND R0, R10, R157, PT ;  /* 0x0000009d0a007233 */ /* 0x000fe20003803000 */
[----:B------:R-:W-:-:S04]  /*55e0*/  F2FP.BF16.PACK_AB R3, R21, R132 ;  /* 0x000000841503723e */ /* 0x000fc800000010ff */
[----:B------:R-:W-:Y:S01]  /*55f0*/  LOP3.LUT R6, R0, R3, RZ, 0xc0, !PT ;  /* 0x0000000300067212 */ /* 0x000fe200078ec0ff */
[----:B------:R-:W-:Y:S01]  /*5600*/  HSET2.LE.AND R0, R11, R157, PT ;  /* 0x0000009d0b007233 */ /* 0x000fe20003803000 */
[----:B-1----:R-:W-:-:S04]  /*5610*/  F2FP.BF16.PACK_AB R3, R117, R185 ;  /* 0x000000b97503723e */ /* 0x002fc800000010ff */
[----:B------:R-:W-:Y:S01]  /*5620*/  LOP3.LUT R7, R0, R3, RZ, 0xc0, !PT ;  /* 0x0000000300077212 */ /* 0x000fe200078ec0ff */
[----:B------:R-:W-:-:S06]  /*5630*/  IMAD.MOV.U32 R47, RZ, RZ, R77 ;  /* 0x000000ffff2f7224 */ /* 0x000fcc00078e004d */
[----:B------:R-:W-:Y:S07]  /*5640*/  HMMA.16816.F32.BF16 R76, R4, R14, R192 ;  /* 0x0000000e044c723c */ /* 0x000fee00000418c0 */
[----:B------:R-:W-:Y:S02]  /*5650*/  IMAD.MOV.U32 R192, RZ, RZ, R235 ;  /* 0x000000ffffc07224 */ /* 0x000fe400078e00eb */
[----:B------:R-:W2:Y:S01]  /*5660*/  LDL.LU R235, [R1+0x64] ;  /* 0x0000640001eb7983 */ /* 0x000ea20000300800 */
[----:B------:R-:W-:-:S02]  /*5670*/  LOP3.LUT R0, R23, UR13, R80, 0x96, !PT ;  /* 0x0000000d17007c12 */ /* 0x000fc4000f8e9650 */
[----:B------:R-:W-:-:S03]  /*5680*/  LOP3.LUT R3, R41, UR11, R22, 0x96, !PT ;  /* 0x0000000b29037c12 */ /* 0x000fc6000f8e9616 */
[----:B------:R-:W-:-:S04]  /*5690*/  IMAD.WIDE.U32 R10, R0, -0x2daee0ad, RZ ;  /* 0xd2511f53000a7825 */ /* 0x000fc800078e00ff */
[----:B------:R-:W-:Y:S01]  /*56a0*/  IMAD.WIDE.U32 R8, R3, -0x2daee0ad, RZ ;  /* 0xd2511f5303087825 */ /* 0x000fe200078e00ff */
[----:B------:R-:W-:-:S04]  /*56b0*/  LOP3.LUT R11, R11, UR10, R128, 0x96, !PT ;  /* 0x0000000a0b0b7c12 */ /* 0x000fc8000f8e9680 */
[----:B------:R-:W-:Y:S01]  /*56c0*/  LOP3.LUT R0, R9, UR8, R10, 0x96, !PT ;  /* 0x0000000809007c12 */ /* 0x000fe2000f8e960a */
[----:B------:R-:W-:-:S05]  /*56d0*/  IMAD.WIDE.U32 R10, R11, -0x326172a9, RZ ;  /* 0xcd9e8d570b0a7825 */ /* 0x000fca00078e00ff */
[----:B------:R-:W-:Y:S01]  /*56e0*/  LOP3.LUT R9, R11, UR9, R40, 0x96, !PT ;  /* 0x000000090b097c12 */ /* 0x000fe2000f8e9628 */
[----:B------:R-:W-:Y:S01]  /*56f0*/  IMAD.WIDE.U32 R40, R0, -0x326172a9, RZ ;  /* 0xcd9e8d5700287825 */ /* 0x000fe200078e00ff */
[C---:B------:R-:W-:Y:S03]  /*5700*/  HMMA.16816.F32.BF16 R88, R4.reuse, R28, R212 ;  /* 0x0000001c0458723c */ /* 0x040fe600000418d4 */
[----:B------:R-:W-:Y:S01]  /*5710*/  IMAD.MOV.U32 R158, RZ, RZ, R74 ;  /* 0x000000ffff9e7224 */ /* 0x000fe200078e004a */
[----:B------:R-:W-:Y:S01]  /*5720*/  LOP3.LUT R3, R41, UR7, R10, 0x96, !PT ;  /* 0x0000000729037c12 */ /* 0x000fe2000f8e960a */
[----:B------:R-:W-:Y:S02]  /*5730*/  IMAD.MOV.U32 R52, RZ, RZ, R72 ;  /* 0x000000ffff347224 */ /* 0x000fe400078e0048 */
[----:B------:R-:W-:Y:S01]  /*5740*/  IMAD.MOV.U32 R55, RZ, RZ, R73 ;  /* 0x000000ffff377224 */ /* 0x000fe200078e0049 */
[----:B------:R-:W-:Y:S01]  /*5750*/  HMMA.16816.F32.BF16 R104, R4, R32, R208 ;  /* 0x000000200468723c */ /* 0x000fe200000418d0 */
[----:B------:R-:W-:-:S02]  /*5760*/  IMAD.MOV.U32 R54, RZ, RZ, R75 ;  /* 0x000000ffff367224 */ /* 0x000fc400078e004b */
[----:B------:R-:W-:Y:S02]  /*5770*/  IMAD.MOV.U32 R193, RZ, RZ, R157 ;  /* 0x000000ffffc17224 */ /* 0x000fe400078e009d */
[----:B------:R-:W-:Y:S02]  /*5780*/  IMAD.MOV.U32 R215, RZ, RZ, R158 ;  /* 0x000000ffffd77224 */ /* 0x000fe400078e009e */
[----:B------:R-:W-:Y:S01]  /*5790*/  IMAD.MOV.U32 R210, RZ, RZ, R159 ;  /* 0x000000ffffd27224 */ /* 0x000fe200078e009f */
[----:B---3--:R-:W-:Y:S01]  /*57a0*/  HMMA.16816.F32.BF16 R144, R4, R24, R228 ;  /* 0x000000180490723c */ /* 0x008fe200000418e4 */
[----:B------:R-:W-:Y:S02]  /*57b0*/  IMAD.MOV.U32 R194, RZ, RZ, R156 ;  /* 0x000000ffffc27224 */ /* 0x000fe400078e009c */
[----:B------:R-:W-:Y:S02]  /*57c0*/  IMAD.MOV.U32 R211, RZ, RZ, R52 ;  /* 0x000000ffffd37224 */ /* 0x000fe400078e0034 */
[----:B------:R-:W-:-:S02]  /*57d0*/  IMAD.MOV.U32 R212, RZ, RZ, R53 ;  /* 0x000000ffffd47224 */ /* 0x000fc400078e0035 */
[----:B------:R-:W-:Y:S01]  /*57e0*/  IMAD.MOV.U32 R231, RZ, RZ, R117 ;  /* 0x000000ffffe77224 */ /* 0x000fe200078e0075 */
[----:B------:R-:W-:Y:S01]  /*57f0*/  HMMA.16816.F32.BF16 R72, R4, R12, R224 ;  /* 0x0000000c0448723c */ /* 0x000fe200000418e0 */
[----:B------:R-:W-:Y:S02]  /*5800*/  FFMA.FTZ R0, R233, c[0x0][0x23c], -R18 ;  /* 0x00008f00e9007a23 */ /* 0x000fe40000010812 */
[----:B------:R-:W-:-:S04]  /*5810*/  IMAD.WIDE.U32 R52, R3, -0x2daee0ad, RZ ;  /* 0xd2511f5303347825 */ /* 0x000fc800078e00ff */
[----:B------:R-:W-:Y:S01]  /*5820*/  IMAD.MOV.U32 R226, RZ, RZ, R95 ;  /* 0x000000ffffe27224 */ /* 0x000fe200078e005f */
[----:B------:R-:W-:Y:S01]  /*5830*/  HMMA.16816.F32.BF16 R160, R4, R36, R204 ;  /* 0x0000002404a0723c */ /* 0x000fe200000418cc */
[----:B------:R-:W-:-:S06]  /*5840*/  IMAD.MOV.U32 R227, RZ, RZ, R92 ;  /* 0x000000ffffe37224 */ /* 0x000fcc00078e005c */
[----:B------:R-:W-:Y:S01]  /*5850*/  IMAD.MOV.U32 R204, RZ, RZ, R116 ;  /* 0x000000ffffcc7224 */ /* 0x000fe200078e0074 */
[C---:B------:R-:W-:Y:S07]  /*5860*/  HMMA.16816.F32.BF16 R148, R4.reuse, R26, R196 ;  /* 0x0000001a0494723c */ /* 0x040fee00000418c4 */
[----:B------:R-:W-:Y:S01]  /*5870*/  IMAD.MOV.U32 R197, RZ, RZ, R94 ;  /* 0x000000ffffc57224 */ /* 0x000fe200078e005e */
[----:B------:R-:W-:Y:S01]  /*5880*/  HMMA.16816.F32.BF16 R156, R4, R34, R180 ;  /* 0x00000022049c723c */ /* 0x000fe200000418b4 */
[----:B------:R-:W-:-:S07]  /*5890*/  IMAD.MOV.U32 R198, RZ, RZ, R93 ;  /* 0x000000ffffc67224 */ /* 0x000fce00078e005d */
[C---:B------:R-:W-:Y:S08]  /*58a0*/  HMMA.16816.F32.BF16 R124, R4.reuse, R48, R200 ;  /* 0x00000030047c723c */ /* 0x040ff000000418c8 */
[C---:B------:R-:W-:Y:S01]  /*58b0*/  HMMA.16816.F32.BF16 R92, R4.reuse, R30, R188 ;  /* 0x0000001e045c723c */ /* 0x040fe200000418bc */
[----:B------:R-:W-:Y:S02]  /*58c0*/  IMAD.MOV.U32 R202, RZ, RZ, R137 ;  /* 0x000000ffffca7224 */ /* 0x000fe400078e0089 */
[----:B------:R1:W-:Y:S05]  /*58d0*/  MUFU.EX2 R137, R0 ;  /* 0x0000000000897308 */ /* 0x0003ea0000000800 */
[C---:B------:R-:W-:Y:S08]  /*58e0*/  HMMA.16816.F32.BF16 R116, R4.reuse, R38, R168 ;  /* 0x000000260474723c */ /* 0x040ff000000418a8 */
[----:B------:R-:W-:Y:S01]  /*58f0*/  HMMA.16816.F32.BF16 R180, R4, R50, R152 ;  /* 0x0000003204b4723c */ /* 0x000fe20000041898 */
[----:B------:R-:W-:Y:S01]  /*5900*/  FFMA.FTZ R3, R234, c[0x0][0x23c], -R18 ;  /* 0x00008f00ea037a23 */ /* 0x000fe20000010812 */
[----:B------:R-:W3:Y:S05]  /*5910*/  LDSM.16.MT88.4 R152, [R216+0x9c00] ;  /* 0x009c0000d898783b */ /* 0x000eea0000004200 */
[----:B------:R-:W-:-:S05]  /*5920*/  IMAD.WIDE.U32 R6, R9, -0x2daee0ad, RZ ;  /* 0xd2511f5309067825 */ /* 0x000fca00078e00ff */
[----:B-1----:R-:W-:Y:S01]  /*5930*/  LOP3.LUT R0, R53, UR4, R6, 0x96, !PT ;  /* 0x0000000435007c12 */ /* 0x002fe2000f8e9606 */
[----:B------:R-:W-:-:S04]  /*5940*/  IMAD.MOV.U32 R201, RZ, RZ, R138 ;  /* 0x000000ffffc97224 */ /* 0x000fc800078e008a */
[----:B------:R-:W-:Y:S01]  /*5950*/  IMAD.WIDE.U32 R4, R0, -0x326172a9, RZ ;  /* 0xcd9e8d5700047825 */ /* 0x000fe200078e00ff */
[----:B------:R1:W-:Y:S04]  /*5960*/  MUFU.EX2 R138, R3 ;  /* 0x00000003008a7308 */ /* 0x0003e80000000800 */
[----:B------:R-:W-:Y:S01]  /*5970*/  LOP3.LUT R0, R4, 0xffff, RZ, 0xc0, !PT ;  /* 0x0000ffff04007812 */ /* 0x000fe200078ec0ff */
[----:B------:R-:W-:Y:S01]  /*5980*/  IMAD.MOV.U32 R229, RZ, RZ, R132 ;  /* 0x000000ffffe57224 */ /* 0x000fe200078e0084 */
[----:B------:R-:W-:Y:S02]  /*5990*/  LOP3.LUT R6, R7, UR6, R8, 0x96, !PT ;  /* 0x0000000607067c12 */ /* 0x000fe4000f8e9608 */
[----:B------:R-:W-:Y:S01]  /*59a0*/  SHF.R.U32.HI R0, RZ, 0x8, R0 ;  /* 0x00000008ff007819 */ /* 0x000fe20000011600 */
[----:B-1----:R-:W-:-:S04]  /*59b0*/  FFMA.FTZ R3, R186, c[0x0][0x23c], -R18 ;  /* 0x00008f00ba037a23 */ /* 0x002fc80000010812 */
[----:B------:R1:W-:Y:S01]  /*59c0*/  MUFU.EX2 R132, R3 ;  /* 0x0000000300847308 */ /* 0x0003e20000000800 */
[----:B------:R-:W-:Y:S02]  /*59d0*/  FFMA.FTZ R7, R187, c[0x0][0x23c], -R18 ;  /* 0x00008f00bb077a23 */ /* 0x000fe40000010812 */
[----:B------:R-:W-:-:S04]  /*59e0*/  IMAD.WIDE.U32 R22, R6, -0x326172a9, RZ ;  /* 0xcd9e8d5706167825 */ /* 0x000fc800078e00ff */
[----:B------:R-:W-:Y:S01]  /*59f0*/  IMAD.MOV.U32 R203, RZ, RZ, R133 ;  /* 0x000000ffffcb7224 */ /* 0x000fe200078e0085 */
[----:B-1----:R-:W-:-:S04]  /*5a00*/  LOP3.LUT R3, R4, 0xff, RZ, 0xc0, !PT ;  /* 0x000000ff04037812 */ /* 0x002fc800078ec0ff */
[----:B------:R-:W-:Y:S02]  /*5a10*/  PRMT R10, R3, 0x5410, R0 ;  /* 0x00005410030a7816 */ /* 0x000fe40000000000 */
[----:B------:R-:W-:Y:S01]  /*5a20*/  SHF.R.U32.HI R3, RZ, 0x10, R4 ;  /* 0x00000010ff037819 */ /* 0x000fe20000011604 */
[----:B------:R1:W4:Y:S01]  /*5a30*/  MUFU.EX2 R133, R7 ;  /* 0x0000000700857308 */ /* 0x0003220000000800 */
[----:B------:R-:W-:Y:S02]  /*5a40*/  LOP3.LUT R0, R5, UR15, R22, 0x96, !PT ;  /* 0x0000000f05007c12 */ /* 0x000fe4000f8e9616 */
[----:B------:R-:W-:Y:S01]  /*5a50*/  LOP3.LUT R3, R3, 0xff, RZ, 0xc0, !PT ;  /* 0x000000ff03037812 */ /* 0x000fe200078ec0ff */
[----:B------:R-:W-:Y:S02]  /*5a60*/  FFMA.FTZ R6, R223, c[0x0][0x23c], -R17 ;  /* 0x00008f00df067a23 */ /* 0x000fe40000010811 */
[----:B------:R-:W-:Y:S02]  /*5a70*/  IMAD.MOV.U32 R213, RZ, RZ, R54 ;  /* 0x000000ffffd57224 */ /* 0x000fe400078e0036 */
[----:B------:R-:W-:-:S02]  /*5a80*/  IMAD.MOV.U32 R214, RZ, RZ, R55 ;  /* 0x000000ffffd67224 */ /* 0x000fc400078e0037 */
[----:B------:R3:W-:Y:S01]  /*5a90*/  MUFU.EX2 R55, R6 ;  /* 0x0000000600377308 */ /* 0x0007e20000000800 */
[----:B-1----:R-:W-:Y:S01]  /*5aa0*/  SHF.R.U32.HI R7, RZ, 0x18, R4 ;  /* 0x00000018ff077819 */ /* 0x002fe20000011604 */
[----:B------:R-:W-:-:S03]  /*5ab0*/  FFMA.FTZ R4, R232, c[0x0][0x23c], -R17 ;  /* 0x00008f00e8047a23 */ /* 0x000fc60000010811 */
[----:B------:R-:W-:-:S03]  /*5ac0*/  PRMT R9, R3, 0x5410, R7 ;  /* 0x0000541003097816 */ /* 0x000fc60000000007 */
[----:B------:R1:W1:Y:S01]  /*5ad0*/  MUFU.EX2 R54, R4 ;  /* 0x0000000400367308 */ /* 0x0002620000000800 */
[C---:B------:R-:W-:Y:S02]  /*5ae0*/  LOP3.LUT R3, R0.reuse, 0xffff, RZ, 0xc0, !PT ;  /* 0x0000ffff00037812 */ /* 0x040fe400078ec0ff */
[----:B------:R-:W-:Y:S02]  /*5af0*/  LOP3.LUT R7, R0, 0xff, RZ, 0xc0, !PT ;  /* 0x000000ff00077812 */ /* 0x000fe400078ec0ff */
[--C-:B---3--:R-:W-:Y:S02]  /*5b00*/  SHF.R.U32.HI R6, RZ, 0x18, R0.reuse ;  /* 0x00000018ff067819 */ /* 0x108fe40000011600 */
[----:B------:R-:W-:Y:S01]  /*5b10*/  SHF.R.U32.HI R5, RZ, 0x8, R3 ;  /* 0x00000008ff057819 */ /* 0x000fe20000011603 */
[----:B------:R-:W-:Y:S01]  /*5b20*/  FFMA.FTZ R3, R238, c[0x0][0x23c], -R17 ;  /* 0x00008f00ee037a23 */ /* 0x000fe20000010811 */
[----:B-1----:R-:W-:-:S04]  /*5b30*/  SHF.R.U32.HI R4, RZ, 0x10, R0 ;  /* 0x00000010ff047819 */ /* 0x002fc80000011600 */
[----:B------:R-:W-:Y:S01]  /*5b40*/  LOP3.LUT R0, R4, 0xff, RZ, 0xc0, !PT ;  /* 0x000000ff04007812 */ /* 0x000fe200078ec0ff */
[----:B------:R-:W-:Y:S01]  /*5b50*/  FFMA.FTZ R4, R237, c[0x0][0x23c], -R17 ;  /* 0x00008f00ed047a23 */ /* 0x000fe20000010811 */
[----:B------:R-:W-:Y:S01]  /*5b60*/  PRMT R8, R7, 0x5410, R5 ;  /* 0x0000541007087816 */ /* 0x000fe20000000005 */
[----:B------:R4:W-:Y:S01]  /*5b70*/  MUFU.EX2 R53, R3 ;  /* 0x0000000300357308 */ /* 0x0009e20000000800 */
[----:B------:R-:W-:Y:S01]  /*5b80*/  PRMT R5, R0, 0x5410, R6 ;  /* 0x0000541000057816 */ /* 0x000fe20000000006 */
[----:B------:R-:W-:Y:S01]  /*5b90*/  HSET2.LE.AND R0, R10, R193, PT ;  /* 0x000000c10a007233 */ /* 0x000fe20003803000 */
[----:B------:R-:W-:-:S05]  /*5ba0*/  IMAD.MOV.U32 R224, RZ, RZ, R47 ;  /* 0x000000ffffe07224 */ /* 0x000fca00078e002f */
[----:B------:R1:W3:Y:S01]  /*5bb0*/  MUFU.EX2 R47, R4 ;  /* 0x00000004002f7308 */ /* 0x0002e20000000800 */
[----:B----4-:R-:W-:-:S04]  /*5bc0*/  F2FP.BF16.PACK_AB R3, R133, R132 ;  /* 0x000000848503723e */ /* 0x010fc800000010ff */
        /* <DEDUP_REMOVED lines=8> */
[----:B---3--:R-:W-:-:S04]  /*5c50*/  F2FP.BF16.PACK_AB R3, R47, R53 ;  /* 0x000000352f03723e */ /* 0x008fc800000010ff */
[----:B------:R-:W-:Y:S01]  /*5c60*/  LOP3.LUT R5, R0, R3, RZ, 0xc0, !PT ;  /* 0x0000000300057212 */ /* 0x000fe200078ec0ff */
[----:B------:R-:W-:Y:S02]  /*5c70*/  IMAD.MOV.U32 R195, RZ, RZ, R45 ;  /* 0x000000ffffc37224 */ /* 0x000fe400078e002d */
[----:B------:R-:W-:-:S04]  /*5c80*/  FFMA.FTZ R3, R240, c[0x0][0x23c], -R20 ;  /* 0x00008f00f0037a23 */ /* 0x000fc80000010814 */
[C---:B------:R-:W-:Y:S01]  /*5c90*/  HMMA.16816.F32.BF16 R100, R4.reuse, R32, R100 ;  /* 0x000000200464723c */ /* 0x040fe20000041864 */
[----:B------:R-:W-:Y:S02]  /*5ca0*/  FFMA.FTZ R10, R241, c[0x0][0x23c], -R19 ;  /* 0x00008f00f10a7a23 */ /* 0x000fe40000010813 */
[----:B------:R-:W-:Y:S02]  /*5cb0*/  IMAD.MOV.U32 R196, RZ, RZ, R143 ;  /* 0x000000ffffc47224 */ /* 0x000fe400078e008f */
[----:B------:R-:W-:Y:S02]  /*5cc0*/  IMAD.MOV.U32 R199, RZ, RZ, R142 ;  /* 0x000000ffffc77224 */ /* 0x000fe400078e008e */
[----:B------:R-:W-:Y:S01]  /*5cd0*/  IMAD.MOV.U32 R228, RZ, RZ, R140 ;  /* 0x000000ffffe47224 */ /* 0x000fe200078e008c */
[----:B------:R-:W-:Y:S01]  /*5ce0*/  HMMA.16816.F32.BF16 R56, R4, R30, R56 ;  /* 0x0000001e0438723c */ /* 0x000fe20000041838 */
[----:B------:R-:W-:Y:S01]  /*5cf0*/  IMAD.MOV.U32 R200, RZ, RZ, R141 ;  /* 0x000000ffffc87224 */ /* 0x000fe200078e008d */
[----:B------:R-:W-:Y:S01]  /*5d00*/  MUFU.EX2 R31, R10 ;  /* 0x0000000a001f7308 */ /* 0x000fe20000000800 */
[----:B--2---:R-:W-:-:S07]  /*5d10*/  FFMA.FTZ R0, R235, c[0x0][0x23c], -R20 ;  /* 0x00008f00eb007a23 */ /* 0x004fce0000010814 */
[----:B------:R1:W-:Y:S02]  /*5d20*/  MUFU.EX2 R45, R0 ;  /* 0x00000000002d7308 */ /* 0x0003e40000000800 */
[----:B-1----:R-:W-:-:S06]  /*5d30*/  FFMA.FTZ R0, R236, c[0x0][0x23c], -R20 ;  /* 0x00008f00ec007a23 */ /* 0x002fcc0000010814 */
[----:B------:R1:W2:Y:S02]  /*5d40*/  MUFU.EX2 R42, R0 ;  /* 0x00000000002a7308 */ /* 0x0002a40000000800 */
[----:B-1----:R-:W-:-:S06]  /*5d50*/  FFMA.FTZ R0, R239, c[0x0][0x23c], -R20 ;  /* 0x00008f00ef007a23 */ /* 0x002fcc0000010814 */
[----:B------:R1:W-:Y:S02]  /*5d60*/  MUFU.EX2 R41, R0 ;  /* 0x0000000000297308 */ /* 0x0003e40000000800 */
[----:B-1----:R-:W-:-:S05]  /*5d70*/  LOP3.LUT R0, R43, UR5, R46, 0x96, !PT ;  /* 0x000000052b007c12 */ /* 0x002fca000f8e962e */
[----:B------:R-:W-:-:S04]  /*5d80*/  IMAD.WIDE.U32 R8, R0, -0x2daee0ad, RZ ;  /* 0xd2511f5300087825 */ /* 0x000fc800078e00ff */
[----:B------:R-:W-:-:S04]  /*5d90*/  FFMA.FTZ R0, R242, c[0x0][0x23c], -R19 ;  /* 0x00008f00f2007a23 */ /* 0x000fc80000010813 */
[----:B------:R1:W3:Y:S01]  /*5da0*/  MUFU.EX2 R32, R0 ;  /* 0x0000000000207308 */ /* 0x0002e20000000800 */
[----:B------:R-:W-:Y:S01]  /*5db0*/  LOP3.LUT R11, R8, 0xffff, RZ, 0xc0, !PT ;  /* 0x0000ffff080b7812 */ /* 0x000fe200078ec0ff */
[C---:B------:R-:W-:Y:S06]  /*5dc0*/  HMMA.16816.F32.BF16 R140, R4.reuse, R24, R84 ;  /* 0x00000018048c723c */ /* 0x040fec0000041854 */
[----:B------:R4:W2:Y:S01]  /*5dd0*/  MUFU.EX2 R236, R3 ;  /* 0x0000000300ec7308 */ /* 0x0008a20000000800 */
[----:B-1----:R-:W-:Y:S01]  /*5de0*/  LOP3.LUT R0, R9, UR14, R44, 0x96, !PT ;  /* 0x0000000e09007c12 */ /* 0x002fe2000f8e962c */
[----:B------:R-:W-:Y:S01]  /*5df0*/  FFMA.FTZ R9, R243, c[0x0][0x23c], -R19 ;  /* 0x00008f00f3097a23 */ /* 0x000fe20000010813 */
[----:B------:R-:W-:Y:S02]  /*5e00*/  HMMA.16816.F32.BF16 R84, R4, R26, R112 ;  /* 0x0000001a0454723c */ /* 0x000fe40000041870 */
[----:B------:R-:W-:-:S02]  /*5e10*/  LOP3.LUT R10, R0, 0xff, RZ, 0xc0, !PT ;  /* 0x000000ff000a7812 */ /* 0x000fc400078ec0ff */
[----:B----4-:R-:W-:Y:S01]  /*5e20*/  LOP3.LUT R3, R0, 0xffff, RZ, 0xc0, !PT ;  /* 0x0000ffff00037812 */ /* 0x010fe200078ec0ff */
[----:B------:R1:W-:Y:S03]  /*5e30*/  MUFU.EX2 R30, R9 ;  /* 0x00000009001e7308 */ /* 0x0003e60000000800 */
[----:B------:R-:W-:Y:S01]  /*5e40*/  HMMA.16816.F32.BF16 R176, R4, R12, R176 ;  /* 0x0000000c04b0723c */ /* 0x000fe200000418b0 */
[----:B------:R-:W-:-:S06]  /*5e50*/  SHF.R.U32.HI R3, RZ, 0x8, R3 ;  /* 0x00000008ff037819 */ /* 0x000fcc0000011603 */
[----:B------:R-:W-:Y:S01]  /*5e60*/  SHF.R.U32.HI R12, RZ, 0x10, R8 ;  /* 0x00000010ff0c7819 */ /* 0x000fe20000011608 */
[----:B------:R-:W-:Y:S01]  /*5e70*/  HMMA.16816.F32.BF16 R24, R4, R14, R120 ;  /* 0x0000000e0418723c */ /* 0x000fe20000041878 */
[----:B------:R-:W-:Y:S01]  /*5e80*/  PRMT R3, R10, 0x5410, R3 ;  /* 0x000054100a037816 */ /* 0x000fe20000000003 */
[----:B------:R-:W-:-:S05]  /*5e90*/  IMAD.MOV.U32 R225, RZ, RZ, R130 ;  /* 0x000000ffffe17224 */ /* 0x000fca00078e0082 */
[----:B------:R-:W-:Y:S01]  /*5ea0*/  LOP3.LUT R15, R8, 0xff, RZ, 0xc0, !PT ;  /* 0x000000ff080f7812 */ /* 0x000fe200078ec0ff */
[----:B-1----:R-:W-:Y:S01]  /*5eb0*/  FFMA.FTZ R9, R244, c[0x0][0x23c], -R19 ;  /* 0x00008f00f4097a23 */ /* 0x002fe20000010813 */
[----:B------:R-:W-:Y:S01]  /*5ec0*/  SHF.R.U32.HI R14, RZ, 0x18, R8 ;  /* 0x00000018ff0e7819 */ /* 0x000fe20000011608 */
[C---:B------:R-:W-:Y:S01]  /*5ed0*/  HMMA.16816.F32.BF16 R172, R4.reuse, R28, R172 ;  /* 0x0000001c04ac723c */ /* 0x040fe200000418ac */
[--C-:B------:R-:W-:Y:S01]  /*5ee0*/  SHF.R.U32.HI R8, RZ, 0x10, R0.reuse ;  /* 0x00000010ff087819 */ /* 0x100fe20000011600 */
[----:B------:R1:W4:Y:S01]  /*5ef0*/  MUFU.EX2 R237, R9 ;  /* 0x0000000900ed7308 */ /* 0x0003220000000800 */
[----:B------:R-:W-:Y:S01]  /*5f00*/  SHF.R.U32.HI R13, RZ, 0x18, R0 ;  /* 0x00000018ff0d7819 */ /* 0x000fe20000011600 */
[----:B------:R-:W-:Y:S01]  /*5f10*/  HSET2.LE.AND R0, R3, R193, PT ;  /* 0x000000c103007233 */ /* 0x000fe20003803000 */
[----:B--2---:R-:W-:Y:S01]  /*5f20*/  F2FP.BF16.PACK_AB R3, R42, R45 ;  /* 0x0000002d2a03723e */ /* 0x004fe200000010ff */
[----:B------:R-:W-:Y:S01]  /*5f30*/  IMAD.MOV.U32 R209, RZ, RZ, R131 ;  /* 0x000000ffffd17224 */ /* 0x000fe200078e0083 */
[----:B------:R-:W-:Y:S01]  /*5f40*/  SHF.R.U32.HI R11, RZ, 0x8, R11 ;  /* 0x00000008ff0b7819 */ /* 0x000fe2000001160b */
[----:B------:R-:W-:Y:S01]  /*5f50*/  HMMA.16816.F32.BF16 R164, R4, R48, R164 ;  /* 0x0000003004a4723c */ /* 0x000fe200000418a4 */
[----:B------:R-:W-:Y:S01]  /*5f60*/  LOP3.LUT R128, R0, R3, RZ, 0xc0, !PT ;  /* 0x0000000300807212 */ /* 0x000fe200078ec0ff */
[----:B------:R-:W-:Y:S01]  /*5f70*/  IMAD.MOV.U32 R205, RZ, RZ, R83 ;  /* 0x000000ffffcd7224 */ /* 0x000fe200078e0053 */
[----:B------:R-:W-:Y:S01]  /*5f80*/  LDSM.16.MT88.4 R120, [R216+0xbc00] ;  /* 0x00bc0000d878783b */ /* 0x000fe20000004200 */
[----:B-1----:R-:W-:-:S04]  /*5f90*/  LOP3.LUT R9, R8, 0xff, RZ, 0xc0, !PT ;  /* 0x000000ff08097812 */ /* 0x002fc800078ec0ff */
[----:B------:R-:W-:Y:S02]  /*5fa0*/  PRMT R9, R9, 0x5410, R13 ;  /* 0x0000541009097816 */ /* 0x000fe4000000000d */
[----:B---3--:R-:W-:-:S03]  /*5fb0*/  F2FP.BF16.PACK_AB R3, R31, R32 ;  /* 0x000000201f03723e */ /* 0x008fc600000010ff */
[----:B------:R-:W-:-:S05]  /*5fc0*/  HSET2.LE.AND R0, R9, R193, PT ;  /* 0x000000c109007233 */ /* 0x000fca0003803000 */
[----:B------:R-:W-:Y:S01]  /*5fd0*/  LOP3.LUT R129, R0, R3, RZ, 0xc0, !PT ;  /* 0x0000000300817212 */ /* 0x000fe200078ec0ff */
[----:B------:R-:W-:-:S04]  /*5fe0*/  FFMA.FTZ R0, R246, c[0x0][0x23c], -R18 ;  /* 0x00008f00f6007a23 */ /* 0x000fc80000010812 */
[----:B------:R1:W-:Y:S01]  /*5ff0*/  MUFU.EX2 R29, R0 ;  /* 0x00000000001d7308 */ /* 0x0003e20000000800 */
[----:B------:R-:W-:Y:S02]  /*6000*/  FFMA.FTZ R3, R251, c[0x0][0x23c], -R17 ;  /* 0x00008f00fb037a23 */ /* 0x000fe40000010811 */
[----:B-1----:R-:W-:-:S05]  /*6010*/  FFMA.FTZ R0, R248, c[0x0][0x23c], -R18 ;  /* 0x00008f00f8007a23 */ /* 0x002fca0000010812 */
[----:B------:R1:W-:Y:S01]  /*6020*/  MUFU.EX2 R28, R0 ;  /* 0x00000000001c7308 */ /* 0x0003e20000000800 */
[----:B------:R-:W-:Y:S01]  /*6030*/  PRMT R8, R15, 0x5410, R11 ;  /* 0x000054100f087816 */ /* 0x000fe2000000000b */
[----:B------:R-:W-:Y:S01]  /*6040*/  HMMA.16816.F32.BF16 R60, R4, R34, R60 ;  /* 0x00000022043c723c */ /* 0x000fe2000004183c */
[----:B-1----:R-:W-:-:S05]  /*6050*/  FFMA.FTZ R0, R247, c[0x0][0x23c], -R18 ;  /* 0x00008f00f7007a23 */ /* 0x002fca0000010812 */
[----:B------:R1:W-:Y:S02]  /*6060*/  MUFU.EX2 R19, R0 ;  /* 0x0000000000137308 */ /* 0x0003e40000000800 */
[----:B------:R-:W-:Y:S01]  /*6070*/  HMMA.16816.F32.BF16 R112, R4, R36, R96 ;  /* 0x000000240470723c */ /* 0x000fe20000041860 */
[----:B------:R-:W-:Y:S01]  /*6080*/  LOP3.LUT R10, R12, 0xff, RZ, 0xc0, !PT ;  /* 0x000000ff0c0a7812 */ /* 0x000fe200078ec0ff */
[----:B------:R-:W-:-:S04]  /*6090*/  HSET2.LE.AND R8, R8, R193, PT ;  /* 0x000000c108087233 */ /* 0x000fc80003803000 */
[----:B------:R2:W-:Y:S01]  /*60a0*/  MUFU.EX2 R15, R3 ;  /* 0x00000003000f7308 */ /* 0x0005e20000000800 */
[----:B-1----:R-:W-:Y:S01]  /*60b0*/  FFMA.FTZ R0, R249, c[0x0][0x23c], -R18 ;  /* 0x00008f00f9007a23 */ /* 0x002fe20000010812 */
[----:B------:R-:W-:Y:S01]  /*60c0*/  HMMA.16816.F32.BF16 R64, R4, R38, R64 ;  /* 0x000000260440723c */ /* 0x000fe20000041840 */
[----:B------:R-:W-:Y:S01]  /*60d0*/  F2FP.BF16.PACK_AB R9, R236, R41 ;  /* 0x00000029ec09723e */ /* 0x000fe200000010ff */
[----:B------:R-:W-:-:S04]  /*60e0*/  IMAD.MOV.U32 R206, RZ, RZ, R82 ;  /* 0x000000ffffce7224 */ /* 0x000fc800078e0052 */
[----:B------:R1:W3:Y:S01]  /*60f0*/  MUFU.EX2 R16, R0 ;  /* 0x0000000000107308 */ /* 0x0002e20000000800 */
[----:B------:R-:W-:Y:S01]  /*6100*/  PRMT R10, R10, 0x5410, R14 ;  /* 0x000054100a0a7816 */ /* 0x000fe2000000000e */
[----:B------:R-:W-:Y:S01]  /*6110*/  IMAD.MOV.U32 R208, RZ, RZ, R108 ;  /* 0x000000ffffd07224 */ /* 0x000fe200078e006c */
[----:B------:R-:W-:Y:S01]  /*6120*/  HMMA.16816.F32.BF16 R48, R4, R50, R68 ;  /* 0x000000320430723c */ /* 0x000fe20000041844 */
[----:B--2---:R-:W-:Y:S01]  /*6130*/  FFMA.FTZ R3, R250, c[0x0][0x23c], -R17 ;  /* 0x00008f00fa037a23 */ /* 0x004fe20000010811 */
[----:B------:R-:W-:Y:S01]  /*6140*/  LOP3.LUT R130, R8, R9, RZ, 0xc0, !PT ;  /* 0x0000000908827212 */ /* 0x000fe200078ec0ff */
[----:B------:R-:W-:Y:S01]  /*6150*/  IMAD.MOV.U32 R207, RZ, RZ, R109 ;  /* 0x000000ffffcf7224 */ /* 0x000fe200078e006d */
[----:B----4-:R-:W-:Y:S01]  /*6160*/  F2FP.BF16.PACK_AB R11, R237, R30 ;  /* 0x0000001eed0b723e */ /* 0x010fe200000010ff */
[----:B------:R-:W-:Y:S01]  /*6170*/  IMAD.MOV.U32 R230, RZ, RZ, R21 ;  /* 0x000000ffffe67224 */ /* 0x000fe200078e0015 */
[----:B------:R-:W2:Y:S04]  /*6180*/  LDSM.16.MT88.4 R80, [R218+0x9c00] ;  /* 0x009c0000da50783b */ /* 0x000ea80000004200 */
[----:B------:R-:W4:Y:S01]  /*6190*/  LDSM.16.MT88.4 R96, [R216+0xac00] ;  /* 0x00ac0000d860783b */ /* 0x000f220000004200 */
[----:B-1----:R-:W-:Y:S01]  /*61a0*/  LOP3.LUT R0, R23, UR5, R40, 0x96, !PT ;  /* 0x0000000517007c12 */ /* 0x002fe2000f8e9628 */
[----:B------:R1:W-:Y:S01]  /*61b0*/  MUFU.EX2 R14, R3 ;  /* 0x00000003000e7308 */ /* 0x0003e20000000800 */
[----:B------:R-:W-:Y:S01]  /*61c0*/  HSET2.LE.AND R10, R10, R193, PT ;  /* 0x000000c10a0a7233 */ /* 0x000fe20003803000 */
[----:B------:R-:W-:Y:S01]  /*61d0*/  FFMA.FTZ R7, R192, c[0x0][0x23c], -R17 ;  /* 0x00008f00c0077a23 */ /* 0x000fe20000010811 */
[----:B------:R-:W2:Y:S01]  /*61e0*/  LDSM.16.MT88.4 R108, [R218+0xac00] ;  /* 0x00ac0000da6c783b */ /* 0x000ea20000004200 */
[----:B------:R-:W-:-:S03]  /*61f0*/  IMAD.WIDE.U32 R4, R0, -0x2daee0ad, RZ ;  /* 0xd2511f5300047825 */ /* 0x000fc600078e00ff */
[----:B------:R-:W2:Y:S02]  /*6200*/  LDSM.16.MT88.4 R20, [R218+0xbc00] ;  /* 0x00bc0000da14783b */ /* 0x000ea40000004200 */
[----:B------:R-:W-:Y:S02]  /*6210*/  LOP3.LUT R0, R5, UR14, R52, 0x96, !PT ;  /* 0x0000000e05007c12 */ /* 0x000fe4000f8e9634 */
[----:B------:R-:W-:Y:S01]  /*6220*/  LOP3.LUT R6, R4, 0xffff, RZ, 0xc0, !PT ;  /* 0x0000ffff04067812 */ /* 0x000fe200078ec0ff */
[----:B------:R-:W-:Y:S01]  /*6230*/  FFMA.FTZ R5, R252, c[0x0][0x23c], -R17 ;  /* 0x00008f00fc057a23 */ /* 0x000fe20000010811 */
[----:B-1----:R-:W-:Y:S02]  /*6240*/  SHF.R.U32.HI R3, RZ, 0x10, R4 ;  /* 0x00000010ff037819 */ /* 0x002fe40000011604 */
[----:B------:R-:W-:Y:S02]  /*6250*/  LOP3.LUT R9, R4, 0xff, RZ, 0xc0, !PT ;  /* 0x000000ff04097812 */ /* 0x000fe400078ec0ff */
[----:B------:R-:W-:-:S02]  /*6260*/  LOP3.LUT R8, R3, 0xff, RZ, 0xc0, !PT ;  /* 0x000000ff03087812 */ /* 0x000fc400078ec0ff */
[----:B------:R-:W-:Y:S02]  /*6270*/  SHF.R.U32.HI R12, RZ, 0x18, R4 ;  /* 0x00000018ff0c7819 */ /* 0x000fe40000011604 */
[----:B------:R-:W-:Y:S02]  /*6280*/  LOP3.LUT R3, R0, 0xffff, RZ, 0xc0, !PT ;  /* 0x0000ffff00037812 */ /* 0x000fe400078ec0ff */
[----:B------:R-:W-:Y:S01]  /*6290*/  SHF.R.U32.HI R4, RZ, 0x10, R0 ;  /* 0x00000010ff047819 */ /* 0x000fe20000011600 */
[----:B------:R1:W-:Y:S01]  /*62a0*/  MUFU.EX2 R235, R5 ;  /* 0x0000000500eb7308 */ /* 0x0003e20000000800 */
[----:B------:R-:W-:Y:S02]  /*62b0*/  LOP3.LUT R131, R10, R11, RZ, 0xc0, !PT ;  /* 0x0000000b0a837212 */ /* 0x000fe400078ec0ff */
[----:B------:R-:W-:Y:S02]  /*62c0*/  SHF.R.U32.HI R6, RZ, 0x8, R6 ;  /* 0x00000008ff067819 */ /* 0x000fe40000011606 */
[----:B------:R-:W-:-:S02]  /*62d0*/  LOP3.LUT R11, R0, 0xff, RZ, 0xc0, !PT ;  /* 0x000000ff000b7812 */ /* 0x000fc400078ec0ff */
[----:B------:R-:W-:Y:S02]  /*62e0*/  SHF.R.U32.HI R10, RZ, 0x18, R0 ;  /* 0x00000018ff0a7819 */ /* 0x000fe40000011600 */
[----:B------:R-:W-:Y:S02]  /*62f0*/  LOP3.LUT R4, R4, 0xff, RZ, 0xc0, !PT ;  /* 0x000000ff04047812 */ /* 0x000fe400078ec0ff */
[----:B------:R-:W-:Y:S02]  /*6300*/  PRMT R0, R9, 0x5410, R6 ;  /* 0x0000541009007816 */ /* 0x000fe40000000006 */
[----:B-1----:R-:W-:Y:S02]  /*6310*/  SHF.R.U32.HI R5, RZ, 0x8, R3 ;  /* 0x00000008ff057819 */ /* 0x002fe40000011603 */
[----:B------:R-:W-:Y:S01]  /*6320*/  PRMT R3, R8, 0x5410, R12 ;  /* 0x0000541008037816 */ /* 0x000fe2000000000c */
[----:B------:R-:W-:Y:S01]  /*6330*/  IMAD.MOV.U32 R192, RZ, RZ, R196 ;  /* 0x000000ffffc07224 */ /* 0x000fe200078e00c4 */
[----:B------:R-:W-:Y:S01]  /*6340*/  PRMT R6, R11, 0x5410, R5 ;  /* 0x000054100b067816 */ /* 0x000fe20000000005 */
[----:B------:R-:W-:Y:S01]  /*6350*/  IMAD.MOV.U32 R196, RZ, RZ, R197 ;  /* 0x000000ffffc47224 */ /* 0x000fe200078e00c5 */
[----:B------:R-:W-:Y:S01]  /*6360*/  PRMT R5, R4, 0x5410, R10 ;  /* 0x0000541004057816 */ /* 0x000fe2000000000a */
[----:B------:R-:W-:Y:S01]  /*6370*/  IMAD.MOV.U32 R197, RZ, RZ, R198 ;  /* 0x000000ffffc57224 */ /* 0x000fe200078e00c6 */
[--C-:B------:R-:W-:Y:S01]  /*6380*/  HSET2.LE.AND R0, R0, R193.reuse, PT ;  /* 0x000000c100007233 */ /* 0x100fe20003803000 */
[----:B------:R-:W-:Y:S01]  /*6390*/  IMAD.MOV.U32 R198, RZ, RZ, R199 ;  /* 0x000000ffffc67224 */ /* 0x000fe200078e00c7 */
[--C-:B------:R-:W-:Y:S01]  /*63a0*/  HSET2.LE.AND R4, R3, R193.reuse, PT ;  /* 0x000000c103047233 */ /* 0x100fe20003803000 */
[----:B---3--:R-:W-:Y:S01]  /*63b0*/  F2FP.BF16.PACK_AB R3, R16, R19 ;  /* 0x000000131003723e */ /* 0x008fe200000010ff */
[----:B------:R-:W-:Y:S01]  /*63c0*/  IMAD.MOV.U32 R199, RZ, RZ, R200 ;  /* 0x000000ffffc77224 */ /* 0x000fe200078e00c8 */
[----:B------:R1:W3:Y:S01]  /*63d0*/  MUFU.EX2 R13, R7 ;  /* 0x00000007000d7308 */ /* 0x0002e20000000800 */
[--C-:B------:R-:W-:Y:S01]  /*63e0*/  HSET2.LE.AND R6, R6, R193.reuse, PT ;  /* 0x000000c106067233 */ /* 0x100fe20003803000 */
[----:B------:R-:W-:Y:S01]  /*63f0*/  IMAD.MOV.U32 R200, RZ, RZ, R201 ;  /* 0x000000ffffc87224 */ /* 0x000fe200078e00c9 */
[----:B------:R-:W-:Y:S01]  /*6400*/  HSET2.LE.AND R8, R5, R193, PT ;  /* 0x000000c105087233 */ /* 0x000fe20003803000 */
[----:B------:R-:W-:-:S02]  /*6410*/  IMAD.MOV.U32 R193, RZ, RZ, R194 ;  /* 0x000000ffffc17224 */ /* 0x000fc400078e00c2 */
[----:B------:R-:W-:Y:S01]  /*6420*/  IMAD.MOV.U32 R201, RZ, RZ, R202 ;  /* 0x000000ffffc97224 */ /* 0x000fe200078e00ca */
[----:B------:R-:W-:Y:S01]  /*6430*/  LOP3.LUT R170, R0, R3, RZ, 0xc0, !PT ;  /* 0x0000000300aa7212 */ /* 0x000fe200078ec0ff */
[----:B------:R-:W-:Y:S02]  /*6440*/  IMAD.MOV.U32 R202, RZ, RZ, R203 ;  /* 0x000000ffffca7224 */ /* 0x000fe400078e00cb */
[----:B------:R-:W-:Y:S02]  /*6450*/  IMAD.MOV.U32 R194, RZ, RZ, R2 ;  /* 0x000000ffffc27224 */ /* 0x000fe400078e0002 */
[----:B------:R2:W5:Y:S01]  /*6460*/  LDL.LU R2, [R1+0x60] ;  /* 0x0000600001027983 */ /* 0x0005620000300800 */
[----:B------:R-:W-:Y:S01]  /*6470*/  IMAD.MOV.U32 R203, RZ, RZ, R134 ;  /* 0x000000ffffcb7224 */ /* 0x000fe200078e0086 */
[----:B-1----:R-:W-:Y:S02]  /*6480*/  F2FP.BF16.PACK_AB R7, R28, R29 ;  /* 0x0000001d1c07723e */ /* 0x002fe400000010ff */
[----:B------:R1:W5:Y:S01]  /*6490*/  LDL.LU R134, [R1+0x5c] ;  /* 0x00005c0001867983 */ /* 0x0003620000300800 */
[----:B------:R-:W-:Y:S01]  /*64a0*/  FADD.FTZ R3, R221, R222 ;  /* 0x000000dedd037221 */ /* 0x000fe20000010000 */
[----:B------:R-:W-:-:S02]  /*64b0*/  LOP3.LUT R168, R6, R7, RZ, 0xc0, !PT ;  /* 0x0000000706a87212 */ /* 0x000fc400078ec0ff */
[----:B------:R1:W5:Y:S01]  /*64c0*/  LDL.LU R222, [R1+0x58] ;  /* 0x0000580001de7983 */ /* 0x0003620000300800 */
[----:B------:R-:W-:-:S03]  /*64d0*/  FADD.FTZ R6, R219, R220 ;  /* 0x000000dcdb067221 */ /* 0x000fc60000010000 */
[----:B------:R1:W5:Y:S01]  /*64e0*/  LDL.LU R221, [R1+0x54] ;  /* 0x0000540001dd7983 */ /* 0x0003620000300800 */
[----:B------:R-:W-:-:S03]  /*64f0*/  FADD.FTZ R7, R245, R217 ;  /* 0x000000d9f5077221 */ /* 0x000fc60000010000 */
[----:B------:R1:W5:Y:S04]  /*6500*/  LDL.LU R220, [R1+0x50] ;  /* 0x0000500001dc7983 */ /* 0x0003680000300800 */
[----:B------:R1:W5:Y:S04]  /*6510*/  LDL.LU R219, [R1+0x4c] ;  /* 0x00004c0001db7983 */ /* 0x0003680000300800 */
[----:B------:R1:W5:Y:S01]  /*6520*/  LDL.LU R217, [R1+0x48] ;  /* 0x0000480001d97983 */ /* 0x0003620000300800 */
[----:B---3--:R-:W-:-:S04]  /*6530*/  F2FP.BF16.PACK_AB R0, R13, R15 ;  /* 0x0000000f0d00723e */ /* 0x008fc800000010ff */
[----:B------:R-:W-:Y:S01]  /*6540*/  LOP3.LUT R169, R8, R0, RZ, 0xc0, !PT ;  /* 0x0000000008a97212 */ /* 0x000fe200078ec0ff */
[----:B------:R-:W-:Y:S02]  /*6550*/  FADD.FTZ R0, R193, R192 ;  /* 0x000000c0c1007221 */ /* 0x000fe40000010000 */
[----:B------:R-:W-:Y:S02]  /*6560*/  FADD.FTZ R3, R195, R3 ;  /* 0x00000003c3037221 */ /* 0x000fe40000010000 */
[----:B------:R-:W-:Y:S01]  /*6570*/  FADD.FTZ R0, R194, R0 ;  /* 0x00000000c2007221 */ /* 0x000fe20000010000 */
[----:B------:R-:W-:Y:S01]  /*6580*/  F2FP.BF16.PACK_AB R5, R235, R14 ;  /* 0x0000000eeb05723e */ /* 0x000fe200000010ff */
[----:B------:R-:W-:Y:S02]  /*6590*/  FADD.FTZ R6, R196, R6 ;  /* 0x00000006c4067221 */ /* 0x000fe40000010000 */
[----:B------:R-:W-:Y:S02]  /*65a0*/  FADD.FTZ R7, R197, R7 ;  /* 0x00000007c5077221 */ /* 0x000fe40000010000 */
[----:B------:R-:W-:-:S02]  /*65b0*/  FADD.FTZ R0, R198, R0 ;  /* 0x00000000c6007221 */ /* 0x000fc40000010000 */
[----:B------:R-:W-:Y:S01]  /*65c0*/  FADD.FTZ R3, R199, R3 ;  /* 0x00000003c7037221 */ /* 0x000fe20000010000 */
[----:B------:R-:W-:Y:S01]  /*65d0*/  LOP3.LUT R171, R4, R5, RZ, 0xc0, !PT ;  /* 0x0000000504ab7212 */ /* 0x000fe200078ec0ff */
        /* <DEDUP_REMOVED lines=25> */
[----:B------:R-:W-:Y:S01]  /*6770*/  FADD.FTZ R0, R139, R0 ;  /* 0x000000008b007221 */ /* 0x000fe20000010000 */
[----:B------:R-:W3:Y:S01]  /*6780*/  LDC.U8 R245, c[0x0][0x2d8] ;  /* 0x0000b600fff57b82 */ /* 0x000ee20000000000 */
        /* <DEDUP_REMOVED lines=18> */
[----:B------:R-:W-:Y:S02]  /*68b0*/  FADD.FTZ R233, R19, R233 ;  /* 0x000000e913e97221 */ /* 0x000fe40000010000 */
[----:B------:R-:W-:Y:S02]  /*68c0*/  FADD.FTZ R4, R14, R4 ;  /* 0x000000040e047221 */ /* 0x000fe40000010000 */
[----:B------:R-:W-:-:S03]  /*68d0*/  FADD.FTZ R3, R41, R3 ;  /* 0x0000000329037221 */ /* 0x000fc60000010000 */
[----:B------:R-:W-:Y:S01]  /*68e0*/  HMMA.16816.F32.BF16 R140, R168, R152, R140 ;  /* 0x00000098a88c723c */ /* 0x000fe2000004188c */
[----:B------:R-:W-:-:S07]  /*68f0*/  FADD.FTZ R0, R30, R0 ;  /* 0x000000001e007221 */ /* 0x000fce0000010000 */
[----:B------:R-:W-:Y:S01]  /*6900*/  HMMA.16816.F32.BF16 R152, R168, R154, R84 ;  /* 0x0000009aa898723c */ /* 0x000fe20000041854 */
[----:B------:R-:W-:Y:S02]  /*6910*/  FADD.FTZ R233, R16, R233 ;  /* 0x000000e910e97221 */ /* 0x000fe40000010000 */
[----:B------:R-:W-:-:S05]  /*6920*/  FADD.FTZ R235, R235, R4 ;  /* 0x00000004ebeb7221 */ /* 0x000fca0000010000 */
        /* <DEDUP_REMOVED lines=13> */
[----:B------:R-:W-:Y:S08]  /*6a00*/  HMMA.16816.F32.BF16 R112, R168, R120, R112 ;  /* 0x00000078a870723c */ /* 0x000ff00000041870 */
[----:B------:R-:W-:Y:S08]  /*6a10*/  HMMA.16816.F32.BF16 R124, R128, R20, R124 ;  /* 0x00000014807c723c */ /* 0x000ff0000004187c */
[C---:B------:R-:W-:Y:S08]  /*6a20*/  HMMA.16816.F32.BF16 R80, R168.reuse, R82, R24 ;  /* 0x00000052a850723c */ /* 0x040ff00000041818 */
[C---:B------:R-:W-:Y:S08]  /*6a30*/  HMMA.16816.F32.BF16 R96, R168.reuse, R98, R56 ;  /* 0x00000062a860723c */ /* 0x040ff00000041838 */
[C---:B------:R-:W-:Y:S08]  /*6a40*/  HMMA.16816.F32.BF16 R108, R168.reuse, R110, R60 ;  /* 0x0000006ea86c723c */ /* 0x040ff0000004183c */
[C---:B------:R-:W-:Y:S08]  /*6a50*/  HMMA.16816.F32.BF16 R120, R168.reuse, R122, R64 ;  /* 0x0000007aa878723c */ /* 0x040ff00000041840 */
[----:B------:R-:W-:Y:S08]  /*6a60*/  HMMA.16816.F32.BF16 R164, R168, R20, R164 ;  /* 0x00000014a8a4723c */ /* 0x000ff000000418a4 */
[-C--:B------:R-:W-:Y:S08]  /*6a70*/  HMMA.16816.F32.BF16 R128, R128, R22.reuse, R180 ;  /* 0x000000168080723c */ /* 0x080ff000000418b4 */
[----:B------:R-:W-:Y:S01]  /*6a80*/  HMMA.16816.F32.BF16 R168, R168, R22, R48 ;  /* 0x00000016a8a8723c */ /* 0x000fe20000041830 */
[----:B------:R-:W-:Y:S07]  /*6a90*/  @!P5 BRA `(.L_x_337) ;  /* 0x000046200000d947 */ /* 0x000fee0003800000 */
[----:B-1-3--:R-:W2:Y:S01]  /*6aa0*/  LDL.LU R231, [R1+0x8] ;  /* 0x0000080001e77983 */ /* 0x00aea20000300800 */
[----:B------:R-:W-:Y:S01]  /*6ab0*/  IMAD.MOV.U32 R132, RZ, RZ, R135 ;  /* 0x000000ffff847224 */ /* 0x000fe200078e0087 */
[----:B-----5:R-:W-:Y:S01]  /*6ac0*/  MOV R138, R2 ;  /* 0x00000002008a7202 */ /* 0x020fe20000000f00 */
[----:B------:R-:W-:Y:S01]  /*6ad0*/  IMAD.MOV.U32 R0, RZ, RZ, R136 ;  /* 0x000000ffff007224 */ /* 0x000fe200078e0088 */
[----:B------:R-:W3:Y:S01]  /*6ae0*/  LDL.LU R227, [R1+0x4] ;  /* 0x0000040001e37983 */ /* 0x000ee20000300800 */
[----:B------:R-:W-:-:S03]  /*6af0*/  IMAD.MOV.U32 R137, RZ, RZ, R134 ;  /* 0x000000ffff897224 */ /* 0x000fc600078e0086 */
[----:B------:R-:W4:Y:S04]  /*6b00*/  LDL.LU R228, [R1+0x44] ;  /* 0x0000440001e47983 */ /* 0x000f280000300800 */
[----:B------:R-:W4:Y:S04]  /*6b10*/  LDL R230, [R1+0x38] ;  /* 0x0000380001e67983 */ /* 0x000f280000100800 */
[----:B------:R-:W4:Y:S01]  /*6b20*/  LDL R229, [R1+0x34] ;  /* 0x0000340001e57983 */ /* 0x000f220000100800 */
[----:B--2---:R-:W-:-:S03]  /*6b30*/  LEA.HI.SX32 R223, R231, 0xfffffffe, 0x1a ;  /* 0xfffffffee7df7811 */ /* 0x004fc600078fd2ff */
[----:B------:R-:W2:Y:S04]  /*6b40*/  LDL.LU R231, [R1+0x40] ;  /* 0x0000400001e77983 */ /* 0x000ea80000300800 */
[----:B------:R-:W2:Y:S01]  /*6b50*/  LDL.64 R224, [R1+0x10] ;  /* 0x0000100001e07983 */ /* 0x000ea20000100a00 */
[----:B---3--:R-:W-:-:S04]  /*6b60*/  IMAD.WIDE.U32 R242, R227, -0x326172a9, RZ ;  /* 0xcd9e8d57e3f27825 */ /* 0x008fc800078e00ff */
[----:B----4-:R-:W-:Y:S01]  /*6b70*/  IMAD.WIDE.U32 R240, R228, -0x326172a9, RZ ;  /* 0xcd9e8d57e4f07825 */ /* 0x010fe200078e00ff */
[----:B------:R-:W-:Y:S02]  /*6b80*/  ISETP.GE.AND P2, PT, R230, c[0x0][0x220], PT ;  /* 0x00008800e6007a0c */ /* 0x000fe40003f46270 */
[-C--:B------:R-:W-:Y:S02]  /*6b90*/  LOP3.LUT R230, R243, R184.reuse, RZ, 0x3c, !PT ;  /* 0x000000b8f3e67212 */ /* 0x080fe400078e3cff */
[----:B------:R-:W-:Y:S02]  /*6ba0*/  LOP3.LUT R228, R241, R184, RZ, 0x3c, !PT ;  /* 0x000000b8f1e47212 */ /* 0x000fe400078e3cff */
[----:B------:R-:W-:Y:S02]  /*6bb0*/  ISETP.GE.AND P3, PT, R229, c[0x0][0x220], PT ;  /* 0x00008800e5007a0c */ /* 0x000fe40003f66270 */
[----:B------:R-:W-:Y:S01]  /*6bc0*/  PRMT R226, R245, 0x7054, R245 ;  /* 0x00007054f5e27816 */ /* 0x000fe200000000f5 */
[----:B------:R-:W-:Y:S01]  /*6bd0*/  IMAD.WIDE.U32 R228, R228, -0x2daee0ad, RZ ;  /* 0xd2511f53e4e47825 */ /* 0x000fe200078e00ff */
[----:B--2---:R-:W-:-:S03]  /*6be0*/  ISETP.GE.AND P4, PT, R224, c[0x0][0x220], PT ;  /* 0x00008800e0007a0c */ /* 0x004fc60003f86270 */
[----:B------:R-:W-:-:S04]  /*6bf0*/  IMAD.WIDE.U32 R224, R231, -0x2daee0ad, RZ ;  /* 0xd2511f53e7e07825 */ /* 0x000fc800078e00ff */
[----:B------:R-:W-:Y:S01]  /*6c00*/  IMAD.WIDE.U32 R230, R230, -0x2daee0ad, RZ ;  /* 0xd2511f53e6e67825 */ /* 0x000fe200078e00ff */
[----:B------:R-:W-:Y:S05]  /*6c10*/  BRA `(.L_x_338) ;  /* 0x000003a000007947 */ /* 0x000fea0003800000 */
.L_x_340:
[----:B------:R-:W2:Y:S01]  /*6c20*/  LDL.64 R244, [R1+0x28] ;  /* 0x0000280001f47983 */ /* 0x000ea20000100a00 */
[----:B------:R-:W-:Y:S03]  /*6c30*/  IADD3 R2, R223, -0x1, RZ ;  /* 0xffffffffdf027810 */ /* 0x000fe60007ffe0ff */
[----:B------:R-:W3:Y:S01]  /*6c40*/  LDL.64 R238, [R1+0x18] ;  /* 0x0000180001ee7983 */ /* 0x000ee20000100a00 */
[----:B------:R-:W-:Y:S01]  /*6c50*/  SHF.R.S32.HI R3, RZ, 0x1f, R2 ;  /* 0x0000001fff037819 */ /* 0x000fe20000011402 */
[C---:B------:R-:W-:Y:S02]  /*6c60*/  IMAD.WIDE.U32 R134, R2.reuse, c[0x0][0x198], RZ ;  /* 0x0000660002867a25 */ /* 0x040fe400078e00ff */
        /* <DEDUP_REMOVED lines=21> */
[----:B------:R-:W-:Y:S01]  /*6dc0*/  @!P2 LEA R2, P0, R3, c[0x0][0x168], 0x1 ;  /* 0x00005a000302aa11 */ /* 0x000fe200078008ff */
        /* <DEDUP_REMOVED lines=31> */
.L_x_338:
[----:B------:R-:W2:Y:S01]  /*6fc0*/  LDL.64 R8, [R1+0x20] ;  /* 0x0000200001087983 */ /* 0x000ea20000100a00 */
[----:B------:R-:W-:Y:S04]  /*6fd0*/  DEPBAR.LE SB0, 0x0 ;  /* 0x000080000000791a */ /* 0x000fe80000000000 */
[----:B------:R-:W-:Y:S01]  /*6fe0*/  SHF.R.S32.HI R2, RZ, 0x1f, R223 ;  /* 0x0000001fff027819 */ /* 0x000fe200000114df */
[----:B------:R-:W3:Y:S01]  /*6ff0*/  LDL R7, [R1+0xc] ;  /* 0x00000c0001077983 */ /* 0x000ee20000100800 */
[C---:B------:R-:W-:Y:S04]  /*7000*/  IMAD.WIDE.U32 R4, R223.reuse, c[0x0][0x1a0], RZ ;  /* 0x00006800df047a25 */ /* 0x040fe800078e00ff */
[----:B------:R-:W-:Y:S01]  /*7010*/  IMAD R2, R2, c[0x0][0x1a0], RZ ;  /* 0x0000680002027a24 */ /* 0x000fe200078e02ff */
[----:B------:R-:W-:Y:S01]  /*7020*/  BAR.SYNC.DEFER_BLOCKING 0x0 ;  /* 0x0000000000007b1d */ /* 0x000fe20000010000 */
[----:B------:R-:W-:Y:S02]  /*7030*/  IMAD.MOV.U32 R6, RZ, RZ, c[0x0][0x1a0] ;  /* 0x00006800ff067624 */ /* 0x000fe400078e00ff */
[----:B------:R-:W-:Y:S04]  /*7040*/  IMAD R3, R223, c[0x0][0x1a4], R2 ;  /* 0x00006900df037a24 */ /* 0x000fe800078e0202 */
[----:B------:R-:W-:Y:S01]  /*7050*/  IMAD.IADD R5, R5, 0x1, R3 ;  /* 0x0000000105057824 */ /* 0x000fe200078e0203 */
[----:B------:R-:W-:Y:S06]  /*7060*/  @P4 STS [R222+0x9000], RZ ;  /* 0x009000ffde004388 */ /* 0x000fec0000000800 */
[----:B------:R-:W-:Y:S06]  /*7070*/  @P4 STS [R222+0x9004], RZ ;  /* 0x009004ffde004388 */ /* 0x000fec0000000800 */
[----:B------:R-:W-:Y:S01]  /*7080*/  @P4 STS.64 [R222+0x9008], RZ ;  /* 0x009008ffde004388 */ /* 0x000fe20000000a00 */
[----:B--2---:R-:W-:Y:S04]  /*7090*/  LEA R2, P0, R4, R8, 0x6 ;  /* 0x0000000804027211 */ /* 0x004fe800078030ff */
[----:B------:R-:W-:Y:S02]  /*70a0*/  @!P4 LEA R16, P1, R2, c[0x0][0x170], 0x1 ;  /* 0x00005c000210ca11 */ /* 0x000fe400078208ff */
[----:B---3--:R-:W-:Y:S01]  /*70b0*/  LEA.HI.X R4, R4, R7, R5, 0x6, P0 ;  /* 0x0000000704047211 */ /* 0x008fe200000f3405 */
[----:B------:R-:W-:Y:S01]  /*70c0*/  IMAD.MOV.U32 R7, RZ, RZ, c[0x0][0x1a4] ;  /* 0x00006900ff077624 */ /* 0x000fe200078e00ff */
[C---:B------:R-:W-:Y:S02]  /*70d0*/  @!P3 LEA R12, P0, R2.reuse, c[0x0][0x170], 0x1 ;  /* 0x00005c00020cba11 */ /* 0x040fe400078008ff */
[C-C-:B------:R-:W-:Y:S02]  /*70e0*/  @!P4 LEA.HI.X R17, R2.reuse, c[0x0][0x174], R4.reuse, 0x1, P1 ;  /* 0x00005d000211ca11 */ /* 0x140fe400008f0c04 */
[C-C-:B------:R-:W-:Y:S02]  /*70f0*/  @!P3 LEA.HI.X R13, R2.reuse, c[0x0][0x174], R4.reuse, 0x1, P0 ;  /* 0x00005d00020dba11 */ /* 0x140fe400000f0c04 */
[----:B------:R-:W-:Y:S01]  /*7100*/  @!P2 LEA R10, P5, R2, c[0x0][0x170], 0x1 ;  /* 0x00005c00020aaa11 */ /* 0x000fe200078a08ff */
[----:B------:R-:W-:Y:S01]  /*7110*/  @!PT LDS RZ, [RZ] ;  /* 0x00000000fffff984 */ /* 0x000fe20000000800 */
[----:B------:R-:W-:Y:S01]  /*7120*/  @!PT LDS RZ, [RZ] ;  /* 0x00000000fffff984 */ /* 0x000fe20000000800 */
[----:B------:R-:W-:Y:S01]  /*7130*/  @!PT LDS RZ, [RZ] ;  /* 0x00000000fffff984 */ /* 0x000fe20000000800 */
[----:B------:R1:W-:Y:S01]  /*7140*/  @!P4 LDGSTS.E.BYPASS.LTC128B.128 [R222+0x9000], [R16.64] ;  /* 0x0900000010decfae */ /* 0x0003e2000b901d52 */
[----:B------:R-:W-:Y:S02]  /*7150*/  LEA R3, P6, R6, R2, 0x5 ;  /* 0x0000000206037211 */ /* 0x000fe400078c28ff */
[----:B------:R-:W-:Y:S02]  /*7160*/  @!P2 LEA.HI.X R11, R2, c[0x0][0x174], R4, 0x1, P5 ;  /* 0x00005d00020baa11 */ /* 0x000fe400028f0c04 */
[----:B------:R-:W-:Y:S01]  /*7170*/  LEA.HI.X R5, R6, R4, R7, 0x5, P6 ;  /* 0x0000000406057211 */ /* 0x000fe200030f2c07 */
        /* <DEDUP_REMOVED lines=9> */
[----:B------:R-:W-:Y:S02]  /*7210*/  @!P2 LEA R6, P0, R3, c[0x0][0x170], 0x1 ;  /* 0x00005c000306aa11 */ /* 0x000fe400078008ff */
[----:B------:R-:W-:Y:S01]  /*7220*/  ISETP.GT.AND P5, PT, R223, RZ, PT ;  /* 0x000000ffdf00720c */ /* 0x000fe20003fa4270 */
[----:B------:R-:W-:Y:S01]  /*7230*/  @P2 STS.128 [R222+0xb000], RZ ;  /* 0x00b000ffde002388 */ /* 0x000fe20000000c00 */
[----:B------:R-:W-:Y:S05]  /*7240*/  @!P2 LEA.HI.X R7, R3, c[0x0][0x174], R5, 0x1, P0 ;  /* 0x00005d000307aa11 */ /* 0x000fea00000f0c05 */
        /* <DEDUP_REMOVED lines=155> */
.L_x_339:
        /* <DEDUP_REMOVED lines=844> */
.L_x_337:
[----:B-1-3--:R-:W2:Y:S04]  /*b0c0*/  LDL.LU R139, [R1+0x30] ;  /* 0x00003000018b7983 */ /* 0x00aea80000300800 */
[----:B------:R-:W1:Y:S04]  /*b0d0*/  SHFL.BFLY PT, R0, R235, 0x2, 0x1f ;  /* 0x0c401f00eb007f89 */ /* 0x000e6800000e0000 */
[----:B------:R-:W3:Y:S04]  /*b0e0*/  SHFL.BFLY PT, R3, R233, 0x2, 0x1f ;  /* 0x0c401f00e9037f89 */ /* 0x000ee800000e0000 */
[----:B------:R-:W4:Y:S04]  /*b0f0*/  SHFL.BFLY PT, R7, R236, 0x2, 0x1f ;  /* 0x0c401f00ec077f89 */ /* 0x000f2800000e0000 */
[----:B------:R-:W2:Y:S04]  /*b100*/  S2R R138, SR_CTAID.Y ;  /* 0x00000000008a7919 */ /* 0x000ea80000002600 */
[----:B------:R-:W4:Y:S04]  /*b110*/  SHFL.BFLY PT, R6, R237, 0x2, 0x1f ;  /* 0x0c401f00ed067f89 */ /* 0x000f2800000e0000 */
[----:B------:R-:W4:Y:S01]  /*b120*/  S2R R54, SR_TID.X ;  /* 0x0000000000367919 */ /* 0x000f220000002100 */
[----:B-1----:R-:W-:-:S02]  /*b130*/  FADD.FTZ R0, R0, R235 ;  /* 0x000000eb00007221 */ /* 0x002fc40000010000 */
[----:B---3--:R-:W-:-:S03]  /*b140*/  FADD.FTZ R3, R3, R233 ;  /* 0x000000e903037221 */ /* 0x008fc60000010000 */
[----:B------:R-:W1:Y:S01]  /*b150*/  SHFL.BFLY PT, R5, R0, 0x1, 0x1f ;  /* 0x0c201f0000057f89 */ /* 0x000e6200000e0000 */
[----:B----4-:R-:W-:-:S03]  /*b160*/  FADD.FTZ R7, R7, R236 ;  /* 0x000000ec07077221 */ /* 0x010fc60000010000 */
[----:B------:R-:W3:Y:S04]  /*b170*/  SHFL.BFLY PT, R4, R3, 0x1, 0x1f ;  /* 0x0c201f0003047f89 */ /* 0x000ee800000e0000 */
[----:B------:R-:W4:Y:S01]  /*b180*/  SHFL.BFLY PT, R9, R7, 0x1, 0x1f ;  /* 0x0c201f0007097f89 */ /* 0x000f2200000e0000 */
[----:B------:R-:W-:Y:S01]  /*b190*/  FADD.FTZ R6, R6, R237 ;  /* 0x000000ed06067221 */ /* 0x000fe20000010000 */
[----:B------:R-:W-:-:S04]  /*b1a0*/  SHF.R.S32.HI R25, RZ, 0x1f, R54 ;  /* 0x0000001fff197819 */ /* 0x000fc80000011436 */
[----:B------:R-:W4:Y:S01]  /*b1b0*/  SHFL.BFLY PT, R8, R6, 0x1, 0x1f ;  /* 0x0c201f0006087f89 */ /* 0x000f2200000e0000 */
[----:B-1----:R-:W-:Y:S01]  /*b1c0*/  FADD.FTZ R52, R0, R5 ;  /* 0x0000000500347221 */ /* 0x002fe20000010000 */
[----:B------:R-:W-:Y:S01]  /*b1d0*/  MOV R0, 0x3f800000 ;  /* 0x3f80000000007802 */ /* 0x000fe20000000f00 */
[----:B---3--:R-:W-:-:S03]  /*b1e0*/  FADD.FTZ R53, R3, R4 ;  /* 0x0000000403357221 */ /* 0x008fc60000010000 */
[----:B------:R-:W-:Y:S02]  /*b1f0*/  FSETP.NE.FTZ.AND P5, PT, R52, RZ, PT ;  /* 0x000000ff3400720b */ /* 0x000fe40003fb5000 */
[----:B------:R-:W-:Y:S01]  /*b200*/  MOV R3, 0x3f800000 ;  /* 0x3f80000000037802 */ /* 0x000fe20000000f00 */
[----:B----4-:R-:W-:Y:S01]  /*b210*/  FADD.FTZ R51, R7, R9 ;  /* 0x0000000907337221 */ /* 0x010fe20000010000 */
[----:B------:R-:W-:-:S04]  /*b220*/  FSETP.NE.FTZ.AND P6, PT, R53, RZ, PT ;  /* 0x000000ff3500720b */ /* 0x000fc80003fd5000 */
[----:B------:R-:W-:Y:S01]  /*b230*/  FSETP.NE.FTZ.AND P4, PT, R51, RZ, PT ;  /* 0x000000ff3300720b */ /* 0x000fe20003f95000 */
[----:B------:R-:W-:-:S04]  /*b240*/  FADD.FTZ R132, R6, R8 ;  /* 0x0000000806847221 */ /* 0x000fc80000010000 */
[----:B------:R-:W-:Y:S01]  /*b250*/  @P5 MUFU.RCP R3, R52 ;  /* 0x0000003400035308 */ /* 0x000fe20000001000 */
[----:B------:R-:W-:-:S07]  /*b260*/  FSETP.NE.FTZ.AND P3, PT, R132, RZ, PT ;  /* 0x000000ff8400720b */ /* 0x000fce0003f75000 */
        /* <DEDUP_REMOVED lines=107> */
[----:B-1----:R-:W-:Y:S02]  /*b920*/  FMUL.FTZ R3, R3, c[0x0][0x2dc] ;  /* 0x0000b70003037a20 */ /* 0x002fe40000410000 */
[----:B------:R-:W-:Y:S01]  /*b930*/  FMUL.FTZ R98, R4, R98 ;  /* 0x0000006204627220 */ /* 0x000fe20000410000 */
[----:B------:R-:W-:Y:S01]  /*b940*/  F2FP.BF16.PACK_AB R37, R37, R86 ;  /* 0x000000562525723e */ /* 0x000fe200000010ff */
[C---:B------:R-:W-:Y:S02]  /*b950*/  FMUL.FTZ R72, R3.reuse, R72 ;  /* 0x0000004803487220 */ /* 0x040fe40000410000 */
[C---:B------:R-:W-:Y:S02]  /*b960*/  FMUL.FTZ R42, R3.reuse, R73 ;  /* 0x00000049032a7220 */ /* 0x040fe40000410000 */
[----:B------:R-:W-:-:S02]  /*b970*/  FMUL.FTZ R144, R3, R144 ;  /* 0x0000009003907220 */ /* 0x000fc40000410000 */
[C---:B------:R-:W-:Y:S01]  /*b980*/  FMUL.FTZ R50, R3.reuse, R145 ;  /* 0x0000009103327220 */ /* 0x040fe20000410000 */
[----:B------:R-:W-:Y:S01]  /*b990*/  F2FP.BF16.PACK_AB R42, R42, R72 ;  /* 0x000000482a2a723e */ /* 0x000fe200000010ff */
[C---:B------:R-:W-:Y:S01]  /*b9a0*/  FMUL.FTZ R148, R3.reuse, R148 ;  /* 0x0000009403947220 */ /* 0x040fe20000410000 */
[----:B------:R1:W5:Y:S01]  /*b9b0*/  LDL R72, [R1+0x3c] ;  /* 0x00003c0001487983 */ /* 0x0003620000100800 */
        /* <DEDUP_REMOVED lines=73> */
[----:B------:R2:W-:Y:S01]  /*be50*/  STS [R0+0x200], R47 ;  /* 0x0002002f00007388 */ /* 0x0005e20000000800 */
[----:B------:R-:W-:Y:S02]  /*be60*/  SEL R4, R4, 0xffffffe0, !P1 ;  /* 0xffffffe004047807 */ /* 0x000fe40004800000 */
[C---:B------:R-:W-:Y:S01]  /*be70*/  @P2 IADD3 R3, R0.reuse, 0x10, RZ ;  /* 0x0000001000032810 */ /* 0x040fe20007ffe0ff */
[----:B------:R-:W-:Y:S01]  /*be80*/  STS [R0], R48 ;  /* 0x0000003000007388 */ /* 0x000fe20000000800 */
[----:B------:R-:W-:-:S02]  /*be90*/  IADD3 R5, R0, R4, RZ ;  /* 0x0000000400057210 */ /* 0x000fc40007ffe0ff */
[----:B------:R-:W-:Y:S01]  /*bea0*/  IADD3 R4, R4, R3, RZ ;  /* 0x0000000304047210 */ /* 0x000fe20007ffe0ff */
[----:B------:R-:W-:Y:S04]  /*beb0*/  STS [R3], R46 ;  /* 0x0000002e03007388 */ /* 0x000fe80000000800 */
[----:B------:R-:W-:Y:S04]  /*bec0*/  STS [R3+0x200], R45 ;  /* 0x0002002d03007388 */ /* 0x000fe80000000800 */
[----:B------:R-:W-:Y:S04]  /*bed0*/  STS [R0+0x1000], R50 ;  /* 0x0010003200007388 */ /* 0x000fe80000000800 */
[----:B------:R-:W-:Y:S04]  /*bee0*/  STS [R0+0x1200], R146 ;  /* 0x0012009200007388 */ /* 0x000fe80000000800 */
[----:B------:R-:W-:Y:S01]  /*bef0*/  STS [R3+0x1000], R49 ;  /* 0x0010003103007388 */ /* 0x000fe20000000800 */
[----:B--2---:R-:W2:Y:S03]  /*bf00*/  LDC.U8 R47, c[0x0][0x329] ;  /* 0x0000ca40ff2f7b82 */ /* 0x004ea60000000000 */
[----:B------:R-:W-:Y:S04]  /*bf10*/  STS [R3+0x1200], R150 ;  /* 0x0012009603007388 */ /* 0x000fe80000000800 */
[----:B------:R-:W-:Y:S04]  /*bf20*/  STS [R5], R44 ;  /* 0x0000002c05007388 */ /* 0x000fe80000000800 */
[----:B------:R-:W-:Y:S04]  /*bf30*/  STS [R5+0x200], R43 ;  /* 0x0002002b05007388 */ /* 0x000fe80000000800 */
[----:B------:R-:W-:Y:S04]  /*bf40*/  STS [R4], R41 ;  /* 0x0000002904007388 */ /* 0x000fe80000000800 */
[----:B------:R-:W-:Y:S04]  /*bf50*/  STS [R4+0x200], R40 ;  /* 0x0002002804007388 */ /* 0x000fe80000000800 */
[----:B------:R-:W-:Y:S01]  /*bf60*/  STS [R5+0x1000], R42 ;  /* 0x0010002a05007388 */ /* 0x000fe20000000800 */
[----:B--2---:R-:W-:-:S03]  /*bf70*/  ISETP.NE.AND P2, PT, R47, RZ, PT ;  /* 0x000000ff2f00720c */ /* 0x004fc60003f45270 */
[----:B------:R-:W-:Y:S04]  /*bf80*/  STS [R5+0x1200], R74 ;  /* 0x0012004a05007388 */ /* 0x000fe80000000800 */
[----:B------:R2:W-:Y:S04]  /*bf90*/  STS [R4+0x1000], R39 ;  /* 0x0010002704007388 */ /* 0x0005e80000000800 */
[----:B------:R-:W-:Y:S02]  /*bfa0*/  STS [R4+0x1200], R78 ;  /* 0x0012004e04007388 */ /* 0x000fe40000000800 */
[----:B------:R-:W-:-:S02]  /*bfb0*/  @P2 MOV R10, c[0x0][0x210] ;  /* 0x00008400000a2a02 */ /* 0x000fc40000000f00 */
[----:B------:R-:W-:Y:S03]  /*bfc0*/  STS [R0+0x2000], R38 ;  /* 0x0020002600007388 */ /* 0x000fe60000000800 */
[----:B------:R-:W-:Y:S01]  /*bfd0*/  @P2 IMAD R10, R10, c[0x0][0x214], RZ ;  /* 0x000085000a0a2a24 */ /* 0x000fe200078e02ff */
[----:B------:R-:W-:Y:S04]  /*bfe0*/  STS [R0+0x2200], R37 ;  /* 0x0022002500007388 */ /* 0x000fe80000000800 */
[----:B------:R-:W-:Y:S04]  /*bff0*/  STS [R3+0x2000], R33 ;  /* 0x0020002103007388 */ /* 0x000fe80000000800 */
[----:B------:R-:W-:Y:S04]  /*c000*/  STS [R3+0x2200], R32 ;  /* 0x0022002003007388 */ /* 0x000fe80000000800 */
[----:B------:R-:W-:Y:S01]  /*c010*/  STS [R0+0x3000], R36 ;  /* 0x0030002400007388 */ /* 0x000fe20000000800 */
[----:B--2---:R-:W2:Y:S03]  /*c020*/  LDC.U8 R39, c[0x0][0x328] ;  /* 0x0000ca00ff277b82 */ /* 0x004ea60000000000 */
[----:B------:R-:W-:Y:S04]  /*c030*/  STS [R0+0x3200], R91 ;  /* 0x0032005b00007388 */ /* 0x000fe80000000800 */
[----:B------:R-:W-:Y:S04]  /*c040*/  STS [R3+0x3000], R31 ;  /* 0x0030001f03007388 */ /* 0x000fe80000000800 */
[----:B------:R-:W-:Y:S04]  /*c050*/  STS [R3+0x3200], R30 ;  /* 0x0032001e03007388 */ /* 0x000fe80000000800 */
[----:B------:R-:W-:Y:S04]  /*c060*/  STS [R5+0x2000], R29 ;  /* 0x0020001d05007388 */ /* 0x000fe80000000800 */
[----:B------:R-:W-:Y:S04]  /*c070*/  STS [R5+0x2200], R28 ;  /* 0x0022001c05007388 */ /* 0x000fe80000000800 */
[----:B------:R-:W-:Y:S01]  /*c080*/  STS [R4+0x2000], R24 ;  /* 0x0020001804007388 */ /* 0x000fe20000000800 */
[----:B--2---:R-:W-:-:S03]  /*c090*/  @!P2 ISETP.NE.AND P1, PT, R39, RZ, PT ;  /* 0x000000ff2700a20c */ /* 0x004fc60003f25270 */
        /* <DEDUP_REMOVED lines=42> */
[----:B-----5:R1:W1:Y:S04]  /*c340*/  LDS.128 R32, [R222] ;  /* 0x00000000de207984 */ /* 0x0202680000000c00 */
        /* <DEDUP_REMOVED lines=78> */
.L_x_342:
[----:B--2---:R-:W-:Y:S05]  /*c830*/  BSYNC B0 ;  /* 0x0000000000007941 */ /* 0x004fea0003800000 */
.L_x_341:
[----:B------:R-:W2:Y:S04]  /*c840*/  LDL.64 R26, [R1+0x10] ;  /* 0x00001000011a7983 */ /* 0x000ea80000100a00 */
[----:B------:R3:W5:Y:S04]  /*c850*/  LDL R16, [R1+0x34] ;  /* 0x0000340001107983 */ /* 0x0007680000100800 */
[----:B------:R3:W5:Y:S01]  /*c860*/  LDL R15, [R1+0x38] ;  /* 0x00003800010f7983 */ /* 0x0007620000100800 */
[----:B------:R-:W-:Y:S01]  /*c870*/  LEA.HI R4, R19, R18, RZ, 0x2 ;  /* 0x0000001213047211 */ /* 0x000fe200078f10ff */
[----:B------:R-:W-:Y:S01]  /*c880*/  BSSY B0, `(.L_x_343) ;  /* 0x000001c000007945 */ /* 0x000fe20003800000 */
[----:B------:R-:W-:Y:S01]  /*c890*/  SHF.R.S32.HI R5, RZ, 0x1f, R24 ;  /* 0x0000001fff057819 */ /* 0x000fe20000011418 */
[----:B------:R-:W4:Y:S01]  /*c8a0*/  S2R R7, SR_CTAID.X ;  /* 0x0000000000077919 */ /* 0x000f220000002500 */
[----:B------:R-:W-:-:S04]  /*c8b0*/  SHF.R.S32.HI R8, RZ, 0x2, R4 ;  /* 0x00000002ff087819 */ /* 0x000fc80000011404 */
[----:B------:R-:W-:Y:S02]  /*c8c0*/  SHF.R.S32.HI R9, RZ, 0x1f, R8 ;  /* 0x0000001fff097819 */ /* 0x000fe40000011408 */
[----:B--2---:R-:W-:Y:S02]  /*c8d0*/  IADD3 R2, P0, R26, R133, RZ ;  /* 0x000000851a027210 */ /* 0x004fe40007f1e0ff */
[----:B------:R-:W-:-:S05]  /*c8e0*/  SHF.R.S32.HI R0, RZ, 0x1f, R26 ;  /* 0x0000001fff007819 */ /* 0x000fca000001141a */
[----:B------:R-:W-:Y:S01]  /*c8f0*/  IMAD.X R3, R0, 0x1, R137, P0 ;  /* 0x0000000100037824 */ /* 0x000fe200000e0689 */
[----:B------:R-:W-:Y:S01]  /*c900*/  ISETP.GE.AND P0, PT, R8, R72, PT ;  /* 0x000000480800720c */ /* 0x000fe20003f06270 */
[----:B------:R-:W-:Y:S02]  /*c910*/  IMAD R0, R5, c[0x0][0x1f0], RZ ;  /* 0x00007c0005007a24 */ /* 0x000fe400078e02ff */
[----:B------:R-:W-:-:S04]  /*c920*/  IMAD.WIDE.U32 R12, R24, c[0x0][0x1f0], R2 ;  /* 0x00007c00180c7a25 */ /* 0x000fc800078e0002 */
[----:B------:R-:W-:Y:S02]  /*c930*/  IMAD R0, R24, c[0x0][0x1f4], R0 ;  /* 0x00007d0018007a24 */ /* 0x000fe400078e0200 */
[----:B----4-:R-:W-:-:S04]  /*c940*/  IMAD.WIDE R2, R7, 0x80, R8 ;  /* 0x0000008007027825 */ /* 0x010fc800078e0208 */
[----:B------:R-:W-:Y:S01]  /*c950*/  IMAD.IADD R7, R13, 0x1, R0 ;  /* 0x000000010d077824 */ /* 0x000fe200078e0200 */
[----:B------:R-:W-:Y:S05]  /*c960*/  @P0 BRA `(.L_x_344) ;  /* 0x000000d000000947 */ /* 0x000fea0003800000 */
[----:B---3--:R-:W-:Y:S01]  /*c970*/  IMAD R0, R3, c[0x0][0x1e8], RZ ;  /* 0x00007a0003007a24 */ /* 0x008fe200078e02ff */
        /* <DEDUP_REMOVED lines=9> */
[----:B-1----:R1:W-:Y:S04]  /*ca10*/  @!P3 STG.E.128 [R4.64], R32 ;  /* 0x000000200400b986 */ /* 0x0023e8000c101d12 */
[----:B------:R1:W-:Y:S04]  /*ca20*/  @!P2 STG.E.128 [R4.64+0x40], R28 ;  /* 0x0000401c0400a986 */ /* 0x0003e8000c101d12 */
[----:B------:R1:W-:Y:S02]  /*ca30*/  @!P1 STG.E.128 [R4.64+0x80], R20 ;  /* 0x0000801404009986 */ /* 0x0003e4000c101d12 */
.L_x_344:
[----:B---3--:R-:W-:Y:S05]  /*ca40*/  BSYNC B0 ;  /* 0x0000000000007941 */ /* 0x008fea0003800000 */
.L_x_343:
[----:B------:R-:W-:Y:S01]  /*ca50*/  IADD3 R0, R8, 0x20, RZ ;  /* 0x0000002008007810 */ /* 0x000fe20007ffe0ff */
[----:B------:R-:W-:Y:S03]  /*ca60*/  BSSY B0, `(.L_x_345) ;  /* 0x0000013000007945 */ /* 0x000fe60003800000 */
[----:B------:R-:W-:-:S13]  /*ca70*/  ISETP.GE.AND P0, PT, R0, R72, PT ;  /* 0x000000480000720c */ /* 0x000fda0003f06270 */
[----:B------:R-:W-:Y:S05]  /*ca80*/  @P0 BRA `(.L_x_346) ;  /* 0x0000010000000947 */ /* 0x000fea0003800000 */
[----:B------:R-:W-:Y:S02]  /*ca90*/  IADD3 R0, P0, R2, 0x20, RZ ;  /* 0x0000002002007810 */ /* 0x000fe40007f1e0ff */
[----:B-1----:R-:W-:Y:S02]  /*caa0*/  MOV R5, R7 ;  /* 0x0000000700057202 */ /* 0x002fe40000000f00 */
[----:B------:R-:W-:Y:S01]  /*cab0*/  ISETP.GE.AND P2, PT, R26, c[0x0][0x220], PT ;  /* 0x000088001a007a0c */ /* 0x000fe20003f46270 */
[----:B------:R-:W-:Y:S01]  /*cac0*/  IMAD.X R4, RZ, RZ, R3, P0 ;  /* 0x000000ffff047224 */ /* 0x000fe200000e0603 */
[----:B-----5:R-:W-:Y:S02]  /*cad0*/  ISETP.GE.AND P1, PT, R16, c[0x0][0x220], PT ;  /* 0x0000880010007a0c */ /* 0x020fe40003f26270 */
[----:B------:R-:W-:Y:S01]  /*cae0*/  ISETP.GE.AND P0, PT, R15, c[0x0][0x220], PT ;  /* 0x000088000f007a0c */ /* 0x000fe20003f06270 */
[----:B------:R-:W-:Y:S02]  /*caf0*/  IMAD R14, R4, c[0x0][0x1e8], RZ ;  /* 0x00007a00040e7a24 */ /* 0x000fe400078e02ff */
[----:B------:R-:W-:-:S04]  /*cb00*/  IMAD.MOV.U32 R4, RZ, RZ, R12 ;  /* 0x000000ffff047224 */ /* 0x000fc800078e000c */
[----:B------:R-:W-:-:S04]  /*cb10*/  IMAD.WIDE.U32 R10, R0, c[0x0][0x1e8], R4 ;  /* 0x00007a00000a7a25 */ /* 0x000fc800078e0004 */
[----:B------:R-:W-:Y:S01]  /*cb20*/  IMAD R0, R0, c[0x0][0x1ec], R14 ;  /* 0x00007b0000007a24 */ /* 0x000fe200078e020e */
[----:B------:R-:W-:-:S03]  /*cb30*/  LEA R4, P3, R10, c[0x0][0x1d0], 0x1 ;  /* 0x000074000a047a11 */ /* 0x000fc600078608ff */
[----:B------:R-:W-:-:S05]  /*cb40*/  IMAD.IADD R0, R11, 0x1, R0 ;  /* 0x000000010b007824 */ /* 0x000fca00078e0200 */
[----:B------:R-:W-:-:S05]  /*cb50*/  LEA.HI.X R5, R10, c[0x0][0x1d4], R0, 0x1, P3 ;  /* 0x000075000a057a11 */ /* 0x000fca00018f0c00 */
[----:B------:R1:W-:Y:S04]  /*cb60*/  @!P2 STG.E.128 [R4.64], R44 ;  /* 0x0000002c0400a986 */ /* 0x0003e8000c101d12 */
[----:B------:R1:W-:Y:S04]  /*cb70*/  @!P1 STG.E.128 [R4.64+0x40], R40 ;  /* 0x0000402804009986 */ /* 0x0003e8000c101d12 */
[----:B------:R1:W-:Y:S02]  /*cb80*/  @!P0 STG.E.128 [R4.64+0x80], R36 ;  /* 0x0000802404008986 */ /* 0x0003e4000c101d12 */
.L_x_346:
[----:B------:R-:W-:Y:S05]  /*cb90*/  BSYNC B0 ;  /* 0x0000000000007941 */ /* 0x000fea0003800000 */
.L_x_345:
        /* <DEDUP_REMOVED lines=20> */
.L_x_348:
[----:B------:R-:W-:Y:S05]  /*cce0*/  BSYNC B0 ;  /* 0x0000000000007941 */ /* 0x000fea0003800000 */
.L_x_347:
[----:B------:R-:W-:-:S04]  /*ccf0*/  IADD3 R0, R8, 0x60, RZ ;  /* 0x0000006008007810 */ /* 0x000fc80007ffe0ff */
[----:B------:R-:W-:-:S13]  /*cd00*/  ISETP.GE.AND P0, PT, R0, R72, PT ;  /* 0x000000480000720c */ /* 0x000fda0003f06270 */
[----:B------:R-:W-:Y:S05]  /*cd10*/  @P0 EXIT ;  /* 0x000000000000094d */ /* 0x000fea0003800000 */
[----:B------:R-:W-:Y:S02]  /*cd20*/  IADD3 R0, P0, R2, 0x60, RZ ;  /* 0x0000006002007810 */ /* 0x000fe40007f1e0ff */
[----:B------:R-:W-:-:S03]  /*cd30*/  ISETP.GE.AND P1, PT, R26, c[0x0][0x220], PT ;  /* 0x000088001a007a0c */ /* 0x000fc60003f26270 */
[----:B------:R-:W-:Y:S01]  /*cd40*/  IMAD.X R2, RZ, RZ, R3, P0 ;  /* 0x000000ffff027224 */ /* 0x000fe200000e0603 */
[----:B------:R-:W-:Y:S02]  /*cd50*/  MOV R3, R7 ;  /* 0x0000000700037202 */ /* 0x000fe40000000f00 */
[----:B-----5:R-:W-:Y:S01]  /*cd60*/  ISETP.GE.AND P0, PT, R16, c[0x0][0x220], PT ;  /* 0x0000880010007a0c */ /* 0x020fe20003f06270 */
        /* <DEDUP_REMOVED lines=13> */
.L_x_315:
[----:B------:R-:W3:Y:S01]  /*ce40*/  LDL.LU R9, [R1+0x30] ;  /* 0x0000300001097983 */ /* 0x000ee20000300800 */
[----:B------:R-:W5:Y:S01]  /*ce50*/  LDC.U8 R3, c[0x0][0x329] ;  /* 0x0000ca40ff037b82 */ /* 0x000f620000000000 */
[----:B-1--4-:R-:W-:Y:S01]  /*ce60*/  LEA.HI R10, R17, R146, RZ, 0x2 ;  /* 0x00000092110a7211 */ /* 0x012fe200078f10ff */
[----:B------:R-:W-:Y:S01]  /*ce70*/  BSSY B0, `(.L_x_349) ;  /* 0x0000045000007945 */ /* 0x000fe20003800000 */
[----:B------:R-:W-:-:S02]  /*ce80*/  IADD3 R15, -R12, R15, RZ ;  /* 0x0000000f0c0f7210 */ /* 0x000fc40007ffe1ff */
[----:B------:R-:W-:Y:S02]  /*ce90*/  LOP3.LUT R8, R10, 0xfffffffc, RZ, 0xc0, !PT ;  /* 0xfffffffc0a087812 */ /* 0x000fe400078ec0ff */
[----:B------:R-:W-:Y:S01]  /*cea0*/  SHF.R.S32.HI R10, RZ, 0x2, R10 ;  /* 0x00000002ff0a7819 */ /* 0x000fe2000001140a */
[----:B------:R-:W1:Y:S02]  /*ceb0*/  LDC.U8 R2, c[0x0][0x328] ;  /* 0x0000ca00ff027b82 */ /* 0x000e640000000000 */
[----:B------:R-:W-:Y:S01]  /*cec0*/  IMAD.IADD R20, R146, 0x1, -R8 ;  /* 0x0000000192147824 */ /* 0x000fe200078e0a08 */
[----:B------:R-:W-:Y:S02]  /*ced0*/  SHF.R.S32.HI R8, RZ, 0x1f, R21 ;  /* 0x0000001fff087819 */ /* 0x000fe40000011415 */
[----:B------:R-:W-:Y:S01]  /*cee0*/  SHF.R.S32.HI R11, RZ, 0x1f, R10 ;  /* 0x0000001fff0b7819 */ /* 0x000fe2000001140a */
[----:B------:R-:W-:Y:S02]  /*cef0*/  IMAD.SHL.U32 R14, R20, 0x8, RZ ;  /* 0x00000008140e7824 */ /* 0x000fe400078e00ff */
[----:B------:R-:W-:-:S03]  /*cf00*/  IMAD R8, R8, c[0x0][0x1f0], RZ ;  /* 0x00007c0008087a24 */ /* 0x000fc600078e02ff */
[C---:B------:R-:W-:Y:S01]  /*cf10*/  IADD3 R24, R14.reuse, 0x20, RZ ;  /* 0x000000200e187810 */ /* 0x040fe20007ffe0ff */
[----:B------:R-:W-:Y:S01]  /*cf20*/  IMAD R8, R21, c[0x0][0x1f4], R8 ;  /* 0x00007d0015087a24 */ /* 0x000fe200078e0208 */
[----:B------:R-:W-:Y:S02]  /*cf30*/  IADD3 R23, R14, 0x40, RZ ;  /* 0x000000400e177810 */ /* 0x000fe40007ffe0ff */
[----:B-----5:R-:W-:Y:S02]  /*cf40*/  ISETP.NE.AND P2, PT, R3, RZ, PT ;  /* 0x000000ff0300720c */ /* 0x020fe40003f45270 */
[----:B-1----:R-:W-:-:S04]  /*cf50*/  ISETP.NE.AND P1, PT, R2, RZ, PT ;  /* 0x000000ff0200720c */ /* 0x002fc80003f25270 */
[----:B------:R-:W-:-:S07]  /*cf60*/  ISETP.EQ.AND P1, PT, R3, RZ, P1 ;  /* 0x000000ff0300720c */ /* 0x000fce0000f22270 */
[----:B------:R-:W-:Y:S01]  /*cf70*/  @P2 IMAD.MOV.U32 R0, RZ, RZ, c[0x0][0x210] ;  /* 0x00008400ff002624 */ /* 0x000fe200078e00ff */
[----:B------:R-:W-:Y:S01]  /*cf80*/  @!P2 ISETP.NE.AND P0, PT, R2, RZ, PT ;  /* 0x000000ff0200a20c */ /* 0x000fe20003f05270 */
[----:B------:R-:W-:Y:S02]  /*cf90*/  @!P2 IMAD.MOV.U32 R2, RZ, RZ, c[0x0][0x214] ;  /* 0x00008500ff02a624 */ /* 0x000fe400078e00ff */
[----:B------:R-:W-:Y:S02]  /*cfa0*/  @P2 IMAD R0, R0, c[0x0][0x214], RZ ;  /* 0x0000850000002a24 */ /* 0x000fe400078e02ff */
[----:B------:R-:W-:Y:S01]  /*cfb0*/  @P2 IMAD.MOV.U32 R4, RZ, RZ, 0x1 ;  /* 0x00000001ff042424 */ /* 0x000fe200078e00ff */
[----:B------:R-:W-:Y:S01]  /*cfc0*/  @!P2 SEL R0, R2, c[0x0][0x234], !P0 ;  /* 0x00008d000200aa07 */ /* 0x000fe20004000000 */
[----:B------:R-:W-:Y:S02]  /*cfd0*/  @P2 IMAD.MOV.U32 R19, RZ, RZ, c[0x0][0x210] ;  /* 0x00008400ff132624 */ /* 0x000fe400078e00ff */
[----:B------:R-:W-:-:S02]  /*cfe0*/  @!P2 IMAD.MOV.U32 R19, RZ, RZ, 0x1 ;  /* 0x00000001ff13a424 */ /* 0x000fc400078e00ff */
[----:B------:R-:W-:Y:S01]  /*cff0*/  @!P2 IMAD R4, R0, c[0x0][0x1c0], RZ ;  /* 0x000070000004aa24 */ /* 0x000fe200078e02ff */
[----:B------:R-:W-:Y:S02]  /*d000*/  ISETP.GE.AND P2, PT, R10, R15, PT ;  /* 0x0000000f0a00720c */ /* 0x000fe40003f46270 */
[C---:B---3--:R-:W-:Y:S02]  /*d010*/  ISETP.NE.AND P3, PT, R9.reuse, -0x1, PT ;  /* 0xffffffff0900780c */ /* 0x048fe40003f65270 */
[----:B------:R-:W-:-:S11]  /*d020*/  ISETP.NE.OR P0, PT, R9, -0x1, !P1 ;  /* 0xffffffff0900780c */ /* 0x000fd60004f05670 */
[----:B------:R-:W-:Y:S01]  /*d030*/  @P3 IMAD.WIDE.U32 R2, R9, c[0x0][0x1e8], RZ ;  /* 0x00007a0009023a25 */ /* 0x000fe200078e00ff */
[----:B------:R-:W-:-:S03]  /*d040*/  @!P3 SHF.R.S32.HI R5, RZ, 0x1f, R16 ;  /* 0x0000001fff05b819 */ /* 0x000fc60000011410 */
[----:B------:R-:W-:Y:S02]  /*d050*/  @P3 IMAD R7, R9, c[0x0][0x1ec], R3 ;  /* 0x00007b0009073a24 */ /* 0x000fe400078e0203 */
[----:B------:R-:W-:Y:S02]  /*d060*/  @!P3 IMAD R6, R5, c[0x0][0x1e0], RZ ;  /* 0x000078000506ba24 */ /* 0x000fe400078e02ff */
[C---:B------:R-:W-:Y:S02]  /*d070*/  IMAD R3, R16.reuse, R4, RZ ;  /* 0x0000000410037224 */ /* 0x040fe400078e02ff */
[----:B------:R-:W-:-:S03]  /*d080*/  @!P3 IMAD.WIDE.U32 R4, R16, c[0x0][0x1e0], RZ ;  /* 0x000078001004ba25 */ /* 0x000fc600078e00ff */
[----:B------:R-:W-:Y:S01]  /*d090*/  SEL R3, R3, RZ, !P1 ;  /* 0x000000ff03037207 */ /* 0x000fe20004800000 */
[C---:B------:R-:W-:Y:S01]  /*d0a0*/  @!P0 IMAD R9, R16.reuse, c[0x0][0x214], RZ ;  /* 0x0000850010098a24 */ /* 0x040fe200078e02ff */
[----:B------:R-:W-:Y:S01]  /*d0b0*/  @!P3 MOV R2, R4 ;  /* 0x000000040002b202 */ /* 0x000fe20000000f00 */
[----:B------:R-:W-:-:S03]  /*d0c0*/  @!P3 IMAD R6, R16, c[0x0][0x1e4], R6 ;  /* 0x000079001006ba24 */ /* 0x000fc600078e0206 */
[----:B------:R1:W-:Y:S01]  /*d0d0*/  @!P0 STL [R1+0x30], R9 ;  /* 0x0000300901008387 */ /* 0x0003e20000100800 */
[----:B------:R-:W-:Y:S01]  /*d0e0*/  @!P3 IMAD.IADD R7, R5, 0x1, R6 ;  /* 0x000000010507b824 */ /* 0x000fe200078e0206 */
[C---:B------:R-:W-:Y:S01]  /*d0f0*/  IADD3 R4, P0, R14.reuse, R2, RZ ;  /* 0x000000020e047210 */ /* 0x040fe20007f1e0ff */
[C---:B------:R-:W-:Y:S02]  /*d100*/  IMAD R6, R21.reuse, R0, R3 ;  /* 0x0000000015067224 */ /* 0x040fe400078e0203 */
[----:B------:R-:W-:Y:S01]  /*d110*/  @!P1 CS2R R2, SRZ ;  /* 0x0000000000029805 */ /* 0x000fe2000001ff00 */
[----:B------:R-:W-:Y:S01]  /*d120*/  LEA.HI.X.SX32 R5, R14, R7, 0x1, P0 ;  /* 0x000000070e057211 */ /* 0x000fe200000f0eff */
[----:B------:R-:W-:Y:S01]  /*d130*/  IMAD R0, R12, R19, RZ ;  /* 0x000000130c007224 */ /* 0x000fe200078e02ff */
[----:B------:R-:W-:Y:S02]  /*d140*/  @P1 SHF.R.S32.HI R3, RZ, 0x1f, R9 ;  /* 0x0000001fff031819 */ /* 0x000fe40000011409 */
[----:B------:R-:W-:Y:S01]  /*d150*/  @P1 MOV R2, R9 ;  /* 0x0000000900021202 */ /* 0x000fe20000000f00 */
[----:B------:R-:W-:Y:S01]  /*d160*/  IMAD.WIDE.U32 R12, R21, c[0x0][0x1f0], R4 ;  /* 0x00007c00150c7a25 */ /* 0x000fe200078e0004 */
[----:B------:R-:W-:-:S02]  /*d170*/  SHF.R.S32.HI R4, RZ, 0x1f, R0 ;  /* 0x0000001fff047819 */ /* 0x000fc40000011400 */
[--C-:B------:R-:W-:Y:S02]  /*d180*/  IADD3 R22, P1, P0, R0, R2, R6.reuse ;  /* 0x0000000200167210 */ /* 0x100fe4000783e006 */
[----:B------:R-:W-:-:S04]  /*d190*/  SHF.R.S32.HI R0, RZ, 0x1f, R6 ;  /* 0x0000001fff007819 */ /* 0x000fc80000011406 */
[----:B------:R-:W-:Y:S01]  /*d1a0*/  IADD3.X R21, R4, R3, R0, P1, P0 ;  /* 0x0000000304157210 */ /* 0x000fe20000fe0400 */
[----:B-1----:R-:W1:Y:S02]  /*d1b0*/  S2R R9, SR_CTAID.X ;  /* 0x0000000000097919 */ /* 0x002e640000002500 */
[----:B-1----:R-:W-:-:S04]  /*d1c0*/  IMAD.WIDE R6, R9, 0x80, R10 ;  /* 0x0000008009067825 */ /* 0x002fc800078e020a */
        /* <DEDUP_REMOVED lines=15> */
.L_x_350:
[----:B------:R-:W-:Y:S05]  /*d2c0*/  BSYNC B0 ;  /* 0x0000000000007941 */ /* 0x000fea0003800000 */
.L_x_349:
        /* <DEDUP_REMOVED lines=20> */
.L_x_352:
[----:B------:R-:W-:Y:S05]  /*d410*/  BSYNC B0 ;  /* 0x0000000000007941 */ /* 0x000fea0003800000 */
.L_x_351:
        /* <DEDUP_REMOVED lines=20> */
.L_x_354:
[----:B------:R-:W-:Y:S05]  /*d560*/  BSYNC B0 ;  /* 0x0000000000007941 */ /* 0x000fea0003800000 */
.L_x_353:
        /* <DEDUP_REMOVED lines=20> */
.L_x_356:
[----:B------:R-:W-:Y:S05]  /*d6b0*/  BSYNC B0 ;  /* 0x0000000000007941 */ /* 0x000fea0003800000 */
.L_x_355:
        /* <DEDUP_REMOVED lines=35> */
.L_x_357:
        /* <DEDUP_REMOVED lines=9> */
.L_x_1034:


//--------------------- .text._ZN5flash16flash_fwd_kernelI23Flash_fwd_kernel_traitsILi96ELi128ELi64ELi4ELb0ELb0EN7cutlass10bfloat16_tE19Flash_kernel_traitsILi96ELi128ELi64ELi4ES3_EELb1ELb0ELb1ELb0ELb0ELb0ELb0ELb0EEEvNS_16Flash_fwd_paramsE --------------------------
	.section	.text._ZN5flash16flash_fwd_kernelI23Flash_fwd_kernel_traitsILi96ELi128ELi64ELi4ELb0ELb0EN7cutlass10bfloat16_tE19Flash_kernel_traitsILi96ELi128ELi64ELi4ES3_EELb1ELb0ELb1ELb0ELb0ELb0ELb0ELb0EEEvNS_16Flash_fwd_paramsE,"ax",@progbits
	.sectioninfo	@"SHI_REGISTERS=255"
	.align	128
        .global         _ZN5flash16flash_fwd_kernelI23Flash_fwd_kernel_traitsILi96ELi128ELi64ELi4ELb0ELb0EN7cutlass10bfloat16_tE19Flash_kernel_traitsILi96ELi128ELi64ELi4ES3_EELb1ELb0ELb1ELb0ELb0ELb0ELb0ELb0EEEvNS_16Flash_fwd_paramsE
        .type           _ZN5flash16flash_fwd_kernelI23Flash_fwd_kernel_traitsILi96ELi128ELi64ELi4ELb0ELb0EN7cutlass10bfloat16_tE19Flash_kernel_traitsILi96ELi128ELi64ELi4ES3_EELb1ELb0ELb1ELb0ELb0ELb0ELb0ELb0EEEvNS_16Flash_fwd_paramsE,@function
        .size           _ZN5flash16flash_fwd_kernelI23Flash_fwd_kernel_traitsILi96ELi128ELi64ELi4ELb0ELb0EN7cutlass10bfloat16_tE19Flash_kernel_traitsILi96ELi128ELi64ELi4ES3_EELb1ELb0ELb1ELb0ELb0ELb0ELb0ELb0EEEvNS_16Flash_fwd_paramsE,(.L_x_1035 - _ZN5flash16flash_fwd_kernelI23Flash_fwd_kernel_traitsILi96ELi128ELi64ELi4ELb0ELb0EN7cutlass10bfloat16_tE19Flash_kernel_traitsILi96ELi128ELi64ELi4ES3_EELb1ELb0ELb1ELb0ELb0ELb0ELb0ELb0EEEvNS_16Flash_fwd_paramsE)
        .other          _ZN5flash16flash_fwd_kernelI23Flash_fwd_kernel_traitsILi96ELi128ELi64ELi4ELb0ELb0EN7cutlass10bfloat16_tE19Flash_kernel_traitsILi96ELi128ELi64ELi4ES3_EELb1ELb0ELb1ELb0ELb0ELb0ELb0ELb0EEEvNS_16Flash_fwd_paramsE,@"STO_CUDA_ENTRY STV_DEFAULT"
_ZN5flash16flash_fwd_kernelI23Flash_fwd_kernel_traitsILi96ELi128ELi64ELi4ELb0ELb0EN7cutlass10bfloat16_tE19Flash_kernel_traitsILi96ELi128ELi64ELi4ES3_EELb1ELb0ELb1ELb0ELb0ELb0ELb0ELb0EEEvNS_16Flash_fwd_paramsE:
.text._ZN5flash16flash_fwd_kernelI23Flash_fwd_kernel_traitsILi96ELi128ELi64ELi4ELb0ELb0EN7cutlass10bfloat16_tE19Flash_kernel_traitsILi96ELi128ELi64ELi4ES3_EELb1ELb0ELb1ELb0ELb0ELb0ELb0ELb0EEEvNS_16Flash_fwd_paramsE:
        /* <DEDUP_REMOVED lines=8> */
[----:B------:R-:W-:Y:S02]  /*0080*/  IMAD.MOV.U32 R8, RZ, RZ, c[0x0][0x2fc] ;  /* 0x0000bf00ff087624 */ /* 0x000fe400078e00ff */
[----:B------:R-:W-:Y:S01]  /*0090*/  IMAD.MOV.U32 R7, RZ, RZ, c[0x0][0x2f8] ;  /* 0x0000be00ff077624 */ /* 0x000fe200078e00ff */
[----:B------:R-:W1:Y:S01]  /*00a0*/  S2UR UR27, SR_CTAID.X ;  /* 0x00000000001b79c3 */ /* 0x000e620000002500 */
[----:B------:R-:W2:Y:S01]  /*00b0*/  S2R R25, SR_TID.X ;  /* 0x0000000000197919 */ /* 0x000ea20000002100 */
[----:B------:R-:W-:-:S02]  /*00c0*/  ULDC.64 UR6, c[0x0][0x240] ;  /* 0x0000900000067ab9 */ /* 0x000fc40000000a00 */
[----:B------:R-:W-:Y:S01]  /*00d0*/  ULDC.64 UR4, c[0x0][0x250] ;  /* 0x0000940000047ab9 */ /* 0x000fe20000000a00 */
[----:B------:R3:W4:Y:S02]  /*00e0*/  @P2 LDG.E.64 R4, [R2.64] ;  /* 0x0000001e02042981 */ /* 0x000724000c1e1b00 */
[----:B---3--:R-:W-:Y:S01]  /*00f0*/  @P2 IMAD.MOV.U32 R2, RZ, RZ, R7 ;  /* 0x000000ffff022224 */ /* 0x008fe200078e0007 */
[----:B------:R-:W-:-:S06]  /*0100*/  @P2 MOV R3, R8 ;  /* 0x0000000800032202 */ /* 0x000fcc0000000f00 */
[----:B------:R-:W3:Y:S01]  /*0110*/  @P2 LDG.E.64 R2, [R2.64] ;  /* 0x0000001e02022981 */ /* 0x000ee2000c1e1b00 */
[----:B------:R-:W1:Y:S01]  /*0120*/  S2UR UR11, SR_CTAID.Y ;  /* 0x00000000000b79c3 */ /* 0x000e620000002600 */
[----:B------:R-:W-:Y:S02]  /*0130*/  UISETP.NE.U32.AND UP2, UPT, URZ, UR6, UPT ;  /* 0x000000063f00728c */ /* 0x000fe4000bf45070 */
[----:B------:R-:W-:Y:S02]  /*0140*/  UISETP.NE.U32.AND UP1, UPT, URZ, UR4, UPT ;  /* 0x000000043f00728c */ /* 0x000fe4000bf25070 */
[----:B------:R-:W-:Y:S02]  /*0150*/  UISETP.NE.AND.EX UP2, UPT, URZ, UR7, UPT, UP2 ;  /* 0x000000073f00728c */ /* 0x000fe4000bf45320 */
[----:B------:R-:W-:Y:S01]  /*0160*/  UISETP.NE.AND.EX UP1, UPT, URZ, UR5, UPT, UP1 ;  /* 0x000000053f00728c */ /* 0x000fe2000bf25310 */
[----:B------:R-:W1:Y:S01]  /*0170*/  S2UR UR10, SR_CTAID.Z ;  /* 0x00000000000a79c3 */ /* 0x000e620000002700 */
[----:B------:R-:W-:-:S02]  /*0180*/  ULDC.U8 UR6, c[0x0][0x312] ;  /* 0x0000c48000067ab9 */ /* 0x000fc40000000000 */
[----:B------:R-:W-:Y:S01]  /*0190*/  ULDC.64 UR4, c[0x0][0x248] ;  /* 0x0000920000047ab9 */ /* 0x000fe20000000a00 */
[----:B------:R-:W-:Y:S01]  /*01a0*/  PLOP3.LUT P0, PT, PT, PT, UP2, 0x80, 0x0 ;  /* 0x000000000000781c */ /* 0x000fe20003f0f028 */
[----:B------:R-:W-:Y:S02]  /*01b0*/  UISETP.NE.AND UP3, UPT, UR6, URZ, UPT ;  /* 0x0000003f0600728c */ /* 0x000fe4000bf65270 */
[----:B------:R-:W-:Y:S02]  /*01c0*/  UISETP.EQ.U32.AND UP0, UPT, URZ, UR4, UPT ;  /* 0x000000043f00728c */ /* 0x000fe4000bf02070 */
[----:B------:R-:W-:Y:S02]  /*01d0*/  UMOV UR7, 0x4 ;  /* 0x0000000400077882 */ /* 0x000fe40000000000 */
[----:B------:R-:W-:Y:S02]  /*01e0*/  UISETP.EQ.OR.EX UP0, UPT, URZ, UR5, !UP3, UP0 ;  /* 0x000000053f00728c */ /* 0x000fe4000df02700 */
[----:B-1----:R-:W-:-:S06]  /*01f0*/  ULOP3.LUT UR8, UR10, UR27, UR11, 0xfe, !UPT ;  /* 0x0000001b0a087292 */ /* 0x002fcc000f8efe0b */
[----:B--2---:R-:W-:Y:S01]  /*0200*/  LOP3.LUT P3, RZ, R25, UR8, RZ, 0xfc, !PT ;  /* 0x0000000819ff7c12 */ /* 0x004fe2000f86fcff */
[----:B------:R-:W-:Y:S02]  /*0210*/  ULDC.64 UR8, c[0x0][0x240] ;  /* 0x0000900000087ab9 */ /* 0x000fe40000000a00 */
[----:B------:R-:W-:Y:S02]  /*0220*/  UIMAD.WIDE UR8, UR11, UR7, UR8 ;  /* 0x000000070b0872a5 */ /* 0x000fe4000f8e0208 */
[----:B------:R-:W-:-:S08]  /*0230*/  ULDC.64 UR4, c[0x0][0x248] ;  /* 0x0000920000047ab9 */ /* 0x000fd00000000a00 */
[----:B------:R-:W-:Y:S02]  /*0240*/  @!P3 IMAD.MOV.U32 R10, RZ, RZ, c[0x0][0x308] ;  /* 0x0000c200ff0ab624 */ /* 0x000fe400078e00ff */
[----:B------:R-:W-:Y:S01]  /*0250*/  @!P3 IMAD.MOV.U32 R11, RZ, RZ, c[0x0][0x30c] ;  /* 0x0000c300ff0bb624 */ /* 0x000fe200078e00ff */
[----:B------:R-:W-:Y:S01]  /*0260*/  UIMAD.WIDE UR4, UR11, UR7, UR4 ;  /* 0x000000070b0472a5 */ /* 0x000fe2000f8e0204 */
[----:B----4-:R-:W1:Y:S08]  /*0270*/  @P2 R2UR UR32, R4 ;  /* 0x00000000042023c2 */ /* 0x010e7000000e0000 */
[----:B------:R-:W2:Y:S01]  /*0280*/  @P2 R2UR UR33, R5 ;  /* 0x00000000052123c2 */ /* 0x000ea200000e0000 */
[----:B-1----:R-:W-:Y:S01]  /*0290*/  IMAD.U32 R4, RZ, RZ, UR32 ;  /* 0x00000020ff047e24 */ /* 0x002fe2000f8e00ff */
[----:B---3--:R-:W-:Y:S01]  /*02a0*/  @P2 IADD3 R7, P1, R2, c[0x0][0x300], RZ ;  /* 0x0000c00002072a10 */ /* 0x008fe20007f3e0ff */
[----:B------:R-:W-:Y:S01]  /*02b0*/  IMAD.U32 R2, RZ, RZ, UR8 ;  /* 0x00000008ff027e24 */ /* 0x000fe2000f8e00ff */
[----:B--2---:R-:W-:-:S03]  /*02c0*/  MOV R5, UR33 ;  /* 0x0000002100057c02 */ /* 0x004fc60008000f00 */
[----:B------:R-:W-:Y:S02]  /*02d0*/  @P2 IMAD.X R8, RZ, RZ, R3, P1 ;  /* 0x000000ffff082224 */ /* 0x000fe400008e0603 */
[----:B------:R1:W-:Y:S01]  /*02e0*/  @!P3 STG.E.64 [R10.64], R4 ;  /* 0x000000040a00b986 */ /* 0x0003e2000c101b1e */
[----:B------:R-:W-:Y:S01]  /*02f0*/  IMAD.U32 R3, RZ, RZ, UR9 ;  /* 0x00000009ff037e24 */ /* 0x000fe2000f8e00ff */
[----:B------:R-:W-:Y:S01]  /*0300*/  PLOP3.LUT P2, PT, PT, PT, UP0, 0x80, 0x0 ;  /* 0x000000000000781c */ /* 0x000fe20003f4f008 */
[----:B------:R-:W-:Y:S01]  /*0310*/  ULDC.64 UR8, c[0x0][0x250] ;  /* 0x0000940000087ab9 */ /* 0x000fe20000000a00 */
[----:B------:R-:W-:Y:S01]  /*0320*/  PLOP3.LUT P1, PT, PT, PT, UP1, 0x80, 0x0 ;  /* 0x000000000000781c */ /* 0x000fe20003f2f018 */
[----:B------:R-:W-:Y:S01]  /*0330*/  @UP1 UIMAD.WIDE UR8, UR11, UR7, UR8 ;  /* 0x000000070b0812a5 */ /* 0x000fe2000f8e0208 */
[----:B-1----:R-:W-:Y:S01]  /*0340*/  @!P3 MOV R4, R7 ;  /* 0x000000070004b202 */ /* 0x002fe20000000f00 */
[----:B------:R-:W-:-:S05]  /*0350*/  @!P3 IMAD.MOV.U32 R5, RZ, RZ, R8 ;  /* 0x000000ffff05b224 */ /* 0x000fca00078e0008 */
[----:B------:R1:W-:Y:S04]  /*0360*/  @!P3 STG.E.64 [R10.64+0x8], R4 ;  /* 0x000008040a00b986 */ /* 0x0003e8000c101b1e */
[----:B------:R2:W3:Y:S04]  /*0370*/  @P0 LDG.E R6, [R2.64+0x4] ;  /* 0x0000041e02060981 */ /* 0x0004e8000c1e1900 */
[----:B------:R2:W4:Y:S02]  /*0380*/  @P0 LDG.E R9, [R2.64] ;  /* 0x0000001e02090981 */ /* 0x000524000c1e1900 */
[----:B--2---:R-:W-:Y:S01]  /*0390*/  MOV R2, UR4 ;  /* 0x0000000400027c02 */ /* 0x004fe20008000f00 */
[----:B------:R-:W-:-:S05]  /*03a0*/  IMAD.U32 R3, RZ, RZ, UR5 ;  /* 0x00000005ff037e24 */ /* 0x000fca000f8e00ff */
[----:B------:R-:W2:Y:S01]  /*03b0*/  @!P2 LDG.E R0, [R2.64] ;  /* 0x0000001e0200a981 */ /* 0x000ea2000c1e1900 */
[----:B-1----:R-:W-:Y:S02]  /*03c0*/  IMAD.U32 R4, RZ, RZ, UR8 ;  /* 0x00000008ff047e24 */ /* 0x002fe4000f8e00ff */
[----:B------:R-:W-:-:S05]  /*03d0*/  IMAD.U32 R5, RZ, RZ, UR9 ;  /* 0x00000009ff057e24 */ /* 0x000fca000f8e00ff */
[----:B------:R-:W5:Y:S01]  /*03e0*/  @P1 LDG.E R4, [R4.64] ;  /* 0x0000001e04041981 */ /* 0x000f62000c1e1900 */
[----:B------:R-:W-:Y:S02]  /*03f0*/  UMOV UR14, 0xffffffff ;  /* 0xffffffff000e7882 */ /* 0x000fe40000000000 */
[----:B------:R-:W-:Y:S02]  /*0400*/  UMOV UR26, 0xffffffff ;  /* 0xffffffff001a7882 */ /* 0x000fe40000000000 */
[----:B------:R-:W-:Y:S02]  /*0410*/  ULDC UR4, c[0x0][0x1c0] ;  /* 0x0000700000047ab9 */ /* 0x000fe40000000800 */
[----:B------:R-:W-:Y:S02]  /*0420*/  UIMAD UR4, UR11, UR4, UR10 ;  /* 0x000000040b0472a4 */ /* 0x000fe4000f8e020a */
[----:B------:R-:W-:Y:S02]  /*0430*/  UMOV UR13, URZ ;  /* 0x0000003f000d7c82 */ /* 0x000fe40008000000 */
[----:B------:R-:W-:-:S04]  /*0440*/  USHF.L.U32 UR5, UR4, 0x5, URZ ;  /* 0x0000000504057899 */ /* 0x000fc8000800063f */
[----:B------:R-:W-:Y:S01]  /*0450*/  USHF.R.S32.HI UR4, URZ, 0x1f, UR5 ;  /* 0x0000001f3f047899 */ /* 0x000fe20008011405 */
[----:B---3--:R1:W3:Y:S08]  /*0460*/  @P0 R2UR UR28, R6 ;  /* 0x00000000061c03c2 */ /* 0x0082f000000e0000 */
[----:B----4-:R-:W3:Y:S01]  /*0470*/  @P0 R2UR UR26, R9 ;  /* 0x00000000091a03c2 */ /* 0x010ee200000e0000 */
[----:B-1----:R-:W-:-:S04]  /*0480*/  SHF.R.S32.HI R6, RZ, 0x1f, R25 ;  /* 0x0000001fff067819 */ /* 0x002fc80000011419 */
[----:B------:R-:W-:-:S03]  /*0490*/  LEA.HI R10, R6, R25, RZ, 0x5 ;  /* 0x00000019060a7211 */ /* 0x000fc600078f28ff */
[----:B--2---:R1:W2:Y:S01]  /*04a0*/  @!P2 R2UR UR14, R0 ;  /* 0x00000000000ea3c2 */ /* 0x0042a200000e0000 */
[----:B------:R-:W-:-:S07]  /*04b0*/  ISETP.NE.U32.AND P2, PT, RZ, c[0x0][0x248], PT ;  /* 0x00009200ff007a0c */ /* 0x000fce0003f45070 */
[----:B-----5:R4:W2:Y:S01]  /*04c0*/  @P1 R2UR UR13, R4 ;  /* 0x00000000040d13c2 */ /* 0x0208a200000e0000 */
[----:B-1----:R-:W-:-:S05]  /*04d0*/  LOP3.LUT R0, R10, 0xffffffe0, RZ, 0xc0, !PT ;  /* 0xffffffe00a007812 */ /* 0x002fca00078ec0ff */
[----:B------:R-:W-:-:S05]  /*04e0*/  IMAD.IADD R20, R25, 0x1, -R0 ;  /* 0x0000000119147824 */ /* 0x000fca00078e0a00 */
[----:B------:R-:W-:-:S05]  /*04f0*/  IADD3 R155, P1, P0, R7, UR5, R20 ;  /* 0x00000005079b7c10 */ /* 0x000fca000f83e014 */
[----:B------:R4:W-:Y:S01]  /*0500*/  STL [R1+0x18], R155 ;  /* 0x0000189b01007387 */ /* 0x0009e20000100800 */
[----:B------:R-:W-:Y:S01]  /*0510*/  ISETP.NE.AND.EX P2, PT, RZ, c[0x0][0x24c], PT, P2 ;  /* 0x00009300ff007a0c */ /* 0x000fe20003f45320 */
[----:B---3--:R-:W-:Y:S01]  /*0520*/  @UP2 UIADD3 UR28, UR28, -UR26, URZ ;  /* 0x8000001a1c1c2290 */ /* 0x008fe2000fffe03f */
[----:B------:R-:W-:-:S04]  /*0530*/  SHF.R.S32.HI R0, RZ, 0x1f, R20 ;  /* 0x0000001fff007819 */ /* 0x000fc80000011414 */
[----:B------:R-:W-:Y:S02]  /*0540*/  IADD3.X R152, R8, UR4, R0, P1, P0 ;  /* 0x0000000408987c10 */ /* 0x000fe40008fe0400 */
[----:B------:R-:W-:-:S05]  /*0550*/  @!UP2 ULDC UR28, c[0x0][0x214] ;  /* 0x00008500001caab9 */ /* 0x000fca0000000800 */
[----:B--2-4-:R-:W-:Y:S05]  /*0560*/  @!P2 BRA `(.L_x_358) ;  /* 0x000000700000a947 */ /* 0x014fea0003800000 */
[----:B------:R-:W-:-:S13]  /*0570*/  PLOP3.LUT P0, PT, PT, PT, UP3, 0x80, 0x0 ;  /* 0x000000000000781c */ /* 0x000fda0003f0f038 */
[----:B------:R-:W2:Y:S04]  /*0580*/  @P0 LDG.E R0, [R2.64+0x4] ;  /* 0x0000041e02000981 */ /* 0x000ea8000c1e1900 */
[----:B------:R-:W3:Y:S01]  /*0590*/  @!P0 LDG.E R2, [R2.64] ;  /* 0x0000001e02028981 */ /* 0x000ee2000c1e1900 */
[----:B--2---:R-:W1:Y:S02]  /*05a0*/  @P0 R2UR UR6, R0 ;  /* 0x00000000000603c2 */ /* 0x004e6400000e0000 */
[----:B-1----:R-:W-:-:S11]  /*05b0*/  @UP3 UIADD3 UR6, UR6, -UR14, URZ ;  /* 0x8000000e06063290 */ /* 0x002fd6000fffe03f */
[----:B---3--:R1:W2:Y:S02]  /*05c0*/  @!P0 R2UR UR6, R2 ;  /* 0x00000000020683c2 */ /* 0x0082a400000e0000 */
[----:B-12---:R-:W-:Y:S05]  /*05d0*/  BRA `(.L_x_359) ;  /* 0x0000001000007947 */ /* 0x006fea0003800000 */
.L_x_358:
[----:B------:R-:W-:Y:S02]  /*05e0*/  ULDC UR6, c[0x0][0x218] ;  /* 0x0000860000067ab9 */ /* 0x000fe40000000800 */
.L_x_359:
[----:B------:R-:W-:Y:S02]  /*05f0*/  ULDC.64 UR4, c[0x0][0x258] ;  /* 0x0000960000047ab9 */ /* 0x000fe40000000a00 */
[----:B------:R-:W-:-:S04]  /*0600*/  UISETP.NE.U32.AND UP2, UPT, URZ, UR4, UPT ;  /* 0x000000043f00728c */ /* 0x000fc8000bf45070 */
[----:B------:R-:W-:-:S03]  /*0610*/  UISETP.NE.AND.EX UP2, UPT, URZ, UR5, UPT, UP2 ;  /* 0x000000053f00728c */ /* 0x000fc6000bf45320 */
[----:B------:R-:W-:-:S03]  /*0620*/  ULDC.64 UR4, c[0x0][0x258] ;  /* 0x0000960000047ab9 */ /* 0x000fc60000000a00 */
[----:B------:R-:W-:-:S05]  /*0630*/  PLOP3.LUT P0, PT, PT, PT, UP2, 0x80, 0x0 ;  /* 0x000000000000781c */ /* 0x000fca0003f0f028 */
[----:B------:R-:W-:-:S06]  /*0640*/  @UP2 UIMAD.WIDE UR4, UR11, UR7, UR4 ;  /* 0x000000070b0422a5 */ /* 0x000fcc000f8e0204 */
[----:B------:R-:W-:Y:S02]  /*0650*/  IMAD.U32 R2, RZ, RZ, UR4 ;  /* 0x00000004ff027e24 */ /* 0x000fe4000f8e00ff */
[----:B------:R-:W-:Y:S01]  /*0660*/  IMAD.U32 R3, RZ, RZ, UR5 ;  /* 0x00000005ff037e24 */ /* 0x000fe2000f8e00ff */
[----:B------:R-:W-:Y:S02]  /*0670*/  USHF.L.U32 UR8, UR27, 0x7, URZ ;  /* 0x000000071b087899 */ /* 0x000fe4000800063f */
[----:B------:R-:W-:Y:S02]  /*0680*/  ULDC.64 UR4, c[0x0][0x268] ;  /* 0x00009a0000047ab9 */ /* 0x000fe40000000a00 */
[----:B------:R-:W2:Y:S01]  /*0690*/  @P0 LDG.E R0, [R2.64] ;  /* 0x0000001e02000981 */ /* 0x000ea2000c1e1900 */
[----:B------:R-:W-:Y:S02]  /*06a0*/  UISETP.GT.AND UP0, UPT, UR28, UR8, UPT ;  /* 0x000000081c00728c */ /* 0x000fe4000bf04270 */
[----:B------:R-:W-:-:S03]  /*06b0*/  @!UP2 UISETP.NE.U32.AND UP1, UPT, URZ, UR4, UPT ;  /* 0x000000043f00a28c */ /* 0x000fc6000bf25070 */
[----:B------:R-:W-:Y:S02]  /*06c0*/  ULDC UR4, c[0x0][0x21c] ;  /* 0x0000870000047ab9 */ /* 0x000fe40000000800 */
[----:B------:R-:W-:-:S04]  /*06d0*/  @!UP2 UISETP.NE.AND.EX UP1, UPT, URZ, UR5, UPT, UP1 ;  /* 0x000000053f00a28c */ /* 0x000fc8000bf25310 */
[----:B------:R-:W-:Y:S01]  /*06e0*/  @!UP2 USEL UR4, URZ, UR4, !UP1 ;  /* 0x000000043f04a287 */ /* 0x000fe2000c800000 */
[----:B--2---:R-:W1:Y:S01]  /*06f0*/  @P0 R2UR UR9, R0 ;  /* 0x00000000000903c2 */ /* 0x004e6200000e0000 */
[----:B------:R-:W-:Y:S01]  /*0700*/  PLOP3.LUT P0, PT, PT, PT, UP0, 0x80, 0x0 ;  /* 0x000000000000781c */ /* 0x000fe20003f0f008 */
[----:B-1----:R-:W-:Y:S02]  /*0710*/  @UP2 UIADD3 UR9, UR9, -UR13, URZ ;  /* 0x8000000d09092290 */ /* 0x002fe4000fffe03f */
[----:B------:R-:W-:-:S10]  /*0720*/  @!UP2 UIADD3 UR9, UR4, UR6, -UR13 ;  /* 0x000000060409a290 */ /* 0x000fd4000fffe80d */
[----:B------:R-:W-:Y:S05]  /*0730*/  @!P0 EXIT ;  /* 0x000000000000894d */ /* 0x000fea0003800000 */
[----:B------:R-:W-:Y:S02]  /*0740*/  UIADD3 UR6, UR9, UR8, -UR28 ;  /* 0x0000000809067290 */ /* 0x000fe4000fffe81c */
[----:B------:R-:W-:Y:S02]  /*0750*/  UIADD3 UR4, -UR28, 0xbf, UR8 ;  /* 0x000000bf1c047890 */ /* 0x000fe4000fffe108 */
[----:B------:R-:W-:Y:S02]  /*0760*/  ULDC UR15, c[0x0][0x2e4] ;  /* 0x0000b900000f7ab9 */ /* 0x000fe40000000800 */
[----:B------:R-:W-:Y:S02]  /*0770*/  ULDC UR5, c[0x0][0x2e8] ;  /* 0x0000ba0000057ab9 */ /* 0x000fe40000000800 */
[----:B------:R-:W-:Y:S02]  /*0780*/  UIADD3 UR7, UR9, 0x3f, URZ ;  /* 0x0000003f09077890 */ /* 0x000fe4000fffe03f */
[----:B------:R-:W-:-:S02]  /*0790*/  UIADD3 UR15, UR6, -UR15, URZ ;  /* 0x8000000f060f7290 */ /* 0x000fc4000fffe03f */
[----:B------:R-:W-:Y:S02]  /*07a0*/  UIADD3 UR5, UR4, UR5, UR9 ;  /* 0x0000000504057290 */ /* 0x000fe4000fffe009 */
[----:B------:R-:W-:Y:S02]  /*07b0*/  USHF.R.S32.HI UR6, URZ, 0x1f, UR7 ;  /* 0x0000001f3f067899 */ /* 0x000fe40008011407 */
[----:B------:R-:W-:Y:S02]  /*07c0*/  USHF.R.S32.HI UR12, URZ, 0x1f, UR15 ;  /* 0x0000001f3f0c7899 */ /* 0x000fe4000801140f */
[----:B------:R-:W-:Y:S02]  /*07d0*/  USHF.R.S32.HI UR4, URZ, 0x1f, UR5 ;  /* 0x0000001f3f047899 */ /* 0x000fe40008011405 */
[----:B------:R-:W-:Y:S02]  /*07e0*/  ULEA.HI UR6, UR6, UR7, URZ, 0x6 ;  /* 0x0000000706067291 */ /* 0x000fe4000f8f303f */
[----:B------:R-:W-:-:S02]  /*07f0*/  ULEA.HI UR12, UR12, UR15, URZ, 0x6 ;  /* 0x0000000f0c0c7291 */ /* 0x000fc4000f8f303f */
[----:B------:R-:W-:Y:S02]  /*0800*/  ULEA.HI UR4, UR4, UR5, URZ, 0x6 ;  /* 0x0000000504047291 */ /* 0x000fe4000f8f303f */
[----:B------:R-:W-:Y:S02]  /*0810*/  USHF.R.S32.HI UR6, URZ, 0x6, UR6 ;  /* 0x000000063f067899 */ /* 0x000fe40008011406 */
[----:B------:R-:W-:Y:S02]  /*0820*/  USHF.R.S32.HI UR12, URZ, 0x6, UR12 ;  /* 0x000000063f0c7899 */ /* 0x000fe4000801140c */
[----:B------:R-:W-:Y:S02]  /*0830*/  USHF.R.S32.HI UR4, URZ, 0x6, UR4 ;  /* 0x000000063f047899 */ /* 0x000fe40008011404 */
[----:B------:R-:W-:Y:S02]  /*0840*/  UISETP.LT.AND UP1, UPT, URZ, UR12, UPT ;  /* 0x0000000c3f00728c */ /* 0x000fe4000bf21270 */
[----:B------:R-:W-:-:S02]  /*0850*/  UISETP.LT.AND UP0, UPT, UR6, UR4, UPT ;  /* 0x000000040600728c */ /* 0x000fc4000bf01270 */
[----:B------:R-:W-:Y:S02]  /*0860*/  USEL UR19, URZ, UR12, !UP1 ;  /* 0x0000000c3f137287 */ /* 0x000fe4000c800000 */
[----:B------:R-:W-:-:S04]  /*0870*/  USEL UR34, UR6, UR4, UP0 ;  /* 0x0000000406227287 */ /* 0x000fc80008000000 */
[----:B------:R-:W-:-:S06]  /*0880*/  UISETP.GT.AND UP0, UPT, UR34, UR19, UPT ;  /* 0x000000132200728c */ /* 0x000fcc000bf04270 */
[----:B------:R-:W-:-:S13]  /*0890*/  PLOP3.LUT P0, PT, PT, PT, UP0, 0x80, 0x0 ;  /* 0x000000000000781c */ /* 0x000fda0003f0f008 */
[----:B------:R-:W-:Y:S05]  /*08a0*/  @P0 BRA `(.L_x_360) ;  /* 0x00000af000000947 */ /* 0x000fea0003800000 */
[----:B------:R-:W-:Y:S01]  /*08b0*/  UISETP.NE.AND UP0, UPT, UR26, -0x1, UPT ;  /* 0xffffffff1a00788c */ /* 0x000fe2000bf05270 */
[----:B------:R-:W-:Y:S01]  /*08c0*/  LEA.HI R6, R6, R25, RZ, 0x2 ;  /* 0x0000001906067211 */ /* 0x000fe200078f10ff */
[----:B------:R-:W-:Y:S01]  /*08d0*/  ULDC.U8 UR14, c[0x0][0x329] ;  /* 0x0000ca40000e7ab9 */ /* 0x000fe20000000000 */
[----:B------:R-:W1:Y:S01]  /*08e0*/  S2R R12, SR_CTAID.Z ;  /* 0x00000000000c7919 */ /* 0x000e620000002700 */
[----:B------:R-:W-:Y:S01]  /*08f0*/  UISETP.NE.AND UP2, UPT, UR14, URZ, UPT ;  /* 0x0000003f0e00728c */ /* 0x000fe2000bf45270 */
[----:B------:R-:W-:Y:S01]  /*0900*/  LOP3.LUT R0, R6, 0xfffffffc, RZ, 0xc0, !PT ;  /* 0xfffffffc06007812 */ /* 0x000fe200078ec0ff */
[----:B------:R-:W-:Y:S01]  /*0910*/  ULDC.64 UR6, c[0x0][0x1e8] ;  /* 0x00007a0000067ab9 */ /* 0x000fe20000000a00 */
[----:B------:R-:W-:Y:S01]  /*0920*/  SHF.R.S32.HI R6, RZ, 0x2, R6 ;  /* 0x00000002ff067819 */ /* 0x000fe20000011406 */
[----:B------:R-:W-:Y:S01]  /*0930*/  ULDC.U8 UR15, c[0x0][0x328] ;  /* 0x0000ca00000f7ab9 */ /* 0x000fe20000000000 */
[----:B------:R-:W-:Y:S01]  /*0940*/  BSSY B0, `(.L_x_361) ;  /* 0x0000044000007945 */ /* 0x000fe20003800000 */
[----:B------:R-:W-:Y:S01]  /*0950*/  UISETP.NE.AND UP3, UPT, UR15, URZ, UPT ;  /* 0x0000003f0f00728c */ /* 0x000fe2000bf65270 */
[----:B------:R-:W-:Y:S01]  /*0960*/  IMAD.IADD R15, R25, 0x1, -R0 ;  /* 0x00000001190f7824 */ /* 0x000fe200078e0a00 */
[----:B------:R-:W-:Y:S01]  /*0970*/  @UP0 UIMAD.WIDE.U32 UR12, UR26, UR6, URZ ;  /* 0x000000061a0c02a5 */ /* 0x000fe2000f8e003f */
[----:B------:R-:W-:Y:S01]  /*0980*/  SHF.R.S32.HI R7, RZ, 0x1f, R6 ;  /* 0x0000001fff077819 */ /* 0x000fe20000011406 */
[----:B------:R-:W-:Y:S01]  /*0990*/  @!UP0 USHF.R.S32.HI UR16, URZ, 0x1f, UR11 ;  /* 0x0000001f3f108899 */ /* 0x000fe2000801140b */
[----:B------:R-:W-:Y:S01]  /*09a0*/  IMAD.SHL.U32 R0, R15, 0x8, RZ ;  /* 0x000000080f007824 */ /* 0x000fe200078e00ff */
[----:B------:R-:W-:-:S02]  /*09b0*/  ULDC.64 UR4, c[0x0][0x1e0] ;  /* 0x0000780000047ab9 */ /* 0x000fc40000000a00 */
[----:B------:R-:W-:Y:S02]  /*09c0*/  @!UP0 UIMAD UR16, UR16, UR4, URZ ;  /* 0x00000004101082a4 */ /* 0x000fe4000f8e023f */
[----:B------:R-:W-:Y:S01]  /*09d0*/  @UP0 UIMAD UR7, UR26, UR7, UR13 ;  /* 0x000000071a0702a4 */ /* 0x000fe2000f8e020d */
[C---:B------:R-:W-:Y:S01]  /*09e0*/  IADD3 R18, R0.reuse, 0x20, RZ ;  /* 0x0000002000127810 */ /* 0x040fe20007ffe0ff */
[----:B------:R-:W-:Y:S01]  /*09f0*/  USHF.R.S32.HI UR17, URZ, 0x1f, UR10 ;  /* 0x0000001f3f117899 */ /* 0x000fe2000801140a */
[----:B------:R-:W-:Y:S01]  /*0a00*/  IADD3 R17, R0, 0x40, RZ ;  /* 0x0000004000117810 */ /* 0x000fe20007ffe0ff */
[----:B------:R-:W-:Y:S02]  /*0a10*/  UISETP.EQ.AND UP3, UPT, UR14, URZ, UP3 ;  /* 0x0000003f0e00728c */ /* 0x000fe40009f62270 */
[----:B------:R-:W-:Y:S02]  /*0a20*/  @!UP2 UISETP.NE.AND UP1, UPT, UR15, URZ, UPT ;  /* 0x0000003f0f00a28c */ /* 0x000fe4000bf25270 */
[----:B------:R-:W-:-:S02]  /*0a30*/  ULDC UR13, c[0x0][0x214] ;  /* 0x00008500000d7ab9 */ /* 0x000fc40000000800 */
[----:B------:R-:W-:Y:S02]  /*0a40*/  @UP2 ULDC UR14, c[0x0][0x210] ;  /* 0x00008400000e2ab9 */ /* 0x000fe40000000800 */
[----:B------:R-:W-:Y:S02]  /*0a50*/  @!UP0 UIMAD.WIDE.U32 UR18, UR11, UR4, URZ ;  /* 0x000000040b1282a5 */ /* 0x000fe4000f8e003f */
[----:B------:R-:W-:Y:S02]  /*0a60*/  ULDC UR9, c[0x0][0x234] ;  /* 0x00008d0000097ab9 */ /* 0x000fe40000000800 */
[----:B------:R-:W-:Y:S02]  /*0a70*/  @!UP0 UIMAD UR16, UR11, UR5, UR16 ;  /* 0x000000050b1082a4 */ /* 0x000fe4000f8e0210 */
[----:B------:R-:W-:Y:S02]  /*0a80*/  @UP2 UIMAD UR14, UR14, UR13, URZ ;  /* 0x0000000d0e0e22a4 */ /* 0x000fe4000f8e023f */
[----:B------:R-:W-:-:S02]  /*0a90*/  ULDC.64 UR4, c[0x0][0x1f0] ;  /* 0x00007c0000047ab9 */ /* 0x000fc40000000a00 */
[----:B------:R-:W-:Y:S02]  /*0aa0*/  @!UP2 USEL UR14, UR13, UR9, !UP1 ;  /* 0x000000090d0ea287 */ /* 0x000fe4000c800000 */
[----:B------:R-:W-:Y:S02]  /*0ab0*/  ULDC UR6, c[0x0][0x1c0] ;  /* 0x0000700000067ab9 */ /* 0x000fe40000000800 */
[----:B------:R-:W-:Y:S02]  /*0ac0*/  UIMAD UR4, UR17, UR4, URZ ;  /* 0x00000004110472a4 */ /* 0x000fe4000f8e023f */
[----:B------:R-:W-:Y:S02]  /*0ad0*/  @!UP0 UMOV UR12, UR18 ;  /* 0x00000012000c8c82 */ /* 0x000fe40008000000 */
[----:B------:R-:W-:Y:S01]  /*0ae0*/  @UP2 UMOV UR17, 0x1 ;  /* 0x0000000100112882 */ /* 0x000fe20000000000 */
[----:B------:R-:W-:Y:S01]  /*0af0*/  IADD3 R2, P0, R0, UR12, RZ ;  /* 0x0000000c00027c10 */ /* 0x000fe2000ff1e0ff */
[----:B------:R-:W-:-:S02]  /*0b00*/  @!UP2 UIMAD UR17, UR14, UR6, URZ ;  /* 0x000000060e11a2a4 */ /* 0x000fc4000f8e023f */
[----:B------:R-:W-:Y:S02]  /*0b10*/  @!UP0 UIADD3 UR7, UR19, UR16, URZ ;  /* 0x0000001013078290 */ /* 0x000fe4000fffe03f */
[----:B------:R-:W-:Y:S02]  /*0b20*/  UIADD3 UR28, -UR8, UR28, URZ ;  /* 0x0000001c081c7290 */ /* 0x000fe4000fffe13f */
[----:B------:R-:W-:Y:S02]  /*0b30*/  @UP3 UIMAD UR15, UR11, UR13, URZ ;  /* 0x0000000d0b0f32a4 */ /* 0x000fe4000f8e023f */
[----:B------:R-:W-:Y:S01]  /*0b40*/  UIMAD UR17, UR11, UR17, URZ ;  /* 0x000000110b1172a4 */ /* 0x000fe2000f8e023f */
[----:B------:R-:W-:Y:S01]  /*0b50*/  LEA.HI.X.SX32 R3, R0, UR7, 0x1, P0 ;  /* 0x0000000700037c11 */ /* 0x000fe200080f0eff */
[----:B------:R-:W-:Y:S01]  /*0b60*/  @UP3 USEL UR15, UR15, UR26, !UP0 ;  /* 0x0000001a0f0f3287 */ /* 0x000fe2000c000000 */
[----:B------:R-:W-:Y:S01]  /*0b70*/  ISETP.GE.AND P0, PT, R6, UR28, PT ;  /* 0x0000001c06007c0c */ /* 0x000fe2000bf06270 */
[----:B------:R-:W-:-:S02]  /*0b80*/  @UP2 ULDC UR20, c[0x0][0x210] ;  /* 0x0000840000142ab9 */ /* 0x000fc40000000800 */
[----:B------:R-:W-:Y:S01]  /*0b90*/  USEL UR17, UR17, URZ, !UP3 ;  /* 0x0000003f11117287 */ /* 0x000fe2000d800000 */
[----:B-1----:R-:W-:Y:S01]  /*0ba0*/  IMAD.WIDE.U32 R12, R12, c[0x0][0x1f0], R2 ;  /* 0x00007c000c0c7a25 */ /* 0x002fe200078e0002 */
[----:B------:R-:W-:Y:S02]  /*0bb0*/  @!UP2 UMOV UR20, 0x1 ;  /* 0x000000010014a882 */ /* 0x000fe40000000000 */
[----:B------:R-:W-:Y:S01]  /*0bc0*/  UIMAD UR8, UR8, UR20, URZ ;  /* 0x00000014080872a4 */ /* 0x000fe2000f8e023f */
[----:B------:R-:W-:Y:S01]  /*0bd0*/  IMAD.U32 R2, RZ, RZ, UR27 ;  /* 0x0000001bff027e24 */ /* 0x000fe2000f8e00ff */
[----:B------:R-:W-:Y:S02]  /*0be0*/  UIMAD UR14, UR10, UR14, UR17 ;  /* 0x0000000e0a0e72a4 */ /* 0x000fe4000f8e0211 */
[----:B------:R-:W-:Y:S01]  /*0bf0*/  @!UP3 UMOV UR22, URZ ;  /* 0x0000003f0016bc82 */ /* 0x000fe20008000000 */
[----:B------:R-:W-:Y:S01]  /*0c00*/  IMAD.WIDE R2, R2, 0x80, R6 ;  /* 0x0000008002027825 */ /* 0x000fe200078e0206 */
[----:B------:R-:W-:-:S02]  /*0c10*/  @UP3 UMOV UR22, UR15 ;  /* 0x0000000f00163c82 */ /* 0x000fc40008000000 */
[----:B------:R-:W-:Y:S02]  /*0c20*/  UIMAD UR4, UR10, UR5, UR4 ;  /* 0x000000050a0472a4 */ /* 0x000fe4000f8e0204 */
[----:B------:R-:W-:Y:S02]  /*0c30*/  @!UP3 UMOV UR23, URZ ;  /* 0x0000003f0017bc82 */ /* 0x000fe40008000000 */
[----:B------:R-:W-:Y:S02]  /*0c40*/  USHF.R.S32.HI UR6, URZ, 0x1f, UR8 ;  /* 0x0000001f3f067899 */ /* 0x000fe40008011408 */
[----:B------:R-:W-:Y:S01]  /*0c50*/  @UP3 USHF.R.S32.HI UR23, URZ, 0x1f, UR15 ;  /* 0x0000001f3f173899 */ /* 0x000fe2000801140f */
[----:B------:R-:W-:Y:S01]  /*0c60*/  IADD3 R9, R13, UR4, RZ ;  /* 0x000000040d097c10 */ /* 0x000fe2000fffe0ff */
[----:B------:R-:W-:Y:S02]  /*0c70*/  USHF.R.S32.HI UR7, URZ, 0x1f, UR14 ;  /* 0x0000001f3f077899 */ /* 0x000fe4000801140e */
[----:B------:R-:W-:-:S04]  /*0c80*/  UIADD3 UR8, UP1, UP0, UR8, UR22, UR14 ;  /* 0x0000001608087290 */ /* 0x000fc8000f83e00e */
[----:B------:R-:W-:Y:S01]  /*0c90*/  UIADD3.X UR6, UR6, UR23, UR7, UP1, UP0 ;  /* 0x0000001706067290 */ /* 0x000fe20008fe0407 */
[----:B------:R-:W-:Y:S06]  /*0ca0*/  @P0 BRA `(.L_x_362) ;  /* 0x000000d000000947 */ /* 0x000fec0003800000 */
        /* <DEDUP_REMOVED lines=13> */
.L_x_362:
[----:B------:R-:W-:Y:S05]  /*0d80*/  BSYNC B0 ;  /* 0x0000000000007941 */ /* 0x000fea0003800000 */
.L_x_361:
[----:B------:R-:W-:Y:S01]  /*0d90*/  IADD3 R16, R6, 0x20, RZ ;  /* 0x0000002006107810 */ /* 0x000fe20007ffe0ff */
[----:B------:R-:W-:Y:S03]  /*0da0*/  BSSY B0, `(.L_x_363) ;  /* 0x0000013000007945 */ /* 0x000fe60003800000 */
[----:B------:R-:W-:-:S13]  /*0db0*/  ISETP.GE.AND P0, PT, R16, UR28, PT ;  /* 0x0000001c10007c0c */ /* 0x000fda000bf06270 */
[----:B------:R-:W-:Y:S05]  /*0dc0*/  @P0 BRA `(.L_x_364) ;  /* 0x0000010000000947 */ /* 0x000fea0003800000 */
[----:B-1----:R-:W-:Y:S01]  /*0dd0*/  IADD3 R4, P0, R2, 0x20, RZ ;  /* 0x0000002002047810 */ /* 0x002fe20007f1e0ff */
[----:B------:R-:W-:Y:S01]  /*0de0*/  IMAD.MOV.U32 R10, RZ, RZ, R12 ;  /* 0x000000ffff0a7224 */ /* 0x000fe200078e000c */
[----:B------:R-:W-:Y:S02]  /*0df0*/  MOV R11, R9 ;  /* 0x00000009000b7202 */ /* 0x000fe40000000f00 */
[----:B------:R-:W-:Y:S01]  /*0e00*/  ISETP.GE.AND P2, PT, R0, c[0x0][0x220], PT ;  /* 0x0000880000007a0c */ /* 0x000fe20003f46270 */
[----:B------:R-:W-:Y:S01]  /*0e10*/  IMAD.X R5, RZ, RZ, R3, P0 ;  /* 0x000000ffff057224 */ /* 0x000fe200000e0603 */
        /* <DEDUP_REMOVED lines=11> */
.L_x_364:
[----:B------:R-:W-:Y:S05]  /*0ed0*/  BSYNC B0 ;  /* 0x0000000000007941 */ /* 0x000fea0003800000 */
.L_x_363:
        /* <DEDUP_REMOVED lines=20> */
.L_x_366:
[----:B------:R-:W-:Y:S05]  /*1020*/  BSYNC B0 ;  /* 0x0000000000007941 */ /* 0x000fea0003800000 */
.L_x_365:
[----:B------:R-:W-:Y:S01]  /*1030*/  IADD3 R10, R6, 0x60, RZ ;  /* 0x00000060060a7810 */ /* 0x000fe20007ffe0ff */
[----:B------:R-:W-:Y:S03]  /*1040*/  BSSY B0, `(.L_x_367) ;  /* 0x0000012000007945 */ /* 0x000fe60003800000 */
[----:B------:R-:W-:-:S13]  /*1050*/  ISETP.GE.AND P0, PT, R10, UR28, PT ;  /* 0x0000001c0a007c0c */ /* 0x000fda000bf06270 */
[----:B------:R-:W-:Y:S05]  /*1060*/  @P0 BRA `(.L_x_368) ;  /* 0x000000f000000947 */ /* 0x000fea0003800000 */
[----:B-1----:R-:W-:Y:S01]  /*1070*/  IADD3 R4, P0, R2, 0x60, RZ ;  /* 0x0000006002047810 */ /* 0x002fe20007f1e0ff */
        /* <DEDUP_REMOVED lines=14> */
.L_x_368:
[----:B------:R-:W-:Y:S05]  /*1160*/  BSYNC B0 ;  /* 0x0000000000007941 */ /* 0x000fea0003800000 */
.L_x_367:
[----:B------:R-:W-:-:S04]  /*1170*/  ISETP.NE.AND P6, PT, R15, RZ, PT ;  /* 0x000000ff0f00720c */ /* 0x000fc80003fc5270 */
[----:B------:R-:W-:Y:S02]  /*1180*/  ISETP.GE.OR P5, PT, R6, UR28, P6 ;  /* 0x0000001c06007c0c */ /* 0x000fe4000b7a6670 */
[----:B------:R-:W-:Y:S02]  /*1190*/  ISETP.GE.OR P4, PT, R16, UR28, P6 ;  /* 0x0000001c10007c0c */ /* 0x000fe4000b786670 */
[----:B------:R-:W-:Y:S02]  /*11a0*/  ISETP.GE.OR P3, PT, R14, UR28, P6 ;  /* 0x0000001c0e007c0c */ /* 0x000fe4000b766670 */
[----:B------:R-:W-:-:S07]  /*11b0*/  ISETP.GE.OR P6, PT, R10, UR28, P6 ;  /* 0x0000001c0a007c0c */ /* 0x000fce000b7c6670 */
[----:B------:R-:W-:Y:S02]  /*11c0*/  @!P5 IMAD R0, R6, UR20, RZ ;  /* 0x000000140600dc24 */ /* 0x000fe4000f8e02ff */
[----:B-1----:R-:W-:Y:S02]  /*11d0*/  @!P4 IMAD R3, R16, UR20, RZ ;  /* 0x000000141003cc24 */ /* 0x002fe4000f8e02ff */
[----:B------:R-:W-:Y:S01]  /*11e0*/  @!P3 IMAD R5, R14, UR20, RZ ;  /* 0x000000140e05bc24 */ /* 0x000fe2000f8e02ff */
[C---:B------:R-:W-:Y:S02]  /*11f0*/  @!P5 IADD3 R2, P0, R0.reuse, UR8, RZ ;  /* 0x000000080002dc10 */ /* 0x040fe4000ff1e0ff */
[----:B------:R-:W-:Y:S02]  /*1200*/  @!P4 IADD3 R9, P1, R3, UR8, RZ ;  /* 0x000000080309cc10 */ /* 0x000fe4000ff3e0ff */
[----:B------:R-:W-:Y:S02]  /*1210*/  @!P5 LEA.HI.X.SX32 R0, R0, UR6, 0x1, P0 ;  /* 0x000000060000dc11 */ /* 0x000fe400080f0eff */
[----:B------:R-:W-:-:S02]  /*1220*/  @!P5 LEA R6, P2, R2, c[0x0][0x200], 0x2 ;  /* 0x000080000206da11 */ /* 0x000fc400078410ff */
[----:B------:R-:W-:Y:S02]  /*1230*/  @!P3 IADD3 R8, P0, R5, UR8, RZ ;  /* 0x000000080508bc10 */ /* 0x000fe4000ff1e0ff */
[----:B------:R-:W-:Y:S02]  /*1240*/  @!P4 LEA.HI.X.SX32 R3, R3, UR6, 0x1, P1 ;  /* 0x000000060303cc11 */ /* 0x000fe400088f0eff */
[----:B------:R-:W-:Y:S02]  /*1250*/  @!P5 LEA.HI.X R7, R2, c[0x0][0x204], R0, 0x2, P2 ;  /* 0x000081000207da11 */ /* 0x000fe400010f1400 */
[----:B------:R-:W-:Y:S02]  /*1260*/  @!P4 LEA R4, P1, R9, c[0x0][0x200], 0x2 ;  /* 0x000080000904ca11 */ /* 0x000fe400078210ff */
[----:B------:R-:W-:Y:S02]  /*1270*/  @!P3 LEA.HI.X.SX32 R0, R5, UR6, 0x1, P0 ;  /* 0x000000060500bc11 */ /* 0x000fe400080f0eff */
        /* <DEDUP_REMOVED lines=10> */
[----:B-1----:R-:W-:-:S05]  /*1320*/  IMAD R0, R10, UR20, RZ ;  /* 0x000000140a007c24 */ /* 0x002fca000f8e02ff */
[----:B------:R-:W-:-:S04]  /*1330*/  IADD3 R3, P0, R0, UR8, RZ ;  /* 0x0000000800037c10 */ /* 0x000fc8000ff1e0ff */
[----:B------:R-:W-:Y:S02]  /*1340*/  LEA.HI.X.SX32 R0, R0, UR6, 0x1, P0 ;  /* 0x0000000600007c11 */ /* 0x000fe400080f0eff */
[----:B------:R-:W-:-:S04]  /*1350*/  LEA R2, P0, R3, c[0x0][0x200], 0x2 ;  /* 0x0000800003027a11 */ /* 0x000fc800078010ff */
[----:B------:R-:W-:Y:S01]  /*1360*/  LEA.HI.X R3, R3, c[0x0][0x204], R0, 0x2, P0 ;  /* 0x0000810003037a11 */ /* 0x000fe200000f1400 */
[----:B------:R-:W-:-:S05]  /*1370*/  IMAD.MOV.U32 R0, RZ, RZ, 0x7f800000 ;  /* 0x7f800000ff007424 */ /* 0x000fca00078e00ff */
[----:B------:R-:W-:Y:S01]  /*1380*/  STG.E [R2.64], R0 ;  /* 0x0000000002007986 */ /* 0x000fe2000c10191e */
[----:B------:R-:W-:Y:S05]  /*1390*/  EXIT ;  /* 0x000000000000794d */ /* 0x000fea0003800000 */
.L_x_360:
[----:B------:R-:W-:Y:S01]  /*13a0*/  UISETP.NE.AND UP0, UPT, UR26, -0x1, UPT ;  /* 0xffffffff1a00788c */ /* 0x000fe2000bf05270 */
[----:B------:R-:W1:Y:S01]  /*13b0*/  LDC.U8 R144, c[0x0][0x2d8] ;  /* 0x0000b600ff907b82 */ /* 0x000e620000000000 */
[----:B------:R-:W-:Y:S02]  /*13c0*/  UISETP.NE.AND UP1, UPT, UR14, -0x1, UPT ;  /* 0xffffffff0e00788c */ /* 0x000fe4000bf25270 */
[----:B------:R-:W-:Y:S02]  /*13d0*/  ULDC.64 UR4, c[0x0][0x190] ;  /* 0x0000640000047ab9 */ /* 0x000fe40000000a00 */
[----:B------:R-:W-:Y:S02]  /*13e0*/  ULDC.64 UR6, c[0x0][0x178] ;  /* 0x00005e0000067ab9 */ /* 0x000fe40000000a00 */
[----:B------:R-:W-:-:S03]  /*13f0*/  PLOP3.LUT P0, PT, PT, PT, UP1, 0x80, 0x0 ;  /* 0x000000000000781c */ /* 0x000fc60003f0f018 */
[----:B------:R-:W-:Y:S02]  /*1400*/  @UP0 UIMAD.WIDE.U32 UR22, UR26, UR4, URZ ;  /* 0x000000041a1602a5 */ /* 0x000fe4000f8e003f */
[----:B------:R-:W-:Y:S02]  /*1410*/  @!UP0 USHF.R.S32.HI UR15, URZ, 0x1f, UR11 ;  /* 0x0000001f3f0f8899 */ /* 0x000fe4000801140b */
[----:B------:R-:W-:Y:S02]  /*1420*/  @UP1 UIADD3 UR16, UR13, UR14, URZ ;  /* 0x0000000e0d101290 */ /* 0x000fe4000fffe03f */
[----:B------:R-:W-:Y:S02]  /*1430*/  @UP0 UIMAD UR12, UR26, UR5, UR23 ;  /* 0x000000051a0c02a4 */ /* 0x000fe4000f8e0217 */
[----:B------:R-:W-:Y:S02]  /*1440*/  @!UP0 UIMAD UR15, UR15, UR6, URZ ;  /* 0x000000060f0f82a4 */ /* 0x000fe4000f8e023f */
[----:B------:R-:W-:-:S02]  /*1450*/  ULDC.64 UR4, c[0x0][0x198] ;  /* 0x0000660000047ab9 */ /* 0x000fc40000000a00 */
[----:B------:R-:W-:Y:S02]  /*1460*/  @!UP0 UIMAD.WIDE.U32 UR20, UR11, UR6, URZ ;  /* 0x000000060b1482a5 */ /* 0x000fe4000f8e003f */
[----:B------:R-:W-:Y:S02]  /*1470*/  @UP1 UIMAD.WIDE.U32 UR24, UR16, UR4, URZ ;  /* 0x00000004101812a5 */ /* 0x000fe4000f8e003f */
[----:B------:R-:W-:Y:S02]  /*1480*/  @!UP0 UIMAD UR7, UR11, UR7, UR15 ;  /* 0x000000070b0782a4 */ /* 0x000fe4000f8e020f */
[----:B------:R-:W-:Y:S02]  /*1490*/  @UP1 UIMAD UR15, UR16, UR5, UR25 ;  /* 0x00000005100f12a4 */ /* 0x000fe4000f8e0219 */
[----:B------:R-:W-:Y:S02]  /*14a0*/  @UP0 UMOV UR6, UR22 ;  /* 0x0000001600060c82 */ /* 0x000fe40008000000 */
[----:B------:R-:W-:-:S02]  /*14b0*/  @!UP0 UIADD3 UR12, UR21, UR7, URZ ;  /* 0x00000007150c8290 */ /* 0x000fc4000fffe03f */
[----:B------:R-:W-:Y:S02]  /*14c0*/  @!UP0 UMOV UR6, UR20 ;  /* 0x0000001400068c82 */ /* 0x000fe40008000000 */
[----:B------:R-:W-:Y:S01]  /*14d0*/  @UP1 UMOV UR16, UR24 ;  /* 0x0000001800101c82 */ /* 0x000fe20008000000 */
[----:B------:R-:W-:Y:S05]  /*14e0*/  @P0 BRA `(.L_x_369) ;  /* 0x000000c000000947 */ /* 0x000fea0003800000 */
[----:B-1----:R-:W-:Y:S02]  /*14f0*/  USHF.R.S32.HI UR15, URZ, 0x1f, UR13 ;  /* 0x0000001f3f0f7899 */ /* 0x002fe4000801140d */
[----:B------:R-:W-:Y:S02]  /*1500*/  ULDC.64 UR4, c[0x0][0x198] ;  /* 0x0000660000047ab9 */ /* 0x000fe40000000a00 */
[----:B------:R-:W-:Y:S02]  /*1510*/  UIMAD UR15, UR15, UR4, URZ ;  /* 0x000000040f0f72a4 */ /* 0x000fe4000f8e023f */
[----:B------:R-:W-:Y:S02]  /*1520*/  UIMAD.WIDE.U32 UR16, UR13, UR4, URZ ;  /* 0x000000040d1072a5 */ /* 0x000fe4000f8e003f */
[----:B------:R-:W-:-:S02]  /*1530*/  UIMAD UR15, UR13, UR5, UR15 ;  /* 0x000000050d0f72a4 */ /* 0x000fc4000f8e020f */
[----:B------:R-:W-:Y:S02]  /*1540*/  USHF.R.S32.HI UR7, URZ, 0x1f, UR11 ;  /* 0x0000001f3f077899 */ /* 0x000fe4000801140b */
[----:B------:R-:W-:Y:S02]  /*1550*/  ULDC.64 UR4, c[0x0][0x180] ;  /* 0x0000600000047ab9 */ /* 0x000fe40000000a00 */
[----:B------:R-:W-:Y:S02]  /*1560*/  UIADD3 UR17, UR17, UR15, URZ ;  /* 0x0000000f11117290 */ /* 0x000fe4000fffe03f */
[----:B------:R-:W-:Y:S02]  /*1570*/  UIMAD UR7, UR7, UR4, URZ ;  /* 0x00000004070772a4 */ /* 0x000fe4000f8e023f */
[----:B------:R-:W-:Y:S02]  /*1580*/  UIMAD.WIDE.U32 UR16, UR11, UR4, UR16 ;  /* 0x000000040b1072a5 */ /* 0x000fe4000f8e0010 */
[----:B------:R-:W-:-:S04]  /*1590*/  UIMAD UR5, UR11, UR5, UR7 ;  /* 0x000000050b0572a4 */ /* 0x000fc8000f8e0207 */
[----:B------:R-:W-:Y:S02]  /*15a0*/  UIADD3 UR15, UR17, UR5, URZ ;  /* 0x00000005110f7290 */ /* 0x000fe4000fffe03f */
.L_x_369:
[----:B-1----:R-:W-:Y:S01]  /*15b0*/  IABS R4, c[0x0][0x1c8] ;  /* 0x0000720000047a13 */ /* 0x002fe20000000000 */
[----:B------:R-:W1:Y:S01]  /*15c0*/  S2R R5, SR_CTAID.Z ;  /* 0x0000000000057919 */ /* 0x000e620000002700 */
[----:B------:R-:W-:Y:S02]  /*15d0*/  ULDC UR4, c[0x0][0x1c8] ;  /* 0x0000720000047ab9 */ /* 0x000fe40000000800 */
[----:B------:R-:W2:Y:S01]  /*15e0*/  I2F.RP R2, R4 ;  /* 0x0000000400027306 */ /* 0x000ea20000209400 */
[----:B------:R-:W-:Y:S02]  /*15f0*/  ULOP3.LUT UR4, UR10, UR4, URZ, 0x3c, !UPT ;  /* 0x000000040a047292 */ /* 0x000fe4000f8e3c3f */
[----:B------:R-:W-:Y:S02]  /*1600*/  @UP1 UIADD3 UR14, UR13, UR14, URZ ;  /* 0x0000000e0d0e1290 */ /* 0x000fe4000fffe03f */
[----:B------:R-:W-:Y:S02]  /*1610*/  USHF.R.S32.HI UR7, URZ, 0x1f, UR10 ;  /* 0x0000001f3f077899 */ /* 0x000fe4000801140a */
[----:B------:R-:W-:Y:S01]  /*1620*/  ISETP.LE.AND P1, PT, RZ, UR4, PT ;  /* 0x00000004ff007c0c */ /* 0x000fe2000bf23270 */
[----:B------:R-:W-:-:S02]  /*1630*/  ULDC.64 UR4, c[0x0][0x1a0] ;  /* 0x0000680000047ab9 */ /* 0x000fc40000000a00 */
[----:B------:R-:W-:-:S04]  /*1640*/  @UP1 UIMAD.WIDE.U32 UR20, UR14, UR4, URZ ;  /* 0x000000040e1412a5 */ /* 0x000fc8000f8e003f */
[----:B------:R-:W-:Y:S01]  /*1650*/  @UP1 UIMAD UR14, UR14, UR5, UR21 ;  /* 0x000000050e0e12a4 */ /* 0x000fe2000f8e0215 */
[----:B--2---:R-:W2:Y:S02]  /*1660*/  MUFU.RCP R2, R2 ;  /* 0x0000000200027308 */ /* 0x004ea40000001000 */
[----:B------:R-:W-:Y:S01]  /*1670*/  @UP1 UMOV UR4, UR20 ;  /* 0x0000001400041c82 */ /* 0x000fe20008000000 */
[----:B-1----:R-:W-:Y:S02]  /*1680*/  IABS R5, R5 ;  /* 0x0000000500057213 */ /* 0x002fe40000000000 */
[----:B--2---:R-:W-:-:S04]  /*1690*/  IADD3 R2, R2, 0xffffffe, RZ ;  /* 0x0ffffffe02027810 */ /* 0x004fc80007ffe0ff */
[----:B------:R-:W1:Y:S02]  /*16a0*/  F2I.FTZ.U32.TRUNC.NTZ R3, R2 ;  /* 0x0000000200037305 */ /* 0x000e64000021f000 */
[----:B-1----:R-:W-:Y:S02]  /*16b0*/  IMAD.MOV R0, RZ, RZ, -R3 ;  /* 0x000000ffff007224 */ /* 0x002fe400078e0a03 */
[----:B------:R-:W-:Y:S02]  /*16c0*/  IMAD.MOV.U32 R2, RZ, RZ, RZ ;  /* 0x000000ffff027224 */ /* 0x000fe400078e00ff */
[----:B------:R-:W-:-:S04]  /*16d0*/  IMAD R0, R0, R4, RZ ;  /* 0x0000000400007224 */ /* 0x000fc800078e02ff */
[----:B------:R-:W-:-:S04]  /*16e0*/  IMAD.HI.U32 R0, R3, R0, R2 ;  /* 0x0000000003007227 */ /* 0x000fc800078e0002 */
[----:B------:R-:W-:-:S04]  /*16f0*/  IMAD.MOV.U32 R3, RZ, RZ, R5 ;  /* 0x000000ffff037224 */ /* 0x000fc800078e0005 */
[----:B------:R-:W-:-:S04]  /*1700*/  IMAD.HI.U32 R0, R0, R3, RZ ;  /* 0x0000000300007227 */ /* 0x000fc800078e00ff */
[----:B------:R-:W-:-:S04]  /*1710*/  IMAD.MOV R2, RZ, RZ, -R0 ;  /* 0x000000ffff027224 */ /* 0x000fc800078e0a00 */
[----:B------:R-:W-:-:S05]  /*1720*/  IMAD R2, R4, R2, R3 ;  /* 0x0000000204027224 */ /* 0x000fca00078e0203 */
[----:B------:R-:W-:-:S13]  /*1730*/  ISETP.GT.U32.AND P2, PT, R4, R2, PT ;  /* 0x000000020400720c */ /* 0x000fda0003f44070 */
[----:B------:R-:W-:Y:S01]  /*1740*/  @!P2 IMAD.IADD R2, R2, 0x1, -R4 ;  /* 0x000000010202a824 */ /* 0x000fe200078e0a04 */
[----:B------:R-:W-:Y:S02]  /*1750*/  @!P2 IADD3 R0, R0, 0x1, RZ ;  /* 0x000000010000a810 */ /* 0x000fe40007ffe0ff */
[----:B------:R-:W-:Y:S02]  /*1760*/  ISETP.NE.AND P2, PT, RZ, c[0x0][0x1c8], PT ;  /* 0x00007200ff007a0c */ /* 0x000fe40003f45270 */
[----:B------:R-:W-:-:S13]  /*1770*/  ISETP.GE.U32.AND P3, PT, R2, R4, PT ;  /* 0x000000040200720c */ /* 0x000fda0003f66070 */
[----:B------:R-:W-:-:S05]  /*1780*/  @P3 IADD3 R0, R0, 0x1, RZ ;  /* 0x0000000100003810 */ /* 0x000fca0007ffe0ff */
[----:B------:R-:W-:Y:S01]  /*1790*/  @!P1 IMAD.MOV R0, RZ, RZ, -R0 ;  /* 0x000000ffff009224 */ /* 0x000fe200078e0a00 */
[----:B------:R-:W-:Y:S01]  /*17a0*/  @!P2 LOP3.LUT R0, RZ, c[0x0][0x1c8], RZ, 0x33, !PT ;  /* 0x00007200ff00aa12 */ /* 0x000fe200078e33ff */
[----:B------:R-:W-:Y:S05]  /*17b0*/  @P0 BRA `(.L_x_370) ;  /* 0x000000d000000947 */ /* 0x000fea0003800000 */
[----:B------:R-:W-:Y:S02]  /*17c0*/  USHF.R.S32.HI UR14, URZ, 0x1f, UR13 ;  /* 0x0000001f3f0e7899 */ /* 0x000fe4000801140d */
[----:B------:R-:W-:Y:S02]  /*17d0*/  ULDC.64 UR4, c[0x0][0x1a0] ;  /* 0x0000680000047ab9 */ /* 0x000fe40000000a00 */
[----:B------:R-:W-:Y:S02]  /*17e0*/  UIMAD UR14, UR14, UR4, URZ ;  /* 0x000000040e0e72a4 */ /* 0x000fe4000f8e023f */
[----:B------:R-:W-:Y:S02]  /*17f0*/  UIMAD.WIDE.U32 UR20, UR13, UR4, URZ ;  /* 0x000000040d1472a5 */ /* 0x000fe4000f8e003f */
[----:B------:R-:W-:-:S02]  /*1800*/  UIMAD UR14, UR13, UR5, UR14 ;  /* 0x000000050d0e72a4 */ /* 0x000fc4000f8e020e */
[----:B------:R-:W-:Y:S02]  /*1810*/  USHF.R.S32.HI UR13, URZ, 0x1f, UR11 ;  /* 0x0000001f3f0d7899 */ /* 0x000fe4000801140b */
[----:B------:R-:W-:Y:S02]  /*1820*/  UIADD3 UR21, UR21, UR14, URZ ;  /* 0x0000000e15157290 */ /* 0x000fe4000fffe03f */
[----:B------:R-:W-:Y:S02]  /*1830*/  ULDC.64 UR4, c[0x0][0x188] ;  /* 0x0000620000047ab9 */ /* 0x000fe40000000a00 */
[----:B------:R-:W-:Y:S02]  /*1840*/  UIMAD UR13, UR13, UR4, URZ ;  /* 0x000000040d0d72a4 */ /* 0x000fe4000f8e023f */
[----:B------:R-:W-:Y:S02]  /*1850*/  UIMAD.WIDE.U32 UR20, UR11, UR4, UR20 ;  /* 0x000000040b1472a5 */ /* 0x000fe4000f8e0014 */
[----:B------:R-:W-:-:S04]  /*1860*/  UIMAD UR5, UR11, UR5, UR13 ;  /* 0x000000050b0572a4 */ /* 0x000fc8000f8e020d */
[----:B------:R-:W-:Y:S02]  /*1870*/  UIADD3 UR14, UR21, UR5, URZ ;  /* 0x00000005150e7290 */ /* 0x000fe4000fffe03f */
[----:B------:R-:W-:Y:S02]  /*1880*/  UMOV UR4, UR20 ;  /* 0x0000001400047c82 */ /* 0x000fe40008000000 */
.L_x_370:
[CC--:B------:R-:W-:Y:S01]  /*1890*/  LEA.HI R7, R6.reuse, R25.reuse, RZ, 0x2 ;  /* 0x0000001906077211 */ /* 0x0c0fe200078f10ff */
[----:B------:R-:W1:Y:S01]  /*18a0*/  S2R R16, SR_CTAID.Z ;  /* 0x0000000000107919 */ /* 0x000e620000002700 */
[CC--:B------:R-:W-:Y:S01]  /*18b0*/  LEA.HI R26, R6.reuse, R25.reuse, RZ, 0x3 ;  /* 0x00000019061a7211 */ /* 0x0c0fe200078f18ff */
[----:B------:R-:W-:Y:S01]  /*18c0*/  IMAD.U32 R8, RZ, RZ, UR27 ;  /* 0x0000001bff087e24 */ /* 0x000fe2000f8e00ff */
[----:B------:R-:W-:Y:S01]  /*18d0*/  LOP3.LUT R2, R7, 0xfffffffc, RZ, 0xc0, !PT ;  /* 0xfffffffc07027812 */ /* 0x000fe200078ec0ff */
[----:B------:R-:W-:Y:S01]  /*18e0*/  BSSY B0, `(.L_x_371) ;  /* 0x0000066000007945 */ /* 0x000fe20003800000 */
[----:B------:R-:W-:Y:S02]  /*18f0*/  SHF.R.S32.HI R23, RZ, 0x3, R26 ;  /* 0x00000003ff177819 */ /* 0x000fe4000001141a */
[----:B------:R-:W-:Y:S01]  /*1900*/  LEA.HI R24, R6, R25, RZ, 0x4 ;  /* 0x0000001906187211 */ /* 0x000fe200078f20ff */
[----:B------:R-:W-:Y:S01]  /*1910*/  IMAD.IADD R2, R25, 0x1, -R2 ;  /* 0x0000000119027824 */ /* 0x000fe200078e0a02 */
[----:B------:R-:W-:Y:S01]  /*1920*/  SHF.R.S32.HI R4, RZ, 0x2, R7 ;  /* 0x00000002ff047819 */ /* 0x000fe20000011407 */
[----:B------:R-:W-:Y:S01]  /*1930*/  IMAD.SHL.U32 R3, R23, 0x40, RZ ;  /* 0x0000004017037824 */ /* 0x000fe200078e00ff */
[----:B------:R-:W-:Y:S01]  /*1940*/  LOP3.LUT R6, R24, 0xfffffff0, RZ, 0xc0, !PT ;  /* 0xfffffff018067812 */ /* 0x000fe200078ec0ff */
[----:B------:R-:W-:Y:S01]  /*1950*/  IMAD.SHL.U32 R162, R2, 0x8, RZ ;  /* 0x0000000802a27824 */ /* 0x000fe200078e00ff */
[----:B------:R-:W-:-:S02]  /*1960*/  LEA.HI R7, R7, R4, RZ, 0x1 ;  /* 0x0000000407077211 */ /* 0x000fc400078f08ff */
[----:B------:R-:W-:Y:S01]  /*1970*/  LOP3.LUT R2, R3, 0xc0, RZ, 0xc0, !PT ;  /* 0x000000c003027812 */ /* 0x000fe200078ec0ff */
[----:B------:R-:W-:Y:S01]  /*1980*/  IMAD.IADD R19, R25, 0x1, -R6 ;  /* 0x0000000119137824 */ /* 0x000fe200078e0a06 */
[----:B------:R-:W-:Y:S02]  /*1990*/  SHF.R.S32.HI R145, RZ, 0x5, R10 ;  /* 0x00000005ff917819 */ /* 0x000fe4000001140a */
[----:B------:R-:W-:Y:S02]  /*19a0*/  LOP3.LUT R3, R2, 0x18, R162, 0xf8, !PT ;  /* 0x0000001802037812 */ /* 0x000fe400078ef8a2 */
[----:B------:R-:W-:Y:S02]  /*19b0*/  SHF.R.U32.HI R2, RZ, 0x3, R2 ;  /* 0x00000003ff027819 */ /* 0x000fe40000011602 */
[----:B------:R-:W-:Y:S02]  /*19c0*/  LEA.HI R21, R19, R19, RZ, 0x1 ;  /* 0x0000001313157211 */ /* 0x000fe400078f08ff */
[----:B------:R-:W-:-:S02]  /*19d0*/  LOP3.LUT R13, R3, R2, RZ, 0x3c, !PT ;  /* 0x00000002030d7212 */ /* 0x000fc400078e3cff */
[----:B------:R-:W-:Y:S02]  /*19e0*/  LOP3.LUT R3, R7, 0x7fffffe, RZ, 0xc0, !PT ;  /* 0x07fffffe07037812 */ /* 0x000fe400078ec0ff */
[--C-:B------:R-:W-:Y:S02]  /*19f0*/  SHF.R.S32.HI R10, RZ, 0x1, R21.reuse ;  /* 0x00000001ff0a7819 */ /* 0x100fe40000011415 */
[----:B------:R-:W-:Y:S01]  /*1a00*/  SHF.R.S32.HI R6, RZ, 0x1f, R21 ;  /* 0x0000001fff067819 */ /* 0x000fe20000011415 */
[----:B------:R-:W-:Y:S01]  /*1a10*/  IMAD.IADD R3, R4, 0x1, -R3 ;  /* 0x0000000104037824 */ /* 0x000fe200078e0a03 */
[----:B------:R-:W-:Y:S02]  /*1a20*/  SHF.R.S32.HI R5, RZ, 0x1f, R4 ;  /* 0x0000001fff057819 */ /* 0x000fe40000011404 */
[----:B------:R-:W-:Y:S01]  /*1a30*/  SHF.R.S32.HI R163, RZ, 0x1f, R162 ;  /* 0x0000001fffa37819 */ /* 0x000fe200000114a2 */
[----:B------:R-:W-:Y:S01]  /*1a40*/  IMAD R14, R145, 0x8, R3 ;  /* 0x00000008910e7824 */ /* 0x000fe200078e0203 */
[----:B------:R-:W-:Y:S01]  /*1a50*/  IADD3 R2, P0, R162, UR6, RZ ;  /* 0x00000006a2027c10 */ /* 0x000fe2000ff1e0ff */
[----:B------:R-:W-:Y:S01]  /*1a60*/  IMAD R12, R5, c[0x0][0x198], RZ ;  /* 0x00006600050c7a24 */ /* 0x000fe200078e02ff */
[----:B------:R-:W-:Y:S01]  /*1a70*/  LEA.HI R6, R6, R10, RZ, 0x2 ;  /* 0x0000000a06067211 */ /* 0x000fe200078f10ff */
[----:B------:R2:W-:Y:S01]  /*1a80*/  STL.64 [R1+0x60], R162 ;  /* 0x000060a201007387 */ /* 0x0005e20000100a00 */
[----:B------:R-:W-:Y:S01]  /*1a90*/  IADD3.X R3, R163, UR12, RZ, P0, !PT ;  /* 0x0000000ca3037c10 */ /* 0x000fe200087fe4ff */
[----:B------:R-:W-:Y:S01]  /*1aa0*/  IMAD R12, R4, c[0x0][0x19c], R12 ;  /* 0x00006700040c7a24 */ /* 0x000fe200078e020c */
[----:B------:R-:W-:Y:S01]  /*1ab0*/  LOP3.LUT R11, R6, 0xfffffffc, RZ, 0xc0, !PT ;  /* 0xfffffffc060b7812 */ /* 0x000fe200078ec0ff */
[----:B------:R-:W-:Y:S01]  /*1ac0*/  IMAD.WIDE.U32 R6, R4, c[0x0][0x198], R162 ;  /* 0x0000660004067a25 */ /* 0x000fe200078e00a2 */
[C---:B------:R-:W-:Y:S01]  /*1ad0*/  IADD3 R159, R162.reuse, 0x20, RZ ;  /* 0x00000020a29f7810 */ /* 0x040fe20007ffe0ff */
[----:B------:R-:W-:Y:S01]  /*1ae0*/  UIADD3 UR6, -UR8, UR28, URZ ;  /* 0x0000001c08067290 */ /* 0x000fe2000fffe13f */
[----:B------:R-:W-:Y:S01]  /*1af0*/  IADD3 R158, R162, 0x40, RZ ;  /* 0x00000040a29e7810 */ /* 0x000fe20007ffe0ff */
[----:B------:R-:W-:Y:S01]  /*1b00*/  IMAD.IADD R22, R10, 0x1, -R11 ;  /* 0x000000010a167824 */ /* 0x000fe200078e0a0b */
[----:B------:R-:W-:Y:S01]  /*1b10*/  IADD3 R6, P0, R6, UR16, RZ ;  /* 0x0000001006067c10 */ /* 0x000fe2000ff1e0ff */
[----:B-1----:R-:W-:Y:S01]  /*1b20*/  IMAD.WIDE.U32 R16, R16, c[0x0][0x1a8], R2 ;  /* 0x00006a0010107a25 */ /* 0x002fe200078e0002 */
[----:B------:R-:W-:-:S02]  /*1b30*/  SHF.R.S32.HI R10, RZ, 0x1f, R0 ;  /* 0x0000001fff0a7819 */ /* 0x000fc40000011400 */
[----:B------:R-:W-:Y:S01]  /*1b40*/  IADD3.X R7, R7, UR15, R12, P0, !PT ;  /* 0x0000000f07077c10 */ /* 0x000fe200087fe40c */
[----:B------:R-:W-:Y:S01]  /*1b50*/  IMAD R11, R5, c[0x0][0x1a0], RZ ;  /* 0x00006800050b7a24 */ /* 0x000fe200078e02ff */
[----:B------:R-:W-:Y:S01]  /*1b60*/  LOP3.LUT P1, RZ, R22, 0x2, RZ, 0xc0, !PT ;  /* 0x0000000216ff7812 */ /* 0x000fe2000782c0ff */
[----:B------:R-:W-:-:S04]  /*1b70*/  IMAD.WIDE.U32 R2, R4, c[0x0][0x1a0], R162 ;  /* 0x0000680004027a25 */ /* 0x000fc800078e00a2 */
[----:B------:R-:W-:Y:S01]  /*1b80*/  IMAD R11, R4, c[0x0][0x1a4], R11 ;  /* 0x00006900040b7a24 */ /* 0x000fe200078e020b */
[----:B------:R-:W-:Y:S01]  /*1b90*/  IADD3 R2, P0, R2, UR4, RZ ;  /* 0x0000000402027c10 */ /* 0x000fe2000ff1e0ff */
[C---:B------:R-:W-:Y:S01]  /*1ba0*/  IMAD R12, R10.reuse, c[0x0][0x1b0], RZ ;  /* 0x00006c000a0c7a24 */ /* 0x040fe200078e02ff */
[----:B------:R-:W-:Y:S01]  /*1bb0*/  ULDC.64 UR4, c[0x0][0x1a8] ;  /* 0x00006a0000047ab9 */ /* 0x000fe20000000a00 */
[----:B------:R-:W-:Y:S01]  /*1bc0*/  IMAD R10, R10, c[0x0][0x1b8], RZ ;  /* 0x00006e000a0a7a24 */ /* 0x000fe200078e02ff */
[----:B------:R-:W-:Y:S01]  /*1bd0*/  IADD3.X R3, R3, UR14, R11, P0, !PT ;  /* 0x0000000e03037c10 */ /* 0x000fe200087fe40b */
[----:B------:R-:W-:Y:S01]  /*1be0*/  IMAD.WIDE.U32 R32, R0, c[0x0][0x1b0], R6 ;  /* 0x00006c0000207a25 */ /* 0x000fe200078e0006 */
[----:B------:R-:W-:Y:S01]  /*1bf0*/  ISETP.GE.AND P0, PT, R4, UR6, PT ;  /* 0x0000000604007c0c */ /* 0x000fe2000bf06270 */
[----:B------:R-:W-:Y:S02]  /*1c00*/  UIMAD UR4, UR7, UR4, URZ ;  /* 0x00000004070472a4 */ /* 0x000fe4000f8e023f */
[C---:B------:R-:W-:Y:S01]  /*1c10*/  IMAD R10, R0.reuse, c[0x0][0x1bc], R10 ;  /* 0x00006f00000a7a24 */ /* 0x040fe200078e020a */
[----:B------:R2:W-:Y:S01]  /*1c20*/  STL.64 [R1+0x70], R32 ;  /* 0x0000702001007387 */ /* 0x0005e20000100a00 */
[----:B------:R-:W-:Y:S01]  /*1c30*/  IMAD.WIDE.U32 R28, R0, c[0x0][0x1b8], R2 ;  /* 0x00006e00001c7a25 */ /* 0x000fe200078e0002 */
[----:B------:R-:W-:-:S03]  /*1c40*/  UIMAD UR4, UR10, UR5, UR4 ;  /* 0x000000050a0472a4 */ /* 0x000fc6000f8e0204 */
[----:B------:R-:W-:Y:S01]  /*1c50*/  IMAD R12, R0, c[0x0][0x1b4], R12 ;  /* 0x00006d00000c7a24 */ /* 0x000fe200078e020c */
[----:B------:R2:W-:Y:S01]  /*1c60*/  STL.64 [R1+0x58], R28 ;  /* 0x0000581c01007387 */ /* 0x0005e20000100a00 */
[----:B------:R-:W-:Y:S01]  /*1c70*/  IMAD.IADD R31, R29, 0x1, R10 ;  /* 0x000000011d1f7824 */ /* 0x000fe200078e020a */
[----:B------:R-:W-:Y:S01]  /*1c80*/  IADD3 R11, R17, UR4, RZ ;  /* 0x00000004110b7c10 */ /* 0x000fe2000fffe0ff */
[----:B------:R-:W-:Y:S01]  /*1c90*/  IMAD.IADD R35, R33, 0x1, R12 ;  /* 0x0000000121237824 */ /* 0x000fe200078e020c */
[----:B------:R2:W-:Y:S01]  /*1ca0*/  STL [R1+0x78], R159 ;  /* 0x0000789f01007387 */ /* 0x0005e20000100800 */
[----:B------:R-:W-:Y:S02]  /*1cb0*/  IMAD.MOV.U32 R3, RZ, RZ, 0x10 ;  /* 0x00000010ff037424 */ /* 0x000fe400078e00ff */
[----:B------:R-:W-:Y:S01]  /*1cc0*/  IMAD.U32 R13, R14, 0x20, R13 ;  /* 0x000000200e0d7824 */ /* 0x000fe200078e000d */
[----:B------:R2:W-:Y:S01]  /*1cd0*/  STL [R1+0x7c], R158 ;  /* 0x00007c9e01007387 */ /* 0x0005e20000100800 */
[----:B------:R-:W-:Y:S01]  /*1ce0*/  IMAD.WIDE R8, R8, 0x80, R4 ;  /* 0x0000008008087825 */ /* 0x000fe200078e0204 */
[----:B------:R-:W-:-:S02]  /*1cf0*/  SEL R3, R3, 0xfffffff0, !P1 ;  /* 0xfffffff003037807 */ /* 0x000fc40004800000 */
[----:B------:R2:W-:Y:S01]  /*1d00*/  STL [R1+0x14], R31 ;  /* 0x0000141f01007387 */ /* 0x0005e20000100800 */
[----:B------:R-:W-:-:S03]  /*1d10*/  IMAD.SHL.U32 R222, R13, 0x2, RZ ;  /* 0x000000020dde7824 */ /* 0x000fc600078e00ff */
        /* <DEDUP_REMOVED lines=34> */
.L_x_372:
[----:B------:R-:W-:Y:S05]  /*1f40*/  BSYNC B0 ;  /* 0x0000000000007941 */ /* 0x000fea0003800000 */
.L_x_371:
[----:B------:R-:W-:Y:S01]  /*1f50*/  IADD3 R18, R4, 0x20, RZ ;  /* 0x0000002004127810 */ /* 0x000fe20007ffe0ff */
[----:B------:R-:W-:Y:S03]  /*1f60*/  BSSY B0, `(.L_x_373) ;  /* 0x0000024000007945 */ /* 0x000fe60003800000 */
[----:B------:R-:W-:-:S13]  /*1f70*/  ISETP.GE.AND P0, PT, R18, UR6, PT ;  /* 0x0000000612007c0c */ /* 0x000fda000bf06270 */
        /* <DEDUP_REMOVED lines=34> */
.L_x_374:
[----:B------:R-:W-:Y:S05]  /*21a0*/  BSYNC B0 ;  /* 0x0000000000007941 */ /* 0x000fea0003800000 */
.L_x_373:
        /* <DEDUP_REMOVED lines=37> */
.L_x_376:
[----:B------:R-:W-:Y:S05]  /*2400*/  BSYNC B0 ;  /* 0x0000000000007941 */ /* 0x000fea0003800000 */
.L_x_375:
[----:B------:R-:W-:Y:S01]  /*2410*/  IADD3 R0, R4, 0x60, RZ ;  /* 0x0000006004007810 */ /* 0x000fe20007ffe0ff */
[----:B------:R-:W-:Y:S01]  /*2420*/  UMOV UR20, 0x6 ;  /* 0x0000000600147882 */ /* 0x000fe20000000000 */
[----:B------:R-:W-:Y:S01]  /*2430*/  BSSY B0, `(.L_x_377) ;  /* 0x0000026000007945 */ /* 0x000fe20003800000 */
[----:B------:R-:W-:Y:S01]  /*2440*/  ULDC.64 UR22, c[0x0][0x198] ;  /* 0x0000660000167ab9 */ /* 0x000fe20000000a00 */
[----:B------:R-:W-:Y:S01]  /*2450*/  ISETP.GE.AND P0, PT, R0, UR6, PT ;  /* 0x0000000600007c0c */ /* 0x000fe2000bf06270 */
        /* <DEDUP_REMOVED lines=14> */
[----:B-1----:R-:W-:Y:S01]  /*2540*/  @!P2 LEA R6, P1, R10, c[0x0][0x160], 0x1 ;  /* 0x000058000a06aa11 */ /* 0x002fe200078208ff */
        /* <DEDUP_REMOVED lines=20> */
.L_x_378:
[----:B------:R-:W-:Y:S05]  /*2690*/  BSYNC B0 ;  /* 0x0000000000007941 */ /* 0x000fea0003800000 */
.L_x_377:
[----:B------:R-:W-:Y:S01]  /*26a0*/  IMAD.MOV.U32 R156, RZ, RZ, R34 ;  /* 0x000000ffff9c7224 */ /* 0x000fe200078e0022 */
[----:B------:R-:W-:Y:S01]  /*26b0*/  UIADD3 UR4, UR34, -0x1, URZ ;  /* 0xffffffff22047890 */ /* 0x000fe2000fffe03f */
[----:B------:R-:W-:Y:S01]  /*26c0*/  IMAD.MOV.U32 R157, RZ, RZ, R35 ;  /* 0x000000ffff9d7224 */ /* 0x000fe200078e0023 */
[----:B------:R-:W-:Y:S01]  /*26d0*/  MOV R156, R32 ;  /* 0x00000020009c7202 */ /* 0x000fe20000000f00 */
[----:B------:R-:W-:Y:S01]  /*26e0*/  BSSY B0, `(.L_x_379) ;  /* 0x0000026000007945 */ /* 0x000fe20003800000 */
[----:B------:R-:W-:Y:S01]  /*26f0*/  UIMAD UR11, UR4, -0x40, UR9 ;  /* 0xffffffc0040b78a4 */ /* 0x000fe2000f8e0209 */
[----:B------:R-:W-:Y:S01]  /*2700*/  MOV R153, UR7 ;  /* 0x0000000700997c02 */ /* 0x000fe20008000f00 */
[----:B------:R-:W-:Y:S01]  /*2710*/  USHF.R.S32.HI UR12, URZ, 0x1f, UR4 ;  /* 0x0000001f3f0c7899 */ /* 0x000fe20008011404 */
[----:B------:R4:W-:Y:S01]  /*2720*/  STL.64 [R1+0x68], R156 ;  /* 0x0000689c01007387 */ /* 0x0009e20000100a00 */
[----:B------:R-:W-:Y:S02]  /*2730*/  UIMAD UR10, UR5, UR4, URZ ;  /* 0x00000004050a72a4 */ /* 0x000fe4000f8e023f */
[----:B------:R-:W-:Y:S01]  /*2740*/  ISETP.GE.AND P0, PT, R4, UR11, PT ;  /* 0x0000000b04007c0c */ /* 0x000fe2000bf06270 */
[----:B-1-3--:R-:W-:Y:S01]  /*2750*/  IMAD.WIDE.U32 R6, R153, UR4, R156 ;  /* 0x0000000499067c25 */ /* 0x00afe2000f8e009c */
[----:B------:R-:W-:-:S06]  /*2760*/  UIMAD UR10, UR12, UR7, UR10 ;  /* 0x000000070c0a72a4 */ /* 0x000fcc000f8e020a */
[----:B------:R-:W-:-:S05]  /*2770*/  IADD3 R0, R7, UR10, RZ ;  /* 0x0000000a07007c10 */ /* 0x000fca000fffe0ff */
        /* <DEDUP_REMOVED lines=28> */
.L_x_380:
[----:B------:R-:W-:Y:S05]  /*2940*/  BSYNC B0 ;  /* 0x0000000000007941 */ /* 0x000fea0003800000 */
.L_x_379:
[----:B------:R-:W-:Y:S01]  /*2950*/  ISETP.GE.AND P0, PT, R18, UR11, PT ;  /* 0x0000000b12007c0c */ /* 0x000fe2000bf06270 */
[----:B------:R-:W-:Y:S01]  /*2960*/  UMOV UR10, 0x5 ;  /* 0x00000005000a7882 */ /* 0x000fe20000000000 */
[----:B------:R-:W-:Y:S01]  /*2970*/  BSSY B0, `(.L_x_381) ;  /* 0x0000023000007945 */ /* 0x000fe20003800000 */
[----:B------:R-:W-:Y:S02]  /*2980*/  ULDC UR13, c[0x0][0x19c] ;  /* 0x00006700000d7ab9 */ /* 0x000fe40000000800 */
[----:B------:R-:W-:Y:S02]  /*2990*/  ULDC.64 UR24, c[0x0][0x1a0] ;  /* 0x0000680000187ab9 */ /* 0x000fe40000000a00 */
[----:B------:R-:W-:Y:S02]  /*29a0*/  USHF.L.U32 UR23, UR22, 0x5, URZ ;  /* 0x0000000516177899 */ /* 0x000fe4000800063f */
        /* <DEDUP_REMOVED lines=31> */
.L_x_382:
[----:B------:R-:W-:Y:S05]  /*2ba0*/  BSYNC B0 ;  /* 0x0000000000007941 */ /* 0x000fea0003800000 */
.L_x_381:
[----:B------:R-:W0:Y:S01]  /*2bb0*/  LDGDEPBAR ;  /* 0x00000000000079af */ /* 0x000e220000000000 */
[----:B------:R-:W-:Y:S01]  /*2bc0*/  ISETP.GE.AND P0, PT, R4, UR11, PT ;  /* 0x0000000b04007c0c */ /* 0x000fe2000bf06270 */
[----:B------:R-:W-:Y:S01]  /*2bd0*/  IMAD.U32 R2, RZ, RZ, UR27 ;  /* 0x0000001bff027e24 */ /* 0x000fe2000f8e00ff */
[----:B------:R-:W-:Y:S01]  /*2be0*/  UIMAD UR13, UR20, UR4, URZ ;  /* 0x00000004140d72a4 */ /* 0x000fe2000f8e023f */
[----:B-1----:R-:W-:Y:S01]  /*2bf0*/  IMAD.MOV.U32 R8, RZ, RZ, R30 ;  /* 0x000000ffff087224 */ /* 0x002fe200078e001e */
[----:B------:R-:W-:Y:S01]  /*2c00*/  SHF.R.S32.HI R0, RZ, 0x1f, R20 ;  /* 0x0000001fff007819 */ /* 0x000fe20000011414 */
[----:B------:R-:W-:Y:S01]  /*2c10*/  IMAD.MOV.U32 R9, RZ, RZ, R31 ;  /* 0x000000ffff097224 */ /* 0x000fe200078e001f */
[----:B------:R-:W-:Y:S01]  /*2c20*/  LEA R154, R2, R145, 0x3 ;  /* 0x00000091029a7211 */ /* 0x000fe200078e18ff */
[----:B------:R-:W-:Y:S01]  /*2c30*/  IMAD.MOV.U32 R8, RZ, RZ, R28 ;  /* 0x000000ffff087224 */ /* 0x000fe200078e001c */
[----:B------:R-:W-:Y:S01]  /*2c40*/  UIMAD UR13, UR12, UR21, UR13 ;  /* 0x000000150c0d72a4 */ /* 0x000fe2000f8e020d */
[----:B------:R-:W-:Y:S01]  /*2c50*/  IMAD.U32 R7, RZ, RZ, UR21 ;  /* 0x00000015ff077e24 */ /* 0x000fe2000f8e00ff */
[----:B------:R-:W-:Y:S01]  /*2c60*/  LEA.HI R0, R0, R20, RZ, 0x2 ;  /* 0x0000001400007211 */ /* 0x000fe200078f10ff */
[----:B------:R-:W-:Y:S01]  /*2c70*/  BSSY B0, `(.L_x_383) ;  /* 0x000002b000007945 */ /* 0x000fe20003800000 */
[----:B------:R1:W-:Y:S01]  /*2c80*/  STL.64 [R1+0x10], R8 ;  /* 0x0000100801007387 */ /* 0x0003e20000100a00 */
[----:B------:R-:W-:Y:S01]  /*2c90*/  IMAD.WIDE.U32 R4, R7, UR4, R8 ;  /* 0x0000000407047c25 */ /* 0x000fe2000f8e0008 */
[----:B------:R-:W-:-:S02]  /*2ca0*/  SHF.L.U32 R6, R25, 0x1, RZ ;  /* 0x0000000119067819 */ /* 0x000fc400000006ff */
[----:B------:R1:W-:Y:S01]  /*2cb0*/  STL [R1+0x8], R154 ;  /* 0x0000089a01007387 */ /* 0x0003e20000100800 */
[----:B------:R-:W-:Y:S02]  /*2cc0*/  SHF.R.S32.HI R149, RZ, 0x2, R0 ;  /* 0x00000002ff957819 */ /* 0x000fe40000011400 */
[----:B------:R-:W-:Y:S02]  /*2cd0*/  IADD3 R0, R5, UR13, RZ ;  /* 0x0000000d05007c10 */ /* 0x000fe4000fffe0ff */
[----:B------:R-:W-:Y:S01]  /*2ce0*/  LOP3.LUT R150, R6, 0x6, RZ, 0xc0, !PT ;  /* 0x0000000606967812 */ /* 0x000fe200078ec0ff */
        /* <DEDUP_REMOVED lines=35> */
.L_x_384:
[----:B------:R-:W-:Y:S05]  /*2f20*/  BSYNC B0 ;  /* 0x0000000000007941 */ /* 0x000fea0003800000 */
.L_x_383:
[----:B------:R-:W-:Y:S01]  /*2f30*/  ISETP.GE.AND P0, PT, R18, UR11, PT ;  /* 0x0000000b12007c0c */ /* 0x000fe2000bf06270 */
        /* <DEDUP_REMOVED lines=35> */
.L_x_386:
[----:B------:R-:W-:Y:S05]  /*3170*/  BSYNC B0 ;  /* 0x0000000000007941 */ /* 0x000fea0003800000 */
.L_x_385:
[----:B------:R-:W-:Y:S01]  /*3180*/  LOP3.LUT R2, R26, 0xfffffff8, RZ, 0xc0, !PT ;  /* 0xfffffff81a027812 */ /* 0x000fe200078ec0ff */
[----:B------:R-:W-:Y:S01]  /*3190*/  IMAD.SHL.U32 R5, R22, 0x40, RZ ;  /* 0x0000004016057824 */ /* 0x000fe200078e00ff */
[----:B-1----:R-:W-:Y:S01]  /*31a0*/  SHF.R.S32.HI R8, RZ, 0x4, R24 ;  /* 0x00000004ff087819 */ /* 0x002fe20000011418 */
[----:B------:R-:W-:Y:S01]  /*31b0*/  UIADD3 UR12, UR9, 0x1, -UR28 ;  /* 0x00000001090c7890 */ /* 0x000fe2000fffe81c */
[----:B------:R-:W-:Y:S01]  /*31c0*/  LOP3.LUT R4, R21, 0x7fffffe, RZ, 0xc0, !PT ;  /* 0x07fffffe15047812 */ /* 0x000fe200078ec0ff */
[----:B------:R-:W-:Y:S01]  /*31d0*/  IMAD.IADD R2, R25, 0x1, -R2 ;  /* 0x0000000119027824 */ /* 0x000fe200078e0a02 */
[----:B------:R-:W-:Y:S01]  /*31e0*/  LEA.HI R6, R24, R8, RZ, 0x1 ;  /* 0x0000000818067211 */ /* 0x000fe200078f08ff */
[----:B------:R-:W-:Y:S01]  /*31f0*/  ULDC UR11, c[0x0][0x2e4] ;  /* 0x0000b900000b7ab9 */ /* 0x000fe20000000800 */
[----:B------:R-:W-:Y:S01]  /*3200*/  SHF.R.S32.HI R7, RZ, 0x1f, R19 ;  /* 0x0000001fff077819 */ /* 0x000fe20000011413 */
[----:B------:R-:W-:Y:S01]  /*3210*/  IMAD.IADD R147, R19, 0x1, -R4 ;  /* 0x0000000113937824 */ /* 0x000fe200078e0a04 */
[----:B------:R-:W-:Y:S01]  /*3220*/  LEA.HI R0, R2, R2, RZ, 0x1 ;  /* 0x0000000202007211 */ /* 0x000fe200078f08ff */
[----:B------:R-:W-:Y:S01]  /*3230*/  ULDC UR10, c[0x0][0x2e8] ;  /* 0x0000ba00000a7ab9 */ /* 0x000fe20000000800 */
[----:B------:R-:W-:Y:S01]  /*3240*/  LOP3.LUT R6, R6, 0xfffffffe, RZ, 0xc0, !PT ;  /* 0xfffffffe06067812 */ /* 0x000fe200078ec0ff */
[----:B------:R-:W-:Y:S01]  /*3250*/  UIADD3 UR11, UR9, -UR11, -UR28 ;  /* 0x8000000b090b7290 */ /* 0x000fe2000fffe81c */
[----:B------:R-:W-:Y:S01]  /*3260*/  LOP3.LUT R4, R0, 0x3fffffe, RZ, 0xc0, !PT ;  /* 0x03fffffe00047812 */ /* 0x000fe200078ec0ff */
[----:B------:R-:W-:Y:S01]  /*3270*/  UIADD3 UR10, UR12, UR10, URZ ;  /* 0x0000000a0c0a7290 */ /* 0x000fe2000fffe03f */
[----:B------:R-:W-:Y:S01]  /*3280*/  SHF.R.S32.HI R12, RZ, 0x1, R0 ;  /* 0x00000001ff0c7819 */ /* 0x000fe20000011400 */
[----:B------:R-:W-:Y:S01]  /*3290*/  IMAD.IADD R8, R8, 0x1, -R6 ;  /* 0x0000000108087824 */ /* 0x000fe200078e0a06 */
[----:B------:R-:W-:Y:S01]  /*32a0*/  LEA.HI R7, R7, R19, RZ, 0x3 ;  /* 0x0000001307077211 */ /* 0x000fe200078f18ff */
[----:B------:R-:W-:Y:S01]  /*32b0*/  IMAD.IADD R9, R2, 0x1, -R4 ;  /* 0x0000000102097824 */ /* 0x000fe200078e0a04 */
[----:B------:R-:W-:Y:S01]  /*32c0*/  LOP3.LUT R2, R5, 0xc0, RZ, 0xc0, !PT ;  /* 0x000000c005027812 */ /* 0x000fe200078ec0ff */
[C---:B------:R-:W-:Y:S01]  /*32d0*/  IMAD.SHL.U32 R0, R12.reuse, 0x40, RZ ;  /* 0x000000400c007824 */ /* 0x040fe200078e00ff */
[----:B------:R-:W-:Y:S01]  /*32e0*/  LOP3.LUT P0, RZ, R12, 0x2, RZ, 0xc0, !PT ;  /* 0x000000020cff7812 */ /* 0x000fe2000780c0ff */
[----:B------:R-:W-:Y:S01]  /*32f0*/  IMAD.SHL.U32 R4, R7, 0x20, RZ ;  /* 0x0000002007047824 */ /* 0x000fe200078e00ff */
[----:B------:R-:W0:Y:S01]  /*3300*/  LDGDEPBAR ;  /* 0x00000000000079af */ /* 0x000e220000000000 */
[----:B------:R-:W-:Y:S01]  /*3310*/  IMAD.SHL.U32 R5, R8, 0x8, RZ ;  /* 0x0000000808057824 */ /* 0x000fe200078e00ff */
[----:B------:R-:W-:Y:S01]  /*3320*/  LOP3.LUT R0, R0, 0xc0, RZ, 0xc0, !PT ;  /* 0x000000c000007812 */ /* 0x000fe200078ec0ff */
[----:B------:R-:W-:Y:S01]  /*3330*/  IMAD.SHL.U32 R7, R23, 0x8, RZ ;  /* 0x0000000817077824 */ /* 0x000fe200078e00ff */
[----:B------:R-:W-:Y:S01]  /*3340*/  LOP3.LUT R146, R4, 0xffffff00, RZ, 0xc0, !PT ;  /* 0xffffff0004927812 */ /* 0x000fe200078ec0ff */
[----:B------:R-:W-:Y:S01]  /*3350*/  UISETP.GT.AND UP0, UPT, UR4, UR19, UPT ;  /* 0x000000130400728c */ /* 0x000fe2000bf04270 */
[----:B------:R-:W-:-:S02]  /*3360*/  LOP3.LUT R6, R2, 0x8, R5, 0xf8, !PT ;  /* 0x0000000802067812 */ /* 0x000fc400078ef805 */
[----:B------:R-:W-:Y:S01]  /*3370*/  LOP3.LUT R5, R0, 0x8, R7, 0xf8, !PT ;  /* 0x0000000800057812 */ /* 0x000fe200078ef807 */
[----:B------:R-:W-:Y:S01]  /*3380*/  IMAD R7, R8, 0x8, R9 ;  /* 0x0000000808077824 */ /* 0x000fe200078e0209 */
[----:B------:R-:W-:Y:S01]  /*3390*/  SHF.R.U32.HI R4, RZ, 0x3, R2 ;  /* 0x00000003ff047819 */ /* 0x000fe20000011602 */
[----:B------:R-:W-:Y:S01]  /*33a0*/  IMAD R2, R145, 0x200, R146 ;  /* 0x0000020091027824 */ /* 0x000fe200078e0292 */
[----:B------:R-:W-:Y:S02]  /*33b0*/  SHF.R.U32.HI R0, RZ, 0x3, R0 ;  /* 0x00000003ff007819 */ /* 0x000fe40000011600 */
[----:B------:R-:W-:Y:S01]  /*33c0*/  LOP3.LUT R148, R6, R4, RZ, 0x3c, !PT ;  /* 0x0000000406947212 */ /* 0x000fe200078e3cff */
[----:B------:R-:W-:Y:S01]  /*33d0*/  IMAD R2, R147, 0x20, R2 ;  /* 0x0000002093027824 */ /* 0x000fe200078e0202 */
[----:B------:R-:W-:-:S03]  /*33e0*/  LOP3.LUT R0, R5, R0, RZ, 0x3c, !PT ;  /* 0x0000000005007212 */ /* 0x000fc600078e3cff */
[----:B------:R-:W-:Y:S02]  /*33f0*/  IMAD.IADD R2, R148, 0x1, R2 ;  /* 0x0000000194027824 */ /* 0x000fe400078e0202 */
[----:B------:R-:W-:Y:S02]  /*3400*/  IMAD.U32 R0, R7, 0x20, R0 ;  /* 0x0000002007007824 */ /* 0x000fe400078e0000 */
[----:B------:R-:W-:Y:S01]  /*3410*/  IMAD.SHL.U32 R220, R2, 0x2, RZ ;  /* 0x0000000202dc7824 */ /* 0x000fe200078e00ff */
[----:B------:R-:W-:Y:S01]  /*3420*/  LEA R2, R145, UR8, 0x4 ;  /* 0x0000000891027c11 */ /* 0x000fe2000f8e20ff */
[----:B------:R-:W-:Y:S02]  /*3430*/  IMAD.SHL.U32 R217, R0, 0x2, RZ ;  /* 0x0000000200d97824 */ /* 0x000fe400078e00ff */
[----:B------:R-:W-:Y:S01]  /*3440*/  IMAD.MOV.U32 R0, RZ, RZ, 0x20 ;  /* 0x00000020ff007424 */ /* 0x000fe200078e00ff */
[----:B------:R-:W-:Y:S01]  /*3450*/  LDSM.16.M88.4 R4, [R220+0x1000] ;  /* 0x00100000dc04783b */ /* 0x000fe20000000200 */
[----:B------:R-:W-:-:S02]  /*3460*/  IMAD R221, R3, 0x2, R220 ;  /* 0x0000000203dd7824 */ /* 0x000fc400078e02dc */
[----:B------:R-:W-:Y:S01]  /*3470*/  IMAD.IADD R2, R149, 0x1, R2 ;  /* 0x0000000195027824 */ /* 0x000fe200078e0202 */
[----:B------:R-:W1:Y:S01]  /*3480*/  LDSM.16.M88.4 R16, [R217+0x6000] ;  /* 0x00600000d910783b */ /* 0x000e620000000200 */
[----:B------:R-:W-:-:S03]  /*3490*/  SEL R0, R0, 0xffffffe0, !P0 ;  /* 0xffffffe000007807 */ /* 0x000fc60004000000 */
[----:B--2---:R-:W2:Y:S02]  /*34a0*/  LDSM.16.M88.4 R28, [R217+0x6400] ;  /* 0x00640000d91c783b */ /* 0x004ea40000000200 */
[----:B------:R-:W-:Y:S02]  /*34b0*/  IMAD.IADD R219, R217, 0x1, R0 ;  /* 0x00000001d9db7824 */ /* 0x000fe400078e0200 */
[----:B------:R-:W5:Y:S01]  /*34c0*/  LDSM.16.M88.4 R24, [R217+0x6800] ;  /* 0x00680000d918783b */ /* 0x000f620000000200 */
[----:B------:R-:W-:-:S03]  /*34d0*/  IMAD.U32 R0, RZ, RZ, UR4 ;  /* 0x00000004ff007e24 */ /* 0x000fc6000f8e00ff */
[----:B------:R-:W3:Y:S01]  /*34e0*/  LDSM.16.M88.4 R20, [R217+0x6c00] ;  /* 0x006c0000d914783b */ /* 0x000ee20000000200 */
[----:B------:R-:W-:-:S03]  /*34f0*/  IMAD R0, R0, 0x40, R150 ;  /* 0x0000004000007824 */ /* 0x000fc600078e0296 */
[----:B------:R-:W4:Y:S04]  /*3500*/  LDSM.16.M88.4 R8, [R220] ;  /* 0x00000000dc08783b */ /* 0x000f280000000200 */
[----:B------:R-:W-:Y:S04]  /*3510*/  LDSM.16.M88.4 R12, [R221+0x1000] ;  /* 0x00100000dd0c783b */ /* 0x000fe80000000200 */
[----:B------:R-:W3:Y:S04]  /*3520*/  LDSM.16.M88.4 R56, [R219+0x6000] ;  /* 0x00600000db38783b */ /* 0x000ee80000000200 */
[----:B------:R-:W3:Y:S04]  /*3530*/  LDSM.16.M88.4 R52, [R219+0x6400] ;  /* 0x00640000db34783b */ /* 0x000ee80000000200 */
[----:B------:R-:W3:Y:S04]  /*3540*/  LDSM.16.M88.4 R48, [R219+0x6800] ;  /* 0x00680000db30783b */ /* 0x000ee80000000200 */
[----:B------:R-:W3:Y:S01]  /*3550*/  LDSM.16.M88.4 R60, [R219+0x6c00] ;  /* 0x006c0000db3c783b */ /* 0x000ee20000000200 */
[C---:B-1----:R-:W-:Y:S08]  /*3560*/  HMMA.16816.F32.BF16 R68, R4.reuse, R16, RZ ;  /* 0x000000100444723c */ /* 0x042ff000000418ff */
[C---:B------:R-:W-:Y:S08]  /*3570*/  HMMA.16816.F32.BF16 R64, R4.reuse, R18, RZ ;  /* 0x000000120440723c */ /* 0x040ff000000418ff */
[C---:B--2---:R-:W-:Y:S08]  /*3580*/  HMMA.16816.F32.BF16 R44, R4.reuse, R28, RZ ;  /* 0x0000001c042c723c */ /* 0x044ff000000418ff */
[C---:B------:R-:W-:Y:S08]  /*3590*/  HMMA.16816.F32.BF16 R40, R4.reuse, R30, RZ ;  /* 0x0000001e0428723c */ /* 0x040ff000000418ff */
[C---:B-----5:R-:W-:Y:S08]  /*35a0*/  HMMA.16816.F32.BF16 R36, R4.reuse, R24, RZ ;  /* 0x000000180424723c */ /* 0x060ff000000418ff */
[----:B---3--:R-:W-:Y:S08]  /*35b0*/  HMMA.16816.F32.BF16 R32, R4, R20, RZ ;  /* 0x000000140420723c */ /* 0x008ff000000418ff */
[C---:B----4-:R-:W-:Y:S08]  /*35c0*/  HMMA.16816.F32.BF16 R92, R8.reuse, R16, RZ ;  /* 0x00000010085c723c */ /* 0x050ff000000418ff */
[----:B------:R-:W-:Y:S01]  /*35d0*/  HMMA.16816.F32.BF16 R88, R8, R18, RZ ;  /* 0x000000120858723c */ /* 0x000fe200000418ff */
[----:B------:R-:W1:Y:S07]  /*35e0*/  LDSM.16.M88.4 R16, [R221] ;  /* 0x00000000dd10783b */ /* 0x000e6e0000000200 */
[C---:B------:R-:W-:Y:S08]  /*35f0*/  HMMA.16816.F32.BF16 R72, R4.reuse, R26, RZ ;  /* 0x0000001a0448723c */ /* 0x040ff000000418ff */
[----:B------:R-:W-:Y:S08]  /*3600*/  HMMA.16816.F32.BF16 R76, R4, R22, RZ ;  /* 0x00000016044c723c */ /* 0x000ff000000418ff */
[C---:B------:R-:W-:Y:S08]  /*3610*/  HMMA.16816.F32.BF16 R84, R8.reuse, R28, RZ ;  /* 0x0000001c0854723c */ /* 0x040ff000000418ff */
[C---:B------:R-:W-:Y:S08]  /*3620*/  HMMA.16816.F32.BF16 R80, R8.reuse, R30, RZ ;  /* 0x0000001e0850723c */ /* 0x040ff000000418ff */
[C---:B------:R-:W-:Y:S08]  /*3630*/  HMMA.16816.F32.BF16 R28, R8.reuse, R24, RZ ;  /* 0x00000018081c723c */ /* 0x040ff000000418ff */
[----:B------:R-:W-:Y:S08]  /*3640*/  HMMA.16816.F32.BF16 R4, R8, R20, RZ ;  /* 0x000000140804723c */ /* 0x000ff000000418ff */
[C---:B------:R-:W-:Y:S08]  /*3650*/  HMMA.16816.F32.BF16 R140, R12.reuse, R56, R68 ;  /* 0x000000380c8c723c */ /* 0x040ff00000041844 */
[----:B------:R-:W-:Y:S08]  /*3660*/  HMMA.16816.F32.BF16 R136, R12, R58, R64 ;  /* 0x0000003a0c88723c */ /* 0x000ff00000041840 */
[C---:B------:R-:W-:Y:S08]  /*3670*/  HMMA.16816.F32.BF16 R24, R8.reuse, R26, RZ ;  /* 0x0000001a0818723c */ /* 0x040ff000000418ff */
[----:B------:R-:W-:Y:S01]  /*3680*/  HMMA.16816.F32.BF16 R20, R8, R22, RZ ;  /* 0x000000160814723c */ /* 0x000fe200000418ff */
[----:B------:R-:W-:Y:S07]  /*3690*/  LDSM.16.M88.4 R8, [R220+0x3000] ;  /* 0x00300000dc08783b */ /* 0x000fee0000000200 */
[C---:B------:R-:W-:Y:S01]  /*36a0*/  HMMA.16816.F32.BF16 R132, R12.reuse, R52, R44 ;  /* 0x000000340c84723c */ /* 0x040fe2000004182c */
[----:B------:R-:W-:Y:S07]  /*36b0*/  LDSM.16.M88.4 R44, [R217+0x7800] ;  /* 0x00780000d92c783b */ /* 0x000fee0000000200 */
[C---:B------:R-:W-:Y:S01]  /*36c0*/  HMMA.16816.F32.BF16 R68, R12.reuse, R54, R40 ;  /* 0x000000360c44723c */ /* 0x040fe20000041828 */
[----:B------:R-:W-:Y:S07]  /*36d0*/  LDSM.16.M88.4 R40, [R217+0x7c00] ;  /* 0x007c0000d928783b */ /* 0x000fee0000000200 */
[C---:B------:R-:W-:Y:S01]  /*36e0*/  HMMA.16816.F32.BF16 R64, R12.reuse, R48, R36 ;  /* 0x000000300c40723c */ /* 0x040fe20000041824 */
[----:B------:R-:W2:Y:S07]  /*36f0*/  LDSM.16.M88.4 R36, [R217+0x7000] ;  /* 0x00700000d924783b */ /* 0x000eae0000000200 */
[C---:B------:R-:W-:Y:S01]  /*3700*/  HMMA.16816.F32.BF16 R124, R12.reuse, R60, R32 ;  /* 0x0000003c0c7c723c */ /* 0x040fe20000041820 */
[----:B------:R-:W3:Y:S07]  /*3710*/  LDSM.16.M88.4 R32, [R217+0x7400] ;  /* 0x00740000d920783b */ /* 0x000eee0000000200 */
[C---:B------:R-:W-:Y:S08]  /*3720*/  HMMA.16816.F32.BF16 R128, R12.reuse, R50, R72 ;  /* 0x000000320c80723c */ /* 0x040ff00000041848 */
[----:B------:R-:W-:Y:S01]  /*3730*/  HMMA.16816.F32.BF16 R120, R12, R62, R76 ;  /* 0x0000003e0c78723c */ /* 0x000fe2000004184c */
[----:B------:R-:W4:Y:S07]  /*3740*/  LDSM.16.M88.4 R12, [R220+0x2000] ;  /* 0x00200000dc0c783b */ /* 0x000f2e0000000200 */
[C---:B-1----:R-:W-:Y:S08]  /*3750*/  HMMA.16816.F32.BF16 R108, R16.reuse, R52, R84 ;  /* 0x00000034106c723c */ /* 0x042ff00000041854 */
[C---:B------:R-:W-:Y:S08]  /*3760*/  HMMA.16816.F32.BF16 R116, R16.reuse, R56, R92 ;  /* 0x000000381074723c */ /* 0x040ff0000004185c */
[C---:B------:R-:W-:Y:S08]  /*3770*/  HMMA.16816.F32.BF16 R104, R16.reuse, R54, R80 ;  /* 0x000000361068723c */ /* 0x040ff00000041850 */
[C---:B------:R-:W-:Y:S01]  /*3780*/  HMMA.16816.F32.BF16 R112, R16.reuse, R58, R88 ;  /* 0x0000003a1070723c */ /* 0x040fe20000041858 */
[----:B------:R-:W-:Y:S07]  /*3790*/  LDSM.16.M88.4 R88, [R219+0x7c00] ;  /* 0x007c0000db58783b */ /* 0x000fee0000000200 */
[C---:B------:R-:W-:Y:S01]  /*37a0*/  HMMA.16816.F32.BF16 R96, R16.reuse, R60, R4 ;  /* 0x0000003c1060723c */ /* 0x040fe20000041804 */
[----:B------:R-:W1:Y:S07]  /*37b0*/  LDSM.16.M88.4 R4, [R221+0x3000] ;  /* 0x00300000dd04783b */ /* 0x000e6e0000000200 */
[C---:B------:R-:W-:Y:S01]  /*37c0*/  HMMA.16816.F32.BF16 R100, R16.reuse, R48, R28 ;  /* 0x000000301064723c */ /* 0x040fe2000004181c */
[----:B------:R-:W-:Y:S07]  /*37d0*/  LDSM.16.M88.4 R28, [R219+0x7000] ;  /* 0x00700000db1c783b */ /* 0x000fee0000000200 */
[C---:B------:R-:W-:Y:S01]  /*37e0*/  HMMA.16816.F32.BF16 R92, R16.reuse, R50, R24 ;  /* 0x00000032105c723c */ /* 0x040fe20000041818 */
[----:B------:R-:W-:Y:S04]  /*37f0*/  LDSM.16.M88.4 R24, [R219+0x7400] ;  /* 0x00740000db18783b */ /* 0x000fe80000000200 */
[----:B------:R-:W-:Y:S03]  /*3800*/  LDSM.16.M88.4 R48, [R219+0x7800] ;  /* 0x00780000db30783b */ /* 0x000fe60000000200 */
[----:B------:R-:W-:Y:S01]  /*3810*/  HMMA.16816.F32.BF16 R84, R16, R62, R20 ;  /* 0x0000003e1054723c */ /* 0x000fe20000041814 */
[----:B------:R-:W5:Y:S07]  /*3820*/  LDSM.16.M88.4 R20, [R221+0x2000] ;  /* 0x00200000dd14783b */ /* 0x000f6e0000000200 */
        /* <DEDUP_REMOVED lines=14> */
[----:B------:R-:W-:Y:S08]  /*3910*/  HMMA.16816.F32.BF16 R36, R12, R38, R112 ;  /* 0x000000260c24723c */ /* 0x000ff00000041870 */
[C---:B-----5:R-:W-:Y:S01]  /*3920*/  HMMA.16816.F32.BF16 R40, R20.reuse, R28, R16 ;  /* 0x0000001c1428723c */ /* 0x060fe20000041810 */
[----:B------:R-:W-:Y:S07]  /*3930*/  LDSM.16.M88.4 R16, [R220+0x4000] ;  /* 0x00400000dc10783b */ /* 0x000fee0000000200 */
[----:B------:R-:W-:Y:S01]  /*3940*/  HMMA.16816.F32.BF16 R52, R20, R26, R32 ;  /* 0x0000001a1434723c */ /* 0x000fe20000041820 */
[----:B------:R-:W1:Y:S07]  /*3950*/  LDSM.16.M88.4 R32, [R217+0x8000] ;  /* 0x00800000d920783b */ /* 0x000e6e0000000200 */
[C---:B------:R-:W-:Y:S08]  /*3960*/  HMMA.16816.F32.BF16 R100, R12.reuse, R44, R100 ;  /* 0x0000002c0c64723c */ /* 0x040ff00000041864 */
[----:B------:R-:W-:Y:S01]  /*3970*/  HMMA.16816.F32.BF16 R92, R12, R46, R92 ;  /* 0x0000002e0c5c723c */ /* 0x000fe2000004185c */
[----:B------:R-:W2:Y:S07]  /*3980*/  LDSM.16.M88.4 R12, [R220+0x5000] ;  /* 0x00500000dc0c783b */ /* 0x000eae0000000200 */
[C---:B------:R-:W-:Y:S08]  /*3990*/  HMMA.16816.F32.BF16 R104, R4.reuse, R24, R72 ;  /* 0x000000180468723c */ /* 0x040ff00000041848 */
[C---:B------:R-:W-:Y:S08]  /*39a0*/  HMMA.16816.F32.BF16 R116, R4.reuse, R88, R56 ;  /* 0x000000580474723c */ /* 0x040ff00000041838 */
[----:B------:R-:W-:Y:S08]  /*39b0*/  HMMA.16816.F32.BF16 R72, R4, R26, R68 ;  /* 0x0000001a0448723c */ /* 0x000ff00000041844 */
[----:B------:R-:W-:Y:S01]  /*39c0*/  HMMA.16816.F32.BF16 R56, R20, R24, R8 ;  /* 0x000000181438723c */ /* 0x000fe20000041808 */
[----:B------:R-:W3:Y:S04]  /*39d0*/  LDSM.16.M88.4 R24, [R217+0x8800] ;  /* 0x00880000d918783b */ /* 0x000ee80000000200 */
[----:B------:R-:W-:Y:S03]  /*39e0*/  LDSM.16.M88.4 R8, [R221+0x4000] ;  /* 0x00400000dd08783b */ /* 0x000fe60000000200 */
[C---:B------:R-:W-:Y:S08]  /*39f0*/  HMMA.16816.F32.BF16 R80, R4.reuse, R28, R80 ;  /* 0x0000001c0450723c */ /* 0x040ff00000041850 */
[----:B------:R-:W-:Y:S08]  /*3a00*/  HMMA.16816.F32.BF16 R108, R4, R50, R60 ;  /* 0x00000032046c723c */ /* 0x000ff0000004183c */
[-C--:B------:R-:W-:Y:S01]  /*3a10*/  HMMA.16816.F32.BF16 R60, R20, R30.reuse, R36 ;  /* 0x0000001e143c723c */ /* 0x080fe20000041824 */
[----:B------:R-:W4:Y:S07]  /*3a20*/  LDSM.16.M88.4 R36, [R219+0x8000] ;  /* 0x00800000db24783b */ /* 0x000f2e0000000200 */
[C---:B------:R-:W-:Y:S01]  /*3a30*/  HMMA.16816.F32.BF16 R76, R4.reuse, R30, R76 ;  /* 0x0000001e044c723c */ /* 0x040fe2000004184c */
[----:B------:R-:W5:Y:S07]  /*3a40*/  LDSM.16.M88.4 R28, [R217+0x8400] ;  /* 0x00840000d91c783b */ /* 0x000f6e0000000200 */
[-C--:B------:R-:W-:Y:S01]  /*3a50*/  HMMA.16816.F32.BF16 R112, R4, R48.reuse, R64 ;  /* 0x000000300470723c */ /* 0x080fe20000041840 */
[----:B------:R-:W2:Y:S07]  /*3a60*/  LDSM.16.M88.4 R4, [R221+0x5000] ;  /* 0x00500000dd04783b */ /* 0x000eae0000000200 */
[C---:B------:R-:W-:Y:S08]  /*3a70*/  HMMA.16816.F32.BF16 R44, R20.reuse, R48, R100 ;  /* 0x00000030142c723c */ /* 0x040ff00000041864 */
[C---:B------:R-:W-:Y:S08]  /*3a80*/  HMMA.16816.F32.BF16 R48, R20.reuse, R50, R92 ;  /* 0x000000321430723c */ /* 0x040ff0000004185c */
[C---:B------:R-:W-:Y:S08]  /*3a90*/  HMMA.16816.F32.BF16 R96, R20.reuse, R88, R96 ;  /* 0x000000581460723c */ /* 0x040ff00000041860 */
[----:B------:R-:W-:Y:S07]  /*3aa0*/  HMMA.16816.F32.BF16 R100, R20, R90, R84 ;  /* 0x0000005a1464723c */ /* 0x000fee0000041854 */
[----:B------:R-:W-:Y:S01]  /*3ab0*/  IMAD R91, R147, 0x20, R146 ;  /* 0x00000020935b7824 */ /* 0x000fe200078e0292 */
[-C--:B-1----:R-:W-:Y:S08]  /*3ac0*/  HMMA.16816.F32.BF16 R40, R16, R32.reuse, R40 ;  /* 0x000000201028723c */ /* 0x082ff00000041828 */
[C---:B--2---:R-:W-:Y:S08]  /*3ad0*/  HMMA.16816.F32.BF16 R20, R12.reuse, R32, R80 ;  /* 0x000000200c14723c */ /* 0x044ff00000041850 */
[-C--:B------:R-:W-:Y:S08]  /*3ae0*/  HMMA.16816.F32.BF16 R64, R12, R34.reuse, R76 ;  /* 0x000000220c40723c */ /* 0x080ff0000004184c */
[C---:B------:R-:W-:Y:S08]  /*3af0*/  HMMA.16816.F32.BF16 R60, R16.reuse, R34, R60 ;  /* 0x00000022103c723c */ /* 0x040ff0000004183c */
[-C--:B---3--:R-:W-:Y:S08]  /*3b00*/  HMMA.16816.F32.BF16 R80, R16, R24.reuse, R44 ;  /* 0x000000181050723c */ /* 0x088ff0000004182c */
[C---:B------:R-:W-:Y:S08]  /*3b10*/  HMMA.16816.F32.BF16 R84, R12.reuse, R24, R112 ;  /* 0x000000180c54723c */ /* 0x040ff00000041870 */
[-C--:B------:R-:W-:Y:S08]  /*3b20*/  HMMA.16816.F32.BF16 R108, R12, R26.reuse, R108 ;  /* 0x0000001a0c6c723c */ /* 0x080ff0000004186c */
[----:B------:R-:W-:Y:S01]  /*3b30*/  HMMA.16816.F32.BF16 R92, R16, R26, R48 ;  /* 0x0000001a105c723c */ /* 0x000fe20000041830 */
[----:B------:R-:W1:Y:S07]  /*3b40*/  LDSM.16.M88.4 R24, [R219+0x8400] ;  /* 0x00840000db18783b */ /* 0x000e6e0000000200 */
[----:B----4-:R-:W-:Y:S08]  /*3b50*/  HMMA.16816.F32.BF16 R40, R8, R36, R40 ;  /* 0x000000240828723c */ /* 0x010ff00000041828 */
[-C--:B-----5:R-:W-:Y:S08]  /*3b60*/  HMMA.16816.F32.BF16 R56, R16, R28.reuse, R56 ;  /* 0x0000001c1038723c */ /* 0x0a0ff00000041838 */
[----:B------:R-:W-:Y:S07]  /*3b70*/  HMMA.16816.F32.BF16 R68, R12, R28, R104 ;  /* 0x0000001c0c44723c */ /* 0x000fee0000041868 */
[----:B------:R-:W-:Y:S01]  /*3b80*/  IADD3 R28, R2, UR10, RZ ;  /* 0x0000000a021c7c10 */ /* 0x000fe2000fffe0ff */
[----:B------:R-:W-:Y:S03]  /*3b90*/  HMMA.16816.F32.BF16 R44, R4, R36, R20 ;  /* 0x00000024042c723c */ /* 0x000fe60000041814 */
[----:B------:R-:W-:-:S04]  /*3ba0*/  IMNMX R230, R28, UR9, PT ;  /* 0x000000091ce67c17 */ /* 0x000fc8000b800200 */
[C---:B------:R-:W-:Y:S01]  /*3bb0*/  IADD3 R23, R2.reuse, UR11, RZ ;  /* 0x0000000b02177c10 */ /* 0x040fe2000fffe0ff */
[-C--:B------:R-:W-:Y:S01]  /*3bc0*/  HMMA.16816.F32.BF16 R32, R4, R38.reuse, R64 ;  /* 0x000000260420723c */ /* 0x080fe20000041840 */
[C---:B------:R-:W-:Y:S02]  /*3bd0*/  IADD3 R22, R2.reuse, 0x8, RZ ;  /* 0x0000000802167810 */ /* 0x040fe40007ffe0ff */
[C---:B------:R-:W-:Y:S02]  /*3be0*/  IADD3 R21, R2.reuse, 0x40, RZ ;  /* 0x0000004002157810 */ /* 0x040fe40007ffe0ff */
[----:B------:R-:W-:Y:S02]  /*3bf0*/  IADD3 R20, R2, 0x48, RZ ;  /* 0x0000004802147810 */ /* 0x000fe40007ffe0ff */
[----:B------:R-:W-:Y:S01]  /*3c00*/  IMNMX R226, RZ, R23, !PT ;  /* 0x00000017ffe27217 */ /* 0x000fe20007800200 */
[----:B------:R-:W-:Y:S01]  /*3c10*/  HMMA.16816.F32.BF16 R36, R8, R38, R60 ;  /* 0x000000260824723c */ /* 0x000fe2000004183c */
[----:B------:R-:W-:-:S02]  /*3c20*/  IADD3 R23, R22, UR11, RZ ;  /* 0x0000000b16177c10 */ /* 0x000fc4000fffe0ff */
[C---:B------:R-:W-:Y:S02]  /*3c30*/  IADD3 R28, R21.reuse, UR11, RZ ;  /* 0x0000000b151c7c10 */ /* 0x040fe4000fffe0ff */
[----:B------:R-:W-:Y:S02]  /*3c40*/  IADD3 R29, R20, UR11, RZ ;  /* 0x0000000b141d7c10 */ /* 0x000fe4000fffe0ff */
[----:B------:R-:W-:Y:S01]  /*3c50*/  IADD3 R22, R22, UR10, RZ ;  /* 0x0000000a16167c10 */ /* 0x000fe2000fffe0ff */
[----:B------:R-:W-:Y:S01]  /*3c60*/  HMMA.16816.F32.BF16 R76, R12, R30, R72 ;  /* 0x0000001e0c4c723c */ /* 0x000fe20000041848 */
[----:B------:R-:W-:Y:S02]  /*3c70*/  IADD3 R21, R21, UR10, RZ ;  /* 0x0000000a15157c10 */ /* 0x000fe4000fffe0ff */
[----:B------:R-:W-:Y:S02]  /*3c80*/  IADD3 R20, R20, UR10, RZ ;  /* 0x0000000a14147c10 */ /* 0x000fe4000fffe0ff */
[----:B------:R-:W-:-:S02]  /*3c90*/  IADD3 R2, R0, 0x1, RZ ;  /* 0x0000000100027810 */ /* 0x000fc40007ffe0ff */
[----:B------:R-:W-:Y:S01]  /*3ca0*/  IMNMX R229, R22, UR9, PT ;  /* 0x0000000916e57c17 */ /* 0x000fe2000b800200 */
[----:B------:R-:W-:Y:S01]  /*3cb0*/  HMMA.16816.F32.BF16 R72, R16, R30, R52 ;  /* 0x0000001e1048723c */ /* 0x000fe20000041834 */
[----:B------:R-:W-:Y:S02]  /*3cc0*/  IMNMX R228, R21, UR9, PT ;  /* 0x0000000915e47c17 */ /* 0x000fe4000b800200 */
[----:B------:R-:W-:Y:S02]  /*3cd0*/  IMNMX R227, R20, UR9, PT ;  /* 0x0000000914e37c17 */ /* 0x000fe4000b800200 */
[----:B------:R-:W-:Y:S02]  /*3ce0*/  ISETP.GE.AND P6, PT, R0, R230, PT ;  /* 0x000000e60000720c */ /* 0x000fe40003fc6270 */
[----:B------:R-:W-:Y:S01]  /*3cf0*/  IMNMX R225, RZ, R23, !PT ;  /* 0x00000017ffe17217 */ /* 0x000fe20007800200 */
[----:B-1----:R-:W-:Y:S01]  /*3d00*/  HMMA.16816.F32.BF16 R48, R4, R24, R68 ;  /* 0x000000180430723c */ /* 0x002fe20000041844 */
[----:B------:R-:W-:-:S02]  /*3d10*/  IMNMX R224, RZ, R28, !PT ;  /* 0x0000001cffe07217 */ /* 0x000fc40007800200 */
[----:B------:R-:W-:Y:S02]  /*3d20*/  IMNMX R223, RZ, R29, !PT ;  /* 0x0000001dffdf7217 */ /* 0x000fe40007800200 */
[C---:B------:R-:W-:Y:S01]  /*3d30*/  ISETP.GE.AND P5, PT, R2.reuse, R230, PT ;  /* 0x000000e60200720c */ /* 0x040fe20003fa6270 */
[----:B------:R-:W1:Y:S01]  /*3d40*/  LDSM.16.M88.4 R28, [R219+0x8800] ;  /* 0x00880000db1c783b */ /* 0x000e620000000200 */
[C---:B------:R-:W-:Y:S01]  /*3d50*/  ISETP.GE.AND P4, PT, R2.reuse, R229, PT ;  /* 0x000000e50200720c */ /* 0x040fe20003f86270 */
[----:B------:R-:W-:Y:S01]  /*3d60*/  HMMA.16816.F32.BF16 R52, R8, R24, R56 ;  /* 0x000000180834723c */ /* 0x000fe20000041838 */
[C---:B------:R-:W-:Y:S02]  /*3d70*/  ISETP.GE.AND P3, PT, R2.reuse, R228, PT ;  /* 0x000000e40200720c */ /* 0x040fe40003f66270 */
[----:B------:R-:W-:Y:S02]  /*3d80*/  ISETP.GE.AND P0, PT, R2, R227, PT ;  /* 0x000000e30200720c */ /* 0x000fe40003f06270 */
[----:B------:R-:W-:-:S02]  /*3d90*/  ISETP.GE.AND P2, PT, R0, R229, PT ;  /* 0x000000e50000720c */ /* 0x000fc40003f46270 */
[C---:B------:R-:W-:Y:S02]  /*3da0*/  ISETP.LT.OR P5, PT, R2.reuse, R226, P5 ;  /* 0x000000e20200720c */ /* 0x040fe40002fa1670 */
[C---:B------:R-:W-:Y:S02]  /*3db0*/  ISETP.LT.OR P4, PT, R2.reuse, R225, P4 ;  /* 0x000000e10200720c */ /* 0x040fe40002781670 */
[C---:B------:R-:W-:Y:S02]  /*3dc0*/  ISETP.LT.OR P3, PT, R2.reuse, R224, P3 ;  /* 0x000000e00200720c */ /* 0x040fe40001f61670 */
[----:B------:R-:W-:Y:S02]  /*3dd0*/  ISETP.LT.OR P0, PT, R2, R223, P0 ;  /* 0x000000df0200720c */ /* 0x000fe40000701670 */
[C---:B------:R-:W-:Y:S02]  /*3de0*/  ISETP.LT.OR P6, PT, R0.reuse, R226, P6 ;  /* 0x000000e20000720c */ /* 0x040fe400037c1670 */
[----:B------:R-:W-:-:S02]  /*3df0*/  ISETP.LT.OR P2, PT, R0, R225, P2 ;  /* 0x000000e10000720c */ /* 0x000fc40001741670 */
[----:B------:R-:W-:Y:S02]  /*3e00*/  IADD3 R2, R0, 0x8, RZ ;  /* 0x0000000800027810 */ /* 0x000fe40007ffe0ff */
[----:B------:R-:W-:Y:S02]  /*3e10*/  FSEL R133, R40, -INF , !P6 ;  /* 0xff80000028857808 */ /* 0x000fe40007000000 */
[----:B------:R-:W-:Y:S02]  /*3e20*/  FSEL R140, R42, -INF , !P2 ;  /* 0xff8000002a8c7808 */ /* 0x000fe40005000000 */
[----:B------:R-:W-:Y:S02]  /*3e30*/  ISETP.GE.AND P6, PT, R0, R227, PT ;  /* 0x000000e30000720c */ /* 0x000fe40003fc6270 */
[----:B------:R-:W-:Y:S02]  /*3e40*/  ISETP.GE.AND P2, PT, R2, R230, PT ;  /* 0x000000e60200720c */ /* 0x000fe40003f46270 */
[----:B------:R-:W-:-:S02]  /*3e50*/  ISETP.LT.OR P6, PT, R0, R223, P6 ;  /* 0x000000df0000720c */ /* 0x000fc400037c1670 */
[----:B------:R-:W-:Y:S02]  /*3e60*/  ISETP.LT.OR P2, PT, R2, R226, P2 ;  /* 0x000000e20200720c */ /* 0x000fe40001741670 */
[----:B------:R-:W-:Y:S02]  /*3e70*/  IADD3 R20, R0, 0x9, RZ ;  /* 0x0000000900147810 */ /* 0x000fe40007ffe0ff */
[----:B------:R-:W-:Y:S02]  /*3e80*/  FSEL R90, R46, -INF , !P6 ;  /* 0xff8000002e5a7808 */ /* 0x000fe40007000000 */
[----:B------:R-:W-:Y:S01]  /*3e90*/  FSEL R88, R45, -INF , !P3 ;  /* 0xff8000002d587808 */ /* 0x000fe20005800000 */
[----:B-1----:R-:W-:Y:S01]  /*3ea0*/  HMMA.16816.F32.BF16 R60, R8, R28, R80 ;  /* 0x0000001c083c723c */ /* 0x002fe20000041850 */
[----:B------:R-:W-:Y:S02]  /*3eb0*/  FSEL R70, R47, -INF , !P0 ;  /* 0xff8000002f467808 */ /* 0x000fe40004000000 */
[----:B------:R-:W-:-:S02]  /*3ec0*/  FSEL R134, R36, -INF , !P2 ;  /* 0xff80000024867808 */ /* 0x000fc40005000000 */
[CC--:B------:R-:W-:Y:S02]  /*3ed0*/  ISETP.GE.AND P6, PT, R2.reuse, R228.reuse, PT ;  /* 0x000000e40200720c */ /* 0x0c0fe40003fc6270 */
[-C--:B------:R-:W-:Y:S01]  /*3ee0*/  ISETP.GE.AND P3, PT, R2, R227.reuse, PT ;  /* 0x000000e30200720c */ /* 0x080fe20003f66270 */
[----:B------:R-:W-:Y:S01]  /*3ef0*/  HMMA.16816.F32.BF16 R56, R4, R28, R84 ;  /* 0x0000001c0438723c */ /* 0x000fe20000041854 */
[C---:B------:R-:W-:Y:S02]  /*3f00*/  ISETP.GE.AND P0, PT, R20.reuse, R228, PT ;  /* 0x000000e41400720c */ /* 0x040fe40003f06270 */
[----:B------:R-:W-:Y:S02]  /*3f10*/  ISETP.GE.AND P2, PT, R20, R227, PT ;  /* 0x000000e31400720c */ /* 0x000fe40003f46270 */
[C---:B------:R-:W-:Y:S02]  /*3f20*/  ISETP.LT.OR P6, PT, R2.reuse, R224, P6 ;  /* 0x000000e00200720c */ /* 0x040fe400037c1670 */
[----:B------:R-:W-:-:S02]  /*3f30*/  ISETP.LT.OR P3, PT, R2, R223, P3 ;  /* 0x000000df0200720c */ /* 0x000fc40001f61670 */
[C---:B------:R-:W-:Y:S02]  /*3f40*/  ISETP.LT.OR P0, PT, R20.reuse, R224, P0 ;  /* 0x000000e01400720c */ /* 0x040fe40000701670 */
[----:B------:R-:W-:Y:S02]  /*3f50*/  ISETP.LT.OR P2, PT, R20, R223, P2 ;  /* 0x000000df1400720c */ /* 0x000fe40001741670 */
[----:B------:R-:W-:Y:S02]  /*3f60*/  FSEL R67, R32, -INF , !P6 ;  /* 0xff80000020437808 */ /* 0x000fe40007000000 */
[----:B------:R-:W-:Y:S02]  /*3f70*/  FSEL R69, R34, -INF , !P3 ;  /* 0xff80000022457808 */ /* 0x000fe40005800000 */
[----:B------:R-:W-:Y:S02]  /*3f80*/  FSEL R66, R33, -INF , !P0 ;  /* 0xff80000021427808 */ /* 0x000fe40004000000 */
[----:B------:R-:W-:-:S02]  /*3f90*/  FSEL R68, R35, -INF , !P2 ;  /* 0xff80000023447808 */ /* 0x000fc40005000000 */
[----:B------:R-:W1:Y:S01]  /*3fa0*/  LDSM.16.M88.4 R32, [R217+0x8c00] ;  /* 0x008c0000d920783b */ /* 0x000e620000000200 */
[C---:B------:R-:W-:Y:S02]  /*3fb0*/  ISETP.GE.AND P1, PT, R0.reuse, R228, PT ;  /* 0x000000e40000720c */ /* 0x040fe40003f26270 */
[----:B------:R-:W-:Y:S02]  /*3fc0*/  FSEL R104, R41, -INF , !P5 ;  /* 0xff80000029687808 */ /* 0x000fe40006800000 */
[----:B------:R-:W-:Y:S02]  /*3fd0*/  ISETP.LT.OR P1, PT, R0, R224, P1 ;  /* 0x000000e00000720c */ /* 0x000fe40000f21670 */
[----:B------:R-:W-:Y:S02]  /*3fe0*/  FSEL R139, R43, -INF , !P4 ;  /* 0xff8000002b8b7808 */ /* 0x000fe40006000000 */
[----:B------:R-:W-:Y:S01]  /*3ff0*/  FSEL R89, R44, -INF , !P1 ;  /* 0xff8000002c597808 */ /* 0x000fe20004800000 */
[----:B------:R-:W-:Y:S01]  /*4000*/  HMMA.16816.F32.BF16 R40, R8, R26, R72 ;  /* 0x0000001a0828723c */ /* 0x000fe20000041848 */
[----:B------:R-:W-:-:S02]  /*4010*/  ISETP.GE.AND P1, PT, R2, R229, PT ;  /* 0x000000e50200720c */ /* 0x000fc40003f26270 */
[----:B------:R-:W-:Y:S02]  /*4020*/  ISETP.GE.AND P5, PT, R20, R230, PT ;  /* 0x000000e61400720c */ /* 0x000fe40003fa6270 */
[----:B------:R-:W-:Y:S02]  /*4030*/  ISETP.LT.OR P1, PT, R2, R225, P1 ;  /* 0x000000e10200720c */ /* 0x000fe40000f21670 */
[----:B------:R-:W-:Y:S01]  /*4040*/  ISETP.GE.AND P4, PT, R20, R229, PT ;  /* 0x000000e51400720c */ /* 0x000fe20003f86270 */
[----:B------:R-:W-:Y:S01]  /*4050*/  HMMA.16816.F32.BF16 R44, R4, R26, R76 ;  /* 0x0000001a042c723c */ /* 0x000fe2000004184c */
[----:B------:R-:W-:Y:S01]  /*4060*/  IADD3 R2, R0, 0x10, RZ ;  /* 0x0000001000027810 */ /* 0x000fe20007ffe0ff */
[----:B------:R-:W2:Y:S01]  /*4070*/  LDSM.16.M88.4 R24, [R219+0x8c00] ;  /* 0x008c0000db18783b */ /* 0x000ea20000000200 */
[----:B------:R-:W-:Y:S01]  /*4080*/  ISETP.LT.OR P5, PT, R20, R226, P5 ;  /* 0x000000e21400720c */ /* 0x000fe20002fa1670 */
[----:B------:R-:W-:-:S04]  /*4090*/  DEPBAR.LE SB0, 0x0 ;  /* 0x000080000000791a */ /* 0x000fc80000000000 */
[----:B------:R-:W-:Y:S01]  /*40a0*/  BAR.SYNC.DEFER_BLOCKING 0x0 ;  /* 0x0000000000007b1d */ /* 0x000fe20000010000 */
[----:B------:R-:W-:Y:S02]  /*40b0*/  ISETP.LT.OR P4, PT, R20, R225, P4 ;  /* 0x000000e11400720c */ /* 0x000fe40002781670 */
[----:B------:R-:W-:Y:S02]  /*40c0*/  FSEL R138, R38, -INF , !P1 ;  /* 0xff800000268a7808 */ /* 0x000fe40004800000 */
[----:B------:R-:W-:Y:S02]  /*40d0*/  ISETP.GE.AND P1, PT, R2, R230, PT ;  /* 0x000000e60200720c */ /* 0x000fe40003f26270 */
[----:B------:R-:W-:Y:S02]  /*40e0*/  IADD3 R20, R0, 0x11, RZ ;  /* 0x0000001100147810 */ /* 0x000fe40007ffe0ff */
[C---:B------:R-:W-:Y:S02]  /*40f0*/  ISETP.GE.AND P6, PT, R2.reuse, R229, PT ;  /* 0x000000e50200720c */ /* 0x040fe40003fc6270 */
[----:B------:R-:W-:-:S02]  /*4100*/  ISETP.GE.AND P3, PT, R2, R228, PT ;  /* 0x000000e40200720c */ /* 0x000fc40003f66270 */
[C---:B------:R-:W-:Y:S02]  /*4110*/  ISETP.GE.AND P0, PT, R2.reuse, R227, PT ;  /* 0x000000e30200720c */ /* 0x040fe40003f06270 */
[----:B------:R-:W-:Y:S02]  /*4120*/  ISETP.LT.OR P1, PT, R2, R226, P1 ;  /* 0x000000e20200720c */ /* 0x000fe40000f21670 */
[----:B------:R-:W-:Y:S02]  /*4130*/  ISETP.GE.AND P2, PT, R20, R230, PT ;  /* 0x000000e61400720c */ /* 0x000fe40003f46270 */
[C---:B------:R-:W-:Y:S02]  /*4140*/  ISETP.LT.OR P6, PT, R2.reuse, R225, P6 ;  /* 0x000000e10200720c */ /* 0x040fe400037c1670 */
[C---:B------:R-:W-:Y:S02]  /*4150*/  ISETP.LT.OR P3, PT, R2.reuse, R224, P3 ;  /* 0x000000e00200720c */ /* 0x040fe40001f61670 */
[----:B------:R-:W-:-:S02]  /*4160*/  ISETP.LT.OR P0, PT, R2, R223, P0 ;  /* 0x000000df0200720c */ /* 0x000fc40000701670 */
[----:B------:R-:W-:Y:S02]  /*4170*/  FSEL R135, R39, -INF , !P4 ;  /* 0xff80000027877808 */ /* 0x000fe40006000000 */
[----:B------:R-:W-:Y:S02]  /*4180*/  FSEL R151, R52, -INF , !P1 ;  /* 0xff80000034977808 */ /* 0x000fe40004800000 */
[----:B------:R-:W-:Y:S02]  /*4190*/  ISETP.LT.OR P2, PT, R20, R226, P2 ;  /* 0x000000e21400720c */ /* 0x000fe40001741670 */
[----:B------:R-:W-:Y:S02]  /*41a0*/  IADD3 R2, R0, 0x18, RZ ;  /* 0x0000001800027810 */ /* 0x000fe40007ffe0ff */
[C---:B------:R-:W-:Y:S02]  /*41b0*/  ISETP.GE.AND P4, PT, R20.reuse, R228, PT ;  /* 0x000000e41400720c */ /* 0x040fe40003f86270 */
[----:B------:R-:W-:-:S02]  /*41c0*/  ISETP.GE.AND P1, PT, R20, R227, PT ;  /* 0x000000e31400720c */ /* 0x000fc40003f26270 */
[----:B------:R-:W-:Y:S02]  /*41d0*/  FSEL R132, R37, -INF , !P5 ;  /* 0xff80000025847808 */ /* 0x000fe40006800000 */
[----:B------:R-:W-:Y:S01]  /*41e0*/  FSEL R161, R54, -INF , !P6 ;  /* 0xff80000036a17808 */ /* 0x000fe20007000000 */
[----:B-1----:R-:W-:Y:S01]  /*41f0*/  HMMA.16816.F32.BF16 R36, R12, R32, R116 ;  /* 0x000000200c24723c */ /* 0x002fe20000041874 */
[----:B------:R-:W-:Y:S02]  /*4200*/  FSEL R71, R48, -INF , !P3 ;  /* 0xff80000030477808 */ /* 0x000fe40005800000 */
[----:B------:R-:W-:Y:S02]  /*4210*/  FSEL R74, R50, -INF , !P0 ;  /* 0xff800000324a7808 */ /* 0x000fe40004000000 */
[----:B------:R-:W-:Y:S02]  /*4220*/  FSEL R150, R53, -INF , !P2 ;  /* 0xff80000035967808 */ /* 0x000fe40005000000 */
[----:B------:R-:W-:-:S02]  /*4230*/  ISETP.GE.AND P5, PT, R20, R229, PT ;  /* 0x000000e51400720c */ /* 0x000fc40003fa6270 */
[C---:B------:R-:W-:Y:S02]  /*4240*/  ISETP.LT.OR P4, PT, R20.reuse, R224, P4 ;  /* 0x000000e01400720c */ /* 0x040fe40002781670 */
[----:B------:R-:W-:Y:S02]  /*4250*/  ISETP.LT.OR P1, PT, R20, R223, P1 ;  /* 0x000000df1400720c */ /* 0x000fe40000f21670 */
[C---:B------:R-:W-:Y:S02]  /*4260*/  ISETP.GE.AND P6, PT, R2.reuse, R230, PT ;  /* 0x000000e60200720c */ /* 0x040fe40003fc6270 */
[C---:B------:R-:W-:Y:S02]  /*4270*/  ISETP.GE.AND P3, PT, R2.reuse, R229, PT ;  /* 0x000000e50200720c */ /* 0x040fe40003f66270 */
[C---:B------:R-:W-:Y:S02]  /*4280*/  ISETP.GE.AND P0, PT, R2.reuse, R228, PT ;  /* 0x000000e40200720c */ /* 0x040fe40003f06270 */
[----:B------:R-:W-:-:S02]  /*4290*/  ISETP.GE.AND P2, PT, R2, R227, PT ;  /* 0x000000e30200720c */ /* 0x000fc40003f46270 */
[-C--:B------:R-:W-:Y:S02]  /*42a0*/  ISETP.LT.OR P5, PT, R20, R225.reuse, P5 ;  /* 0x000000e11400720c */ /* 0x080fe40002fa1670 */
[C---:B------:R-:W-:Y:S01]  /*42b0*/  ISETP.LT.OR P6, PT, R2.reuse, R226, P6 ;  /* 0x000000e20200720c */ /* 0x040fe200037c1670 */
[----:B--2---:R-:W-:Y:S01]  /*42c0*/  HMMA.16816.F32.BF16 R36, R4, R24, R36 ;  /* 0x000000180424723c */ /* 0x004fe20000041824 */
[C---:B------:R-:W-:Y:S02]  /*42d0*/  ISETP.LT.OR P3, PT, R2.reuse, R225, P3 ;  /* 0x000000e10200720c */ /* 0x040fe40001f61670 */
[C---:B------:R-:W-:Y:S02]  /*42e0*/  ISETP.LT.OR P0, PT, R2.reuse, R224, P0 ;  /* 0x000000e00200720c */ /* 0x040fe40000701670 */
[----:B------:R-:W-:Y:S02]  /*42f0*/  ISETP.LT.OR P2, PT, R2, R223, P2 ;  /* 0x000000df0200720c */ /* 0x000fe40001741670 */
[----:B------:R-:W-:-:S02]  /*4300*/  FSEL R52, R49, -INF , !P4 ;  /* 0xff80000031347808 */ /* 0x000fc40006000000 */
[----:B------:R-:W-:Y:S02]  /*4310*/  FSEL R75, R51, -INF , !P1 ;  /* 0xff800000334b7808 */ /* 0x000fe40004800000 */
[C---:B------:R-:W-:Y:S01]  /*4320*/  IADD3 R20, R0.reuse, 0x19, RZ ;  /* 0x0000001900147810 */ /* 0x040fe20007ffe0ff */
[C---:B------:R-:W-:Y:S01]  /*4330*/  HMMA.16816.F32.BF16 R48, R16.reuse, R32, R96 ;  /* 0x000000201030723c */ /* 0x040fe20000041860 */
[----:B------:R-:W-:Y:S02]  /*4340*/  IADD3 R2, R0, 0x20, RZ ;  /* 0x0000002000027810 */ /* 0x000fe40007ffe0ff */
[----:B------:R-:W-:Y:S02]  /*4350*/  FSEL R160, R55, -INF , !P5 ;  /* 0xff80000037a07808 */ /* 0x000fe40006800000 */
[----:B------:R-:W-:Y:S02]  /*4360*/  FSEL R147, R40, -INF , !P6 ;  /* 0xff80000028937808 */ /* 0x000fe40007000000 */
[----:B------:R-:W-:Y:S01]  /*4370*/  FSEL R149, R42, -INF , !P3 ;  /* 0xff8000002a957808 */ /* 0x000fe20005800000 */
[----:B------:R-:W-:Y:S01]  /*4380*/  HMMA.16816.F32.BF16 R16, R16, R34, R100 ;  /* 0x000000221010723c */ /* 0x000fe20000041864 */
[----:B------:R-:W-:-:S02]  /*4390*/  ISETP.GE.AND P5, PT, R20, R230, PT ;  /* 0x000000e61400720c */ /* 0x000fc40003fa6270 */
[----:B------:R-:W-:Y:S02]  /*43a0*/  ISETP.GE.AND P1, PT, R2, R230, PT ;  /* 0x000000e60200720c */ /* 0x000fe40003f26270 */
[C---:B------:R-:W-:Y:S02]  /*43b0*/  ISETP.GE.AND P4, PT, R20.reuse, R229, PT ;  /* 0x000000e51400720c */ /* 0x040fe40003f86270 */
[C---:B------:R-:W-:Y:S02]  /*43c0*/  ISETP.GE.AND P6, PT, R20.reuse, R228, PT ;  /* 0x000000e41400720c */ /* 0x040fe40003fc6270 */
[C---:B------:R-:W-:Y:S02]  /*43d0*/  ISETP.GE.AND P3, PT, R20.reuse, R227, PT ;  /* 0x000000e31400720c */ /* 0x040fe40003f66270 */
        /* <DEDUP_REMOVED lines=19> */
[C---:B------:R-:W-:Y:S01]  /*4510*/  ISETP.LT.OR P4, PT, R20.reuse, R226, P4 ;  /* 0x000000e21400720c */ /* 0x040fe20002781670 */
[----:B------:R-:W-:Y:S01]  /*4520*/  HMMA.16816.F32.BF16 R28, R4, R30, R108 ;  /* 0x0000001e041c723c */ /* 0x000fe2000004186c */
[C---:B------:R-:W-:Y:S02]  /*4530*/  ISETP.LT.OR P5, PT, R20.reuse, R225, P5 ;  /* 0x000000e11400720c */ /* 0x040fe40002fa1670 */
[C---:B------:R-:W-:Y:S02]  /*4540*/  ISETP.LT.OR P3, PT, R20.reuse, R224, P3 ;  /* 0x000000e01400720c */ /* 0x040fe40001f61670 */
[----:B------:R-:W-:-:S02]  /*4550*/  ISETP.LT.OR P1, PT, R20, R223, P1 ;  /* 0x000000df1400720c */ /* 0x000fc40000f21670 */
[C---:B------:R-:W-:Y:S01]  /*4560*/  ISETP.GE.AND P0, PT, R2.reuse, R229, PT ;  /* 0x000000e50200720c */ /* 0x040fe20003f06270 */
[----:B------:R-:W-:Y:S01]  /*4570*/  HMMA.16816.F32.BF16 R20, R12, R34, R120 ;  /* 0x000000220c14723c */ /* 0x000fe20000041878 */
[C---:B------:R-:W-:Y:S02]  /*4580*/  ISETP.GE.AND P2, PT, R2.reuse, R228, PT ;  /* 0x000000e40200720c */ /* 0x040fe40003f46270 */
[C---:B------:R-:W-:Y:S02]  /*4590*/  ISETP.GE.AND P6, PT, R2.reuse, R227, PT ;  /* 0x000000e30200720c */ /* 0x040fe40003fc6270 */
[C---:B------:R-:W-:Y:S02]  /*45a0*/  ISETP.LT.OR P0, PT, R2.reuse, R225, P0 ;  /* 0x000000e10200720c */ /* 0x040fe40000701670 */
[C---:B------:R-:W-:Y:S01]  /*45b0*/  ISETP.LT.OR P2, PT, R2.reuse, R224, P2 ;  /* 0x000000e00200720c */ /* 0x040fe20001741670 */
[----:B------:R-:W-:Y:S01]  /*45c0*/  HMMA.16816.F32.BF16 R8, R8, R26, R16 ;  /* 0x0000001a0808723c */ /* 0x000fe20000041810 */
[----:B------:R-:W-:-:S02]  /*45d0*/  ISETP.LT.OR P6, PT, R2, R223, P6 ;  /* 0x000000df0200720c */ /* 0x000fc400037c1670 */
[C---:B------:R-:W-:Y:S02]  /*45e0*/  IADD3 R2, R0.reuse, 0x28, RZ ;  /* 0x0000002800027810 */ /* 0x040fe40007ffe0ff */
[----:B------:R-:W-:Y:S02]  /*45f0*/  IADD3 R12, R0, 0x29, RZ ;  /* 0x00000029000c7810 */ /* 0x000fe40007ffe0ff */
[----:B------:R-:W-:Y:S02]  /*4600*/  FSEL R242, R62, -INF , !P0 ;  /* 0xff8000003ef27808 */ /* 0x000fe40004000000 */
[----:B------:R-:W-:Y:S02]  /*4610*/  FSEL R167, R56, -INF , !P2 ;  /* 0xff80000038a77808 */ /* 0x000fe40005000000 */
[----:B------:R-:W-:Y:S02]  /*4620*/  FSEL R203, R58, -INF , !P6 ;  /* 0xff8000003acb7808 */ /* 0x000fe40007000000 */
[----:B------:R-:W-:-:S02]  /*4630*/  FSEL R234, R61, -INF , !P4 ;  /* 0xff8000003dea7808 */ /* 0x000fc40006000000 */
[----:B------:R-:W-:Y:S01]  /*4640*/  FSEL R201, R59, -INF , !P1 ;  /* 0xff8000003bc97808 */ /* 0x000fe20004800000 */
[----:B------:R-:W-:Y:S01]  /*4650*/  HMMA.16816.F32.BF16 R4, R4, R26, R20 ;  /* 0x0000001a0404723c */ /* 0x000fe20000041814 */
[C---:B------:R-:W-:Y:S02]  /*4660*/  ISETP.GE.AND P0, PT, R2.reuse, R230, PT ;  /* 0x000000e60200720c */ /* 0x040fe40003f06270 */
[C---:B------:R-:W-:Y:S02]  /*4670*/  ISETP.GE.AND P2, PT, R2.reuse, R229, PT ;  /* 0x000000e50200720c */ /* 0x040fe40003f46270 */
[CC--:B------:R-:W-:Y:S02]  /*4680*/  ISETP.GE.AND P6, PT, R2.reuse, R228.reuse, PT ;  /* 0x000000e40200720c */ /* 0x0c0fe40003fc6270 */
[----:B------:R-:W-:Y:S02]  /*4690*/  ISETP.GE.AND P4, PT, R2, R227, PT ;  /* 0x000000e30200720c */ /* 0x000fe40003f86270 */
[----:B------:R-:W-:-:S02]  /*46a0*/  ISETP.GE.AND P1, PT, R12, R228, PT ;  /* 0x000000e40c00720c */ /* 0x000fc40003f26270 */
[C---:B------:R-:W-:Y:S02]  /*46b0*/  ISETP.LT.OR P0, PT, R2.reuse, R226, P0 ;  /* 0x000000e20200720c */ /* 0x040fe40000701670 */
[C---:B------:R-:W-:Y:S02]  /*46c0*/  ISETP.LT.OR P2, PT, R2.reuse, R225, P2 ;  /* 0x000000e10200720c */ /* 0x040fe40001741670 */
[CC--:B------:R-:W-:Y:S02]  /*46d0*/  ISETP.LT.OR P6, PT, R2.reuse, R224.reuse, P6 ;  /* 0x000000e00200720c */ /* 0x0c0fe400037c1670 */
[----:B------:R-:W-:Y:S02]  /*46e0*/  ISETP.LT.OR P4, PT, R2, R223, P4 ;  /* 0x000000df0200720c */ /* 0x000fe40002781670 */
[----:B------:R-:W-:Y:S02]  /*46f0*/  ISETP.LT.OR P1, PT, R12, R224, P1 ;  /* 0x000000e00c00720c */ /* 0x000fe40000f21670 */
[----:B------:R-:W-:-:S02]  /*4700*/  IADD3 R2, R0, 0x30, RZ ;  /* 0x0000003000027810 */ /* 0x000fc40007ffe0ff */
[----:B------:R-:W-:Y:S02]  /*4710*/  FSEL R238, R63, -INF , !P5 ;  /* 0xff8000003fee7808 */ /* 0x000fe40006800000 */
[----:B------:R-:W-:Y:S02]  /*4720*/  FSEL R165, R57, -INF , !P3 ;  /* 0xff80000039a57808 */ /* 0x000fe40005800000 */
[----:B------:R-:W-:Y:S02]  /*4730*/  FSEL R215, R44, -INF , !P0 ;  /* 0xff8000002cd77808 */ /* 0x000fe40004000000 */
[----:B------:R-:W-:Y:S02]  /*4740*/  FSEL R214, R46, -INF , !P2 ;  /* 0xff8000002ed67808 */ /* 0x000fe40005000000 */
[----:B------:R-:W-:Y:S02]  /*4750*/  FSEL R164, R28, -INF , !P6 ;  /* 0xff8000001ca47808 */ /* 0x000fe40007000000 */
[----:B------:R-:W-:-:S02]  /*4760*/  FSEL R202, R30, -INF , !P4 ;  /* 0xff8000001eca7808 */ /* 0x000fc40006000000 */
[----:B------:R-:W-:Y:S02]  /*4770*/  FSEL R166, R29, -INF , !P1 ;  /* 0xff8000001da67808 */ /* 0x000fe40004800000 */
[CC--:B------:R-:W-:Y:S02]  /*4780*/  ISETP.GE.AND P5, PT, R12.reuse, R230.reuse, PT ;  /* 0x000000e60c00720c */ /* 0x0c0fe40003fa6270 */
[C---:B------:R-:W-:Y:S02]  /*4790*/  ISETP.GE.AND P3, PT, R12.reuse, R229, PT ;  /* 0x000000e50c00720c */ /* 0x040fe40003f66270 */
[----:B------:R-:W-:Y:S02]  /*47a0*/  ISETP.GE.AND P0, PT, R12, R227, PT ;  /* 0x000000e30c00720c */ /* 0x000fe40003f06270 */
[C---:B------:R-:W-:Y:S02]  /*47b0*/  ISETP.GE.AND P2, PT, R2.reuse, R230, PT ;  /* 0x000000e60200720c */ /* 0x040fe40003f46270 */
[----:B------:R-:W-:-:S02]  /*47c0*/  ISETP.GE.AND P6, PT, R2, R229, PT ;  /* 0x000000e50200720c */ /* 0x000fc40003fc6270 */
[C---:B------:R-:W-:Y:S02]  /*47d0*/  ISETP.GE.AND P4, PT, R2.reuse, R228, PT ;  /* 0x000000e40200720c */ /* 0x040fe40003f86270 */
[----:B------:R-:W-:Y:S02]  /*47e0*/  ISETP.GE.AND P1, PT, R2, R227, PT ;  /* 0x000000e30200720c */ /* 0x000fe40003f26270 */
[CC--:B------:R-:W-:Y:S02]  /*47f0*/  ISETP.LT.OR P5, PT, R12.reuse, R226.reuse, P5 ;  /* 0x000000e20c00720c */ /* 0x0c0fe40002fa1670 */
        /* <DEDUP_REMOVED lines=17> */
[C---:B------:R-:W-:Y:S02]  /*4910*/  ISETP.LT.OR P3, PT, R2.reuse, R224, P3 ;  /* 0x000000e00200720c */ /* 0x040fe40001f61670 */
[----:B------:R-:W-:Y:S02]  /*4920*/  ISETP.LT.OR P2, PT, R2, R223, P2 ;  /* 0x000000df0200720c */ /* 0x000fe40001741670 */
[----:B------:R-:W-:Y:S02]  /*4930*/  IADD3 R2, R0, 0x38, RZ ;  /* 0x0000003800027810 */ /* 0x000fe40007ffe0ff */
[----:B------:R-:W-:-:S02]  /*4940*/  FSEL R245, R41, -INF , !P0 ;  /* 0xff80000029f57808 */ /* 0x000fc40004000000 */
[----:B------:R-:W-:Y:S02]  /*4950*/  ISETP.GE.AND P0, PT, R2, R227, PT ;  /* 0x000000e30200720c */ /* 0x000fe40003f06270 */
[----:B------:R-:W-:Y:S02]  /*4960*/  FSEL R241, R38, -INF , !P1 ;  /* 0xff80000026f17808 */ /* 0x000fe40004800000 */
[C---:B------:R-:W-:Y:S02]  /*4970*/  ISETP.LT.OR P0, PT, R2.reuse, R223, P0 ;  /* 0x000000df0200720c */ /* 0x040fe40000701670 */
[----:B------:R-:W-:Y:S02]  /*4980*/  ISETP.GE.AND P1, PT, R2, R228, PT ;  /* 0x000000e40200720c */ /* 0x000fe40003f26270 */
[----:B------:R-:W-:Y:S02]  /*4990*/  FSEL R239, R6, -INF , !P0 ;  /* 0xff80000006ef7808 */ /* 0x000fe40004000000 */
[----:B------:R-:W-:-:S02]  /*49a0*/  PLOP3.LUT P0, PT, PT, PT, UP0, 0x80, 0x0 ;  /* 0x000000000000781c */ /* 0x000fc40003f0f008 */
        /* <DEDUP_REMOVED lines=8> */
[CC--:B------:R-:W-:Y:S02]  /*4a30*/  ISETP.GE.AND P6, PT, R2.reuse, R230.reuse, PT ;  /* 0x000000e60200720c */ /* 0x0c0fe40003fc6270 */
[-C--:B------:R-:W-:Y:S02]  /*4a40*/  ISETP.GE.AND P4, PT, R2, R229.reuse, PT ;  /* 0x000000e50200720c */ /* 0x080fe40003f86270 */
[C---:B------:R-:W-:Y:S02]  /*4a50*/  ISETP.GE.AND P5, PT, R0.reuse, R230, PT ;  /* 0x000000e60000720c */ /* 0x040fe40003fa6270 */
[----:B------:R-:W-:-:S02]  /*4a60*/  ISETP.GE.AND P3, PT, R0, R229, PT ;  /* 0x000000e50000720c */ /* 0x000fc40003f66270 */
[C---:B------:R-:W-:Y:S02]  /*4a70*/  ISETP.GE.AND P2, PT, R0.reuse, R228, PT ;  /* 0x000000e40000720c */ /* 0x040fe40003f46270 */
[----:B------:R-:W-:Y:S02]  /*4a80*/  ISETP.GE.AND P1, PT, R0, R227, PT ;  /* 0x000000e30000720c */ /* 0x000fe40003f26270 */
[CC--:B------:R-:W-:Y:S02]  /*4a90*/  ISETP.LT.OR P6, PT, R2.reuse, R226.reuse, P6 ;  /* 0x000000e20200720c */ /* 0x0c0fe400037c1670 */
[-C--:B------:R-:W-:Y:S02]  /*4aa0*/  ISETP.LT.OR P4, PT, R2, R225.reuse, P4 ;  /* 0x000000e10200720c */ /* 0x080fe40002781670 */
[C---:B------:R-:W-:Y:S02]  /*4ab0*/  ISETP.LT.OR P5, PT, R0.reuse, R226, P5 ;  /* 0x000000e20000720c */ /* 0x040fe40002fa1670 */
[----:B------:R-:W-:-:S02]  /*4ac0*/  ISETP.LT.OR P3, PT, R0, R225, P3 ;  /* 0x000000e10000720c */ /* 0x000fc40001f61670 */
[C---:B------:R-:W-:Y:S02]  /*4ad0*/  ISETP.LT.OR P2, PT, R0.reuse, R224, P2 ;  /* 0x000000e00000720c */ /* 0x040fe40001741670 */
[----:B------:R-:W-:Y:S01]  /*4ae0*/  ISETP.LT.OR P1, PT, R0, R223, P1 ;  /* 0x000000df0000720c */ /* 0x000fe20000f21670 */
[----:B------:R-:W-:Y:S01]  /*4af0*/  IMAD.IADD R0, R148, 0x1, R91 ;  /* 0x0000000194007824 */ /* 0x000fe200078e025b */
[----:B------:R-:W-:Y:S02]  /*4b00*/  FSEL R232, R5, -INF , !P2 ;  /* 0xff80000005e87808 */ /* 0x000fe40005000000 */
[----:B------:R-:W-:Y:S02]  /*4b10*/  FSEL R240, R7, -INF , !P1 ;  /* 0xff80000007f07808 */ /* 0x000fe40004800000 */
[----:B------:R-:W-:Y:S02]  /*4b20*/  FSEL R243, R8, -INF , !P6 ;  /* 0xff80000008f37808 */ /* 0x000fe40007000000 */
[----:B------:R-:W-:-:S02]  /*4b30*/  FSEL R247, R10, -INF , !P4 ;  /* 0xff8000000af77808 */ /* 0x000fc40006000000 */
[----:B------:R-:W-:Y:S02]  /*4b40*/  FSEL R244, R9, -INF , !P5 ;  /* 0xff80000009f47808 */ /* 0x000fe40006800000 */
[----:B------:R-:W-:Y:S01]  /*4b50*/  FSEL R248, R11, -INF , !P3 ;  /* 0xff8000000bf87808 */ /* 0x000fe20005800000 */
[----:B------:R-:W-:Y:S05]  /*4b60*/  @!P0 BRA `(.L_x_387) ;  /* 0x000003b000008947 */ /* 0x000fea0003800000 */
[----:B------:R-:W-:Y:S01]  /*4b70*/  UIADD3 UR9, UR34, -0x2, URZ ;  /* 0xfffffffe22097890 */ /* 0x000fe2000fffe03f */
[----:B------:R-:W-:Y:S01]  /*4b80*/  ISETP.GE.AND P5, PT, R162, c[0x0][0x220], PT ;  /* 0x00008800a2007a0c */ /* 0x000fe20003fa6270 */
[----:B------:R-:W-:Y:S01]  /*4b90*/  BSSY B0, `(.L_x_388) ;  /* 0x0000037000007945 */ /* 0x000fe20003800000 */
[----:B------:R-:W-:Y:S01]  /*4ba0*/  ISETP.GE.AND P4, PT, R159, c[0x0][0x220], PT ;  /* 0x000088009f007a0c */ /* 0x000fe20003f86270 */
[----:B------:R-:W-:Y:S01]  /*4bb0*/  USHF.R.S32.HI UR8, URZ, 0x1f, UR9 ;  /* 0x0000001f3f087899 */ /* 0x000fe20008011409 */
[----:B------:R-:W-:Y:S01]  /*4bc0*/  ISETP.GE.AND P2, PT, R158, c[0x0][0x220], PT ;  /* 0x000088009e007a0c */ /* 0x000fe20003f46270 */
[----:B------:R-:W-:Y:S01]  /*4bd0*/  UIMAD UR5, UR5, UR9, URZ ;  /* 0x00000009050572a4 */ /* 0x000fe2000f8e023f */
[----:B------:R-:W-:-:S03]  /*4be0*/  IMAD.WIDE.U32 R4, R153, UR9, R156 ;  /* 0x0000000999047c25 */ /* 0x000fc6000f8e009c */
[----:B------:R-:W-:-:S04]  /*4bf0*/  UIMAD UR5, UR8, UR7, UR5 ;  /* 0x00000007080572a4 */ /* 0x000fc8000f8e0205 */
[C---:B------:R-:W-:Y:S01]  /*4c00*/  @!P5 LEA R14, P6, R4.reuse, c[0x0][0x168], 0x1 ;  /* 0x00005a00040eda11 */ /* 0x040fe200078c08ff */
[----:B------:R1:W-:Y:S01]  /*4c10*/  @P5 STS [R222+0x6000], RZ ;  /* 0x006000ffde005388 */ /* 0x0003e20000000800 */
[----:B------:R-:W-:Y:S02]  /*4c20*/  IADD3 R5, R5, UR5, RZ ;  /* 0x0000000505057c10 */ /* 0x000fe4000fffe0ff */
[C---:B------:R-:W-:Y:S01]  /*4c30*/  @!P4 LEA R12, P3, R4.reuse, c[0x0][0x168], 0x1 ;  /* 0x00005a00040cca11 */ /* 0x040fe200078608ff */
[----:B------:R1:W-:Y:S01]  /*4c40*/  @P5 STS [R222+0x6004], RZ ;  /* 0x006004ffde005388 */ /* 0x0003e20000000800 */
[C---:B------:R-:W-:Y:S02]  /*4c50*/  @!P2 LEA R10, P1, R4.reuse, c[0x0][0x168], 0x1 ;  /* 0x00005a00040aaa11 */ /* 0x040fe400078208ff */
[C---:B------:R-:W-:Y:S01]  /*4c60*/  @!P5 LEA.HI.X R15, R4.reuse, c[0x0][0x16c], R5, 0x1, P6 ;  /* 0x00005b00040fda11 */ /* 0x040fe200030f0c05 */
[----:B------:R1:W-:Y:S01]  /*4c70*/  @P5 STS.64 [R222+0x6008], RZ ;  /* 0x006008ffde005388 */ /* 0x0003e20000000a00 */
[----:B------:R-:W-:-:S02]  /*4c80*/  IADD3 R2, P6, R4, UR23, RZ ;  /* 0x0000001704027c10 */ /* 0x000fc4000ffde0ff */
[C-C-:B------:R-:W-:Y:S01]  /*4c90*/  @!P4 LEA.HI.X R13, R4.reuse, c[0x0][0x16c], R5.reuse, 0x1, P3 ;  /* 0x00005b00040dca11 */ /* 0x140fe200018f0c05 */
[----:B------:R-:W-:Y:S01]  /*4ca0*/  @!PT LDS RZ, [RZ] ;  /* 0x00000000fffff984 */ /* 0x000fe20000000800 */
[----:B------:R-:W-:Y:S01]  /*4cb0*/  @!PT LDS RZ, [RZ] ;  /* 0x00000000fffff984 */ /* 0x000fe20000000800 */
[----:B------:R-:W-:Y:S01]  /*4cc0*/  @!PT LDS RZ, [RZ] ;  /* 0x00000000fffff984 */ /* 0x000fe20000000800 */
[----:B------:R1:W-:Y:S01]  /*4cd0*/  @!P5 LDGSTS.E.BYPASS.LTC128B.128 [R222+0x6000], [R14.64] ;  /* 0x060000000ededfae */ /* 0x0003e2000b901d5e */
[----:B------:R-:W-:Y:S02]  /*4ce0*/  @!P2 LEA.HI.X R11, R4, c[0x0][0x16c], R5, 0x1, P1 ;  /* 0x00005b00040baa11 */ /* 0x000fe400008f0c05 */
[C---:B------:R-:W-:Y:S01]  /*4cf0*/  @!P5 LEA R8, P3, R2.reuse, c[0x0][0x168], 0x1 ;  /* 0x00005a000208da11 */ /* 0x040fe200078608ff */
[----:B------:R1:W-:Y:S01]  /*4d00*/  @P4 STS.128 [R222+0x7000], RZ ;  /* 0x007000ffde004388 */ /* 0x0003e20000000c00 */
[----:B------:R-:W-:Y:S02]  /*4d10*/  IADD3.X R4, R5, UR22, RZ, P6, !PT ;  /* 0x0000001605047c10 */ /* 0x000fe4000b7fe4ff */
[C---:B------:R-:W-:Y:S01]  /*4d20*/  @!P4 LEA R6, P1, R2.reuse, c[0x0][0x168], 0x1 ;  /* 0x00005a000206ca11 */ /* 0x040fe200078208ff */
[----:B------:R-:W-:Y:S01]  /*4d30*/  @!PT LDS RZ, [RZ] ;  /* 0x00000000fffff984 */ /* 0x000fe20000000800 */
[----:B------:R-:W-:Y:S01]  /*4d40*/  @!PT LDS RZ, [RZ] ;  /* 0x00000000fffff984 */ /* 0x000fe20000000800 */
[----:B------:R-:W-:Y:S01]  /*4d50*/  @!PT LDS RZ, [RZ] ;  /* 0x00000000fffff984 */ /* 0x000fe20000000800 */
[----:B------:R1:W-:Y:S01]  /*4d60*/  @!P4 LDGSTS.E.BYPASS.LTC128B.128 [R222+0x7000], [R12.64+0x40] ;  /* 0x070000400cdecfae */ /* 0x0003e2000b901d5e */
[----:B------:R-:W-:-:S02]  /*4d70*/  @!P5 LEA.HI.X R9, R2, c[0x0][0x16c], R4, 0x1, P3 ;  /* 0x00005b000209da11 */ /* 0x000fc400018f0c04 */
[----:B------:R-:W-:Y:S01]  /*4d80*/  @!P4 LEA.HI.X R7, R2, c[0x0][0x16c], R4, 0x1, P1 ;  /* 0x00005b000207ca11 */ /* 0x000fe200008f0c04 */
        /* <DEDUP_REMOVED lines=23> */
.L_x_389:
[----:B------:R-:W-:Y:S05]  /*4f00*/  BSYNC B0 ;  /* 0x0000000000007941 */ /* 0x000fea0003800000 */
.L_x_388:
[----:B------:R-:W0:Y:S02]  /*4f10*/  LDGDEPBAR ;  /* 0x00000000000079af */ /* 0x000e240000000000 */
.L_x_387:
[----:B------:R-:W-:Y:S01]  /*4f20*/  FMNMX.FTZ R2, R89, R88, !PT ;  /* 0x0000005859027209 */ /* 0x000fe20007810000 */
[----:B------:R-:W-:Y:S01]  /*4f30*/  USHF.L.U32 UR5, UR4, 0x1, URZ ;  /* 0x0000000104057899 */ /* 0x000fe2000800063f */
[----:B-1----:R-:W-:Y:S01]  /*4f40*/  IADD3 R7, R154, 0x4, RZ ;  /* 0x000000049a077810 */ /* 0x002fe20007ffe0ff */
[----:B------:R-:W-:Y:S01]  /*4f50*/  STL [R1+0x84], R219 ;  /* 0x000084db01007387 */ /* 0x000fe20000100800 */
[----:B------:R-:W-:Y:S01]  /*4f60*/  FMNMX.FTZ R2, R67, R2, !PT ;  /* 0x0000000243027209 */ /* 0x000fe20007810000 */
[----:B------:R-:W-:Y:S01]  /*4f70*/  UIADD3 UR15, UR33, -0x4498517b, URZ ;  /* 0xbb67ae85210f7890 */ /* 0x000fe2000fffe03f */
[----:B------:R-:W-:Y:S01]  /*4f80*/  LOP3.LUT R40, R152, UR32, RZ, 0x3c, !PT ;  /* 0x0000002098287c12 */ /* 0x000fe2000f8e3cff */
[----:B------:R-:W-:Y:S01]  /*4f90*/  IMAD.WIDE.U32 R106, R7, -0x326172a9, RZ ;  /* 0xcd9e8d57076a7825 */ /* 0x000fe200078e00ff */
[----:B------:R-:W-:Y:S01]  /*4fa0*/  FMNMX.FTZ R2, R66, R2, !PT ;  /* 0x0000000242027209 */ /* 0x000fe20007810000 */
[----:B------:R-:W-:Y:S01]  /*4fb0*/  STL [R1+0x80], R217 ;  /* 0x000080d901007387 */ /* 0x000fe20000100800 */
[----:B------:R-:W-:Y:S01]  /*4fc0*/  UIADD3 UR16, UR32, -0x61c88647, URZ ;  /* 0x9e3779b920107890 */ /* 0x000fe2000fffe03f */
[----:B------:R-:W-:Y:S01]  /*4fd0*/  IMAD.WIDE.U32 R136, R155, -0x2daee0ad, RZ ;  /* 0xd2511f539b887825 */ /* 0x000fe200078e00ff */
[----:B------:R-:W-:Y:S01]  /*4fe0*/  FMNMX.FTZ R2, R71, R2, !PT ;  /* 0x0000000247027209 */ /* 0x000fe20007810000 */
[----:B------:R1:W-:Y:S01]  /*4ff0*/  STL [R1+0x20], R7 ;  /* 0x0000200701007387 */ /* 0x0003e20000100800 */
[----:B------:R-:W-:Y:S01]  /*5000*/  UIADD3 UR14, UR32, 0x3c6ef372, URZ ;  /* 0x3c6ef372200e7890 */ /* 0x000fe2000fffe03f */
[----:B------:R-:W-:Y:S01]  /*5010*/  IMAD.SHL.U32 R216, R0, 0x2, RZ ;  /* 0x0000000200d87824 */ /* 0x000fe200078e00ff */
[----:B------:R-:W-:Y:S01]  /*5020*/  FMNMX.FTZ R2, R52, R2, !PT ;  /* 0x0000000234027209 */ /* 0x000fe20007810000 */
[----:B------:R-:W-:Y:S01]  /*5030*/  UIADD3 UR13, UR33, 0x76cf5d0a, URZ ;  /* 0x76cf5d0a210d7890 */ /* 0x000fe2000fffe03f */
[----:B------:R-:W-:Y:S01]  /*5040*/  IMAD.WIDE.U32 R170, R154, -0x326172a9, RZ ;  /* 0xcd9e8d579aaa7825 */ /* 0x000fe200078e00ff */
[----:B------:R-:W-:Y:S01]  /*5050*/  UIADD3 UR11, UR33, 0x32370b8f, URZ ;  /* 0x32370b8f210b7890 */ /* 0x000fe2000fffe03f */
[----:B------:R-:W-:Y:S01]  /*5060*/  FMNMX.FTZ R2, R53, R2, !PT ;  /* 0x0000000235027209 */ /* 0x000fe20007810000 */
[----:B------:R-:W-:Y:S01]  /*5070*/  UIADD3 UR12, UR32, -0x255992d5, URZ ;  /* 0xdaa66d2b200c7890 */ /* 0x000fe2000fffe03f */
[----:B------:R-:W-:Y:S01]  /*5080*/  IMAD R218, R3, 0x2, R216 ;  /* 0x0000000203da7824 */ /* 0x000fe200078e02d8 */
[----:B------:R-:W-:Y:S01]  /*5090*/  UIADD3 UR10, UR32, 0x78dde6e4, URZ ;  /* 0x78dde6e4200a7890 */ /* 0x000fe2000fffe03f */
[----:B------:R-:W-:Y:S01]  /*50a0*/  FMNMX.FTZ R2, R54, R2, !PT ;  /* 0x0000000236027209 */ /* 0x000fe20007810000 */
[----:B------:R-:W-:Y:S01]  /*50b0*/  UIADD3 UR7, UR33, -0x56f99767, URZ ;  /* 0xa906689921077890 */ /* 0x000fe2000fffe03f */
[----:B------:R-:W-:Y:S01]  /*50c0*/  LDSM.16.MT88.4 R76, [R216+0x9000] ;  /* 0x00900000d84c783b */ /* 0x000fe20000004200 */
[----:B------:R-:W-:Y:S01]  /*50d0*/  UIADD3 UR9, UR33, -0x126145ec, URZ ;  /* 0xed9eba1421097890 */ /* 0x000fe2000fffe03f */
[----:B------:R-:W-:Y:S01]  /*50e0*/  FMNMX.FTZ R2, R167, R2, !PT ;  /* 0x00000002a7027209 */ /* 0x000fe20007810000 */
[----:B------:R-:W-:Y:S01]  /*50f0*/  UIADD3 UR17, UR32, -0x4ab325aa, URZ ;  /* 0xb54cda5620117890 */ /* 0x000fe2000fffe03f */
[----:B------:R-:W-:Y:S01]  /*5100*/  LDSM.16.MT88.4 R92, [R216+0xa000] ;  /* 0x00a00000d85c783b */ /* 0x000fe20000004200 */
[----:B------:R-:W-:Y:S01]  /*5110*/  UIADD3 UR8, UR32, 0x1715609d, URZ ;  /* 0x1715609d20087890 */ /* 0x000fe2000fffe03f */
[----:B------:R-:W-:Y:S01]  /*5120*/  FMNMX.FTZ R4, R165, R2, !PT ;  /* 0x00000002a5047209 */ /* 0x000fe20007810000 */
[----:B------:R-:W-:Y:S01]  /*5130*/  UIADD3 UR18, UR33, 0x646e171e, URZ ;  /* 0x646e171e21127890 */ /* 0x000fe2000fffe03f */
[----:B------:R-:W-:Y:S01]  /*5140*/  FMNMX.FTZ R2, R90, R70, !PT ;  /* 0x000000465a027209 */ /* 0x000fe20007810000 */
[----:B------:R-:W-:Y:S01]  /*5150*/  LDSM.16.MT88.4 R80, [R218+0x9000] ;  /* 0x00900000da50783b */ /* 0x000fe20000004200 */
[----:B------:R-:W-:-:S02]  /*5160*/  FMNMX.FTZ R4, R164, R4, !PT ;  /* 0x00000004a4047209 */ /* 0x000fc40007810000 */
[----:B------:R-:W-:Y:S01]  /*5170*/  FMNMX.FTZ R2, R69, R2, !PT ;  /* 0x0000000245027209 */ /* 0x000fe20007810000 */
[----:B-1----:R-:W-:Y:S01]  /*5180*/  IMAD.U32 R7, RZ, RZ, UR5 ;  /* 0x00000005ff077e24 */ /* 0x002fe2000f8e00ff */
[----:B------:R-:W-:Y:S01]  /*5190*/  FMNMX.FTZ R5, R166, R4, !PT ;  /* 0x00000004a6057209 */ /* 0x000fe20007810000 */
[----:B------:R-:W-:Y:S01]  /*51a0*/  LDSM.16.MT88.4 R96, [R216+0xb000] ;  /* 0x00b00000d860783b */ /* 0x000fe20000004200 */
[----:B------:R-:W-:Y:S01]  /*51b0*/  FMNMX.FTZ R2, R68, R2, !PT ;  /* 0x0000000244027209 */ /* 0x000fe20007810000 */
[----:B------:R-:W-:Y:S01]  /*51c0*/  UIADD3 UR5, UR5, 0x1, URZ ;  /* 0x0000000105057890 */ /* 0x000fe2000fffe03f */
[----:B------:R-:W-:Y:S01]  /*51d0*/  FMNMX.FTZ R5, R235, R5, !PT ;  /* 0x00000005eb057209 */ /* 0x000fe20007810000 */
[----:B------:R-:W-:Y:S01]  /*51e0*/  LDSM.16.MT88.4 R84, [R218+0xa000] ;  /* 0x00a00000da54783b */ /* 0x000fe20000004200 */
[----:B------:R-:W-:Y:S02]  /*51f0*/  FMNMX.FTZ R2, R74, R2, !PT ;  /* 0x000000024a027209 */ /* 0x000fe40007810000 */
[----:B------:R-:W-:Y:S01]  /*5200*/  FMNMX.FTZ R5, R231, R5, !PT ;  /* 0x00000005e7057209 */ /* 0x000fe20007810000 */
[----:B------:R-:W-:Y:S01]  /*5210*/  LDSM.16.MT88.4 R120, [R216+0x9400] ;  /* 0x00940000d878783b */ /* 0x000fe20000004200 */
[----:B------:R-:W-:-:S02]  /*5220*/  FMNMX.FTZ R2, R75, R2, !PT ;  /* 0x000000024b027209 */ /* 0x000fc40007810000 */
[----:B------:R-:W-:Y:S01]  /*5230*/  FMNMX.FTZ R5, R233, R5, !PT ;  /* 0x00000005e9057209 */ /* 0x000fe20007810000 */
[----:B------:R-:W-:Y:S01]  /*5240*/  STL [R1+0x4], R40 ;  /* 0x0000042801007387 */ /* 0x000fe20000100800 */
[----:B------:R-:W-:Y:S02]  /*5250*/  FMNMX.FTZ R4, R72, R2, !PT ;  /* 0x0000000248047209 */ /* 0x000fe40007810000 */
[----:B------:R-:W-:Y:S01]  /*5260*/  FMNMX.FTZ R2, R232, R5, !PT ;  /* 0x00000005e8027209 */ /* 0x000fe20007810000 */
[----:B------:R-:W-:Y:S01]  /*5270*/  LDSM.16.MT88.4 R128, [R218+0x9400] ;  /* 0x00940000da80783b */ /* 0x000fe20000004200 */
[----:B------:R-:W-:Y:S02]  /*5280*/  FMNMX.FTZ R4, R73, R4, !PT ;  /* 0x0000000449047209 */ /* 0x000fe40007810000 */
[----:B------:R-:W-:Y:S01]  /*5290*/  LOP3.LUT R5, R107, R40, RZ, 0x3c, !PT ;  /* 0x000000286b057212 */ /* 0x000fe200078e3cff */
[----:B------:R-:W1:Y:S01]  /*52a0*/  SHFL.BFLY PT, R6, R2, 0x2, 0x1f ;  /* 0x0c401f0002067f89 */ /* 0x000e6200000e0000 */
[----:B------:R-:W-:-:S03]  /*52b0*/  FMNMX.FTZ R4, R203, R4, !PT ;  /* 0x00000004cb047209 */ /* 0x000fc60007810000 */
[----:B------:R-:W-:Y:S01]  /*52c0*/  IMAD.WIDE.U32 R100, R5, -0x2daee0ad, RZ ;  /* 0xd2511f5305647825 */ /* 0x000fe200078e00ff */
[----:B------:R-:W-:Y:S01]  /*52d0*/  FMNMX.FTZ R4, R201, R4, !PT ;  /* 0x00000004c9047209 */ /* 0x000fe20007810000 */
[----:B------:R-:W-:Y:S01]  /*52e0*/  LDSM.16.MT88.4 R108, [R216+0xa400] ;  /* 0x00a40000d86c783b */ /* 0x000fe20000004200 */
[----:B------:R-:W-:Y:S02]  /*52f0*/  LOP3.LUT R5, R137, UR33, R7, 0x96, !PT ;  /* 0x0000002189057c12 */ /* 0x000fe4000f8e9607 */
[----:B------:R-:W-:Y:S01]  /*5300*/  FMNMX.FTZ R4, R202, R4, !PT ;  /* 0x00000004ca047209 */ /* 0x000fe20007810000 */
[----:B------:R-:W-:Y:S02]  /*5310*/  LDSM.16.MT88.4 R124, [R218+0xb400] ;  /* 0x00b40000da7c783b */ /* 0x000fe40000004200 */
[----:B------:R-:W-:Y:S01]  /*5320*/  IMAD.WIDE.U32 R42, R5, -0x326172a9, RZ ;  /* 0xcd9e8d57052a7825 */ /* 0x000fe200078e00ff */
[----:B------:R-:W-:Y:S01]  /*5330*/  FMNMX.FTZ R4, R200, R4, !PT ;  /* 0x00000004c8047209 */ /* 0x000fe20007810000 */
[----:B------:R-:W-:Y:S03]  /*5340*/  LDSM.16.MT88.4 R116, [R218+0xa400] ;  /* 0x00a40000da74783b */ /* 0x000fe60000004200 */
[----:B------:R-:W-:Y:S01]  /*5350*/  FMNMX.FTZ R4, R241, R4, !PT ;  /* 0x00000004f1047209 */ /* 0x000fe20007810000 */
[----:B------:R-:W-:Y:S03]  /*5360*/  LDSM.16.MT88.4 R112, [R216+0xb400] ;  /* 0x00b40000d870783b */ /* 0x000fe60000004200 */
[----:B------:R-:W-:-:S02]  /*5370*/  FMNMX.FTZ R4, R237, R4, !PT ;  /* 0x00000004ed047209 */ /* 0x000fc40007810000 */
[----:B-1----:R-:W-:Y:S02]  /*5380*/  FMNMX.FTZ R2, R2, R6, !PT ;  /* 0x0000000602027209 */ /* 0x002fe40007810000 */
[----:B------:R-:W-:Y:S02]  /*5390*/  FMNMX.FTZ R6, R239, R4, !PT ;  /* 0x00000004ef067209 */ /* 0x000fe40007810000 */
[----:B------:R-:W-:Y:S01]  /*53a0*/  LOP3.LUT R4, R101, UR15, R136, 0x96, !PT ;  /* 0x0000000f65047c12 */ /* 0x000fe2000f8e9688 */
[----:B------:R-:W1:Y:S01]  /*53b0*/  SHFL.BFLY PT, R103, R2, 0x1, 0x1f ;  /* 0x0c201f0002677f89 */ /* 0x000e6200000e0000 */
[----:B------:R-:W-:Y:S01]  /*53c0*/  FMNMX.FTZ R6, R240, R6, !PT ;  /* 0x00000006f0067209 */ /* 0x000fe20007810000 */
[----:B------:R-:W-:Y:S02]  /*53d0*/  IMAD R101, R144, 0x10000, R144 ;  /* 0x0001000090657824 */ /* 0x000fe400078e0290 */
[----:B------:R-:W-:Y:S01]  /*53e0*/  IMAD.WIDE.U32 R64, R4, -0x326172a9, RZ ;  /* 0xcd9e8d5704407825 */ /* 0x000fe200078e00ff */
[----:B------:R-:W-:Y:S01]  /*53f0*/  LOP3.LUT R4, R43, UR16, R106, 0x96, !PT ;  /* 0x000000102b047c12 */ /* 0x000fe2000f8e966a */
[----:B------:R-:W2:Y:S03]  /*5400*/  SHFL.BFLY PT, R102, R6, 0x2, 0x1f ;  /* 0x0c401f0006667f89 */ /* 0x000ea600000e0000 */
[----:B------:R-:W-:Y:S01]  /*5410*/  LOP3.LUT R8, R65, UR14, R42, 0x96, !PT ;  /* 0x0000000e41087c12 */ /* 0x000fe2000f8e962a */
[----:B------:R-:W-:-:S04]  /*5420*/  IMAD.WIDE.U32 R4, R4, -0x2daee0ad, RZ ;  /* 0xd2511f5304047825 */ /* 0x000fc800078e00ff */
[----:B------:R-:W-:Y:S01]  /*5430*/  IMAD.WIDE.U32 R8, R8, -0x2daee0ad, RZ ;  /* 0xd2511f5308087825 */ /* 0x000fe200078e00ff */
[----:B------:R-:W-:-:S04]  /*5440*/  LOP3.LUT R5, R5, UR13, R100, 0x96, !PT ;  /* 0x0000000d05057c12 */ /* 0x000fc8000f8e9664 */
[----:B------:R-:W-:Y:S01]  /*5450*/  LOP3.LUT R7, R9, UR11, R4, 0x96, !PT ;  /* 0x0000000b09077c12 */ /* 0x000fe2000f8e9604 */
[----:B------:R-:W-:-:S04]  /*5460*/  IMAD.WIDE.U32 R4, R5, -0x326172a9, RZ ;  /* 0xcd9e8d5705047825 */ /* 0x000fc800078e00ff */
[----:B------:R-:W-:Y:S01]  /*5470*/  IMAD.WIDE.U32 R16, R7, -0x326172a9, RZ ;  /* 0xcd9e8d5707107825 */ /* 0x000fe200078e00ff */
[----:B------:R-:W-:Y:S02]  /*5480*/  LOP3.LUT R7, R5, UR12, R64, 0x96, !PT ;  /* 0x0000000c05077c12 */ /* 0x000fe4000f8e9640 */
[----:B-1----:R-:W-:Y:S02]  /*5490*/  FMNMX.FTZ R103, R2, R103, !PT ;  /* 0x0000006702677209 */ /* 0x002fe40007810000 */
[----:B------:R-:W-:Y:S02]  /*54a0*/  LOP3.LUT R4, R17, UR10, R4, 0x96, !PT ;  /* 0x0000000a11047c12 */ /* 0x000fe4000f8e9604 */
[----:B--2---:R-:W-:Y:S01]  /*54b0*/  FMNMX.FTZ R102, R6, R102, !PT ;  /* 0x0000006606667209 */ /* 0x004fe20007810000 */
[----:B------:R-:W-:Y:S01]  /*54c0*/  IMAD.WIDE.U32 R6, R7, -0x2daee0ad, RZ ;  /* 0xd2511f5307067825 */ /* 0x000fe200078e00ff */
[----:B------:R-:W-:-:S03]  /*54d0*/  FSETP.NEU.FTZ.AND P1, PT, R103, -INF , PT ;  /* 0xff8000006700780b */ /* 0x000fc60003f3d000 */
[----:B------:R-:W1:Y:S01]  /*54e0*/  SHFL.BFLY PT, R9, R102, 0x1, 0x1f ;  /* 0x0c201f0066097f89 */ /* 0x000e6200000e0000 */
[----:B------:R-:W-:-:S04]  /*54f0*/  IMAD.WIDE.U32 R14, R4, -0x2daee0ad, RZ ;  /* 0xd2511f53040e7825 */ /* 0x000fc800078e00ff */
[----:B------:R-:W-:Y:S01]  /*5500*/  FMUL.FTZ R2, R103, c[0x0][0x23c] ;  /* 0x00008f0067027a20 */ /* 0x000fe20000410000 */
[----:B------:R-:W-:Y:S02]  /*5510*/  LOP3.LUT R4, R15, UR7, R6, 0x96, !PT ;  /* 0x000000070f047c12 */ /* 0x000fe4000f8e9606 */
[----:B------:R-:W-:Y:S02]  /*5520*/  LOP3.LUT R6, R7, UR9, R8, 0x96, !PT ;  /* 0x0000000907067c12 */ /* 0x000fe4000f8e9608 */
[----:B------:R-:W-:Y:S01]  /*5530*/  FSEL R19, R2, RZ, P1 ;  /* 0x000000ff02137208 */ /* 0x000fe20000800000 */
[----:B------:R-:W-:-:S04]  /*5540*/  IMAD.WIDE.U32 R4, R4, -0x326172a9, RZ ;  /* 0xcd9e8d5704047825 */ /* 0x000fc800078e00ff */
[----:B------:R-:W-:Y:S01]  /*5550*/  IMAD.WIDE.U32 R12, R6, -0x326172a9, RZ ;  /* 0xcd9e8d57060c7825 */ /* 0x000fe200078e00ff */
[C---:B------:R-:W-:Y:S02]  /*5560*/  LOP3.LUT R2, R4.reuse, 0xffff, RZ, 0xc0, !PT ;  /* 0x0000ffff04027812 */ /* 0x040fe400078ec0ff */
[----:B------:R-:W-:Y:S01]  /*5570*/  LOP3.LUT R8, R4, 0xff, RZ, 0xc0, !PT ;  /* 0x000000ff04087812 */ /* 0x000fe200078ec0ff */
[----:B------:R-:W-:Y:S01]  /*5580*/  FFMA.FTZ R7, R89, c[0x0][0x23c], -R19 ;  /* 0x00008f0059077a23 */ /* 0x000fe20000010813 */
[----:B------:R-:W-:Y:S02]  /*5590*/  SHF.R.U32.HI R6, RZ, 0x8, R2 ;  /* 0x00000008ff067819 */ /* 0x000fe40000011602 */
[----:B------:R-:W-:Y:S01]  /*55a0*/  LOP3.LUT R2, R5, UR17, R12, 0x96, !PT ;  /* 0x0000001105027c12 */ /* 0x000fe2000f8e960c */
[----:B------:R2:W-:Y:S01]  /*55b0*/  MUFU.EX2 R252, R7 ;  /* 0x0000000700fc7308 */ /* 0x0005e20000000800 */
[----:B------:R-:W-:Y:S02]  /*55c0*/  SHF.R.U32.HI R5, RZ, 0x10, R4 ;  /* 0x00000010ff057819 */ /* 0x000fe40000011604 */
[----:B-1----:R-:W-:-:S02]  /*55d0*/  FMNMX.FTZ R102, R102, R9, !PT ;  /* 0x0000000966667209 */ /* 0x002fc40007810000 */
[----:B------:R-:W-:Y:S02]  /*55e0*/  SHF.R.U32.HI R11, RZ, 0x18, R4 ;  /* 0x00000018ff0b7819 */ /* 0x000fe40000011604 */
[----:B------:R-:W-:Y:S01]  /*55f0*/  LOP3.LUT R9, R5, 0xff, RZ, 0xc0, !PT ;  /* 0x000000ff05097812 */ /* 0x000fe200078ec0ff */
[--C-:B------:R-:W-:Y:S01]  /*5600*/  FFMA.FTZ R5, R67, c[0x0][0x23c], -R19.reuse ;  /* 0x00008f0043057a23 */ /* 0x100fe20000010813 */
[----:B------:R-:W-:Y:S02]  /*5610*/  LOP3.LUT R4, R2, 0xffff, RZ, 0xc0, !PT ;  /* 0x0000ffff02047812 */ /* 0x000fe400078ec0ff */
[----:B------:R-:W-:Y:S01]  /*5620*/  PRMT R12, R8, 0x5410, R6 ;  /* 0x00005410080c7816 */ /* 0x000fe20000000006 */
[C---:B------:R-:W-:Y:S01]  /*5630*/  FMUL.FTZ R6, R102.reuse, c[0x0][0x23c] ;  /* 0x00008f0066067a20 */ /* 0x040fe20000410000 */
[----:B------:R-:W-:Y:S01]  /*5640*/  SHF.R.U32.HI R8, RZ, 0x10, R2 ;  /* 0x00000010ff087819 */ /* 0x000fe20000011602 */
[----:B------:R1:W-:Y:S01]  /*5650*/  MUFU.EX2 R162, R5 ;  /* 0x0000000500a27308 */ /* 0x0003e20000000800 */
[----:B------:R-:W-:Y:S01]  /*5660*/  FSETP.NEU.FTZ.AND P1, PT, R102, -INF , PT ;  /* 0xff8000006600780b */ /* 0x000fe20003f3d000 */
[----:B--2---:R-:W-:Y:S01]  /*5670*/  FFMA.FTZ R7, R88, c[0x0][0x23c], -R19 ;  /* 0x00008f0058077a23 */ /* 0x004fe20000010813 */
[----:B------:R-:W-:-:S02]  /*5680*/  LOP3.LUT R10, R2, 0xff, RZ, 0xc0, !PT ;  /* 0x000000ff020a7812 */ /* 0x000fc400078ec0ff */
[----:B------:R-:W-:Y:S02]  /*5690*/  SHF.R.U32.HI R4, RZ, 0x8, R4 ;  /* 0x00000008ff047819 */ /* 0x000fe40000011604 */
[----:B------:R-:W-:Y:S01]  /*56a0*/  FSEL R18, R6, RZ, P1 ;  /* 0x000000ff06127208 */ /* 0x000fe20000800000 */
[----:B------:R2:W-:Y:S01]  /*56b0*/  MUFU.EX2 R217, R7 ;  /* 0x0000000700d97308 */ /* 0x0005e20000000800 */
[----:B------:R-:W-:Y:S02]  /*56c0*/  PRMT R10, R10, 0x5410, R4 ;  /* 0x000054100a0a7816 */ /* 0x000fe40000000004 */
[----:B------:R-:W-:Y:S01]  /*56d0*/  FMNMX.FTZ R4, R133, R104, !PT ;  /* 0x0000006885047209 */ /* 0x000fe20007810000 */
[----:B------:R-:W-:Y:S02]  /*56e0*/  FFMA.FTZ R3, R90, c[0x0][0x23c], -R18 ;  /* 0x00008f005a037a23 */ /* 0x000fe40000010812 */
[----:B------:R-:W-:Y:S01]  /*56f0*/  LDSM.16.MT88.4 R88, [R218+0xb000] ;  /* 0x00b00000da58783b */ /* 0x000fe20000004200 */
[----:B------:R-:W-:Y:S01]  /*5700*/  FMNMX.FTZ R4, R134, R4, !PT ;  /* 0x0000000486047209 */ /* 0x000fe20007810000 */
[----:B------:R-:W-:Y:S01]  /*5710*/  MUFU.EX2 R141, R3 ;  /* 0x00000003008d7308 */ /* 0x000fe20000000800 */
[----:B-1----:R-:W-:-:S02]  /*5720*/  SHF.R.U32.HI R5, RZ, 0x18, R2 ;  /* 0x00000018ff057819 */ /* 0x002fc40000011602 */
[----:B------:R-:W-:Y:S01]  /*5730*/  LOP3.LUT R2, R8, 0xff, RZ, 0xc0, !PT ;  /* 0x000000ff08027812 */ /* 0x000fe200078ec0ff */
[----:B--2---:R-:W-:-:S04]  /*5740*/  FFMA.FTZ R7, R66, c[0x0][0x23c], -R19 ;  /* 0x00008f0042077a23 */ /* 0x004fc80000010813 */
[----:B------:R1:W-:Y:S02]  /*5750*/  MUFU.EX2 R143, R7 ;  /* 0x00000007008f7308 */ /* 0x0003e40000000800 */
[----:B-1----:R-:W-:Y:S02]  /*5760*/  PRMT R7, R9, 0x5410, R11 ;  /* 0x0000541009077816 */ /* 0x002fe4000000000b */
[----:B------:R-:W-:Y:S01]  /*5770*/  PRMT R9, R2, 0x5410, R5 ;  /* 0x0000541002097816 */ /* 0x000fe20000000005 */
[--C-:B------:R-:W-:Y:S01]  /*5780*/  FFMA.FTZ R2, R69, c[0x0][0x23c], -R18.reuse ;  /* 0x00008f0045027a23 */ /* 0x100fe20000010812 */
[----:B------:R-:W-:Y:S01]  /*5790*/  FMNMX.FTZ R5, R140, R139, !PT ;  /* 0x0000008b8c057209 */ /* 0x000fe20007810000 */
[----:B------:R-:W-:Y:S02]  /*57a0*/  HSET2.LE.AND R3, R7, R101, PT ;  /* 0x0000006507037233 */ /* 0x000fe40003803000 */
[----:B------:R1:W-:Y:S01]  /*57b0*/  MUFU.EX2 R174, R2 ;  /* 0x0000000200ae7308 */ /* 0x0003e20000000800 */
[----:B------:R-:W-:Y:S01]  /*57c0*/  FMNMX.FTZ R0, R138, R5, !PT ;  /* 0x000000058a007209 */ /* 0x000fe20007810000 */
[----:B------:R-:W-:-:S03]  /*57d0*/  FFMA.FTZ R5, R68, c[0x0][0x23c], -R18 ;  /* 0x00008f0044057a23 */ /* 0x000fc60000010812 */
[----:B------:R-:W-:-:S03]  /*57e0*/  FMNMX.FTZ R0, R135, R0, !PT ;  /* 0x0000000087007209 */ /* 0x000fc60007810000 */
[----:B------:R2:W3:Y:S01]  /*57f0*/  MUFU.EX2 R157, R5 ;  /* 0x00000005009d7308 */ /* 0x0004e20000000800 */
[----:B------:R-:W-:-:S04]  /*5800*/  FMNMX.FTZ R0, R161, R0, !PT ;  /* 0x00000000a1007209 */ /* 0x000fc80007810000 */
[----:B------:R-:W-:Y:S02]  /*5810*/  FMNMX.FTZ R0, R160, R0, !PT ;  /* 0x00000000a0007209 */ /* 0x000fe40007810000 */
[----:B-1----:R-:W-:Y:S01]  /*5820*/  FMNMX.FTZ R2, R132, R4, !PT ;  /* 0x0000000484027209 */ /* 0x002fe20007810000 */
[----:B------:R-:W-:-:S03]  /*5830*/  FFMA.FTZ R4, R70, c[0x0][0x23c], -R18 ;  /* 0x00008f0046047a23 */ /* 0x000fc60000010812 */
[----:B------:R-:W-:Y:S01]  /*5840*/  FMNMX.FTZ R2, R151, R2, !PT ;  /* 0x0000000297027209 */ /* 0x000fe20007810000 */
[----:B------:R1:W4:Y:S03]  /*5850*/  MUFU.EX2 R156, R4 ;  /* 0x00000004009c7308 */ /* 0x0003260000000800 */
[----:B------:R-:W-:Y:S02]  /*5860*/  FMNMX.FTZ R2, R150, R2, !PT ;  /* 0x0000000296027209 */ /* 0x000fe40007810000 */
[----:B--2---:R-:W-:Y:S01]  /*5870*/  FMNMX.FTZ R5, R149, R0, !PT ;  /* 0x0000000095057209 */ /* 0x004fe20007810000 */
[----:B------:R-:W-:Y:S01]  /*5880*/  HSET2.LE.AND R0, R12, R101, PT ;  /* 0x000000650c007233 */ /* 0x000fe20003803000 */
[----:B------:R-:W-:Y:S02]  /*5890*/  FMNMX.FTZ R2, R147, R2, !PT ;  /* 0x0000000293027209 */ /* 0x000fe40007810000 */
[----:B---3--:R-:W-:-:S02]  /*58a0*/  F2FP.BF16.PACK_AB R7, R157, R174 ;  /* 0x000000ae9d07723e */ /* 0x008fc400000010ff */
[----:B------:R-:W-:Y:S02]  /*58b0*/  FMNMX.FTZ R6, R145, R2, !PT ;  /* 0x0000000291067209 */ /* 0x000fe40007810000 */
[----:B------:R-:W-:Y:S02]  /*58c0*/  F2FP.BF16.PACK_AB R2, R143, R162 ;  /* 0x000000a28f02723e */ /* 0x000fe400000010ff */
[----:B------:R-:W-:Y:S01]  /*58d0*/  LOP3.LUT R7, R3, R7, RZ, 0xc0, !PT ;  /* 0x0000000703077212 */ /* 0x000fe200078ec0ff */
[----:B------:R-:W-:Y:S01]  /*58e0*/  HSET2.LE.AND R3, R9, R101, PT ;  /* 0x0000006509037233 */ /* 0x000fe20003803000 */
[----:B-1----:R-:W-:Y:S02]  /*58f0*/  FMNMX.FTZ R4, R146, R5, !PT ;  /* 0x0000000592047209 */ /* 0x002fe40007810000 */
[----:B------:R-:W-:Y:S02]  /*5900*/  FMNMX.FTZ R5, R236, R6, !PT ;  /* 0x00000006ec057209 */ /* 0x000fe40007810000 */
[----:B------:R-:W-:-:S02]  /*5910*/  LOP3.LUT R6, R0, R2, RZ, 0xc0, !PT ;  /* 0x0000000200067212 */ /* 0x000fc400078ec0ff */
[----:B------:R-:W-:Y:S02]  /*5920*/  FMNMX.FTZ R0, R242, R4, !PT ;  /* 0x00000004f2007209 */ /* 0x000fe40007810000 */
[----:B------:R-:W-:Y:S02]  /*5930*/  FMNMX.FTZ R2, R234, R5, !PT ;  /* 0x00000005ea027209 */ /* 0x000fe40007810000 */
[----:B------:R-:W-:Y:S01]  /*5940*/  FMNMX.FTZ R8, R238, R0, !PT ;  /* 0x00000000ee087209 */ /* 0x000fe20007810000 */
[----:B------:R-:W-:Y:S01]  /*5950*/  HSET2.LE.AND R0, R10, R101, PT ;  /* 0x000000650a007233 */ /* 0x000fe20003803000 */
[----:B------:R-:W-:Y:S01]  /*5960*/  FMNMX.FTZ R4, R215, R2, !PT ;  /* 0x00000002d7047209 */ /* 0x000fe20007810000 */
[----:B------:R-:W-:Y:S01]  /*5970*/  FFMA.FTZ R10, R54, c[0x0][0x23c], -R19 ;  /* 0x00008f00360a7a23 */ /* 0x000fe20000010813 */
[----:B------:R-:W-:Y:S02]  /*5980*/  F2FP.BF16.PACK_AB R2, R217, R252 ;  /* 0x000000fcd902723e */ /* 0x000fe400000010ff */
[----:B------:R-:W-:Y:S01]  /*5990*/  FMNMX.FTZ R8, R214, R8, !PT ;  /* 0x00000008d6087209 */ /* 0x000fe20007810000 */
[----:B------:R1:W-:Y:S01]  /*59a0*/  MUFU.EX2 R159, R10 ;  /* 0x0000000a009f7308 */ /* 0x0003e20000000800 */
[----:B------:R-:W-:-:S02]  /*59b0*/  FMNMX.FTZ R9, R212, R4, !PT ;  /* 0x00000004d4097209 */ /* 0x000fc40007810000 */
[----:B------:R-:W-:Y:S02]  /*59c0*/  LOP3.LUT R4, R0, R2, RZ, 0xc0, !PT ;  /* 0x0000000200047212 */ /* 0x000fe400078ec0ff */
[----:B------:R-:W-:Y:S02]  /*59d0*/  FMNMX.FTZ R0, R213, R8, !PT ;  /* 0x00000008d5007209 */ /* 0x000fe40007810000 */
[----:B------:R-:W-:Y:S02]  /*59e0*/  FMNMX.FTZ R2, R246, R9, !PT ;  /* 0x00000009f6027209 */ /* 0x000fe40007810000 */
[----:B------:R-:W-:Y:S02]  /*59f0*/  FMNMX.FTZ R0, R249, R0, !PT ;  /* 0x00000000f9007209 */ /* 0x000fe40007810000 */
[----:B----4-:R-:W-:Y:S02]  /*5a00*/  F2FP.BF16.PACK_AB R5, R156, R141 ;  /* 0x0000008d9c05723e */ /* 0x010fe400000010ff */
[----:B------:R-:W-:-:S02]  /*5a10*/  FMNMX.FTZ R2, R245, R2, !PT ;  /* 0x00000002f5027209 */ /* 0x000fc40007810000 */
[----:B------:R-:W-:Y:S02]  /*5a20*/  FMNMX.FTZ R0, R250, R0, !PT ;  /* 0x00000000fa007209 */ /* 0x000fe40007810000 */
[----:B------:R-:W-:Y:S02]  /*5a30*/  LOP3.LUT R5, R3, R5, RZ, 0xc0, !PT ;  /* 0x0000000503057212 */ /* 0x000fe400078ec0ff */
[----:B------:R-:W-:Y:S02]  /*5a40*/  FMNMX.FTZ R2, R243, R2, !PT ;  /* 0x00000002f3027209 */ /* 0x000fe40007810000 */
[----:B------:R-:W-:Y:S01]  /*5a50*/  FMNMX.FTZ R3, R247, R0, !PT ;  /* 0x00000000f7037209 */ /* 0x000fe20007810000 */
[----:B------:R-:W-:Y:S01]  /*5a60*/  FFMA.FTZ R0, R71, c[0x0][0x23c], -R19 ;  /* 0x00008f0047007a23 */ /* 0x000fe20000010813 */
[----:B------:R-:W-:Y:S01]  /*5a70*/  FMNMX.FTZ R9, R244, R2, !PT ;  /* 0x00000002f4097209 */ /* 0x000fe20007810000 */
[C---:B------:R-:W-:Y:S01]  /*5a80*/  HMMA.16816.F32.BF16 R20, R4.reuse, R76, RZ ;  /* 0x0000004c0414723c */ /* 0x040fe200000418ff */
[----:B------:R-:W-:Y:S01]  /*5a90*/  FMNMX.FTZ R8, R248, R3, !PT ;  /* 0x00000003f8087209 */ /* 0x000fe20007810000 */
[----:B------:R2:W-:Y:S01]  /*5aa0*/  MUFU.EX2 R158, R0 ;  /* 0x00000000009e7308 */ /* 0x0005e20000000800 */
[----:B------:R-:W-:Y:S01]  /*5ab0*/  LOP3.LUT R2, R13, UR8, R16, 0x96, !PT ;  /* 0x000000080d027c12 */ /* 0x000fe2000f8e9610 */
[----:B------:R-:W3:Y:S04]  /*5ac0*/  SHFL.BFLY PT, R12, R9, 0x2, 0x1f ;  /* 0x0c401f00090c7f89 */ /* 0x000ee800000e0000 */
[----:B------:R-:W4:Y:S01]  /*5ad0*/  SHFL.BFLY PT, R11, R8, 0x2, 0x1f ;  /* 0x0c401f00080b7f89 */ /* 0x000f2200000e0000 */
[----:B------:R-:W-:Y:S01]  /*5ae0*/  IMAD.WIDE.U32 R2, R2, -0x2daee0ad, RZ ;  /* 0xd2511f5302027825 */ /* 0x000fe200078e00ff */
[----:B------:R-:W-:Y:S04]  /*5af0*/  HMMA.16816.F32.BF16 R24, R4, R80, RZ ;  /* 0x000000500418723c */ /* 0x000fe800000418ff */
[----:B-1----:R-:W-:-:S02]  /*5b00*/  SHF.R.U32.HI R10, RZ, 0x10, R2 ;  /* 0x00000010ff0a7819 */ /* 0x002fc40000011602 */
[----:B------:R-:W-:Y:S01]  /*5b10*/  SHF.R.U32.HI R13, RZ, 0x18, R2 ;  /* 0x00000018ff0d7819 */ /* 0x000fe20000011602 */
[----:B--2---:R-:W-:Y:S01]  /*5b20*/  FFMA.FTZ R0, R52, c[0x0][0x23c], -R19 ;  /* 0x00008f0034007a23 */ /* 0x004fe20000010813 */
[C---:B------:R-:W-:Y:S03]  /*5b30*/  HMMA.16816.F32.BF16 R28, R4.reuse, R92, RZ ;  /* 0x0000005c041c723c */ /* 0x040fe600000418ff */
[----:B------:R1:W2:Y:S05]  /*5b40*/  MUFU.EX2 R169, R0 ;  /* 0x0000000000a97308 */ /* 0x0002aa0000000800 */
[----:B------:R-:W-:Y:S01]  /*5b50*/  HMMA.16816.F32.BF16 R32, R4, R84, RZ ;  /* 0x000000540420723c */ /* 0x000fe200000418ff */
[----:B---3--:R-:W-:-:S02]  /*5b60*/  FMNMX.FTZ R15, R9, R12, !PT ;  /* 0x0000000c090f7209 */ /* 0x008fc40007810000 */
[----:B----4-:R-:W-:-:S03]  /*5b70*/  FMNMX.FTZ R17, R8, R11, !PT ;  /* 0x0000000b08117209 */ /* 0x010fc60007810000 */
[----:B------:R-:W3:Y:S01]  /*5b80*/  SHFL.BFLY PT, R16, R15, 0x1, 0x1f ;  /* 0x0c201f000f107f89 */ /* 0x000ee200000e0000 */
[----:B------:R-:W-:Y:S01]  /*5b90*/  LOP3.LUT R8, R10, 0xff, RZ, 0xc0, !PT ;  /* 0x000000ff0a087812 */ /* 0x000fe200078ec0ff */
[--C-:B------:R-:W-:Y:S01]  /*5ba0*/  FFMA.FTZ R10, R72, c[0x0][0x23c], -R18.reuse ;  /* 0x00008f00480a7a23 */ /* 0x100fe20000010812 */
[----:B------:R-:W-:Y:S01]  /*5bb0*/  HMMA.16816.F32.BF16 R48, R4, R88, RZ ;  /* 0x000000580430723c */ /* 0x000fe200000418ff */
[----:B-1----:R-:W-:Y:S02]  /*5bc0*/  FFMA.FTZ R0, R53, c[0x0][0x23c], -R19 ;  /* 0x00008f0035007a23 */ /* 0x002fe40000010813 */
[----:B------:R-:W-:Y:S01]  /*5bd0*/  MUFU.EX2 R251, R10 ;  /* 0x0000000a00fb7308 */ /* 0x000fe20000000800 */
[----:B------:R-:W-:Y:S01]  /*5be0*/  PRMT R13, R8, 0x5410, R13 ;  /* 0x00005410080d7816 */ /* 0x000fe2000000000d */
[----:B------:R-:W-:-:S03]  /*5bf0*/  FFMA.FTZ R8, R75, c[0x0][0x23c], -R18 ;  /* 0x00008f004b087a23 */ /* 0x000fc60000010812 */
[C---:B------:R-:W-:Y:S03]  /*5c00*/  HMMA.16816.F32.BF16 R52, R4.reuse, R96, RZ ;  /* 0x000000600434723c */ /* 0x040fe600000418ff */
[----:B------:R1:W4:Y:S05]  /*5c10*/  MUFU.EX2 R163, R0 ;  /* 0x0000000000a37308 */ /* 0x00032a0000000800 */
[----:B------:R-:W-:Y:S03]  /*5c20*/  HMMA.16816.F32.BF16 R44, R4, R78, RZ ;  /* 0x0000004e042c723c */ /* 0x000fe600000418ff */
[----:B------:R2:W-:Y:S01]  /*5c30*/  MUFU.EX2 R142, R8 ;  /* 0x00000008008e7308 */ /* 0x0005e20000000800 */
[----:B---3--:R-:W-:-:S04]  /*5c40*/  FMNMX.FTZ R105, R15, R16, !PT ;  /* 0x000000100f697209 */ /* 0x008fc80007810000 */
[C---:B------:R-:W-:Y:S01]  /*5c50*/  HMMA.16816.F32.BF16 R36, R4.reuse, R82, RZ ;  /* 0x000000520424723c */ /* 0x040fe200000418ff */
[----:B------:R-:W-:Y:S02]  /*5c60*/  FSETP.NEU.FTZ.AND P1, PT, R105, -INF , PT ;  /* 0xff8000006900780b */ /* 0x000fe40003f3d000 */
[----:B-1----:R-:W-:Y:S02]  /*5c70*/  LOP3.LUT R0, R3, UR18, R14, 0x96, !PT ;  /* 0x0000001203007c12 */ /* 0x002fe4000f8e960e */
[C---:B------:R-:W-:Y:S02]  /*5c80*/  LOP3.LUT R3, R2.reuse, 0xffff, RZ, 0xc0, !PT ;  /* 0x0000ffff02037812 */ /* 0x040fe400078ec0ff */
[----:B------:R-:W-:Y:S01]  /*5c90*/  LOP3.LUT R14, R2, 0xff, RZ, 0xc0, !PT ;  /* 0x000000ff020e7812 */ /* 0x000fe200078ec0ff */
[--C-:B------:R-:W-:Y:S01]  /*5ca0*/  FFMA.FTZ R2, R74, c[0x0][0x23c], -R18.reuse ;  /* 0x00008f004a027a23 */ /* 0x100fe20000010812 */
[----:B------:R-:W-:Y:S01]  /*5cb0*/  SHF.R.U32.HI R3, RZ, 0x8, R3 ;  /* 0x00000008ff037819 */ /* 0x000fe20000011603 */
[----:B------:R-:W-:Y:S01]  /*5cc0*/  HMMA.16816.F32.BF16 R56, R4, R94, RZ ;  /* 0x0000005e0438723c */ /* 0x000fe200000418ff */
[----:B------:R-:W-:Y:S01]  /*5cd0*/  LOP3.LUT R9, R0, 0xff, RZ, 0xc0, !PT ;  /* 0x000000ff00097812 */ /* 0x000fe200078ec0ff */
[----:B------:R1:W-:Y:S01]  /*5ce0*/  MUFU.EX2 R168, R2 ;  /* 0x0000000200a87308 */ /* 0x0003e20000000800 */
[----:B------:R-:W-:Y:S01]  /*5cf0*/  PRMT R11, R14, 0x5410, R3 ;  /* 0x000054100e0b7816 */ /* 0x000fe20000000003 */
[----:B------:R-:W-:Y:S01]  /*5d00*/  FFMA.FTZ R3, R73, c[0x0][0x23c], -R18 ;  /* 0x00008f0049037a23 */ /* 0x000fe20000010812 */
[----:B--2---:R-:W-:-:S03]  /*5d10*/  F2FP.BF16.PACK_AB R8, R169, R158 ;  /* 0x0000009ea908723e */ /* 0x004fc600000010ff */
[C---:B------:R-:W-:Y:S02]  /*5d20*/  HMMA.16816.F32.BF16 R68, R4.reuse, R86, RZ ;  /* 0x000000560444723c */ /* 0x040fe400000418ff */
[----:B------:R2:W3:Y:S06]  /*5d30*/  MUFU.EX2 R148, R3 ;  /* 0x0000000300947308 */ /* 0x0004ec0000000800 */
[----:B------:R-:W-:Y:S01]  /*5d40*/  HMMA.16816.F32.BF16 R72, R4, R98, RZ ;  /* 0x000000620448723c */ /* 0x000fe200000418ff */
[----:B-1----:R-:W-:-:S04]  /*5d50*/  LOP3.LUT R2, R0, 0xffff, RZ, 0xc0, !PT ;  /* 0x0000ffff00027812 */ /* 0x002fc800078ec0ff */
[----:B------:R-:W-:-:S03]  /*5d60*/  SHF.R.U32.HI R2, RZ, 0x8, R2 ;  /* 0x00000008ff027819 */ /* 0x000fc60000011602 */
[----:B------:R-:W-:Y:S01]  /*5d70*/  HMMA.16816.F32.BF16 R60, R4, R90, RZ ;  /* 0x0000005a043c723c */ /* 0x000fe200000418ff */
[----:B------:R-:W1:Y:S01]  /*5d80*/  SHFL.BFLY PT, R6, R17, 0x1, 0x1f ;  /* 0x0c201f0011067f89 */ /* 0x000e6200000e0000 */
[----:B------:R-:W-:Y:S02]  /*5d90*/  PRMT R14, R9, 0x5410, R2 ;  /* 0x00005410090e7816 */ /* 0x000fe40000000002 */
[--C-:B------:R-:W-:Y:S02]  /*5da0*/  SHF.R.U32.HI R2, RZ, 0x10, R0.reuse ;  /* 0x00000010ff027819 */ /* 0x100fe40000011600 */
[----:B------:R-:W-:Y:S01]  /*5db0*/  SHF.R.U32.HI R9, RZ, 0x18, R0 ;  /* 0x00000018ff097819 */ /* 0x000fe20000011600 */
[----:B------:R-:W-:Y:S01]  /*5dc0*/  HSET2.LE.AND R0, R11, R101, PT ;  /* 0x000000650b007233 */ /* 0x000fe20003803000 */
[----:B--2---:R-:W-:Y:S02]  /*5dd0*/  LOP3.LUT R3, R2, 0xff, RZ, 0xc0, !PT ;  /* 0x000000ff02037812 */ /* 0x004fe400078ec0ff */
[----:B----4-:R-:W-:-:S02]  /*5de0*/  F2FP.BF16.PACK_AB R2, R159, R163 ;  /* 0x000000a39f02723e */ /* 0x010fc400000010ff */
[----:B------:R-:W-:Y:S01]  /*5df0*/  PRMT R12, R3, 0x5410, R9 ;  /* 0x00005410030c7816 */ /* 0x000fe20000000009 */
[--C-:B------:R-:W-:Y:S01]  /*5e00*/  HSET2.LE.AND R3, R14, R101.reuse, PT ;  /* 0x000000650e037233 */ /* 0x100fe20003803000 */
[----:B------:R-:W-:Y:S02]  /*5e10*/  LOP3.LUT R9, R171, R40, RZ, 0x3c, !PT ;  /* 0x00000028ab097212 */ /* 0x000fe400078e3cff */
[----:B------:R-:W-:Y:S01]  /*5e20*/  LOP3.LUT R10, R0, R2, RZ, 0xc0, !PT ;  /* 0x00000002000a7212 */ /* 0x000fe200078ec0ff */
[--C-:B------:R-:W-:Y:S01]  /*5e30*/  HSET2.LE.AND R0, R13, R101.reuse, PT ;  /* 0x000000650d007233 */ /* 0x100fe20003803000 */
[----:B---3--:R-:W-:Y:S01]  /*5e40*/  F2FP.BF16.PACK_AB R2, R148, R251 ;  /* 0x000000fb9402723e */ /* 0x008fe200000010ff */
[----:B------:R-:W-:Y:S01]  /*5e50*/  IMAD.WIDE.U32 R66, R9, -0x2daee0ad, RZ ;  /* 0xd2511f5309427825 */ /* 0x000fe200078e00ff */
[----:B------:R-:W-:Y:S02]  /*5e60*/  LOP3.LUT R8, R3, R8, RZ, 0xc0, !PT ;  /* 0x0000000803087212 */ /* 0x000fe400078ec0ff */
[----:B------:R-:W-:Y:S01]  /*5e70*/  LOP3.LUT R11, R0, R2, RZ, 0xc0, !PT ;  /* 0x00000002000b7212 */ /* 0x000fe200078ec0ff */
[----:B------:R-:W-:Y:S01]  /*5e80*/  HSET2.LE.AND R0, R12, R101, PT ;  /* 0x000000650c007233 */ /* 0x000fe20003803000 */
[----:B------:R-:W-:-:S02]  /*5e90*/  F2FP.BF16.PACK_AB R2, R142, R168 ;  /* 0x000000a88e02723e */ /* 0x000fc400000010ff */
[----:B------:R-:W-:Y:S01]  /*5ea0*/  LOP3.LUT R3, R67, UR15, R136, 0x96, !PT ;  /* 0x0000000f43037c12 */ /* 0x000fe2000f8e9688 */
[----:B------:R-:W-:Y:S01]  /*5eb0*/  IMAD.MOV.U32 R136, RZ, RZ, R162 ;  /* 0x000000ffff887224 */ /* 0x000fe200078e00a2 */
[----:B------:R-:W-:Y:S01]  /*5ec0*/  LOP3.LUT R9, R0, R2, RZ, 0xc0, !PT ;  /* 0x0000000200097212 */ /* 0x000fe200078ec0ff */
[----:B------:R-:W-:Y:S01]  /*5ed0*/  FMUL.FTZ R2, R105, c[0x0][0x23c] ;  /* 0x00008f0069027a20 */ /* 0x000fe20000410000 */
[----:B------:R-:W-:Y:S01]  /*5ee0*/  LOP3.LUT R0, R43, UR16, R170, 0x96, !PT ;  /* 0x000000102b007c12 */ /* 0x000fe2000f8e96aa */
[----:B------:R-:W-:-:S03]  /*5ef0*/  IMAD.WIDE.U32 R40, R3, -0x326172a9, RZ ;  /* 0xcd9e8d5703287825 */ /* 0x000fc600078e00ff */
[----:B------:R-:W-:Y:S01]  /*5f00*/  FSEL R13, R2, RZ, P1 ;  /* 0x000000ff020d7208 */ /* 0x000fe20000800000 */
[----:B------:R-:W-:Y:S01]  /*5f10*/  IMAD.WIDE.U32 R4, R0, -0x2daee0ad, RZ ;  /* 0xd2511f5300047825 */ /* 0x000fe200078e00ff */
[----:B------:R-:W-:Y:S01]  /*5f20*/  LOP3.LUT R3, R41, UR14, R42, 0x96, !PT ;  /* 0x0000000e29037c12 */ /* 0x000fe2000f8e962a */
[C---:B------:R-:W-:Y:S02]  /*5f30*/  HMMA.16816.F32.BF16 R208, R8.reuse, R120, R20 ;  /* 0x0000007808d0723c */ /* 0x040fe40000041814 */
[----:B------:R-:W-:Y:S01]  /*5f40*/  FFMA.FTZ R0, R133, c[0x0][0x23c], -R13 ;  /* 0x00008f0085007a23 */ /* 0x000fe2000001080d */
[----:B------:R-:W-:Y:S01]  /*5f50*/  LOP3.LUT R5, R5, UR13, R66, 0x96, !PT ;  /* 0x0000000d05057c12 */ /* 0x000fe2000f8e9642 */
[----:B------:R-:W-:Y:S02]  /*5f60*/  IMAD.WIDE.U32 R2, R3, -0x2daee0ad, RZ ;  /* 0xd2511f5303027825 */ /* 0x000fe400078e00ff */
[----:B------:R2:W3:Y:S02]  /*5f70*/  MUFU.EX2 R12, R0 ;  /* 0x00000000000c7308 */ /* 0x0004e40000000800 */
[----:B------:R-:W-:Y:S01]  /*5f80*/  HMMA.16816.F32.BF16 R204, R8, R128, R24 ;  /* 0x0000008008cc723c */ /* 0x000fe20000041818 */
[----:B------:R-:W-:-:S02]  /*5f90*/  IMAD.MOV.U32 R133, RZ, RZ, R171 ;  /* 0x000000ffff857224 */ /* 0x000fc400078e00ab */
[----:B------:R-:W-:-:S04]  /*5fa0*/  IMAD.MOV.U32 R42, RZ, RZ, R143 ;  /* 0x000000ffff2a7224 */ /* 0x000fc800078e008f */
[----:B------:R-:W-:Y:S01]  /*5fb0*/  IMAD.MOV.U32 R24, RZ, RZ, R158 ;  /* 0x000000ffff187224 */ /* 0x000fe200078e009e */
[C---:B------:R-:W-:Y:S01]  /*5fc0*/  HMMA.16816.F32.BF16 R196, R8.reuse, R108, R28 ;  /* 0x0000006c08c4723c */ /* 0x040fe2000004181c */
[----:B------:R-:W-:Y:S02]  /*5fd0*/  IMAD.MOV.U32 R25, RZ, RZ, R157 ;  /* 0x000000ffff197224 */ /* 0x000fe400078e009d */
[----:B------:R-:W-:Y:S02]  /*5fe0*/  IMAD.MOV.U32 R26, RZ, RZ, R156 ;  /* 0x000000ffff1a7224 */ /* 0x000fe400078e009c */
[----:B------:R-:W-:Y:S01]  /*5ff0*/  IMAD.MOV.U32 R27, RZ, RZ, R141 ;  /* 0x000000ffff1b7224 */ /* 0x000fe200078e008d */
[----:B--2---:R-:W-:Y:S01]  /*6000*/  LOP3.LUT R0, R3, UR11, R4, 0x96, !PT ;  /* 0x0000000b03007c12 */ /* 0x004fe2000f8e9604 */
[----:B------:R-:W-:Y:S01]  /*6010*/  IMAD.WIDE.U32 R4, R5, -0x326172a9, RZ ;  /* 0xcd9e8d5705047825 */ /* 0x000fe200078e00ff */
[C---:B------:R-:W-:Y:S03]  /*6020*/  HMMA.16816.F32.BF16 R180, R8.reuse, R124, R48 ;  /* 0x0000007c08b4723c */ /* 0x040fe60000041830 */
[--C-:B------:R-:W-:Y:S01]  /*6030*/  FFMA.FTZ R3, R104, c[0x0][0x23c], -R13.reuse ;  /* 0x00008f0068037a23 */ /* 0x100fe2000001080d */
[----:B-1----:R-:W-:Y:S01]  /*6040*/  FMNMX.FTZ R104, R17, R6, !PT ;  /* 0x0000000611687209 */ /* 0x002fe20007810000 */
[----:B------:R-:W-:Y:S01]  /*6050*/  IMAD.WIDE.U32 R22, R0, -0x326172a9, RZ ;  /* 0xcd9e8d5700167825 */ /* 0x000fe200078e00ff */
[----:B------:R-:W-:Y:S01]  /*6060*/  LOP3.LUT R0, R5, UR12, R40, 0x96, !PT ;  /* 0x0000000c05007c12 */ /* 0x000fe2000f8e9628 */
[----:B------:R1:W-:Y:S01]  /*6070*/  MUFU.EX2 R175, R3 ;  /* 0x0000000300af7308 */ /* 0x0003e20000000800 */
[----:B------:R-:W-:Y:S01]  /*6080*/  FSETP.NEU.FTZ.AND P1, PT, R104, -INF , PT ;  /* 0xff8000006800780b */ /* 0x000fe20003f3d000 */
[----:B------:R-:W-:Y:S01]  /*6090*/  FFMA.FTZ R6, R134, c[0x0][0x23c], -R13 ;  /* 0x00008f0086067a23 */ /* 0x000fe2000001080d */
[----:B------:R-:W-:Y:S01]  /*60a0*/  HMMA.16816.F32.BF16 R192, R8, R116, R32 ;  /* 0x0000007408c0723c */ /* 0x000fe20000041820 */
[----:B------:R-:W-:-:S02]  /*60b0*/  IMAD.MOV.U32 R30, RZ, RZ, R168 ;  /* 0x000000ffff1e7224 */ /* 0x000fc400078e00a8 */
[----:B------:R-:W-:Y:S02]  /*60c0*/  IMAD.MOV.U32 R31, RZ, RZ, R159 ;  /* 0x000000ffff1f7224 */ /* 0x000fe400078e009f */
[----:B------:R-:W-:Y:S01]  /*60d0*/  MUFU.EX2 R172, R6 ;  /* 0x0000000600ac7308 */ /* 0x000fe20000000800 */
[----:B------:R-:W-:Y:S02]  /*60e0*/  IMAD.MOV.U32 R51, RZ, RZ, R142 ;  /* 0x000000ffff337224 */ /* 0x000fe400078e008e */
[----:B------:R-:W-:Y:S01]  /*60f0*/  HMMA.16816.F32.BF16 R188, R8, R112, R52 ;  /* 0x0000007008bc723c */ /* 0x000fe20000041834 */
[----:B------:R-:W-:Y:S01]  /*6100*/  IMAD.MOV.U32 R134, RZ, RZ, R31 ;  /* 0x000000ffff867224 */ /* 0x000fe200078e001f */
[----:B-1----:R-:W-:Y:S01]  /*6110*/  LOP3.LUT R3, R23, UR10, R4, 0x96, !PT ;  /* 0x0000000a17037c12 */ /* 0x002fe2000f8e9604 */
[----:B------:R-:W-:-:S05]  /*6120*/  IMAD.WIDE.U32 R4, R0, -0x2daee0ad, RZ ;  /* 0xd2511f5300047825 */ /* 0x000fca00078e00ff */
[----:B------:R-:W-:Y:S01]  /*6130*/  HMMA.16816.F32.BF16 R184, R8, R122, R44 ;  /* 0x0000007a08b8723c */ /* 0x000fe2000004182c */
[----:B------:R-:W-:-:S04]  /*6140*/  IMAD.WIDE.U32 R20, R3, -0x2daee0ad, RZ ;  /* 0xd2511f5303147825 */ /* 0x000fc800078e00ff */
[----:B------:R-:W-:Y:S02]  /*6150*/  FMUL.FTZ R0, R104, c[0x0][0x23c] ;  /* 0x00008f0068007a20 */ /* 0x000fe40000410000 */
[----:B------:R-:W-:Y:S01]  /*6160*/  FFMA.FTZ R3, R132, c[0x0][0x23c], -R13 ;  /* 0x00008f0084037a23 */ /* 0x000fe2000001080d */
[----:B------:R-:W-:Y:S01]  /*6170*/  HMMA.16816.F32.BF16 R176, R8, R130, R36 ;  /* 0x0000008208b0723c */ /* 0x000fe20000041824 */
[----:B------:R-:W-:Y:S01]  /*6180*/  IMAD.MOV.U32 R132, RZ, RZ, R170 ;  /* 0x000000ffff847224 */ /* 0x000fe200078e00aa */
[----:B------:R-:W-:Y:S01]  /*6190*/  FSEL R14, R0, RZ, P1 ;  /* 0x000000ff000e7208 */ /* 0x000fe20000800000 */
[----:B------:R1:W2:Y:S01]  /*61a0*/  MUFU.EX2 R43, R3 ;  /* 0x00000003002b7308 */ /* 0x0002a20000000800 */
[----:B------:R-:W-:-:S03]  /*61b0*/  LOP3.LUT R0, R5, UR9, R2, 0x96, !PT ;  /* 0x0000000905007c12 */ /* 0x000fc6000f8e9602 */
[----:B------:R-:W-:Y:S01]  /*61c0*/  FFMA.FTZ R5, R138, c[0x0][0x23c], -R14 ;  /* 0x00008f008a057a23 */ /* 0x000fe2000001080e */
[C---:B------:R-:W-:Y:S01]  /*61d0*/  HMMA.16816.F32.BF16 R152, R8.reuse, R110, R56 ;  /* 0x0000006e0898723c */ /* 0x040fe20000041838 */
[----:B------:R-:W-:Y:S02]  /*61e0*/  IMAD.WIDE.U32 R16, R0, -0x326172a9, RZ ;  /* 0xcd9e8d5700107825 */ /* 0x000fe400078e00ff */
[----:B------:R4:W-:Y:S05]  /*61f0*/  MUFU.EX2 R173, R5 ;  /* 0x0000000500ad7308 */ /* 0x0009ea0000000800 */
[----:B------:R-:W-:Y:S01]  /*6200*/  HMMA.16816.F32.BF16 R156, R8, R114, R72 ;  /* 0x00000072089c723c */ /* 0x000fe20000041848 */
[----:B-1----:R-:W-:Y:S01]  /*6210*/  LOP3.LUT R3, R21, UR7, R4, 0x96, !PT ;  /* 0x0000000715037c12 */ /* 0x002fe2000f8e9604 */
[----:B------:R-:W-:-:S04]  /*6220*/  FFMA.FTZ R4, R140, c[0x0][0x23c], -R14 ;  /* 0x00008f008c047a23 */ /* 0x000fc8000001080e */
[----:B------:R-:W-:Y:S01]  /*6230*/  IMAD.WIDE.U32 R2, R3, -0x326172a9, RZ ;  /* 0xcd9e8d5703027825 */ /* 0x000fe200078e00ff */
[----:B------:R1:W-:Y:S01]  /*6240*/  MUFU.EX2 R219, R4 ;  /* 0x0000000400db7308 */ /* 0x0003e20000000800 */
[C---:B------:R-:W-:Y:S02]  /*6250*/  HMMA.16816.F32.BF16 R140, R8.reuse, R126, R60 ;  /* 0x0000007e088c723c */ /* 0x040fe4000004183c */
[----:B----4-:R-:W-:Y:S01]  /*6260*/  FFMA.FTZ R5, R135, c[0x0][0x23c], -R14 ;  /* 0x00008f0087057a23 */ /* 0x010fe2000001080e */
[----:B------:R-:W-:Y:S01]  /*6270*/  LOP3.LUT R6, R2, 0xff, RZ, 0xc0, !PT ;  /* 0x000000ff02067812 */ /* 0x000fe200078ec0ff */
[----:B------:R-:W-:Y:S01]  /*6280*/  IMAD.MOV.U32 R135, RZ, RZ, R169 ;  /* 0x000000ffff877224 */ /* 0x000fe200078e00a9 */
[----:B------:R-:W-:Y:S02]  /*6290*/  LOP3.LUT R0, R3, UR17, R16, 0x96, !PT ;  /* 0x0000001103007c12 */ /* 0x000fe4000f8e9610 */
[----:B------:R4:W2:Y:S01]  /*62a0*/  MUFU.EX2 R144, R5 ;  /* 0x0000000500907308 */ /* 0x0008a20000000800 */
[----:B------:R-:W-:Y:S01]  /*62b0*/  SHF.R.U32.HI R16, RZ, 0x18, R2 ;  /* 0x00000018ff107819 */ /* 0x000fe20000011602 */
[----:B------:R-:W-:Y:S01]  /*62c0*/  HMMA.16816.F32.BF16 R168, R8, R118, R68 ;  /* 0x0000007608a8723c */ /* 0x000fe20000041844 */
[----:B------:R-:W-:-:S02]  /*62d0*/  LOP3.LUT R15, R0, 0xff, RZ, 0xc0, !PT ;  /* 0x000000ff000f7812 */ /* 0x000fc400078ec0ff */
[----:B-1----:R-:W-:-:S04]  /*62e0*/  LOP3.LUT R4, R2, 0xffff, RZ, 0xc0, !PT ;  /* 0x0000ffff02047812 */ /* 0x002fc800078ec0ff */
[----:B------:R-:W-:Y:S01]  /*62f0*/  IMAD.MOV.U32 R10, RZ, RZ, R30 ;  /* 0x000000ffff0a7224 */ /* 0x000fe200078e001e */
[----:B------:R-:W-:Y:S01]  /*6300*/  SHF.R.U32.HI R3, RZ, 0x10, R2 ;  /* 0x00000010ff037819 */ /* 0x000fe20000011602 */
[----:B------:R-:W-:Y:S01]  /*6310*/  IMAD.MOV.U32 R8, RZ, RZ, R24 ;  /* 0x000000ffff087224 */ /* 0x000fe200078e0018 */
[----:B------:R-:W-:Y:S01]  /*6320*/  SHF.R.U32.HI R4, RZ, 0x8, R4 ;  /* 0x00000008ff047819 */ /* 0x000fe20000011604 */
[----:B------:R-:W-:Y:S01]  /*6330*/  IMAD.MOV.U32 R11, RZ, RZ, R25 ;  /* 0x000000ffff0b7224 */ /* 0x000fe200078e0019 */
[----:B------:R-:W-:Y:S02]  /*6340*/  LOP3.LUT R7, R3, 0xff, RZ, 0xc0, !PT ;  /* 0x000000ff03077812 */ /* 0x000fe400078ec0ff */
[----:B------:R-:W-:Y:S01]  /*6350*/  PRMT R6, R6, 0x5410, R4 ;  /* 0x0000541006067816 */ /* 0x000fe20000000004 */
[----:B------:R-:W-:Y:S01]  /*6360*/  FFMA.FTZ R4, R139, c[0x0][0x23c], -R14 ;  /* 0x00008f008b047a23 */ /* 0x000fe2000001080e */
[----:B------:R-:W-:Y:S01]  /*6370*/  LOP3.LUT R2, R0, 0xffff, RZ, 0xc0, !PT ;  /* 0x0000ffff00027812 */ /* 0x000fe200078ec0ff */
[----:B---3--:R-:W-:Y:S01]  /*6380*/  IMAD.MOV.U32 R139, RZ, RZ, R12 ;  /* 0x000000ffff8b7224 */ /* 0x008fe200078e000c */
[--C-:B------:R-:W-:Y:S01]  /*6390*/  SHF.R.U32.HI R3, RZ, 0x10, R0.reuse ;  /* 0x00000010ff037819 */ /* 0x100fe20000011600 */
[----:B------:R1:W3:Y:S01]  /*63a0*/  MUFU.EX2 R138, R4 ;  /* 0x00000004008a7308 */ /* 0x0002e20000000800 */
[----:B------:R-:W-:Y:S01]  /*63b0*/  SHF.R.U32.HI R12, RZ, 0x18, R0 ;  /* 0x00000018ff0c7819 */ /* 0x000fe20000011600 */
[----:B------:R-:W-:Y:S01]  /*63c0*/  HSET2.LE.AND R0, R6, R101, PT ;  /* 0x0000006506007233 */ /* 0x000fe20003803000 */
[----:B----4-:R-:W-:-:S02]  /*63d0*/  SHF.R.U32.HI R5, RZ, 0x8, R2 ;  /* 0x00000008ff057819 */ /* 0x010fc40000011602 */
[----:B------:R-:W-:Y:S02]  /*63e0*/  LOP3.LUT R3, R3, 0xff, RZ, 0xc0, !PT ;  /* 0x000000ff03037812 */ /* 0x000fe400078ec0ff */
[----:B--2---:R-:W-:Y:S02]  /*63f0*/  F2FP.BF16.PACK_AB R2, R43, R172 ;  /* 0x000000ac2b02723e */ /* 0x004fe400000010ff */
[----:B------:R-:W-:Y:S01]  /*6400*/  PRMT R5, R15, 0x5410, R5 ;  /* 0x000054100f057816 */ /* 0x000fe20000000005 */
[----:B------:R-:W-:Y:S01]  /*6410*/  IMAD.MOV.U32 R15, RZ, RZ, R26 ;  /* 0x000000ffff0f7224 */ /* 0x000fe200078e001a */
[----:B------:R-:W-:Y:S02]  /*6420*/  LOP3.LUT R6, R0, R2, RZ, 0xc0, !PT ;  /* 0x0000000200067212 */ /* 0x000fe400078ec0ff */
[----:B------:R-:W-:Y:S02]  /*6430*/  F2FP.BF16.PACK_AB R2, R144, R173 ;  /* 0x000000ad9002723e */ /* 0x000fe400000010ff */
[----:B-1----:R-:W-:-:S02]  /*6440*/  PRMT R4, R7, 0x5410, R16 ;  /* 0x0000541007047816 */ /* 0x002fc40000000010 */
[----:B------:R-:W-:Y:S01]  /*6450*/  PRMT R7, R3, 0x5410, R12 ;  /* 0x0000541003077816 */ /* 0x000fe2000000000c */
[--C-:B------:R-:W-:Y:S01]  /*6460*/  HSET2.LE.AND R3, R5, R101.reuse, PT ;  /* 0x0000006505037233 */ /* 0x100fe20003803000 */
[----:B---3--:R-:W-:Y:S01]  /*6470*/  F2FP.BF16.PACK_AB R12, R138, R219 ;  /* 0x000000db8a0c723e */ /* 0x008fe200000010ff */
[--C-:B------:R-:W-:Y:S01]  /*6480*/  HSET2.LE.AND R0, R4, R101.reuse, PT ;  /* 0x0000006504007233 */ /* 0x100fe20003803000 */
[----:B------:R-:W-:Y:S01]  /*6490*/  F2FP.BF16.PACK_AB R4, R175, R139 ;  /* 0x0000008baf04723e */ /* 0x000fe200000010ff */
[----:B------:R-:W-:-:S03]  /*64a0*/  HSET2.LE.AND R5, R7, R101, PT ;  /* 0x0000006507057233 */ /* 0x000fc60003803000 */
[----:B------:R-:W-:Y:S01]  /*64b0*/  LOP3.LUT R7, R0, R2, RZ, 0xc0, !PT ;  /* 0x0000000200077212 */ /* 0x000fe200078ec0ff */
[----:B------:R-:W-:Y:S01]  /*64c0*/  FFMA.FTZ R0, R151, c[0x0][0x23c], -R13 ;  /* 0x00008f0097007a23 */ /* 0x000fe2000001080d */
[----:B------:R-:W-:Y:S01]  /*64d0*/  LOP3.LUT R2, R17, UR8, R22, 0x96, !PT ;  /* 0x0000000811027c12 */ /* 0x000fe2000f8e9616 */
[----:B------:R-:W-:Y:S01]  /*64e0*/  IMAD.MOV.U32 R151, RZ, RZ, R135 ;  /* 0x000000ffff977224 */ /* 0x000fe200078e0087 */
[----:B------:R-:W-:Y:S01]  /*64f0*/  LOP3.LUT R4, R3, R4, RZ, 0xc0, !PT ;  /* 0x0000000403047212 */ /* 0x000fe200078ec0ff */
[----:B------:R1:W-:Y:S01]  /*6500*/  MUFU.EX2 R9, R0 ;  /* 0x0000000000097308 */ /* 0x0003e20000000800 */
[----:B------:R-:W-:Y:S01]  /*6510*/  LOP3.LUT R5, R5, R12, RZ, 0xc0, !PT ;  /* 0x0000000c05057212 */ /* 0x000fe200078ec0ff */
[----:B------:R-:W-:-:S04]  /*6520*/  IMAD.WIDE.U32 R2, R2, -0x2daee0ad, RZ ;  /* 0xd2511f5302027825 */ /* 0x000fc800078e00ff */
[----:B------:R-:W-:Y:S02]  /*6530*/  IMAD.MOV.U32 R12, RZ, RZ, R27 ;  /* 0x000000ffff0c7224 */ /* 0x000fe400078e001b */
[C---:B------:R-:W-:Y:S07]  /*6540*/  HMMA.16816.F32.BF16 R72, R4.reuse, R98, RZ ;  /* 0x000000620448723c */ /* 0x040fee00000418ff */
[----:B------:R-:W-:Y:S01]  /*6550*/  IMAD.MOV.U32 R98, RZ, RZ, R51 ;  /* 0x000000ffff627224 */ /* 0x000fe200078e0033 */
[----:B------:R-:W-:Y:S01]  /*6560*/  HMMA.16816.F32.BF16 R44, R4, R76, RZ ;  /* 0x0000004c042c723c */ /* 0x000fe200000418ff */
[----:B-1----:R-:W-:-:S04]  /*6570*/  FFMA.FTZ R0, R150, c[0x0][0x23c], -R13 ;  /* 0x00008f0096007a23 */ /* 0x002fc8000001080d */
[----:B------:R1:W-:Y:S03]  /*6580*/  MUFU.EX2 R16, R0 ;  /* 0x0000000000107308 */ /* 0x0003e60000000800 */
[C---:B------:R-:W-:Y:S08]  /*6590*/  HMMA.16816.F32.BF16 R52, R4.reuse, R78, RZ ;  /* 0x0000004e0434723c */ /* 0x040ff000000418ff */
[----:B------:R-:W-:Y:S01]  /*65a0*/  HMMA.16816.F32.BF16 R36, R4, R80, RZ ;  /* 0x000000500424723c */ /* 0x000fe200000418ff */
[----:B-1----:R-:W-:-:S06]  /*65b0*/  FFMA.FTZ R0, R147, c[0x0][0x23c], -R13 ;  /* 0x00008f0093007a23 */ /* 0x002fcc000001080d */
[----:B------:R-:W-:Y:S01]  /*65c0*/  IMAD.MOV.U32 R80, RZ, RZ, R138 ;  /* 0x000000ffff507224 */ /* 0x000fe200078e008a */
[----:B------:R-:W-:Y:S01]  /*65d0*/  HMMA.16816.F32.BF16 R56, R4, R82, RZ ;  /* 0x000000520438723c */ /* 0x000fe200000418ff */
[----:B------:R1:W-:Y:S01]  /*65e0*/  MUFU.EX2 R99, R0 ;  /* 0x0000000000637308 */ /* 0x0003e20000000800 */
[----:B------:R-:W-:-:S06]  /*65f0*/  IMAD.MOV.U32 R81, RZ, RZ, R10 ;  /* 0x000000ffff517224 */ /* 0x000fcc00078e000a */
[C---:B------:R-:W-:Y:S08]  /*6600*/  HMMA.16816.F32.BF16 R32, R4.reuse, R92, RZ ;  /* 0x0000005c0420723c */ /* 0x040ff000000418ff */
[----:B------:R-:W-:Y:S01]  /*6610*/  HMMA.16816.F32.BF16 R60, R4, R94, RZ ;  /* 0x0000005e043c723c */ /* 0x000fe200000418ff */
[----:B-1----:R-:W-:Y:S02]  /*6620*/  LOP3.LUT R0, R3, UR18, R20, 0x96, !PT ;  /* 0x0000001203007c12 */ /* 0x002fe4000f8e9614 */
[----:B------:R-:W-:-:S05]  /*6630*/  LOP3.LUT R3, R2, 0xffff, RZ, 0xc0, !PT ;  /* 0x0000ffff02037812 */ /* 0x000fca00078ec0ff */
[C---:B------:R-:W-:Y:S08]  /*6640*/  HMMA.16816.F32.BF16 R24, R4.reuse, R84, RZ ;  /* 0x000000540418723c */ /* 0x040ff000000418ff */
[C---:B------:R-:W-:Y:S08]  /*6650*/  HMMA.16816.F32.BF16 R68, R4.reuse, R86, RZ ;  /* 0x000000560444723c */ /* 0x040ff000000418ff */
[C---:B------:R-:W-:Y:S07]  /*6660*/  HMMA.16816.F32.BF16 R28, R4.reuse, R96, RZ ;  /* 0x00000060041c723c */ /* 0x040fee00000418ff */
[----:B------:R-:W-:Y:S01]  /*6670*/  IMAD.MOV.U32 R97, RZ, RZ, R163 ;  /* 0x000000ffff617224 */ /* 0x000fe200078e00a3 */
[C---:B------:R-:W-:Y:S08]  /*6680*/  HMMA.16816.F32.BF16 R48, R4.reuse, R88, RZ ;  /* 0x000000580430723c */ /* 0x040ff000000418ff */
[----:B------:R-:W-:Y:S07]  /*6690*/  HMMA.16816.F32.BF16 R76, R4, R90, RZ ;  /* 0x0000005a044c723c */ /* 0x000fee00000418ff */
[----:B------:R-:W-:Y:S01]  /*66a0*/  LOP3.LUT R7, R2, 0xff, RZ, 0xc0, !PT ;  /* 0x000000ff02077812 */ /* 0x000fe200078ec0ff */
[----:B------:R-:W-:Y:S01]  /*66b0*/  FFMA.FTZ R4, R145, c[0x0][0x23c], -R13 ;  /* 0x00008f0091047a23 */ /* 0x000fe2000001080d */
[----:B------:R-:W-:-:S02]  /*66c0*/  SHF.R.U32.HI R6, RZ, 0x10, R2 ;  /* 0x00000010ff067819 */ /* 0x000fc40000011602 */
[----:B------:R-:W-:Y:S01]  /*66d0*/  SHF.R.U32.HI R5, RZ, 0x18, R2 ;  /* 0x00000018ff057819 */ /* 0x000fe20000011602 */
[----:B------:R1:W2:Y:S01]  /*66e0*/  MUFU.EX2 R135, R4 ;  /* 0x0000000400877308 */ /* 0x0002a20000000800 */
[----:B------:R-:W-:Y:S01]  /*66f0*/  SHF.R.U32.HI R2, RZ, 0x8, R3 ;  /* 0x00000008ff027819 */ /* 0x000fe20000011603 */
[----:B------:R-:W-:Y:S02]  /*6700*/  FFMA.FTZ R3, R149, c[0x0][0x23c], -R14 ;  /* 0x00008f0095037a23 */ /* 0x000fe4000001080e */
[----:B------:R-:W-:Y:S02]  /*6710*/  IMAD.MOV.U32 R149, RZ, RZ, R12 ;  /* 0x000000ffff957224 */ /* 0x000fe400078e000c */
[----:B------:R-:W-:Y:S01]  /*6720*/  IMAD.MOV.U32 R12, RZ, RZ, R8 ;  /* 0x000000ffff0c7224 */ /* 0x000fe200078e0008 */
[----:B------:R-:W-:Y:S01]  /*6730*/  PRMT R8, R7, 0x5410, R2 ;  /* 0x0000541007087816 */ /* 0x000fe20000000002 */
[----:B------:R3:W-:Y:S01]  /*6740*/  MUFU.EX2 R96, R3 ;  /* 0x0000000300607308 */ /* 0x0007e20000000800 */
[----:B------:R-:W-:-:S02]  /*6750*/  LOP3.LUT R2, R6, 0xff, RZ, 0xc0, !PT ;  /* 0x000000ff06027812 */ /* 0x000fc400078ec0ff */
[----:B------:R-:W-:Y:S02]  /*6760*/  LOP3.LUT R6, R0, 0xff, RZ, 0xc0, !PT ;  /* 0x000000ff00067812 */ /* 0x000fe400078ec0ff */
[----:B------:R-:W-:Y:S02]  /*6770*/  PRMT R7, R2, 0x5410, R5 ;  /* 0x0000541002077816 */ /* 0x000fe40000000005 */
[----:B------:R-:W-:Y:S02]  /*6780*/  LOP3.LUT R2, R0, 0xffff, RZ, 0xc0, !PT ;  /* 0x0000ffff00027812 */ /* 0x000fe400078ec0ff */
[----:B------:R-:W-:Y:S02]  /*6790*/  SHF.R.U32.HI R5, RZ, 0x18, R0 ;  /* 0x00000018ff057819 */ /* 0x000fe40000011600 */
[----:B-1----:R-:W-:Y:S01]  /*67a0*/  SHF.R.U32.HI R4, RZ, 0x8, R2 ;  /* 0x00000008ff047819 */ /* 0x002fe20000011602 */
[----:B------:R-:W-:-:S03]  /*67b0*/  FFMA.FTZ R2, R161, c[0x0][0x23c], -R14 ;  /* 0x00008f00a1027a23 */ /* 0x000fc6000001080e */
[----:B------:R-:W-:Y:S01]  /*67c0*/  PRMT R4, R6, 0x5410, R4 ;  /* 0x0000541006047816 */ /* 0x000fe20000000004 */
[----:B---3--:R-:W-:Y:S01]  /*67d0*/  FFMA.FTZ R3, R146, c[0x0][0x23c], -R14 ;  /* 0x00008f0092037a23 */ /* 0x008fe2000001080e */
[----:B------:R2:W-:Y:S08]  /*67e0*/  MUFU.EX2 R10, R2 ;  /* 0x00000002000a7308 */ /* 0x0005f00000000800 */
[----:B------:R1:W3:Y:S01]  /*67f0*/  MUFU.EX2 R138, R3 ;  /* 0x00000003008a7308 */ /* 0x0002e20000000800 */
[----:B--2---:R-:W-:-:S02]  /*6800*/  F2FP.BF16.PACK_AB R2, R135, R99 ;  /* 0x000000638702723e */ /* 0x004fc400000010ff */
[----:B-1----:R-:W-:-:S04]  /*6810*/  SHF.R.U32.HI R3, RZ, 0x10, R0 ;  /* 0x00000010ff037819 */ /* 0x002fc80000011600 */
[----:B------:R-:W-:Y:S01]  /*6820*/  LOP3.LUT R0, R3, 0xff, RZ, 0xc0, !PT ;  /* 0x000000ff03007812 */ /* 0x000fe200078ec0ff */
[----:B------:R-:W-:-:S03]  /*6830*/  FFMA.FTZ R3, R160, c[0x0][0x23c], -R14 ;  /* 0x00008f00a0037a23 */ /* 0x000fc6000001080e */
[----:B------:R-:W-:Y:S01]  /*6840*/  PRMT R5, R0, 0x5410, R5 ;  /* 0x0000541000057816 */ /* 0x000fe20000000005 */
[--C-:B------:R-:W-:Y:S01]  /*6850*/  HSET2.LE.AND R0, R8, R101.reuse, PT ;  /* 0x0000006508007233 */ /* 0x100fe20003803000 */
[----:B------:R-:W1:Y:S04]  /*6860*/  MUFU.EX2 R150, R3 ;  /* 0x0000000300967308 */ /* 0x000e680000000800 */
[----:B------:R-:W-:Y:S01]  /*6870*/  LOP3.LUT R6, R0, R2, RZ, 0xc0, !PT ;  /* 0x0000000200067212 */ /* 0x000fe200078ec0ff */
[----:B------:R-:W-:Y:S01]  /*6880*/  HSET2.LE.AND R0, R7, R101, PT ;  /* 0x0000006507007233 */ /* 0x000fe20003803000 */
[----:B---3--:R-:W-:-:S04]  /*6890*/  F2FP.BF16.PACK_AB R2, R138, R96 ;  /* 0x000000608a02723e */ /* 0x008fc800000010ff */
[----:B------:R-:W-:Y:S01]  /*68a0*/  LOP3.LUT R7, R0, R2, RZ, 0xc0, !PT ;  /* 0x0000000200077212 */ /* 0x000fe200078ec0ff */
[----:B------:R-:W-:Y:S01]  /*68b0*/  HSET2.LE.AND R0, R4, R101, PT ;  /* 0x0000006504007233 */ /* 0x000fe20003803000 */
[----:B------:R-:W-:-:S04]  /*68c0*/  F2FP.BF16.PACK_AB R2, R16, R9 ;  /* 0x000000091002723e */ /* 0x000fc800000010ff */
[----:B------:R-:W-:Y:S01]  /*68d0*/  LOP3.LUT R4, R0, R2, RZ, 0xc0, !PT ;  /* 0x0000000200047212 */ /* 0x000fe200078ec0ff */
[----:B------:R-:W-:Y:S01]  /*68e0*/  HSET2.LE.AND R0, R5, R101, PT ;  /* 0x0000006505007233 */ /* 0x000fe20003803000 */
[----:B-1----:R-:W-:-:S04]  /*68f0*/  F2FP.BF16.PACK_AB R2, R150, R10 ;  /* 0x0000000a9602723e */ /* 0x002fc800000010ff */
[----:B------:R-:W-:Y:S01]  /*6900*/  LOP3.LUT R5, R0, R2, RZ, 0xc0, !PT ;  /* 0x0000000200057212 */ /* 0x000fe200078ec0ff */
[----:B------:R-:W-:-:S05]  /*6910*/  IMAD.U32 R0, RZ, RZ, UR5 ;  /* 0x00000005ff007e24 */ /* 0x000fca000f8e00ff */
[----:B------:R-:W-:Y:S01]  /*6920*/  LOP3.LUT R0, R137, UR33, R0, 0x96, !PT ;  /* 0x0000002189007c12 */ /* 0x000fe2000f8e9600 */
[----:B------:R-:W-:Y:S01]  /*6930*/  HMMA.16816.F32.BF16 R88, R4, R120, R44 ;  /* 0x000000780458723c */ /* 0x000fe2000004182c */
[----:B------:R-:W-:-:S03]  /*6940*/  IMAD.MOV.U32 R137, RZ, RZ, R174 ;  /* 0x000000ffff897224 */ /* 0x000fc600078e00ae */
[----:B------:R-:W-:-:S04]  /*6950*/  IMAD.WIDE.U32 R20, R0, -0x326172a9, RZ ;  /* 0xcd9e8d5700147825 */ /* 0x000fc800078e00ff */
[----:B------:R-:W-:Y:S01]  /*6960*/  IMAD.MOV.U32 R120, RZ, RZ, R9 ;  /* 0x000000ffff787224 */ /* 0x000fe200078e0009 */
[----:B------:R-:W-:Y:S01]  /*6970*/  LOP3.LUT R0, R21, UR16, R106, 0x96, !PT ;  /* 0x0000001015007c12 */ /* 0x000fe2000f8e966a */
[----:B------:R-:W-:Y:S01]  /*6980*/  HMMA.16816.F32.BF16 R84, R4, R128, R36 ;  /* 0x000000800454723c */ /* 0x000fe20000041824 */
[----:B------:R-:W-:Y:S01]  /*6990*/  LOP3.LUT R2, R65, UR14, R20, 0x96, !PT ;  /* 0x0000000e41027c12 */ /* 0x000fe2000f8e9614 */
[----:B------:R-:W-:Y:S02]  /*69a0*/  IMAD.MOV.U32 R46, RZ, RZ, R16 ;  /* 0x000000ffff2e7224 */ /* 0x000fe400078e0010 */
[----:B------:R-:W-:-:S04]  /*69b0*/  IMAD.WIDE.U32 R8, R0, -0x2daee0ad, RZ ;  /* 0xd2511f5300087825 */ /* 0x000fc800078e00ff */
[----:B------:R-:W-:Y:S01]  /*69c0*/  IMAD.WIDE.U32 R2, R2, -0x2daee0ad, RZ ;  /* 0xd2511f5302027825 */ /* 0x000fe200078e00ff */
[----:B------:R-:W-:Y:S01]  /*69d0*/  LOP3.LUT R9, R9, UR13, R100, 0x96, !PT ;  /* 0x0000000d09097c12 */ /* 0x000fe2000f8e9664 */
[----:B------:R-:W-:Y:S02]  /*69e0*/  HMMA.16816.F32.BF16 R160, R4, R116, R24 ;  /* 0x0000007404a0723c */ /* 0x000fe40000041818 */
[----:B------:R-:W-:Y:S01]  /*69f0*/  IMAD.MOV.U32 R129, RZ, RZ, R175 ;  /* 0x000000ffff817224 */ /* 0x000fe200078e00af */
[----:B------:R-:W-:Y:S01]  /*6a00*/  LOP3.LUT R0, R3, UR11, R8, 0x96, !PT ;  /* 0x0000000b03007c12 */ /* 0x000fe2000f8e9608 */
[----:B------:R-:W-:-:S04]  /*6a10*/  IMAD.WIDE.U32 R8, R9, -0x326172a9, RZ ;  /* 0xcd9e8d5709087825 */ /* 0x000fc800078e00ff */
[----:B------:R-:W-:Y:S01]  /*6a20*/  IMAD.MOV.U32 R117, RZ, RZ, R173 ;  /* 0x000000ffff757224 */ /* 0x000fe200078e00ad */
[C---:B------:R-:W-:Y:S01]  /*6a30*/  HMMA.16816.F32.BF16 R92, R4.reuse, R112, R28 ;  /* 0x00000070045c723c */ /* 0x040fe2000004181c */
[----:B------:R-:W-:Y:S01]  /*6a40*/  IMAD.MOV.U32 R116, RZ, RZ, R172 ;  /* 0x000000ffff747224 */ /* 0x000fe200078e00ac */
[----:B------:R-:W1:Y:S01]  /*6a50*/  LDSM.16.MT88.4 R28, [R216+0x9800] ;  /* 0x00980000d81c783b */ /* 0x000e620000004200 */
[----:B------:R-:W-:Y:S02]  /*6a60*/  IMAD.MOV.U32 R128, RZ, RZ, R144 ;  /* 0x000000ffff807224 */ /* 0x000fe400078e0090 */
[----:B------:R-:W-:Y:S02]  /*6a70*/  IMAD.MOV.U32 R36, RZ, RZ, R42 ;  /* 0x000000ffff247224 */ /* 0x000fe400078e002a */
[----:B------:R-:W-:Y:S01]  /*6a80*/  IMAD.MOV.U32 R39, RZ, RZ, R11 ;  /* 0x000000ffff277224 */ /* 0x000fe200078e000b */
[----:B------:R-:W-:Y:S01]  /*6a90*/  HMMA.16816.F32.BF16 R172, R4, R124, R48 ;  /* 0x0000007c04ac723c */ /* 0x000fe20000041830 */
[----:B------:R-:W-:-:S02]  /*6aa0*/  IMAD.MOV.U32 R44, RZ, RZ, R12 ;  /* 0x000000ffff2c7224 */ /* 0x000fc400078e000c */
[----:B------:R-:W-:Y:S02]  /*6ab0*/  IMAD.MOV.U32 R121, RZ, RZ, R10 ;  /* 0x000000ffff797224 */ /* 0x000fe400078e000a */
[----:B------:R-:W-:Y:S02]  /*6ac0*/  IMAD.MOV.U32 R38, RZ, RZ, R15 ;  /* 0x000000ffff267224 */ /* 0x000fe400078e000f */
[----:B------:R-:W-:Y:S01]  /*6ad0*/  IMAD.WIDE.U32 R48, R0, -0x326172a9, RZ ;  /* 0xcd9e8d5700307825 */ /* 0x000fe200078e00ff */
[----:B------:R-:W-:Y:S01]  /*6ae0*/  LOP3.LUT R0, R9, UR12, R64, 0x96, !PT ;  /* 0x0000000c09007c12 */ /* 0x000fe2000f8e9640 */
[----:B------:R-:W-:Y:S01]  /*6af0*/  HMMA.16816.F32.BF16 R144, R4, R108, R32 ;  /* 0x0000006c0490723c */ /* 0x000fe20000041820 */
[----:B------:R-:W-:Y:S01]  /*6b00*/  LDSM.16.MT88.4 R32, [R216+0xa800] ;  /* 0x00a80000d820783b */ /* 0x000fe20000004200 */
[----:B------:R-:W-:Y:S01]  /*6b10*/  IMAD.MOV.U32 R37, RZ, RZ, R139 ;  /* 0x000000ffff257224 */ /* 0x000fe200078e008b */
[----:B------:R-:W-:Y:S01]  /*6b20*/  LOP3.LUT R3, R49, UR10, R8, 0x96, !PT ;  /* 0x0000000a31037c12 */ /* 0x000fe2000f8e9608 */
[----:B------:R-:W-:-:S04]  /*6b30*/  IMAD.WIDE.U32 R8, R0, -0x2daee0ad, RZ ;  /* 0xd2511f5300087825 */ /* 0x000fc800078e00ff */
[----:B------:R-:W-:Y:S01]  /*6b40*/  IMAD.MOV.U32 R109, RZ, RZ, R43 ;  /* 0x000000ffff6d7224 */ /* 0x000fe200078e002b */
[C---:B------:R-:W-:Y:S01]  /*6b50*/  HMMA.16816.F32.BF16 R56, R4.reuse, R130, R56 ;  /* 0x000000820438723c */ /* 0x040fe20000041838 */
[----:B------:R-:W-:Y:S02]  /*6b60*/  FFMA.FTZ R0, R167, c[0x0][0x23c], -R19 ;  /* 0x00008f00a7007a23 */ /* 0x000fe40000010813 */
[----:B------:R-:W-:Y:S01]  /*6b70*/  IMAD.WIDE.U32 R42, R3, -0x2daee0ad, RZ ;  /* 0xd2511f53032a7825 */ /* 0x000fe200078e00ff */
[----:B------:R-:W-:Y:S01]  /*6b80*/  LOP3.LUT R3, R9, UR9, R2, 0x96, !PT ;  /* 0x0000000909037c12 */ /* 0x000fe2000f8e9602 */
[----:B------:R2:W3:Y:S02]  /*6b90*/  MUFU.EX2 R113, R0 ;  /* 0x0000000000717308 */ /* 0x0004e40000000800 */
[----:B------:R-:W-:Y:S01]  /*6ba0*/  IMAD.MOV.U32 R108, RZ, RZ, R252 ;  /* 0x000000ffff6c7224 */ /* 0x000fe200078e00fc */
[----:B------:R-:W-:Y:S01]  /*6bb0*/  LOP3.LUT R2, R43, UR7, R8, 0x96, !PT ;  /* 0x000000072b027c12 */ /* 0x000fe2000f8e9608 */
[----:B------:R-:W-:Y:S01]  /*6bc0*/  IMAD.WIDE.U32 R22, R3, -0x326172a9, RZ ;  /* 0xcd9e8d5703167825 */ /* 0x000fe200078e00ff */
[----:B------:R-:W-:Y:S03]  /*6bd0*/  HMMA.16816.F32.BF16 R72, R4, R114, R72 ;  /* 0x000000720448723c */ /* 0x000fe60000041848 */
[----:B------:R-:W-:-:S04]  /*6be0*/  IMAD.WIDE.U32 R2, R2, -0x326172a9, RZ ;  /* 0xcd9e8d5702027825 */ /* 0x000fc800078e00ff */
[----:B------:R-:W-:Y:S01]  /*6bf0*/  FFMA.FTZ R8, R203, c[0x0][0x23c], -R18 ;  /* 0x00008f00cb087a23 */ /* 0x000fe20000010812 */
[C---:B------:R-:W-:Y:S01]  /*6c00*/  LOP3.LUT R9, R2.reuse, 0xffff, RZ, 0xc0, !PT ;  /* 0x0000ffff02097812 */ /* 0x040fe200078ec0ff */
[----:B------:R-:W-:Y:S01]  /*6c10*/  IMAD.MOV.U32 R139, RZ, RZ, R251 ;  /* 0x000000ffff8b7224 */ /* 0x000fe200078e00fb */
[----:B------:R-:W-:Y:S01]  /*6c20*/  LOP3.LUT R17, R2, 0xff, RZ, 0xc0, !PT ;  /* 0x000000ff02117812 */ /* 0x000fe200078ec0ff */
[----:B--2---:R-:W-:Y:S01]  /*6c30*/  FFMA.FTZ R0, R165, c[0x0][0x23c], -R19 ;  /* 0x00008f00a5007a23 */ /* 0x004fe20000010813 */
[--C-:B------:R-:W-:Y:S01]  /*6c40*/  SHF.R.U32.HI R11, RZ, 0x10, R2.reuse ;  /* 0x00000010ff0b7819 */ /* 0x100fe20000011602 */
[----:B------:R-:W-:Y:S01]  /*6c50*/  MUFU.EX2 R203, R8 ;  /* 0x0000000800cb7308 */ /* 0x000fe20000000800 */
[----:B------:R-:W-:Y:S01]  /*6c60*/  SHF.R.U32.HI R16, RZ, 0x18, R2 ;  /* 0x00000018ff107819 */ /* 0x000fe20000011602 */
[----:B------:R-:W-:Y:S01]  /*6c70*/  IMAD.MOV.U32 R47, RZ, RZ, R80 ;  /* 0x000000ffff2f7224 */ /* 0x000fe200078e0050 */
[----:B------:R-:W-:Y:S01]  /*6c80*/  HMMA.16816.F32.BF16 R60, R4, R110, R60 ;  /* 0x0000006e043c723c */ /* 0x000fe2000004183c */
[----:B------:R-:W-:-:S02]  /*6c90*/  IMAD.MOV.U32 R45, RZ, RZ, R81 ;  /* 0x000000ffff2d7224 */ /* 0x000fc400078e0051 */
[----:B------:R-:W-:Y:S02]  /*6ca0*/  IMAD.MOV.U32 R49, RZ, RZ, R128 ;  /* 0x000000ffff317224 */ /* 0x000fe400078e0080 */
[----:B------:R2:W4:Y:S01]  /*6cb0*/  MUFU.EX2 R24, R0 ;  /* 0x0000000000187308 */ /* 0x0005220000000800 */
[----:B------:R-:W-:Y:S02]  /*6cc0*/  IMAD.MOV.U32 R131, RZ, RZ, R36 ;  /* 0x000000ffff837224 */ /* 0x000fe400078e0024 */
[----:B------:R-:W-:Y:S01]  /*6cd0*/  HMMA.16816.F32.BF16 R80, R4, R122, R52 ;  /* 0x0000007a0450723c */ /* 0x000fe20000041834 */
[----:B------:R-:W-:Y:S01]  /*6ce0*/  IMAD.MOV.U32 R128, RZ, RZ, R37 ;  /* 0x000000ffff807224 */ /* 0x000fe200078e0025 */
[----:B------:R-:W-:Y:S01]  /*6cf0*/  LDSM.16.MT88.4 R52, [R218+0xb800] ;  /* 0x00b80000da34783b */ /* 0x000fe20000004200 */
[----:B------:R-:W-:Y:S02]  /*6d00*/  IMAD.MOV.U32 R125, RZ, RZ, R38 ;  /* 0x000000ffff7d7224 */ /* 0x000fe400078e0026 */
[----:B------:R-:W-:-:S02]  /*6d10*/  IMAD.MOV.U32 R130, RZ, RZ, R39 ;  /* 0x000000ffff827224 */ /* 0x000fc400078e0027 */
[----:B------:R-:W-:Y:S01]  /*6d20*/  IMAD.MOV.U32 R114, RZ, RZ, R44 ;  /* 0x000000ffff727224 */ /* 0x000fe200078e002c */
[----:B------:R-:W-:Y:S01]  /*6d30*/  LDSM.16.MT88.4 R36, [R218+0xa800] ;  /* 0x00a80000da24783b */ /* 0x000fe20000004200 */
[C---:B------:R-:W-:Y:S01]  /*6d40*/  HMMA.16816.F32.BF16 R68, R4.reuse, R118, R68 ;  /* 0x000000760444723c */ /* 0x040fe20000041844 */
[----:B------:R-:W-:Y:S02]  /*6d50*/  IMAD.MOV.U32 R112, RZ, RZ, R116 ;  /* 0x000000ffff707224 */ /* 0x000fe400078e0074 */
[----:B------:R-:W-:Y:S02]  /*6d60*/  IMAD.MOV.U32 R51, RZ, RZ, R117 ;  /* 0x000000ffff337224 */ /* 0x000fe400078e0075 */
[----:B--2---:R-:W-:Y:S02]  /*6d70*/  FFMA.FTZ R0, R164, c[0x0][0x23c], -R19 ;  /* 0x00008f00a4007a23 */ /* 0x004fe40000010813 */
[----:B------:R-:W-:Y:S01]  /*6d80*/  IMAD.MOV.U32 R100, RZ, RZ, R136 ;  /* 0x000000ffff647224 */ /* 0x000fe200078e0088 */
[----:B------:R-:W-:Y:S01]  /*6d90*/  HMMA.16816.F32.BF16 R76, R4, R126, R76 ;  /* 0x0000007e044c723c */ /* 0x000fe2000004184c */
[----:B------:R2:W-:Y:S01]  /*6da0*/  MUFU.EX2 R252, R0 ;  /* 0x0000000000fc7308 */ /* 0x0005e20000000800 */
[----:B------:R-:W-:-:S02]  /*6db0*/  IMAD.MOV.U32 R65, RZ, RZ, R137 ;  /* 0x000000ffff417224 */ /* 0x000fc400078e0089 */
[----:B------:R-:W-:Y:S02]  /*6dc0*/  IMAD.MOV.U32 R50, RZ, RZ, R108 ;  /* 0x000000ffff327224 */ /* 0x000fe400078e006c */
[----:B------:R-:W-:Y:S02]  /*6dd0*/  IMAD.MOV.U32 R64, RZ, RZ, R109 ;  /* 0x000000ffff407224 */ /* 0x000fe400078e006d */
[----:B------:R-:W-:Y:S02]  /*6de0*/  IMAD.MOV.U32 R43, RZ, RZ, R120 ;  /* 0x000000ffff2b7224 */ /* 0x000fe400078e0078 */
[----:B------:R-:W-:Y:S02]  /*6df0*/  IMAD.MOV.U32 R115, RZ, RZ, R121 ;  /* 0x000000ffff737224 */ /* 0x000fe400078e0079 */
[----:B------:R-:W-:Y:S02]  /*6e00*/  IMAD.MOV.U32 R124, RZ, RZ, R149 ;  /* 0x000000ffff7c7224 */ /* 0x000fe400078e0095 */
[----:B------:R-:W-:-:S02]  /*6e10*/  IMAD.MOV.U32 R127, RZ, RZ, R99 ;  /* 0x000000ffff7f7224 */ /* 0x000fc400078e0063 */
[----:B------:R-:W-:Y:S01]  /*6e20*/  IMAD.MOV.U32 R126, RZ, RZ, R96 ;  /* 0x000000ffff7e7224 */ /* 0x000fe200078e0060 */
[----:B--2---:R-:W-:Y:S01]  /*6e30*/  LOP3.LUT R0, R3, UR17, R22, 0x96, !PT ;  /* 0x0000001103007c12 */ /* 0x004fe2000f8e9616 */
[----:B------:R-:W-:-:S03]  /*6e40*/  FFMA.FTZ R3, R166, c[0x0][0x23c], -R19 ;  /* 0x00008f00a6037a23 */ /* 0x000fc60000010813 */
[C---:B------:R-:W-:Y:S01]  /*6e50*/  LOP3.LUT R2, R0.reuse, 0xffff, RZ, 0xc0, !PT ;  /* 0x0000ffff00027812 */ /* 0x040fe200078ec0ff */
[----:B------:R2:W-:Y:S01]  /*6e60*/  MUFU.EX2 R251, R3 ;  /* 0x0000000300fb7308 */ /* 0x0005e20000000800 */
[----:B------:R-:W-:Y:S02]  /*6e70*/  LOP3.LUT R15, R0, 0xff, RZ, 0xc0, !PT ;  /* 0x000000ff000f7812 */ /* 0x000fe400078ec0ff */
[--C-:B------:R-:W-:Y:S02]  /*6e80*/  SHF.R.U32.HI R10, RZ, 0x10, R0.reuse ;  /* 0x00000010ff0a7819 */ /* 0x100fe40000011600 */
[----:B------:R-:W-:Y:S02]  /*6e90*/  SHF.R.U32.HI R12, RZ, 0x18, R0 ;  /* 0x00000018ff0c7819 */ /* 0x000fe40000011600 */
[----:B------:R-:W-:Y:S01]  /*6ea0*/  SHF.R.U32.HI R0, RZ, 0x8, R2 ;  /* 0x00000008ff007819 */ /* 0x000fe20000011602 */
[----:B------:R-:W-:Y:S01]  /*6eb0*/  FFMA.FTZ R2, R201, c[0x0][0x23c], -R18 ;  /* 0x00008f00c9027a23 */ /* 0x000fe20000010812 */
[----:B------:R-:W-:-:S02]  /*6ec0*/  LOP3.LUT R8, R10, 0xff, RZ, 0xc0, !PT ;  /* 0x000000ff0a087812 */ /* 0x000fc400078ec0ff */
[----:B------:R-:W-:Y:S01]  /*6ed0*/  PRMT R0, R15, 0x5410, R0 ;  /* 0x000054100f007816 */ /* 0x000fe20000000000 */
[----:B------:R1:W1:Y:S01]  /*6ee0*/  MUFU.EX2 R201, R2 ;  /* 0x0000000200c97308 */ /* 0x0002620000000800 */
[----:B------:R-:W-:Y:S01]  /*6ef0*/  PRMT R8, R8, 0x5410, R12 ;  /* 0x0000541008087816 */ /* 0x000fe2000000000c */
[----:B------:R-:W-:Y:S01]  /*6f00*/  IMAD.MOV.U32 R15, RZ, RZ, R151 ;  /* 0x000000ffff0f7224 */ /* 0x000fe200078e0097 */
[----:B--2---:R-:W-:Y:S01]  /*6f10*/  SHF.R.U32.HI R3, RZ, 0x8, R9 ;  /* 0x00000008ff037819 */ /* 0x004fe20000011609 */
[----:B------:R-:W-:Y:S01]  /*6f20*/  HSET2.LE.AND R0, R0, R101, PT ;  /* 0x0000006500007233 */ /* 0x000fe20003803000 */
[----:B------:R-:W-:Y:S01]  /*6f30*/  LOP3.LUT R9, R11, 0xff, RZ, 0xc0, !PT ;  /* 0x000000ff0b097812 */ /* 0x000fe200078ec0ff */
[----:B------:R-:W-:Y:S01]  /*6f40*/  IMAD.MOV.U32 R11, RZ, RZ, R45 ;  /* 0x000000ffff0b7224 */ /* 0x000fe200078e002d */
[----:B------:R-:W-:Y:S01]  /*6f50*/  PRMT R10, R17, 0x5410, R3 ;  /* 0x00005410110a7816 */ /* 0x000fe20000000003 */
[----:B------:R-:W-:Y:S01]  /*6f60*/  FFMA.FTZ R3, R200, c[0x0][0x23c], -R18 ;  /* 0x00008f00c8037a23 */ /* 0x000fe20000010812 */
[----:B------:R-:W-:Y:S01]  /*6f70*/  PRMT R9, R9, 0x5410, R16 ;  /* 0x0000541009097816 */ /* 0x000fe20000000010 */
[----:B---3--:R-:W-:-:S02]  /*6f80*/  IMAD.MOV.U32 R200, RZ, RZ, R113 ;  /* 0x000000ffffc87224 */ /* 0x008fc400078e0071 */
[----:B------:R-:W-:Y:S01]  /*6f90*/  IMAD.MOV.U32 R17, RZ, RZ, R46 ;  /* 0x000000ffff117224 */ /* 0x000fe200078e002e */
[----:B------:R2:W-:Y:S01]  /*6fa0*/  MUFU.EX2 R107, R3 ;  /* 0x00000003006b7308 */ /* 0x0005e20000000800 */
[----:B------:R-:W-:Y:S02]  /*6fb0*/  IMAD.MOV.U32 R113, RZ, RZ, R47 ;  /* 0x000000ffff717224 */ /* 0x000fe400078e002f */
[----:B-1----:R-:W-:Y:S01]  /*6fc0*/  FFMA.FTZ R2, R202, c[0x0][0x23c], -R18 ;  /* 0x00008f00ca027a23 */ /* 0x002fe20000010812 */
[----:B------:R-:W-:Y:S01]  /*6fd0*/  LDSM.16.MT88.4 R44, [R216+0xb800] ;  /* 0x00b80000d82c783b */ /* 0x000fe20000004200 */
[----:B----4-:R-:W-:Y:S02]  /*6fe0*/  IMAD.MOV.U32 R202, RZ, RZ, R24 ;  /* 0x000000ffffca7224 */ /* 0x010fe400078e0018 */
[----:B------:R-:W-:Y:S01]  /*6ff0*/  IMAD.MOV.U32 R16, RZ, RZ, R150 ;  /* 0x000000ffff107224 */ /* 0x000fe200078e0096 */
[----:B------:R-:W1:Y:S01]  /*7000*/  LDSM.16.MT88.4 R24, [R218+0x9800] ;  /* 0x00980000da18783b */ /* 0x000e620000004200 */
[----:B------:R3:W4:Y:S01]  /*7010*/  MUFU.EX2 R106, R2 ;  /* 0x00000002006a7308 */ /* 0x0007220000000800 */
[----:B------:R-:W-:-:S02]  /*7020*/  IMAD.MOV.U32 R12, RZ, RZ, R98 ;  /* 0x000000ffff0c7224 */ /* 0x000fc400078e0062 */
[----:B--2---:R-:W-:Y:S01]  /*7030*/  IMAD.MOV.U32 R3, RZ, RZ, R97 ;  /* 0x000000ffff037224 */ /* 0x004fe200078e0061 */
[----:B---3--:R-:W-:-:S04]  /*7040*/  F2FP.BF16.PACK_AB R2, R202, R200 ;  /* 0x000000c8ca02723e */ /* 0x008fc800000010ff */
[----:B------:R-:W-:Y:S01]  /*7050*/  LOP3.LUT R4, R0, R2, RZ, 0xc0, !PT ;  /* 0x0000000200047212 */ /* 0x000fe200078ec0ff */
[----:B------:R-:W-:Y:S01]  /*7060*/  HSET2.LE.AND R0, R8, R101, PT ;  /* 0x0000006508007233 */ /* 0x000fe20003803000 */
[----:B------:R-:W-:Y:S01]  /*7070*/  F2FP.BF16.PACK_AB R2, R201, R203 ;  /* 0x000000cbc902723e */ /* 0x000fe200000010ff */
[----:B------:R-:W-:-:S03]  /*7080*/  IMAD.MOV.U32 R8, RZ, RZ, R139 ;  /* 0x000000ffff087224 */ /* 0x000fc600078e008b */
[----:B------:R-:W-:Y:S01]  /*7090*/  LOP3.LUT R5, R0, R2, RZ, 0xc0, !PT ;  /* 0x0000000200057212 */ /* 0x000fe200078ec0ff */
[----:B------:R-:W-:Y:S01]  /*70a0*/  HSET2.LE.AND R0, R10, R101, PT ;  /* 0x000000650a007233 */ /* 0x000fe20003803000 */
[----:B------:R-:W-:Y:S01]  /*70b0*/  F2FP.BF16.PACK_AB R2, R251, R252 ;  /* 0x000000fcfb02723e */ /* 0x000fe200000010ff */
[----:B------:R-:W-:-:S03]  /*70c0*/  IMAD.MOV.U32 R10, RZ, RZ, R135 ;  /* 0x000000ffff0a7224 */ /* 0x000fc600078e0087 */
[----:B------:R-:W-:Y:S01]  /*70d0*/  LOP3.LUT R6, R0, R2, RZ, 0xc0, !PT ;  /* 0x0000000200067212 */ /* 0x000fe200078ec0ff */
[----:B------:R-:W-:Y:S01]  /*70e0*/  HSET2.LE.AND R0, R9, R101, PT ;  /* 0x0000006509007233 */ /* 0x000fe20003803000 */
[----:B----4-:R-:W-:Y:S01]  /*70f0*/  F2FP.BF16.PACK_AB R2, R107, R106 ;  /* 0x0000006a6b02723e */ /* 0x010fe200000010ff */
[----:B------:R-:W-:-:S03]  /*7100*/  IMAD.MOV.U32 R9, RZ, RZ, R138 ;  /* 0x000000ffff097224 */ /* 0x000fc600078e008a */
[----:B------:R-:W-:Y:S01]  /*7110*/  LOP3.LUT R7, R0, R2, RZ, 0xc0, !PT ;  /* 0x0000000200077212 */ /* 0x000fe200078ec0ff */
[----:B------:R-:W-:-:S06]  /*7120*/  IMAD.MOV.U32 R2, RZ, RZ, R134 ;  /* 0x000000ffff027224 */ /* 0x000fcc00078e0086 */
[C---:B------:R-:W-:Y:S07]  /*7130*/  HMMA.16816.F32.BF16 R116, R4.reuse, R28, R208 ;  /* 0x0000001c0474723c */ /* 0x040fee00000418d0 */
[----:B------:R-:W-:Y:S01]  /*7140*/  IMAD.MOV.U32 R208, RZ, RZ, R132 ;  /* 0x000000ffffd07224 */ /* 0x000fe200078e0084 */
[----:B-1----:R-:W-:Y:S01]  /*7150*/  HMMA.16816.F32.BF16 R136, R4, R26, R176 ;  /* 0x0000001a0488723c */ /* 0x002fe200000418b0 */
[----:B------:R-:W-:Y:S01]  /*7160*/  IMAD.MOV.U32 R210, RZ, RZ, R2 ;  /* 0x000000ffffd27224 */ /* 0x000fe200078e0002 */
[----:B------:R-:W-:Y:S01]  /*7170*/  LOP3.LUT R2, R41, UR14, R20, 0x96, !PT ;  /* 0x0000000e29027c12 */ /* 0x000fe2000f8e9614 */
[----:B------:R-:W-:Y:S01]  /*7180*/  IMAD.MOV.U32 R209, RZ, RZ, R133 ;  /* 0x000000ffffd17224 */ /* 0x000fe200078e0085 */
[----:B------:R-:W-:Y:S01]  /*7190*/  LOP3.LUT R0, R21, UR16, R208, 0x96, !PT ;  /* 0x0000001015007c12 */ /* 0x000fe2000f8e96d0 */
[----:B------:R-:W-:-:S02]  /*71a0*/  IMAD.MOV.U32 R211, RZ, RZ, R148 ;  /* 0x000000ffffd37224 */ /* 0x000fc400078e0094 */
[----:B------:R-:W-:Y:S01]  /*71b0*/  IMAD.MOV.U32 R209, RZ, RZ, R9 ;  /* 0x000000ffffd17224 */ /* 0x000fe200078e0009 */
[----:B------:R-:W-:Y:S01]  /*71c0*/  HMMA.16816.F32.BF16 R132, R4, R24, R204 ;  /* 0x000000180484723c */ /* 0x000fe200000418cc */
[----:B------:R-:W-:-:S06]  /*71d0*/  IMAD.MOV.U32 R208, RZ, RZ, R10 ;  /* 0x000000ffffd07224 */ /* 0x000fcc00078e000a */
[----:B------:R-:W-:Y:S01]  /*71e0*/  IMAD.MOV.U32 R206, RZ, RZ, R3 ;  /* 0x000000ffffce7224 */ /* 0x000fe200078e0003 */
[----:B------:R-:W-:Y:S01]  /*71f0*/  HMMA.16816.F32.BF16 R148, R4, R32, R196 ;  /* 0x000000200494723c */ /* 0x000fe200000418c4 */
[----:B------:R-:W-:-:S04]  /*7200*/  IMAD.WIDE.U32 R2, R2, -0x2daee0ad, RZ ;  /* 0xd2511f5302027825 */ /* 0x000fc800078e00ff */
[----:B------:R-:W-:Y:S02]  /*7210*/  IMAD.MOV.U32 R207, RZ, RZ, R8 ;  /* 0x000000ffffcf7224 */ /* 0x000fe400078e0008 */
[----:B------:R-:W-:Y:S01]  /*7220*/  IMAD.MOV.U32 R197, RZ, RZ, R16 ;  /* 0x000000ffffc57224 */ /* 0x000fe200078e0010 */
[----:B------:R-:W-:Y:S01]  /*7230*/  HMMA.16816.F32.BF16 R164, R4, R36, R192 ;  /* 0x0000002404a4723c */ /* 0x000fe200000418c0 */
[----:B------:R-:W-:-:S07]  /*7240*/  IMAD.MOV.U32 R196, RZ, RZ, R17 ;  /* 0x000000ffffc47224 */ /* 0x000fce00078e0011 */
[----:B------:R-:W-:Y:S01]  /*7250*/  HMMA.16816.F32.BF16 R96, R4, R44, R188 ;  /* 0x0000002c0460723c */ /* 0x000fe200000418bc */
[----:B------:R-:W-:-:S07]  /*7260*/  IMAD.MOV.U32 R192, RZ, RZ, R43 ;  /* 0x000000ffffc07224 */ /* 0x000fce00078e002b */
[----:B------:R-:W-:Y:S01]  /*7270*/  HMMA.16816.F32.BF16 R180, R4, R52, R180 ;  /* 0x0000003404b4723c */ /* 0x000fe200000418b4 */
[----:B------:R-:W-:Y:S02]  /*7280*/  IMAD.MOV.U32 R188, RZ, RZ, R64 ;  /* 0x000000ffffbc7224 */ /* 0x000fe400078e0040 */
[----:B------:R-:W-:-:S05]  /*7290*/  IMAD.MOV.U32 R189, RZ, RZ, R49 ;  /* 0x000000ffffbd7224 */ /* 0x000fca00078e0031 */
[C---:B------:R-:W-:Y:S08]  /*72a0*/  HMMA.16816.F32.BF16 R120, R4.reuse, R30, R184 ;  /* 0x0000001e0478723c */ /* 0x040ff000000418b8 */
[----:B------:R-:W-:Y:S01]  /*72b0*/  HMMA.16816.F32.BF16 R152, R4, R34, R152 ;  /* 0x000000220498723c */ /* 0x000fe20000041898 */
[----:B------:R-:W-:Y:S02]  /*72c0*/  IMAD.MOV.U32 R186, RZ, RZ, R100 ;  /* 0x000000ffffba7224 */ /* 0x000fe400078e0064 */
[----:B------:R-:W-:-:S02]  /*72d0*/  IMAD.MOV.U32 R187, RZ, RZ, R65 ;  /* 0x000000ffffbb7224 */ /* 0x000fc400078e0041 */
[----:B------:R-:W-:-:S03]  /*72e0*/  IMAD.MOV.U32 R185, RZ, RZ, R51 ;  /* 0x000000ffffb97224 */ /* 0x000fc600078e0033 */
[C---:B------:R-:W-:Y:S08]  /*72f0*/  HMMA.16816.F32.BF16 R168, R4.reuse, R38, R168 ;  /* 0x0000002604a8723c */ /* 0x040ff000000418a8 */
[C---:B------:R-:W-:Y:S08]  /*7300*/  HMMA.16816.F32.BF16 R108, R4.reuse, R46, R156 ;  /* 0x0000002e046c723c */ /* 0x040ff0000004189c */
[----:B------:R-:W-:Y:S01]  /*7310*/  HMMA.16816.F32.BF16 R176, R4, R54, R140 ;  /* 0x0000003604b0723c */ /* 0x000fe2000004188c */
[----:B------:R-:W-:Y:S01]  /*7320*/  IMAD.MOV.U32 R51, RZ, RZ, R217 ;  /* 0x000000ffff337224 */ /* 0x000fe200078e00d9 */
[----:B------:R-:W-:Y:S01]  /*7330*/  LDSM.16.MT88.4 R140, [R218+0x9c00] ;  /* 0x009c0000da8c783b */ /* 0x000fe20000004200 */
[----:B------:R-:W-:-:S02]  /*7340*/  FFMA.FTZ R9, R237, c[0x0][0x23c], -R18 ;  /* 0x00008f00ed097a23 */ /* 0x000fc40000010812 */
[----:B------:R-:W-:Y:S01]  /*7350*/  IMAD.MOV.U32 R198, RZ, RZ, R15 ;  /* 0x000000ffffc67224 */ /* 0x000fe200078e000f */
[----:B------:R-:W-:Y:S01]  /*7360*/  LDSM.16.MT88.4 R156, [R216+0xac00] ;  /* 0x00ac0000d89c783b */ /* 0x000fe20000004200 */
[----:B------:R-:W-:-:S04]  /*7370*/  IMAD.WIDE.U32 R4, R0, -0x2daee0ad, RZ ;  /* 0xd2511f5300047825 */ /* 0x000fc800078e00ff */
[----:B------:R-:W-:Y:S01]  /*7380*/  IMAD.MOV.U32 R195, RZ, RZ, R11 ;  /* 0x000000ffffc37224 */ /* 0x000fe200078e000b */
[----:B------:R-:W-:Y:S01]  /*7390*/  LOP3.LUT R5, R5, UR13, R66, 0x96, !PT ;  /* 0x0000000d05057c12 */ /* 0x000fe2000f8e9642 */
[----:B------:R-:W-:Y:S01]  /*73a0*/  IMAD.MOV.U32 R191, RZ, RZ, R130 ;  /* 0x000000ffffbf7224 */ /* 0x000fe200078e0082 */
[----:B------:R-:W-:Y:S01]  /*73b0*/  LOP3.LUT R0, R3, UR11, R4, 0x96, !PT ;  /* 0x0000000b03007c12 */ /* 0x000fe2000f8e9604 */
[----:B------:R-:W-:Y:S02]  /*73c0*/  IMAD.MOV.U32 R190, RZ, RZ, R131 ;  /* 0x000000ffffbe7224 */ /* 0x000fe400078e0083 */
[----:B------:R-:W-:-:S04]  /*73d0*/  IMAD.WIDE.U32 R4, R5, -0x326172a9, RZ ;  /* 0xcd9e8d5705047825 */ /* 0x000fc800078e00ff */
[----:B------:R-:W-:Y:S01]  /*73e0*/  IMAD.WIDE.U32 R20, R0, -0x326172a9, RZ ;  /* 0xcd9e8d5700147825 */ /* 0x000fe200078e00ff */
[----:B------:R-:W-:-:S03]  /*73f0*/  LOP3.LUT R3, R5, UR12, R40, 0x96, !PT ;  /* 0x0000000c05037c12 */ /* 0x000fc6000f8e9628 */
[----:B------:R-:W-:Y:S01]  /*7400*/  IMAD.MOV.U32 R199, RZ, RZ, R12 ;  /* 0x000000ffffc77224 */ /* 0x000fe200078e000c */
[----:B------:R-:W-:Y:S01]  /*7410*/  LOP3.LUT R0, R21, UR10, R4, 0x96, !PT ;  /* 0x0000000a15007c12 */ /* 0x000fe2000f8e9604 */
[----:B------:R-:W-:Y:S02]  /*7420*/  FFMA.FTZ R6, R236, c[0x0][0x23c], -R13 ;  /* 0x00008f00ec067a23 */ /* 0x000fe4000001080d */
[----:B------:R-:W-:-:S04]  /*7430*/  IMAD.WIDE.U32 R4, R3, -0x2daee0ad, RZ ;  /* 0xd2511f5303047825 */ /* 0x000fc800078e00ff */
[----:B------:R-:W-:Y:S01]  /*7440*/  IMAD.WIDE.U32 R40, R0, -0x2daee0ad, RZ ;  /* 0xd2511f5300287825 */ /* 0x000fe200078e00ff */
[----:B------:R1:W-:Y:S03]  /*7450*/  MUFU.EX2 R100, R6 ;  /* 0x0000000600647308 */ /* 0x0003e60000000800 */
[----:B------:R-:W-:Y:S02]  /*7460*/  FFMA.FTZ R0, R234, c[0x0][0x23c], -R13 ;  /* 0x00008f00ea007a23 */ /* 0x000fe4000001080d */
[----:B------:R-:W-:Y:S02]  /*7470*/  IMAD.MOV.U32 R184, RZ, RZ, R112 ;  /* 0x000000ffffb87224 */ /* 0x000fe400078e0070 */
[----:B------:R-:W-:Y:S02]  /*7480*/  IMAD.MOV.U32 R112, RZ, RZ, R219 ;  /* 0x000000ffff707224 */ /* 0x000fe400078e00db */
[----:B------:R-:W-:-:S02]  /*7490*/  IMAD.MOV.U32 R194, RZ, RZ, R114 ;  /* 0x000000ffffc27224 */ /* 0x000fc400078e0072 */
[----:B------:R-:W-:Y:S02]  /*74a0*/  IMAD.MOV.U32 R193, RZ, RZ, R115 ;  /* 0x000000ffffc17224 */ /* 0x000fe400078e0073 */
[----:B------:R-:W-:Y:S02]  /*74b0*/  IMAD.MOV.U32 R204, RZ, RZ, R127 ;  /* 0x000000ffffcc7224 */ /* 0x000fe400078e007f */
[----:B------:R-:W-:Y:S01]  /*74c0*/  IMAD.MOV.U32 R205, RZ, RZ, R126 ;  /* 0x000000ffffcd7224 */ /* 0x000fe200078e007e */
[----:B-1----:R-:W-:Y:S01]  /*74d0*/  LOP3.LUT R6, R5, UR9, R2, 0x96, !PT ;  /* 0x0000000905067c12 */ /* 0x002fe2000f8e9602 */
[----:B------:R1:W-:Y:S01]  /*74e0*/  MUFU.EX2 R66, R0 ;  /* 0x0000000000427308 */ /* 0x0003e20000000800 */
[----:B------:R-:W-:Y:S01]  /*74f0*/  LOP3.LUT R2, R41, UR7, R4, 0x96, !PT ;  /* 0x0000000729027c12 */ /* 0x000fe2000f8e9604 */
[--C-:B------:R-:W-:Y:S01]  /*7500*/  FFMA.FTZ R4, R215, c[0x0][0x23c], -R13.reuse ;  /* 0x00008f00d7047a23 */ /* 0x100fe2000001080d */
[----:B------:R2:W5:Y:S03]  /*7510*/  LDL.LU R219, [R1+0x84] ;  /* 0x0000840001db7983 */ /* 0x0005660000300800 */
[----:B------:R-:W-:Y:S01]  /*7520*/  IMAD.WIDE.U32 R2, R2, -0x326172a9, RZ ;  /* 0xcd9e8d5702027825 */ /* 0x000fe200078e00ff */
[----:B------:R2:W5:Y:S01]  /*7530*/  LDL.LU R217, [R1+0x80] ;  /* 0x0000800001d97983 */ /* 0x0005620000300800 */
[----:B------:R3:W-:Y:S02]  /*7540*/  MUFU.EX2 R67, R4 ;  /* 0x0000000400437308 */ /* 0x0007e40000000800 */
[----:B------:R-:W-:-:S02]  /*7550*/  FFMA.FTZ R5, R212, c[0x0][0x23c], -R13 ;  /* 0x00008f00d4057a23 */ /* 0x000fc4000001080d */
[----:B------:R-:W-:Y:S01]  /*7560*/  IMAD.WIDE.U32 R16, R6, -0x326172a9, RZ ;  /* 0xcd9e8d5706107825 */ /* 0x000fe200078e00ff */
[----:B-1----:R-:W-:-:S03]  /*7570*/  LOP3.LUT R0, R2, 0xffff, RZ, 0xc0, !PT ;  /* 0x0000ffff02007812 */ /* 0x002fc600078ec0ff */
[----:B------:R1:W4:Y:S01]  /*7580*/  MUFU.EX2 R65, R5 ;  /* 0x0000000500417308 */ /* 0x0003220000000800 */
[----:B------:R-:W-:Y:S02]  /*7590*/  IMAD.MOV.U32 R212, RZ, RZ, R51 ;  /* 0x000000ffffd47224 */ /* 0x000fe400078e0033 */
[----:B------:R-:W-:Y:S02]  /*75a0*/  IMAD.MOV.U32 R215, RZ, RZ, R50 ;  /* 0x000000ffffd77224 */ /* 0x000fe400078e0032 */
[----:B------:R-:W-:Y:S01]  /*75b0*/  IMAD.MOV.U32 R236, RZ, RZ, R124 ;  /* 0x000000ffffec7224 */ /* 0x000fe200078e007c */
[----:B---3--:R-:W-:Y:S01]  /*75c0*/  SHF.R.U32.HI R4, RZ, 0x8, R0 ;  /* 0x00000008ff047819 */ /* 0x008fe20000011600 */
[----:B------:R-:W-:Y:S01]  /*75d0*/  IMAD.MOV.U32 R234, RZ, RZ, R125 ;  /* 0x000000ffffea7224 */ /* 0x000fe200078e007d */
[----:B------:R-:W-:Y:S01]  /*75e0*/  LOP3.LUT R0, R2, 0xff, RZ, 0xc0, !PT ;  /* 0x000000ff02007812 */ /* 0x000fe200078ec0ff */
[----:B------:R-:W-:Y:S03]  /*75f0*/  LDSM.16.MT88.4 R124, [R216+0x9c00] ;  /* 0x009c0000d87c783b */ /* 0x000fe60000004200 */
[----:B------:R-:W-:Y:S01]  /*7600*/  PRMT R8, R0, 0x5410, R4 ;  /* 0x0000541000087816 */ /* 0x000fe20000000004 */
[----:B------:R-:W-:Y:S01]  /*7610*/  FFMA.FTZ R4, R214, c[0x0][0x23c], -R14 ;  /* 0x00008f00d6047a23 */ /* 0x000fe2000001080e */
[----:B------:R-:W-:Y:S01]  /*7620*/  SHF.R.U32.HI R0, RZ, 0x10, R2 ;  /* 0x00000010ff007819 */ /* 0x000fe20000011602 */
[----:B------:R-:W-:Y:S01]  /*7630*/  IMAD.MOV.U32 R214, RZ, RZ, R112 ;  /* 0x000000ffffd67224 */ /* 0x000fe200078e0070 */
[----:B-1----:R-:W-:Y:S01]  /*7640*/  SHF.R.U32.HI R5, RZ, 0x18, R2 ;  /* 0x00000018ff057819 */ /* 0x002fe20000011602 */
[----:B------:R1:W-:Y:S01]  /*7650*/  MUFU.EX2 R64, R4 ;  /* 0x0000000400407308 */ /* 0x0003e20000000800 */
[----:B------:R-:W-:Y:S01]  /*7660*/  LOP3.LUT R2, R3, UR17, R16, 0x96, !PT ;  /* 0x0000001103027c12 */ /* 0x000fe2000f8e9610 */
[----:B------:R-:W-:Y:S01]  /*7670*/  FFMA.FTZ R3, R213, c[0x0][0x23c], -R14 ;  /* 0x00008f00d5037a23 */ /* 0x000fe2000001080e */
[----:B------:R-:W-:Y:S01]  /*7680*/  LOP3.LUT R0, R0, 0xff, RZ, 0xc0, !PT ;  /* 0x000000ff00007812 */ /* 0x000fe200078ec0ff */
[----:B------:R-:W-:Y:S01]  /*7690*/  IMAD.MOV.U32 R213, RZ, RZ, R113 ;  /* 0x000000ffffd57224 */ /* 0x000fe200078e0071 */
[----:B------:R-:W-:-:S02]  /*76a0*/  LOP3.LUT R6, R2, 0xff, RZ, 0xc0, !PT ;  /* 0x000000ff02067812 */ /* 0x000fc400078ec0ff */
[----:B------:R-:W-:Y:S01]  /*76b0*/  PRMT R7, R0, 0x5410, R5 ;  /* 0x0000541000077816 */ /* 0x000fe20000000005 */
[----:B------:R3:W2:Y:S01]  /*76c0*/  MUFU.EX2 R51, R3 ;  /* 0x0000000300337308 */ /* 0x0006a20000000800 */
[----:B------:R-:W-:Y:S02]  /*76d0*/  LOP3.LUT R0, R2, 0xffff, RZ, 0xc0, !PT ;  /* 0x0000ffff02007812 */ /* 0x000fe400078ec0ff */
[----:B------:R-:W-:Y:S02]  /*76e0*/  SHF.R.U32.HI R5, RZ, 0x18, R2 ;  /* 0x00000018ff057819 */ /* 0x000fe40000011602 */
[----:B-1----:R-:W-:-:S04]  /*76f0*/  SHF.R.U32.HI R4, RZ, 0x8, R0 ;  /* 0x00000008ff047819 */ /* 0x002fc80000011600 */
[----:B------:R-:W-:Y:S02]  /*7700*/  PRMT R4, R6, 0x5410, R4 ;  /* 0x0000541006047816 */ /* 0x000fe40000000004 */
[----:B---3--:R-:W-:Y:S01]  /*7710*/  SHF.R.U32.HI R3, RZ, 0x10, R2 ;  /* 0x00000010ff037819 */ /* 0x008fe20000011602 */
[----:B------:R-:W-:Y:S02]  /*7720*/  FFMA.FTZ R2, R242, c[0x0][0x23c], -R14 ;  /* 0x00008f00f2027a23 */ /* 0x000fe4000001080e */
[----:B------:R-:W-:Y:S01]  /*7730*/  IMAD.MOV.U32 R242, RZ, RZ, R128 ;  /* 0x000000fffff27224 */ /* 0x000fe200078e0080 */
[----:B------:R-:W-:Y:S01]  /*7740*/  LOP3.LUT R0, R3, 0xff, RZ, 0xc0, !PT ;  /* 0x000000ff03007812 */ /* 0x000fe200078ec0ff */
[----:B------:R-:W-:Y:S01]  /*7750*/  FFMA.FTZ R3, R238, c[0x0][0x23c], -R14 ;  /* 0x00008f00ee037a23 */ /* 0x000fe2000001080e */
[----:B------:R4:W-:Y:S01]  /*7760*/  MUFU.EX2 R50, R2 ;  /* 0x0000000200327308 */ /* 0x0009e20000000800 */
[----:B------:R-:W-:Y:S01]  /*7770*/  IMAD.MOV.U32 R238, RZ, RZ, R129 ;  /* 0x000000ffffee7224 */ /* 0x000fe200078e0081 */
[----:B------:R-:W-:Y:S01]  /*7780*/  PRMT R5, R0, 0x5410, R5 ;  /* 0x0000541000057816 */ /* 0x000fe20000000005 */
[----:B------:R-:W-:-:S05]  /*7790*/  HSET2.LE.AND R0, R8, R101, PT ;  /* 0x0000006508007233 */ /* 0x000fca0003803000 */
[----:B------:R-:W1:Y:S01]  /*77a0*/  MUFU.EX2 R49, R3 ;  /* 0x0000000300317308 */ /* 0x000e620000000800 */
[----:B----4-:R-:W-:-:S04]  /*77b0*/  F2FP.BF16.PACK_AB R2, R65, R67 ;  /* 0x000000434102723e */ /* 0x010fc800000010ff */
[----:B------:R-:W-:Y:S01]  /*77c0*/  LOP3.LUT R6, R0, R2, RZ, 0xc0, !PT ;  /* 0x0000000200067212 */ /* 0x000fe200078ec0ff */
[----:B------:R-:W-:Y:S01]  /*77d0*/  HSET2.LE.AND R0, R7, R101, PT ;  /* 0x0000006507007233 */ /* 0x000fe20003803000 */
[----:B--2---:R-:W-:-:S04]  /*77e0*/  F2FP.BF16.PACK_AB R2, R51, R64 ;  /* 0x000000403302723e */ /* 0x004fc800000010ff */
[----:B------:R-:W-:Y:S01]  /*77f0*/  LOP3.LUT R7, R0, R2, RZ, 0xc0, !PT ;  /* 0x0000000200077212 */ /* 0x000fe200078ec0ff */
[----:B------:R-:W-:Y:S01]  /*7800*/  HSET2.LE.AND R0, R4, R101, PT ;  /* 0x0000006504007233 */ /* 0x000fe20003803000 */
[----:B------:R-:W-:-:S04]  /*7810*/  F2FP.BF16.PACK_AB R2, R66, R100 ;  /* 0x000000644202723e */ /* 0x000fc800000010ff */
[----:B------:R-:W-:Y:S01]  /*7820*/  LOP3.LUT R4, R0, R2, RZ, 0xc0, !PT ;  /* 0x0000000200047212 */ /* 0x000fe200078ec0ff */
[----:B------:R-:W-:Y:S01]  /*7830*/  HSET2.LE.AND R0, R5, R101, PT ;  /* 0x0000006505007233 */ /* 0x000fe20003803000 */
[----:B-1----:R-:W-:-:S04]  /*7840*/  F2FP.BF16.PACK_AB R2, R49, R50 ;  /* 0x000000323102723e */ /* 0x002fc800000010ff */
[----:B------:R-:W-:Y:S01]  /*7850*/  LOP3.LUT R5, R0, R2, RZ, 0xc0, !PT ;  /* 0x0000000200057212 */ /* 0x000fe200078ec0ff */
[----:B------:R-:W-:Y:S01]  /*7860*/  FFMA.FTZ R0, R235, c[0x0][0x23c], -R19 ;  /* 0x00008f00eb007a23 */ /* 0x000fe20000010813 */
[----:B------:R-:W-:-:S03]  /*7870*/  LOP3.LUT R2, R23, UR8, R48, 0x96, !PT ;  /* 0x0000000817027c12 */ /* 0x000fc6000f8e9630 */
[----:B------:R1:W-:Y:S02]  /*7880*/  MUFU.EX2 R43, R0 ;  /* 0x00000000002b7308 */ /* 0x0003e40000000800 */
[----:B------:R-:W-:Y:S01]  /*7890*/  HMMA.16816.F32.BF16 R60, R4, R34, R60 ;  /* 0x00000022043c723c */ /* 0x000fe2000004183c */
[----:B------:R-:W-:-:S05]  /*78a0*/  IMAD.WIDE.U32 R2, R2, -0x2daee0ad, RZ ;  /* 0xd2511f5302027825 */ /* 0x000fca00078e00ff */
[C---:B------:R-:W-:Y:S02]  /*78b0*/  LOP3.LUT R10, R2.reuse, 0xffff, RZ, 0xc0, !PT ;  /* 0x0000ffff020a7812 */ /* 0x040fe400078ec0ff */
[C---:B------:R-:W-:Y:S01]  /*78c0*/  HMMA.16816.F32.BF16 R144, R4.reuse, R32, R144 ;  /* 0x000000200490723c */ /* 0x040fe20000041890 */
[----:B------:R-:W-:Y:S02]  /*78d0*/  LOP3.LUT R16, R2, 0xff, RZ, 0xc0, !PT ;  /* 0x000000ff02107812 */ /* 0x000fe400078ec0ff */
[--C-:B------:R-:W-:Y:S02]  /*78e0*/  SHF.R.U32.HI R11, RZ, 0x10, R2.reuse ;  /* 0x00000010ff0b7819 */ /* 0x100fe40000011602 */
[----:B------:R-:W-:Y:S01]  /*78f0*/  SHF.R.U32.HI R15, RZ, 0x18, R2 ;  /* 0x00000018ff0f7819 */ /* 0x000fe20000011602 */
[--C-:B-1----:R-:W-:Y:S01]  /*7900*/  FFMA.FTZ R0, R231, c[0x0][0x23c], -R19.reuse ;  /* 0x00008f00e7007a23 */ /* 0x102fe20000010813 */
[----:B------:R-:W-:Y:S01]  /*7910*/  SHF.R.U32.HI R10, RZ, 0x8, R10 ;  /* 0x00000008ff0a7819 */ /* 0x000fe2000001160a */
[C---:B------:R-:W-:Y:S01]  /*7920*/  HMMA.16816.F32.BF16 R56, R4.reuse, R26, R56 ;  /* 0x0000001a0438723c */ /* 0x040fe20000041838 */
[----:B------:R-:W-:Y:S07]  /*7930*/  MUFU.EX2 R27, R9 ;  /* 0x00000009001b7308 */ /* 0x000fee0000000800 */
        /* <DEDUP_REMOVED lines=11> */
[----:B------:R-:W3:Y:S06]  /*79f0*/  LDSM.16.MT88.4 R80, [R216+0xbc00] ;  /* 0x00bc0000d850783b */ /* 0x000eec0000004200 */
[C---:B------:R-:W-:Y:S01]  /*7a00*/  HMMA.16816.F32.BF16 R84, R4.reuse, R52, R172 ;  /* 0x000000340454723c */ /* 0x040fe200000418ac */
[----:B------:R-:W4:Y:S07]  /*7a10*/  LDSM.16.MT88.4 R172, [R218+0xac00] ;  /* 0x00ac0000daac783b */ /* 0x000f2e0000004200 */
[----:B------:R-:W-:Y:S01]  /*7a20*/  HMMA.16816.F32.BF16 R44, R4, R46, R72 ;  /* 0x0000002e042c723c */ /* 0x000fe20000041848 */
[----:B-1----:R-:W-:-:S04]  /*7a30*/  FFMA.FTZ R0, R241, c[0x0][0x23c], -R18 ;  /* 0x00008f00f1007a23 */ /* 0x002fc80000010812 */
[----:B------:R1:W1:Y:S03]  /*7a40*/  MUFU.EX2 R32, R0 ;  /* 0x0000000000207308 */ /* 0x0002660000000800 */
[----:B------:R-:W-:Y:S07]  /*7a50*/  HMMA.16816.F32.BF16 R52, R4, R54, R76 ;  /* 0x000000360434723c */ /* 0x000fee000004184c */
[----:B------:R-:W-:-:S02]  /*7a60*/  FFMA.FTZ R4, R247, c[0x0][0x23c], -R14 ;  /* 0x00008f00f7047a23 */ /* 0x000fc4000001080e */
[----:B------:R-:W-:Y:S01]  /*7a70*/  FFMA.FTZ R6, R250, c[0x0][0x23c], -R14 ;  /* 0x00008f00fa067a23 */ /* 0x000fe2000001080e */
[----:B-1----:R-:W-:-:S04]  /*7a80*/  LOP3.LUT R0, R3, UR18, R42, 0x96, !PT ;  /* 0x0000001203007c12 */ /* 0x002fc8000f8e962a */
[C---:B------:R-:W-:Y:S02]  /*7a90*/  LOP3.LUT R8, R0.reuse, 0xffff, RZ, 0xc0, !PT ;  /* 0x0000ffff00087812 */ /* 0x040fe400078ec0ff */
[----:B------:R-:W-:Y:S02]  /*7aa0*/  LOP3.LUT R9, R0, 0xff, RZ, 0xc0, !PT ;  /* 0x000000ff00097812 */ /* 0x000fe400078ec0ff */
[----:B------:R-:W-:Y:S01]  /*7ab0*/  SHF.R.U32.HI R3, RZ, 0x8, R8 ;  /* 0x00000008ff037819 */ /* 0x000fe20000011608 */
[----:B------:R-:W-:Y:S01]  /*7ac0*/  FFMA.FTZ R8, R239, c[0x0][0x23c], -R18 ;  /* 0x00008f00ef087a23 */ /* 0x000fe20000010812 */
[--C-:B------:R-:W-:Y:S02]  /*7ad0*/  SHF.R.U32.HI R12, RZ, 0x18, R0.reuse ;  /* 0x00000018ff0c7819 */ /* 0x100fe40000011600 */
[----:B------:R-:W-:Y:S01]  /*7ae0*/  PRMT R2, R9, 0x5410, R3 ;  /* 0x0000541009027816 */ /* 0x000fe20000000003 */
[----:B------:R1:W-:Y:S01]  /*7af0*/  MUFU.EX2 R26, R8 ;  /* 0x00000008001a7308 */ /* 0x0003e20000000800 */
[----:B------:R-:W-:-:S02]  /*7b00*/  SHF.R.U32.HI R3, RZ, 0x10, R0 ;  /* 0x00000010ff037819 */ /* 0x000fc40000011600 */
[----:B------:R-:W-:Y:S01]  /*7b10*/  LOP3.LUT R9, R11, 0xff, RZ, 0xc0, !PT ;  /* 0x000000ff0b097812 */ /* 0x000fe200078ec0ff */
[--C-:B------:R-:W-:Y:S01]  /*7b20*/  HSET2.LE.AND R0, R2, R101.reuse, PT ;  /* 0x0000006502007233 */ /* 0x100fe20003803000 */
[----:B--2---:R-:W-:Y:S02]  /*7b30*/  F2FP.BF16.PACK_AB R2, R41, R43 ;  /* 0x0000002b2902723e */ /* 0x004fe400000010ff */
[----:B------:R-:W-:Y:S02]  /*7b40*/  PRMT R9, R9, 0x5410, R15 ;  /* 0x0000541009097816 */ /* 0x000fe4000000000f */
[----:B------:R-:W-:Y:S01]  /*7b50*/  LOP3.LUT R92, R0, R2, RZ, 0xc0, !PT ;  /* 0x00000002005c7212 */ /* 0x000fe200078ec0ff */
[----:B------:R2:W-:Y:S01]  /*7b60*/  MUFU.EX2 R15, R4 ;  /* 0x00000004000f7308 */ /* 0x0005e20000000800 */
[----:B------:R-:W-:Y:S01]  /*7b70*/  F2FP.BF16.PACK_AB R2, R27, R32 ;  /* 0x000000201b02723e */ /* 0x000fe200000010ff */
[----:B------:R-:W-:Y:S01]  /*7b80*/  HSET2.LE.AND R9, R9, R101, PT ;  /* 0x0000006509097233 */ /* 0x000fe20003803000 */
[----:B-1----:R-:W-:-:S05]  /*7b90*/  FFMA.FTZ R8, R240, c[0x0][0x23c], -R18 ;  /* 0x00008f00f0087a23 */ /* 0x002fca0000010812 */
[----:B------:R1:W1:Y:S01]  /*7ba0*/  MUFU.EX2 R25, R8 ;  /* 0x0000000800197308 */ /* 0x0002620000000800 */
[----:B--2---:R-:W-:Y:S01]  /*7bb0*/  FFMA.FTZ R4, R248, c[0x0][0x23c], -R14 ;  /* 0x00008f00f8047a23 */ /* 0x004fe2000001080e */
[----:B-1----:R-:W-:Y:S02]  /*7bc0*/  LOP3.LUT R8, R3, 0xff, RZ, 0xc0, !PT ;  /* 0x000000ff03087812 */ /* 0x002fe400078ec0ff */
[----:B------:R-:W-:Y:S02]  /*7bd0*/  PRMT R3, R16, 0x5410, R10 ;  /* 0x0000541010037816 */ /* 0x000fe4000000000a */
[----:B------:R-:W-:Y:S02]  /*7be0*/  PRMT R8, R8, 0x5410, R12 ;  /* 0x0000541008087816 */ /* 0x000fe4000000000c */
[----:B------:R-:W-:Y:S01]  /*7bf0*/  F2FP.BF16.PACK_AB R10, R25, R26 ;  /* 0x0000001a190a723e */ /* 0x000fe200000010ff */
[--C-:B------:R-:W-:Y:S01]  /*7c00*/  HSET2.LE.AND R3, R3, R101.reuse, PT ;  /* 0x0000006503037233 */ /* 0x100fe20003803000 */
[----:B------:R-:W-:Y:S01]  /*7c10*/  MUFU.EX2 R12, R6 ;  /* 0x00000006000c7308 */ /* 0x000fe20000000800 */
[----:B------:R-:W-:Y:S01]  /*7c20*/  HSET2.LE.AND R0, R8, R101, PT ;  /* 0x0000006508007233 */ /* 0x000fe20003803000 */
[----:B------:R-:W-:-:S02]  /*7c30*/  F2FP.BF16.PACK_AB R8, R33, R34 ;  /* 0x000000222108723e */ /* 0x000fc400000010ff */
[----:B------:R-:W-:Y:S02]  /*7c40*/  LOP3.LUT R95, R9, R10, RZ, 0xc0, !PT ;  /* 0x0000000a095f7212 */ /* 0x000fe400078ec0ff */
[----:B------:R-:W-:Y:S01]  /*7c50*/  LOP3.LUT R93, R0, R2, RZ, 0xc0, !PT ;  /* 0x00000002005d7212 */ /* 0x000fe200078ec0ff */
[----:B------:R-:W-:Y:S01]  /*7c60*/  FFMA.FTZ R0, R246, c[0x0][0x23c], -R13 ;  /* 0x00008f00f6007a23 */ /* 0x000fe2000001080d */
[----:B------:R-:W-:Y:S02]  /*7c70*/  LOP3.LUT R2, R17, UR8, R20, 0x96, !PT ;  /* 0x0000000811027c12 */ /* 0x000fe4000f8e9614 */
[----:B------:R-:W-:Y:S01]  /*7c80*/  LOP3.LUT R94, R3, R8, RZ, 0xc0, !PT ;  /* 0x00000008035e7212 */ /* 0x000fe200078ec0ff */
[----:B------:R1:W-:Y:S01]  /*7c90*/  MUFU.EX2 R24, R0 ;  /* 0x0000000000187308 */ /* 0x0003e20000000800 */
[----:B------:R-:W2:Y:S01]  /*7ca0*/  LDSM.16.MT88.4 R16, [R218+0xbc00] ;  /* 0x00bc0000da10783b */ /* 0x000ea20000004200 */
[----:B------:R-:W-:-:S04]  /*7cb0*/  IMAD.WIDE.U32 R2, R2, -0x2daee0ad, RZ ;  /* 0xd2511f5302027825 */ /* 0x000fc800078e00ff */
[C---:B---3--:R-:W-:Y:S01]  /*7cc0*/  HMMA.16816.F32.BF16 R72, R92.reuse, R80, R96 ;  /* 0x000000505c48723c */ /* 0x048fe20000041860 */
[C---:B------:R-:W-:Y:S02]  /*7cd0*/  LOP3.LUT R5, R2.reuse, 0xffff, RZ, 0xc0, !PT ;  /* 0x0000ffff02057812 */ /* 0x040fe400078ec0ff */
[----:B------:R-:W-:Y:S02]  /*7ce0*/  LOP3.LUT R8, R2, 0xff, RZ, 0xc0, !PT ;  /* 0x000000ff02087812 */ /* 0x000fe400078ec0ff */
[----:B------:R-:W-:Y:S02]  /*7cf0*/  SHF.R.U32.HI R11, RZ, 0x18, R2 ;  /* 0x00000018ff0b7819 */ /* 0x000fe40000011602 */
[----:B------:R-:W-:Y:S01]  /*7d00*/  SHF.R.U32.HI R5, RZ, 0x8, R5 ;  /* 0x00000008ff057819 */ /* 0x000fe20000011605 */
[----:B------:R-:W-:Y:S01]  /*7d10*/  HMMA.16816.F32.BF16 R116, R92, R124, R116 ;  /* 0x0000007c5c74723c */ /* 0x000fe20000041874 */
[----:B-1----:R-:W-:-:S04]  /*7d20*/  FFMA.FTZ R0, R245, c[0x0][0x23c], -R13 ;  /* 0x00008f00f5007a23 */ /* 0x002fc8000001080d */
[----:B------:R1:W3:Y:S03]  /*7d30*/  MUFU.EX2 R23, R0 ;  /* 0x0000000000177308 */ /* 0x0002e60000000800 */
[C---:B------:R-:W-:Y:S08]  /*7d40*/  HMMA.16816.F32.BF16 R120, R92.reuse, R126, R120 ;  /* 0x0000007e5c78723c */ /* 0x040ff00000041878 */
[----:B------:R-:W-:Y:S01]  /*7d50*/  HMMA.16816.F32.BF16 R132, R92, R140, R132 ;  /* 0x0000008c5c84723c */ /* 0x000fe20000041884 */
[----:B-1----:R-:W-:Y:S01]  /*7d60*/  FFMA.FTZ R0, R243, c[0x0][0x23c], -R13 ;  /* 0x00008f00f3007a23 */ /* 0x002fe2000001080d */
[----:B---3--:R-:W-:-:S06]  /*7d70*/  F2FP.BF16.PACK_AB R6, R23, R24 ;  /* 0x000000181706723e */ /* 0x008fcc00000010ff */
[C---:B------:R-:W-:Y:S01]  /*7d80*/  HMMA.16816.F32.BF16 R136, R92.reuse, R142, R136 ;  /* 0x0000008e5c88723c */ /* 0x040fe20000041888 */
[----:B------:R1:W-:Y:S07]  /*7d90*/  MUFU.EX2 R22, R0 ;  /* 0x0000000000167308 */ /* 0x0003ee0000000800 */
[C---:B------:R-:W-:Y:S08]  /*7da0*/  HMMA.16816.F32.BF16 R148, R92.reuse, R156, R148 ;  /* 0x0000009c5c94723c */ /* 0x040ff00000041894 */
[----:B------:R-:W-:Y:S01]  /*7db0*/  HMMA.16816.F32.BF16 R152, R92, R158, R152 ;  /* 0x0000009e5c98723c */ /* 0x000fe20000041898 */
[----:B-1----:R-:W-:-:S02]  /*7dc0*/  FFMA.FTZ R0, R244, c[0x0][0x23c], -R13 ;  /* 0x00008f00f4007a23 */ /* 0x002fc4000001080d */
[----:B------:R-:W-:Y:S05]  /*7dd0*/  MUFU.EX2 R13, R4 ;  /* 0x00000004000d7308 */ /* 0x000fea0000000800 */
[C---:B----4-:R-:W-:Y:S03]  /*7de0*/  HMMA.16816.F32.BF16 R164, R92.reuse, R172, R164 ;  /* 0x000000ac5ca4723c */ /* 0x050fe600000418a4 */
[----:B------:R1:W3:Y:S05]  /*7df0*/  MUFU.EX2 R21, R0 ;  /* 0x0000000000157308 */ /* 0x0002ea0000000800 */
[C---:B------:R-:W-:Y:S08]  /*7e00*/  HMMA.16816.F32.BF16 R168, R92.reuse, R174, R168 ;  /* 0x000000ae5ca8723c */ /* 0x040ff000000418a8 */
[----:B------:R-:W-:Y:S01]  /*7e10*/  HMMA.16816.F32.BF16 R76, R92, R82, R108 ;  /* 0x000000525c4c723c */ /* 0x000fe2000004186c */
[----:B-1----:R-:W-:-:S04]  /*7e20*/  FFMA.FTZ R0, R249, c[0x0][0x23c], -R14 ;  /* 0x00008f00f9007a23 */ /* 0x002fc8000001080e */
[----:B------:R1:W4:Y:S03]  /*7e30*/  MUFU.EX2 R20, R0 ;  /* 0x0000000000147308 */ /* 0x0003260000000800 */
[C---:B--2---:R-:W-:Y:S08]  /*7e40*/  HMMA.16816.F32.BF16 R88, R92.reuse, R16, R180 ;  /* 0x000000105c58723c */ /* 0x044ff000000418b4 */
[----:B------:R-:W-:Y:S01]  /*7e50*/  HMMA.16816.F32.BF16 R92, R92, R18, R176 ;  /* 0x000000125c5c723c */ /* 0x000fe200000418b0 */
[----:B-1----:R-:W-:-:S02]  /*7e60*/  LOP3.LUT R0, R3, UR18, R40, 0x96, !PT ;  /* 0x0000001203007c12 */ /* 0x002fc4000f8e9628 */
[----:B------:R-:W-:Y:S02]  /*7e70*/  SHF.R.U32.HI R3, RZ, 0x10, R2 ;  /* 0x00000010ff037819 */ /* 0x000fe40000011602 */
[C---:B------:R-:W-:Y:S02]  /*7e80*/  LOP3.LUT R2, R0.reuse, 0xffff, RZ, 0xc0, !PT ;  /* 0x0000ffff00027812 */ /* 0x040fe400078ec0ff */
[----:B------:R-:W-:Y:S02]  /*7e90*/  LOP3.LUT R7, R3, 0xff, RZ, 0xc0, !PT ;  /* 0x000000ff03077812 */ /* 0x000fe400078ec0ff */
[--C-:B------:R-:W-:Y:S02]  /*7ea0*/  SHF.R.U32.HI R3, RZ, 0x10, R0.reuse ;  /* 0x00000010ff037819 */ /* 0x100fe40000011600 */
[----:B------:R-:W-:Y:S02]  /*7eb0*/  LOP3.LUT R10, R0, 0xff, RZ, 0xc0, !PT ;  /* 0x000000ff000a7812 */ /* 0x000fe400078ec0ff */
[----:B------:R-:W-:-:S02]  /*7ec0*/  SHF.R.U32.HI R9, RZ, 0x18, R0 ;  /* 0x00000018ff097819 */ /* 0x000fc40000011600 */
[----:B------:R-:W-:Y:S02]  /*7ed0*/  SHF.R.U32.HI R4, RZ, 0x8, R2 ;  /* 0x00000008ff047819 */ /* 0x000fe40000011602 */
[----:B------:R-:W-:Y:S02]  /*7ee0*/  PRMT R0, R8, 0x5410, R5 ;  /* 0x0000541008007816 */ /* 0x000fe40000000005 */
[----:B------:R-:W-:Y:S02]  /*7ef0*/  LOP3.LUT R2, R3, 0xff, RZ, 0xc0, !PT ;  /* 0x000000ff03027812 */ /* 0x000fe400078ec0ff */
[----:B------:R-:W-:Y:S01]  /*7f00*/  PRMT R3, R7, 0x5410, R11 ;  /* 0x0000541007037816 */ /* 0x000fe2000000000b */
[--C-:B------:R-:W-:Y:S01]  /*7f10*/  HSET2.LE.AND R0, R0, R101.reuse, PT ;  /* 0x0000006500007233 */ /* 0x100fe20003803000 */
[----:B------:R-:W-:Y:S02]  /*7f20*/  PRMT R7, R2, 0x5410, R9 ;  /* 0x0000541002077816 */ /* 0x000fe40000000009 */
[----:B---3--:R-:W-:Y:S01]  /*7f30*/  F2FP.BF16.PACK_AB R2, R21, R22 ;  /* 0x000000161502723e */ /* 0x008fe200000010ff */
[--C-:B------:R-:W-:Y:S01]  /*7f40*/  HSET2.LE.AND R3, R3, R101.reuse, PT ;  /* 0x0000006503037233 */ /* 0x100fe20003803000 */
[----:B------:R-:W-:Y:S01]  /*7f50*/  PRMT R5, R10, 0x5410, R4 ;  /* 0x000054100a057816 */ /* 0x000fe20000000004 */
[----:B------:R-:W-:Y:S01]  /*7f60*/  HSET2.LE.AND R7, R7, R101, PT ;  /* 0x0000006507077233 */ /* 0x000fe20003803000 */
[----:B------:R-:W-:-:S02]  /*7f70*/  F2FP.BF16.PACK_AB R4, R13, R15 ;  /* 0x0000000f0d04723e */ /* 0x000fc400000010ff */
[----:B------:R-:W-:Y:S01]  /*7f80*/  LOP3.LUT R98, R0, R2, RZ, 0xc0, !PT ;  /* 0x0000000200627212 */ /* 0x000fe200078ec0ff */
[----:B------:R-:W-:Y:S01]  /*7f90*/  FADD.FTZ R2, R214, R213 ;  /* 0x000000d5d6027221 */ /* 0x000fe20000010000 */
[----:B----4-:R-:W-:Y:S01]  /*7fa0*/  F2FP.BF16.PACK_AB R0, R12, R20 ;  /* 0x000000140c00723e */ /* 0x010fe200000010ff */
[----:B------:R-:W-:Y:S01]  /*7fb0*/  HSET2.LE.AND R5, R5, R101, PT ;  /* 0x0000006505057233 */ /* 0x000fe20003803000 */
[----:B------:R-:W-:Y:S01]  /*7fc0*/  LOP3.LUT R99, R3, R4, RZ, 0xc0, !PT ;  /* 0x0000000403637212 */ /* 0x000fe200078ec0ff */
[----:B------:R-:W-:Y:S01]  /*7fd0*/  FADD.FTZ R3, R242, R238 ;  /* 0x000000eef2037221 */ /* 0x000fe20000010000 */
[----:B------:R-:W-:Y:S01]  /*7fe0*/  LOP3.LUT R97, R7, R0, RZ, 0xc0, !PT ;  /* 0x0000000007617212 */ /* 0x000fe200078ec0ff */
        /* <DEDUP_REMOVED lines=76> */
[----:B------:R-:W2:Y:S01]  /*84b0*/  LDL.64 R208, [R1+0x60] ;  /* 0x0000600001d07983 */ /* 0x000ea20000100a00 */
[----:B------:R-:W-:-:S04]  /*84c0*/  DEPBAR.LE SB0, 0x0 ;  /* 0x000080000000791a */ /* 0x000fc80000000000 */
[----:B------:R-:W3:Y:S04]  /*84d0*/  LDL R202, [R1+0x78] ;  /* 0x0000780001ca7983 */ /* 0x000ee80000100800 */
[----:B------:R-:W4:Y:S04]  /*84e0*/  LDL R200, [R1+0x7c] ;  /* 0x00007c0001c87983 */ /* 0x000f280000100800 */
[----:B------:R-:W4:Y:S01]  /*84f0*/  LDL.64 R210, [R1+0x10] ;  /* 0x0000100001d27983 */ /* 0x000f220000100a00 */
[----:B------:R-:W-:-:S03]  /*8500*/  UIADD3 UR29, UR34, -0x2, URZ ;  /* 0xfffffffe221d7890 */ /* 0x000fc6000fffe03f */
[----:B------:R-:W1:Y:S01]  /*8510*/  S2R R101, SR_TID.X ;  /* 0x0000000000657919 */ /* 0x000e620000002100 */
[----:B------:R-:W-:Y:S02]  /*8520*/  USHF.R.S32.HI UR5, URZ, 0x1f, UR29 ;  /* 0x0000001f3f057899 */ /* 0x000fe4000801141d */
[----:B------:R-:W-:Y:S02]  /*8530*/  UIMAD UR4, UR20, UR29, URZ ;  /* 0x0000001d140472a4 */ /* 0x000fe4000f8e023f */
[----:B------:R-:W-:Y:S02]  /*8540*/  UISETP.GT.AND UP0, UPT, UR29, UR19, UPT ;  /* 0x000000131d00728c */ /* 0x000fe4000bf04270 */
[----:B------:R-:W-:Y:S01]  /*8550*/  UIMAD UR4, UR5, UR21, UR4 ;  /* 0x00000015050472a4 */ /* 0x000fe2000f8e0204 */
[----:B-1----:R-:W-:-:S05]  /*8560*/  IMAD.SHL.U32 R101, R101, 0x2, RZ ;  /* 0x0000000265657824 */ /* 0x002fca00078e00ff */
[----:B------:R-:W-:Y:S01]  /*8570*/  LOP3.LUT R101, R101, 0x6, RZ, 0xc0, !PT ;  /* 0x0000000665657812 */ /* 0x000fe200078ec0ff */
[----:B------:R-:W-:Y:S01]  /*8580*/  BAR.SYNC.DEFER_BLOCKING 0x0 ;  /* 0x0000000000007b1d */ /* 0x000fe20000010000 */
[----:B--2---:R-:W-:Y:S02]  /*8590*/  ISETP.GE.AND P4, PT, R208, c[0x0][0x220], PT ;  /* 0x00008800d0007a0c */ /* 0x004fe40003f86270 */
[----:B---3--:R-:W-:Y:S01]  /*85a0*/  ISETP.GE.AND P3, PT, R202, c[0x0][0x220], PT ;  /* 0x00008800ca007a0c */ /* 0x008fe20003f66270 */
[----:B------:R-:W-:Y:S01]  /*85b0*/  IMAD.U32 R202, RZ, RZ, UR21 ;  /* 0x00000015ffca7e24 */ /* 0x000fe2000f8e00ff */
[----:B----4-:R-:W-:-:S03]  /*85c0*/  ISETP.GE.AND P2, PT, R200, c[0x0][0x220], PT ;  /* 0x00008800c8007a0c */ /* 0x010fc60003f46270 */
[----:B------:R-:W-:-:S06]  /*85d0*/  IMAD.WIDE.U32 R2, R202, UR29, R210 ;  /* 0x0000001dca027c25 */ /* 0x000fcc000f8e00d2 */
[----:B------:R-:W-:Y:S01]  /*85e0*/  @P4 STS [R222+0x9000], RZ ;  /* 0x009000ffde004388 */ /* 0x000fe20000000800 */
[----:B------:R-:W-:-:S03]  /*85f0*/  @!P4 LEA R12, P6, R2, c[0x0][0x170], 0x1 ;  /* 0x00005c00020cca11 */ /* 0x000fc600078c08ff */
[----:B------:R-:W-:Y:S01]  /*8600*/  @P4 STS [R222+0x9004], RZ ;  /* 0x009004ffde004388 */ /* 0x000fe20000000800 */
[----:B------:R-:W-:Y:S02]  /*8610*/  IADD3 R3, R3, UR4, RZ ;  /* 0x0000000403037c10 */ /* 0x000fe4000fffe0ff */
[C---:B------:R-:W-:Y:S01]  /*8620*/  @!P3 LEA R10, P1, R2.reuse, c[0x0][0x170], 0x1 ;  /* 0x00005c00020aba11 */ /* 0x040fe200078208ff */
[----:B------:R-:W-:Y:S01]  /*8630*/  @P4 STS.64 [R222+0x9008], RZ ;  /* 0x009008ffde004388 */ /* 0x000fe20000000a00 */
[C---:B------:R-:W-:Y:S02]  /*8640*/  @!P2 LEA R8, P0, R2.reuse, c[0x0][0x170], 0x1 ;  /* 0x00005c000208aa11 */ /* 0x040fe400078008ff */
[C---:B------:R-:W-:Y:S02]  /*8650*/  IADD3 R0, P5, R2.reuse, UR25, RZ ;  /* 0x0000001902007c10 */ /* 0x040fe4000ffbe0ff */
[C-C-:B------:R-:W-:Y:S02]  /*8660*/  @!P4 LEA.HI.X R13, R2.reuse, c[0x0][0x174], R3.reuse, 0x1, P6 ;  /* 0x00005d00020dca11 */ /* 0x140fe400030f0c03 */
        /* <DEDUP_REMOVED lines=8> */
[----:B------:R-:W-:Y:S01]  /*86f0*/  @P3 STS.128 [R222+0xa000], RZ ;  /* 0x00a000ffde003388 */ /* 0x000fe20000000c00 */
[C---:B------:R-:W-:Y:S02]  /*8700*/  @!P3 LEA R4, P5, R0.reuse, c[0x0][0x170], 0x1 ;  /* 0x00005c000004ba11 */ /* 0x040fe400078a08ff */
[C---:B------:R-:W-:Y:S01]  /*8710*/  @!P2 LEA R2, P1, R0.reuse, c[0x0][0x170], 0x1 ;  /* 0x00005c000002aa11 */ /* 0x040fe200078208ff */
[----:B------:R-:W-:Y:S01]  /*8720*/  @!PT LDS RZ, [RZ] ;  /* 0x00000000fffff984 */ /* 0x000fe20000000800 */
[----:B------:R-:W-:Y:S01]  /*8730*/  @!PT LDS RZ, [RZ] ;  /* 0x00000000fffff984 */ /* 0x000fe20000000800 */
[----:B------:R-:W-:Y:S01]  /*8740*/  @!PT LDS RZ, [RZ] ;  /* 0x00000000fffff984 */ /* 0x000fe20000000800 */
[----:B------:R2:W-:Y:S01]  /*8750*/  @!P3 LDGSTS.E.BYPASS.LTC128B.128 [R222+0xa000], [R10.64+0x40] ;  /* 0x0a0000400adebfae */ /* 0x0005e2000b901d5e */
[----:B------:R-:W-:-:S02]  /*8760*/  @!P4 LEA.HI.X R7, R0, c[0x0][0x174], R3, 0x1, P0 ;  /* 0x00005d000007ca11 */ /* 0x000fc400000f0c03 */
[C-C-:B------:R-:W-:Y:S01]  /*8770*/  @!P3 LEA.HI.X R5, R0.reuse, c[0x0][0x174], R3.reuse, 0x1, P5 ;  /* 0x00005d000005ba11 */ /* 0x140fe200028f0c03 */
[----:B------:R-:W-:Y:S01]  /*8780*/  @P2 STS.128 [R222+0xb000], RZ ;  /* 0x00b000ffde002388 */ /* 0x000fe20000000c00 */
[----:B------:R-:W-:Y:S01]  /*8790*/  @!P2 LEA.HI.X R3, R0, c[0x0][0x174], R3, 0x1, P1 ;  /* 0x00005d000003aa11 */ /* 0x000fe200008f0c03 */
[----:B------:R-:W-:Y:S02]  /*87a0*/  IMAD.U32 R0, RZ, RZ, UR29 ;  /* 0x0000001dff007e24 */ /* 0x000fe4000f8e00ff */
[----:B------:R-:W-:Y:S01]  /*87b0*/  @!PT LDS RZ, [RZ] ;  /* 0x00000000fffff984 */ /* 0x000fe20000000800 */
[----:B------:R-:W-:Y:S01]  /*87c0*/  @!PT LDS RZ, [RZ] ;  /* 0x00000000fffff984 */ /* 0x000fe20000000800 */
[----:B------:R-:W-:Y:S01]  /*87d0*/  @!PT LDS RZ, [RZ] ;  /* 0x00000000fffff984 */ /* 0x000fe20000000800 */
[----:B------:R2:W-:Y:S02]  /*87e0*/  @!P2 LDGSTS.E.BYPASS.LTC128B.128 [R222+0xb000], [R8.64+0x80] ;  /* 0x0b00008008deafae */ /* 0x0005e4000b901d5e */
[----:B------:R-:W-:Y:S02]  /*87f0*/  IMAD R0, R0, 0x40, R101 ;  /* 0x0000004000007824 */ /* 0x000fe400078e0265 */
[----:B------:R-:W-:Y:S03]  /*8800*/  @P4 STS.128 [R222+0x9800], RZ ;  /* 0x009800ffde004388 */ /* 0x000fe60000000c00 */
[C---:B------:R-:W-:Y:S01]  /*8810*/  ISETP.GE.AND P0, PT, R0.reuse, R227, PT ;  /* 0x000000e30000720c */ /* 0x040fe20003f06270 */
[----:B------:R-:W-:Y:S01]  /*8820*/  @!PT LDS RZ, [RZ] ;  /* 0x00000000fffff984 */ /* 0x000fe20000000800 */
[----:B------:R-:W-:Y:S01]  /*8830*/  @!PT LDS RZ, [RZ] ;  /* 0x00000000fffff984 */ /* 0x000fe20000000800 */
[----:B------:R-:W-:Y:S01]  /*8840*/  @!PT LDS RZ, [RZ] ;  /* 0x00000000fffff984 */ /* 0x000fe20000000800 */
[----:B------:R3:W-:Y:S01]  /*8850*/  @!P4 LDGSTS.E.BYPASS.LTC128B.128 [R222+0x9800], [R6.64] ;  /* 0x0980000006decfae */ /* 0x0007e2000b901d5e */
[----:B------:R-:W-:-:S02]  /*8860*/  ISETP.GE.AND P1, PT, R0, R228, PT ;  /* 0x000000e40000720c */ /* 0x000fc40003f26270 */
[C---:B------:R-:W-:Y:S01]  /*8870*/  ISETP.LT.OR P0, PT, R0.reuse, R223, P0 ;  /* 0x000000df0000720c */ /* 0x040fe20000701670 */
[----:B------:R-:W-:Y:S01]  /*8880*/  @P3 STS.128 [R222+0xa800], RZ ;  /* 0x00a800ffde003388 */ /* 0x000fe20000000c00 */
[C---:B------:R-:W-:Y:S02]  /*8890*/  ISETP.LT.OR P1, PT, R0.reuse, R224, P1 ;  /* 0x000000e00000720c */ /* 0x040fe40000f21670 */
[C---:B------:R-:W-:Y:S01]  /*88a0*/  ISETP.GE.AND P6, PT, R0.reuse, R230, PT ;  /* 0x000000e60000720c */ /* 0x040fe20003fc6270 */
[----:B------:R-:W-:Y:S01]  /*88b0*/  @!PT LDS RZ, [RZ] ;  /* 0x00000000fffff984 */ /* 0x000fe20000000800 */
[----:B------:R-:W-:Y:S01]  /*88c0*/  @!PT LDS RZ, [RZ] ;  /* 0x00000000fffff984 */ /* 0x000fe20000000800 */
[----:B------:R-:W-:Y:S01]  /*88d0*/  @!PT LDS RZ, [RZ] ;  /* 0x00000000fffff984 */ /* 0x000fe20000000800 */
[----:B------:R3:W-:Y:S03]  /*88e0*/  @!P3 LDGSTS.E.BYPASS.LTC128B.128 [R222+0xa800], [R4.64+0x40] ;  /* 0x0a80004004debfae */ /* 0x0007e6000b901d5e */
[C---:B------:R-:W-:Y:S01]  /*88f0*/  ISETP.LT.OR P6, PT, R0.reuse, R226, P6 ;  /* 0x000000e20000720c */ /* 0x040fe200037c1670 */
[----:B------:R-:W-:Y:S04]  /*8900*/  @P2 STS.128 [R222+0xb800], RZ ;  /* 0x00b800ffde002388 */ /* 0x000fe80000000c00 */
[----:B------:R-:W-:Y:S01]  /*8910*/  @!PT LDS RZ, [RZ] ;  /* 0x00000000fffff984 */ /* 0x000fe20000000800 */
[----:B------:R-:W-:Y:S01]  /*8920*/  @!PT LDS RZ, [RZ] ;  /* 0x00000000fffff984 */ /* 0x000fe20000000800 */
[----:B------:R-:W-:Y:S01]  /*8930*/  @!PT LDS RZ, [RZ] ;  /* 0x00000000fffff984 */ /* 0x000fe20000000800 */
[----:B------:R4:W-:Y:S04]  /*8940*/  @!P2 LDGSTS.E.BYPASS.LTC128B.128 [R222+0xb800], [R2.64+0x80] ;  /* 0x0b80008002deafae */ /* 0x0009e8000b901d5e */
[----:B-1----:R-:W-:Y:S04]  /*8950*/  LDSM.16.M88.4 R12, [R220] ;  /* 0x00000000dc0c783b */ /* 0x002fe80000000200 */
[----:B-----5:R-:W1:Y:S04]  /*8960*/  LDSM.16.M88.4 R32, [R217+0x6000] ;  /* 0x00600000d920783b */ /* 0x020e680000000200 */
[----:B------:R-:W1:Y:S04]  /*8970*/  LDSM.16.M88.4 R28, [R217+0x6400] ;  /* 0x00640000d91c783b */ /* 0x000e680000000200 */
[----:B------:R-:W1:Y:S04]  /*8980*/  LDSM.16.M88.4 R24, [R217+0x6800] ;  /* 0x00680000d918783b */ /* 0x000e680000000200 */
[----:B------:R-:W1:Y:S04]  /*8990*/  LDSM.16.M88.4 R20, [R217+0x6c00] ;  /* 0x006c0000d914783b */ /* 0x000e680000000200 */
[----:B--2---:R-:W2:Y:S01]  /*89a0*/  LDSM.16.M88.4 R8, [R220+0x1000] ;  /* 0x00100000dc08783b */ /* 0x004ea20000000200 */
[----:B----4-:R-:W-:-:S03]  /*89b0*/  IADD3 R2, R0, 0x1, RZ ;  /* 0x0000000100027810 */ /* 0x010fc60007ffe0ff */
[----:B---3--:R-:W-:Y:S01]  /*89c0*/  LDSM.16.M88.4 R4, [R221] ;  /* 0x00000000dd04783b */ /* 0x008fe20000000200 */
[----:B------:R-:W-:Y:S02]  /*89d0*/  IADD3 R3, R0, 0x8, RZ ;  /* 0x0000000800037810 */ /* 0x000fe40007ffe0ff */
[C---:B------:R-:W-:Y:S01]  /*89e0*/  ISETP.GE.AND P5, PT, R2.reuse, R228, PT ;  /* 0x000000e40200720c */ /* 0x040fe20003fa6270 */
[----:B------:R-:W3:Y:S03]  /*89f0*/  LDSM.16.M88.4 R36, [R219+0x6000] ;  /* 0x00600000db24783b */ /* 0x000ee60000000200 */
[----:B------:R-:W-:Y:S01]  /*8a00*/  ISETP.LT.OR P5, PT, R2, R224, P5 ;  /* 0x000000e00200720c */ /* 0x000fe20002fa1670 */
[----:B------:R-:W4:Y:S04]  /*8a10*/  LDSM.16.M88.4 R40, [R219+0x6400] ;  /* 0x00640000db28783b */ /* 0x000f280000000200 */
[----:B------:R-:W2:Y:S04]  /*8a20*/  LDSM.16.M88.4 R48, [R219+0x6800] ;  /* 0x00680000db30783b */ /* 0x000ea80000000200 */
[----:B------:R-:W2:Y:S01]  /*8a30*/  LDSM.16.M88.4 R44, [R219+0x6c00] ;  /* 0x006c0000db2c783b */ /* 0x000ea20000000200 */
[C---:B-1----:R-:W-:Y:S03]  /*8a40*/  HMMA.16816.F32.BF16 R64, R12.reuse, R32, RZ ;  /* 0x000000200c40723c */ /* 0x042fe600000418ff */
[----:B------:R-:W1:Y:S04]  /*8a50*/  LDSM.16.M88.4 R16, [R221+0x1000] ;  /* 0x00100000dd10783b */ /* 0x000e680000000200 */
[----:B------:R-:W0:Y:S01]  /*8a60*/  LDGDEPBAR ;  /* 0x00000000000079af */ /* 0x000e220000000000 */
[C---:B------:R-:W-:Y:S08]  /*8a70*/  HMMA.16816.F32.BF16 R60, R12.reuse, R28, RZ ;  /* 0x0000001c0c3c723c */ /* 0x040ff000000418ff */
[C---:B------:R-:W-:Y:S08]  /*8a80*/  HMMA.16816.F32.BF16 R56, R12.reuse, R24, RZ ;  /* 0x000000180c38723c */ /* 0x040ff000000418ff */
[C---:B------:R-:W-:Y:S08]  /*8a90*/  HMMA.16816.F32.BF16 R52, R12.reuse, R20, RZ ;  /* 0x000000140c34723c */ /* 0x040ff000000418ff */
[C---:B------:R-:W-:Y:S08]  /*8aa0*/  HMMA.16816.F32.BF16 R108, R12.reuse, R34, RZ ;  /* 0x000000220c6c723c */ /* 0x040ff000000418ff */
[C---:B------:R-:W-:Y:S08]  /*8ab0*/  HMMA.16816.F32.BF16 R180, R12.reuse, R30, RZ ;  /* 0x0000001e0cb4723c */ /* 0x040ff000000418ff */
[C---:B------:R-:W-:Y:S08]  /*8ac0*/  HMMA.16816.F32.BF16 R188, R12.reuse, R26, RZ ;  /* 0x0000001a0cbc723c */ /* 0x040ff000000418ff */
[----:B------:R-:W-:Y:S08]  /*8ad0*/  HMMA.16816.F32.BF16 R12, R12, R22, RZ ;  /* 0x000000160c0c723c */ /* 0x000ff000000418ff */
[C---:B--2---:R-:W-:Y:S08]  /*8ae0*/  HMMA.16816.F32.BF16 R192, R8.reuse, R32, RZ ;  /* 0x0000002008c0723c */ /* 0x044ff000000418ff */
[----:B------:R-:W-:Y:S08]  /*8af0*/  HMMA.16816.F32.BF16 R240, R8, R34, RZ ;  /* 0x0000002208f0723c */ /* 0x000ff000000418ff */
[C---:B---3--:R-:W-:Y:S08]  /*8b00*/  HMMA.16816.F32.BF16 R196, R4.reuse, R36, R64 ;  /* 0x0000002404c4723c */ /* 0x048ff00000041840 */
[C---:B----4-:R-:W-:Y:S08]  /*8b10*/  HMMA.16816.F32.BF16 R184, R4.reuse, R40, R60 ;  /* 0x0000002804b8723c */ /* 0x050ff0000004183c */
[----:B------:R-:W-:Y:S08]  /*8b20*/  HMMA.16816.F32.BF16 R176, R4, R48, R56 ;  /* 0x0000003004b0723c */ /* 0x000ff00000041838 */
        /* <DEDUP_REMOVED lines=8> */
[----:B------:R-:W-:Y:S04]  /*8bb0*/  LDSM.16.M88.4 R8, [R217+0x7000] ;  /* 0x00700000d908783b */ /* 0x000fe80000000200 */
[----:B------:R-:W-:Y:S03]  /*8bc0*/  LDSM.16.M88.4 R20, [R217+0x7c00] ;  /* 0x007c0000d914783b */ /* 0x000fe60000000200 */
[C---:B------:R-:W-:Y:S08]  /*8bd0*/  HMMA.16816.F32.BF16 R52, R4.reuse, R44, R52 ;  /* 0x0000002c0434723c */ /* 0x040ff00000041834 */
[C---:B------:R-:W-:Y:S08]  /*8be0*/  HMMA.16816.F32.BF16 R64, R4.reuse, R38, R108 ;  /* 0x000000260440723c */ /* 0x040ff0000004186c */
[C---:B------:R-:W-:Y:S08]  /*8bf0*/  HMMA.16816.F32.BF16 R60, R4.reuse, R42, R180 ;  /* 0x0000002a043c723c */ /* 0x040ff000000418b4 */
[C---:B------:R-:W-:Y:S08]  /*8c00*/  HMMA.16816.F32.BF16 R56, R4.reuse, R50, R188 ;  /* 0x000000320438723c */ /* 0x040ff000000418bc */
[----:B------:R-:W-:Y:S01]  /*8c10*/  HMMA.16816.F32.BF16 R32, R4, R46, R12 ;  /* 0x0000002e0420723c */ /* 0x000fe2000004180c */
[----:B------:R-:W2:Y:S04]  /*8c20*/  LDSM.16.M88.4 R4, [R220+0x2000] ;  /* 0x00200000dc04783b */ /* 0x000ea80000000200 */
[----:B------:R-:W3:Y:S03]  /*8c30*/  LDSM.16.M88.4 R12, [R220+0x3000] ;  /* 0x00300000dc0c783b */ /* 0x000ee60000000200 */
[C---:B-1----:R-:W-:Y:S08]  /*8c40*/  HMMA.16816.F32.BF16 R192, R16.reuse, R36, R192 ;  /* 0x0000002410c0723c */ /* 0x042ff000000418c0 */
[C---:B------:R-:W-:Y:S08]  /*8c50*/  HMMA.16816.F32.BF16 R36, R16.reuse, R38, R240 ;  /* 0x000000261024723c */ /* 0x040ff000000418f0 */
[C---:B------:R-:W-:Y:S08]  /*8c60*/  HMMA.16816.F32.BF16 R244, R16.reuse, R48, R208 ;  /* 0x0000003010f4723c */ /* 0x040ff000000418d0 */
[C---:B------:R-:W-:Y:S08]  /*8c70*/  HMMA.16816.F32.BF16 R212, R16.reuse, R40, R212 ;  /* 0x0000002810d4723c */ /* 0x040ff000000418d4 */
[----:B------:R-:W-:Y:S08]  /*8c80*/  HMMA.16816.F32.BF16 R204, R16, R44, R204 ;  /* 0x0000002c10cc723c */ /* 0x000ff000000418cc */
[C---:B--2---:R-:W-:Y:S08]  /*8c90*/  HMMA.16816.F32.BF16 R180, R4.reuse, R24, R176 ;  /* 0x0000001804b4723c */ /* 0x044ff000000418b0 */
[----:B------:R-:W-:Y:S08]  /*8ca0*/  HMMA.16816.F32.BF16 R108, R4, R10, R64 ;  /* 0x0000000a046c723c */ /* 0x000ff00000041840 */
[C---:B------:R-:W-:Y:S01]  /*8cb0*/  HMMA.16816.F32.BF16 R208, R16.reuse, R42, R236 ;  /* 0x0000002a10d0723c */ /* 0x040fe200000418ec */
[----:B------:R-:W-:Y:S07]  /*8cc0*/  LDSM.16.M88.4 R40, [R219+0x7400] ;  /* 0x00740000db28783b */ /* 0x000fee0000000200 */
[C---:B------:R-:W-:Y:S01]  /*8cd0*/  HMMA.16816.F32.BF16 R188, R16.reuse, R50, R232 ;  /* 0x0000003210bc723c */ /* 0x040fe200000418e8 */
[----:B------:R-:W-:Y:S07]  /*8ce0*/  LDSM.16.M88.4 R48, [R219+0x7800] ;  /* 0x00780000db30783b */ /* 0x000fee0000000200 */
[----:B------:R-:W-:Y:S01]  /*8cf0*/  HMMA.16816.F32.BF16 R200, R16, R46, R200 ;  /* 0x0000002e10c8723c */ /* 0x000fe200000418c8 */
[----:B------:R-:W-:Y:S04]  /*8d00*/  LDSM.16.M88.4 R44, [R219+0x7c00] ;  /* 0x007c0000db2c783b */ /* 0x000fe80000000200 */
[----:B------:R-:W-:Y:S03]  /*8d10*/  LDSM.16.M88.4 R16, [R219+0x7000] ;  /* 0x00700000db10783b */ /* 0x000fe60000000200 */
[C---:B------:R-:W-:Y:S08]  /*8d20*/  HMMA.16816.F32.BF16 R196, R4.reuse, R8, R196 ;  /* 0x0000000804c4723c */ /* 0x040ff000000418c4 */
[C---:B------:R-:W-:Y:S08]  /*8d30*/  HMMA.16816.F32.BF16 R184, R4.reuse, R28, R184 ;  /* 0x0000001c04b8723c */ /* 0x040ff000000418b8 */
[C---:B------:R-:W-:Y:S08]  /*8d40*/  HMMA.16816.F32.BF16 R176, R4.reuse, R20, R52 ;  /* 0x0000001404b0723c */ /* 0x040ff00000041834 */
[C---:B------:R-:W-:Y:S08]  /*8d50*/  HMMA.16816.F32.BF16 R64, R4.reuse, R30, R60 ;  /* 0x0000001e0440723c */ /* 0x040ff0000004183c */
[C---:B------:R-:W-:Y:S08]  /*8d60*/  HMMA.16816.F32.BF16 R56, R4.reuse, R26, R56 ;  /* 0x0000001a0438723c */ /* 0x040ff00000041838 */
[----:B------:R-:W-:Y:S01]  /*8d70*/  HMMA.16816.F32.BF16 R32, R4, R22, R32 ;  /* 0x000000160420723c */ /* 0x000fe20000041820 */
[----:B------:R-:W1:Y:S07]  /*8d80*/  LDSM.16.M88.4 R4, [R221+0x2000] ;  /* 0x00200000dd04783b */ /* 0x000e6e0000000200 */
[C---:B---3--:R-:W-:Y:S08]  /*8d90*/  HMMA.16816.F32.BF16 R52, R12.reuse, R8, R192 ;  /* 0x000000080c34723c */ /* 0x048ff000000418c0 */
[C---:B------:R-:W-:Y:S01]  /*8da0*/  HMMA.16816.F32.BF16 R36, R12.reuse, R10, R36 ;  /* 0x0000000a0c24723c */ /* 0x040fe20000041824 */
[----:B------:R-:W2:Y:S07]  /*8db0*/  LDSM.16.M88.4 R8, [R221+0x3000] ;  /* 0x00300000dd08783b */ /* 0x000eae0000000200 */
[C---:B------:R-:W-:Y:S08]  /*8dc0*/  HMMA.16816.F32.BF16 R60, R12.reuse, R28, R212 ;  /* 0x0000001c0c3c723c */ /* 0x040ff000000418d4 */
[C---:B------:R-:W-:Y:S08]  /*8dd0*/  HMMA.16816.F32.BF16 R208, R12.reuse, R30, R208 ;  /* 0x0000001e0cd0723c */ /* 0x040ff000000418d0 */
[C---:B------:R-:W-:Y:S08]  /*8de0*/  HMMA.16816.F32.BF16 R232, R12.reuse, R24, R244 ;  /* 0x000000180ce8723c */ /* 0x040ff000000418f4 */
[C---:B------:R-:W-:Y:S01]  /*8df0*/  HMMA.16816.F32.BF16 R28, R12.reuse, R26, R188 ;  /* 0x0000001a0c1c723c */ /* 0x040fe200000418bc */
[----:B------:R-:W-:Y:S07]  /*8e00*/  LDSM.16.M88.4 R24, [R217+0x8400] ;  /* 0x00840000d918783b */ /* 0x000fee0000000200 */
[----:B------:R-:W-:Y:S08]  /*8e10*/  HMMA.16816.F32.BF16 R212, R12, R20, R204 ;  /* 0x000000140cd4723c */ /* 0x000ff000000418cc */
[C---:B-1----:R-:W-:Y:S08]  /*8e20*/  HMMA.16816.F32.BF16 R240, R4.reuse, R40, R184 ;  /* 0x0000002804f0723c */ /* 0x042ff000000418b8 */
[C---:B------:R-:W-:Y:S08]  /*8e30*/  HMMA.16816.F32.BF16 R204, R4.reuse, R48, R180 ;  /* 0x0000003004cc723c */ /* 0x040ff000000418b4 */
[----:B------:R-:W-:Y:S08]  /*8e40*/  HMMA.16816.F32.BF16 R188, R4, R44, R176 ;  /* 0x0000002c04bc723c */ /* 0x000ff000000418b0 */
[----:B------:R-:W-:Y:S01]  /*8e50*/  HMMA.16816.F32.BF16 R200, R12, R22, R200 ;  /* 0x000000160cc8723c */ /* 0x000fe200000418c8 */
[----:B------:R-:W-:Y:S04]  /*8e60*/  LDSM.16.M88.4 R20, [R217+0x8800] ;  /* 0x00880000d914783b */ /* 0x000fe80000000200 */
[----:B------:R-:W-:Y:S03]  /*8e70*/  LDSM.16.M88.4 R12, [R221+0x4000] ;  /* 0x00400000dd0c783b */ /* 0x000fe60000000200 */
[C---:B------:R-:W-:Y:S08]  /*8e80*/  HMMA.16816.F32.BF16 R196, R4.reuse, R16, R196 ;  /* 0x0000001004c4723c */ /* 0x040ff000000418c4 */
[C---:B------:R-:W-:Y:S08]  /*8e90*/  HMMA.16816.F32.BF16 R244, R4.reuse, R18, R108 ;  /* 0x0000001204f4723c */ /* 0x040ff0000004186c */
[----:B------:R-:W-:Y:S01]  /*8ea0*/  HMMA.16816.F32.BF16 R184, R4, R46, R32 ;  /* 0x0000002e04b8723c */ /* 0x000fe20000041820 */
[----:B------:R-:W-:Y:S07]  /*8eb0*/  LDSM.16.M88.4 R32, [R217+0x8000] ;  /* 0x00800000d920783b */ /* 0x000fee0000000200 */
[C---:B--2---:R-:W-:Y:S08]  /*8ec0*/  HMMA.16816.F32.BF16 R180, R8.reuse, R16, R52 ;  /* 0x0000001008b4723c */ /* 0x044ff00000041834 */
[----:B------:R-:W-:Y:S01]  /*8ed0*/  HMMA.16816.F32.BF16 R176, R8, R18, R36 ;  /* 0x0000001208b0723c */ /* 0x000fe20000041824 */
[----:B------:R-:W1:Y:S04]  /*8ee0*/  LDSM.16.M88.4 R16, [R220+0x5000] ;  /* 0x00500000dc10783b */ /* 0x000e680000000200 */
[----:B------:R-:W-:Y:S03]  /*8ef0*/  LDSM.16.M88.4 R36, [R217+0x8c00] ;  /* 0x008c0000d924783b */ /* 0x000fe60000000200 */
[C---:B------:R-:W-:Y:S08]  /*8f00*/  HMMA.16816.F32.BF16 R236, R4.reuse, R42, R64 ;  /* 0x0000002a04ec723c */ /* 0x040ff00000041840 */
[----:B------:R-:W-:Y:S01]  /*8f10*/  HMMA.16816.F32.BF16 R192, R4, R50, R56 ;  /* 0x0000003204c0723c */ /* 0x000fe20000041838 */
[----:B------:R-:W2:Y:S07]  /*8f20*/  LDSM.16.M88.4 R4, [R220+0x4000] ;  /* 0x00400000dc04783b */ /* 0x000eae0000000200 */
[C---:B------:R-:W-:Y:S08]  /*8f30*/  HMMA.16816.F32.BF16 R108, R8.reuse, R40, R60 ;  /* 0x00000028086c723c */ /* 0x040ff0000004183c */
[C---:B------:R-:W-:Y:S08]  /*8f40*/  HMMA.16816.F32.BF16 R60, R8.reuse, R48, R232 ;  /* 0x00000030083c723c */ /* 0x040ff000000418e8 */
[C---:B------:R-:W-:Y:S01]  /*8f50*/  HMMA.16816.F32.BF16 R56, R8.reuse, R50, R28 ;  /* 0x000000320838723c */ /* 0x040fe2000004181c */
[----:B------:R-:W-:Y:S07]  /*8f60*/  LDSM.16.M88.4 R28, [R219+0x8000] ;  /* 0x00800000db1c783b */ /* 0x000fee0000000200 */
[C---:B------:R-:W-:Y:S08]  /*8f70*/  HMMA.16816.F32.BF16 R48, R8.reuse, R44, R212 ;  /* 0x0000002c0830723c */ /* 0x040ff000000418d4 */
[C---:B------:R-:W-:Y:S08]  /*8f80*/  HMMA.16816.F32.BF16 R64, R8.reuse, R42, R208 ;  /* 0x0000002a0840723c */ /* 0x040ff000000418d0 */
[----:B------:R-:W-:Y:S01]  /*8f90*/  HMMA.16816.F32.BF16 R212, R8, R46, R200 ;  /* 0x0000002e08d4723c */ /* 0x000fe200000418c8 */
[----:B------:R-:W3:Y:S07]  /*8fa0*/  LDSM.16.M88.4 R8, [R221+0x5000] ;  /* 0x00500000dd08783b */ /* 0x000eee0000000200 */
[-C--:B-1----:R-:W-:Y:S08]  /*8fb0*/  HMMA.16816.F32.BF16 R40, R16, R32.reuse, R180 ;  /* 0x000000201028723c */ /* 0x082ff000000418b4 */
[C---:B--2---:R-:W-:Y:S08]  /*8fc0*/  HMMA.16816.F32.BF16 R52, R4.reuse, R32, R196 ;  /* 0x000000200434723c */ /* 0x044ff000000418c4 */
[C---:B------:R-:W-:Y:S08]  /*8fd0*/  HMMA.16816.F32.BF16 R196, R4.reuse, R34, R244 ;  /* 0x0000002204c4723c */ /* 0x040ff000000418f4 */
[C---:B------:R-:W-:Y:S08]  /*8fe0*/  HMMA.16816.F32.BF16 R200, R4.reuse, R24, R240 ;  /* 0x0000001804c8723c */ /* 0x040ff000000418f0 */
        /* <DEDUP_REMOVED lines=8> */
[----:B------:R-:W-:Y:S08]  /*9070*/  HMMA.16816.F32.BF16 R56, R16, R22, R56 ;  /* 0x000000161038723c */ /* 0x000ff00000041838 */
[----:B---3--:R-:W-:Y:S08]  /*9080*/  HMMA.16816.F32.BF16 R20, R8, R28, R40 ;  /* 0x0000001c0814723c */ /* 0x008ff00000041828 */
[----:B------:R-:W-:Y:S08]  /*9090*/  HMMA.16816.F32.BF16 R108, R16, R24, R108 ;  /* 0x00000018106c723c */ /* 0x000ff0000004186c */
[----:B------:R-:W-:Y:S08]  /*90a0*/  HMMA.16816.F32.BF16 R32, R12, R28, R52 ;  /* 0x0000001c0c20723c */ /* 0x000ff00000041834 */
[----:B------:R-:W-:Y:S01]  /*90b0*/  HMMA.16816.F32.BF16 R44, R8, R30, R44 ;  /* 0x0000001e082c723c */ /* 0x000fe2000004182c */
[----:B------:R-:W-:-:S02]  /*90c0*/  FSEL R181, R22, -INF , !P0 ;  /* 0xff80000016b57808 */ /* 0x000fc40004000000 */
[----:B------:R-:W-:Y:S02]  /*90d0*/  ISETP.GE.AND P0, PT, R2, R227, PT ;  /* 0x000000e30200720c */ /* 0x000fe40003f06270 */
[----:B------:R-:W-:Y:S02]  /*90e0*/  FSEL R107, R20, -INF , !P1 ;  /* 0xff800000146b7808 */ /* 0x000fe40004800000 */
[C---:B------:R-:W-:Y:S01]  /*90f0*/  ISETP.GE.AND P1, PT, R2.reuse, R229, PT ;  /* 0x000000e50200720c */ /* 0x040fe20003f26270 */
[----:B------:R-:W-:Y:S01]  /*9100*/  HMMA.16816.F32.BF16 R28, R12, R30, R196 ;  /* 0x0000001e0c1c723c */ /* 0x000fe200000418c4 */
[C---:B------:R-:W-:Y:S02]  /*9110*/  ISETP.LT.OR P0, PT, R2.reuse, R223, P0 ;  /* 0x000000df0200720c */ /* 0x040fe40000701670 */
[----:B------:R-:W-:Y:S02]  /*9120*/  ISETP.LT.OR P1, PT, R2, R225, P1 ;  /* 0x000000e10200720c */ /* 0x000fe40000f21670 */
[----:B------:R-:W-:-:S02]  /*9130*/  FSEL R180, R21, -INF , !P5 ;  /* 0xff80000015b47808 */ /* 0x000fc40006800000 */
[----:B------:R-:W-:Y:S01]  /*9140*/  ISETP.GE.AND P5, PT, R0, R229, PT ;  /* 0x000000e50000720c */ /* 0x000fe20003fa6270 */
[----:B------:R-:W-:Y:S01]  /*9150*/  HMMA.16816.F32.BF16 R64, R16, R26, R64 ;  /* 0x0000001a1040723c */ /* 0x000fe20000041840 */
[----:B------:R-:W-:Y:S02]  /*9160*/  FSEL R101, R35, -INF , !P1 ;  /* 0xff80000023657808 */ /* 0x000fe40004800000 */
[----:B------:R-:W-:Y:S02]  /*9170*/  FSEL R100, R32, -INF , !P6 ;  /* 0xff80000020647808 */ /* 0x000fe40007000000 */
[----:B------:R-:W-:Y:S02]  /*9180*/  ISETP.GE.AND P6, PT, R2, R230, PT ;  /* 0x000000e60200720c */ /* 0x000fe40003fc6270 */
[----:B------:R-:W-:Y:S01]  /*9190*/  ISETP.LT.OR P5, PT, R0, R225, P5 ;  /* 0x000000e10000720c */ /* 0x000fe20002fa1670 */
[----:B-1----:R-:W-:Y:S01]  /*91a0*/  HMMA.16816.F32.BF16 R24, R8, R4, R108 ;  /* 0x000000040818723c */ /* 0x002fe2000004186c */
[----:B------:R-:W-:-:S02]  /*91b0*/  ISETP.LT.OR P6, PT, R2, R226, P6 ;  /* 0x000000e20200720c */ /* 0x000fc400037c1670 */
[----:B------:R-:W-:Y:S02]  /*91c0*/  IADD3 R2, R0, 0x9, RZ ;  /* 0x0000000900027810 */ /* 0x000fe40007ffe0ff */
[----:B------:R-:W-:Y:S02]  /*91d0*/  FSEL R55, R34, -INF , !P5 ;  /* 0xff80000022377808 */ /* 0x000fe40006800000 */
[----:B------:R-:W-:Y:S01]  /*91e0*/  FSEL R109, R23, -INF , !P0 ;  /* 0xff800000176d7808 */ /* 0x000fe20004000000 */
[----:B------:R-:W-:Y:S01]  /*91f0*/  HMMA.16816.F32.BF16 R40, R12, R4, R200 ;  /* 0x000000040c28723c */ /* 0x000fe200000418c8 */
[C---:B------:R-:W-:Y:S01]  /*9200*/  ISETP.GE.AND P0, PT, R3.reuse, R230, PT ;  /* 0x000000e60300720c */ /* 0x040fe20003f06270 */
[----:B------:R-:W1:Y:S01]  /*9210*/  LDSM.16.M88.4 R20, [R219+0x8800] ;  /* 0x00880000db14783b */ /* 0x000e620000000200 */
[C---:B------:R-:W-:Y:S02]  /*9220*/  ISETP.GE.AND P5, PT, R3.reuse, R229, PT ;  /* 0x000000e50300720c */ /* 0x040fe40003fa6270 */
[----:B------:R-:W-:-:S02]  /*9230*/  ISETP.LT.OR P1, PT, R3, R226, P0 ;  /* 0x000000e20300720c */ /* 0x000fc40000721670 */
[C---:B------:R-:W-:Y:S01]  /*9240*/  ISETP.GE.AND P0, PT, R3.reuse, R227, PT ;  /* 0x000000e30300720c */ /* 0x040fe20003f06270 */
[----:B------:R-:W-:Y:S01]  /*9250*/  HMMA.16816.F32.BF16 R176, R16, R36, R48 ;  /* 0x0000002410b0723c */ /* 0x000fe20000041830 */
[----:B------:R-:W-:Y:S02]  /*9260*/  FSEL R54, R28, -INF , !P1 ;  /* 0xff8000001c367808 */ /* 0x000fe40004800000 */
[----:B------:R-:W-:Y:S02]  /*9270*/  ISETP.LT.OR P0, PT, R3, R223, P0 ;  /* 0x000000df0300720c */ /* 0x000fe40000701670 */
[----:B------:R-:W-:Y:S02]  /*9280*/  ISETP.GE.AND P1, PT, R2, R228, PT ;  /* 0x000000e40200720c */ /* 0x000fe40003f26270 */
[----:B------:R-:W-:Y:S01]  /*9290*/  FSEL R37, R33, -INF , !P6 ;  /* 0xff80000021257808 */ /* 0x000fe20007000000 */
[----:B------:R-:W-:Y:S01]  /*92a0*/  HMMA.16816.F32.BF16 R48, R8, R6, R64 ;  /* 0x000000060830723c */ /* 0x000fe20000041840 */
[----:B------:R-:W-:-:S02]  /*92b0*/  FSEL R108, R46, -INF , !P0 ;  /* 0xff8000002e6c7808 */ /* 0x000fc40004000000 */
[C---:B------:R-:W-:Y:S02]  /*92c0*/  ISETP.GE.AND P6, PT, R3.reuse, R228, PT ;  /* 0x000000e40300720c */ /* 0x040fe40003fc6270 */
[C---:B------:R-:W-:Y:S02]  /*92d0*/  ISETP.GE.AND P0, PT, R2.reuse, R227, PT ;  /* 0x000000e30200720c */ /* 0x040fe40003f06270 */
[CC--:B------:R-:W-:Y:S01]  /*92e0*/  ISETP.LT.OR P6, PT, R3.reuse, R224.reuse, P6 ;  /* 0x000000e00300720c */ /* 0x0c0fe200037c1670 */
[----:B------:R-:W-:Y:S01]  /*92f0*/  HMMA.16816.F32.BF16 R32, R12, R6, R208 ;  /* 0x000000060c20723c */ /* 0x000fe200000418d0 */
[----:B------:R-:W-:Y:S01]  /*9300*/  ISETP.LT.OR P1, PT, R2, R224, P1 ;  /* 0x000000e00200720c */ /* 0x000fe20000f21670 */
[----:B------:R-:W2:Y:S01]  /*9310*/  LDSM.16.M88.4 R4, [R219+0x8c00] ;  /* 0x008c0000db04783b */ /* 0x000ea20000000200 */
[----:B------:R-:W-:Y:S01]  /*9320*/  ISETP.LT.OR P5, PT, R3, R225, P5 ;  /* 0x000000e10300720c */ /* 0x000fe20002fa1670 */
[----:B------:R-:W-:-:S04]  /*9330*/  DEPBAR.LE SB0, 0x0 ;  /* 0x000080000000791a */ /* 0x000fc80000000000 */
[----:B------:R-:W-:Y:S01]  /*9340*/  BAR.SYNC.DEFER_BLOCKING 0x0 ;  /* 0x0000000000007b1d */ /* 0x000fe20000010000 */
[----:B------:R-:W-:Y:S01]  /*9350*/  ISETP.LT.OR P0, PT, R2, R223, P0 ;  /* 0x000000df0200720c */ /* 0x000fe20000701670 */
[----:B------:R-:W-:Y:S01]  /*9360*/  HMMA.16816.F32.BF16 R16, R16, R38, R212 ;  /* 0x000000261010723c */ /* 0x000fe200000418d4 */
[----:B------:R-:W-:Y:S02]  /*9370*/  IADD3 R3, R0, 0x10, RZ ;  /* 0x0000001000037810 */ /* 0x000fe40007ffe0ff */
[----:B------:R-:W-:Y:S02]  /*9380*/  FSEL R106, R44, -INF , !P6 ;  /* 0xff8000002c6a7808 */ /* 0x000fe40007000000 */
[----:B------:R-:W-:Y:S02]  /*9390*/  FSEL R64, R45, -INF , !P1 ;  /* 0xff8000002d407808 */ /* 0x000fe40004800000 */
[----:B------:R-:W-:Y:S02]  /*93a0*/  FSEL R65, R47, -INF , !P0 ;  /* 0xff8000002f417808 */ /* 0x000fe40004000000 */
[C---:B------:R-:W-:Y:S01]  /*93b0*/  ISETP.GE.AND P6, PT, R2.reuse, R230, PT ;  /* 0x000000e60200720c */ /* 0x040fe20003fc6270 */
[----:B-1----:R-:W-:Y:S01]  /*93c0*/  HMMA.16816.F32.BF16 R44, R12, R20, R204 ;  /* 0x000000140c2c723c */ /* 0x002fe200000418cc */
[----:B------:R-:W-:-:S02]  /*93d0*/  ISETP.GE.AND P1, PT, R2, R229, PT ;  /* 0x000000e50200720c */ /* 0x000fc40003f26270 */
[C---:B------:R-:W-:Y:S02]  /*93e0*/  ISETP.GE.AND P0, PT, R3.reuse, R230, PT ;  /* 0x000000e60300720c */ /* 0x040fe40003f06270 */
[CC--:B------:R-:W-:Y:S02]  /*93f0*/  ISETP.LT.OR P6, PT, R2.reuse, R226.reuse, P6 ;  /* 0x000000e20200720c */ /* 0x0c0fe400037c1670 */
        /* <DEDUP_REMOVED lines=9> */
[----:B------:R-:W-:Y:S01]  /*9490*/  FSEL R198, R41, -INF , !P0 ;  /* 0xff80000029c67808 */ /* 0x000fe20004000000 */
[----:B------:R-:W-:Y:S01]  /*94a0*/  HMMA.16816.F32.BF16 R28, R8, R20, R60 ;  /* 0x00000014081c723c */ /* 0x000fe2000004183c */
[----:B------:R-:W-:-:S02]  /*94b0*/  ISETP.GE.AND P6, PT, R3, R229, PT ;  /* 0x000000e50300720c */ /* 0x000fc40003fc6270 */
[C---:B------:R-:W-:Y:S02]  /*94c0*/  ISETP.GE.AND P5, PT, R3.reuse, R228, PT ;  /* 0x000000e40300720c */ /* 0x040fe40003fa6270 */
[CC--:B------:R-:W-:Y:S02]  /*94d0*/  ISETP.GE.AND P1, PT, R3.reuse, R227.reuse, PT ;  /* 0x000000e30300720c */ /* 0x0c0fe40003f26270 */
[----:B------:R-:W-:Y:S02]  /*94e0*/  ISETP.GE.AND P0, PT, R2, R227, PT ;  /* 0x000000e30200720c */ /* 0x000fe40003f06270 */
        /* <DEDUP_REMOVED lines=15> */
[C---:B------:R-:W-:Y:S02]  /*95e0*/  ISETP.LT.OR P1, PT, R3.reuse, R226, P1 ;  /* 0x000000e20300720c */ /* 0x040fe40000f21670 */
[----:B------:R-:W-:Y:S02]  /*95f0*/  ISETP.LT.OR P0, PT, R3, R223, P0 ;  /* 0x000000df0300720c */ /* 0x000fe40000701670 */
[----:B------:R-:W-:Y:S02]  /*9600*/  IADD3 R2, R0, 0x19, RZ ;  /* 0x0000001900027810 */ /* 0x000fe40007ffe0ff */
[----:B------:R-:W-:Y:S02]  /*9610*/  FSEL R197, R43, -INF , !P6 ;  /* 0xff8000002bc57808 */ /* 0x000fe40007000000 */
[----:B------:R-:W-:Y:S01]  /*9620*/  FSEL R201, R25, -INF , !P5 ;  /* 0xff80000019c97808 */ /* 0x000fe20006800000 */
[----:B--2---:R-:W-:Y:S01]  /*9630*/  HMMA.16816.F32.BF16 R40, R12, R4, R188 ;  /* 0x000000040c28723c */ /* 0x004fe200000418bc */
[----:B------:R-:W-:-:S02]  /*9640*/  FSEL R196, R32, -INF , !P1 ;  /* 0xff80000020c47808 */ /* 0x000fc40004800000 */
[----:B------:R-:W-:Y:S02]  /*9650*/  FSEL R204, R50, -INF , !P0 ;  /* 0xff80000032cc7808 */ /* 0x000fe40004000000 */
[CC--:B------:R-:W-:Y:S02]  /*9660*/  ISETP.GE.AND P6, PT, R3.reuse, R228.reuse, PT ;  /* 0x000000e40300720c */ /* 0x0c0fe40003fc6270 */
[C---:B------:R-:W-:Y:S01]  /*9670*/  ISETP.GE.AND P5, PT, R3.reuse, R229, PT ;  /* 0x000000e50300720c */ /* 0x040fe20003fa6270 */
[----:B------:R-:W-:Y:S01]  /*9680*/  HMMA.16816.F32.BF16 R24, R8, R22, R56 ;  /* 0x000000160818723c */ /* 0x000fe20000041838 */
[C---:B------:R-:W-:Y:S02]  /*9690*/  ISETP.GE.AND P1, PT, R2.reuse, R228, PT ;  /* 0x000000e40200720c */ /* 0x040fe40003f26270 */
[----:B------:R-:W-:Y:S02]  /*96a0*/  ISETP.GE.AND P0, PT, R2, R227, PT ;  /* 0x000000e30200720c */ /* 0x000fe40003f06270 */
[----:B------:R-:W-:-:S02]  /*96b0*/  ISETP.LT.OR P6, PT, R3, R224, P6 ;  /* 0x000000e00300720c */ /* 0x000fc400037c1670 */
[C---:B------:R-:W-:Y:S01]  /*96c0*/  ISETP.LT.OR P1, PT, R2.reuse, R224, P1 ;  /* 0x000000e00200720c */ /* 0x040fe20000f21670 */
[C---:B------:R-:W-:Y:S01]  /*96d0*/  HMMA.16816.F32.BF16 R20, R12.reuse, R22, R192 ;  /* 0x000000160c14723c */ /* 0x040fe200000418c0 */
[----:B------:R-:W-:Y:S02]  /*96e0*/  ISETP.LT.OR P5, PT, R3, R225, P5 ;  /* 0x000000e10300720c */ /* 0x000fe40002fa1670 */
[----:B------:R-:W-:Y:S02]  /*96f0*/  ISETP.LT.OR P0, PT, R2, R223, P0 ;  /* 0x000000df0200720c */ /* 0x000fe40000701670 */
[----:B------:R-:W-:Y:S02]  /*9700*/  IADD3 R3, R0, 0x20, RZ ;  /* 0x0000002000037810 */ /* 0x000fe40007ffe0ff */
[----:B------:R-:W-:Y:S01]  /*9710*/  FSEL R202, R48, -INF , !P6 ;  /* 0xff80000030ca7808 */ /* 0x000fe20007000000 */
[----:B------:R-:W-:Y:S01]  /*9720*/  HMMA.16816.F32.BF16 R12, R12, R6, R184 ;  /* 0x000000060c0c723c */ /* 0x000fe200000418b8 */
[----:B------:R-:W-:-:S02]  /*9730*/  FSEL R203, R49, -INF , !P1 ;  /* 0xff80000031cb7808 */ /* 0x000fc40004800000 */
[----:B------:R-:W-:Y:S02]  /*9740*/  FSEL R195, R51, -INF , !P0 ;  /* 0xff80000033c37808 */ /* 0x000fe40004000000 */
[CC--:B------:R-:W-:Y:S02]  /*9750*/  ISETP.GE.AND P6, PT, R2.reuse, R230.reuse, PT ;  /* 0x000000e60200720c */ /* 0x0c0fe40003fc6270 */
[C---:B------:R-:W-:Y:S02]  /*9760*/  ISETP.GE.AND P1, PT, R2.reuse, R229, PT ;  /* 0x000000e50200720c */ /* 0x040fe40003f26270 */
[----:B------:R-:W-:Y:S02]  /*9770*/  ISETP.GE.AND P0, PT, R3, R230, PT ;  /* 0x000000e60300720c */ /* 0x000fe40003f06270 */
[C---:B------:R-:W-:Y:S02]  /*9780*/  ISETP.LT.OR P6, PT, R2.reuse, R226, P6 ;  /* 0x000000e20200720c */ /* 0x040fe400037c1670 */
[----:B------:R-:W-:-:S02]  /*9790*/  ISETP.LT.OR P1, PT, R2, R225, P1 ;  /* 0x000000e10200720c */ /* 0x000fc40000f21670 */
[C---:B------:R-:W-:Y:S02]  /*97a0*/  ISETP.LT.OR P0, PT, R3.reuse, R226, P0 ;  /* 0x000000e20300720c */ /* 0x040fe40000701670 */
[----:B------:R-:W-:Y:S02]  /*97b0*/  IADD3 R2, R0, 0x21, RZ ;  /* 0x0000002100027810 */ /* 0x000fe40007ffe0ff */
[----:B------:R-:W-:Y:S02]  /*97c0*/  FSEL R237, R44, -INF , !P0 ;  /* 0xff8000002ced7808 */ /* 0x000fe40004000000 */
[----:B------:R-:W-:Y:S02]  /*97d0*/  ISETP.GE.AND P0, PT, R2, R230, PT ;  /* 0x000000e60200720c */ /* 0x000fe40003f06270 */
[----:B------:R-:W-:Y:S02]  /*97e0*/  FSEL R193, R34, -INF , !P5 ;  /* 0xff80000022c17808 */ /* 0x000fe40006800000 */
[----:B------:R-:W-:-:S02]  /*97f0*/  ISETP.GE.AND P5, PT, R3, R228, PT ;  /* 0x000000e40300720c */ /* 0x000fc40003fa6270 */
[----:B------:R-:W-:Y:S02]  /*9800*/  ISETP.LT.OR P0, PT, R2, R226, P0 ;  /* 0x000000e20200720c */ /* 0x000fe40000701670 */
[----:B------:R-:W-:Y:S02]  /*9810*/  FSEL R192, R33, -INF , !P6 ;  /* 0xff80000021c07808 */ /* 0x000fe40007000000 */
[----:B------:R-:W-:Y:S02]  /*9820*/  FSEL R194, R35, -INF , !P1 ;  /* 0xff80000023c27808 */ /* 0x000fe40004800000 */
[----:B------:R-:W-:Y:S01]  /*9830*/  ISETP.LT.OR P5, PT, R3, R224, P5 ;  /* 0x000000e00300720c */ /* 0x000fe20002fa1670 */
[----:B------:R-:W-:Y:S01]  /*9840*/  HMMA.16816.F32.BF16 R32, R8, R4, R176 ;  /* 0x000000040820723c */ /* 0x000fe200000418b0 */
[----:B------:R-:W-:Y:S02]  /*9850*/  FSEL R235, R45, -INF , !P0 ;  /* 0xff8000002deb7808 */ /* 0x000fe40004000000 */
[----:B------:R-:W-:-:S02]  /*9860*/  ISETP.GE.AND P6, PT, R3, R229, PT ;  /* 0x000000e50300720c */ /* 0x000fc40003fc6270 */
[CC--:B------:R-:W-:Y:S02]  /*9870*/  ISETP.GE.AND P1, PT, R3.reuse, R227.reuse, PT ;  /* 0x000000e30300720c */ /* 0x0c0fe40003f26270 */
[----:B------:R-:W-:Y:S01]  /*9880*/  ISETP.GE.AND P0, PT, R2, R227, PT ;  /* 0x000000e30200720c */ /* 0x000fe20003f06270 */
[----:B------:R-:W-:Y:S01]  /*9890*/  HMMA.16816.F32.BF16 R8, R8, R6, R16 ;  /* 0x000000060808723c */ /* 0x000fe20000041810 */
        /* <DEDUP_REMOVED lines=24> */
[C---:B------:R-:W-:Y:S02]  /*9a20*/  ISETP.GE.AND P0, PT, R2.reuse, R227, PT ;  /* 0x000000e30200720c */ /* 0x040fe40003f06270 */
        /* <DEDUP_REMOVED lines=19> */
[----:B------:R-:W-:Y:S02]  /*9b60*/  ISETP.GE.AND P5, PT, R3, R228, PT ;  /* 0x000000e40300720c */ /* 0x000fe40003fa6270 */
[----:B------:R-:W-:-:S02]  /*9b70*/  ISETP.GE.AND P0, PT, R2, R230, PT ;  /* 0x000000e60200720c */ /* 0x000fc40003f06270 */
[C---:B------:R-:W-:Y:S02]  /*9b80*/  ISETP.LT.OR P6, PT, R3.reuse, R225, P6 ;  /* 0x000000e10300720c */ /* 0x040fe400037c1670 */
[----:B------:R-:W-:Y:S02]  /*9b90*/  ISETP.LT.OR P5, PT, R3, R224, P5 ;  /* 0x000000e00300720c */ /* 0x000fe40002fa1670 */
[----:B------:R-:W-:Y:S02]  /*9ba0*/  ISETP.LT.OR P0, PT, R2, R226, P0 ;  /* 0x000000e20200720c */ /* 0x000fe40000701670 */
[----:B------:R-:W-:Y:S02]  /*9bb0*/  FSEL R67, R42, -INF , !P6 ;  /* 0xff8000002a437808 */ /* 0x000fe40007000000 */
[----:B------:R-:W-:Y:S02]  /*9bc0*/  FSEL R241, R32, -INF , !P5 ;  /* 0xff80000020f17808 */ /* 0x000fe40006800000 */
[----:B------:R-:W-:-:S02]  /*9bd0*/  FSEL R252, R41, -INF , !P0 ;  /* 0xff80000029fc7808 */ /* 0x000fc40004000000 */
[C---:B------:R-:W-:Y:S02]  /*9be0*/  ISETP.GE.AND P6, PT, R2.reuse, R229, PT ;  /* 0x000000e50200720c */ /* 0x040fe40003fc6270 */
[C---:B------:R-:W-:Y:S02]  /*9bf0*/  ISETP.GE.AND P5, PT, R2.reuse, R228, PT ;  /* 0x000000e40200720c */ /* 0x040fe40003fa6270 */
[C---:B------:R-:W-:Y:S02]  /*9c00*/  ISETP.GE.AND P0, PT, R2.reuse, R227, PT ;  /* 0x000000e30200720c */ /* 0x040fe40003f06270 */
[C---:B------:R-:W-:Y:S02]  /*9c10*/  ISETP.LT.OR P6, PT, R2.reuse, R225, P6 ;  /* 0x000000e10200720c */ /* 0x040fe400037c1670 */
[C---:B------:R-:W-:Y:S02]  /*9c20*/  ISETP.LT.OR P5, PT, R2.reuse, R224, P5 ;  /* 0x000000e00200720c */ /* 0x040fe40002fa1670 */
[----:B------:R-:W-:-:S02]  /*9c30*/  ISETP.LT.OR P0, PT, R2, R223, P0 ;  /* 0x000000df0200720c */ /* 0x000fc40000701670 */
[----:B------:R-:W-:Y:S02]  /*9c40*/  IADD3 R2, R0, 0x38, RZ ;  /* 0x0000003800027810 */ /* 0x000fe40007ffe0ff */
[----:B------:R-:W-:Y:S02]  /*9c50*/  FSEL R242, R35, -INF , !P0 ;  /* 0xff80000023f27808 */ /* 0x000fe40004000000 */
[----:B------:R-:W-:Y:S02]  /*9c60*/  ISETP.GE.AND P0, PT, R2, R229, PT ;  /* 0x000000e50200720c */ /* 0x000fe40003f06270 */
[----:B------:R-:W-:Y:S02]  /*9c70*/  IADD3 R0, R0, 0x39, RZ ;  /* 0x0000003900007810 */ /* 0x000fe40007ffe0ff */
[----:B------:R-:W-:Y:S02]  /*9c80*/  ISETP.LT.OR P0, PT, R2, R225, P0 ;  /* 0x000000e10200720c */ /* 0x000fe40000701670 */
[----:B------:R-:W-:-:S02]  /*9c90*/  FSEL R214, R23, -INF , !P1 ;  /* 0xff80000017d67808 */ /* 0x000fc40004800000 */
[C---:B------:R-:W-:Y:S02]  /*9ca0*/  ISETP.GE.AND P1, PT, R3.reuse, R227, PT ;  /* 0x000000e30300720c */ /* 0x040fe40003f26270 */
[----:B------:R-:W-:Y:S02]  /*9cb0*/  FSEL R62, R14, -INF , !P0 ;  /* 0xff8000000e3e7808 */ /* 0x000fe40004000000 */
[C---:B------:R-:W-:Y:S02]  /*9cc0*/  ISETP.GE.AND P0, PT, R0.reuse, R228, PT ;  /* 0x000000e40000720c */ /* 0x040fe40003f06270 */
[----:B------:R-:W-:Y:S02]  /*9cd0*/  ISETP.LT.OR P1, PT, R3, R223, P1 ;  /* 0x000000df0300720c */ /* 0x000fe40000f21670 */
[----:B------:R-:W-:Y:S02]  /*9ce0*/  ISETP.LT.OR P0, PT, R0, R224, P0 ;  /* 0x000000e00000720c */ /* 0x000fe40000701670 */
[----:B------:R-:W-:-:S02]  /*9cf0*/  FSEL R111, R43, -INF , !P6 ;  /* 0xff8000002b6f7808 */ /* 0x000fc40007000000 */
[----:B------:R-:W-:Y:S02]  /*9d00*/  FSEL R240, R34, -INF , !P1 ;  /* 0xff80000022f07808 */ /* 0x000fe40004800000 */
[----:B------:R-:W-:Y:S02]  /*9d10*/  FSEL R238, R33, -INF , !P5 ;  /* 0xff80000021ee7808 */ /* 0x000fe40006800000 */
[C---:B------:R-:W-:Y:S02]  /*9d20*/  ISETP.GE.AND P6, PT, R2.reuse, R230, PT ;  /* 0x000000e60200720c */ /* 0x040fe40003fc6270 */
[C---:B------:R-:W-:Y:S02]  /*9d30*/  ISETP.GE.AND P5, PT, R2.reuse, R228, PT ;  /* 0x000000e40200720c */ /* 0x040fe40003fa6270 */
[----:B------:R-:W-:Y:S02]  /*9d40*/  ISETP.GE.AND P1, PT, R2, R227, PT ;  /* 0x000000e30200720c */ /* 0x000fe40003f26270 */
[----:B------:R-:W-:-:S02]  /*9d50*/  FSEL R215, R9, -INF , !P0 ;  /* 0xff80000009d77808 */ /* 0x000fc40004000000 */
[----:B------:R-:W-:Y:S02]  /*9d60*/  PLOP3.LUT P0, PT, PT, PT, UP0, 0x40, 0x0 ;  /* 0x000000000000781c */ /* 0x000fe40003f0e808 */
[C---:B------:R-:W-:Y:S02]  /*9d70*/  ISETP.LT.OR P6, PT, R2.reuse, R226, P6 ;  /* 0x000000e20200720c */ /* 0x040fe400037c1670 */
[C---:B------:R-:W-:Y:S02]  /*9d80*/  ISETP.LT.OR P5, PT, R2.reuse, R224, P5 ;  /* 0x000000e00200720c */ /* 0x040fe40002fa1670 */
[----:B------:R-:W-:Y:S02]  /*9d90*/  ISETP.LT.OR P1, PT, R2, R223, P1 ;  /* 0x000000df0200720c */ /* 0x000fe40000f21670 */
[----:B------:R-:W-:Y:S02]  /*9da0*/  FSEL R247, R12, -INF , !P6 ;  /* 0xff8000000cf77808 */ /* 0x000fe40007000000 */
[----:B------:R-:W-:-:S02]  /*9db0*/  FSEL R236, R8, -INF , !P5 ;  /* 0xff80000008ec7808 */ /* 0x000fc40006800000 */
[----:B------:R-:W-:Y:S02]  /*9dc0*/  FSEL R244, R10, -INF , !P1 ;  /* 0xff8000000af47808 */ /* 0x000fe40004800000 */
[C---:B------:R-:W-:Y:S02]  /*9dd0*/  ISETP.GE.AND P6, PT, R0.reuse, R230, PT ;  /* 0x000000e60000720c */ /* 0x040fe40003fc6270 */
[C---:B------:R-:W-:Y:S02]  /*9de0*/  ISETP.GE.AND P5, PT, R0.reuse, R229, PT ;  /* 0x000000e50000720c */ /* 0x040fe40003fa6270 */
[C---:B------:R-:W-:Y:S02]  /*9df0*/  ISETP.GE.AND P1, PT, R0.reuse, R227, PT ;  /* 0x000000e30000720c */ /* 0x040fe40003f26270 */
[C---:B------:R-:W-:Y:S02]  /*9e00*/  ISETP.LT.OR P6, PT, R0.reuse, R226, P6 ;  /* 0x000000e20000720c */ /* 0x040fe400037c1670 */
[----:B------:R-:W-:-:S02]  /*9e10*/  ISETP.LT.OR P5, PT, R0, R225, P5 ;  /* 0x000000e10000720c */ /* 0x000fc40002fa1670 */
[----:B------:R-:W-:Y:S02]  /*9e20*/  ISETP.LT.OR P1, PT, R0, R223, P1 ;  /* 0x000000df0000720c */ /* 0x000fe40000f21670 */
[----:B------:R-:W-:Y:S02]  /*9e30*/  FSEL R246, R13, -INF , !P6 ;  /* 0xff8000000df67808 */ /* 0x000fe40007000000 */
[----:B------:R-:W-:Y:S02]  /*9e40*/  FSEL R245, R11, -INF , !P1 ;  /* 0xff8000000bf57808 */ /* 0x000fe40004800000 */
[----:B------:R-:W-:Y:S01]  /*9e50*/  FSEL R66, R15, -INF , !P5 ;  /* 0xff8000000f427808 */ /* 0x000fe20006800000 */
[----:B------:R-:W-:Y:S05]  /*9e60*/  @P0 BRA `(.L_x_391) ;  /* 0x0000040000000947 */ /* 0x000fea0003800000 */
[----:B------:R-:W2:Y:S04]  /*9e70*/  LDL.64 R60, [R1+0x70] ;  /* 0x00007000013c7983 */ /* 0x000ea80000100a00 */
[----:B------:R-:W3:Y:S01]  /*9e80*/  LDL.64 R182, [R1+0x68] ;  /* 0x0000680001b67983 */ /* 0x000ee20000100a00 */
[----:B------:R-:W-:Y:S01]  /*9e90*/  UIADD3 UR36, UR34, -0x3, URZ ;  /* 0xfffffffd22247890 */ /* 0x000fe2000fffe03f */
[----:B------:R-:W-:Y:S01]  /*9ea0*/  BSSY B0, `(.L_x_392) ;  /* 0x000003b000007945 */ /* 0x000fe20003800000 */
[----:B------:R-:W-:Y:S01]  /*9eb0*/  ULDC.64 UR4, c[0x0][0x198] ;  /* 0x0000660000047ab9 */ /* 0x000fe20000000a00 */
[----:B------:R1:W-:Y:S01]  /*9ec0*/  @P4 STS [R222+0x6000], RZ ;  /* 0x006000ffde004388 */ /* 0x0003e20000000800 */
[----:B------:R-:W-:-:S02]  /*9ed0*/  USHF.R.S32.HI UR35, URZ, 0x1f, UR36 ;  /* 0x0000001f3f237899 */ /* 0x000fc40008011424 */
[----:B------:R-:W-:Y:S01]  /*9ee0*/  UIMAD.WIDE.U32 UR38, UR36, UR4, URZ ;  /* 0x00000004242672a5 */ /* 0x000fe2000f8e003f */
[----:B------:R1:W-:Y:S01]  /*9ef0*/  @P4 STS [R222+0x6004], RZ ;  /* 0x006004ffde004388 */ /* 0x0003e20000000800 */
[----:B------:R-:W-:-:S03]  /*9f00*/  UIMAD UR35, UR35, UR4, URZ ;  /* 0x00000004232372a4 */ /* 0x000fc6000f8e023f */
[----:B------:R1:W-:Y:S01]  /*9f10*/  @P4 STS.64 [R222+0x6008], RZ ;  /* 0x006008ffde004388 */ /* 0x0003e20000000a00 */
[----:B------:R-:W-:Y:S01]  /*9f20*/  UIMAD UR5, UR36, UR5, UR35 ;  /* 0x00000005240572a4 */ /* 0x000fe2000f8e0223 */
[----:B------:R-:W-:Y:S02]  /*9f30*/  IMAD.U32 R0, RZ, RZ, UR38 ;  /* 0x00000026ff007e24 */ /* 0x000fe4000f8e00ff */
[----:B------:R-:W-:Y:S01]  /*9f40*/  IMAD.U32 R2, RZ, RZ, UR38 ;  /* 0x00000026ff027e24 */ /* 0x000fe2000f8e00ff */
[----:B------:R-:W-:-:S06]  /*9f50*/  UIADD3 UR5, UR39, UR5, URZ ;  /* 0x0000000527057290 */ /* 0x000fcc000fffe03f */
[----:B------:R-:W-:Y:S01]  /*9f60*/  IMAD.U32 R3, RZ, RZ, UR5 ;  /* 0x00000005ff037e24 */ /* 0x000fe2000f8e00ff */
[----:B--2---:R-:W-:-:S04]  /*9f70*/  LEA R0, P0, R0, R60, 0x6 ;  /* 0x0000003c00007211 */ /* 0x004fc800078030ff */
[----:B---3--:R-:W-:Y:S02]  /*9f80*/  LEA.HI.X R3, R2, R183, R3, 0x6, P0 ;  /* 0x000000b702037211 */ /* 0x008fe400000f3403 */
[C---:B------:R-:W-:Y:S02]  /*9f90*/  @!P4 LEA R12, P5, R0.reuse, c[0x0][0x168], 0x1 ;  /* 0x00005a00000cca11 */ /* 0x040fe400078a08ff */
[C---:B------:R-:W-:Y:S02]  /*9fa0*/  @!P3 LEA R8, P0, R0.reuse, c[0x0][0x168], 0x1 ;  /* 0x00005a000008ba11 */ /* 0x040fe400078008ff */
        /* <DEDUP_REMOVED lines=42> */
.L_x_393:
[----:B------:R-:W-:Y:S05]  /*a250*/  BSYNC B0 ;  /* 0x0000000000007941 */ /* 0x000fea0003800000 */
.L_x_392:
[----:B------:R-:W0:Y:S02]  /*a260*/  LDGDEPBAR ;  /* 0x00000000000079af */ /* 0x000e240000000000 */
.L_x_391:
[----:B------:R-:W2:Y:S04]  /*a270*/  LDL R0, [R1+0x18] ;  /* 0x0000180001007983 */ /* 0x000ea80000100800 */
[----:B------:R-:W3:Y:S04]  /*a280*/  LDL R3, [R1+0x8] ;  /* 0x0000080001037983 */ /* 0x000ee80000100800 */
[----:B------:R-:W4:Y:S04]  /*a290*/  LDL R2, [R1+0x20] ;  /* 0x0000200001027983 */ /* 0x000f280000100800 */
[----:B-1----:R-:W5:Y:S01]  /*a2a0*/  LDL R5, [R1+0x4] ;  /* 0x0000040001057983 */ /* 0x002f620000100800 */
[----:B------:R-:W-:Y:S01]  /*a2b0*/  USHF.L.U32 UR4, UR29, 0x1, URZ ;  /* 0x000000011d047899 */ /* 0x000fe2000800063f */
[----:B------:R-:W-:Y:S01]  /*a2c0*/  IMAD.MOV.U32 R42, RZ, RZ, R250 ;  /* 0x000000ffff2a7224 */ /* 0x000fe200078e00fa */
[----:B------:R-:W-:Y:S01]  /*a2d0*/  MOV R56, R249 ;  /* 0x000000f900387202 */ /* 0x000fe20000000f00 */
[----:B------:R-:W-:Y:S01]  /*a2e0*/  IMAD.MOV.U32 R23, RZ, RZ, R248 ;  /* 0x000000ffff177224 */ /* 0x000fe200078e00f8 */
[----:B------:R-:W1:Y:S01]  /*a2f0*/  LDC.U8 R251, c[0x0][0x2d8] ;  /* 0x0000b600fffb7b82 */ /* 0x000e620000000000 */
[----:B------:R-:W-:-:S02]  /*a300*/  IMAD.MOV.U32 R22, RZ, RZ, R231 ;  /* 0x000000ffff167224 */ /* 0x000fc400078e00e7 */
[----:B------:R-:W-:Y:S02]  /*a310*/  IMAD.MOV.U32 R110, RZ, RZ, R56 ;  /* 0x000000ffff6e7224 */ /* 0x000fe400078e0038 */
[----:B--2---:R-:W-:-:S04]  /*a320*/  IMAD.WIDE.U32 R188, R0, -0x2daee0ad, RZ ;  /* 0xd2511f5300bc7825 */ /* 0x004fc800078e00ff */
[----:B------:R-:W-:Y:S02]  /*a330*/  IMAD.U32 R0, RZ, RZ, UR33 ;  /* 0x00000021ff007e24 */ /* 0x000fe4000f8e00ff */
[----:B---3--:R-:W-:-:S03]  /*a340*/  IMAD.WIDE.U32 R46, R3, -0x326172a9, RZ ;  /* 0xcd9e8d57032e7825 */ /* 0x008fc600078e00ff */
[----:B------:R-:W-:Y:S01]  /*a350*/  LOP3.LUT R0, R189, UR4, R0, 0x96, !PT ;  /* 0x00000004bd007c12 */ /* 0x000fe2000f8e9600 */
[----:B----4-:R-:W-:Y:S01]  /*a360*/  IMAD.WIDE.U32 R20, R2, -0x326172a9, RZ ;  /* 0xcd9e8d5702147825 */ /* 0x010fe200078e00ff */
[----:B------:R-:W-:Y:S01]  /*a370*/  UIADD3 UR4, UR4, 0x1, URZ ;  /* 0x0000000104047890 */ /* 0x000fe2000fffe03f */
[-C--:B-----5:R-:W-:Y:S02]  /*a380*/  LOP3.LUT R4, R47, R5.reuse, RZ, 0x3c, !PT ;  /* 0x000000052f047212 */ /* 0x0a0fe400078e3cff */
[----:B------:R-:W-:Y:S01]  /*a390*/  IMAD.WIDE.U32 R2, R0, -0x326172a9, RZ ;  /* 0xcd9e8d5700027825 */ /* 0x000fe200078e00ff */
[----:B------:R-:W-:Y:S02]  /*a3a0*/  LOP3.LUT R0, R21, R5, RZ, 0x3c, !PT ;  /* 0x0000000515007212 */ /* 0x000fe400078e3cff */
[----:B------:R-:W-:Y:S01]  /*a3b0*/  FMNMX.FTZ R5, R105, R100, !PT ;  /* 0x0000006469057209 */ /* 0x000fe20007810000 */
[----:B------:R-:W-:Y:S01]  /*a3c0*/  IMAD.WIDE.U32 R182, R4, -0x2daee0ad, RZ ;  /* 0xd2511f5304b67825 */ /* 0x000fe200078e00ff */
[----:B------:R-:W-:-:S02]  /*a3d0*/  LOP3.LUT R4, R3, UR16, R46, 0x96, !PT ;  /* 0x0000001003047c12 */ /* 0x000fc4000f8e962e */
[----:B------:R-:W-:Y:S01]  /*a3e0*/  LOP3.LUT R3, R3, UR16, R20, 0x96, !PT ;  /* 0x0000001003037c12 */ /* 0x000fe2000f8e9614 */
[----:B------:R-:W-:Y:S01]  /*a3f0*/  IMAD.WIDE.U32 R178, R0, -0x2daee0ad, RZ ;  /* 0xd2511f5300b27825 */ /* 0x000fe200078e00ff */
[--C-:B------:R-:W-:Y:S02]  /*a400*/  LOP3.LUT R6, R183, UR15, R188.reuse, 0x96, !PT ;  /* 0x0000000fb7067c12 */ /* 0x100fe4000f8e96bc */
[----:B------:R-:W-:Y:S01]  /*a410*/  FMNMX.FTZ R0, R37, R5, !PT ;  /* 0x0000000525007209 */ /* 0x000fe20007810000 */
[----:B------:R-:W-:Y:S01]  /*a420*/  IMAD.WIDE.U32 R4, R4, -0x2daee0ad, RZ ;  /* 0xd2511f5304047825 */ /* 0x000fe200078e00ff */
[----:B------:R-:W-:Y:S02]  /*a430*/  LOP3.LUT R7, R179, UR15, R188, 0x96, !PT ;  /* 0x0000000fb3077c12 */ /* 0x000fe4000f8e96bc */
[----:B------:R-:W-:Y:S01]  /*a440*/  FMNMX.FTZ R0, R54, R0, !PT ;  /* 0x0000000036007209 */ /* 0x000fe20007810000 */
[----:B------:R-:W-:Y:S01]  /*a450*/  IMAD.WIDE.U32 R176, R6, -0x326172a9, RZ ;  /* 0xcd9e8d5706b07825 */ /* 0x000fe200078e00ff */
[----:B------:R-:W-:-:S02]  /*a460*/  LOP3.LUT R6, R5, UR13, R182, 0x96, !PT ;  /* 0x0000000d05067c12 */ /* 0x000fc4000f8e96b6 */
[----:B------:R-:W-:Y:S01]  /*a470*/  FMNMX.FTZ R0, R36, R0, !PT ;  /* 0x0000000024007209 */ /* 0x000fe20007810000 */
[----:B------:R-:W-:Y:S01]  /*a480*/  IMAD.WIDE.U32 R48, R7, -0x326172a9, RZ ;  /* 0xcd9e8d5707307825 */ /* 0x000fe200078e00ff */
[--C-:B------:R-:W-:Y:S02]  /*a490*/  LOP3.LUT R8, R177, UR14, R2.reuse, 0x96, !PT ;  /* 0x0000000eb1087c12 */ /* 0x100fe4000f8e9602 */
[----:B------:R-:W-:Y:S01]  /*a4a0*/  FMNMX.FTZ R5, R199, R0, !PT ;  /* 0x00000000c7057209 */ /* 0x000fe20007810000 */
[----:B------:R-:W-:Y:S01]  /*a4b0*/  IMAD.WIDE.U32 R6, R6, -0x326172a9, RZ ;  /* 0xcd9e8d5706067825 */ /* 0x000fe200078e00ff */
[----:B------:R-:W-:Y:S02]  /*a4c0*/  LOP3.LUT R10, R49, UR14, R2, 0x96, !PT ;  /* 0x0000000e310a7c12 */ /* 0x000fe4000f8e9602 */
[----:B-1----:R-:W-:Y:S01]  /*a4d0*/  PRMT R179, R251, 0x7054, R251 ;  /* 0x00007054fbb37816 */ /* 0x002fe200000000fb */
[----:B------:R-:W-:Y:S01]  /*a4e0*/  IMAD.WIDE.U32 R8, R8, -0x2daee0ad, RZ ;  /* 0xd2511f5308087825 */ /* 0x000fe200078e00ff */
[----:B------:R-:W-:-:S02]  /*a4f0*/  LOP3.LUT R12, R7, UR12, R176, 0x96, !PT ;  /* 0x0000000c070c7c12 */ /* 0x000fc4000f8e96b0 */
[----:B------:R-:W-:Y:S01]  /*a500*/  FMNMX.FTZ R7, R198, R5, !PT ;  /* 0x00000005c6077209 */ /* 0x000fe20007810000 */
[----:B------:R-:W-:Y:S01]  /*a510*/  IMAD.WIDE.U32 R2, R3, -0x2daee0ad, RZ ;  /* 0xd2511f5303027825 */ /* 0x000fe200078e00ff */
[----:B------:R-:W-:-:S03]  /*a520*/  LOP3.LUT R0, R9, UR11, R4, 0x96, !PT ;  /* 0x0000000b09007c12 */ /* 0x000fc6000f8e9604 */
[----:B------:R-:W-:Y:S01]  /*a530*/  IMAD.WIDE.U32 R4, R12, -0x2daee0ad, RZ ;  /* 0xd2511f530c047825 */ /* 0x000fe200078e00ff */
[----:B------:R-:W-:-:S03]  /*a540*/  LOP3.LUT R3, R3, UR13, R178, 0x96, !PT ;  /* 0x0000000d03037c12 */ /* 0x000fc6000f8e96b2 */
[----:B------:R-:W-:Y:S01]  /*a550*/  IMAD.WIDE.U32 R50, R0, -0x326172a9, RZ ;  /* 0xcd9e8d5700327825 */ /* 0x000fe200078e00ff */
[----:B------:R-:W-:Y:S02]  /*a560*/  FMNMX.FTZ R0, R104, R55, !PT ;  /* 0x0000003768007209 */ /* 0x000fe40007810000 */
[----:B------:R-:W-:Y:S01]  /*a570*/  LOP3.LUT R8, R5, UR9, R8, 0x96, !PT ;  /* 0x0000000905087c12 */ /* 0x000fe2000f8e9608 */
[----:B------:R-:W-:Y:S01]  /*a580*/  IMAD.WIDE.U32 R10, R10, -0x2daee0ad, RZ ;  /* 0xd2511f530a0a7825 */ /* 0x000fe200078e00ff */
[----:B------:R-:W-:Y:S02]  /*a590*/  FMNMX.FTZ R5, R196, R7, !PT ;  /* 0x00000007c4057209 */ /* 0x000fe40007810000 */
[----:B------:R-:W-:Y:S01]  /*a5a0*/  LOP3.LUT R6, R51, UR10, R6, 0x96, !PT ;  /* 0x0000000a33067c12 */ /* 0x000fe2000f8e9606 */
[----:B------:R-:W-:Y:S01]  /*a5b0*/  IMAD.WIDE.U32 R26, R8, -0x326172a9, RZ ;  /* 0xcd9e8d57081a7825 */ /* 0x000fe200078e00ff */
[----:B------:R-:W-:Y:S02]  /*a5c0*/  LOP3.LUT R9, R11, UR11, R2, 0x96, !PT ;  /* 0x0000000b0b097c12 */ /* 0x000fe4000f8e9602 */
[----:B------:R-:W-:Y:S01]  /*a5d0*/  FMNMX.FTZ R0, R101, R0, !PT ;  /* 0x0000000065007209 */ /* 0x000fe20007810000 */
[----:B------:R-:W-:Y:S01]  /*a5e0*/  IMAD.WIDE.U32 R2, R3, -0x326172a9, RZ ;  /* 0xcd9e8d5703027825 */ /* 0x000fe200078e00ff */
[----:B------:R-:W-:-:S02]  /*a5f0*/  FMNMX.FTZ R5, R192, R5, !PT ;  /* 0x00000005c0057209 */ /* 0x000fc40007810000 */
[----:B------:R-:W-:Y:S01]  /*a600*/  FMNMX.FTZ R0, R53, R0, !PT ;  /* 0x0000000035007209 */ /* 0x000fe20007810000 */
[----:B------:R-:W-:Y:S01]  /*a610*/  IMAD.WIDE.U32 R38, R6, -0x2daee0ad, RZ ;  /* 0xd2511f5306267825 */ /* 0x000fe200078e00ff */
[----:B------:R-:W-:Y:S02]  /*a620*/  FMNMX.FTZ R5, R237, R5, !PT ;  /* 0x00000005ed057209 */ /* 0x000fe40007810000 */
[----:B------:R-:W-:Y:S01]  /*a630*/  LOP3.LUT R3, R3, UR12, R48, 0x96, !PT ;  /* 0x0000000c03037c12 */ /* 0x000fe2000f8e9630 */
[----:B------:R-:W-:Y:S01]  /*a640*/  IMAD.WIDE.U32 R30, R9, -0x326172a9, RZ ;  /* 0xcd9e8d57091e7825 */ /* 0x000fe200078e00ff */
[----:B------:R-:W-:Y:S02]  /*a650*/  FMNMX.FTZ R0, R52, R0, !PT ;  /* 0x0000000034007209 */ /* 0x000fe40007810000 */
[----:B------:R-:W-:Y:S02]  /*a660*/  LOP3.LUT R4, R39, UR7, R4, 0x96, !PT ;  /* 0x0000000727047c12 */ /* 0x000fe4000f8e9604 */
[----:B------:R-:W-:-:S02]  /*a670*/  FMNMX.FTZ R5, R235, R5, !PT ;  /* 0x00000005eb057209 */ /* 0x000fc40007810000 */
[----:B------:R-:W-:Y:S01]  /*a680*/  LOP3.LUT R6, R31, UR10, R2, 0x96, !PT ;  /* 0x0000000a1f067c12 */ /* 0x000fe2000f8e9602 */
[----:B------:R-:W-:Y:S01]  /*a690*/  IMAD.WIDE.U32 R2, R3, -0x2daee0ad, RZ ;  /* 0xd2511f5303027825 */ /* 0x000fe200078e00ff */
[----:B------:R-:W-:Y:S02]  /*a6a0*/  FMNMX.FTZ R9, R200, R0, !PT ;  /* 0x00000000c8097209 */ /* 0x000fe40007810000 */
[----:B------:R-:W-:Y:S01]  /*a6b0*/  FMNMX.FTZ R0, R234, R5, !PT ;  /* 0x00000005ea007209 */ /* 0x000fe20007810000 */
[----:B------:R-:W-:Y:S01]  /*a6c0*/  IMAD.WIDE.U32 R4, R4, -0x326172a9, RZ ;  /* 0xcd9e8d5704047825 */ /* 0x000fe200078e00ff */
[----:B------:R-:W-:Y:S02]  /*a6d0*/  LOP3.LUT R13, R3, UR9, R10, 0x96, !PT ;  /* 0x00000009030d7c12 */ /* 0x000fe4000f8e960a */
[----:B------:R-:W-:Y:S01]  /*a6e0*/  FMNMX.FTZ R3, R212, R0, !PT ;  /* 0x00000000d4037209 */ /* 0x000fe20007810000 */
[----:B------:R-:W-:Y:S01]  /*a6f0*/  IMAD.WIDE.U32 R28, R6, -0x2daee0ad, RZ ;  /* 0xd2511f53061c7825 */ /* 0x000fe200078e00ff */
[----:B------:R-:W-:-:S02]  /*a700*/  LOP3.LUT R0, R4, 0xffff, RZ, 0xc0, !PT ;  /* 0x0000ffff04007812 */ /* 0x000fc400078ec0ff */
[----:B------:R-:W-:Y:S01]  /*a710*/  LOP3.LUT R7, R4, 0xff, RZ, 0xc0, !PT ;  /* 0x000000ff04077812 */ /* 0x000fe200078ec0ff */
[----:B------:R-:W-:Y:S01]  /*a720*/  IMAD.WIDE.U32 R24, R13, -0x326172a9, RZ ;  /* 0xcd9e8d570d187825 */ /* 0x000fe200078e00ff */
[----:B------:R-:W-:Y:S02]  /*a730*/  LOP3.LUT R2, R29, UR7, R2, 0x96, !PT ;  /* 0x000000071d027c12 */ /* 0x000fe4000f8e9602 */
[----:B------:R-:W-:Y:S02]  /*a740*/  SHF.R.U32.HI R6, RZ, 0x8, R0 ;  /* 0x00000008ff067819 */ /* 0x000fe40000011600 */
[----:B------:R-:W-:Y:S02]  /*a750*/  FMNMX.FTZ R9, R197, R9, !PT ;  /* 0x00000009c5097209 */ /* 0x000fe40007810000 */
[----:B------:R-:W-:Y:S01]  /*a760*/  FMNMX.FTZ R10, R63, R3, !PT ;  /* 0x000000033f0a7209 */ /* 0x000fe20007810000 */
[----:B------:R-:W-:Y:S01]  /*a770*/  IMAD.WIDE.U32 R2, R2, -0x326172a9, RZ ;  /* 0xcd9e8d5702027825 */ /* 0x000fe200078e00ff */
[----:B------:R-:W-:-:S02]  /*a780*/  LOP3.LUT R0, R5, UR17, R26, 0x96, !PT ;  /* 0x0000001105007c12 */ /* 0x000fc4000f8e961a */
[----:B------:R-:W-:Y:S02]  /*a790*/  PRMT R15, R7, 0x5410, R6 ;  /* 0x00005410070f7816 */ /* 0x000fe40000000006 */
[--C-:B------:R-:W-:Y:S02]  /*a7a0*/  SHF.R.U32.HI R8, RZ, 0x10, R4.reuse ;  /* 0x00000010ff087819 */ /* 0x100fe40000011604 */
[----:B------:R-:W-:Y:S02]  /*a7b0*/  FMNMX.FTZ R5, R193, R9, !PT ;  /* 0x00000009c1057209 */ /* 0x000fe40007810000 */
[----:B------:R-:W-:Y:S02]  /*a7c0*/  FMNMX.FTZ R7, R252, R10, !PT ;  /* 0x0000000afc077209 */ /* 0x000fe40007810000 */
[----:B------:R-:W-:Y:S02]  /*a7d0*/  SHF.R.U32.HI R11, RZ, 0x18, R4 ;  /* 0x00000018ff0b7819 */ /* 0x000fe40000011604 */
[----:B------:R-:W-:-:S02]  /*a7e0*/  LOP3.LUT R4, R2, 0xffff, RZ, 0xc0, !PT ;  /* 0x0000ffff02047812 */ /* 0x000fc400078ec0ff */
[----:B------:R-:W-:Y:S02]  /*a7f0*/  LOP3.LUT R8, R8, 0xff, RZ, 0xc0, !PT ;  /* 0x000000ff08087812 */ /* 0x000fe400078ec0ff */
[----:B------:R-:W-:Y:S02]  /*a800*/  FMNMX.FTZ R6, R194, R5, !PT ;  /* 0x00000005c2067209 */ /* 0x000fe40007810000 */
[----:B------:R-:W-:Y:S02]  /*a810*/  FMNMX.FTZ R7, R247, R7, !PT ;  /* 0x00000007f7077209 */ /* 0x000fe40007810000 */
[----:B------:R-:W-:Y:S02]  /*a820*/  LOP3.LUT R9, R2, 0xff, RZ, 0xc0, !PT ;  /* 0x000000ff02097812 */ /* 0x000fe400078ec0ff */
[----:B------:R-:W-:Y:S02]  /*a830*/  SHF.R.U32.HI R5, RZ, 0x8, R4 ;  /* 0x00000008ff057819 */ /* 0x000fe40000011604 */
[----:B------:R-:W-:-:S02]  /*a840*/  PRMT R14, R8, 0x5410, R11 ;  /* 0x00005410080e7816 */ /* 0x000fc4000000000b */
[----:B------:R-:W-:Y:S02]  /*a850*/  FMNMX.FTZ R6, R243, R6, !PT ;  /* 0x00000006f3067209 */ /* 0x000fe40007810000 */
[----:B------:R-:W-:Y:S02]  /*a860*/  FMNMX.FTZ R4, R246, R7, !PT ;  /* 0x00000007f6047209 */ /* 0x000fe40007810000 */
[----:B------:R-:W-:Y:S02]  /*a870*/  FMNMX.FTZ R8, R103, R107, !PT ;  /* 0x0000006b67087209 */ /* 0x000fe40007810000 */
[----:B------:R-:W-:Y:S02]  /*a880*/  PRMT R19, R9, 0x5410, R5 ;  /* 0x0000541009137816 */ /* 0x000fe40000000005 */
[----:B------:R-:W-:Y:S01]  /*a890*/  FMNMX.FTZ R5, R102, R181, !PT ;  /* 0x000000b566057209 */ /* 0x000fe20007810000 */
[----:B------:R-:W1:Y:S01]  /*a8a0*/  SHFL.BFLY PT, R9, R4, 0x2, 0x1f ;  /* 0x0c401f0004097f89 */ /* 0x000e6200000e0000 */
        /* <DEDUP_REMOVED lines=21> */
[----:B------:R-:W1:Y:S01]  /*aa00*/  SHFL.BFLY PT, R10, R4, 0x1, 0x1f ;  /* 0x0c201f00040a7f89 */ /* 0x000e6200000e0000 */
[----:B------:R-:W-:Y:S02]  /*aa10*/  FMNMX.FTZ R6, R195, R8, !PT ;  /* 0x00000008c3067209 */ /* 0x000fe40007810000 */
[----:B------:R-:W-:Y:S01]  /*aa20*/  FMNMX.FTZ R7, R209, R7, !PT ;  /* 0x00000007d1077209 */ /* 0x000fe20007810000 */
[----:B------:R-:W2:Y:S01]  /*aa30*/  SHFL.BFLY PT, R9, R5, 0x2, 0x1f ;  /* 0x0c401f0005097f89 */ /* 0x000ea200000e0000 */
[----:B------:R-:W-:Y:S02]  /*aa40*/  FMNMX.FTZ R6, R210, R6, !PT ;  /* 0x00000006d2067209 */ /* 0x000fe40007810000 */
[----:B------:R-:W-:-:S02]  /*aa50*/  FMNMX.FTZ R8, R190, R7, !PT ;  /* 0x00000007be087209 */ /* 0x000fc40007810000 */
[----:B------:R-:W-:Y:S02]  /*aa60*/  FMNMX.FTZ R7, R232, R6, !PT ;  /* 0x00000006e8077209 */ /* 0x000fe40007810000 */
[--C-:B------:R-:W-:Y:S02]  /*aa70*/  SHF.R.U32.HI R6, RZ, 0x10, R2.reuse ;  /* 0x00000010ff067819 */ /* 0x100fe40000011602 */
[----:B------:R-:W-:Y:S02]  /*aa80*/  FMNMX.FTZ R8, R191, R8, !PT ;  /* 0x00000008bf087209 */ /* 0x000fe40007810000 */
[----:B------:R-:W-:Y:S02]  /*aa90*/  FMNMX.FTZ R7, R233, R7, !PT ;  /* 0x00000007e9077209 */ /* 0x000fe40007810000 */
[----:B------:R-:W-:Y:S02]  /*aaa0*/  LOP3.LUT R6, R6, 0xff, RZ, 0xc0, !PT ;  /* 0x000000ff06067812 */ /* 0x000fe400078ec0ff */
[----:B------:R-:W-:-:S02]  /*aab0*/  SHF.R.U32.HI R2, RZ, 0x18, R2 ;  /* 0x00000018ff027819 */ /* 0x000fc40000011602 */
[----:B------:R-:W-:Y:S02]  /*aac0*/  FMNMX.FTZ R8, R207, R8, !PT ;  /* 0x00000008cf087209 */ /* 0x000fe40007810000 */
[----:B------:R-:W-:Y:S02]  /*aad0*/  FMNMX.FTZ R7, R211, R7, !PT ;  /* 0x00000007d3077209 */ /* 0x000fe40007810000 */
[----:B------:R-:W-:Y:S02]  /*aae0*/  PRMT R18, R6, 0x5410, R2 ;  /* 0x0000541006127816 */ /* 0x000fe40000000002 */
[----:B------:R-:W-:Y:S02]  /*aaf0*/  FMNMX.FTZ R6, R241, R8, !PT ;  /* 0x00000008f1067209 */ /* 0x000fe40007810000 */
[----:B------:R-:W-:Y:S02]  /*ab00*/  FMNMX.FTZ R2, R240, R7, !PT ;  /* 0x00000007f0027209 */ /* 0x000fe40007810000 */
[----:B------:R-:W-:-:S02]  /*ab10*/  FMNMX.FTZ R6, R238, R6, !PT ;  /* 0x00000006ee067209 */ /* 0x000fc40007810000 */
[----:B------:R-:W-:Y:S02]  /*ab20*/  FMNMX.FTZ R2, R242, R2, !PT ;  /* 0x00000002f2027209 */ /* 0x000fe40007810000 */
[----:B------:R-:W-:Y:S02]  /*ab30*/  FMNMX.FTZ R6, R236, R6, !PT ;  /* 0x00000006ec067209 */ /* 0x000fe40007810000 */
[----:B-1----:R-:W-:Y:S02]  /*ab40*/  FMNMX.FTZ R250, R4, R10, !PT ;  /* 0x0000000a04fa7209 */ /* 0x002fe40007810000 */
[----:B--2---:R-:W-:Y:S02]  /*ab50*/  FMNMX.FTZ R5, R5, R9, !PT ;  /* 0x0000000905057209 */ /* 0x004fe40007810000 */
[----:B------:R-:W-:Y:S01]  /*ab60*/  FMNMX.FTZ R4, R244, R2, !PT ;  /* 0x00000002f4047209 */ /* 0x000fe20007810000 */
[----:B------:R-:W-:Y:S01]  /*ab70*/  FMUL.FTZ R35, R250, c[0x0][0x23c] ;  /* 0x00008f00fa237a20 */ /* 0x000fe20000410000 */
[C---:B------:R-:W-:Y:S01]  /*ab80*/  LOP3.LUT R2, R0.reuse, 0xffff, RZ, 0xc0, !PT ;  /* 0x0000ffff00027812 */ /* 0x040fe200078ec0ff */
[----:B------:R-:W1:Y:S01]  /*ab90*/  SHFL.BFLY PT, R12, R5, 0x1, 0x1f ;  /* 0x0c201f00050c7f89 */ /* 0x000e6200000e0000 */
[----:B------:R-:W-:-:S02]  /*aba0*/  LOP3.LUT R10, R0, 0xff, RZ, 0xc0, !PT ;  /* 0x000000ff000a7812 */ /* 0x000fc400078ec0ff */
[--C-:B------:R-:W-:Y:S02]  /*abb0*/  SHF.R.U32.HI R7, RZ, 0x10, R0.reuse ;  /* 0x00000010ff077819 */ /* 0x100fe40000011600 */
[----:B------:R-:W-:Y:S02]  /*abc0*/  SHF.R.U32.HI R9, RZ, 0x18, R0 ;  /* 0x00000018ff097819 */ /* 0x000fe40000011600 */
[----:B------:R-:W-:Y:S02]  /*abd0*/  FMNMX.FTZ R0, R215, R6, !PT ;  /* 0x00000006d7007209 */ /* 0x000fe40007810000 */
[----:B------:R-:W-:Y:S02]  /*abe0*/  FMNMX.FTZ R4, R245, R4, !PT ;  /* 0x00000004f5047209 */ /* 0x000fe40007810000 */
[----:B------:R-:W-:Y:S01]  /*abf0*/  FSETP.NEU.FTZ.AND P5, PT, R250, -INF , PT ;  /* 0xff800000fa00780b */ /* 0x000fe20003fbd000 */
[----:B------:R-:W2:Y:S01]  /*ac00*/  SHFL.BFLY PT, R11, R0, 0x2, 0x1f ;  /* 0x0c401f00000b7f89 */ /* 0x000ea200000e0000 */
[----:B------:R-:W-:-:S02]  /*ac10*/  LOP3.LUT R6, R7, 0xff, RZ, 0xc0, !PT ;  /* 0x000000ff07067812 */ /* 0x000fc400078ec0ff */
[----:B------:R-:W-:Y:S01]  /*ac20*/  FSEL R35, R35, RZ, P5 ;  /* 0x000000ff23237208 */ /* 0x000fe20002800000 */
[----:B------:R-:W3:Y:S01]  /*ac30*/  SHFL.BFLY PT, R13, R4, 0x2, 0x1f ;  /* 0x0c401f00040d7f89 */ /* 0x000ee200000e0000 */
[----:B------:R-:W-:Y:S02]  /*ac40*/  SHF.R.U32.HI R8, RZ, 0x8, R2 ;  /* 0x00000008ff087819 */ /* 0x000fe40000011602 */
[----:B------:R-:W-:Y:S01]  /*ac50*/  LOP3.LUT R2, R3, UR17, R24, 0x96, !PT ;  /* 0x0000001103027c12 */ /* 0x000fe2000f8e9618 */
[----:B------:R-:W-:Y:S01]  /*ac60*/  FFMA.FTZ R7, R37, c[0x0][0x23c], -R35 ;  /* 0x00008f0025077a23 */ /* 0x000fe20000010823 */
[----:B------:R-:W-:Y:S01]  /*ac70*/  PRMT R9, R6, 0x5410, R9 ;  /* 0x0000541006097816 */ /* 0x000fe20000000009 */
[--C-:B------:R-:W-:Y:S01]  /*ac80*/  FFMA.FTZ R6, R100, c[0x0][0x23c], -R35.reuse ;  /* 0x00008f0064067a23 */ /* 0x100fe20000010823 */
[----:B------:R-:W-:Y:S01]  /*ac90*/  LOP3.LUT R3, R2, 0xffff, RZ, 0xc0, !PT ;  /* 0x0000ffff02037812 */ /* 0x000fe200078ec0ff */
[----:B------:R-:W-:Y:S01]  /*aca0*/  MUFU.EX2 R45, R7 ;  /* 0x00000007002d7308 */ /* 0x000fe20000000800 */
[----:B-1----:R-:W-:Y:S01]  /*acb0*/  FMNMX.FTZ R249, R5, R12, !PT ;  /* 0x0000000c05f97209 */ /* 0x002fe20007810000 */
[----:B------:R-:W-:Y:S01]  /*acc0*/  FFMA.FTZ R5, R54, c[0x0][0x23c], -R35 ;  /* 0x00008f0036057a23 */ /* 0x000fe20000010823 */
[----:B------:R-:W-:Y:S01]  /*acd0*/  PRMT R8, R10, 0x5410, R8 ;  /* 0x000054100a087816 */ /* 0x000fe20000000008 */
[--C-:B------:R-:W-:Y:S01]  /*ace0*/  HSET2.LE.AND R10, R15, R179.reuse, PT ;  /* 0x000000b30f0a7233 */ /* 0x100fe20003803000 */
[C---:B------:R-:W-:Y:S01]  /*acf0*/  FSETP.NEU.FTZ.AND P1, PT, R249.reuse, -INF , PT ;  /* 0xff800000f900780b */ /* 0x040fe20003f3d000 */
[----:B------:R-:W-:Y:S01]  /*ad00*/  FMUL.FTZ R34, R249, c[0x0][0x23c] ;  /* 0x00008f00f9227a20 */ /* 0x000fe20000410000 */
[--C-:B------:R-:W-:Y:S01]  /*ad10*/  HSET2.LE.AND R9, R9, R179.reuse, PT ;  /* 0x000000b309097233 */ /* 0x100fe20003803000 */
[----:B------:R1:W-:Y:S01]  /*ad20*/  MUFU.EX2 R57, R6 ;  /* 0x0000000600397308 */ /* 0x0003e20000000800 */
[----:B------:R-:W-:Y:S01]  /*ad30*/  HSET2.LE.AND R8, R8, R179, PT ;  /* 0x000000b308087233 */ /* 0x000fe20003803000 */
[----:B------:R-:W-:-:S02]  /*ad40*/  MOV R54, R63 ;  /* 0x0000003f00367202 */ /* 0x000fc40000000f00 */
[----:B--2---:R-:W-:Y:S01]  /*ad50*/  FMNMX.FTZ R0, R0, R11, !PT ;  /* 0x0000000b00007209 */ /* 0x004fe20007810000 */
[----:B------:R-:W-:Y:S01]  /*ad60*/  HSET2.LE.AND R11, R14, R179, PT ;  /* 0x000000b30e0b7233 */ /* 0x000fe20003803000 */
[----:B------:R-:W-:Y:S02]  /*ad70*/  FSEL R34, R34, RZ, P1 ;  /* 0x000000ff22227208 */ /* 0x000fe40000800000 */
[----:B------:R2:W-:Y:S01]  /*ad80*/  MUFU.EX2 R43, R5 ;  /* 0x00000005002b7308 */ /* 0x0005e20000000800 */
[----:B-1----:R-:W-:Y:S02]  /*ad90*/  SHF.R.U32.HI R6, RZ, 0x8, R3 ;  /* 0x00000008ff067819 */ /* 0x002fe40000011603 */
[----:B------:R-:W-:-:S04]  /*ada0*/  LOP3.LUT R3, R2, 0xff, RZ, 0xc0, !PT ;  /* 0x000000ff02037812 */ /* 0x000fc800078ec0ff */
[----:B------:R-:W-:Y:S02]  /*adb0*/  PRMT R17, R3, 0x5410, R6 ;  /* 0x0000541003117816 */ /* 0x000fe40000000006 */
[----:B------:R-:W1:Y:S01]  /*adc0*/  SHFL.BFLY PT, R6, R0, 0x1, 0x1f ;  /* 0x0c201f0000067f89 */ /* 0x000e6200000e0000 */
[----:B--2---:R-:W-:Y:S01]  /*add0*/  FFMA.FTZ R5, R36, c[0x0][0x23c], -R35 ;  /* 0x00008f0024057a23 */ /* 0x004fe20000010823 */
[----:B---3--:R-:W-:Y:S02]  /*ade0*/  FMNMX.FTZ R3, R4, R13, !PT ;  /* 0x0000000d04037209 */ /* 0x008fe40007810000 */
[--C-:B------:R-:W-:Y:S01]  /*adf0*/  SHF.R.U32.HI R4, RZ, 0x10, R2.reuse ;  /* 0x00000010ff047819 */ /* 0x100fe20000011602 */
[----:B------:R2:W-:Y:S01]  /*ae00*/  MUFU.EX2 R58, R5 ;  /* 0x00000005003a7308 */ /* 0x0005e20000000800 */
[----:B------:R-:W-:Y:S01]  /*ae10*/  LDSM.16.MT88.4 R12, [R216+0x9000] ;  /* 0x00900000d80c783b */ /* 0x000fe20000004200 */
[----:B--2---:R-:W-:Y:S02]  /*ae20*/  SHF.R.U32.HI R5, RZ, 0x18, R2 ;  /* 0x00000018ff057819 */ /* 0x004fe40000011602 */
[----:B------:R-:W-:Y:S01]  /*ae30*/  LOP3.LUT R2, R4, 0xff, RZ, 0xc0, !PT ;  /* 0x000000ff04027812 */ /* 0x000fe200078ec0ff */
[--C-:B------:R-:W-:Y:S01]  /*ae40*/  FFMA.FTZ R4, R55, c[0x0][0x23c], -R34.reuse ;  /* 0x00008f0037047a23 */ /* 0x100fe20000010822 */
[----:B-1----:R-:W-:Y:S01]  /*ae50*/  FMNMX.FTZ R248, R0, R6, !PT ;  /* 0x0000000600f87209 */ /* 0x002fe20007810000 */
[----:B------:R-:W-:Y:S01]  /*ae60*/  FFMA.FTZ R0, R53, c[0x0][0x23c], -R34 ;  /* 0x00008f0035007a23 */ /* 0x000fe20000010822 */
[----:B------:R-:W-:Y:S01]  /*ae70*/  PRMT R16, R2, 0x5410, R5 ;  /* 0x0000541002107816 */ /* 0x000fe20000000005 */
[----:B------:R1:W2:Y:S01]  /*ae80*/  MUFU.EX2 R33, R4 ;  /* 0x0000000400217308 */ /* 0x0002a20000000800 */
[C---:B------:R-:W-:Y:S01]  /*ae90*/  FSETP.NEU.FTZ.AND P0, PT, R248.reuse, -INF , PT ;  /* 0xff800000f800780b */ /* 0x040fe20003f1d000 */
[----:B------:R-:W-:-:S02]  /*aea0*/  FMUL.FTZ R32, R248, c[0x0][0x23c] ;  /* 0x00008f00f8207a20 */ /* 0x000fc40000410000 */
[--C-:B------:R-:W-:Y:S02]  /*aeb0*/  FFMA.FTZ R2, R101, c[0x0][0x23c], -R34.reuse ;  /* 0x00008f0065027a23 */ /* 0x100fe40000010822 */
[----:B------:R-:W-:Y:S01]  /*aec0*/  IMAD.MOV.U32 R53, RZ, RZ, R21 ;  /* 0x000000ffff357224 */ /* 0x000fe200078e0015 */
[----:B------:R-:W-:Y:S01]  /*aed0*/  FSEL R32, R32, RZ, P0 ;  /* 0x000000ff20207208 */ /* 0x000fe20000000000 */
[----:B------:R3:W4:Y:S01]  /*aee0*/  MUFU.EX2 R44, R0 ;  /* 0x00000000002c7308 */ /* 0x0007220000000800 */
[----:B------:R-:W-:Y:S01]  /*aef0*/  IMAD.MOV.U32 R55, RZ, RZ, R67 ;  /* 0x000000ffff377224 */ /* 0x000fe200078e0043 */
[----:B-1----:R-:W1:Y:S06]  /*af00*/  SHFL.BFLY PT, R4, R3, 0x1, 0x1f ;  /* 0x0c201f0003047f89 */ /* 0x002e6c00000e0000 */
[----:B------:R5:W-:Y:S01]  /*af10*/  MUFU.EX2 R41, R2 ;  /* 0x0000000200297308 */ /* 0x000be20000000800 */
[----:B---3--:R-:W-:-:S07]  /*af20*/  FFMA.FTZ R0, R52, c[0x0][0x23c], -R34 ;  /* 0x00008f0034007a23 */ /* 0x008fce0000010822 */
[----:B------:R3:W-:Y:S01]  /*af30*/  MUFU.EX2 R40, R0 ;  /* 0x0000000000287308 */ /* 0x0007e20000000800 */
[----:B-----5:R-:W-:Y:S02]  /*af40*/  FSEL R2, R250, RZ, P5 ;  /* 0x000000fffa027208 */ /* 0x020fe40002800000 */
[----:B-1----:R-:W-:-:S03]  /*af50*/  FMNMX.FTZ R231, R3, R4, !PT ;  /* 0x0000000403e77209 */ /* 0x002fc60007810000 */
[----:B------:R-:W-:Y:S01]  /*af60*/  FADD.FTZ R4, R105, -R2 ;  /* 0x8000000269047221 */ /* 0x000fe20000010000 */
[----:B------:R-:W-:Y:S01]  /*af70*/  FSEL R2, R249, RZ, P1 ;  /* 0x000000fff9027208 */ /* 0x000fe20000800000 */
[----:B--2---:R-:W-:Y:S01]  /*af80*/  IMAD.MOV.U32 R105, RZ, RZ, R33 ;  /* 0x000000ffff697224 */ /* 0x004fe200078e0021 */
[----:B------:R-:W-:Y:S01]  /*af90*/  FSETP.NEU.FTZ.AND P1, PT, R231, -INF , PT ;  /* 0xff800000e700780b */ /* 0x000fe20003f3d000 */
[----:B---3--:R-:W-:Y:S01]  /*afa0*/  FFMA.FTZ R0, R107, c[0x0][0x23c], -R32 ;  /* 0x00008f006b007a23 */ /* 0x008fe20000010820 */
[----:B----4-:R-:W-:Y:S01]  /*afb0*/  MOV R107, R44 ;  /* 0x0000002c006b7202 */ /* 0x010fe20000000f00 */
[----:B------:R-:W-:Y:S02]  /*afc0*/  FMUL.FTZ R33, R231, c[0x0][0x23c] ;  /* 0x00008f00e7217a20 */ /* 0x000fe40000410000 */
[----:B------:R1:W2:Y:S01]  /*afd0*/  MUFU.EX2 R5, R0 ;  /* 0x0000000000057308 */ /* 0x0002a20000000800 */
[----:B------:R-:W-:Y:S01]  /*afe0*/  FADD.FTZ R6, R104, -R2 ;  /* 0x8000000268067221 */ /* 0x000fe20000010000 */
[----:B------:R-:W-:Y:S01]  /*aff0*/  FSEL R2, R248, RZ, P0 ;  /* 0x000000fff8027208 */ /* 0x000fe20000000000 */
[----:B------:R-:W-:Y:S01]  /*b000*/  FMUL.FTZ R4, R4, c[0x0][0x23c] ;  /* 0x00008f0004047a20 */ /* 0x000fe20000410000 */
[----:B------:R-:W-:Y:S01]  /*b010*/  FSEL R33, R33, RZ, P1 ;  /* 0x000000ff21217208 */ /* 0x000fe20000800000 */
[----:B------:R-:W-:Y:S01]  /*b020*/  FMUL.FTZ R6, R6, c[0x0][0x23c] ;  /* 0x00008f0006067a20 */ /* 0x000fe20000410000 */
[----:B------:R-:W-:Y:S01]  /*b030*/  PLOP3.LUT P0, PT, PT, PT, UP0, 0x40, 0x0 ;  /* 0x000000000000781c */ /* 0x000fe20003f0e808 */
[----:B------:R-:W-:Y:S01]  /*b040*/  FADD.FTZ R3, R103, -R2 ;  /* 0x8000000267037221 */ /* 0x000fe20000010000 */
[----:B------:R-:W-:Y:S01]  /*b050*/  FSEL R2, R231, RZ, P1 ;  /* 0x000000ffe7027208 */ /* 0x000fe20000800000 */
[----:B------:R-:W3:Y:S02]  /*b060*/  MUFU.EX2 R101, R6 ;  /* 0x0000000600657308 */ /* 0x000ee40000000800 */
[----:B------:R-:W-:-:S02]  /*b070*/  FMUL.FTZ R3, R3, c[0x0][0x23c] ;  /* 0x00008f0003037a20 */ /* 0x000fc40000410000 */
[----:B-1----:R-:W-:-:S04]  /*b080*/  FFMA.FTZ R0, R180, c[0x0][0x23c], -R32 ;  /* 0x00008f00b4007a23 */ /* 0x002fc80000010820 */
[----:B------:R-:W1:Y:S01]  /*b090*/  MUFU.EX2 R100, R4 ;  /* 0x0000000400647308 */ /* 0x000e620000000800 */
[----:B--2---:R-:W-:Y:S02]  /*b0a0*/  IMAD.MOV.U32 R180, RZ, RZ, R5 ;  /* 0x000000ffffb47224 */ /* 0x004fe400078e0005 */
[----:B------:R-:W-:Y:S02]  /*b0b0*/  FADD.FTZ R5, R102, -R2 ;  /* 0x8000000266057221 */ /* 0x000fe40000010000 */
[----:B------:R-:W-:Y:S02]  /*b0c0*/  FFMA.FTZ R2, R108, c[0x0][0x23c], -R33 ;  /* 0x00008f006c027a23 */ /* 0x000fe40000010821 */
[----:B------:R-:W-:Y:S01]  /*b0d0*/  FMUL.FTZ R5, R5, c[0x0][0x23c] ;  /* 0x00008f0005057a20 */ /* 0x000fe20000410000 */
[----:B------:R2:W-:Y:S01]  /*b0e0*/  MUFU.EX2 R36, R0 ;  /* 0x0000000000247308 */ /* 0x0005e20000000800 */
[-C--:B---3--:R-:W-:Y:S02]  /*b0f0*/  FMUL.FTZ R114, R114, R101.reuse ;  /* 0x0000006572727220 */ /* 0x088fe40000410000 */
[----:B------:R-:W-:-:S02]  /*b100*/  FMUL.FTZ R115, R115, R101 ;  /* 0x0000006573737220 */ /* 0x000fc40000410000 */
[-C--:B------:R-:W-:Y:S02]  /*b110*/  FMUL.FTZ R126, R126, R101.reuse ;  /* 0x000000657e7e7220 */ /* 0x080fe40000410000 */
[----:B------:R-:W-:Y:S01]  /*b120*/  FMUL.FTZ R127, R127, R101 ;  /* 0x000000657f7f7220 */ /* 0x000fe20000410000 */
[----:B------:R3:W-:Y:S01]  /*b130*/  MUFU.EX2 R37, R2 ;  /* 0x0000000200257308 */ /* 0x0007e20000000800 */
[-C--:B-1----:R-:W-:Y:S02]  /*b140*/  FMUL.FTZ R112, R112, R100.reuse ;  /* 0x0000006470707220 */ /* 0x082fe40000410000 */
[-C--:B------:R-:W-:Y:S02]  /*b150*/  FMUL.FTZ R113, R113, R100.reuse ;  /* 0x0000006471717220 */ /* 0x080fe40000410000 */
[-C--:B------:R-:W-:Y:S02]  /*b160*/  FMUL.FTZ R124, R124, R100.reuse ;  /* 0x000000647c7c7220 */ /* 0x080fe40000410000 */
[----:B------:R-:W-:Y:S01]  /*b170*/  FMUL.FTZ R125, R125, R100 ;  /* 0x000000647d7d7220 */ /* 0x000fe20000410000 */
[----:B------:R-:W1:Y:S01]  /*b180*/  MUFU.EX2 R103, R3 ;  /* 0x0000000300677308 */ /* 0x000e620000000800 */
[----:B--2---:R-:W-:-:S02]  /*b190*/  FFMA.FTZ R0, R106, c[0x0][0x23c], -R32 ;  /* 0x00008f006a007a23 */ /* 0x004fc40000010820 */
[-C--:B------:R-:W-:Y:S02]  /*b1a0*/  FMUL.FTZ R128, R128, R100.reuse ;  /* 0x0000006480807220 */ /* 0x080fe40000410000 */
[-C--:B------:R-:W-:Y:S02]  /*b1b0*/  FMUL.FTZ R129, R129, R100.reuse ;  /* 0x0000006481817220 */ /* 0x080fe40000410000 */
[-C--:B------:R-:W-:Y:S01]  /*b1c0*/  FMUL.FTZ R130, R130, R101.reuse ;  /* 0x0000006582827220 */ /* 0x080fe20000410000 */
[----:B------:R2:W-:Y:S01]  /*b1d0*/  MUFU.EX2 R44, R0 ;  /* 0x00000000002c7308 */ /* 0x0005e20000000800 */
[----:B---3--:R-:W-:Y:S02]  /*b1e0*/  FFMA.FTZ R2, R65, c[0x0][0x23c], -R33 ;  /* 0x00008f0041027a23 */ /* 0x008fe40000010821 */
[----:B------:R-:W-:Y:S02]  /*b1f0*/  FMUL.FTZ R131, R131, R101 ;  /* 0x0000006583837220 */ /* 0x000fe40000410000 */
[----:B------:R-:W-:-:S02]  /*b200*/  FMUL.FTZ R140, R140, R100 ;  /* 0x000000648c8c7220 */ /* 0x000fc40000410000 */
[----:B------:R-:W-:Y:S01]  /*b210*/  FMUL.FTZ R141, R141, R100 ;  /* 0x000000648d8d7220 */ /* 0x000fe20000410000 */
[----:B------:R-:W-:Y:S01]  /*b220*/  MUFU.EX2 R52, R2 ;  /* 0x0000000200347308 */ /* 0x000fe20000000800 */
[----:B-1----:R-:W-:Y:S01]  /*b230*/  FMUL.FTZ R116, R116, R103 ;  /* 0x0000006774747220 */ /* 0x002fe20000410000 */
[----:B------:R-:W-:Y:S01]  /*b240*/  MOV R3, R23 ;  /* 0x0000001700037202 */ /* 0x000fe20000000f00 */
        /* <DEDUP_REMOVED lines=8> */
[----:B------:R-:W2:Y:S01]  /*b2d0*/  MUFU.EX2 R104, R0 ;  /* 0x0000000000687308 */ /* 0x000ea20000000800 */
[----:B------:R-:W-:Y:S02]  /*b2e0*/  FMUL.FTZ R137, R137, R103 ;  /* 0x0000006789897220 */ /* 0x000fe40000410000 */
[-C--:B------:R-:W-:Y:S02]  /*b2f0*/  FMUL.FTZ R142, R142, R101.reuse ;  /* 0x000000658e8e7220 */ /* 0x080fe40000410000 */
[----:B------:R-:W-:-:S02]  /*b300*/  FMUL.FTZ R143, R143, R101 ;  /* 0x000000658f8f7220 */ /* 0x000fc40000410000 */
[----:B------:R-:W-:Y:S02]  /*b310*/  FMUL.FTZ R144, R144, R100 ;  /* 0x0000006490907220 */ /* 0x000fe40000410000 */
[-C--:B-1----:R-:W-:Y:S02]  /*b320*/  FMUL.FTZ R118, R118, R102.reuse ;  /* 0x0000006676767220 */ /* 0x082fe40000410000 */
[-C--:B------:R-:W-:Y:S02]  /*b330*/  FMUL.FTZ R119, R119, R102.reuse ;  /* 0x0000006677777220 */ /* 0x080fe40000410000 */
[-C--:B------:R-:W-:Y:S02]  /*b340*/  FMUL.FTZ R122, R122, R102.reuse ;  /* 0x000000667a7a7220 */ /* 0x080fe40000410000 */
[----:B------:R-:W-:Y:S01]  /*b350*/  FMUL.FTZ R123, R123, R102 ;  /* 0x000000667b7b7220 */ /* 0x000fe20000410000 */
[----:B--2---:R-:W-:Y:S01]  /*b360*/  F2FP.BF16.PACK_AB R2, R104, R44 ;  /* 0x0000002c6802723e */ /* 0x004fe200000010ff */
[----:B------:R-:W-:Y:S01]  /*b370*/  FFMA.FTZ R0, R181, c[0x0][0x23c], -R33 ;  /* 0x00008f00b5007a23 */ /* 0x000fe20000010821 */
[----:B------:R-:W-:Y:S01]  /*b380*/  MOV R181, R57 ;  /* 0x0000003900b57202 */ /* 0x000fe20000000f00 */
[----:B------:R-:W-:-:S02]  /*b390*/  IMAD.MOV.U32 R57, RZ, RZ, R42 ;  /* 0x000000ffff397224 */ /* 0x000fc400078e002a */
[----:B------:R1:W-:Y:S01]  /*b3a0*/  MUFU.EX2 R42, R0 ;  /* 0x00000000002a7308 */ /* 0x0003e20000000800 */
[-C--:B------:R-:W-:Y:S02]  /*b3b0*/  FMUL.FTZ R134, R134, R102.reuse ;  /* 0x0000006686867220 */ /* 0x080fe40000410000 */
[-C--:B------:R-:W-:Y:S02]  /*b3c0*/  FMUL.FTZ R135, R135, R102.reuse ;  /* 0x0000006687877220 */ /* 0x080fe40000410000 */
[-C--:B------:R-:W-:Y:S02]  /*b3d0*/  FMUL.FTZ R138, R138, R102.reuse ;  /* 0x000000668a8a7220 */ /* 0x080fe40000410000 */
[----:B------:R-:W-:Y:S02]  /*b3e0*/  FMUL.FTZ R139, R139, R102 ;  /* 0x000000668b8b7220 */ /* 0x000fe40000410000 */
[----:B------:R-:W-:Y:S02]  /*b3f0*/  FMUL.FTZ R145, R145, R100 ;  /* 0x0000006491917220 */ /* 0x000fe40000410000 */
[----:B------:R-:W-:-:S02]  /*b400*/  FMUL.FTZ R146, R146, R101 ;  /* 0x0000006592927220 */ /* 0x000fc40000410000 */
[----:B------:R-:W-:Y:S02]  /*b410*/  FMUL.FTZ R147, R147, R101 ;  /* 0x0000006593937220 */ /* 0x000fe40000410000 */
[-C--:B------:R-:W-:Y:S02]  /*b420*/  FMUL.FTZ R148, R148, R103.reuse ;  /* 0x0000006794947220 */ /* 0x080fe40000410000 */
[----:B-1----:R-:W-:Y:S02]  /*b430*/  FFMA.FTZ R0, R109, c[0x0][0x23c], -R33 ;  /* 0x00008f006d007a23 */ /* 0x002fe40000010821 */
[----:B------:R-:W-:Y:S02]  /*b440*/  FMUL.FTZ R149, R149, R103 ;  /* 0x0000006795957220 */ /* 0x000fe40000410000 */
[----:B------:R1:W2:Y:S01]  /*b450*/  MUFU.EX2 R109, R0 ;  /* 0x00000000006d7308 */ /* 0x0002a20000000800 */
[-C--:B------:R-:W-:Y:S02]  /*b460*/  FMUL.FTZ R150, R150, R102.reuse ;  /* 0x0000006696967220 */ /* 0x080fe40000410000 */
[----:B------:R-:W-:-:S02]  /*b470*/  FMUL.FTZ R151, R151, R102 ;  /* 0x0000006697977220 */ /* 0x000fc40000410000 */
[-C--:B------:R-:W-:Y:S02]  /*b480*/  FMUL.FTZ R152, R152, R103.reuse ;  /* 0x0000006798987220 */ /* 0x080fe40000410000 */
[----:B------:R-:W-:Y:S02]  /*b490*/  FMUL.FTZ R153, R153, R103 ;  /* 0x0000006799997220 */ /* 0x000fe40000410000 */
[-C--:B------:R-:W-:Y:S02]  /*b4a0*/  FMUL.FTZ R154, R154, R102.reuse ;  /* 0x000000669a9a7220 */ /* 0x080fe40000410000 */
[----:B------:R-:W-:Y:S02]  /*b4b0*/  FMUL.FTZ R155, R155, R102 ;  /* 0x000000669b9b7220 */ /* 0x000fe40000410000 */
[-C--:B------:R-:W-:Y:S02]  /*b4c0*/  FMUL.FTZ R156, R156, R100.reuse ;  /* 0x000000649c9c7220 */ /* 0x080fe40000410000 */
[----:B------:R-:W-:Y:S01]  /*b4d0*/  FMUL.FTZ R157, R157, R100 ;  /* 0x000000649d9d7220 */ /* 0x000fe20000410000 */
[----:B-1----:R-:W-:Y:S01]  /*b4e0*/  F2FP.BF16.PACK_AB R0, R58, R43 ;  /* 0x0000002b3a00723e */ /* 0x002fe200000010ff */
[----:B------:R-:W-:-:S02]  /*b4f0*/  FMUL.FTZ R158, R158, R101 ;  /* 0x000000659e9e7220 */ /* 0x000fc40000410000 */
[----:B------:R-:W-:Y:S01]  /*b500*/  FMUL.FTZ R159, R159, R101 ;  /* 0x000000659f9f7220 */ /* 0x000fe20000410000 */
[----:B------:R-:W-:Y:S01]  /*b510*/  LOP3.LUT R10, R10, R0, RZ, 0xc0, !PT ;  /* 0x000000000a0a7212 */ /* 0x000fe200078ec0ff */
[----:B------:R-:W-:Y:S01]  /*b520*/  IMAD.MOV.U32 R108, RZ, RZ, R22 ;  /* 0x000000ffff6c7224 */ /* 0x000fe200078e0016 */
[----:B------:R-:W-:Y:S01]  /*b530*/  F2FP.BF16.PACK_AB R0, R40, R107 ;  /* 0x0000006b2800723e */ /* 0x000fe200000010ff */
[-C--:B------:R-:W-:Y:S02]  /*b540*/  FMUL.FTZ R160, R160, R100.reuse ;  /* 0x00000064a0a07220 */ /* 0x080fe40000410000 */
[----:B------:R-:W-:Y:S01]  /*b550*/  FMUL.FTZ R161, R161, R100 ;  /* 0x00000064a1a17220 */ /* 0x000fe20000410000 */
[----:B------:R-:W-:Y:S01]  /*b560*/  LOP3.LUT R11, R11, R0, RZ, 0xc0, !PT ;  /* 0x000000000b0b7212 */ /* 0x000fe200078ec0ff */
[----:B------:R-:W-:Y:S01]  /*b570*/  FMUL.FTZ R162, R162, R101 ;  /* 0x00000065a2a27220 */ /* 0x000fe20000410000 */
[----:B------:R-:W-:Y:S01]  /*b580*/  F2FP.BF16.PACK_AB R0, R45, R181 ;  /* 0x000000b52d00723e */ /* 0x000fe200000010ff */
[----:B------:R-:W-:-:S02]  /*b590*/  FMUL.FTZ R163, R163, R101 ;  /* 0x00000065a3a37220 */ /* 0x000fc40000410000 */
[-C--:B------:R-:W-:Y:S01]  /*b5a0*/  FMUL.FTZ R164, R164, R103.reuse ;  /* 0x00000067a4a47220 */ /* 0x080fe20000410000 */
[----:B------:R-:W-:Y:S01]  /*b5b0*/  LOP3.LUT R8, R8, R0, RZ, 0xc0, !PT ;  /* 0x0000000008087212 */ /* 0x000fe200078ec0ff */
[----:B------:R-:W-:Y:S01]  /*b5c0*/  FMUL.FTZ R165, R165, R103 ;  /* 0x00000067a5a57220 */ /* 0x000fe20000410000 */
[----:B------:R-:W-:Y:S01]  /*b5d0*/  F2FP.BF16.PACK_AB R0, R41, R105 ;  /* 0x000000692900723e */ /* 0x000fe200000010ff */
[-C--:B------:R-:W-:Y:S02]  /*b5e0*/  FMUL.FTZ R166, R166, R102.reuse ;  /* 0x00000066a6a67220 */ /* 0x080fe40000410000 */
[----:B------:R-:W-:Y:S01]  /*b5f0*/  FMUL.FTZ R167, R167, R102 ;  /* 0x00000066a7a77220 */ /* 0x000fe20000410000 */
[----:B------:R-:W-:Y:S01]  /*b600*/  LOP3.LUT R9, R9, R0, RZ, 0xc0, !PT ;  /* 0x0000000009097212 */ /* 0x000fe200078ec0ff */
[----:B------:R-:W-:Y:S01]  /*b610*/  HSET2.LE.AND R0, R19, R179, PT ;  /* 0x000000b313007233 */ /* 0x000fe20003803000 */
[-C--:B------:R-:W-:Y:S02]  /*b620*/  FMUL.FTZ R88, R88, R103.reuse ;  /* 0x0000006758587220 */ /* 0x080fe40000410000 */
[----:B------:R-:W-:-:S02]  /*b630*/  FMUL.FTZ R89, R89, R103 ;  /* 0x0000006759597220 */ /* 0x000fc40000410000 */
[----:B------:R-:W-:Y:S01]  /*b640*/  LOP3.LUT R6, R0, R2, RZ, 0xc0, !PT ;  /* 0x0000000200067212 */ /* 0x000fe200078ec0ff */
[--C-:B------:R-:W-:Y:S01]  /*b650*/  HSET2.LE.AND R0, R18, R179.reuse, PT ;  /* 0x000000b312007233 */ /* 0x100fe20003803000 */
[----:B------:R-:W-:Y:S01]  /*b660*/  F2FP.BF16.PACK_AB R2, R52, R37 ;  /* 0x000000253402723e */ /* 0x000fe200000010ff */
[C---:B------:R-:W-:Y:S01]  /*b670*/  HMMA.16816.F32.BF16 R112, R8.reuse, R12, R112 ;  /* 0x0000000c0870723c */ /* 0x040fe20000041870 */
[----:B------:R-:W-:Y:S02]  /*b680*/  FMUL.FTZ R90, R90, R102 ;  /* 0x000000665a5a7220 */ /* 0x000fe40000410000 */
[----:B------:R-:W-:Y:S01]  /*b690*/  LOP3.LUT R7, R0, R2, RZ, 0xc0, !PT ;  /* 0x0000000200077212 */ /* 0x000fe200078ec0ff */
[--C-:B------:R-:W-:Y:S01]  /*b6a0*/  HSET2.LE.AND R0, R17, R179.reuse, PT ;  /* 0x000000b311007233 */ /* 0x100fe20003803000 */
[----:B------:R-:W-:Y:S01]  /*b6b0*/  F2FP.BF16.PACK_AB R2, R36, R180 ;  /* 0x000000b42402723e */ /* 0x000fe200000010ff */
[----:B------:R-:W-:Y:S02]  /*b6c0*/  FMUL.FTZ R91, R91, R102 ;  /* 0x000000665b5b7220 */ /* 0x000fe40000410000 */
[----:B------:R-:W-:Y:S01]  /*b6d0*/  HMMA.16816.F32.BF16 R184, R8, R14, R124 ;  /* 0x0000000e08b8723c */ /* 0x000fe2000004187c */
[----:B------:R-:W-:Y:S01]  /*b6e0*/  LOP3.LUT R4, R0, R2, RZ, 0xc0, !PT ;  /* 0x0000000200047212 */ /* 0x000fe200078ec0ff */
[----:B------:R-:W-:Y:S01]  /*b6f0*/  HSET2.LE.AND R2, R16, R179, PT ;  /* 0x000000b310027233 */ /* 0x000fe20003803000 */
[----:B--2---:R-:W-:Y:S01]  /*b700*/  F2FP.BF16.PACK_AB R0, R109, R42 ;  /* 0x0000002a6d00723e */ /* 0x004fe200000010ff */
[----:B------:R-:W1:Y:S01]  /*b710*/  LDSM.16.MT88.4 R16, [R218+0x9000] ;  /* 0x00900000da10783b */ /* 0x000e620000004200 */
[----:B------:R-:W-:-:S02]  /*b720*/  FMUL.FTZ R72, R72, R103 ;  /* 0x0000006748487220 */ /* 0x000fc40000410000 */
[----:B------:R-:W-:Y:S01]  /*b730*/  LOP3.LUT R5, R2, R0, RZ, 0xc0, !PT ;  /* 0x0000000002057212 */ /* 0x000fe200078ec0ff */
[----:B------:R-:W-:Y:S01]  /*b740*/  IMAD.MOV.U32 R0, RZ, RZ, R52 ;  /* 0x000000ffff007224 */ /* 0x000fe200078e0034 */
[----:B------:R-:W-:Y:S01]  /*b750*/  MOV R52, R20 ;  /* 0x0000001400347202 */ /* 0x000fe20000000f00 */
[-C--:B------:R-:W-:Y:S01]  /*b760*/  FMUL.FTZ R73, R73, R103.reuse ;  /* 0x0000006749497220 */ /* 0x080fe20000410000 */
[----:B------:R-:W-:Y:S01]  /*b770*/  LDSM.16.MT88.4 R20, [R218+0xb000] ;  /* 0x00b00000da14783b */ /* 0x000fe20000004200 */
[-C--:B------:R-:W-:Y:S02]  /*b780*/  FMUL.FTZ R74, R74, R102.reuse ;  /* 0x000000664a4a7220 */ /* 0x080fe40000410000 */
[----:B------:R-:W-:Y:S01]  /*b790*/  HMMA.16816.F32.BF16 R116, R4, R12, R116 ;  /* 0x0000000c0474723c */ /* 0x000fe20000041874 */
[----:B------:R-:W-:Y:S02]  /*b7a0*/  FMUL.FTZ R75, R75, R102 ;  /* 0x000000664b4b7220 */ /* 0x000fe40000410000 */
[----:B------:R-:W-:-:S02]  /*b7b0*/  FMUL.FTZ R76, R76, R103 ;  /* 0x000000674c4c7220 */ /* 0x000fc40000410000 */
[-C--:B------:R-:W-:Y:S02]  /*b7c0*/  FMUL.FTZ R77, R77, R103.reuse ;  /* 0x000000674d4d7220 */ /* 0x080fe40000410000 */
[-C--:B------:R-:W-:Y:S01]  /*b7d0*/  FMUL.FTZ R78, R78, R102.reuse ;  /* 0x000000664e4e7220 */ /* 0x080fe20000410000 */
[----:B------:R-:W-:Y:S01]  /*b7e0*/  HMMA.16816.F32.BF16 R120, R4, R14, R120 ;  /* 0x0000000e0478723c */ /* 0x000fe20000041878 */
[----:B------:R-:W2:Y:S01]  /*b7f0*/  LDSM.16.MT88.4 R12, [R216+0xa000] ;  /* 0x00a00000d80c783b */ /* 0x000ea20000004200 */
[-C--:B------:R-:W-:Y:S02]  /*b800*/  FMUL.FTZ R79, R79, R102.reuse ;  /* 0x000000664f4f7220 */ /* 0x080fe40000410000 */
[-C--:B------:R-:W-:Y:S02]  /*b810*/  FMUL.FTZ R92, R92, R103.reuse ;  /* 0x000000675c5c7220 */ /* 0x080fe40000410000 */
[----:B------:R-:W-:Y:S02]  /*b820*/  FMUL.FTZ R93, R93, R103 ;  /* 0x000000675d5d7220 */ /* 0x000fe40000410000 */
[----:B------:R-:W-:-:S02]  /*b830*/  FMUL.FTZ R94, R94, R102 ;  /* 0x000000665e5e7220 */ /* 0x000fc40000410000 */
[----:B------:R-:W-:Y:S02]  /*b840*/  FMUL.FTZ R95, R95, R102 ;  /* 0x000000665f5f7220 */ /* 0x000fe40000410000 */
[-C--:B------:R-:W-:Y:S02]  /*b850*/  FMUL.FTZ R68, R68, R100.reuse ;  /* 0x0000006444447220 */ /* 0x080fe40000410000 */
[----:B------:R-:W-:Y:S02]  /*b860*/  FMUL.FTZ R69, R69, R100 ;  /* 0x0000006445457220 */ /* 0x000fe40000410000 */
[-C--:B------:R-:W-:Y:S02]  /*b870*/  FMUL.FTZ R70, R70, R101.reuse ;  /* 0x0000006546467220 */ /* 0x080fe40000410000 */
[----:B------:R-:W-:Y:S02]  /*b880*/  FMUL.FTZ R71, R71, R101 ;  /* 0x0000006547477220 */ /* 0x000fe40000410000 */
[----:B------:R-:W-:Y:S01]  /*b890*/  IMAD.MOV.U32 R2, RZ, RZ, R66 ;  /* 0x000000ffff027224 */ /* 0x000fe200078e0042 */
[----:B-1----:R-:W-:Y:S01]  /*b8a0*/  HMMA.16816.F32.BF16 R128, R8, R16, R128 ;  /* 0x000000100880723c */ /* 0x002fe20000041880 */
[----:B------:R-:W-:-:S02]  /*b8b0*/  IMAD.MOV.U32 R106, RZ, RZ, R62 ;  /* 0x000000ffff6a7224 */ /* 0x000fc400078e003e */
[-C--:B------:R-:W-:Y:S02]  /*b8c0*/  FMUL.FTZ R168, R168, R103.reuse ;  /* 0x00000067a8a87220 */ /* 0x080fe40000410000 */
[----:B------:R-:W-:Y:S02]  /*b8d0*/  FMUL.FTZ R169, R169, R103 ;  /* 0x00000067a9a97220 */ /* 0x000fe40000410000 */
[-C--:B------:R-:W-:Y:S01]  /*b8e0*/  FMUL.FTZ R170, R170, R102.reuse ;  /* 0x00000066aaaa7220 */ /* 0x080fe20000410000 */
[----:B------:R-:W-:Y:S01]  /*b8f0*/  HMMA.16816.F32.BF16 R132, R4, R16, R132 ;  /* 0x000000100484723c */ /* 0x000fe20000041884 */
[----:B------:R-:W-:Y:S02]  /*b900*/  FMUL.FTZ R171, R171, R102 ;  /* 0x00000066abab7220 */ /* 0x000fe40000410000 */
[-C--:B------:R-:W-:Y:S02]  /*b910*/  FMUL.FTZ R172, R172, R100.reuse ;  /* 0x00000064acac7220 */ /* 0x080fe40000410000 */
[----:B------:R-:W-:-:S02]  /*b920*/  FMUL.FTZ R173, R173, R100 ;  /* 0x00000064adad7220 */ /* 0x000fc40000410000 */
[-C--:B------:R-:W-:Y:S01]  /*b930*/  FMUL.FTZ R174, R174, R101.reuse ;  /* 0x00000065aeae7220 */ /* 0x080fe20000410000 */
[-C--:B------:R-:W-:Y:S01]  /*b940*/  HMMA.16816.F32.BF16 R136, R4, R18.reuse, R136 ;  /* 0x000000120488723c */ /* 0x080fe20000041888 */
[-C--:B------:R-:W-:Y:S02]  /*b950*/  FMUL.FTZ R175, R175, R101.reuse ;  /* 0x00000065afaf7220 */ /* 0x080fe40000410000 */
[-C--:B------:R-:W-:Y:S02]  /*b960*/  FMUL.FTZ R80, R80, R100.reuse ;  /* 0x0000006450507220 */ /* 0x080fe40000410000 */
[----:B------:R-:W-:Y:S02]  /*b970*/  FMUL.FTZ R81, R81, R100 ;  /* 0x0000006451517220 */ /* 0x000fe40000410000 */
[-C--:B------:R-:W-:Y:S01]  /*b980*/  FMUL.FTZ R82, R82, R101.reuse ;  /* 0x0000006552527220 */ /* 0x080fe20000410000 */
[----:B------:R-:W-:Y:S01]  /*b990*/  HMMA.16816.F32.BF16 R124, R8, R18, R140 ;  /* 0x00000012087c723c */ /* 0x000fe2000004188c */
[----:B------:R-:W1:Y:S01]  /*b9a0*/  LDSM.16.MT88.4 R16, [R218+0xa000] ;  /* 0x00a00000da10783b */ /* 0x000e620000004200 */
[----:B------:R-:W-:-:S02]  /*b9b0*/  FMUL.FTZ R83, R83, R101 ;  /* 0x0000006553537220 */ /* 0x000fc40000410000 */
[-C--:B------:R-:W-:Y:S02]  /*b9c0*/  FMUL.FTZ R84, R84, R100.reuse ;  /* 0x0000006454547220 */ /* 0x080fe40000410000 */
[----:B------:R-:W-:Y:S01]  /*b9d0*/  FMUL.FTZ R85, R85, R100 ;  /* 0x0000006455557220 */ /* 0x000fe20000410000 */
[----:B------:R-:W-:Y:S01]  /*b9e0*/  MOV R141, R44 ;  /* 0x0000002c008d7202 */ /* 0x000fe20000000f00 */
[-C--:B--2---:R-:W-:Y:S01]  /*b9f0*/  HMMA.16816.F32.BF16 R144, R8, R12.reuse, R144 ;  /* 0x0000000c0890723c */ /* 0x084fe20000041890 */
[-C--:B------:R-:W-:Y:S02]  /*ba00*/  FMUL.FTZ R86, R86, R101.reuse ;  /* 0x0000006556567220 */ /* 0x080fe40000410000 */
[----:B------:R-:W-:Y:S02]  /*ba10*/  FMUL.FTZ R87, R87, R101 ;  /* 0x0000006557577220 */ /* 0x000fe40000410000 */
[----:B------:R-:W-:Y:S02]  /*ba20*/  IMAD.MOV.U32 R142, RZ, RZ, R46 ;  /* 0x000000ffff8e7224 */ /* 0x000fe400078e002e */
[----:B------:R-:W-:Y:S01]  /*ba30*/  IMAD.MOV.U32 R143, RZ, RZ, R47 ;  /* 0x000000ffff8f7224 */ /* 0x000fe200078e002f */
[----:B------:R-:W-:Y:S01]  /*ba40*/  HMMA.16816.F32.BF16 R148, R4, R12, R148 ;  /* 0x0000000c0494723c */ /* 0x000fe20000041894 */
[----:B------:R-:W-:-:S02]  /*ba50*/  FMUL.FTZ R96, R96, R100 ;  /* 0x0000006460607220 */ /* 0x000fc40000410000 */
[----:B------:R-:W-:Y:S02]  /*ba60*/  FMUL.FTZ R97, R97, R100 ;  /* 0x0000006461617220 */ /* 0x000fe40000410000 */
[-C--:B------:R-:W-:Y:S02]  /*ba70*/  FMUL.FTZ R98, R98, R101.reuse ;  /* 0x0000006562627220 */ /* 0x080fe40000410000 */
[----:B------:R-:W-:Y:S01]  /*ba80*/  FMUL.FTZ R99, R99, R101 ;  /* 0x0000006563637220 */ /* 0x000fe20000410000 */
[----:B------:R-:W-:Y:S01]  /*ba90*/  HMMA.16816.F32.BF16 R152, R4, R14, R152 ;  /* 0x0000000e0498723c */ /* 0x000fe20000041898 */
[----:B------:R-:W-:-:S07]  /*baa0*/  IMAD.MOV.U32 R140, RZ, RZ, R3 ;  /* 0x000000ffff8c7224 */ /* 0x000fce00078e0003 */
[C---:B------:R-:W-:Y:S01]  /*bab0*/  HMMA.16816.F32.BF16 R156, R8.reuse, R14, R156 ;  /* 0x0000000e089c723c */ /* 0x040fe2000004189c */
[----:B------:R-:W2:Y:S07]  /*bac0*/  LDSM.16.MT88.4 R12, [R216+0xb000] ;  /* 0x00b00000d80c783b */ /* 0x000eae0000004200 */
[-C--:B-1----:R-:W-:Y:S08]  /*bad0*/  HMMA.16816.F32.BF16 R160, R8, R16.reuse, R160 ;  /* 0x0000001008a0723c */ /* 0x082ff000000418a0 */
[C---:B------:R-:W-:Y:S07]  /*bae0*/  HMMA.16816.F32.BF16 R164, R4.reuse, R16, R164 ;  /* 0x0000001004a4723c */ /* 0x040fee00000418a4 */
[----:B------:R-:W-:Y:S01]  /*baf0*/  IMAD.MOV.U32 R17, RZ, RZ, R58 ;  /* 0x000000ffff117224 */ /* 0x000fe200078e003a */
[----:B------:R-:W-:Y:S01]  /*bb00*/  MOV R16, R57 ;  /* 0x0000003900107202 */ /* 0x000fe20000000f00 */
[C---:B------:R-:W-:Y:S08]  /*bb10*/  HMMA.16816.F32.BF16 R168, R4.reuse, R18, R168 ;  /* 0x0000001204a8723c */ /* 0x040ff000000418a8 */
[C---:B------:R-:W-:Y:S07]  /*bb20*/  HMMA.16816.F32.BF16 R56, R4.reuse, R20, R88 ;  /* 0x000000140438723c */ /* 0x040fee0000041858 */
[----:B------:R-:W-:Y:S01]  /*bb30*/  MOV R90, R0 ;  /* 0x00000000005a7202 */ /* 0x000fe20000000f00 */
[----:B--2---:R-:W-:Y:S01]  /*bb40*/  HMMA.16816.F32.BF16 R64, R4, R12, R72 ;  /* 0x0000000c0440723c */ /* 0x004fe20000041848 */
[----:B------:R-:W-:Y:S01]  /*bb50*/  MOV R89, R55 ;  /* 0x0000003700597202 */ /* 0x000fe20000000f00 */
[----:B------:R-:W-:-:S02]  /*bb60*/  IMAD.MOV.U32 R88, RZ, RZ, R54 ;  /* 0x000000ffff587224 */ /* 0x000fc400078e0036 */
[----:B------:R-:W-:Y:S02]  /*bb70*/  FFMA.FTZ R0, R199, c[0x0][0x23c], -R35 ;  /* 0x00008f00c7007a23 */ /* 0x000fe40000010823 */
[----:B------:R-:W-:Y:S02]  /*bb80*/  IMAD.MOV.U32 R91, RZ, RZ, R2 ;  /* 0x000000ffff5b7224 */ /* 0x000fe400078e0002 */
[----:B------:R-:W-:Y:S01]  /*bb90*/  IMAD.MOV.U32 R74, RZ, RZ, R52 ;  /* 0x000000ffff4a7224 */ /* 0x000fe200078e0034 */
[----:B------:R-:W-:Y:S01]  /*bba0*/  HMMA.16816.F32.BF16 R60, R4, R14, R76 ;  /* 0x0000000e043c723c */ /* 0x000fe2000004184c */
[----:B------:R-:W-:Y:S02]  /*bbb0*/  IMAD.MOV.U32 R75, RZ, RZ, R53 ;  /* 0x000000ffff4b7224 */ /* 0x000fe400078e0035 */
[----:B------:R-:W-:-:S04]  /*bbc0*/  FFMA.FTZ R2, R197, c[0x0][0x23c], -R34 ;  /* 0x00008f00c5027a23 */ /* 0x000fc80000010822 */
[----:B------:R-:W-:Y:S01]  /*bbd0*/  IMAD.MOV.U32 R77, RZ, RZ, R42 ;  /* 0x000000ffff4d7224 */ /* 0x000fe200078e002a */
[----:B------:R-:W-:Y:S01]  /*bbe0*/  HMMA.16816.F32.BF16 R52, R4, R22, R92 ;  /* 0x000000160434723c */ /* 0x000fe2000004185c */
[----:B------:R-:W-:Y:S01]  /*bbf0*/  MOV R76, R40 ;  /* 0x00000028004c7202 */ /* 0x000fe20000000f00 */
[----:B------:R-:W-:Y:S01]  /*bc00*/  IMAD.MOV.U32 R78, RZ, RZ, R108 ;  /* 0x000000ffff4e7224 */ /* 0x000fe200078e006c */
[----:B------:R-:W-:-:S04]  /*bc10*/  MOV R79, R109 ;  /* 0x0000006d004f7202 */ /* 0x000fc80000000f00 */
[----:B------:R-:W-:Y:S01]  /*bc20*/  MOV R94, R43 ;  /* 0x0000002b005e7202 */ /* 0x000fe20000000f00 */
[----:B------:R-:W-:Y:S01]  /*bc30*/  IMAD.MOV.U32 R95, RZ, RZ, R41 ;  /* 0x000000ffff5f7224 */ /* 0x000fe200078e0029 */
[----:B------:R-:W-:Y:S01]  /*bc40*/  HMMA.16816.F32.BF16 R172, R8, R18, R172 ;  /* 0x0000001208ac723c */ /* 0x000fe200000418ac */
[----:B------:R-:W-:Y:S02]  /*bc50*/  IMAD.MOV.U32 R92, RZ, RZ, R106 ;  /* 0x000000ffff5c7224 */ /* 0x000fe400078e006a */
[----:B------:R-:W-:-:S04]  /*bc60*/  IMAD.MOV.U32 R93, RZ, RZ, R107 ;  /* 0x000000ffff5d7224 */ /* 0x000fc800078e006b */
[----:B------:R-:W-:Y:S01]  /*bc70*/  MOV R19, R104 ;  /* 0x0000006800137202 */ /* 0x000fe20000000f00 */
[----:B------:R-:W-:Y:S01]  /*bc80*/  HMMA.16816.F32.BF16 R40, R8, R12, R68 ;  /* 0x0000000c0828723c */ /* 0x000fe20000041844 */
[----:B------:R1:W-:Y:S01]  /*bc90*/  MUFU.EX2 R68, R0 ;  /* 0x0000000000447308 */ /* 0x0003e20000000800 */
[----:B------:R-:W-:-:S05]  /*bca0*/  IMAD.MOV.U32 R18, RZ, RZ, R105 ;  /* 0x000000ffff127224 */ /* 0x000fca00078e0069 */
[----:B------:R-:W-:Y:S01]  /*bcb0*/  MOV R70, R45 ;  /* 0x0000002d00467202 */ /* 0x000fe20000000f00 */
[----:B------:R-:W-:Y:S01]  /*bcc0*/  HMMA.16816.F32.BF16 R104, R8, R14, R80 ;  /* 0x0000000e0868723c */ /* 0x000fe20000041850 */
[----:B------:R2:W-:Y:S01]  /*bcd0*/  MUFU.EX2 R81, R2 ;  /* 0x0000000200517308 */ /* 0x0005e20000000800 */
[----:B------:R-:W-:Y:S02]  /*bce0*/  IMAD.MOV.U32 R71, RZ, RZ, R110 ;  /* 0x000000ffff477224 */ /* 0x000fe400078e006e */
[----:B------:R-:W-:-:S03]  /*bcf0*/  IMAD.MOV.U32 R69, RZ, RZ, R111 ;  /* 0x000000ffff457224 */ /* 0x000fc600078e006f */
[----:B------:R-:W-:Y:S01]  /*bd00*/  MOV R82, R18 ;  /* 0x0000001200527202 */ /* 0x000fe20000000f00 */
[C---:B------:R-:W-:Y:S01]  /*bd10*/  HMMA.16816.F32.BF16 R44, R8.reuse, R20, R84 ;  /* 0x00000014082c723c */ /* 0x040fe20000041854 */
[----:B-1----:R-:W-:Y:S02]  /*bd20*/  FFMA.FTZ R0, R198, c[0x0][0x23c], -R35 ;  /* 0x00008f00c6007a23 */ /* 0x002fe40000010823 */
[----:B------:R-:W-:Y:S02]  /*bd30*/  IMAD.MOV.U32 R18, RZ, RZ, R92 ;  /* 0x000000ffff127224 */ /* 0x000fe400078e005c */
[----:B------:R1:W-:Y:S01]  /*bd40*/  MUFU.EX2 R73, R0 ;  /* 0x0000000000497308 */ /* 0x0003e20000000800 */
[----:B------:R-:W-:Y:S01]  /*bd50*/  IMAD.MOV.U32 R92, RZ, RZ, R89 ;  /* 0x000000ffff5c7224 */ /* 0x000fe200078e0059 */
[----:B------:R-:W-:Y:S01]  /*bd60*/  MOV R89, R91 ;  /* 0x0000005b00597202 */ /* 0x000fe20000000f00 */
[----:B------:R-:W-:Y:S01]  /*bd70*/  HMMA.16816.F32.BF16 R108, R8, R22, R96 ;  /* 0x00000016086c723c */ /* 0x000fe20000041860 */
[----:B--2---:R-:W-:Y:S01]  /*bd80*/  LOP3.LUT R2, R25, UR8, R30, 0x96, !PT ;  /* 0x0000000819027c12 */ /* 0x004fe2000f8e961e */
[----:B------:R-:W-:Y:S01]  /*bd90*/  IMAD.MOV.U32 R91, RZ, RZ, R17 ;  /* 0x000000ffff5b7224 */ /* 0x000fe200078e0011 */
[----:B------:R-:W-:Y:S03]  /*bda0*/  LDSM.16.MT88.4 R20, [R218+0xa400] ;  /* 0x00a40000da14783b */ /* 0x000fe60000004200 */
[----:B------:R-:W-:-:S05]  /*bdb0*/  IMAD.WIDE.U32 R2, R2, -0x2daee0ad, RZ ;  /* 0xd2511f5302027825 */ /* 0x000fca00078e00ff */
[----:B------:R-:W-:Y:S01]  /*bdc0*/  LOP3.LUT R12, R2, 0xff, RZ, 0xc0, !PT ;  /* 0x000000ff020c7812 */ /* 0x000fe200078ec0ff */
[--C-:B-1----:R-:W-:Y:S01]  /*bdd0*/  FFMA.FTZ R0, R196, c[0x0][0x23c], -R35.reuse ;  /* 0x00008f00c4007a23 */ /* 0x102fe20000010823 */
[--C-:B------:R-:W-:Y:S02]  /*bde0*/  SHF.R.U32.HI R9, RZ, 0x10, R2.reuse ;  /* 0x00000010ff097819 */ /* 0x100fe40000011602 */
[----:B------:R-:W-:Y:S01]  /*bdf0*/  SHF.R.U32.HI R11, RZ, 0x18, R2 ;  /* 0x00000018ff0b7819 */ /* 0x000fe20000011602 */
[----:B------:R1:W-:Y:S02]  /*be00*/  MUFU.EX2 R80, R0 ;  /* 0x0000000000507308 */ /* 0x0003e40000000800 */
[----:B-1----:R-:W-:Y:S02]  /*be10*/  FFMA.FTZ R0, R192, c[0x0][0x23c], -R35 ;  /* 0x00008f00c0007a23 */ /* 0x002fe40000010823 */
[----:B------:R-:W-:Y:S01]  /*be20*/  IMAD.MOV.U32 R192, RZ, RZ, R82 ;  /* 0x000000ffffc07224 */ /* 0x000fe200078e0052 */
[----:B------:R-:W-:-:S03]  /*be30*/  MOV R82, R93 ;  /* 0x0000005d00527202 */ /* 0x000fc60000000f00 */
[----:B------:R1:W-:Y:S02]  /*be40*/  MUFU.EX2 R87, R0 ;  /* 0x0000000000577308 */ /* 0x0003e40000000800 */
[----:B-1----:R-:W-:-:S06]  /*be50*/  FFMA.FTZ R0, R200, c[0x0][0x23c], -R34 ;  /* 0x00008f00c8007a23 */ /* 0x002fcc0000010822 */
[----:B------:R1:W-:Y:S02]  /*be60*/  MUFU.EX2 R72, R0 ;  /* 0x0000000000487308 */ /* 0x0003e40000000800 */
[----:B-1----:R-:W-:Y:S02]  /*be70*/  LOP3.LUT R0, R27, UR8, R50, 0x96, !PT ;  /* 0x000000081b007c12 */ /* 0x002fe4000f8e9632 */
[----:B------:R-:W1:Y:S01]  /*be80*/  LDSM.16.MT88.4 R24, [R216+0x9400] ;  /* 0x00940000d818783b */ /* 0x000e620000004200 */
[----:B------:R-:W-:Y:S01]  /*be90*/  MOV R50, R69 ;  /* 0x0000004500327202 */ /* 0x000fe20000000f00 */
[----:B------:R-:W-:Y:S02]  /*bea0*/  IMAD.MOV.U32 R69, RZ, RZ, R92 ;  /* 0x000000ffff457224 */ /* 0x000fe400078e005c */
[----:B------:R-:W-:-:S04]  /*beb0*/  IMAD.WIDE.U32 R4, R0, -0x2daee0ad, RZ ;  /* 0xd2511f5300047825 */ /* 0x000fc800078e00ff */
[----:B------:R-:W-:Y:S01]  /*bec0*/  FFMA.FTZ R0, R193, c[0x0][0x23c], -R34 ;  /* 0x00008f00c1007a23 */ /* 0x000fe20000010822 */
[----:B------:R-:W-:Y:S01]  /*bed0*/  LOP3.LUT R6, R5, UR18, R38, 0x96, !PT ;  /* 0x0000001205067c12 */ /* 0x000fe2000f8e9626 */
[----:B------:R-:W-:Y:S01]  /*bee0*/  IMAD.MOV.U32 R193, RZ, RZ, R70 ;  /* 0x000000ffffc17224 */ /* 0x000fe200078e0046 */
[----:B------:R-:W-:Y:S01]  /*bef0*/  LOP3.LUT R7, R4, 0xffff, RZ, 0xc0, !PT ;  /* 0x0000ffff04077812 */ /* 0x000fe200078ec0ff */
[----:B------:R-:W-:Y:S01]  /*bf00*/  FFMA.FTZ R5, R194, c[0x0][0x23c], -R34 ;  /* 0x00008f00c2057a23 */ /* 0x000fe20000010822 */
[----:B------:R2:W-:Y:S01]  /*bf10*/  MUFU.EX2 R15, R0 ;  /* 0x00000000000f7308 */ /* 0x0005e20000000800 */
[----:B------:R-:W-:Y:S02]  /*bf20*/  LOP3.LUT R10, R4, 0xff, RZ, 0xc0, !PT ;  /* 0x000000ff040a7812 */ /* 0x000fe400078ec0ff */
[--C-:B------:R-:W-:Y:S02]  /*bf30*/  SHF.R.U32.HI R8, RZ, 0x10, R4.reuse ;  /* 0x00000010ff087819 */ /* 0x100fe40000011604 */
[----:B------:R-:W-:-:S02]  /*bf40*/  SHF.R.U32.HI R13, RZ, 0x18, R4 ;  /* 0x00000018ff0d7819 */ /* 0x000fc40000011604 */
[----:B------:R-:W-:Y:S01]  /*bf50*/  SHF.R.U32.HI R4, RZ, 0x8, R7 ;  /* 0x00000008ff047819 */ /* 0x000fe20000011607 */
[----:B------:R3:W4:Y:S01]  /*bf60*/  MUFU.EX2 R83, R5 ;  /* 0x0000000500537308 */ /* 0x0007220000000800 */
[----:B------:R-:W-:Y:S01]  /*bf70*/  FFMA.FTZ R7, R201, c[0x0][0x23c], -R32 ;  /* 0x00008f00c9077a23 */ /* 0x000fe20000010820 */
[----:B------:R-:W-:Y:S02]  /*bf80*/  LOP3.LUT R8, R8, 0xff, RZ, 0xc0, !PT ;  /* 0x000000ff08087812 */ /* 0x000fe400078ec0ff */
[----:B------:R-:W-:Y:S02]  /*bf90*/  PRMT R14, R10, 0x5410, R4 ;  /* 0x000054100a0e7816 */ /* 0x000fe40000000004 */
[----:B------:R-:W-:Y:S02]  /*bfa0*/  PRMT R10, R8, 0x5410, R13 ;  /* 0x00005410080a7816 */ /* 0x000fe4000000000d */
[----:B--2---:R-:W-:Y:S01]  /*bfb0*/  LOP3.LUT R0, R3, UR18, R28, 0x96, !PT ;  /* 0x0000001203007c12 */ /* 0x004fe2000f8e961c */
[----:B------:R2:W-:Y:S01]  /*bfc0*/  MUFU.EX2 R200, R7 ;  /* 0x0000000700c87308 */ /* 0x0005e20000000800 */
[----:B------:R-:W-:Y:S01]  /*bfd0*/  LOP3.LUT R3, R2, 0xffff, RZ, 0xc0, !PT ;  /* 0x0000ffff02037812 */ /* 0x000fe200078ec0ff */
[----:B------:R-:W-:Y:S01]  /*bfe0*/  LDSM.16.MT88.4 R28, [R216+0xb400] ;  /* 0x00b40000d81c783b */ /* 0x000fe20000004200 */
[----:B------:R-:W-:-:S02]  /*bff0*/  LOP3.LUT R2, R6, 0xffff, RZ, 0xc0, !PT ;  /* 0x0000ffff06027812 */ /* 0x000fc400078ec0ff */
[----:B------:R-:W-:Y:S01]  /*c000*/  SHF.R.U32.HI R4, RZ, 0x8, R3 ;  /* 0x00000008ff047819 */ /* 0x000fe20000011603 */
[----:B---3--:R-:W-:Y:S01]  /*c010*/  FFMA.FTZ R5, R208, c[0x0][0x23c], -R32 ;  /* 0x00008f00d0057a23 */ /* 0x008fe20000010820 */
[----:B------:R-:W-:Y:S01]  /*c020*/  LOP3.LUT R3, R9, 0xff, RZ, 0xc0, !PT ;  /* 0x000000ff09037812 */ /* 0x000fe200078ec0ff */
[----:B----4-:R-:W-:Y:S01]  /*c030*/  IMAD.MOV.U32 R201, RZ, RZ, R83 ;  /* 0x000000ffffc97224 */ /* 0x010fe200078e0053 */
[----:B------:R-:W-:Y:S01]  /*c040*/  LOP3.LUT R9, R6, 0xff, RZ, 0xc0, !PT ;  /* 0x000000ff06097812 */ /* 0x000fe200078ec0ff */
[----:B------:R3:W-:Y:S01]  /*c050*/  MUFU.EX2 R208, R5 ;  /* 0x0000000500d07308 */ /* 0x0007e20000000800 */
[----:B------:R-:W-:Y:S01]  /*c060*/  IMAD.MOV.U32 R83, RZ, RZ, R71 ;  /* 0x000000ffff537224 */ /* 0x000fe200078e0047 */
[----:B------:R-:W-:Y:S01]  /*c070*/  PRMT R17, R3, 0x5410, R11 ;  /* 0x0000541003117816 */ /* 0x000fe2000000000b */
[----:B------:R-:W-:Y:S01]  /*c080*/  IMAD.MOV.U32 R71, RZ, RZ, R19 ;  /* 0x000000ffff477224 */ /* 0x000fe200078e0013 */
[----:B------:R-:W-:Y:S01]  /*c090*/  MOV R19, R88 ;  /* 0x0000005800137202 */ /* 0x000fe20000000f00 */
[----:B------:R-:W-:Y:S01]  /*c0a0*/  IMAD.MOV.U32 R88, RZ, RZ, R90 ;  /* 0x000000ffff587224 */ /* 0x000fe200078e005a */
[----:B------:R-:W-:Y:S01]  /*c0b0*/  SHF.R.U32.HI R3, RZ, 0x10, R0 ;  /* 0x00000010ff037819 */ /* 0x000fe20000011600 */
[----:B------:R-:W-:Y:S01]  /*c0c0*/  IMAD.MOV.U32 R90, RZ, RZ, R16 ;  /* 0x000000ffff5a7224 */ /* 0x000fe200078e0010 */
[----:B------:R-:W-:Y:S01]  /*c0d0*/  PRMT R16, R12, 0x5410, R4 ;  /* 0x000054100c107816 */ /* 0x000fe20000000004 */
[----:B------:R-:W-:Y:S01]  /*c0e0*/  IMAD.MOV.U32 R70, RZ, RZ, R19 ;  /* 0x000000ffff467224 */ /* 0x000fe200078e0013 */
[--C-:B------:R-:W-:Y:S01]  /*c0f0*/  SHF.R.U32.HI R4, RZ, 0x10, R6.reuse ;  /* 0x00000010ff047819 */ /* 0x100fe20000011606 */
[----:B------:R-:W-:Y:S01]  /*c100*/  IMAD.MOV.U32 R51, RZ, RZ, R83 ;  /* 0x000000ffff337224 */ /* 0x000fe200078e0053 */
[----:B------:R-:W-:Y:S01]  /*c110*/  SHF.R.U32.HI R8, RZ, 0x18, R6 ;  /* 0x00000018ff087819 */ /* 0x000fe20000011606 */
[----:B------:R-:W-:Y:S01]  /*c120*/  IMAD.MOV.U32 R83, RZ, RZ, R94 ;  /* 0x000000ffff537224 */ /* 0x000fe200078e005e */
[----:B--2---:R-:W-:-:S02]  /*c130*/  LOP3.LUT R7, R0, 0xff, RZ, 0xc0, !PT ;  /* 0x000000ff00077812 */ /* 0x004fc400078ec0ff */
[----:B---3--:R-:W-:Y:S01]  /*c140*/  SHF.R.U32.HI R5, RZ, 0x8, R2 ;  /* 0x00000008ff057819 */ /* 0x008fe20000011602 */
[----:B------:R-:W-:Y:S01]  /*c150*/  FFMA.FTZ R2, R202, c[0x0][0x23c], -R32 ;  /* 0x00008f00ca027a23 */ /* 0x000fe20000010820 */
[----:B------:R-:W-:Y:S02]  /*c160*/  SHF.R.U32.HI R6, RZ, 0x18, R0 ;  /* 0x00000018ff067819 */ /* 0x000fe40000011600 */
[----:B------:R-:W-:Y:S01]  /*c170*/  PRMT R9, R9, 0x5410, R5 ;  /* 0x0000541009097816 */ /* 0x000fe20000000005 */
[----:B------:R2:W-:Y:S01]  /*c180*/  MUFU.EX2 R199, R2 ;  /* 0x0000000200c77308 */ /* 0x0005e20000000800 */
[----:B------:R-:W-:Y:S01]  /*c190*/  MOV R202, R87 ;  /* 0x0000005700ca7202 */ /* 0x000fe20000000f00 */
[----:B------:R-:W-:Y:S01]  /*c1a0*/  FFMA.FTZ R5, R203, c[0x0][0x23c], -R32 ;  /* 0x00008f00cb057a23 */ /* 0x000fe20000010820 */
[----:B------:R-:W-:Y:S01]  /*c1b0*/  LOP3.LUT R4, R4, 0xff, RZ, 0xc0, !PT ;  /* 0x000000ff04047812 */ /* 0x000fe200078ec0ff */
[----:B------:R-:W-:-:S03]  /*c1c0*/  IMAD.MOV.U32 R203, RZ, RZ, R15 ;  /* 0x000000ffffcb7224 */ /* 0x000fc600078e000f */
[----:B------:R-:W-:Y:S01]  /*c1d0*/  PRMT R12, R4, 0x5410, R8 ;  /* 0x00005410040c7816 */ /* 0x000fe20000000008 */
[----:B------:R3:W4:Y:S01]  /*c1e0*/  MUFU.EX2 R198, R5 ;  /* 0x0000000500c67308 */ /* 0x0007220000000800 */
[----:B------:R-:W-:Y:S02]  /*c1f0*/  F2FP.BF16.PACK_AB R4, R201, R203 ;  /* 0x000000cbc904723e */ /* 0x000fe400000010ff */
[----:B--2---:R-:W-:Y:S02]  /*c200*/  LOP3.LUT R2, R0, 0xffff, RZ, 0xc0, !PT ;  /* 0x0000ffff00027812 */ /* 0x004fe400078ec0ff */
[----:B------:R-:W-:Y:S01]  /*c210*/  LOP3.LUT R0, R3, 0xff, RZ, 0xc0, !PT ;  /* 0x000000ff03007812 */ /* 0x000fe200078ec0ff */
[--C-:B------:R-:W-:Y:S01]  /*c220*/  FFMA.FTZ R3, R204, c[0x0][0x23c], -R33.reuse ;  /* 0x00008f00cc037a23 */ /* 0x100fe20000010821 */
[----:B------:R-:W-:Y:S01]  /*c230*/  SHF.R.U32.HI R2, RZ, 0x8, R2 ;  /* 0x00000008ff027819 */ /* 0x000fe20000011602 */
[----:B------:R-:W-:Y:S01]  /*c240*/  IMAD.MOV.U32 R204, RZ, RZ, R80 ;  /* 0x000000ffffcc7224 */ /* 0x000fe200078e0050 */
[----:B------:R-:W-:Y:S01]  /*c250*/  PRMT R15, R0, 0x5410, R6 ;  /* 0x00005410000f7816 */ /* 0x000fe20000000006 */
[--C-:B------:R-:W-:Y:S01]  /*c260*/  HSET2.LE.AND R0, R14, R179.reuse, PT ;  /* 0x000000b30e007233 */ /* 0x100fe20003803000 */
[----:B------:R-:W-:Y:S01]  /*c270*/  PRMT R13, R7, 0x5410, R2 ;  /* 0x00005410070d7816 */ /* 0x000fe20000000002 */
[----:B------:R2:W-:Y:S01]  /*c280*/  MUFU.EX2 R196, R3 ;  /* 0x0000000300c47308 */ /* 0x0005e20000000800 */
[----:B------:R-:W-:Y:S01]  /*c290*/  F2FP.BF16.PACK_AB R2, R202, R204 ;  /* 0x000000ccca02723e */ /* 0x000fe200000010ff */
[----:B------:R-:W-:Y:S01]  /*c2a0*/  FFMA.FTZ R7, R195, c[0x0][0x23c], -R33 ;  /* 0x00008f00c3077a23 */ /* 0x000fe20000010821 */
[----:B---3--:R-:W-:Y:S01]  /*c2b0*/  HSET2.LE.AND R5, R9, R179, PT ;  /* 0x000000b309057233 */ /* 0x008fe20003803000 */
[----:B------:R-:W-:-:S04]  /*c2c0*/  F2FP.BF16.PACK_AB R6, R73, R68 ;  /* 0x000000444906723e */ /* 0x000fc800000010ff */
[----:B------:R-:W3:Y:S01]  /*c2d0*/  MUFU.EX2 R197, R7 ;  /* 0x0000000700c57308 */ /* 0x000ee20000000800 */
[----:B------:R-:W-:Y:S01]  /*c2e0*/  LOP3.LUT R8, R5, R6, RZ, 0xc0, !PT ;  /* 0x0000000605087212 */ /* 0x000fe200078ec0ff */
[--C-:B--2---:R-:W-:Y:S01]  /*c2f0*/  HSET2.LE.AND R3, R10, R179.reuse, PT ;  /* 0x000000b30a037233 */ /* 0x104fe20003803000 */
[----:B------:R-:W-:Y:S01]  /*c300*/  LOP3.LUT R10, R0, R2, RZ, 0xc0, !PT ;  /* 0x00000002000a7212 */ /* 0x000fe200078ec0ff */
[--C-:B------:R-:W-:Y:S01]  /*c310*/  FFMA.FTZ R2, R205, c[0x0][0x23c], -R33.reuse ;  /* 0x00008f00cd027a23 */ /* 0x100fe20000010821 */
[----:B------:R-:W-:Y:S01]  /*c320*/  MOV R205, R81 ;  /* 0x0000005100cd7202 */ /* 0x000fe20000000f00 */
[----:B------:R-:W-:Y:S01]  /*c330*/  HSET2.LE.AND R0, R12, R179, PT ;  /* 0x000000b30c007233 */ /* 0x000fe20003803000 */
[----:B------:R-:W-:Y:S01]  /*c340*/  LOP3.LUT R11, R3, R4, RZ, 0xc0, !PT ;  /* 0x00000004030b7212 */ /* 0x000fe200078ec0ff */
[----:B------:R2:W-:Y:S01]  /*c350*/  MUFU.EX2 R195, R2 ;  /* 0x0000000200c37308 */ /* 0x0005e20000000800 */
[----:B------:R-:W-:Y:S02]  /*c360*/  FFMA.FTZ R3, R206, c[0x0][0x23c], -R33 ;  /* 0x00008f00ce037a23 */ /* 0x000fe40000010821 */
[----:B------:R-:W-:-:S05]  /*c370*/  IMAD.MOV.U32 R206, RZ, RZ, R95 ;  /* 0x000000ffffce7224 */ /* 0x000fca00078e005f */
[----:B------:R5:W1:Y:S01]  /*c380*/  MUFU.EX2 R194, R3 ;  /* 0x0000000300c27308 */ /* 0x000a620000000800 */
[----:B--2---:R-:W-:-:S04]  /*c390*/  F2FP.BF16.PACK_AB R2, R205, R72 ;  /* 0x00000048cd02723e */ /* 0x004fc800000010ff */
[----:B------:R-:W-:Y:S01]  /*c3a0*/  LOP3.LUT R9, R0, R2, RZ, 0xc0, !PT ;  /* 0x0000000200097212 */ /* 0x000fe200078ec0ff */
[--C-:B------:R-:W-:Y:S01]  /*c3b0*/  HSET2.LE.AND R0, R16, R179.reuse, PT ;  /* 0x000000b310007233 */ /* 0x100fe20003803000 */
[----:B----4-:R-:W-:Y:S01]  /*c3c0*/  F2FP.BF16.PACK_AB R2, R198, R199 ;  /* 0x000000c7c602723e */ /* 0x010fe200000010ff */
[----:B-----5:R-:W-:Y:S01]  /*c3d0*/  IMAD.MOV.U32 R3, RZ, RZ, R71 ;  /* 0x000000ffff037224 */ /* 0x020fe200078e0047 */
[----:B------:R-:W-:Y:S02]  /*c3e0*/  MOV R71, R18 ;  /* 0x0000001200477202 */ /* 0x000fe40000000f00 */
[----:B------:R-:W-:Y:S01]  /*c3f0*/  LOP3.LUT R6, R0, R2, RZ, 0xc0, !PT ;  /* 0x0000000200067212 */ /* 0x000fe200078ec0ff */
[--C-:B------:R-:W-:Y:S01]  /*c400*/  HSET2.LE.AND R0, R17, R179.reuse, PT ;  /* 0x000000b311007233 */ /* 0x100fe20003803000 */
[----:B---3--:R-:W-:Y:S01]  /*c410*/  F2FP.BF16.PACK_AB R2, R197, R196 ;  /* 0x000000c4c502723e */ /* 0x008fe200000010ff */
[----:B------:R-:W2:Y:S01]  /*c420*/  LDSM.16.MT88.4 R16, [R218+0x9400] ;  /* 0x00940000da10783b */ /* 0x000ea20000004200 */
[----:B-1----:R-:W-:Y:S02]  /*c430*/  HMMA.16816.F32.BF16 R112, R8, R24, R112 ;  /* 0x000000180870723c */ /* 0x002fe40000041870 */
[----:B------:R-:W-:Y:S01]  /*c440*/  LOP3.LUT R7, R0, R2, RZ, 0xc0, !PT ;  /* 0x0000000200077212 */ /* 0x000fe200078ec0ff */
[----:B------:R-:W-:Y:S01]  /*c450*/  HSET2.LE.AND R0, R13, R179, PT ;  /* 0x000000b30d007233 */ /* 0x000fe20003803000 */
[----:B------:R-:W-:-:S04]  /*c460*/  F2FP.BF16.PACK_AB R2, R200, R208 ;  /* 0x000000d0c802723e */ /* 0x000fc800000010ff */
[----:B------:R-:W-:Y:S01]  /*c470*/  LOP3.LUT R4, R0, R2, RZ, 0xc0, !PT ;  /* 0x0000000200047212 */ /* 0x000fe200078ec0ff */
[----:B------:R-:W-:Y:S01]  /*c480*/  HSET2.LE.AND R0, R15, R179, PT ;  /* 0x000000b30f007233 */ /* 0x000fe20003803000 */
[----:B------:R-:W-:Y:S01]  /*c490*/  F2FP.BF16.PACK_AB R2, R194, R195 ;  /* 0x000000c3c202723e */ /* 0x000fe200000010ff */
[----:B------:R-:W1:Y:S01]  /*c4a0*/  LDSM.16.MT88.4 R12, [R216+0xa400] ;  /* 0x00a40000d80c783b */ /* 0x000e620000004200 */
[C---:B------:R-:W-:Y:S02]  /*c4b0*/  HMMA.16816.F32.BF16 R160, R8.reuse, R20, R160 ;  /* 0x0000001408a0723c */ /* 0x040fe400000418a0 */
[----:B------:R-:W-:Y:S01]  /*c4c0*/  LOP3.LUT R5, R0, R2, RZ, 0xc0, !PT ;  /* 0x0000000200057212 */ /* 0x000fe200078ec0ff */
[----:B------:R-:W-:Y:S01]  /*c4d0*/  IMAD.MOV.U32 R2, RZ, RZ, R36 ;  /* 0x000000ffff027224 */ /* 0x000fe200078e0024 */
[----:B------:R-:W-:Y:S02]  /*c4e0*/  MOV R0, R37 ;  /* 0x0000002500007202 */ /* 0x000fe40000000f00 */
[----:B------:R-:W3:Y:S02]  /*c4f0*/  LDSM.16.MT88.4 R36, [R218+0xb400] ;  /* 0x00b40000da24783b */ /* 0x000ee40000004200 */
[----:B------:R-:W-:Y:S08]  /*c500*/  HMMA.16816.F32.BF16 R172, R8, R22, R172 ;  /* 0x0000001608ac723c */ /* 0x000ff000000418ac */
[C---:B------:R-:W-:Y:S07]  /*c510*/  HMMA.16816.F32.BF16 R96, R4.reuse, R24, R116 ;  /* 0x000000180460723c */ /* 0x040fee0000041874 */
[----:B------:R-:W-:Y:S01]  /*c520*/  IMAD.MOV.U32 R24, RZ, RZ, R206 ;  /* 0x000000ffff187224 */ /* 0x000fe200078e00ce */
[----:B------:R-:W-:Y:S01]  /*c530*/  HMMA.16816.F32.BF16 R92, R4, R26, R120 ;  /* 0x0000001a045c723c */ /* 0x000fe20000041878 */
[----:B------:R-:W-:Y:S01]  /*c540*/  IMAD.MOV.U32 R206, RZ, RZ, R73 ;  /* 0x000000ffffce7224 */ /* 0x000fe200078e0049 */
[----:B------:R-:W-:-:S05]  /*c550*/  MOV R25, R2 ;  /* 0x0000000200197202 */ /* 0x000fca0000000f00 */
[----:B------:R-:W-:Y:S01]  /*c560*/  IMAD.MOV.U32 R121, RZ, RZ, R90 ;  /* 0x000000ffff797224 */ /* 0x000fe200078e005a */
[----:B--2---:R-:W-:Y:S01]  /*c570*/  HMMA.16816.F32.BF16 R84, R4, R18, R136 ;  /* 0x000000120454723c */ /* 0x004fe20000041888 */
[----:B------:R-:W-:Y:S01]  /*c580*/  IMAD.MOV.U32 R122, RZ, RZ, R88 ;  /* 0x000000ffff7a7224 */ /* 0x000fe200078e0058 */
[----:B------:R-:W-:Y:S01]  /*c590*/  MOV R123, R89 ;  /* 0x00000059007b7202 */ /* 0x000fe20000000f00 */
[----:B------:R-:W-:-:S04]  /*c5a0*/  IMAD.MOV.U32 R120, RZ, RZ, R91 ;  /* 0x000000ffff787224 */ /* 0x000fc800078e005b */
[----:B------:R-:W-:Y:S01]  /*c5b0*/  MOV R137, R82 ;  /* 0x0000005200897202 */ /* 0x000fe20000000f00 */
[----:B------:R-:W-:Y:S01]  /*c5c0*/  IMAD.MOV.U32 R136, RZ, RZ, R83 ;  /* 0x000000ffff887224 */ /* 0x000fe200078e0053 */
[----:B-1----:R-:W-:Y:S01]  /*c5d0*/  HMMA.16816.F32.BF16 R144, R8, R12, R144 ;  /* 0x0000000c0890723c */ /* 0x002fe20000041890 */
[----:B------:R-:W-:Y:S02]  /*c5e0*/  IMAD.MOV.U32 R139, RZ, RZ, R78 ;  /* 0x000000ffff8b7224 */ /* 0x000fe400078e004e */
[----:B------:R-:W-:-:S05]  /*c5f0*/  IMAD.MOV.U32 R138, RZ, RZ, R79 ;  /* 0x000000ffff8a7224 */ /* 0x000fca00078e004f */
[C---:B------:R-:W-:Y:S07]  /*c600*/  HMMA.16816.F32.BF16 R80, R4.reuse, R12, R148 ;  /* 0x0000000c0450723c */ /* 0x040fee0000041894 */
[----:B------:R-:W-:Y:S01]  /*c610*/  IMAD.MOV.U32 R151, RZ, RZ, R0 ;  /* 0x000000ffff977224 */ /* 0x000fe200078e0000 */
[----:B------:R-:W-:Y:S01]  /*c620*/  MOV R148, R77 ;  /* 0x0000004d00947202 */ /* 0x000fe20000000f00 */
[----:B------:R-:W-:Y:S01]  /*c630*/  IMAD.U32 R0, RZ, RZ, UR33 ;  /* 0x00000021ff007e24 */ /* 0x000fe2000f8e00ff */
[----:B------:R-:W-:Y:S01]  /*c640*/  MOV R150, R72 ;  /* 0x0000004800967202 */ /* 0x000fe20000000f00 */
[----:B------:R-:W-:Y:S01]  /*c650*/  IMAD.MOV.U32 R149, RZ, RZ, R76 ;  /* 0x000000ffff957224 */ /* 0x000fe200078e004c */
[----:B------:R-:W-:Y:S02]  /*c660*/  HMMA.16816.F32.BF16 R88, R4, R16, R132 ;  /* 0x000000100458723c */ /* 0x000fe40000041884 */
[----:B------:R-:W-:Y:S01]  /*c670*/  LOP3.LUT R0, R189, UR4, R0, 0x96, !PT ;  /* 0x00000004bd007c12 */ /* 0x000fe2000f8e9600 */
[----:B------:R-:W-:-:S04]  /*c680*/  UMOV UR4, UR29 ;  /* 0x0000001d00047c82 */ /* 0x000fc80008000000 */
[----:B------:R-:W-:Y:S01]  /*c690*/  IMAD.WIDE.U32 R12, R0, -0x326172a9, RZ ;  /* 0xcd9e8d57000c7825 */ /* 0x000fe200078e00ff */
[----:B------:R-:W-:Y:S04]  /*c6a0*/  HMMA.16816.F32.BF16 R76, R4, R14, R152 ;  /* 0x0000000e044c723c */ /* 0x000fe80000041898 */
[----:B------:R-:W-:-:S03]  /*c6b0*/  LOP3.LUT R0, R49, UR14, R12, 0x96, !PT ;  /* 0x0000000e31007c12 */ /* 0x000fc6000f8e960c */
[----:B------:R-:W-:Y:S01]  /*c6c0*/  IMAD.MOV.U32 R154, RZ, RZ, R74 ;  /* 0x000000ffff9a7224 */ /* 0x000fe200078e004a */
[----:B------:R-:W-:Y:S01]  /*c6d0*/  MOV R155, R75 ;  /* 0x0000004b009b7202 */ /* 0x000fe20000000f00 */
[----:B------:R-:W-:Y:S03]  /*c6e0*/  HMMA.16816.F32.BF16 R64, R4, R28, R64 ;  /* 0x0000001c0440723c */ /* 0x000fe60000041840 */
[----:B------:R-:W-:-:S05]  /*c6f0*/  LOP3.LUT R2, R13, UR16, R154, 0x96, !PT ;  /* 0x000000100d027c12 */ /* 0x000fca000f8e969a */
[C---:B------:R-:W-:Y:S07]  /*c700*/  HMMA.16816.F32.BF16 R72, R4.reuse, R20, R164 ;  /* 0x000000140448723c */ /* 0x040fee00000418a4 */
[----:B------:R-:W-:Y:S01]  /*c710*/  IMAD.MOV.U32 R164, RZ, RZ, R68 ;  /* 0x000000ffffa47224 */ /* 0x000fe200078e0044 */
[----:B------:R-:W-:Y:S01]  /*c720*/  MOV R166, R70 ;  /* 0x0000004600a67202 */ /* 0x000fe20000000f00 */
[----:B------:R-:W-:Y:S01]  /*c730*/  IMAD.MOV.U32 R165, RZ, RZ, R69 ;  /* 0x000000ffffa57224 */ /* 0x000fe200078e0045 */
[----:B------:R-:W-:Y:S01]  /*c740*/  HMMA.16816.F32.BF16 R60, R4, R30, R60 ;  /* 0x0000001e043c723c */ /* 0x000fe2000004183c */
[----:B------:R-:W-:-:S07]  /*c750*/  IMAD.MOV.U32 R167, RZ, RZ, R71 ;  /* 0x000000ffffa77224 */ /* 0x000fce00078e0047 */
[C---:B------:R-:W-:Y:S01]  /*c760*/  HMMA.16816.F32.BF16 R68, R4.reuse, R22, R168 ;  /* 0x000000160444723c */ /* 0x040fe200000418a8 */
[----:B------:R-:W-:Y:S06]  /*c770*/  LDSM.16.MT88.4 R20, [R218+0x9800] ;  /* 0x00980000da14783b */ /* 0x000fec0000004200 */
[----:B------:R-:W-:Y:S01]  /*c780*/  IMAD.MOV.U32 R170, RZ, RZ, R149 ;  /* 0x000000ffffaa7224 */ /* 0x000fe200078e0095 */
[----:B------:R-:W-:Y:S01]  /*c790*/  MOV R149, R121 ;  /* 0x0000007900957202 */ /* 0x000fe20000000f00 */
[----:B---3--:R-:W-:Y:S01]  /*c7a0*/  HMMA.16816.F32.BF16 R56, R4, R36, R56 ;  /* 0x000000240438723c */ /* 0x008fe20000041838 */
[----:B------:R-:W-:-:S02]  /*c7b0*/  IMAD.MOV.U32 R121, RZ, RZ, R3 ;  /* 0x000000ffff797224 */ /* 0x000fc400078e0003 */
[----:B------:R-:W-:-:S04]  /*c7c0*/  IMAD.WIDE.U32 R2, R2, -0x2daee0ad, RZ ;  /* 0xd2511f5302027825 */ /* 0x000fc800078e00ff */
[----:B------:R-:W-:Y:S01]  /*c7d0*/  IMAD.MOV.U32 R169, RZ, RZ, R166 ;  /* 0x000000ffffa97224 */ /* 0x000fe200078e00a6 */
[----:B------:R-:W-:Y:S01]  /*c7e0*/  HMMA.16816.F32.BF16 R52, R4, R38, R52 ;  /* 0x000000260434723c */ /* 0x000fe20000041834 */
[----:B------:R-:W-:Y:S01]  /*c7f0*/  LOP3.LUT R3, R3, UR13, R178, 0x96, !PT ;  /* 0x0000000d03037c12 */ /* 0x000fe2000f8e96b2 */
[----:B------:R-:W-:Y:S01]  /*c800*/  IMAD.MOV.U32 R171, RZ, RZ, R151 ;  /* 0x000000ffffab7224 */ /* 0x000fe200078e0097 */
[----:B------:R-:W-:Y:S01]  /*c810*/  MOV R166, R148 ;  /* 0x0000009400a67202 */ /* 0x000fe20000000f00 */
[----:B------:R-:W-:Y:S02]  /*c820*/  IMAD.MOV.U32 R148, RZ, RZ, R120 ;  /* 0x000000ffff947224 */ /* 0x000fe400078e0078 */
[----:B------:R-:W-:Y:S02]  /*c830*/  IMAD.MOV.U32 R120, RZ, RZ, R193 ;  /* 0x000000ffff787224 */ /* 0x000fe400078e00c1 */
[----:B------:R-:W-:Y:S01]  /*c840*/  IMAD.WIDE.U32 R4, R0, -0x2daee0ad, RZ ;  /* 0xd2511f5300047825 */ /* 0x000fe200078e00ff */
[----:B------:R-:W-:Y:S03]  /*c850*/  HMMA.16816.F32.BF16 R152, R8, R28, R40 ;  /* 0x0000001c0898723c */ /* 0x000fe60000041828 */
[----:B------:R-:W-:Y:S01]  /*c860*/  IMAD.MOV.U32 R7, RZ, RZ, R149 ;  /* 0x000000ffff077224 */ /* 0x000fe200078e0095 */
[----:B------:R-:W-:Y:S01]  /*c870*/  LOP3.LUT R0, R5, UR11, R2, 0x96, !PT ;  /* 0x0000000b05007c12 */ /* 0x000fe2000f8e9602 */
[----:B------:R-:W-:-:S02]  /*c880*/  FFMA.FTZ R5, R190, c[0x0][0x23c], -R32 ;  /* 0x00008f00be057a23 */ /* 0x000fc40000010820 */
[----:B------:R-:W-:Y:S01]  /*c890*/  MOV R43, R164 ;  /* 0x000000a4002b7202 */ /* 0x000fe20000000f00 */
[----:B------:R-:W-:Y:S01]  /*c8a0*/  IMAD.MOV.U32 R42, RZ, RZ, R165 ;  /* 0x000000ffff2a7224 */ /* 0x000fe200078e00a5 */
[----:B------:R-:W-:Y:S01]  /*c8b0*/  MOV R165, R136 ;  /* 0x0000008800a57202 */ /* 0x000fe20000000f00 */
[----:B------:R-:W-:Y:S01]  /*c8c0*/  IMAD.MOV.U32 R164, RZ, RZ, R137 ;  /* 0x000000ffffa47224 */ /* 0x000fe200078e0089 */
[----:B------:R-:W-:Y:S01]  /*c8d0*/  MOV R137, R50 ;  /* 0x0000003200897202 */ /* 0x000fe20000000f00 */
[----:B------:R-:W-:Y:S01]  /*c8e0*/  IMAD.MOV.U32 R136, RZ, RZ, R51 ;  /* 0x000000ffff887224 */ /* 0x000fe200078e0033 */
[----:B------:R1:W-:Y:S01]  /*c8f0*/  MUFU.EX2 R193, R5 ;  /* 0x0000000500c17308 */ /* 0x0003e20000000800 */
[----:B------:R-:W-:Y:S01]  /*c900*/  IMAD.WIDE.U32 R2, R3, -0x326172a9, RZ ;  /* 0xcd9e8d5703027825 */ /* 0x000fe200078e00ff */
[----:B------:R-:W-:Y:S01]  /*c910*/  HMMA.16816.F32.BF16 R116, R8, R26, R184 ;  /* 0x0000001a0874723c */ /* 0x000fe200000418b8 */
[----:B------:R-:W-:Y:S02]  /*c920*/  MOV R178, R165 ;  /* 0x000000a500b27202 */ /* 0x000fe40000000f00 */
[----:B------:R-:W-:Y:S01]  /*c930*/  IMAD.WIDE.U32 R50, R0, -0x326172a9, RZ ;  /* 0xcd9e8d5700327825 */ /* 0x000fe200078e00ff */
[----:B------:R-:W-:-:S02]  /*c940*/  LOP3.LUT R3, R3, UR12, R48, 0x96, !PT ;  /* 0x0000000c03037c12 */ /* 0x000fc4000f8e9630 */
[----:B------:R-:W-:Y:S01]  /*c950*/  MOV R165, R25 ;  /* 0x0000001900a57202 */ /* 0x000fe20000000f00 */
[----:B------:R-:W-:Y:S01]  /*c960*/  FFMA.FTZ R0, R191, c[0x0][0x23c], -R32 ;  /* 0x00008f00bf007a23 */ /* 0x000fe20000010820 */
[C---:B------:R-:W-:Y:S01]  /*c970*/  HMMA.16816.F32.BF16 R132, R8.reuse, R14, R156 ;  /* 0x0000000e0884723c */ /* 0x040fe2000004189c */
[----:B------:R-:W-:Y:S01]  /*c980*/  IMAD.MOV.U32 R187, RZ, RZ, R170 ;  /* 0x000000ffffbb7224 */ /* 0x000fe200078e00aa */
[----:B------:R-:W-:Y:S01]  /*c990*/  MOV R191, R169 ;  /* 0x000000a900bf7202 */ /* 0x000fe20000000f00 */
[----:B------:R2:W-:Y:S01]  /*c9a0*/  MUFU.EX2 R190, R0 ;  /* 0x0000000000be7308 */ /* 0x0005e20000000800 */
[----:B------:R-:W-:Y:S01]  /*c9b0*/  MOV R169, R148 ;  /* 0x0000009400a97202 */ /* 0x000fe20000000f00 */
[----:B------:R-:W-:Y:S01]  /*c9c0*/  FFMA.FTZ R6, R209, c[0x0][0x23c], -R32 ;  /* 0x00008f00d1067a23 */ /* 0x000fe20000010820 */
[----:B-1----:R-:W-:Y:S01]  /*c9d0*/  LOP3.LUT R5, R51, UR10, R2, 0x96, !PT ;  /* 0x0000000a33057c12 */ /* 0x002fe2000f8e9602 */
[----:B------:R-:W-:Y:S01]  /*c9e0*/  IMAD.WIDE.U32 R2, R3, -0x2daee0ad, RZ ;  /* 0xd2511f5303027825 */ /* 0x000fe200078e00ff */
[----:B------:R-:W-:Y:S01]  /*c9f0*/  MOV R148, R139 ;  /* 0x0000008b00947202 */ /* 0x000fe20000000f00 */
[----:B------:R-:W-:Y:S01]  /*ca00*/  HMMA.16816.F32.BF16 R128, R8, R16, R128 ;  /* 0x000000100880723c */ /* 0x000fe20000041880 */
[----:B------:R-:W-:Y:S01]  /*ca10*/  MOV R184, R121 ;  /* 0x0000007900b87202 */ /* 0x000fe20000000f00 */
[----:B------:R-:W-:-:S04]  /*ca20*/  IMAD.WIDE.U32 R48, R5, -0x2daee0ad, RZ ;  /* 0xd2511f5305307825 */ /* 0x000fc800078e00ff */
[----:B------:R-:W-:Y:S01]  /*ca30*/  FFMA.FTZ R5, R210, c[0x0][0x23c], -R33 ;  /* 0x00008f00d2057a23 */ /* 0x000fe20000010821 */
[----:B------:R-:W-:Y:S01]  /*ca40*/  LOP3.LUT R2, R49, UR7, R2, 0x96, !PT ;  /* 0x0000000731027c12 */ /* 0x000fe2000f8e9602 */
[----:B------:R-:W-:Y:S01]  /*ca50*/  IMAD.MOV.U32 R210, RZ, RZ, R187 ;  /* 0x000000ffffd27224 */ /* 0x000fe200078e00bb */
[C---:B------:R-:W-:Y:S01]  /*ca60*/  HMMA.16816.F32.BF16 R124, R8.reuse, R18, R124 ;  /* 0x00000012087c723c */ /* 0x040fe2000004187c */
[----:B--2---:R-:W-:Y:S01]  /*ca70*/  FFMA.FTZ R0, R207, c[0x0][0x23c], -R32 ;  /* 0x00008f00cf007a23 */ /* 0x004fe20000010820 */
[----:B------:R-:W-:Y:S01]  /*ca80*/  MUFU.EX2 R188, R5 ;  /* 0x0000000500bc7308 */ /* 0x000fe20000000800 */
[----:B------:R-:W-:Y:S02]  /*ca90*/  IMAD.MOV.U32 R170, RZ, RZ, R171 ;  /* 0x000000ffffaa7224 */ /* 0x000fe400078e00ab */
[----:B------:R-:W-:Y:S01]  /*caa0*/  IMAD.MOV.U32 R149, RZ, RZ, R138 ;  /* 0x000000ffff957224 */ /* 0x000fe200078e008a */
[----:B------:R-:W-:Y:S01]  /*cab0*/  MOV R138, R142 ;  /* 0x0000008e008a7202 */ /* 0x000fe20000000f00 */
[----:B------:R-:W-:Y:S01]  /*cac0*/  IMAD.MOV.U32 R168, RZ, RZ, R140 ;  /* 0x000000ffffa87224 */ /* 0x000fe200078e008c */
[----:B------:R-:W-:Y:S01]  /*cad0*/  HMMA.16816.F32.BF16 R156, R8, R36, R44 ;  /* 0x00000024089c723c */ /* 0x000fe2000004182c */
[----:B------:R-:W-:Y:S01]  /*cae0*/  IMAD.MOV.U32 R171, RZ, RZ, R141 ;  /* 0x000000ffffab7224 */ /* 0x000fe200078e008d */
[----:B------:R1:W-:Y:S01]  /*caf0*/  MUFU.EX2 R189, R0 ;  /* 0x0000000000bd7308 */ /* 0x0003e20000000800 */
[----:B------:R-:W-:Y:S01]  /*cb00*/  IMAD.MOV.U32 R139, RZ, RZ, R143 ;  /* 0x000000ffff8b7224 */ /* 0x000fe200078e008f */
[----:B------:R-:W-:Y:S01]  /*cb10*/  LDSM.16.MT88.4 R44, [R218+0xb800] ;  /* 0x00b80000da2c783b */ /* 0x000fe20000004200 */
[----:B------:R-:W-:-:S02]  /*cb20*/  IMAD.MOV.U32 R151, RZ, RZ, R192 ;  /* 0x000000ffff977224 */ /* 0x000fc400078e00c0 */
[----:B------:R-:W-:Y:S01]  /*cb30*/  IMAD.MOV.U32 R207, RZ, RZ, R122 ;  /* 0x000000ffffcf7224 */ /* 0x000fe200078e007a */
[----:B------:R-:W-:Y:S01]  /*cb40*/  HMMA.16816.F32.BF16 R140, R8, R30, R104 ;  /* 0x0000001e088c723c */ /* 0x000fe20000041868 */
[----:B------:R-:W-:Y:S01]  /*cb50*/  LDSM.16.MT88.4 R28, [R218+0xa800] ;  /* 0x00a80000da1c783b */ /* 0x000fe20000004200 */
[----:B------:R2:W3:Y:S01]  /*cb60*/  MUFU.EX2 R192, R6 ;  /* 0x0000000600c07308 */ /* 0x0004e20000000800 */
[----:B------:R-:W-:-:S05]  /*cb70*/  IMAD.MOV.U32 R209, RZ, RZ, R150 ;  /* 0x000000ffffd17224 */ /* 0x000fca00078e0096 */
[----:B------:R-:W-:Y:S01]  /*cb80*/  HMMA.16816.F32.BF16 R104, R8, R38, R108 ;  /* 0x000000260868723c */ /* 0x000fe2000004186c */
[----:B------:R-:W-:Y:S01]  /*cb90*/  LDSM.16.MT88.4 R36, [R216+0xb800] ;  /* 0x00b80000d824783b */ /* 0x000fe20000004200 */
[----:B-1----:R-:W-:Y:S01]  /*cba0*/  LOP3.LUT R0, R3, UR9, R4, 0x96, !PT ;  /* 0x0000000903007c12 */ /* 0x002fe2000f8e9604 */
[----:B------:R-:W-:-:S04]  /*cbb0*/  IMAD.WIDE.U32 R2, R2, -0x326172a9, RZ ;  /* 0xcd9e8d5702027825 */ /* 0x000fc800078e00ff */
[----:B------:R-:W-:Y:S01]  /*cbc0*/  IMAD.WIDE.U32 R40, R0, -0x326172a9, RZ ;  /* 0xcd9e8d5700287825 */ /* 0x000fe200078e00ff */
[C---:B------:R-:W-:Y:S02]  /*cbd0*/  LOP3.LUT R0, R2.reuse, 0xffff, RZ, 0xc0, !PT ;  /* 0x0000ffff02007812 */ /* 0x040fe400078ec0ff */
[----:B------:R-:W-:Y:S01]  /*cbe0*/  LOP3.LUT R5, R2, 0xff, RZ, 0xc0, !PT ;  /* 0x000000ff02057812 */ /* 0x000fe200078ec0ff */
[----:B------:R-:W-:Y:S01]  /*cbf0*/  FFMA.FTZ R4, R232, c[0x0][0x23c], -R33 ;  /* 0x00008f00e8047a23 */ /* 0x000fe20000010821 */
[----:B------:R-:W-:Y:S01]  /*cc00*/  SHF.R.U32.HI R14, RZ, 0x10, R2 ;  /* 0x00000010ff0e7819 */ /* 0x000fe20000011602 */
[----:B------:R-:W-:Y:S01]  /*cc10*/  IMAD.MOV.U32 R111, RZ, RZ, R166 ;  /* 0x000000ffff6f7224 */ /* 0x000fe200078e00a6 */
[----:B------:R-:W-:Y:S01]  /*cc20*/  SHF.R.U32.HI R15, RZ, 0x18, R2 ;  /* 0x00000018ff0f7819 */ /* 0x000fe20000011602 */
[----:B------:R1:W4:Y:S01]  /*cc30*/  MUFU.EX2 R187, R4 ;  /* 0x0000000400bb7308 */ /* 0x0003220000000800 */
[----:B------:R-:W-:Y:S01]  /*cc40*/  LOP3.LUT R2, R3, UR17, R40, 0x96, !PT ;  /* 0x0000001103027c12 */ /* 0x000fe2000f8e9628 */
[----:B------:R-:W-:Y:S01]  /*cc50*/  IMAD.MOV.U32 R166, RZ, RZ, R24 ;  /* 0x000000ffffa67224 */ /* 0x000fe200078e0018 */
[----:B------:R-:W-:Y:S01]  /*cc60*/  MOV R232, R7 ;  /* 0x0000000700e87202 */ /* 0x000fe20000000f00 */
[----:B------:R-:W5:Y:S01]  /*cc70*/  LDSM.16.MT88.4 R24, [R216+0x9800] ;  /* 0x00980000d818783b */ /* 0x000f620000004200 */
[C---:B------:R-:W-:Y:S01]  /*cc80*/  LOP3.LUT R3, R2.reuse, 0xffff, RZ, 0xc0, !PT ;  /* 0x0000ffff02037812 */ /* 0x040fe200078ec0ff */
[----:B------:R-:W-:Y:S01]  /*cc90*/  IMAD.MOV.U32 R108, RZ, RZ, R120 ;  /* 0x000000ffff6c7224 */ /* 0x000fe200078e0078 */
[----:B------:R-:W-:Y:S01]  /*cca0*/  LOP3.LUT R7, R2, 0xff, RZ, 0xc0, !PT ;  /* 0x000000ff02077812 */ /* 0x000fe200078ec0ff */
[----:B------:R-:W-:Y:S01]  /*ccb0*/  IMAD.MOV.U32 R110, RZ, RZ, R148 ;  /* 0x000000ffff6e7224 */ /* 0x000fe200078e0094 */
[----:B--2---:R-:W-:Y:S01]  /*ccc0*/  SHF.R.U32.HI R6, RZ, 0x18, R2 ;  /* 0x00000018ff067819 */ /* 0x004fe20000011602 */
[----:B------:R-:W-:Y:S01]  /*ccd0*/  IMAD.MOV.U32 R10, RZ, RZ, R136 ;  /* 0x000000ffff0a7224 */ /* 0x000fe200078e0088 */
[----:B------:R-:W-:-:S02]  /*cce0*/  MOV R109, R123 ;  /* 0x0000007b006d7202 */ /* 0x000fc40000000f00 */
[----:B------:R-:W-:Y:S02]  /*ccf0*/  MOV R9, R151 ;  /* 0x0000009700097202 */ /* 0x000fe40000000f00 */
[----:B------:R-:W-:Y:S02]  /*cd00*/  MOV R11, R137 ;  /* 0x00000089000b7202 */ /* 0x000fe40000000f00 */
[----:B-1----:R-:W-:Y:S01]  /*cd10*/  SHF.R.U32.HI R4, RZ, 0x8, R0 ;  /* 0x00000008ff047819 */ /* 0x002fe20000011600 */
[----:B------:R-:W-:Y:S02]  /*cd20*/  FFMA.FTZ R0, R233, c[0x0][0x23c], -R33 ;  /* 0x00008f00e9007a23 */ /* 0x000fe40000010821 */
[----:B------:R-:W-:Y:S01]  /*cd30*/  IMAD.MOV.U32 R233, RZ, RZ, R169 ;  /* 0x000000ffffe97224 */ /* 0x000fe200078e00a9 */
[----:B------:R-:W-:Y:S01]  /*cd40*/  PRMT R16, R5, 0x5410, R4 ;  /* 0x0000541005107816 */ /* 0x000fe20000000004 */
[----:B------:R-:W-:Y:S01]  /*cd50*/  FFMA.FTZ R5, R211, c[0x0][0x23c], -R33 ;  /* 0x00008f00d3057a23 */ /* 0x000fe20000010821 */
[----:B------:R-:W-:Y:S01]  /*cd60*/  SHF.R.U32.HI R4, RZ, 0x10, R2 ;  /* 0x00000010ff047819 */ /* 0x000fe20000011602 */
[----:B------:R1:W-:Y:S01]  /*cd70*/  MUFU.EX2 R185, R0 ;  /* 0x0000000000b97308 */ /* 0x0003e20000000800 */
[----:B------:R-:W-:-:S02]  /*cd80*/  SHF.R.U32.HI R2, RZ, 0x8, R3 ;  /* 0x00000008ff027819 */ /* 0x000fc40000011603 */
[----:B------:R-:W-:Y:S02]  /*cd90*/  LOP3.LUT R3, R4, 0xff, RZ, 0xc0, !PT ;  /* 0x000000ff04037812 */ /* 0x000fe400078ec0ff */
[----:B------:R-:W-:Y:S02]  /*cda0*/  MOV R211, R170 ;  /* 0x000000aa00d37202 */ /* 0x000fe40000000f00 */
[----:B------:R-:W-:Y:S01]  /*cdb0*/  PRMT R3, R3, 0x5410, R6 ;  /* 0x0000541003037816 */ /* 0x000fe20000000006 */
[--C-:B------:R-:W-:Y:S01]  /*cdc0*/  HSET2.LE.AND R6, R16, R179.reuse, PT ;  /* 0x000000b310067233 */ /* 0x100fe20003803000 */
[----:B------:R4:W2:Y:S01]  /*cdd0*/  MUFU.EX2 R186, R5 ;  /* 0x0000000500ba7308 */ /* 0x0008a20000000800 */
[----:B------:R-:W5:Y:S02]  /*cde0*/  LDSM.16.MT88.4 R16, [R216+0xa800] ;  /* 0x00a80000d810783b */ /* 0x000f640000004200 */
[----:B------:R-:W-:Y:S01]  /*cdf0*/  HSET2.LE.AND R3, R3, R179, PT ;  /* 0x000000b303037233 */ /* 0x000fe20003803000 */
[----:B-1----:R-:W-:-:S04]  /*ce00*/  LOP3.LUT R0, R14, 0xff, RZ, 0xc0, !PT ;  /* 0x000000ff0e007812 */ /* 0x002fc800078ec0ff */
[----:B------:R-:W-:Y:S01]  /*ce10*/  PRMT R14, R0, 0x5410, R15 ;  /* 0x00005410000e7816 */ /* 0x000fe2000000000f */
[----:B------:R-:W-:Y:S01]  /*ce20*/  IMAD.MOV.U32 R15, RZ, RZ, R168 ;  /* 0x000000ffff0f7224 */ /* 0x000fe200078e00a8 */
[----:B------:R-:W-:Y:S02]  /*ce30*/  PRMT R0, R7, 0x5410, R2 ;  /* 0x0000541007007816 */ /* 0x000fe40000000002 */
[----:B---3--:R-:W-:Y:S02]  /*ce40*/  F2FP.BF16.PACK_AB R2, R193, R192 ;  /* 0x000000c0c102723e */ /* 0x008fe400000010ff */
[----:B------:R-:W-:Y:S01]  /*ce50*/  F2FP.BF16.PACK_AB R7, R189, R190 ;  /* 0x000000bebd07723e */ /* 0x000fe200000010ff */
[----:B------:R-:W-:Y:S01]  /*ce60*/  HSET2.LE.AND R0, R0, R179, PT ;  /* 0x000000b300007233 */ /* 0x000fe20003803000 */
[----:B----4-:R-:W-:Y:S02]  /*ce70*/  F2FP.BF16.PACK_AB R5, R187, R188 ;  /* 0x000000bcbb05723e */ /* 0x010fe400000010ff */
[----:B------:R-:W-:-:S02]  /*ce80*/  LOP3.LUT R6, R6, R7, RZ, 0xc0, !PT ;  /* 0x0000000706067212 */ /* 0x000fc400078ec0ff */
[----:B------:R-:W-:Y:S01]  /*ce90*/  LOP3.LUT R4, R0, R2, RZ, 0xc0, !PT ;  /* 0x0000000200047212 */ /* 0x000fe200078ec0ff */
[----:B------:R-:W-:Y:S01]  /*cea0*/  HSET2.LE.AND R0, R14, R179, PT ;  /* 0x000000b30e007233 */ /* 0x000fe20003803000 */
[----:B--2---:R-:W-:Y:S01]  /*ceb0*/  F2FP.BF16.PACK_AB R2, R186, R185 ;  /* 0x000000b9ba02723e */ /* 0x004fe200000010ff */
[----:B------:R-:W-:Y:S01]  /*cec0*/  IMAD.MOV.U32 R14, RZ, RZ, R164 ;  /* 0x000000ffff0e7224 */ /* 0x000fe200078e00a4 */
[----:B------:R-:W-:Y:S01]  /*ced0*/  LOP3.LUT R5, R3, R5, RZ, 0xc0, !PT ;  /* 0x0000000503057212 */ /* 0x000fe200078ec0ff */
[----:B------:R-:W-:Y:S01]  /*cee0*/  IMAD.MOV.U32 R3, RZ, RZ, R171 ;  /* 0x000000ffff037224 */ /* 0x000fe200078e00ab */
[----:B------:R-:W-:Y:S02]  /*cef0*/  LOP3.LUT R7, R0, R2, RZ, 0xc0, !PT ;  /* 0x0000000200077212 */ /* 0x000fe400078ec0ff */
[----:B------:R-:W-:Y:S02]  /*cf00*/  MOV R164, R149 ;  /* 0x0000009500a47202 */ /* 0x000fe40000000f00 */
[----:B------:R-:W-:-:S03]  /*cf10*/  LOP3.LUT R0, R177, UR14, R12, 0x96, !PT ;  /* 0x0000000eb1007c12 */ /* 0x000fc6000f8e960c */
[C---:B-----5:R-:W-:Y:S07]  /*cf20*/  HMMA.16816.F32.BF16 R120, R4.reuse, R26, R92 ;  /* 0x0000001a0478723c */ /* 0x060fee000004185c */
[----:B------:R-:W-:Y:S01]  /*cf30*/  IMAD.MOV.U32 R94, RZ, RZ, R138 ;  /* 0x000000ffff5e7224 */ /* 0x000fe200078e008a */
[----:B------:R-:W-:Y:S01]  /*cf40*/  HMMA.16816.F32.BF16 R148, R4, R16, R80 ;  /* 0x000000100494723c */ /* 0x000fe20000041850 */
[----:B------:R-:W-:-:S03]  /*cf50*/  MOV R95, R139 ;  /* 0x0000008b005f7202 */ /* 0x000fc60000000f00 */
[----:B------:R-:W-:-:S03]  /*cf60*/  LOP3.LUT R2, R13, UR16, R94, 0x96, !PT ;  /* 0x000000100d027c12 */ /* 0x000fc6000f8e965e */
[----:B------:R-:W-:Y:S01]  /*cf70*/  MOV R80, R108 ;  /* 0x0000006c00507202 */ /* 0x000fe20000000f00 */
[----:B------:R-:W-:Y:S01]  /*cf80*/  IMAD.MOV.U32 R108, RZ, RZ, R111 ;  /* 0x000000ffff6c7224 */ /* 0x000fe200078e006f */
[----:B------:R-:W-:Y:S01]  /*cf90*/  HMMA.16816.F32.BF16 R96, R4, R24, R96 ;  /* 0x000000180460723c */ /* 0x000fe20000041860 */
[----:B------:R-:W-:Y:S01]  /*cfa0*/  MOV R111, R3 ;  /* 0x00000003006f7202 */ /* 0x000fe20000000f00 */
[----:B------:R-:W-:Y:S01]  /*cfb0*/  IMAD.WIDE.U32 R2, R2, -0x2daee0ad, RZ ;  /* 0xd2511f5302027825 */ /* 0x000fe200078e00ff */
[----:B------:R-:W-:-:S03]  /*cfc0*/  MOV R82, R10 ;  /* 0x0000000a00527202 */ /* 0x000fc60000000f00 */
[----:B------:R-:W-:Y:S01]  /*cfd0*/  IMAD.MOV.U32 R81, RZ, RZ, R11 ;  /* 0x000000ffff517224 */ /* 0x000fe200078e000b */
[----:B------:R-:W-:Y:S01]  /*cfe0*/  LOP3.LUT R3, R3, UR13, R182, 0x96, !PT ;  /* 0x0000000d03037c12 */ /* 0x000fe2000f8e96b6 */
[C---:B------:R-:W-:Y:S01]  /*cff0*/  HMMA.16816.F32.BF16 R88, R4.reuse, R20, R88 ;  /* 0x000000140458723c */ /* 0x040fe20000041858 */
[----:B------:R-:W-:Y:S01]  /*d000*/  IMAD.MOV.U32 R10, RZ, RZ, R109 ;  /* 0x000000ffff0a7224 */ /* 0x000fe200078e006d */
[----:B------:R-:W-:Y:S01]  /*d010*/  MOV R11, R110 ;  /* 0x0000006e000b7202 */ /* 0x000fe20000000f00 */
[----:B------:R-:W-:Y:S01]  /*d020*/  IMAD.MOV.U32 R110, RZ, RZ, R15 ;  /* 0x000000ffff6e7224 */ /* 0x000fe200078e000f */
[----:B------:R-:W-:Y:S01]  /*d030*/  MOV R109, R232 ;  /* 0x000000e8006d7202 */ /* 0x000fe20000000f00 */
[----:B------:R-:W-:Y:S01]  /*d040*/  IMAD.MOV.U32 R232, RZ, RZ, R210 ;  /* 0x000000ffffe87224 */ /* 0x000fe200078e00d2 */
[----:B------:R-:W-:Y:S01]  /*d050*/  MOV R15, R191 ;  /* 0x000000bf000f7202 */ /* 0x000fe20000000f00 */
[----:B------:R-:W-:Y:S01]  /*d060*/  IMAD.MOV.U32 R210, RZ, RZ, R42 ;  /* 0x000000ffffd27224 */ /* 0x000fe200078e002a */
        /* <DEDUP_REMOVED lines=9> */
[----:B------:R-:W-:-:S02]  /*d100*/  IMAD.MOV.U32 R95, RZ, RZ, R9 ;  /* 0x000000ffff5f7224 */ /* 0x000fc400078e0009 */
[----:B------:R-:W-:-:S05]  /*d110*/  IMAD.MOV.U32 R109, RZ, RZ, R181 ;  /* 0x000000ffff6d7224 */ /* 0x000fca00078e00b5 */
[C---:B------:R-:W-:Y:S08]  /*d120*/  HMMA.16816.F32.BF16 R72, R4.reuse, R28, R72 ;  /* 0x0000001c0448723c */ /* 0x040ff00000041848 */
[C---:B------:R-:W-:Y:S08]  /*d130*/  HMMA.16816.F32.BF16 R168, R4.reuse, R30, R68 ;  /* 0x0000001e04a8723c */ /* 0x040ff00000041844 */
[C---:B------:R-:W-:Y:S08]  /*d140*/  HMMA.16816.F32.BF16 R64, R4.reuse, R36, R64 ;  /* 0x000000240440723c */ /* 0x040ff00000041840 */
[C---:B------:R-:W-:Y:S08]  /*d150*/  HMMA.16816.F32.BF16 R60, R4.reuse, R38, R60 ;  /* 0x00000026043c723c */ /* 0x040ff0000004183c */
[C---:B------:R-:W-:Y:S08]  /*d160*/  HMMA.16816.F32.BF16 R56, R4.reuse, R44, R56 ;  /* 0x0000002c0438723c */ /* 0x040ff00000041838 */
[----:B------:R-:W-:Y:S07]  /*d170*/  HMMA.16816.F32.BF16 R52, R4, R46, R52 ;  /* 0x0000002e0434723c */ /* 0x000fee0000041834 */
[----:B------:R-:W-:-:S05]  /*d180*/  IMAD.WIDE.U32 R4, R0, -0x2daee0ad, RZ ;  /* 0xd2511f5300047825 */ /* 0x000fca00078e00ff */
[----:B------:R-:W-:Y:S01]  /*d190*/  LOP3.LUT R0, R5, UR11, R2, 0x96, !PT ;  /* 0x0000000b05007c12 */ /* 0x000fe2000f8e9602 */
[----:B------:R-:W-:-:S04]  /*d1a0*/  IMAD.WIDE.U32 R2, R3, -0x326172a9, RZ ;  /* 0xcd9e8d5703027825 */ /* 0x000fc800078e00ff */
[----:B------:R-:W-:Y:S01]  /*d1b0*/  IMAD.WIDE.U32 R12, R0, -0x326172a9, RZ ;  /* 0xcd9e8d57000c7825 */ /* 0x000fe200078e00ff */
[----:B------:R-:W-:-:S03]  /*d1c0*/  LOP3.LUT R3, R3, UR12, R176, 0x96, !PT ;  /* 0x0000000c03037c12 */ /* 0x000fc6000f8e96b0 */
[----:B------:R-:W-:Y:S01]  /*d1d0*/  FFMA.FTZ R5, R235, c[0x0][0x23c], -R35 ;  /* 0x00008f00eb057a23 */ /* 0x000fe20000010823 */
[----:B------:R-:W-:Y:S01]  /*d1e0*/  LOP3.LUT R0, R13, UR10, R2, 0x96, !PT ;  /* 0x0000000a0d007c12 */ /* 0x000fe2000f8e9602 */
[----:B------:R-:W-:Y:S02]  /*d1f0*/  IMAD.WIDE.U32 R2, R3, -0x2daee0ad, RZ ;  /* 0xd2511f5303027825 */ /* 0x000fe400078e00ff */
[----:B------:R-:W-:Y:S02]  /*d200*/  MUFU.EX2 R181, R5 ;  /* 0x0000000500b57308 */ /* 0x000fe40000000800 */
[----:B------:R-:W-:Y:S01]  /*d210*/  IMAD.WIDE.U32 R42, R0, -0x2daee0ad, RZ ;  /* 0xd2511f53002a7825 */ /* 0x000fe200078e00ff */
[----:B------:R-:W-:-:S03]  /*d220*/  LOP3.LUT R6, R3, UR9, R4, 0x96, !PT ;  /* 0x0000000903067c12 */ /* 0x000fc6000f8e9604 */
[----:B------:R-:W-:Y:S01]  /*d230*/  FFMA.FTZ R4, R237, c[0x0][0x23c], -R35 ;  /* 0x00008f00ed047a23 */ /* 0x000fe20000010823 */
[----:B------:R-:W-:Y:S01]  /*d240*/  LOP3.LUT R2, R43, UR7, R2, 0x96, !PT ;  /* 0x000000072b027c12 */ /* 0x000fe2000f8e9602 */
[----:B------:R-:W-:Y:S02]  /*d250*/  IMAD.MOV.U32 R43, RZ, RZ, R10 ;  /* 0x000000ffff2b7224 */ /* 0x000fe400078e000a */
[----:B------:R1:W-:Y:S02]  /*d260*/  MUFU.EX2 R182, R4 ;  /* 0x0000000400b67308 */ /* 0x0003e40000000800 */
[----:B------:R-:W-:-:S05]  /*d270*/  IMAD.WIDE.U32 R2, R2, -0x326172a9, RZ ;  /* 0xcd9e8d5702027825 */ /* 0x000fca00078e00ff */
[----:B------:R-:W-:-:S04]  /*d280*/  LOP3.LUT R0, R2, 0xffff, RZ, 0xc0, !PT ;  /* 0x0000ffff02007812 */ /* 0x000fc800078ec0ff */
[----:B-1----:R-:W-:Y:S02]  /*d290*/  SHF.R.U32.HI R4, RZ, 0x8, R0 ;  /* 0x00000008ff047819 */ /* 0x002fe40000011600 */
[----:B------:R-:W-:-:S04]  /*d2a0*/  LOP3.LUT R0, R2, 0xff, RZ, 0xc0, !PT ;  /* 0x000000ff02007812 */ /* 0x000fc800078ec0ff */
[----:B------:R-:W-:Y:S01]  /*d2b0*/  PRMT R10, R0, 0x5410, R4 ;  /* 0x00005410000a7816 */ /* 0x000fe20000000004 */
[----:B------:R-:W-:Y:S01]  /*d2c0*/  FFMA.FTZ R4, R234, c[0x0][0x23c], -R35 ;  /* 0x00008f00ea047a23 */ /* 0x000fe20000010823 */
[----:B------:R-:W-:-:S03]  /*d2d0*/  SHF.R.U32.HI R0, RZ, 0x10, R2 ;  /* 0x00000010ff007819 */ /* 0x000fc60000011602 */
[----:B------:R1:W-:Y:S01]  /*d2e0*/  MUFU.EX2 R184, R4 ;  /* 0x0000000400b87308 */ /* 0x0003e20000000800 */
[----:B------:R-:W-:Y:S02]  /*d2f0*/  LOP3.LUT R5, R0, 0xff, RZ, 0xc0, !PT ;  /* 0x000000ff00057812 */ /* 0x000fe400078ec0ff */
[----:B------:R-:W-:-:S04]  /*d300*/  SHF.R.U32.HI R0, RZ, 0x18, R2 ;  /* 0x00000018ff007819 */ /* 0x000fc80000011602 */
[----:B------:R-:W-:Y:S01]  /*d310*/  PRMT R7, R5, 0x5410, R0 ;  /* 0x0000541005077816 */ /* 0x000fe20000000000 */
[----:B-1----:R-:W-:Y:S01]  /*d320*/  FFMA.FTZ R4, R212, c[0x0][0x23c], -R35 ;  /* 0x00008f00d4047a23 */ /* 0x002fe20000010823 */
[----:B------:R-:W-:Y:S01]  /*d330*/  MOV R212, R8 ;  /* 0x0000000800d47202 */ /* 0x000fe20000000f00 */
[----:B------:R-:W-:Y:S02]  /*d340*/  IMAD.WIDE.U32 R8, R6, -0x326172a9, RZ ;  /* 0xcd9e8d5706087825 */ /* 0x000fe400078e00ff */
[----:B------:R1:W2:Y:S03]  /*d350*/  MUFU.EX2 R183, R4 ;  /* 0x0000000400b77308 */ /* 0x0002a60000000800 */
[----:B------:R-:W-:Y:S01]  /*d360*/  LOP3.LUT R2, R3, UR17, R8, 0x96, !PT ;  /* 0x0000001103027c12 */ /* 0x000fe2000f8e9608 */
[----:B------:R-:W-:Y:S01]  /*d370*/  FFMA.FTZ R3, R213, c[0x0][0x23c], -R34 ;  /* 0x00008f00d5037a23 */ /* 0x000fe20000010822 */
[----:B------:R-:W-:Y:S01]  /*d380*/  MOV R213, R11 ;  /* 0x0000000b00d57202 */ /* 0x000fe20000000f00 */
[----:B------:R-:W-:Y:S01]  /*d390*/  IMAD.MOV.U32 R11, RZ, RZ, R108 ;  /* 0x000000ffff0b7224 */ /* 0x000fe200078e006c */
[----:B------:R-:W-:Y:S01]  /*d3a0*/  MOV R108, R109 ;  /* 0x0000006d006c7202 */ /* 0x000fe20000000f00 */
[----:B------:R-:W-:Y:S01]  /*d3b0*/  IMAD.MOV.U32 R109, RZ, RZ, R110 ;  /* 0x000000ffff6d7224 */ /* 0x000fe200078e006e */
[----:B------:R-:W-:Y:S01]  /*d3c0*/  MOV R110, R111 ;  /* 0x0000006f006e7202 */ /* 0x000fe20000000f00 */
[----:B------:R-:W-:Y:S01]  /*d3d0*/  IMAD.MOV.U32 R111, RZ, RZ, R14 ;  /* 0x000000ffff6f7224 */ /* 0x000fe200078e000e */
[----:B------:R-:W-:-:S02]  /*d3e0*/  LOP3.LUT R0, R2, 0xffff, RZ, 0xc0, !PT ;  /* 0x0000ffff02007812 */ /* 0x000fc400078ec0ff */
[----:B------:R-:W-:Y:S01]  /*d3f0*/  MOV R14, R178 ;  /* 0x000000b2000e7202 */ /* 0x000fe20000000f00 */
[----:B------:R-:W-:Y:S01]  /*d400*/  IMAD.MOV.U32 R235, RZ, RZ, R111 ;  /* 0x000000ffffeb7224 */ /* 0x000fe200078e006f */
[----:B------:R3:W-:Y:S01]  /*d410*/  MUFU.EX2 R178, R3 ;  /* 0x0000000300b27308 */ /* 0x0007e20000000800 */
[----:B-1----:R-:W-:Y:S01]  /*d420*/  FFMA.FTZ R4, R214, c[0x0][0x23c], -R34 ;  /* 0x00008f00d6047a23 */ /* 0x002fe20000010822 */
[----:B------:R-:W-:Y:S01]  /*d430*/  MOV R237, R110 ;  /* 0x0000006e00ed7202 */ /* 0x000fe20000000f00 */
[----:B------:R-:W-:Y:S01]  /*d440*/  IMAD.MOV.U32 R214, RZ, RZ, R180 ;  /* 0x000000ffffd67224 */ /* 0x000fe200078e00b4 */
[----:B------:R-:W-:-:S04]  /*d450*/  MOV R234, R14 ;  /* 0x0000000e00ea7202 */ /* 0x000fc80000000f00 */
[----:B------:R-:W1:Y:S01]  /*d460*/  MUFU.EX2 R180, R4 ;  /* 0x0000000400b47308 */ /* 0x000e620000000800 */
[----:B---3--:R-:W-:Y:S02]  /*d470*/  SHF.R.U32.HI R3, RZ, 0x8, R0 ;  /* 0x00000008ff037819 */ /* 0x008fe40000011600 */
[----:B------:R-:W-:-:S04]  /*d480*/  LOP3.LUT R0, R2, 0xff, RZ, 0xc0, !PT ;  /* 0x000000ff02007812 */ /* 0x000fc800078ec0ff */
[----:B------:R-:W-:Y:S02]  /*d490*/  PRMT R8, R0, 0x5410, R3 ;  /* 0x0000541000087816 */ /* 0x000fe40000000003 */
[--C-:B------:R-:W-:Y:S02]  /*d4a0*/  SHF.R.U32.HI R0, RZ, 0x10, R2.reuse ;  /* 0x00000010ff007819 */ /* 0x100fe40000011602 */
[----:B------:R-:W-:Y:S01]  /*d4b0*/  SHF.R.U32.HI R3, RZ, 0x18, R2 ;  /* 0x00000018ff037819 */ /* 0x000fe20000011602 */
[--C-:B------:R-:W-:Y:S01]  /*d4c0*/  FFMA.FTZ R2, R243, c[0x0][0x23c], -R34.reuse ;  /* 0x00008f00f3027a23 */ /* 0x100fe20000010822 */
[----:B------:R-:W-:Y:S02]  /*d4d0*/  LOP3.LUT R0, R0, 0xff, RZ, 0xc0, !PT ;  /* 0x000000ff00007812 */ /* 0x000fe400078ec0ff */
[----:B------:R-:W-:Y:S01]  /*d4e0*/  MOV R243, R95 ;  /* 0x0000005f00f37202 */ /* 0x000fe20000000f00 */
[----:B------:R2:W-:Y:S01]  /*d4f0*/  MUFU.EX2 R177, R2 ;  /* 0x0000000200b17308 */ /* 0x0005e20000000800 */
[----:B------:R-:W-:Y:S01]  /*d500*/  PRMT R5, R0, 0x5410, R3 ;  /* 0x0000541000057816 */ /* 0x000fe20000000003 */
[----:B------:R-:W-:Y:S01]  /*d510*/  FFMA.FTZ R3, R239, c[0x0][0x23c], -R34 ;  /* 0x00008f00ef037a23 */ /* 0x000fe20000010822 */
[----:B------:R-:W-:Y:S01]  /*d520*/  HSET2.LE.AND R0, R10, R179, PT ;  /* 0x000000b30a007233 */ /* 0x000fe20003803000 */
[----:B------:R-:W-:-:S04]  /*d530*/  IMAD.MOV.U32 R239, RZ, RZ, R11 ;  /* 0x000000ffffef7224 */ /* 0x000fc800078e000b */
[----:B------:R-:W3:Y:S01]  /*d540*/  MUFU.EX2 R176, R3 ;  /* 0x0000000300b07308 */ /* 0x000ee20000000800 */
[----:B--2---:R-:W-:-:S04]  /*d550*/  F2FP.BF16.PACK_AB R2, R183, R184 ;  /* 0x000000b8b702723e */ /* 0x004fc800000010ff */
[----:B------:R-:W-:Y:S01]  /*d560*/  LOP3.LUT R6, R0, R2, RZ, 0xc0, !PT ;  /* 0x0000000200067212 */ /* 0x000fe200078ec0ff */
[----:B------:R-:W-:Y:S01]  /*d570*/  HSET2.LE.AND R0, R7, R179, PT ;  /* 0x000000b307007233 */ /* 0x000fe20003803000 */
[----:B-1----:R-:W-:-:S04]  /*d580*/  F2FP.BF16.PACK_AB R2, R180, R178 ;  /* 0x000000b2b402723e */ /* 0x002fc800000010ff */
[----:B------:R-:W-:Y:S01]  /*d590*/  LOP3.LUT R7, R0, R2, RZ, 0xc0, !PT ;  /* 0x0000000200077212 */ /* 0x000fe200078ec0ff */
[----:B------:R-:W-:Y:S01]  /*d5a0*/  HSET2.LE.AND R0, R8, R179, PT ;  /* 0x000000b308007233 */ /* 0x000fe20003803000 */
[----:B------:R-:W-:-:S04]  /*d5b0*/  F2FP.BF16.PACK_AB R2, R181, R182 ;  /* 0x000000b6b502723e */ /* 0x000fc800000010ff */
[----:B------:R-:W-:Y:S01]  /*d5c0*/  LOP3.LUT R4, R0, R2, RZ, 0xc0, !PT ;  /* 0x0000000200047212 */ /* 0x000fe200078ec0ff */
[----:B------:R-:W-:Y:S01]  /*d5d0*/  HSET2.LE.AND R0, R5, R179, PT ;  /* 0x000000b305007233 */ /* 0x000fe20003803000 */
[----:B---3--:R-:W-:-:S04]  /*d5e0*/  F2FP.BF16.PACK_AB R2, R176, R177 ;  /* 0x000000b1b002723e */ /* 0x008fc800000010ff */
[----:B------:R-:W-:Y:S01]  /*d5f0*/  LOP3.LUT R5, R0, R2, RZ, 0xc0, !PT ;  /* 0x0000000200057212 */ /* 0x000fe200078ec0ff */
[----:B------:R-:W-:Y:S01]  /*d600*/  FFMA.FTZ R0, R241, c[0x0][0x23c], -R32 ;  /* 0x00008f00f1007a23 */ /* 0x000fe20000010820 */
[----:B------:R-:W-:Y:S01]  /*d610*/  LOP3.LUT R2, R41, UR8, R50, 0x96, !PT ;  /* 0x0000000829027c12 */ /* 0x000fe2000f8e9632 */
[----:B------:R-:W-:Y:S01]  /*d620*/  IMAD.MOV.U32 R241, RZ, RZ, R243 ;  /* 0x000000fffff17224 */ /* 0x000fe200078e00f3 */
[----:B------:R-:W-:-:S03]  /*d630*/  MOV R243, R80 ;  /* 0x0000005000f37202 */ /* 0x000fc60000000f00 */
[----:B------:R-:W-:Y:S01]  /*d640*/  HMMA.16816.F32.BF16 R144, R4, R16, R144 ;  /* 0x000000100490723c */ /* 0x000fe20000041890 */
[----:B------:R-:W-:-:S05]  /*d650*/  IMAD.WIDE.U32 R2, R2, -0x2daee0ad, RZ ;  /* 0xd2511f5302027825 */ /* 0x000fca00078e00ff */
[C---:B------:R-:W-:Y:S02]  /*d660*/  LOP3.LUT R10, R2.reuse, 0xffff, RZ, 0xc0, !PT ;  /* 0x0000ffff020a7812 */ /* 0x040fe400078ec0ff */
[C---:B------:R-:W-:Y:S01]  /*d670*/  HMMA.16816.F32.BF16 R16, R4.reuse, R18, R132 ;  /* 0x000000120410723c */ /* 0x040fe20000041884 */
[----:B------:R-:W-:Y:S02]  /*d680*/  LOP3.LUT R14, R2, 0xff, RZ, 0xc0, !PT ;  /* 0x000000ff020e7812 */ /* 0x000fe400078ec0ff */
[--C-:B------:R-:W-:Y:S02]  /*d690*/  SHF.R.U32.HI R11, RZ, 0x10, R2.reuse ;  /* 0x00000010ff0b7819 */ /* 0x100fe40000011602 */
[----:B------:R-:W-:Y:S02]  /*d6a0*/  SHF.R.U32.HI R13, RZ, 0x18, R2 ;  /* 0x00000018ff0d7819 */ /* 0x000fe40000011602 */
[----:B------:R-:W-:Y:S01]  /*d6b0*/  MOV R135, R108 ;  /* 0x0000006c00877202 */ /* 0x000fe20000000f00 */
[----:B------:R-:W-:Y:S01]  /*d6c0*/  IMAD.MOV.U32 R134, RZ, RZ, R109 ;  /* 0x000000ffff867224 */ /* 0x000fe200078e006d */
[----:B------:R1:W-:Y:S01]  /*d6d0*/  MUFU.EX2 R108, R0 ;  /* 0x00000000006c7308 */ /* 0x0003e20000000800 */
[----:B------:R-:W-:Y:S01]  /*d6e0*/  IMAD.MOV.U32 R133, RZ, RZ, R15 ;  /* 0x000000ffff857224 */ /* 0x000fe200078e000f */
[----:B------:R-:W-:Y:S01]  /*d6f0*/  LOP3.LUT R15, R9, UR8, R12, 0x96, !PT ;  /* 0x00000008090f7c12 */ /* 0x000fe2000f8e960c */
[----:B------:R-:W-:Y:S01]  /*d700*/  FFMA.FTZ R9, R242, c[0x0][0x23c], -R33 ;  /* 0x00008f00f2097a23 */ /* 0x000fe20000010821 */
[----:B------:R-:W-:Y:S01]  /*d710*/  SHF.R.U32.HI R10, RZ, 0x8, R10 ;  /* 0x00000008ff0a7819 */ /* 0x000fe2000001160a */
[----:B------:R-:W-:Y:S01]  /*d720*/  HMMA.16816.F32.BF16 R128, R4, R20, R128 ;  /* 0x000000140480723c */ /* 0x000fe20000041880 */
[----:B------:R-:W-:-:S02]  /*d730*/  MOV R40, R134 ;  /* 0x0000008600287202 */ /* 0x000fc40000000f00 */
[----:B------:R-:W-:Y:S05]  /*d740*/  MUFU.EX2 R50, R9 ;  /* 0x0000000900327308 */ /* 0x000fea0000000800 */
[C---:B------:R-:W-:Y:S01]  /*d750*/  HMMA.16816.F32.BF16 R20, R4.reuse, R22, R124 ;  /* 0x000000160414723c */ /* 0x040fe2000004187c */
[----:B------:R-:W2:Y:S01]  /*d760*/  LDSM.16.MT88.4 R124, [R216+0x9c00] ;  /* 0x009c0000d87c783b */ /* 0x000ea20000004200 */
[--C-:B-1----:R-:W-:Y:S02]  /*d770*/  FFMA.FTZ R0, R238, c[0x0][0x23c], -R32.reuse ;  /* 0x00008f00ee007a23 */ /* 0x102fe40000010820 */
[----:B------:R-:W-:Y:S01]  /*d780*/  IMAD.MOV.U32 R238, RZ, RZ, R213 ;  /* 0x000000ffffee7224 */ /* 0x000fe200078e00d5 */
[----:B------:R-:W-:Y:S01]  /*d790*/  MOV R213, R82 ;  /* 0x0000005200d57202 */ /* 0x000fe20000000f00 */
[----:B------:R1:W3:Y:S02]  /*d7a0*/  MUFU.EX2 R110, R0 ;  /* 0x00000000006e7308 */ /* 0x0002e40000000800 */
[C---:B------:R-:W-:Y:S08]  /*d7b0*/  HMMA.16816.F32.BF16 R112, R4.reuse, R24, R112 ;  /* 0x000000180470723c */ /* 0x040ff00000041870 */
[----:B------:R-:W-:Y:S01]  /*d7c0*/  HMMA.16816.F32.BF16 R160, R4, R28, R160 ;  /* 0x0000001c04a0723c */ /* 0x000fe200000418a0 */
[----:B-1----:R-:W-:-:S07]  /*d7d0*/  FFMA.FTZ R0, R236, c[0x0][0x23c], -R32 ;  /* 0x00008f00ec007a23 */ /* 0x002fce0000010820 */
[C---:B------:R-:W-:Y:S01]  /*d7e0*/  HMMA.16816.F32.BF16 R68, R4.reuse, R36, R152 ;  /* 0x000000240444723c */ /* 0x040fe20000041898 */
[----:B------:R-:W-:Y:S01]  /*d7f0*/  MOV R236, R214 ;  /* 0x000000d600ec7202 */ /* 0x000fe20000000f00 */
[----:B------:R-:W-:Y:S01]  /*d800*/  IMAD.MOV.U32 R214, RZ, RZ, R81 ;  /* 0x000000ffffd67224 */ /* 0x000fe200078e0051 */
[----:B------:R1:W-:Y:S05]  /*d810*/  MUFU.EX2 R111, R0 ;  /* 0x00000000006f7308 */ /* 0x0003ea0000000800 */
[C---:B------:R-:W-:Y:S08]  /*d820*/  HMMA.16816.F32.BF16 R24, R4.reuse, R26, R116 ;  /* 0x0000001a0418723c */ /* 0x040ff00000041874 */
[C---:B------:R-:W-:Y:S01]  /*d830*/  HMMA.16816.F32.BF16 R28, R4.reuse, R30, R172 ;  /* 0x0000001e041c723c */ /* 0x040fe200000418ac */
[----:B------:R-:W-:Y:S01]  /*d840*/  LDSM.16.MT88.4 R172, [R218+0xac00] ;  /* 0x00ac0000daac783b */ /* 0x000fe20000004200 */
[----:B-1----:R-:W-:Y:S01]  /*d850*/  FFMA.FTZ R0, R215, c[0x0][0x23c], -R32 ;  /* 0x00008f00d7007a23 */ /* 0x002fe20000010820 */
[----:B------:R-:W-:Y:S01]  /*d860*/  MOV R215, R239 ;  /* 0x000000ef00d77202 */ /* 0x000fe20000000f00 */
[----:B------:R-:W-:Y:S01]  /*d870*/  IMAD.MOV.U32 R32, RZ, RZ, R43 ;  /* 0x000000ffff207224 */ /* 0x000fe200078e002b */
[----:B------:R-:W-:Y:S01]  /*d880*/  MOV R239, R212 ;  /* 0x000000d400ef7202 */ /* 0x000fe20000000f00 */
[----:B------:R1:W-:Y:S02]  /*d890*/  MUFU.EX2 R109, R0 ;  /* 0x00000000006d7308 */ /* 0x0003e40000000800 */
[C---:B------:R-:W-:Y:S01]  /*d8a0*/  HMMA.16816.F32.BF16 R36, R4.reuse, R38, R140 ;  /* 0x000000260424723c */ /* 0x040fe2000004188c */
[----:B------:R-:W-:Y:S01]  /*d8b0*/  IMAD.MOV.U32 R212, RZ, RZ, R83 ;  /* 0x000000ffffd47224 */ /* 0x000fe200078e0053 */
[----:B------:R-:W-:Y:S01]  /*d8c0*/  MOV R242, R32 ;  /* 0x0000002000f27202 */ /* 0x000fe20000000f00 */
[----:B------:R-:W-:Y:S01]  /*d8d0*/  IMAD.MOV.U32 R32, RZ, RZ, R214 ;  /* 0x000000ffff207224 */ /* 0x000fe200078e00d6 */
[----:B------:R-:W-:Y:S01]  /*d8e0*/  MOV R214, R166 ;  /* 0x000000a600d67202 */ /* 0x000fe20000000f00 */
[----:B------:R-:W-:Y:S03]  /*d8f0*/  LDSM.16.MT88.4 R140, [R218+0x9c00] ;  /* 0x009c0000da8c783b */ /* 0x000fe60000004200 */
[----:B------:R-:W-:Y:S01]  /*d900*/  HMMA.16816.F32.BF16 R84, R4, R44, R156 ;  /* 0x0000002c0454723c */ /* 0x000fe2000004189c */
[----:B------:R-:W4:Y:S04]  /*d910*/  LDSM.16.MT88.4 R156, [R216+0xac00] ;  /* 0x00ac0000d89c783b */ /* 0x000f280000004200 */
[----:B------:R-:W5:Y:S01]  /*d920*/  LDSM.16.MT88.4 R80, [R216+0xbc00] ;  /* 0x00bc0000d850783b */ /* 0x000f620000004200 */
[----:B-1----:R-:W-:-:S02]  /*d930*/  FFMA.FTZ R0, R240, c[0x0][0x23c], -R33 ;  /* 0x00008f00f0007a23 */ /* 0x002fc40000010821 */
[----:B------:R-:W-:Y:S01]  /*d940*/  HMMA.16816.F32.BF16 R104, R4, R46, R104 ;  /* 0x0000002e0468723c */ /* 0x000fe20000041868 */
[----:B------:R-:W-:Y:S01]  /*d950*/  IMAD.MOV.U32 R240, RZ, RZ, R135 ;  /* 0x000000fffff07224 */ /* 0x000fe200078e0087 */
[----:B------:R1:W1:Y:S05]  /*d960*/  MUFU.EX2 R51, R0 ;  /* 0x0000000000337308 */ /* 0x00026a0000000800 */
[--C-:B------:R-:W-:Y:S02]  /*d970*/  FFMA.FTZ R4, R247, c[0x0][0x23c], -R35.reuse ;  /* 0x00008f00f7047a23 */ /* 0x100fe40000010823 */
[----:B------:R-:W-:Y:S02]  /*d980*/  FFMA.FTZ R5, R246, c[0x0][0x23c], -R35 ;  /* 0x00008f00f6057a23 */ /* 0x000fe40000010823 */
[----:B------:R-:W-:Y:S01]  /*d990*/  MUFU.EX2 R41, R4 ;  /* 0x0000000400297308 */ /* 0x000fe20000000800 */
        /* <DEDUP_REMOVED lines=11> */
[----:B---3--:R-:W-:Y:S02]  /*da50*/  F2FP.BF16.PACK_AB R2, R110, R108 ;  /* 0x0000006c6e02723e */ /* 0x008fe400000010ff */
[----:B------:R-:W-:Y:S02]  /*da60*/  PRMT R9, R9, 0x5410, R13 ;  /* 0x0000541009097816 */ /* 0x000fe4000000000d */
[----:B------:R-:W-:Y:S02]  /*da70*/  LOP3.LUT R92, R0, R2, RZ, 0xc0, !PT ;  /* 0x00000002005c7212 */ /* 0x000fe400078ec0ff */
[----:B------:R-:W-:Y:S01]  /*da80*/  F2FP.BF16.PACK_AB R2, R50, R51 ;  /* 0x000000333202723e */ /* 0x000fe200000010ff */
[----:B------:R-:W-:Y:S01]  /*da90*/  HSET2.LE.AND R9, R9, R179, PT ;  /* 0x000000b309097233 */ /* 0x000fe20003803000 */
[----:B-1----:R-:W-:-:S04]  /*daa0*/  FFMA.FTZ R8, R245, c[0x0][0x23c], -R33 ;  /* 0x00008f00f5087a23 */ /* 0x002fc80000010821 */
[----:B------:R1:W3:Y:S02]  /*dab0*/  MUFU.EX2 R48, R8 ;  /* 0x0000000800307308 */ /* 0x0002e40000000800 */
[----:B-1----:R-:W-:Y:S02]  /*dac0*/  LOP3.LUT R8, R3, 0xff, RZ, 0xc0, !PT ;  /* 0x000000ff03087812 */ /* 0x002fe400078ec0ff */
[----:B------:R-:W-:Y:S02]  /*dad0*/  PRMT R3, R14, 0x5410, R10 ;  /* 0x000054100e037816 */ /* 0x000fe4000000000a */
[----:B------:R-:W-:Y:S02]  /*dae0*/  PRMT R8, R8, 0x5410, R12 ;  /* 0x0000541008087816 */ /* 0x000fe4000000000c */
[----:B---3--:R-:W-:Y:S01]  /*daf0*/  F2FP.BF16.PACK_AB R10, R48, R49 ;  /* 0x00000031300a723e */ /* 0x008fe200000010ff */
[--C-:B------:R-:W-:Y:S02]  /*db00*/  HSET2.LE.AND R3, R3, R179.reuse, PT ;  /* 0x000000b303037233 */ /* 0x100fe40003803000 */
[----:B------:R-:W-:Y:S01]  /*db10*/  HSET2.LE.AND R0, R8, R179, PT ;  /* 0x000000b308007233 */ /* 0x000fe20003803000 */
[----:B------:R-:W-:-:S02]  /*db20*/  F2FP.BF16.PACK_AB R8, R109, R111 ;  /* 0x0000006f6d08723e */ /* 0x000fc400000010ff */
[----:B------:R-:W-:Y:S01]  /*db30*/  LOP3.LUT R95, R9, R10, RZ, 0xc0, !PT ;  /* 0x0000000a095f7212 */ /* 0x000fe200078ec0ff */
[----:B------:R-:W-:Y:S01]  /*db40*/  FFMA.FTZ R10, R40, R100, R240 ;  /* 0x00000064280a7223 */ /* 0x000fe200000100f0 */
[----:B------:R-:W-:Y:S01]  /*db50*/  LOP3.LUT R93, R0, R2, RZ, 0xc0, !PT ;  /* 0x00000002005d7212 */ /* 0x000fe200078ec0ff */
[----:B------:R-:W-:Y:S01]  /*db60*/  FFMA.FTZ R0, R133, c[0x0][0x23c], -R35 ;  /* 0x00008f0085007a23 */ /* 0x000fe20000010823 */
[----:B------:R-:W-:Y:S01]  /*db70*/  LOP3.LUT R94, R3, R8, RZ, 0xc0, !PT ;  /* 0x00000008035e7212 */ /* 0x000fe200078ec0ff */
[----:B------:R-:W-:Y:S01]  /*db80*/  IMAD.WIDE.U32 R2, R15, -0x2daee0ad, RZ ;  /* 0xd2511f530f027825 */ /* 0x000fe200078e00ff */
[----:B------:R-:W-:Y:S01]  /*db90*/  MUFU.EX2 R40, R5 ;  /* 0x0000000500287308 */ /* 0x000fe20000000800 */
[----:B------:R-:W1:Y:S02]  /*dba0*/  LDSM.16.MT88.4 R12, [R218+0xbc00] ;  /* 0x00bc0000da0c783b */ /* 0x000e640000004200 */
[----:B------:R-:W-:Y:S01]  /*dbb0*/  IMAD.MOV.U32 R240, RZ, RZ, R212 ;  /* 0x000000fffff07224 */ /* 0x000fe200078e00d4 */
[----:B------:R-:W-:Y:S01]  /*dbc0*/  LOP3.LUT R7, R2, 0xff, RZ, 0xc0, !PT ;  /* 0x000000ff02077812 */ /* 0x000fe200078ec0ff */
[----:B--2---:R-:W-:Y:S01]  /*dbd0*/  HMMA.16816.F32.BF16 R116, R92, R124, R96 ;  /* 0x0000007c5c74723c */ /* 0x004fe20000041860 */
[----:B------:R-:W-:-:S02]  /*dbe0*/  SHF.R.U32.HI R4, RZ, 0x10, R2 ;  /* 0x00000010ff047819 */ /* 0x000fc40000011602 */
[----:B------:R2:W-:Y:S01]  /*dbf0*/  MUFU.EX2 R43, R0 ;  /* 0x00000000002b7308 */ /* 0x0005e20000000800 */
[----:B------:R-:W-:Y:S02]  /*dc00*/  SHF.R.U32.HI R6, RZ, 0x18, R2 ;  /* 0x00000018ff067819 */ /* 0x000fe40000011602 */
[----:B------:R-:W-:Y:S02]  /*dc10*/  MOV R212, R164 ;  /* 0x000000a400d47202 */ /* 0x000fe40000000f00 */
[C---:B----4-:R-:W-:Y:S08]  /*dc20*/  HMMA.16816.F32.BF16 R152, R92.reuse, R158, R76 ;  /* 0x0000009e5c98723c */ /* 0x050ff0000004184c */
[----:B------:R-:W-:Y:S01]  /*dc30*/  HMMA.16816.F32.BF16 R120, R92, R126, R120 ;  /* 0x0000007e5c78723c */ /* 0x000fe20000041878 */
[----:B--2---:R-:W-:-:S04]  /*dc40*/  FFMA.FTZ R0, R252, c[0x0][0x23c], -R35 ;  /* 0x00008f00fc007a23 */ /* 0x004fc80000010823 */
[----:B------:R2:W-:Y:S03]  /*dc50*/  MUFU.EX2 R44, R0 ;  /* 0x00000000002c7308 */ /* 0x0005e60000000800 */
[C---:B------:R-:W-:Y:S08]  /*dc60*/  HMMA.16816.F32.BF16 R132, R92.reuse, R140, R88 ;  /* 0x0000008c5c84723c */ /* 0x040ff00000041858 */
[----:B------:R-:W-:Y:S01]  /*dc70*/  HMMA.16816.F32.BF16 R136, R92, R142, R136 ;  /* 0x0000008e5c88723c */ /* 0x000fe20000041888 */
[----:B--2---:R-:W-:-:S07]  /*dc80*/  LOP3.LUT R0, R3, UR18, R42, 0x96, !PT ;  /* 0x0000001203007c12 */ /* 0x004fce000f8e962a */
[C---:B------:R-:W-:Y:S01]  /*dc90*/  HMMA.16816.F32.BF16 R148, R92.reuse, R156, R148 ;  /* 0x0000009c5c94723c */ /* 0x040fe20000041894 */
[----:B------:R-:W-:Y:S01]  /*dca0*/  LOP3.LUT R3, R2, 0xffff, RZ, 0xc0, !PT ;  /* 0x0000ffff02037812 */ /* 0x000fe200078ec0ff */
[--C-:B------:R-:W-:Y:S01]  /*dcb0*/  FFMA.FTZ R2, R215, c[0x0][0x23c], -R34.reuse ;  /* 0x00008f00d7027a23 */ /* 0x100fe20000010822 */
[----:B------:R-:W-:Y:S01]  /*dcc0*/  MOV R215, R213 ;  /* 0x000000d500d77202 */ /* 0x000fe20000000f00 */
[----:B------:R-:W-:Y:S01]  /*dcd0*/  IMAD.MOV.U32 R213, RZ, RZ, R165 ;  /* 0x000000ffffd57224 */ /* 0x000fe200078e00a5 */
[----:B------:R-:W-:Y:S01]  /*dce0*/  SHF.R.U32.HI R5, RZ, 0x8, R3 ;  /* 0x00000008ff057819 */ /* 0x000fe20000011603 */
[----:B------:R2:W-:Y:S01]  /*dcf0*/  MUFU.EX2 R33, R2 ;  /* 0x0000000200217308 */ /* 0x0005e20000000800 */
[----:B------:R-:W-:Y:S01]  /*dd00*/  FFMA.FTZ R3, R167, c[0x0][0x23c], -R34 ;  /* 0x00008f00a7037a23 */ /* 0x000fe20000010822 */
[----:B------:R-:W-:Y:S01]  /*dd10*/  HMMA.16816.F32.BF16 R168, R92, R174, R168 ;  /* 0x000000ae5ca8723c */ /* 0x000fe200000418a8 */
[----:B------:R-:W-:Y:S01]  /*dd20*/  PRMT R8, R7, 0x5410, R5 ;  /* 0x0000541007087816 */ /* 0x000fe20000000005 */
[----:B------:R-:W-:Y:S01]  /*dd30*/  FFMA.FTZ R9, R215, R101, R240 ;  /* 0x00000065d7097223 */ /* 0x000fe200000100f0 */
[----:B------:R-:W-:-:S03]  /*dd40*/  LOP3.LUT R5, R0, 0xff, RZ, 0xc0, !PT ;  /* 0x000000ff00057812 */ /* 0x000fc600078ec0ff */
[----:B------:R3:W-:Y:S02]  /*dd50*/  MUFU.EX2 R35, R3 ;  /* 0x0000000300237308 */ /* 0x0007e40000000800 */
[----:B------:R-:W-:Y:S01]  /*dd60*/  HMMA.16816.F32.BF16 R164, R92, R172, R72 ;  /* 0x000000ac5ca4723c */ /* 0x000fe20000041848 */
[----:B--2---:R-:W-:Y:S01]  /*dd70*/  LOP3.LUT R2, R4, 0xff, RZ, 0xc0, !PT ;  /* 0x000000ff04027812 */ /* 0x004fe200078ec0ff */
[----:B------:R-:W-:-:S06]  /*dd80*/  FFMA.FTZ R4, R32, c[0x0][0x23c], -R34 ;  /* 0x00008f0020047a23 */ /* 0x000fcc0000010822 */
[----:B-----5:R-:W-:Y:S01]  /*dd90*/  HMMA.16816.F32.BF16 R72, R92, R80, R64 ;  /* 0x000000505c48723c */ /* 0x020fe20000041840 */
[----:B------:R-:W-:Y:S01]  /*dda0*/  PRMT R6, R2, 0x5410, R6 ;  /* 0x0000541002067816 */ /* 0x000fe20000000006 */
[----:B------:R-:W-:Y:S01]  /*ddb0*/  FFMA.FTZ R2, R242, c[0x0][0x23c], -R34 ;  /* 0x00008f00f2027a23 */ /* 0x000fe20000010822 */
[----:B------:R-:W-:Y:S01]  /*ddc0*/  MUFU.EX2 R11, R4 ;  /* 0x00000004000b7308 */ /* 0x000fe20000000800 */
[----:B---3--:R-:W-:-:S04]  /*ddd0*/  SHF.R.U32.HI R3, RZ, 0x10, R0 ;  /* 0x00000010ff037819 */ /* 0x008fc80000011600 */
[C---:B------:R-:W-:Y:S01]  /*dde0*/  HMMA.16816.F32.BF16 R76, R92.reuse, R82, R60 ;  /* 0x000000525c4c723c */ /* 0x040fe2000004183c */
[----:B------:R-:W-:Y:S02]  /*ddf0*/  LOP3.LUT R3, R3, 0xff, RZ, 0xc0, !PT ;  /* 0x000000ff03037812 */ /* 0x000fe400078ec0ff */
[----:B------:R2:W3:Y:S05]  /*de00*/  MUFU.EX2 R32, R2 ;  /* 0x0000000200207308 */ /* 0x0004ea0000000800 */
[C---:B-1----:R-:W-:Y:S08]  /*de10*/  HMMA.16816.F32.BF16 R88, R92.reuse, R12, R56 ;  /* 0x0000000c5c58723c */ /* 0x042ff00000041838 */
[----:B------:R-:W-:Y:S01]  /*de20*/  HMMA.16816.F32.BF16 R92, R92, R14, R52 ;  /* 0x0000000e5c5c723c */ /* 0x000fe20000041834 */
[----:B--2---:R-:W-:-:S02]  /*de30*/  LOP3.LUT R2, R0, 0xffff, RZ, 0xc0, !PT ;  /* 0x0000ffff00027812 */ /* 0x004fc400078ec0ff */
[----:B------:R-:W-:Y:S02]  /*de40*/  SHF.R.U32.HI R0, RZ, 0x18, R0 ;  /* 0x00000018ff007819 */ /* 0x000fe40000011600 */
[----:B------:R-:W-:Y:S02]  /*de50*/  SHF.R.U32.HI R2, RZ, 0x8, R2 ;  /* 0x00000008ff027819 */ /* 0x000fe40000011602 */
[----:B------:R-:W-:Y:S01]  /*de60*/  PRMT R7, R3, 0x5410, R0 ;  /* 0x0000541003077816 */ /* 0x000fe20000000000 */
[--C-:B------:R-:W-:Y:S01]  /*de70*/  HSET2.LE.AND R0, R8, R179.reuse, PT ;  /* 0x000000b308007233 */ /* 0x100fe20003803000 */
[----:B------:R-:W-:Y:S01]  /*de80*/  PRMT R2, R5, 0x5410, R2 ;  /* 0x0000541005027816 */ /* 0x000fe20000000002 */
[--C-:B------:R-:W-:Y:S01]  /*de90*/  HSET2.LE.AND R3, R6, R179.reuse, PT ;  /* 0x000000b306037233 */ /* 0x100fe20003803000 */
[----:B---3--:R-:W-:Y:S01]  /*dea0*/  F2FP.BF16.PACK_AB R4, R32, R35 ;  /* 0x000000232004723e */ /* 0x008fe200000010ff */
[--C-:B------:R-:W-:Y:S01]  /*deb0*/  HSET2.LE.AND R7, R7, R179.reuse, PT ;  /* 0x000000b307077233 */ /* 0x100fe20003803000 */
[----:B------:R-:W-:Y:S01]  /*dec0*/  F2FP.BF16.PACK_AB R6, R44, R43 ;  /* 0x0000002b2c06723e */ /* 0x000fe200000010ff */
[----:B------:R-:W-:Y:S01]  /*ded0*/  HSET2.LE.AND R5, R2, R179, PT ;  /* 0x000000b302057233 */ /* 0x000fe20003803000 */
[----:B------:R-:W-:-:S02]  /*dee0*/  F2FP.BF16.PACK_AB R2, R40, R41 ;  /* 0x000000292802723e */ /* 0x000fc400000010ff */
[----:B------:R-:W-:Y:S01]  /*def0*/  LOP3.LUT R99, R3, R4, RZ, 0xc0, !PT ;  /* 0x0000000403637212 */ /* 0x000fe200078ec0ff */
[----:B------:R-:W-:Y:S01]  /*df00*/  FADD.FTZ R3, R243, R10 ;  /* 0x0000000af3037221 */ /* 0x000fe20000010000 */
[----:B------:R-:W-:Y:S01]  /*df10*/  LOP3.LUT R98, R0, R2, RZ, 0xc0, !PT ;  /* 0x0000000200627212 */ /* 0x000fe200078ec0ff */
[----:B------:R-:W-:Y:S01]  /*df20*/  FFMA.FTZ R2, R238, R103, R236 ;  /* 0x00000067ee027223 */ /* 0x000fe200000100ec */
[----:B------:R-:W-:Y:S01]  /*df30*/  F2FP.BF16.PACK_AB R0, R11, R33 ;  /* 0x000000210b00723e */ /* 0x000fe200000010ff */
[----:B------:R-:W-:Y:S01]  /*df40*/  FADD.FTZ R4, R214, R9 ;  /* 0x00000009d6047221 */ /* 0x000fe20000010000 */
[----:B------:R-:W-:Y:S01]  /*df50*/  LOP3.LUT R96, R5, R6, RZ, 0xc0, !PT ;  /* 0x0000000605607212 */ /* 0x000fe200078ec0ff */
[----:B------:R-:W-:Y:S01]  /*df60*/  FADD.FTZ R6, R213, R2 ;  /* 0x00000002d5067221 */ /* 0x000fe20000010000 */
[----:B------:R-:W-:Y:S01]  /*df70*/  LOP3.LUT R97, R7, R0, RZ, 0xc0, !PT ;  /* 0x0000000007617212 */ /* 0x000fe200078ec0ff */
[----:B------:R-:W-:Y:S01]  /*df80*/  FFMA.FTZ R0, R239, R102, R241 ;  /* 0x00000066ef007223 */ /* 0x000fe200000100f1 */
[----:B------:R-:W-:Y:S01]  /*df90*/  MOV R103, R248 ;  /* 0x000000f800677202 */ /* 0x000fe20000000f00 */
        /* <DEDUP_REMOVED lines=63> */
[----:B------:R-:W-:Y:S01]  /*e390*/  MOV R105, R250 ;  /* 0x000000fa00697202 */ /* 0x000fe20000000f00 */
[----:B------:R-:W-:Y:S02]  /*e3a0*/  FADD.FTZ R2, R111, R0 ;  /* 0x000000006f027221 */ /* 0x000fe40000010000 */
[----:B------:R-:W-:Y:S02]  /*e3b0*/  FADD.FTZ R0, R49, R4 ;  /* 0x0000000431007221 */ /* 0x000fe40000010000 */
[----:B------:R-:W-:Y:S02]  /*e3c0*/  FADD.FTZ R4, R40, R5 ;  /* 0x0000000528047221 */ /* 0x000fe40000010000 */
[----:B------:R-:W-:Y:S02]  /*e3d0*/  FADD.FTZ R3, R32, R3 ;  /* 0x0000000320037221 */ /* 0x000fe40000010000 */
[----:B------:R-:W-:Y:S01]  /*e3e0*/  FADD.FTZ R2, R109, R2 ;  /* 0x000000026d027221 */ /* 0x000fe20000010000 */
[----:B------:R1:W-:Y:S01]  /*e3f0*/  STL [R1+0x48], R4 ;  /* 0x0000480401007387 */ /* 0x0003e20000100800 */
[----:B------:R-:W-:-:S02]  /*e400*/  FADD.FTZ R252, R48, R0 ;  /* 0x0000000030fc7221 */ /* 0x000fc40000010000 */
[----:B------:R-:W-:Y:S01]  /*e410*/  IMAD.MOV.U32 R104, RZ, RZ, R249 ;  /* 0x000000ffff687224 */ /* 0x000fe200078e00f9 */
[----:B------:R1:W-:Y:S01]  /*e420*/  STL [R1+0x4c], R3 ;  /* 0x00004c0301007387 */ /* 0x0003e20000100800 */
[----:B------:R-:W-:-:S03]  /*e430*/  IMAD.MOV.U32 R102, RZ, RZ, R231 ;  /* 0x000000ffff667224 */ /* 0x000fc600078e00e7 */
[----:B------:R1:W-:Y:S04]  /*e440*/  STL [R1+0x50], R2 ;  /* 0x0000500201007387 */ /* 0x0003e80000100800 */
[----:B------:R1:W-:Y:S01]  /*e450*/  STL [R1+0x54], R252 ;  /* 0x000054fc01007387 */ /* 0x0003e20000100800 */
[----:B------:R-:W-:Y:S05]  /*e460*/  @P0 BRA `(.L_x_390) ;  /* 0x0000648000000947 */ /* 0x000fea0003800000 */
[----:B------:R-:W2:Y:S04]  /*e470*/  LDL.64 R204, [R1+0x58] ;  /* 0x0000580001cc7983 */ /* 0x000ea80000100a00 */
[----:B------:R-:W3:Y:S01]  /*e480*/  LDL.64 R202, [R1+0x10] ;  /* 0x0000100001ca7983 */ /* 0x000ee20000100a00 */
[----:B------:R-:W-:Y:S01]  /*e490*/  UIADD3 UR29, UR34, -0x3, URZ ;  /* 0xfffffffd221d7890 */ /* 0x000fe2000fffe03f */
[----:B------:R-:W-:-:S04]  /*e4a0*/  DEPBAR.LE SB0, 0x0 ;  /* 0x000080000000791a */ /* 0x000fc80000000000 */
[----:B------:R-:W-:Y:S01]  /*e4b0*/  USHF.R.S32.HI UR35, URZ, 0x1f, UR29 ;  /* 0x0000001f3f237899 */ /* 0x000fe2000801141d */
[----:B------:R-:W-:Y:S01]  /*e4c0*/  BAR.SYNC.DEFER_BLOCKING 0x0 ;  /* 0x0000000000007b1d */ /* 0x000fe20000010000 */
[----:B------:R-:W-:-:S05]  /*e4d0*/  UISETP.GT.AND UP0, UPT, UR29, UR19, UPT ;  /* 0x000000131d00728c */ /* 0x000fca000bf04270 */
[----:B------:R-:W-:Y:S02]  /*e4e0*/  ULDC.64 UR4, c[0x0][0x1a0] ;  /* 0x0000680000047ab9 */ /* 0x000fe40000000a00 */
[----:B------:R-:W-:Y:S02]  /*e4f0*/  UIMAD UR35, UR35, UR4, URZ ;  /* 0x00000004232372a4 */ /* 0x000fe4000f8e023f */
[----:B------:R-:W-:Y:S02]  /*e500*/  UIMAD.WIDE.U32 UR36, UR29, UR4, URZ ;  /* 0x000000041d2472a5 */ /* 0x000fe4000f8e003f */
[----:B------:R-:W-:-:S04]  /*e510*/  UIMAD UR5, UR29, UR5, UR35 ;  /* 0x000000051d0572a4 */ /* 0x000fc8000f8e0223 */
[----:B------:R-:W-:Y:S01]  /*e520*/  UIADD3 UR5, UR37, UR5, URZ ;  /* 0x0000000525057290 */ /* 0x000fe2000fffe03f */
[----:B-1----:R-:W-:Y:S02]  /*e530*/  IMAD.U32 R2, RZ, RZ, UR36 ;  /* 0x00000024ff027e24 */ /* 0x002fe4000f8e00ff */
[----:B------:R-:W-:-:S03]  /*e540*/  IMAD.U32 R3, RZ, RZ, UR37 ;  /* 0x00000025ff037e24 */ /* 0x000fc6000f8e00ff */
[----:B------:R-:W-:Y:S01]  /*e550*/  IMAD.U32 R3, RZ, RZ, UR5 ;  /* 0x00000005ff037e24 */ /* 0x000fe2000f8e00ff */
[----:B------:R-:W-:Y:S04]  /*e560*/  @P4 STS [R222+0x9000], RZ ;  /* 0x009000ffde004388 */ /* 0x000fe80000000800 */
[----:B------:R-:W-:Y:S04]  /*e570*/  @P4 STS [R222+0x9004], RZ ;  /* 0x009004ffde004388 */ /* 0x000fe80000000800 */
[----:B------:R-:W-:Y:S01]  /*e580*/  @P4 STS.64 [R222+0x9008], RZ ;  /* 0x009008ffde004388 */ /* 0x000fe20000000a00 */
[----:B--2---:R-:W-:-:S04]  /*e590*/  LEA R0, P0, R2, R204, 0x6 ;  /* 0x000000cc02007211 */ /* 0x004fc800078030ff */
[----:B------:R-:W-:Y:S02]  /*e5a0*/  @!P4 LEA R14, P5, R0, c[0x0][0x170], 0x1 ;  /* 0x00005c00000eca11 */ /* 0x000fe400078a08ff */
[----:B---3--:R-:W-:Y:S02]  /*e5b0*/  LEA.HI.X R3, R2, R203, R3, 0x6, P0 ;  /* 0x000000cb02037211 */ /* 0x008fe400000f3403 */
        /* <DEDUP_REMOVED lines=22> */
[----:B------:R-:W-:Y:S02]  /*e720*/  @!P2 LEA.HI.X R5, R2, c[0x0][0x174], R3, 0x1, P0 ;  /* 0x00005d000205aa11 */ /* 0x000fe400000f0c03 */
[----:B------:R-:W-:Y:S01]  /*e730*/  PLOP3.LUT P0, PT, PT, PT, UP0, 0x80, 0x0 ;  /* 0x000000000000781c */ /* 0x000fe20003f0f008 */
        /* <DEDUP_REMOVED lines=23> */
[----:B------:R-:W4:Y:S04]  /*e8b0*/  LDSM.16.M88.4 R24, [R217+0x6400] ;  /* 0x00640000d918783b */ /* 0x000f280000000200 */
[----:B-1----:R-:W-:Y:S04]  /*e8c0*/  LDSM.16.M88.4 R12, [R221+0x1000] ;  /* 0x00100000dd0c783b */ /* 0x002fe80000000200 */
[----:B---3--:R-:W1:Y:S04]  /*e8d0*/  LDSM.16.M88.4 R4, [R220+0x1000] ;  /* 0x00100000dc04783b */ /* 0x008e680000000200 */
[----:B------:R-:W3:Y:S04]  /*e8e0*/  LDSM.16.M88.4 R32, [R219+0x6c00] ;  /* 0x006c0000db20783b */ /* 0x000ee80000000200 */
[----:B------:R-:W5:Y:S04]  /*e8f0*/  LDSM.16.M88.4 R36, [R219+0x6800] ;  /* 0x00680000db24783b */ /* 0x000f680000000200 */
[----:B------:R-:W3:Y:S04]  /*e900*/  LDSM.16.M88.4 R44, [R219+0x6000] ;  /* 0x00600000db2c783b */ /* 0x000ee80000000200 */
[----:B------:R-:W3:Y:S01]  /*e910*/  LDSM.16.M88.4 R40, [R219+0x6400] ;  /* 0x00640000db28783b */ /* 0x000ee20000000200 */
[C---:B--2---:R-:W-:Y:S03]  /*e920*/  HMMA.16816.F32.BF16 R232, R8.reuse, R28, RZ ;  /* 0x0000001c08e8723c */ /* 0x044fe600000418ff */
[----:B------:R-:W0:Y:S05]  /*e930*/  LDGDEPBAR ;  /* 0x00000000000079af */ /* 0x000e2a0000000000 */
[C---:B------:R-:W-:Y:S08]  /*e940*/  HMMA.16816.F32.BF16 R212, R8.reuse, R30, RZ ;  /* 0x0000001e08d4723c */ /* 0x040ff000000418ff */
[----:B----4-:R-:W-:Y:S08]  /*e950*/  HMMA.16816.F32.BF16 R184, R8, R24, RZ ;  /* 0x0000001808b8723c */ /* 0x010ff000000418ff */
[C---:B-1----:R-:W-:Y:S08]  /*e960*/  HMMA.16816.F32.BF16 R104, R4.reuse, R28, RZ ;  /* 0x0000001c0468723c */ /* 0x042ff000000418ff */
[C---:B------:R-:W-:Y:S08]  /*e970*/  HMMA.16816.F32.BF16 R100, R4.reuse, R30, RZ ;  /* 0x0000001e0464723c */ /* 0x040ff000000418ff */
[C---:B------:R-:W-:Y:S08]  /*e980*/  HMMA.16816.F32.BF16 R28, R4.reuse, R18, RZ ;  /* 0x00000012041c723c */ /* 0x040ff000000418ff */
[C---:B------:R-:W-:Y:S08]  /*e990*/  HMMA.16816.F32.BF16 R56, R4.reuse, R20, RZ ;  /* 0x000000140438723c */ /* 0x040ff000000418ff */
        /* <DEDUP_REMOVED lines=13> */
[----:B------:R-:W2:Y:S03]  /*ea70*/  LDSM.16.M88.4 R16, [R217+0x7c00] ;  /* 0x007c0000d910783b */ /* 0x000ea60000000200 */
[C---:B---3--:R-:W-:Y:S01]  /*ea80*/  HMMA.16816.F32.BF16 R208, R12.reuse, R34, R28 ;  /* 0x000000220cd0723c */ /* 0x048fe2000004181c */
[----:B------:R-:W3:Y:S07]  /*ea90*/  LDSM.16.M88.4 R28, [R217+0x7000] ;  /* 0x00700000d91c783b */ /* 0x000eee0000000200 */
[C---:B-----5:R-:W-:Y:S08]  /*eaa0*/  HMMA.16816.F32.BF16 R196, R12.reuse, R36, R56 ;  /* 0x000000240cc4723c */ /* 0x060ff00000041838 */
[C---:B------:R-:W-:Y:S08]  /*eab0*/  HMMA.16816.F32.BF16 R56, R12.reuse, R32, R48 ;  /* 0x000000200c38723c */ /* 0x040ff00000041830 */
[C---:B------:R-:W-:Y:S08]  /*eac0*/  HMMA.16816.F32.BF16 R48, R12.reuse, R46, R100 ;  /* 0x0000002e0c30723c */ /* 0x040ff00000041864 */
        /* <DEDUP_REMOVED lines=9> */
[C---:B------:R-:W-:Y:S01]  /*eb60*/  HMMA.16816.F32.BF16 R104, R4.reuse, R46, R212 ;  /* 0x0000002e0468723c */ /* 0x040fe200000418d4 */
[----:B------:R-:W-:Y:S07]  /*eb70*/  LDSM.16.M88.4 R44, [R219+0x7c00] ;  /* 0x007c0000db2c783b */ /* 0x000fee0000000200 */
[C---:B------:R-:W-:Y:S08]  /*eb80*/  HMMA.16816.F32.BF16 R64, R4.reuse, R42, R204 ;  /* 0x0000002a0440723c */ /* 0x040ff000000418cc */
[C---:B------:R-:W-:Y:S08]  /*eb90*/  HMMA.16816.F32.BF16 R60, R4.reuse, R38, R200 ;  /* 0x00000026043c723c */ /* 0x040ff000000418c8 */
[----:B------:R-:W-:Y:S01]  /*eba0*/  HMMA.16816.F32.BF16 R32, R4, R34, R180 ;  /* 0x000000220420723c */ /* 0x000fe200000418b4 */
[----:B------:R-:W1:Y:S07]  /*ebb0*/  LDSM.16.M88.4 R4, [R220+0x2000] ;  /* 0x00200000dc04783b */ /* 0x000e6e0000000200 */
[C---:B--2---:R-:W-:Y:S01]  /*ebc0*/  HMMA.16816.F32.BF16 R204, R8.reuse, R16, R56 ;  /* 0x0000001008cc723c */ /* 0x044fe20000041838 */
[----:B------:R-:W2:Y:S07]  /*ebd0*/  LDSM.16.M88.4 R56, [R219+0x7000] ;  /* 0x00700000db38783b */ /* 0x000eae0000000200 */
[C---:B---3--:R-:W-:Y:S01]  /*ebe0*/  HMMA.16816.F32.BF16 R36, R8.reuse, R30, R48 ;  /* 0x0000001e0824723c */ /* 0x048fe20000041830 */
[----:B------:R-:W-:Y:S07]  /*ebf0*/  LDSM.16.M88.4 R48, [R219+0x7800] ;  /* 0x00780000db30783b */ /* 0x000fee0000000200 */
[C---:B------:R-:W-:Y:S01]  /*ec00*/  HMMA.16816.F32.BF16 R180, R8.reuse, R22, R52 ;  /* 0x0000001608b4723c */ /* 0x040fe20000041834 */
[----:B------:R-:W3:Y:S07]  /*ec10*/  LDSM.16.M88.4 R52, [R219+0x7400] ;  /* 0x00740000db34783b */ /* 0x000eee0000000200 */
[C---:B------:R-:W-:Y:S08]  /*ec20*/  HMMA.16816.F32.BF16 R40, R8.reuse, R28, R192 ;  /* 0x0000001c0828723c */ /* 0x040ff000000418c0 */
[C---:B------:R-:W-:Y:S08]  /*ec30*/  HMMA.16816.F32.BF16 R184, R8.reuse, R24, R188 ;  /* 0x0000001808b8723c */ /* 0x040ff000000418bc */
[C---:B------:R-:W-:Y:S08]  /*ec40*/  HMMA.16816.F32.BF16 R196, R8.reuse, R20, R196 ;  /* 0x0000001408c4723c */ /* 0x040ff000000418c4 */
[C---:B------:R-:W-:Y:S08]  /*ec50*/  HMMA.16816.F32.BF16 R100, R8.reuse, R26, R100 ;  /* 0x0000001a0864723c */ /* 0x040ff00000041864 */
[----:B------:R-:W-:Y:S01]  /*ec60*/  HMMA.16816.F32.BF16 R192, R8, R18, R208 ;  /* 0x0000001208c0723c */ /* 0x000fe200000418d0 */
[----:B------:R-:W4:Y:S07]  /*ec70*/  LDSM.16.M88.4 R8, [R221+0x2000] ;  /* 0x00200000dd08783b */ /* 0x000f2e0000000200 */
        /* <DEDUP_REMOVED lines=9> */
[----:B------:R-:W1:Y:S03]  /*ed10*/  LDSM.16.M88.4 R16, [R217+0x8000] ;  /* 0x00800000d910783b */ /* 0x000e660000000200 */
[C---:B--2---:R-:W-:Y:S01]  /*ed20*/  HMMA.16816.F32.BF16 R176, R12.reuse, R56, R40 ;  /* 0x000000380cb0723c */ /* 0x044fe20000041828 */
[----:B------:R-:W2:Y:S04]  /*ed30*/  LDSM.16.M88.4 R32, [R217+0x8400] ;  /* 0x00840000d920783b */ /* 0x000ea80000000200 */
[----:B------:R-:W5:Y:S03]  /*ed40*/  LDSM.16.M88.4 R40, [R217+0x8800] ;  /* 0x00880000d928783b */ /* 0x000f660000000200 */
[C---:B------:R-:W-:Y:S01]  /*ed50*/  HMMA.16816.F32.BF16 R108, R12.reuse, R58, R36 ;  /* 0x0000003a0c6c723c */ /* 0x040fe20000041824 */
[----:B------:R-:W1:Y:S07]  /*ed60*/  LDSM.16.M88.4 R36, [R217+0x8c00] ;  /* 0x008c0000d924783b */ /* 0x000e6e0000000200 */
[C---:B---3--:R-:W-:Y:S08]  /*ed70*/  HMMA.16816.F32.BF16 R104, R12.reuse, R52, R184 ;  /* 0x000000340c68723c */ /* 0x048ff000000418b8 */
[C---:B------:R-:W-:Y:S08]  /*ed80*/  HMMA.16816.F32.BF16 R100, R12.reuse, R54, R100 ;  /* 0x000000360c64723c */ /* 0x040ff00000041864 */
[C---:B------:R-:W-:Y:S08]  /*ed90*/  HMMA.16816.F32.BF16 R64, R12.reuse, R48, R196 ;  /* 0x000000300c40723c */ /* 0x040ff000000418c4 */
[C---:B------:R-:W-:Y:S08]  /*eda0*/  HMMA.16816.F32.BF16 R60, R12.reuse, R50, R180 ;  /* 0x000000320c3c723c */ /* 0x040ff000000418b4 */
[C---:B------:R-:W-:Y:S08]  /*edb0*/  HMMA.16816.F32.BF16 R28, R12.reuse, R44, R204 ;  /* 0x0000002c0c1c723c */ /* 0x040ff000000418cc */
[----:B------:R-:W-:Y:S01]  /*edc0*/  HMMA.16816.F32.BF16 R24, R12, R46, R192 ;  /* 0x0000002e0c18723c */ /* 0x000fe200000418c0 */
[----:B------:R-:W3:Y:S07]  /*edd0*/  LDSM.16.M88.4 R12, [R220+0x4000] ;  /* 0x00400000dc0c783b */ /* 0x000eee0000000200 */
        /* <DEDUP_REMOVED lines=11> */
[C---:B--2---:R-:W-:Y:S08]  /*ee90*/  HMMA.16816.F32.BF16 R180, R4.reuse, R32, R104 ;  /* 0x0000002004b4723c */ /* 0x044ff00000041868 */
[C---:B------:R-:W-:Y:S08]  /*eea0*/  HMMA.16816.F32.BF16 R176, R4.reuse, R34, R100 ;  /* 0x0000002204b0723c */ /* 0x040ff00000041864 */
[C---:B-----5:R-:W-:Y:S08]  /*eeb0*/  HMMA.16816.F32.BF16 R108, R4.reuse, R40, R64 ;  /* 0x00000028046c723c */ /* 0x060ff00000041840 */
[C---:B------:R-:W-:Y:S08]  /*eec0*/  HMMA.16816.F32.BF16 R104, R4.reuse, R42, R60 ;  /* 0x0000002a0468723c */ /* 0x040ff0000004183c */
[C---:B------:R-:W-:Y:S01]  /*eed0*/  HMMA.16816.F32.BF16 R100, R4.reuse, R36, R28 ;  /* 0x000000240464723c */ /* 0x040fe2000004181c */
[----:B------:R-:W-:Y:S07]  /*eee0*/  LDSM.16.M88.4 R28, [R219+0x8000] ;  /* 0x00800000db1c783b */ /* 0x000fee0000000200 */
[----:B------:R-:W-:Y:S01]  /*eef0*/  HMMA.16816.F32.BF16 R64, R4, R38, R24 ;  /* 0x000000260440723c */ /* 0x000fe20000041818 */
[----:B------:R-:W-:Y:S04]  /*ef00*/  LDSM.16.M88.4 R4, [R221+0x5000] ;  /* 0x00500000dd04783b */ /* 0x000fe80000000200 */
[----:B------:R-:W-:Y:S03]  /*ef10*/  LDSM.16.M88.4 R24, [R219+0x8400] ;  /* 0x00840000db18783b */ /* 0x000fe60000000200 */
[C---:B---3--:R-:W-:Y:S01]  /*ef20*/  HMMA.16816.F32.BF16 R60, R12.reuse, R16, R20 ;  /* 0x000000100c3c723c */ /* 0x048fe20000041814 */
[----:B------:R-:W1:Y:S07]  /*ef30*/  LDSM.16.M88.4 R20, [R219+0x8800] ;  /* 0x00880000db14783b */ /* 0x000e6e0000000200 */
[----:B------:R-:W-:Y:S01]  /*ef40*/  HMMA.16816.F32.BF16 R56, R12, R18, R56 ;  /* 0x000000120c38723c */ /* 0x000fe20000041838 */
[----:B------:R-:W2:Y:S01]  /*ef50*/  LDSM.16.M88.4 R16, [R219+0x8c00] ;  /* 0x008c0000db10783b */ /* 0x000ea20000000200 */
[----:B------:R-:W-:-:S06]  /*ef60*/  DEPBAR.LE SB0, 0x0 ;  /* 0x000080000000791a */ /* 0x000fcc0000000000 */
        /* <DEDUP_REMOVED lines=8> */
[----:B------:R-:W-:Y:S08]  /*eff0*/  HMMA.16816.F32.BF16 R64, R4, R18, R64 ;  /* 0x000000120440723c */ /* 0x000ff00000041840 */
[----:B------:R-:W-:Y:S08]  /*f000*/  HMMA.16816.F32.BF16 R32, R8, R16, R32 ;  /* 0x000000100820723c */ /* 0x000ff00000041820 */
        /* <DEDUP_REMOVED lines=76> */
.L_x_396:
[----:B------:R-:W-:Y:S05]  /*f4d0*/  BSYNC B0 ;  /* 0x0000000000007941 */ /* 0x000fea0003800000 */
.L_x_395:
[----:B------:R-:W0:Y:S02]  /*f4e0*/  LDGDEPBAR ;  /* 0x00000000000079af */ /* 0x000e240000000000 */
.L_x_394:
[----:B-1----:R-:W2:Y:S04]  /*f4f0*/  LDL R4, [R1+0x20] ;  /* 0x0000200001047983 */ /* 0x002ea80000100800 */
[----:B------:R-:W3:Y:S04]  /*f500*/  LDL.LU R6, [R1+0x4c] ;  /* 0x00004c0001067983 */ /* 0x000ee80000300800 */
[----:B------:R-:W4:Y:S04]  /*f510*/  LDL.LU R7, [R1+0x48] ;  /* 0x0000480001077983 */ /* 0x000f280000300800 */
[----:B------:R-:W2:Y:S04]  /*f520*/  LDL.LU R5, [R1+0x50] ;  /* 0x0000500001057983 */ /* 0x000ea80000300800 */
[----:B------:R-:W3:Y:S04]  /*f530*/  LDL R2, [R1+0x18] ;  /* 0x0000180001027983 */ /* 0x000ee80000100800 */
[----:B------:R-:W4:Y:S04]  /*f540*/  LDL R3, [R1+0x8] ;  /* 0x0000080001037983 */ /* 0x000f280000100800 */
[----:B------:R-:W1:Y:S01]  /*f550*/  S2R R8, SR_TID.X ;  /* 0x0000000000087919 */ /* 0x000e620000002100 */
[----:B------:R-:W-:-:S03]  /*f560*/  IMAD.U32 R0, RZ, RZ, UR29 ;  /* 0x0000001dff007e24 */ /* 0x000fc6000f8e00ff */
[----:B------:R2:W-:Y:S01]  /*f570*/  STL [R1+0x90], R222 ;  /* 0x000090de01007387 */ /* 0x0005e20000100800 */
[----:B-1----:R-:W-:-:S05]  /*f580*/  IMAD.SHL.U32 R8, R8, 0x2, RZ ;  /* 0x0000000208087824 */ /* 0x002fca00078e00ff */
[----:B------:R-:W-:-:S05]  /*f590*/  LOP3.LUT R8, R8, 0x6, RZ, 0xc0, !PT ;  /* 0x0000000608087812 */ /* 0x000fca00078ec0ff */
[----:B------:R-:W-:Y:S01]  /*f5a0*/  IMAD R0, R0, 0x40, R8 ;  /* 0x0000004000007824 */ /* 0x000fe200078e0208 */
[----:B------:R-:W-:Y:S04]  /*f5b0*/  STL [R1+0x8c], R221 ;  /* 0x00008cdd01007387 */ /* 0x000fe80000100800 */
[C---:B------:R-:W-:Y:S01]  /*f5c0*/  ISETP.GE.AND P1, PT, R0.reuse, R230, PT ;  /* 0x000000e60000720c */ /* 0x040fe20003f26270 */
[----:B------:R-:W-:Y:S03]  /*f5d0*/  STL [R1+0x88], R220 ;  /* 0x000088dc01007387 */ /* 0x000fe60000100800 */
[----:B------:R-:W-:Y:S01]  /*f5e0*/  ISETP.LT.OR P1, PT, R0, R226, P1 ;  /* 0x000000e20000720c */ /* 0x000fe20000f21670 */
[----:B------:R-:W-:Y:S04]  /*f5f0*/  STL [R1+0x84], R219 ;  /* 0x000084db01007387 */ /* 0x000fe80000100800 */
[----:B------:R-:W-:Y:S01]  /*f600*/  STL [R1+0x80], R217 ;  /* 0x000080d901007387 */ /* 0x000fe20000100800 */
[----:B------:R-:W-:-:S02]  /*f610*/  FSEL R20, R60, -INF , !P1 ;  /* 0xff8000003c147808 */ /* 0x000fc40004800000 */
[C---:B------:R-:W-:Y:S02]  /*f620*/  ISETP.GE.AND P0, PT, R0.reuse, R229, PT ;  /* 0x000000e50000720c */ /* 0x040fe40003f06270 */
[C---:B------:R-:W-:Y:S02]  /*f630*/  ISETP.GE.AND P2, PT, R0.reuse, R228, PT ;  /* 0x000000e40000720c */ /* 0x040fe40003f46270 */
[C---:B------:R-:W-:Y:S02]  /*f640*/  ISETP.GE.AND P1, PT, R0.reuse, R227, PT ;  /* 0x000000e30000720c */ /* 0x040fe40003f26270 */
[C---:B------:R-:W-:Y:S02]  /*f650*/  ISETP.LT.OR P0, PT, R0.reuse, R225, P0 ;  /* 0x000000e10000720c */ /* 0x040fe40000701670 */
[C---:B------:R-:W-:Y:S02]  /*f660*/  ISETP.LT.OR P2, PT, R0.reuse, R224, P2 ;  /* 0x000000e00000720c */ /* 0x040fe40001741670 */
[----:B------:R-:W-:-:S02]  /*f670*/  ISETP.LT.OR P1, PT, R0, R223, P1 ;  /* 0x000000df0000720c */ /* 0x000fc40000f21670 */
[----:B------:R-:W-:Y:S02]  /*f680*/  FSEL R23, R62, -INF , !P0 ;  /* 0xff8000003e177808 */ /* 0x000fe40004000000 */
[----:B------:R-:W-:Y:S02]  /*f690*/  FSEL R29, R188, -INF , !P2 ;  /* 0xff800000bc1d7808 */ /* 0x000fe40005000000 */
[----:B------:R-:W-:Y:S01]  /*f6a0*/  FSEL R39, R190, -INF , !P1 ;  /* 0xff800000be277808 */ /* 0x000fe20004800000 */
[----:B--2---:R-:W-:Y:S02]  /*f6b0*/  IMAD.MOV.U32 R8, RZ, RZ, R5 ;  /* 0x000000ffff087224 */ /* 0x004fe400078e0005 */
[----:B------:R-:W2:Y:S01]  /*f6c0*/  LDL R5, [R1+0x4] ;  /* 0x0000040001057983 */ /* 0x000ea20000100800 */
[----:B---3--:R-:W-:Y:S01]  /*f6d0*/  IMAD.MOV.U32 R10, RZ, RZ, R2 ;  /* 0x000000ffff0a7224 */ /* 0x008fe200078e0002 */
        /* <DEDUP_REMOVED lines=9> */
[----:B------:R-:W-:Y:S02]  /*f770*/  IADD3 R2, R0, 0x8, RZ ;  /* 0x0000000800027810 */ /* 0x000fe40007ffe0ff */
[----:B------:R-:W-:Y:S02]  /*f780*/  FSEL R21, R61, -INF , !P6 ;  /* 0xff8000003d157808 */ /* 0x000fe40007000000 */
[C---:B------:R-:W-:Y:S02]  /*f790*/  ISETP.GE.AND P0, PT, R2.reuse, R230, PT ;  /* 0x000000e60200720c */ /* 0x040fe40003f06270 */
[----:B------:R-:W-:-:S02]  /*f7a0*/  ISETP.GE.AND P2, PT, R2, R229, PT ;  /* 0x000000e50200720c */ /* 0x000fc40003f46270 */
[C---:B------:R-:W-:Y:S02]  /*f7b0*/  ISETP.GE.AND P1, PT, R2.reuse, R228, PT ;  /* 0x000000e40200720c */ /* 0x040fe40003f26270 */
[C---:B------:R-:W-:Y:S01]  /*f7c0*/  ISETP.GE.AND P6, PT, R2.reuse, R227, PT ;  /* 0x000000e30200720c */ /* 0x040fe20003fc6270 */
[----:B----4-:R-:W-:Y:S01]  /*f7d0*/  IMAD.MOV.U32 R9, RZ, RZ, R3 ;  /* 0x000000ffff097224 */ /* 0x010fe200078e0003 */
[C---:B------:R-:W-:Y:S02]  /*f7e0*/  ISETP.LT.OR P0, PT, R2.reuse, R226, P0 ;  /* 0x000000e20200720c */ /* 0x040fe40000701670 */
[C---:B------:R-:W-:Y:S02]  /*f7f0*/  ISETP.LT.OR P2, PT, R2.reuse, R225, P2 ;  /* 0x000000e10200720c */ /* 0x040fe40001741670 */
[C---:B------:R-:W-:Y:S02]  /*f800*/  ISETP.LT.OR P1, PT, R2.reuse, R224, P1 ;  /* 0x000000e00200720c */ /* 0x040fe40000f21670 */
[----:B------:R-:W-:-:S02]  /*f810*/  ISETP.LT.OR P6, PT, R2, R223, P6 ;  /* 0x000000df0200720c */ /* 0x000fc400037c1670 */
[C---:B------:R-:W-:Y:S02]  /*f820*/  IADD3 R3, R0.reuse, 0x9, RZ ;  /* 0x0000000900037810 */ /* 0x040fe40007ffe0ff */
        /* <DEDUP_REMOVED lines=8> */
[C---:B------:R-:W-:Y:S02]  /*f8b0*/  ISETP.GE.AND P4, PT, R3.reuse, R228, PT ;  /* 0x000000e40300720c */ /* 0x040fe40003f86270 */
[----:B------:R-:W-:Y:S02]  /*f8c0*/  ISETP.GE.AND P0, PT, R3, R227, PT ;  /* 0x000000e30300720c */ /* 0x000fe40003f06270 */
[----:B------:R-:W-:-:S02]  /*f8d0*/  ISETP.GE.AND P2, PT, R2, R230, PT ;  /* 0x000000e60200720c */ /* 0x000fc40003f46270 */
[C---:B------:R-:W-:Y:S02]  /*f8e0*/  ISETP.LT.OR P3, PT, R3.reuse, R226, P3 ;  /* 0x000000e20300720c */ /* 0x040fe40001f61670 */
[C---:B------:R-:W-:Y:S02]  /*f8f0*/  ISETP.LT.OR P5, PT, R3.reuse, R225, P5 ;  /* 0x000000e10300720c */ /* 0x040fe40002fa1670 */
[C---:B------:R-:W-:Y:S02]  /*f900*/  ISETP.LT.OR P4, PT, R3.reuse, R224, P4 ;  /* 0x000000e00300720c */ /* 0x040fe40002781670 */
        /* <DEDUP_REMOVED lines=12> */
[----:B------:R-:W-:Y:S02]  /*f9d0*/  ISETP.GE.AND P3, PT, R2, R227, PT ;  /* 0x000000e30200720c */ /* 0x000fe40003f66270 */
[C---:B------:R-:W-:Y:S02]  /*f9e0*/  ISETP.GE.AND P0, PT, R3.reuse, R230, PT ;  /* 0x000000e60300720c */ /* 0x040fe40003f06270 */
[----:B------:R-:W-:-:S02]  /*f9f0*/  ISETP.GE.AND P5, PT, R3, R229, PT ;  /* 0x000000e50300720c */ /* 0x000fc40003fa6270 */
[C---:B------:R-:W-:Y:S02]  /*fa00*/  ISETP.GE.AND P4, PT, R3.reuse, R228, PT ;  /* 0x000000e40300720c */ /* 0x040fe40003f86270 */
[C---:B------:R-:W-:Y:S02]  /*fa10*/  ISETP.GE.AND P2, PT, R3.reuse, R227, PT ;  /* 0x000000e30300720c */ /* 0x040fe40003f46270 */
[C---:B------:R-:W-:Y:S02]  /*fa20*/  ISETP.LT.OR P1, PT, R2.reuse, R225, P1 ;  /* 0x000000e10200720c */ /* 0x040fe40000f21670 */
[C---:B------:R-:W-:Y:S02]  /*fa30*/  ISETP.LT.OR P6, PT, R2.reuse, R224, P6 ;  /* 0x000000e00200720c */ /* 0x040fe400037c1670 */
[----:B------:R-:W-:Y:S02]  /*fa40*/  ISETP.LT.OR P3, PT, R2, R223, P3 ;  /* 0x000000df0200720c */ /* 0x000fe40001f61670 */
[----:B------:R-:W-:-:S02]  /*fa50*/  ISETP.LT.OR P0, PT, R3, R226, P0 ;  /* 0x000000e20300720c */ /* 0x000fc40000701670 */
[C---:B------:R-:W-:Y:S02]  /*fa60*/  ISETP.LT.OR P5, PT, R3.reuse, R225, P5 ;  /* 0x000000e10300720c */ /* 0x040fe40002fa1670 */
[C---:B------:R-:W-:Y:S02]  /*fa70*/  ISETP.LT.OR P4, PT, R3.reuse, R224, P4 ;  /* 0x000000e00300720c */ /* 0x040fe40002781670 */
[----:B------:R-:W-:Y:S02]  /*fa80*/  ISETP.LT.OR P2, PT, R3, R223, P2 ;  /* 0x000000df0300720c */ /* 0x000fe40001741670 */
[C---:B------:R-:W-:Y:S02]  /*fa90*/  IADD3 R2, R0.reuse, 0x18, RZ ;  /* 0x0000001800027810 */ /* 0x040fe40007ffe0ff */
[----:B------:R-:W-:Y:S02]  /*faa0*/  IADD3 R3, R0, 0x19, RZ ;  /* 0x0000001900037810 */ /* 0x000fe40007ffe0ff */
[----:B------:R-:W-:-:S02]  /*fab0*/  FSEL R187, R54, -INF , !P1 ;  /* 0xff80000036bb7808 */ /* 0x000fc40004800000 */
[----:B------:R-:W-:Y:S02]  /*fac0*/  FSEL R188, R180, -INF , !P6 ;  /* 0xff800000b4bc7808 */ /* 0x000fe40007000000 */
[----:B------:R-:W-:Y:S02]  /*fad0*/  FSEL R198, R182, -INF , !P3 ;  /* 0xff800000b6c67808 */ /* 0x000fe40005800000 */
[----:B------:R-:W-:Y:S02]  /*fae0*/  FSEL R184, R53, -INF , !P0 ;  /* 0xff80000035b87808 */ /* 0x000fe40004000000 */
[----:B------:R-:W-:Y:S02]  /*faf0*/  FSEL R189, R181, -INF , !P4 ;  /* 0xff800000b5bd7808 */ /* 0x000fe40006000000 */
[C---:B------:R-:W-:Y:S02]  /*fb00*/  ISETP.GE.AND P1, PT, R2.reuse, R230, PT ;  /* 0x000000e60200720c */ /* 0x040fe40003f26270 */
[----:B------:R-:W-:-:S02]  /*fb10*/  ISETP.GE.AND P6, PT, R2, R229, PT ;  /* 0x000000e50200720c */ /* 0x000fc40003fc6270 */
[C---:B------:R-:W-:Y:S02]  /*fb20*/  ISETP.GE.AND P3, PT, R2.reuse, R228, PT ;  /* 0x000000e40200720c */ /* 0x040fe40003f66270 */
[C---:B------:R-:W-:Y:S02]  /*fb30*/  ISETP.GE.AND P0, PT, R2.reuse, R227, PT ;  /* 0x000000e30200720c */ /* 0x040fe40003f06270 */
[----:B------:R-:W-:Y:S02]  /*fb40*/  ISETP.GE.AND P4, PT, R3, R230, PT ;  /* 0x000000e60300720c */ /* 0x000fe40003f86270 */
[C---:B------:R-:W-:Y:S02]  /*fb50*/  ISETP.LT.OR P1, PT, R2.reuse, R226, P1 ;  /* 0x000000e20200720c */ /* 0x040fe40000f21670 */
[C---:B------:R-:W-:Y:S02]  /*fb60*/  ISETP.LT.OR P6, PT, R2.reuse, R225, P6 ;  /* 0x000000e10200720c */ /* 0x040fe400037c1670 */
[----:B------:R-:W-:-:S02]  /*fb70*/  ISETP.LT.OR P3, PT, R2, R224, P3 ;  /* 0x000000e00200720c */ /* 0x000fc40001f61670 */
[----:B------:R-:W-:Y:S02]  /*fb80*/  ISETP.LT.OR P0, PT, R2, R223, P0 ;  /* 0x000000df0200720c */ /* 0x000fe40000701670 */
[----:B------:R-:W-:Y:S02]  /*fb90*/  ISETP.LT.OR P4, PT, R3, R226, P4 ;  /* 0x000000e20300720c */ /* 0x000fe40002781670 */
[----:B------:R-:W-:Y:S02]  /*fba0*/  IADD3 R2, R0, 0x20, RZ ;  /* 0x0000002000027810 */ /* 0x000fe40007ffe0ff */
[----:B------:R-:W-:Y:S02]  /*fbb0*/  FSEL R199, R183, -INF , !P2 ;  /* 0xff800000b7c77808 */ /* 0x000fe40005000000 */
[----:B------:R-:W-:Y:S02]  /*fbc0*/  FSEL R185, R55, -INF , !P5 ;  /* 0xff80000037b97808 */ /* 0x000fe40006800000 */
        /* <DEDUP_REMOVED lines=9> */
[C---:B------:R-:W-:Y:S02]  /*fc60*/  ISETP.GE.AND P3, PT, R2.reuse, R229, PT ;  /* 0x000000e50200720c */ /* 0x040fe40003f66270 */
[C---:B------:R-:W-:Y:S02]  /*fc70*/  ISETP.GE.AND P0, PT, R2.reuse, R228, PT ;  /* 0x000000e40200720c */ /* 0x040fe40003f06270 */
[----:B------:R-:W-:Y:S02]  /*fc80*/  ISETP.GE.AND P4, PT, R2, R227, PT ;  /* 0x000000e30200720c */ /* 0x000fe40003f86270 */
[----:B------:R-:W-:-:S02]  /*fc90*/  ISETP.LT.OR P5, PT, R3, R225, P5 ;  /* 0x000000e10300720c */ /* 0x000fc40002fa1670 */
[C---:B------:R-:W-:Y:S02]  /*fca0*/  ISETP.LT.OR P2, PT, R3.reuse, R224, P2 ;  /* 0x000000e00300720c */ /* 0x040fe40001741670 */
[----:B------:R-:W-:Y:S02]  /*fcb0*/  ISETP.LT.OR P1, PT, R3, R223, P1 ;  /* 0x000000df0300720c */ /* 0x000fe40000f21670 */
        /* <DEDUP_REMOVED lines=39> */
[----:B------:R-:W-:-:S02]  /*ff30*/  ISETP.GE.AND P2, PT, R3, R229, PT ;  /* 0x000000e50300720c */ /* 0x000fc40003f46270 */
[CC--:B------:R-:W-:Y:S02]  /*ff40*/  ISETP.GE.AND P3, PT, R3.reuse, R228.reuse, PT ;  /* 0x000000e40300720c */ /* 0x0c0fe40003f66270 */
[C---:B------:R-:W-:Y:S02]  /*ff50*/  ISETP.GE.AND P4, PT, R3.reuse, R227, PT ;  /* 0x000000e30300720c */ /* 0x040fe40003f86270 */
        /* <DEDUP_REMOVED lines=17> */
[----:B------:R-:W-:Y:S02]  /*10070*/  ISETP.LT.OR P0, PT, R3, R224, P0 ;  /* 0x000000e00300720c */ /* 0x000fe40000701670 */
[----:B------:R-:W-:Y:S02]  /*10080*/  IADD3 R2, R0, 0x38, RZ ;  /* 0x0000003800027810 */ /* 0x000fe40007ffe0ff */
[----:B------:R-:W-:Y:S02]  /*10090*/  FSEL R222, R105, -INF , !P0 ;  /* 0xff80000069de7808 */ /* 0x000fe40004000000 */
[----:B------:R-:W-:Y:S02]  /*100a0*/  ISETP.GE.AND P0, PT, R2, R229, PT ;  /* 0x000000e50200720c */ /* 0x000fe40003f06270 */
[----:B------:R-:W-:-:S02]  /*100b0*/  FSEL R34, R34, -INF , !P1 ;  /* 0xff80000022227808 */ /* 0x000fc40004800000 */
[----:B------:R-:W-:Y:S02]  /*100c0*/  ISETP.LT.OR P0, PT, R2, R225, P0 ;  /* 0x000000e10200720c */ /* 0x000fe40000701670 */
[C---:B------:R-:W-:Y:S01]  /*100d0*/  ISETP.GE.AND P1, PT, R3.reuse, R229, PT ;  /* 0x000000e50300720c */ /* 0x040fe20003f26270 */
[----:B------:R-:W-:Y:S01]  /*100e0*/  IMAD.WIDE.U32 R244, R10, -0x2daee0ad, RZ ;  /* 0xd2511f530af47825 */ /* 0x000fe200078e00ff */
[----:B------:R-:W-:Y:S02]  /*100f0*/  FSEL R10, R18, -INF , !P0 ;  /* 0xff800000120a7808 */ /* 0x000fe40004000000 */
[----:B------:R-:W-:Y:S02]  /*10100*/  ISETP.LT.OR P1, PT, R3, R225, P1 ;  /* 0x000000e10300720c */ /* 0x000fe40000f21670 */
[----:B------:R-:W-:Y:S01]  /*10110*/  IADD3 R0, R0, 0x39, RZ ;  /* 0x0000003900007810 */ /* 0x000fe20007ffe0ff */
[----:B------:R1:W-:Y:S01]  /*10120*/  STL [R1+0x94], R230 ;  /* 0x000094e601007387 */ /* 0x0003e20000100800 */
[----:B------:R-:W-:-:S02]  /*10130*/  FSEL R236, R32, -INF , !P2 ;  /* 0xff80000020ec7808 */ /* 0x000fc40005000000 */
[----:B------:R-:W-:Y:S01]  /*10140*/  FSEL R35, R35, -INF , !P1 ;  /* 0xff80000023237808 */ /* 0x000fe20004800000 */
[----:B------:R-:W-:Y:S01]  /*10150*/  STL [R1], R10 ;  /* 0x0000000a01007387 */ /* 0x000fe20000100800 */
[-C--:B------:R-:W-:Y:S02]  /*10160*/  ISETP.GE.AND P2, PT, R3, R230.reuse, PT ;  /* 0x000000e60300720c */ /* 0x080fe40003f46270 */
[-C--:B------:R-:W-:Y:S01]  /*10170*/  ISETP.GE.AND P1, PT, R2, R230.reuse, PT ;  /* 0x000000e60200720c */ /* 0x080fe20003f26270 */
[----:B------:R3:W-:Y:S01]  /*10180*/  STL [R1+0x98], R229 ;  /* 0x000098e501007387 */ /* 0x0007e20000100800 */
[----:B------:R-:W-:-:S03]  /*10190*/  ISETP.GE.AND P0, PT, R0, R230, PT ;  /* 0x000000e60000720c */ /* 0x000fc60003f06270 */
[----:B-1----:R-:W4:Y:S01]  /*101a0*/  LDL.LU R230, [R1] ;  /* 0x0000000001e67983 */ /* 0x002f220000300800 */
[----:B------:R-:W-:-:S04]  /*101b0*/  ISETP.LT.OR P2, PT, R3, R226, P2 ;  /* 0x000000e20300720c */ /* 0x000fc80001741670 */
[----:B------:R-:W-:Y:S02]  /*101c0*/  FSEL R33, R33, -INF , !P2 ;  /* 0xff80000021217808 */ /* 0x000fe40005000000 */
[C---:B------:R-:W-:Y:S01]  /*101d0*/  ISETP.GE.AND P2, PT, R3.reuse, R227, PT ;  /* 0x000000e30300720c */ /* 0x040fe20003f46270 */
[----:B------:R-:W-:Y:S01]  /*101e0*/  USHF.L.U32 UR4, UR29, 0x1, URZ ;  /* 0x000000011d047899 */ /* 0x000fe2000800063f */
[----:B------:R-:W-:Y:S02]  /*101f0*/  ISETP.LT.OR P1, PT, R2, R226, P1 ;  /* 0x000000e20200720c */ /* 0x000fe40000f21670 */
[----:B------:R-:W-:Y:S01]  /*10200*/  ISETP.LT.OR P2, PT, R3, R223, P2 ;  /* 0x000000df0300720c */ /* 0x000fe20001741670 */
[----:B------:R-:W-:Y:S02]  /*10210*/  IMAD.U32 R3, RZ, RZ, UR33 ;  /* 0x00000021ff037e24 */ /* 0x000fe4000f8e00ff */
[----:B------:R-:W-:Y:S01]  /*10220*/  IMAD.WIDE.U32 R240, R9, -0x326172a9, RZ ;  /* 0xcd9e8d5709f07825 */ /* 0x000fe200078e00ff */
[----:B------:R-:W-:-:S02]  /*10230*/  FSEL R234, R16, -INF , !P1 ;  /* 0xff80000010ea7808 */ /* 0x000fc40004800000 */
[----:B------:R-:W-:Y:S01]  /*10240*/  ISETP.GE.AND P1, PT, R2, R228, PT ;  /* 0x000000e40200720c */ /* 0x000fe20003f26270 */
[----:B------:R-:W-:Y:S01]  /*10250*/  IMAD.WIDE.U32 R232, R4, -0x326172a9, RZ ;  /* 0xcd9e8d5704e87825 */ /* 0x000fe200078e00ff */
[----:B------:R-:W-:Y:S02]  /*10260*/  ISETP.LT.OR P0, PT, R0, R226, P0 ;  /* 0x000000e20000720c */ /* 0x000fe40000701670 */
[----:B------:R-:W-:Y:S02]  /*10270*/  LOP3.LUT R4, R245, UR4, R3, 0x96, !PT ;  /* 0x00000004f5047c12 */ /* 0x000fe4000f8e9603 */
[----:B--2---:R-:W-:Y:S02]  /*10280*/  LOP3.LUT R3, R241, R5, RZ, 0x3c, !PT ;  /* 0x00000005f1037212 */ /* 0x004fe400078e3cff */
[----:B------:R-:W-:Y:S02]  /*10290*/  ISETP.LT.OR P1, PT, R2, R224, P1 ;  /* 0x000000e00200720c */ /* 0x000fe40000f21670 */
[----:B------:R-:W-:Y:S01]  /*102a0*/  FSEL R44, R17, -INF , !P0 ;  /* 0xff800000112c7808 */ /* 0x000fe20004000000 */
[----:B------:R-:W-:Y:S01]  /*102b0*/  IMAD.WIDE.U32 R212, R3, -0x2daee0ad, RZ ;  /* 0xd2511f5303d47825 */ /* 0x000fe200078e00ff */
[----:B------:R-:W-:-:S02]  /*102c0*/  ISETP.GE.AND P0, PT, R0, R228, PT ;  /* 0x000000e40000720c */ /* 0x000fc40003f06270 */
[----:B------:R-:W-:Y:S01]  /*102d0*/  FSEL R46, R64, -INF , !P1 ;  /* 0xff800000402e7808 */ /* 0x000fe20004800000 */
[----:B------:R-:W-:Y:S01]  /*102e0*/  IMAD.MOV.U32 R11, RZ, RZ, R7 ;  /* 0x000000ffff0b7224 */ /* 0x000fe200078e0007 */
[C---:B------:R-:W-:Y:S01]  /*102f0*/  ISETP.GE.AND P1, PT, R0.reuse, R229, PT ;  /* 0x000000e50000720c */ /* 0x040fe20003f26270 */
[----:B------:R-:W-:Y:S01]  /*10300*/  IMAD.MOV.U32 R12, RZ, RZ, R6 ;  /* 0x000000ffff0c7224 */ /* 0x000fe200078e0006 */
[----:B------:R-:W-:Y:S02]  /*10310*/  LOP3.LUT R7, R233, R5, RZ, 0x3c, !PT ;  /* 0x00000005e9077212 */ /* 0x000fe400078e3cff */
[----:B------:R-:W-:Y:S02]  /*10320*/  ISETP.LT.OR P0, PT, R0, R224, P0 ;  /* 0x000000e00000720c */ /* 0x000fe40000701670 */
[----:B------:R-:W-:Y:S01]  /*10330*/  LOP3.LUT R6, R213, UR15, R244, 0x96, !PT ;  /* 0x0000000fd5067c12 */ /* 0x000fe2000f8e96f4 */
[----:B------:R-:W-:Y:S01]  /*10340*/  IMAD.WIDE.U32 R4, R4, -0x326172a9, RZ ;  /* 0xcd9e8d5704047825 */ /* 0x000fe200078e00ff */
[----:B------:R-:W-:-:S02]  /*10350*/  ISETP.LT.OR P1, PT, R0, R225, P1 ;  /* 0x000000e10000720c */ /* 0x000fc40000f21670 */
[----:B---3--:R-:W-:Y:S01]  /*10360*/  FSEL R229, R65, -INF , !P0 ;  /* 0xff80000041e57808 */ /* 0x008fe20004000000 */
[----:B------:R-:W-:Y:S01]  /*10370*/  IMAD.WIDE.U32 R178, R7, -0x2daee0ad, RZ ;  /* 0xd2511f5307b27825 */ /* 0x000fe200078e00ff */
[-C--:B------:R-:W-:Y:S02]  /*10380*/  ISETP.GE.AND P0, PT, R0, R227.reuse, PT ;  /* 0x000000e30000720c */ /* 0x080fe40003f06270 */
[----:B------:R-:W-:Y:S01]  /*10390*/  FSEL R43, R19, -INF , !P1 ;  /* 0xff800000132b7808 */ /* 0x000fe20004800000 */
[----:B------:R-:W-:Y:S01]  /*103a0*/  IMAD.WIDE.U32 R176, R6, -0x326172a9, RZ ;  /* 0xcd9e8d5706b07825 */ /* 0x000fe200078e00ff */
[----:B------:R-:W-:Y:S02]  /*103b0*/  FMNMX.FTZ R6, R250, R20, !PT ;  /* 0x00000014fa067209 */ /* 0x000fe40007810000 */
[----:B------:R-:W-:Y:S01]  /*103c0*/  ISETP.GE.AND P1, PT, R2, R227, PT ;  /* 0x000000e30200720c */ /* 0x000fe20003f26270 */
[----:B------:R-:W-:Y:S01]  /*103d0*/  IMAD.MOV.U32 R9, RZ, RZ, R8 ;  /* 0x000000ffff097224 */ /* 0x000fe200078e0008 */
[----:B------:R-:W-:-:S02]  /*103e0*/  LOP3.LUT R3, R5, UR16, R240, 0x96, !PT ;  /* 0x0000001005037c12 */ /* 0x000fc4000f8e96f0 */
[-C--:B------:R-:W-:Y:S02]  /*103f0*/  ISETP.LT.OR P0, PT, R0, R223.reuse, P0 ;  /* 0x000000df0000720c */ /* 0x080fe40000701670 */
[----:B------:R-:W-:Y:S02]  /*10400*/  LOP3.LUT R0, R179, UR15, R244, 0x96, !PT ;  /* 0x0000000fb3007c12 */ /* 0x000fe4000f8e96f4 */
[----:B------:R-:W-:Y:S02]  /*10410*/  LOP3.LUT R8, R5, UR16, R232, 0x96, !PT ;  /* 0x0000001005087c12 */ /* 0x000fe4000f8e96e8 */
[----:B------:R-:W-:Y:S01]  /*10420*/  FMNMX.FTZ R6, R21, R6, !PT ;  /* 0x0000000615067209 */ /* 0x000fe20007810000 */
[----:B------:R-:W-:Y:S01]  /*10430*/  IMAD.MOV.U32 R213, RZ, RZ, R12 ;  /* 0x000000ffffd57224 */ /* 0x000fe200078e000c */
[----:B------:R-:W-:Y:S01]  /*10440*/  ISETP.LT.OR P1, PT, R2, R223, P1 ;  /* 0x000000df0200720c */ /* 0x000fe20000f21670 */
[----:B------:R-:W-:Y:S01]  /*10450*/  IMAD.WIDE.U32 R2, R3, -0x2daee0ad, RZ ;  /* 0xd2511f5303027825 */ /* 0x000fe200078e00ff */
[----:B------:R-:W-:-:S03]  /*10460*/  LOP3.LUT R12, R177, UR14, R4, 0x96, !PT ;  /* 0x0000000eb10c7c12 */ /* 0x000fc6000f8e9604 */
[----:B------:R-:W-:Y:S02]  /*10470*/  IMAD.MOV.U32 R101, RZ, RZ, R9 ;  /* 0x000000ffff657224 */ /* 0x000fe400078e0009 */
[----:B------:R-:W-:Y:S01]  /*10480*/  IMAD.WIDE.U32 R48, R0, -0x326172a9, RZ ;  /* 0xcd9e8d5700307825 */ /* 0x000fe200078e00ff */
[----:B------:R-:W-:-:S03]  /*10490*/  FMNMX.FTZ R0, R22, R6, !PT ;  /* 0x0000000616007209 */ /* 0x000fc60007810000 */
[----:B------:R-:W-:Y:S01]  /*104a0*/  IMAD.WIDE.U32 R8, R8, -0x2daee0ad, RZ ;  /* 0xd2511f5308087825 */ /* 0x000fe200078e00ff */
[----:B------:R-:W-:Y:S02]  /*104b0*/  LOP3.LUT R10, R3, UR13, R212, 0x96, !PT ;  /* 0x0000000d030a7c12 */ /* 0x000fe4000f8e96d4 */
[----:B------:R-:W-:Y:S01]  /*104c0*/  LOP3.LUT R4, R49, UR14, R4, 0x96, !PT ;  /* 0x0000000e31047c12 */ /* 0x000fe2000f8e9604 */
[----:B------:R-:W-:Y:S01]  /*104d0*/  IMAD.WIDE.U32 R12, R12, -0x2daee0ad, RZ ;  /* 0xd2511f530c0c7825 */ /* 0x000fe200078e00ff */
[----:B------:R-:W-:Y:S02]  /*104e0*/  FMNMX.FTZ R0, R24, R0, !PT ;  /* 0x0000000018007209 */ /* 0x000fe40007810000 */
[----:B------:R-:W-:Y:S01]  /*104f0*/  LOP3.LUT R3, R9, UR13, R178, 0x96, !PT ;  /* 0x0000000d09037c12 */ /* 0x000fe2000f8e96b2 */
[----:B------:R-:W-:Y:S01]  /*10500*/  IMAD.MOV.U32 R100, RZ, RZ, R11 ;  /* 0x000000ffff647224 */ /* 0x000fe200078e000b */
[----:B------:R-:W-:Y:S01]  /*10510*/  FMNMX.FTZ R0, R186, R0, !PT ;  /* 0x00000000ba007209 */ /* 0x000fe20007810000 */
[----:B------:R-:W-:Y:S01]  /*10520*/  IMAD.WIDE.U32 R10, R10, -0x326172a9, RZ ;  /* 0xcd9e8d570a0a7825 */ /* 0x000fe200078e00ff */
[----:B------:R-:W-:-:S03]  /*10530*/  LOP3.LUT R14, R13, UR11, R2, 0x96, !PT ;  /* 0x0000000b0d0e7c12 */ /* 0x000fc6000f8e9602 */
[----:B------:R-:W-:Y:S01]  /*10540*/  IMAD.WIDE.U32 R4, R4, -0x2daee0ad, RZ ;  /* 0xd2511f5304047825 */ /* 0x000fe200078e00ff */
[----:B------:R-:W-:-:S03]  /*10550*/  FMNMX.FTZ R0, R184, R0, !PT ;  /* 0x00000000b8007209 */ /* 0x000fc60007810000 */
[----:B------:R-:W-:Y:S01]  /*10560*/  IMAD.WIDE.U32 R2, R3, -0x326172a9, RZ ;  /* 0xcd9e8d5703027825 */ /* 0x000fe200078e00ff */
[----:B------:R-:W-:Y:S02]  /*10570*/  LOP3.LUT R6, R11, UR12, R176, 0x96, !PT ;  /* 0x0000000c0b067c12 */ /* 0x000fe4000f8e96b0 */
[----:B------:R-:W-:Y:S02]  /*10580*/  LOP3.LUT R11, R5, UR11, R8, 0x96, !PT ;  /* 0x0000000b050b7c12 */ /* 0x000fe4000f8e9608 */
[----:B------:R-:W-:Y:S02]  /*10590*/  LOP3.LUT R8, R3, UR12, R48, 0x96, !PT ;  /* 0x0000000c03087c12 */ /* 0x000fe4000f8e9630 */
[----:B------:R-:W-:Y:S01]  /*105a0*/  FMNMX.FTZ R3, R182, R0, !PT ;  /* 0x00000000b6037209 */ /* 0x000fe20007810000 */
[----:B------:R-:W-:Y:S01]  /*105b0*/  IMAD.WIDE.U32 R14, R14, -0x326172a9, RZ ;  /* 0xcd9e8d570e0e7825 */ /* 0x000fe200078e00ff */
[----:B------:R-:W-:Y:S02]  /*105c0*/  FMNMX.FTZ R0, R249, R23, !PT ;  /* 0x00000017f9007209 */ /* 0x000fe40007810000 */
[----:B------:R-:W-:-:S02]  /*105d0*/  FMNMX.FTZ R3, R180, R3, !PT ;  /* 0x00000003b4037209 */ /* 0x000fc40007810000 */
[----:B------:R-:W-:Y:S01]  /*105e0*/  FMNMX.FTZ R0, R25, R0, !PT ;  /* 0x0000000019007209 */ /* 0x000fe20007810000 */
[----:B------:R-:W-:Y:S01]  /*105f0*/  IMAD.WIDE.U32 R8, R8, -0x2daee0ad, RZ ;  /* 0xd2511f5308087825 */ /* 0x000fe200078e00ff */
[----:B------:R-:W-:Y:S02]  /*10600*/  LOP3.LUT R5, R15, UR10, R10, 0x96, !PT ;  /* 0x0000000a0f057c12 */ /* 0x000fe4000f8e960a */
[----:B------:R-:W-:Y:S01]  /*10610*/  FMNMX.FTZ R0, R26, R0, !PT ;  /* 0x000000001a007209 */ /* 0x000fe20007810000 */
[----:B------:R-:W-:Y:S01]  /*10620*/  IMAD.WIDE.U32 R10, R11, -0x326172a9, RZ ;  /* 0xcd9e8d570b0a7825 */ /* 0x000fe200078e00ff */
[----:B------:R-:W-:Y:S02]  /*10630*/  FMNMX.FTZ R3, R242, R3, !PT ;  /* 0x00000003f2037209 */ /* 0x000fe40007810000 */
[----:B------:R-:W-:Y:S01]  /*10640*/  LOP3.LUT R9, R9, UR9, R4, 0x96, !PT ;  /* 0x0000000909097c12 */ /* 0x000fe2000f8e9604 */
[----:B------:R-:W-:Y:S01]  /*10650*/  IMAD.WIDE.U32 R6, R6, -0x2daee0ad, RZ ;  /* 0xd2511f5306067825 */ /* 0x000fe200078e00ff */
[----:B------:R-:W-:-:S02]  /*10660*/  LOP3.LUT R4, R11, UR10, R2, 0x96, !PT ;  /* 0x0000000a0b047c12 */ /* 0x000fc4000f8e9602 */
[----:B------:R-:W-:Y:S02]  /*10670*/  FMNMX.FTZ R0, R27, R0, !PT ;  /* 0x000000001b007209 */ /* 0x000fe40007810000 */
[----:B------:R-:W-:Y:S01]  /*10680*/  FMNMX.FTZ R2, R45, R3, !PT ;  /* 0x000000032d027209 */ /* 0x000fe20007810000 */
[----:B------:R-:W-:Y:S01]  /*10690*/  IMAD.WIDE.U32 R58, R5, -0x2daee0ad, RZ ;  /* 0xd2511f53053a7825 */ /* 0x000fe200078e00ff */
[----:B------:R-:W-:Y:S02]  /*106a0*/  FMNMX.FTZ R3, R248, R29, !PT ;  /* 0x0000001df8037209 */ /* 0x000fe40007810000 */
[----:B------:R-:W-:Y:S02]  /*106b0*/  FMNMX.FTZ R0, R187, R0, !PT ;  /* 0x00000000bb007209 */ /* 0x000fe40007810000 */
[----:B------:R-:W-:Y:S02]  /*106c0*/  LOP3.LUT R7, R7, UR9, R12, 0x96, !PT ;  /* 0x0000000907077c12 */ /* 0x000fe4000f8e960c */
[----:B------:R-:W-:-:S02]  /*106d0*/  FMNMX.FTZ R2, R238, R2, !PT ;  /* 0x00000002ee027209 */ /* 0x000fc40007810000 */
[----:B------:R-:W-:Y:S02]  /*106e0*/  FMNMX.FTZ R3, R38, R3, !PT ;  /* 0x0000000326037209 */ /* 0x000fe40007810000 */
[----:B------:R-:W-:Y:S02]  /*106f0*/  FMNMX.FTZ R0, R185, R0, !PT ;  /* 0x00000000b9007209 */ /* 0x000fe40007810000 */
[----:B------:R-:W-:Y:S01]  /*10700*/  LOP3.LUT R5, R59, UR7, R6, 0x96, !PT ;  /* 0x000000073b057c12 */ /* 0x000fe2000f8e9606 */
[----:B------:R-:W-:Y:S01]  /*10710*/  IMAD.WIDE.U32 R6, R7, -0x326172a9, RZ ;  /* 0xcd9e8d5707067825 */ /* 0x000fe200078e00ff */
[----:B------:R-:W-:Y:S02]  /*10720*/  FMNMX.FTZ R2, R41, R2, !PT ;  /* 0x0000000229027209 */ /* 0x000fe40007810000 */
[----:B------:R-:W-:Y:S02]  /*10730*/  FMNMX.FTZ R3, R37, R3, !PT ;  /* 0x0000000325037209 */ /* 0x000fe40007810000 */
[----:B------:R-:W-:-:S02]  /*10740*/  FMNMX.FTZ R0, R183, R0, !PT ;  /* 0x00000000b7007209 */ /* 0x000fc40007810000 */
[----:B------:R-:W-:Y:S01]  /*10750*/  FMNMX.FTZ R2, R236, R2, !PT ;  /* 0x00000002ec027209 */ /* 0x000fe20007810000 */
[----:B------:R-:W-:Y:S01]  /*10760*/  IMAD.WIDE.U32 R50, R4, -0x2daee0ad, RZ ;  /* 0xd2511f5304327825 */ /* 0x000fe200078e00ff */
[----:B------:R-:W-:Y:S02]  /*10770*/  LOP3.LUT R59, R7, UR8, R14, 0x96, !PT ;  /* 0x00000008073b7c12 */ /* 0x000fe4000f8e960e */
[----:B------:R-:W-:Y:S02]  /*10780*/  FMNMX.FTZ R3, R36, R3, !PT ;  /* 0x0000000324037209 */ /* 0x000fe40007810000 */
[----:B------:R-:W-:Y:S02]  /*10790*/  FMNMX.FTZ R7, R181, R0, !PT ;  /* 0x00000000b5077209 */ /* 0x000fe40007810000 */
[----:B------:R-:W-:Y:S02]  /*107a0*/  FMNMX.FTZ R2, R33, R2, !PT ;  /* 0x0000000221027209 */ /* 0x000fe40007810000 */
[----:B------:R-:W-:-:S02]  /*107b0*/  FMNMX.FTZ R0, R188, R3, !PT ;  /* 0x00000003bc007209 */ /* 0x000fc40007810000 */
[----:B------:R-:W-:Y:S01]  /*107c0*/  LOP3.LUT R11, R51, UR7, R8, 0x96, !PT ;  /* 0x00000007330b7c12 */ /* 0x000fe2000f8e9608 */
[----:B------:R-:W-:Y:S01]  /*107d0*/  IMAD.WIDE.U32 R8, R9, -0x326172a9, RZ ;  /* 0xcd9e8d5709087825 */ /* 0x000fe200078e00ff */
[----:B------:R-:W-:Y:S02]  /*107e0*/  FMNMX.FTZ R3, R211, R7, !PT ;  /* 0x00000007d3037209 */ /* 0x000fe40007810000 */
[----:B------:R-:W-:Y:S01]  /*107f0*/  FMNMX.FTZ R2, R234, R2, !PT ;  /* 0x00000002ea027209 */ /* 0x000fe20007810000 */
[----:B------:R-:W-:Y:S01]  /*10800*/  IMAD.WIDE.U32 R4, R5, -0x326172a9, RZ ;  /* 0xcd9e8d5705047825 */ /* 0x000fe200078e00ff */
[----:B------:R-:W-:Y:S02]  /*10810*/  FMNMX.FTZ R7, R189, R0, !PT ;  /* 0x00000000bd077209 */ /* 0x000fe40007810000 */
[----:B------:R-:W-:Y:S02]  /*10820*/  FMNMX.FTZ R0, R47, R3, !PT ;  /* 0x000000032f007209 */ /* 0x000fe40007810000 */
[----:B------:R-:W-:-:S02]  /*10830*/  FMNMX.FTZ R105, R44, R2, !PT ;  /* 0x000000022c697209 */ /* 0x000fc40007810000 */
[----:B------:R-:W-:Y:S02]  /*10840*/  LOP3.LUT R51, R9, UR8, R10, 0x96, !PT ;  /* 0x0000000809337c12 */ /* 0x000fe4000f8e960a */
[----:B------:R-:W-:Y:S02]  /*10850*/  LOP3.LUT R6, R5, UR17, R6, 0x96, !PT ;  /* 0x0000001105067c12 */ /* 0x000fe4000f8e9606 */
[----:B------:R-:W-:Y:S01]  /*10860*/  LOP3.LUT R9, R4, 0xffff, RZ, 0xc0, !PT ;  /* 0x0000ffff04097812 */ /* 0x000fe200078ec0ff */
[----:B------:R-:W-:Y:S01]  /*10870*/  IMAD.WIDE.U32 R2, R11, -0x326172a9, RZ ;  /* 0xcd9e8d570b027825 */ /* 0x000fe200078e00ff */
[----:B------:R-:W-:Y:S01]  /*10880*/  FMNMX.FTZ R5, R235, R0, !PT ;  /* 0x00000000eb057209 */ /* 0x000fe20007810000 */
[----:B------:R-:W1:Y:S03]  /*10890*/  SHFL.BFLY PT, R12, R105, 0x2, 0x1f ;  /* 0x0c401f00690c7f89 */ /* 0x000e6600000e0000 */
[----:B------:R-:W-:-:S02]  /*108a0*/  FMNMX.FTZ R5, R201, R5, !PT ;  /* 0x00000005c9057209 */ /* 0x000fc40007810000 */
[----:B------:R-:W-:Y:S02]  /*108b0*/  LOP3.LUT R0, R3, UR17, R8, 0x96, !PT ;  /* 0x0000001103007c12 */ /* 0x000fe4000f8e9608 */
[----:B------:R-:W-:Y:S02]  /*108c0*/  LOP3.LUT R8, R2, 0xffff, RZ, 0xc0, !PT ;  /* 0x0000ffff02087812 */ /* 0x000fe400078ec0ff */
[----:B------:R-:W-:Y:S02]  /*108d0*/  FMNMX.FTZ R3, R34, R5, !PT ;  /* 0x0000000522037209 */ /* 0x000fe40007810000 */
[----:B------:R-:W-:Y:S02]  /*108e0*/  LOP3.LUT R14, R2, 0xff, RZ, 0xc0, !PT ;  /* 0x000000ff020e7812 */ /* 0x000fe400078ec0ff */
[--C-:B------:R-:W-:Y:S02]  /*108f0*/  SHF.R.U32.HI R15, RZ, 0x10, R2.reuse ;  /* 0x00000010ff0f7819 */ /* 0x100fe40000011602 */
[----:B------:R-:W-:-:S02]  /*10900*/  SHF.R.U32.HI R16, RZ, 0x18, R2 ;  /* 0x00000018ff107819 */ /* 0x000fc40000011602 */
[----:B------:R-:W-:Y:S02]  /*10910*/  FMNMX.FTZ R2, R35, R3, !PT ;  /* 0x0000000323027209 */ /* 0x000fe40007810000 */
[----:B------:R-:W-:Y:S02]  /*10920*/  FMNMX.FTZ R3, R231, R39, !PT ;  /* 0x00000027e7037209 */ /* 0x000fe40007810000 */
[----:B------:R-:W-:Y:S02]  /*10930*/  LOP3.LUT R10, R4, 0xff, RZ, 0xc0, !PT ;  /* 0x000000ff040a7812 */ /* 0x000fe400078ec0ff */
[--C-:B------:R-:W-:Y:S02]  /*10940*/  SHF.R.U32.HI R11, RZ, 0x10, R4.reuse ;  /* 0x00000010ff0b7819 */ /* 0x100fe40000011604 */
[----:B------:R-:W-:Y:S02]  /*10950*/  SHF.R.U32.HI R13, RZ, 0x18, R4 ;  /* 0x00000018ff0d7819 */ /* 0x000fe40000011604 */
        /* <DEDUP_REMOVED lines=10> */
[----:B------:R-:W-:Y:S02]  /*10a00*/  SHF.R.U32.HI R5, RZ, 0x8, R9 ;  /* 0x00000008ff057819 */ /* 0x000fe40000011609 */
[----:B------:R-:W-:Y:S02]  /*10a10*/  FMNMX.FTZ R4, R192, R4, !PT ;  /* 0x00000004c0047209 */ /* 0x000fe40007810000 */
[----:B------:R-:W-:Y:S02]  /*10a20*/  FMNMX.FTZ R3, R199, R3, !PT ;  /* 0x00000003c7037209 */ /* 0x000fe40007810000 */
[----:B------:R-:W-:-:S02]  /*10a30*/  PRMT R10, R10, 0x5410, R5 ;  /* 0x000054100a0a7816 */ /* 0x000fc40000000005 */
[----:B------:R-:W-:Y:S02]  /*10a40*/  FMNMX.FTZ R103, R193, R4, !PT ;  /* 0x00000004c1677209 */ /* 0x000fe40007810000 */
[----:B------:R-:W-:Y:S02]  /*10a50*/  FMNMX.FTZ R3, R196, R3, !PT ;  /* 0x00000003c4037209 */ /* 0x000fe40007810000 */
[----:B------:R-:W-:Y:S02]  /*10a60*/  FMNMX.FTZ R103, R215, R103, !PT ;  /* 0x00000067d7677209 */ /* 0x000fe40007810000 */
[----:B------:R-:W-:Y:S02]  /*10a70*/  FMNMX.FTZ R3, R197, R3, !PT ;  /* 0x00000003c5037209 */ /* 0x000fe40007810000 */
[----:B------:R-:W-:Y:S02]  /*10a80*/  FMNMX.FTZ R103, R222, R103, !PT ;  /* 0x00000067de677209 */ /* 0x000fe40007810000 */
[----:B------:R-:W-:-:S02]  /*10a90*/  FSEL R179, R111, -INF , !P6 ;  /* 0xff8000006fb37808 */ /* 0x000fc40007000000 */
[----:B------:R-:W-:Y:S02]  /*10aa0*/  FMNMX.FTZ R3, R210, R3, !PT ;  /* 0x00000003d2037209 */ /* 0x000fe40007810000 */
[----:B------:R-:W-:Y:S02]  /*10ab0*/  FMNMX.FTZ R103, R46, R103, !PT ;  /* 0x000000672e677209 */ /* 0x000fe40007810000 */
[----:B------:R-:W-:Y:S02]  /*10ac0*/  FSEL R194, R194, -INF , !P5 ;  /* 0xff800000c2c27808 */ /* 0x000fe40006800000 */
[----:B------:R-:W-:Y:S02]  /*10ad0*/  FMNMX.FTZ R3, R179, R3, !PT ;  /* 0x00000003b3037209 */ /* 0x000fe40007810000 */
[----:B------:R-:W-:Y:S02]  /*10ae0*/  FMNMX.FTZ R103, R229, R103, !PT ;  /* 0x00000067e5677209 */ /* 0x000fe40007810000 */
[----:B------:R-:W-:-:S02]  /*10af0*/  FSEL R195, R195, -INF , !P4 ;  /* 0xff800000c3c37808 */ /* 0x000fc40006000000 */
[----:B------:R-:W-:Y:S02]  /*10b00*/  FMNMX.FTZ R3, R194, R3, !PT ;  /* 0x00000003c2037209 */ /* 0x000fe40007810000 */
[----:B-1----:R-:W-:Y:S02]  /*10b10*/  FMNMX.FTZ R105, R105, R7, !PT ;  /* 0x0000000769697209 */ /* 0x002fe40007810000 */
[----:B------:R-:W-:Y:S01]  /*10b20*/  SHFL.BFLY PT, R7, R103, 0x2, 0x1f ;  /* 0x0c401f0067077f89 */ /* 0x000fe200000e0000 */
[----:B------:R-:W-:Y:S02]  /*10b30*/  FSEL R246, R106, -INF , !P3 ;  /* 0xff8000006af67808 */ /* 0x000fe40005800000 */
[----:B------:R-:W-:Y:S02]  /*10b40*/  FMNMX.FTZ R3, R195, R3, !PT ;  /* 0x00000003c3037209 */ /* 0x000fe40007810000 */
[----:B------:R-:W-:Y:S02]  /*10b50*/  FSEL R244, R107, -INF , !P2 ;  /* 0xff8000006bf47808 */ /* 0x000fe40005000000 */
[----:B------:R-:W-:Y:S01]  /*10b60*/  FMNMX.FTZ R3, R246, R3, !PT ;  /* 0x00000003f6037209 */ /* 0x000fe20007810000 */
[----:B------:R-:W-:Y:S01]  /*10b70*/  IMAD.MOV.U32 R200, RZ, RZ, R252 ;  /* 0x000000ffffc87224 */ /* 0x000fe200078e00fc */
[----:B------:R-:W-:-:S02]  /*10b80*/  FSEL R252, R66, -INF , !P1 ;  /* 0xff80000042fc7808 */ /* 0x000fc40004800000 */
[----:B----4-:R-:W-:-:S04]  /*10b90*/  FMNMX.FTZ R2, R230, R2, !PT ;  /* 0x00000002e6027209 */ /* 0x010fc80007810000 */
[----:B------:R-:W-:-:S05]  /*10ba0*/  FMNMX.FTZ R2, R43, R2, !PT ;  /* 0x000000022b027209 */ /* 0x000fca0007810000 */
[----:B------:R-:W1:Y:S01]  /*10bb0*/  SHFL.BFLY PT, R5, R2, 0x2, 0x1f ;  /* 0x0c401f0002057f89 */ /* 0x000e6200000e0000 */
[----:B------:R-:W-:Y:S02]  /*10bc0*/  FMNMX.FTZ R3, R244, R3, !PT ;  /* 0x00000003f4037209 */ /* 0x000fe40007810000 */
[----:B------:R-:W-:Y:S02]  /*10bd0*/  FSEL R247, R67, -INF , !P0 ;  /* 0xff80000043f77808 */ /* 0x000fe40004000000 */
[----:B------:R-:W-:-:S04]  /*10be0*/  FMNMX.FTZ R102, R252, R3, !PT ;  /* 0x00000003fc667209 */ /* 0x000fc80007810000 */
[----:B------:R-:W-:Y:S02]  /*10bf0*/  FMNMX.FTZ R102, R247, R102, !PT ;  /* 0x00000066f7667209 */ /* 0x000fe40007810000 */
[----:B-1----:R-:W-:-:S05]  /*10c00*/  FMNMX.FTZ R2, R2, R5, !PT ;  /* 0x0000000502027209 */ /* 0x002fca0007810000 */
[----:B------:R-:W1:Y:S01]  /*10c10*/  SHFL.BFLY PT, R104, R2, 0x1, 0x1f ;  /* 0x0c201f0002687f89 */ /* 0x000e6200000e0000 */
[----:B------:R-:W-:Y:S01]  /*10c20*/  LOP3.LUT R5, R15, 0xff, RZ, 0xc0, !PT ;  /* 0x000000ff0f057812 */ /* 0x000fe200078ec0ff */
[----:B------:R-:W-:Y:S01]  /*10c30*/  FMUL.FTZ R31, R105, c[0x0][0x23c] ;  /* 0x00008f00691f7a20 */ /* 0x000fe20000410000 */
[----:B------:R-:W-:Y:S02]  /*10c40*/  LOP3.LUT R4, R11, 0xff, RZ, 0xc0, !PT ;  /* 0x000000ff0b047812 */ /* 0x000fe400078ec0ff */
[----:B------:R-:W-:Y:S02]  /*10c50*/  PRMT R18, R5, 0x5410, R16 ;  /* 0x0000541005127816 */ /* 0x000fe40000000010 */
[----:B------:R-:W2:Y:S01]  /*10c60*/  SHFL.BFLY PT, R5, R102, 0x2, 0x1f ;  /* 0x0c401f0066057f89 */ /* 0x000ea200000e0000 */
[----:B------:R-:W-:Y:S02]  /*10c70*/  FSETP.NEU.FTZ.AND P5, PT, R105, -INF , PT ;  /* 0xff8000006900780b */ /* 0x000fe40003fbd000 */
[----:B------:R-:W-:-:S02]  /*10c80*/  FMNMX.FTZ R103, R103, R7, !PT ;  /* 0x0000000767677209 */ /* 0x000fc40007810000 */
[----:B------:R-:W-:Y:S02]  /*10c90*/  PRMT R11, R4, 0x5410, R13 ;  /* 0x00005410040b7816 */ /* 0x000fe4000000000d */
[----:B------:R-:W-:Y:S01]  /*10ca0*/  SHF.R.U32.HI R4, RZ, 0x8, R8 ;  /* 0x00000008ff047819 */ /* 0x000fe20000011608 */
[----:B------:R-:W3:Y:S01]  /*10cb0*/  SHFL.BFLY PT, R7, R103, 0x1, 0x1f ;  /* 0x0c201f0067077f89 */ /* 0x000ee200000e0000 */
[----:B------:R-:W-:Y:S02]  /*10cc0*/  FSEL R31, R31, RZ, P5 ;  /* 0x000000ff1f1f7208 */ /* 0x000fe40002800000 */
[----:B------:R-:W-:-:S03]  /*10cd0*/  PRMT R14, R14, 0x5410, R4 ;  /* 0x000054100e0e7816 */ /* 0x000fc60000000004 */
[----:B------:R-:W-:Y:S01]  /*10ce0*/  FFMA.FTZ R4, R20, c[0x0][0x23c], -R31 ;  /* 0x00008f0014047a23 */ /* 0x000fe2000001081f */
[----:B-1----:R-:W-:-:S03]  /*10cf0*/  FMNMX.FTZ R104, R2, R104, !PT ;  /* 0x0000006802687209 */ /* 0x002fc60007810000 */
[----:B------:R1:W-:Y:S01]  /*10d00*/  MUFU.EX2 R19, R4 ;  /* 0x0000000400137308 */ /* 0x0003e20000000800 */
[----:B------:R-:W-:Y:S01]  /*10d10*/  FFMA.FTZ R2, R22, c[0x0][0x23c], -R31 ;  /* 0x00008f0016027a23 */ /* 0x000fe2000001081f */
[----:B------:R-:W-:Y:S01]  /*10d20*/  LOP3.LUT R3, R6, 0xffff, RZ, 0xc0, !PT ;  /* 0x0000ffff06037812 */ /* 0x000fe200078ec0ff */
[C---:B------:R-:W-:Y:S01]  /*10d30*/  FMUL.FTZ R30, R104.reuse, c[0x0][0x23c] ;  /* 0x00008f00681e7a20 */ /* 0x040fe20000410000 */
[----:B------:R-:W-:-:S04]  /*10d40*/  FSETP.NEU.FTZ.AND P2, PT, R104, -INF , PT ;  /* 0xff8000006800780b */ /* 0x000fc80003f5d000 */
[----:B------:R4:W-:Y:S01]  /*10d50*/  MUFU.EX2 R110, R2 ;  /* 0x00000002006e7308 */ /* 0x0009e20000000800 */
[----:B------:R-:W-:Y:S01]  /*10d60*/  FSEL R30, R30, RZ, P2 ;  /* 0x000000ff1e1e7208 */ /* 0x000fe20001000000 */
[----:B-1----:R-:W-:-:S06]  /*10d70*/  FFMA.FTZ R4, R21, c[0x0][0x23c], -R31 ;  /* 0x00008f0015047a23 */ /* 0x002fcc000001081f */
[----:B------:R1:W-:Y:S01]  /*10d80*/  MUFU.EX2 R32, R4 ;  /* 0x0000000400207308 */ /* 0x0003e20000000800 */
[----:B--2---:R-:W-:Y:S02]  /*10d90*/  FMNMX.FTZ R102, R102, R5, !PT ;  /* 0x0000000566667209 */ /* 0x004fe40007810000 */
[----:B----4-:R-:W-:-:S03]  /*10da0*/  LOP3.LUT R2, R6, 0xff, RZ, 0xc0, !PT ;  /* 0x000000ff06027812 */ /* 0x010fc600078ec0ff */
[----:B------:R-:W2:Y:S01]  /*10db0*/  SHFL.BFLY PT, R5, R102, 0x1, 0x1f ;  /* 0x0c201f0066057f89 */ /* 0x000ea200000e0000 */
[----:B-1----:R-:W-:Y:S01]  /*10dc0*/  SHF.R.U32.HI R4, RZ, 0x8, R3 ;  /* 0x00000008ff047819 */ /* 0x002fe20000011603 */
[----:B------:R-:W-:-:S03]  /*10dd0*/  FFMA.FTZ R3, R24, c[0x0][0x23c], -R31 ;  /* 0x00008f0018037a23 */ /* 0x000fc6000001081f */
[----:B------:R-:W-:Y:S01]  /*10de0*/  PRMT R8, R2, 0x5410, R4 ;  /* 0x0000541002087816 */ /* 0x000fe20000000004 */
[----:B------:R1:W4:Y:S01]  /*10df0*/  MUFU.EX2 R239, R3 ;  /* 0x0000000300ef7308 */ /* 0x0003220000000800 */
[----:B------:R-:W-:Y:S01]  /*10e00*/  FFMA.FTZ R2, R23, c[0x0][0x23c], -R30 ;  /* 0x00008f0017027a23 */ /* 0x000fe2000001081e */
[----:B---3--:R-:W-:Y:S01]  /*10e10*/  FMNMX.FTZ R103, R103, R7, !PT ;  /* 0x0000000767677209 */ /* 0x008fe20007810000 */
[----:B------:R-:W-:Y:S05]  /*10e20*/  LDSM.16.MT88.4 R20, [R218+0x9000] ;  /* 0x00900000da14783b */ /* 0x000fea0000004200 */
[----:B------:R3:W-:Y:S01]  /*10e30*/  MUFU.EX2 R108, R2 ;  /* 0x00000002006c7308 */ /* 0x0007e20000000800 */
[----:B-1----:R-:W-:-:S02]  /*10e40*/  SHF.R.U32.HI R3, RZ, 0x10, R6 ;  /* 0x00000010ff037819 */ /* 0x002fc40000011606 */
[----:B------:R-:W-:Y:S01]  /*10e50*/  SHF.R.U32.HI R6, RZ, 0x18, R6 ;  /* 0x00000018ff067819 */ /* 0x000fe20000011606 */
[----:B------:R-:W-:Y:S01]  /*10e60*/  FMUL.FTZ R28, R103, c[0x0][0x23c] ;  /* 0x00008f00671c7a20 */ /* 0x000fe20000410000 */
[----:B---3--:R-:W-:Y:S01]  /*10e70*/  LOP3.LUT R2, R3, 0xff, RZ, 0xc0, !PT ;  /* 0x000000ff03027812 */ /* 0x008fe200078ec0ff */
[----:B------:R-:W-:Y:S01]  /*10e80*/  FFMA.FTZ R3, R25, c[0x0][0x23c], -R30 ;  /* 0x00008f0019037a23 */ /* 0x000fe2000001081e */
[----:B------:R-:W-:Y:S02]  /*10e90*/  FSETP.NEU.FTZ.AND P1, PT, R103, -INF , PT ;  /* 0xff8000006700780b */ /* 0x000fe40003f3d000 */
[----:B------:R-:W-:Y:S01]  /*10ea0*/  PRMT R6, R2, 0x5410, R6 ;  /* 0x0000541002067816 */ /* 0x000fe20000000006 */
[----:B------:R1:W-:Y:S01]  /*10eb0*/  MUFU.EX2 R214, R3 ;  /* 0x0000000300d67308 */ /* 0x0003e20000000800 */
[----:B------:R-:W-:Y:S02]  /*10ec0*/  LOP3.LUT R2, R0, 0xffff, RZ, 0xc0, !PT ;  /* 0x0000ffff00027812 */ /* 0x000fe400078ec0ff */
[----:B------:R-:W-:-:S02]  /*10ed0*/  FSEL R28, R28, RZ, P1 ;  /* 0x000000ff1c1c7208 */ /* 0x000fc40000800000 */
[----:B------:R-:W-:Y:S02]  /*10ee0*/  SHF.R.U32.HI R4, RZ, 0x8, R2 ;  /* 0x00000008ff047819 */ /* 0x000fe40000011602 */
[----:B------:R-:W-:Y:S01]  /*10ef0*/  LOP3.LUT R2, R0, 0xff, RZ, 0xc0, !PT ;  /* 0x000000ff00027812 */ /* 0x000fe200078ec0ff */
[----:B-1----:R-:W-:-:S03]  /*10f00*/  FFMA.FTZ R3, R26, c[0x0][0x23c], -R30 ;  /* 0x00008f001a037a23 */ /* 0x002fc6000001081e */
[----:B------:R-:W-:Y:S01]  /*10f10*/  PRMT R17, R2, 0x5410, R4 ;  /* 0x0000541002117816 */ /* 0x000fe20000000004 */
[----:B------:R1:W-:Y:S01]  /*10f20*/  MUFU.EX2 R217, R3 ;  /* 0x0000000300d97308 */ /* 0x0003e20000000800 */
[----:B------:R-:W-:Y:S01]  /*10f30*/  FFMA.FTZ R2, R29, c[0x0][0x23c], -R28 ;  /* 0x00008f001d027a23 */ /* 0x000fe2000001081c */
[----:B--2---:R-:W-:-:S06]  /*10f40*/  FMNMX.FTZ R102, R102, R5, !PT ;  /* 0x0000000566667209 */ /* 0x004fcc0007810000 */
[----:B------:R2:W-:Y:S01]  /*10f50*/  MUFU.EX2 R219, R2 ;  /* 0x0000000200db7308 */ /* 0x0005e20000000800 */
[----:B-1----:R-:W-:Y:S01]  /*10f60*/  FFMA.FTZ R3, R27, c[0x0][0x23c], -R30 ;  /* 0x00008f001b037a23 */ /* 0x002fe2000001081e */
[C---:B------:R-:W-:Y:S01]  /*10f70*/  FSETP.NEU.FTZ.AND P0, PT, R102.reuse, -INF , PT ;  /* 0xff8000006600780b */ /* 0x040fe20003f1d000 */
[----:B------:R-:W-:Y:S01]  /*10f80*/  FMUL.FTZ R29, R102, c[0x0][0x23c] ;  /* 0x00008f00661d7a20 */ /* 0x000fe20000410000 */
[----:B------:R-:W-:-:S04]  /*10f90*/  PRMT R42, R251, 0x7054, R251 ;  /* 0x00007054fb2a7816 */ /* 0x000fc800000000fb */
[----:B------:R1:W3:Y:S01]  /*10fa0*/  MUFU.EX2 R221, R3 ;  /* 0x0000000300dd7308 */ /* 0x0002e20000000800 */
[----:B------:R-:W-:Y:S01]  /*10fb0*/  IMAD.MOV.U32 R237, RZ, RZ, R101 ;  /* 0x000000ffffed7224 */ /* 0x000fe200078e0065 */
[----:B------:R-:W-:Y:S01]  /*10fc0*/  LDSM.16.MT88.4 R24, [R218+0xa000] ;  /* 0x00a00000da18783b */ /* 0x000fe20000004200 */
[--C-:B--2---:R-:W-:Y:S02]  /*10fd0*/  SHF.R.U32.HI R2, RZ, 0x18, R0.reuse ;  /* 0x00000018ff027819 */ /* 0x104fe40000011600 */
[----:B-1----:R-:W-:-:S04]  /*10fe0*/  SHF.R.U32.HI R3, RZ, 0x10, R0 ;  /* 0x00000010ff037819 */ /* 0x002fc80000011600 */
[----:B------:R-:W-:-:S04]  /*10ff0*/  LOP3.LUT R0, R3, 0xff, RZ, 0xc0, !PT ;  /* 0x000000ff03007812 */ /* 0x000fc800078ec0ff */
[----:B------:R-:W-:Y:S01]  /*11000*/  PRMT R16, R0, 0x5410, R2 ;  /* 0x0000541000107816 */ /* 0x000fe20000000002 */
[----:B------:R-:W-:Y:S01]  /*11010*/  FFMA.FTZ R0, R37, c[0x0][0x23c], -R28 ;  /* 0x00008f0025007a23 */ /* 0x000fe2000001081c */
[----:B------:R-:W-:-:S03]  /*11020*/  FSEL R29, R29, RZ, P0 ;  /* 0x000000ff1d1d7208 */ /* 0x000fc60000000000 */
[----:B------:R1:W-:Y:S01]  /*11030*/  MUFU.EX2 R220, R0 ;  /* 0x0000000000dc7308 */ /* 0x0003e20000000800 */
[----:B------:R-:W-:Y:S01]  /*11040*/  FFMA.FTZ R2, R36, c[0x0][0x23c], -R28 ;  /* 0x00008f0024027a23 */ /* 0x000fe2000001081c */
[----:B-1----:R-:W-:-:S05]  /*11050*/  FSEL R0, R105, RZ, P5 ;  /* 0x000000ff69007208 */ /* 0x002fca0002800000 */
[----:B------:R-:W-:Y:S02]  /*11060*/  FADD.FTZ R4, R250, -R0 ;  /* 0x80000000fa047221 */ /* 0x000fe40000010000 */
[----:B------:R-:W-:-:S04]  /*11070*/  FFMA.FTZ R0, R39, c[0x0][0x23c], -R29 ;  /* 0x00008f0027007a23 */ /* 0x000fc8000001081d */
[----:B------:R1:W-:Y:S01]  /*11080*/  MUFU.EX2 R251, R0 ;  /* 0x0000000000fb7308 */ /* 0x0003e20000000800 */
[--C-:B------:R-:W-:Y:S02]  /*11090*/  HSET2.LE.AND R10, R10, R42.reuse, PT ;  /* 0x0000002a0a0a7233 */ /* 0x100fe40003803000 */
[----:B------:R-:W-:-:S05]  /*110a0*/  HSET2.LE.AND R11, R11, R42, PT ;  /* 0x0000002a0b0b7233 */ /* 0x000fca0003803000 */
[----:B------:R2:W2:Y:S01]  /*110b0*/  MUFU.EX2 R40, R2 ;  /* 0x0000000200287308 */ /* 0x0004a20000000800 */
[----:B-1----:R-:W-:-:S07]  /*110c0*/  FFMA.FTZ R0, R60, c[0x0][0x23c], -R29 ;  /* 0x00008f003c007a23 */ /* 0x002fce000001081d */
[----:B------:R4:W-:Y:S01]  /*110d0*/  MUFU.EX2 R250, R0 ;  /* 0x0000000000fa7308 */ /* 0x0009e20000000800 */
[----:B--2---:R-:W-:Y:S01]  /*110e0*/  FSEL R2, R104, RZ, P2 ;  /* 0x000000ff68027208 */ /* 0x004fe20001000000 */
[----:B------:R-:W-:-:S04]  /*110f0*/  HSET2.LE.AND R8, R8, R42, PT ;  /* 0x0000002a08087233 */ /* 0x000fc80003803000 */
[----:B------:R-:W-:Y:S01]  /*11100*/  FADD.FTZ R5, R249, -R2 ;  /* 0x80000002f9057221 */ /* 0x000fe20000010000 */
[----:B----4-:R-:W-:-:S04]  /*11110*/  F2FP.BF16.PACK_AB R0, R239, R110 ;  /* 0x0000006eef00723e */ /* 0x010fc800000010ff */
[----:B------:R-:W-:Y:S02]  /*11120*/  LOP3.LUT R10, R10, R0, RZ, 0xc0, !PT ;  /* 0x000000000a0a7212 */ /* 0x000fe400078ec0ff */
[----:B---3--:R-:W-:Y:S02]  /*11130*/  F2FP.BF16.PACK_AB R0, R221, R217 ;  /* 0x000000d9dd00723e */ /* 0x008fe400000010ff */
[----:B------:R-:W-:Y:S02]  /*11140*/  FSEL R2, R102, RZ, P0 ;  /* 0x000000ff66027208 */ /* 0x000fe40000000000 */
[----:B------:R-:W-:Y:S01]  /*11150*/  LOP3.LUT R11, R11, R0, RZ, 0xc0, !PT ;  /* 0x000000000b0b7212 */ /* 0x000fe200078ec0ff */
[----:B------:R-:W-:Y:S01]  /*11160*/  FFMA.FTZ R3, R38, c[0x0][0x23c], -R28 ;  /* 0x00008f0026037a23 */ /* 0x000fe2000001081c */
[----:B------:R-:W-:Y:S01]  /*11170*/  F2FP.BF16.PACK_AB R0, R32, R19 ;  /* 0x000000132000723e */ /* 0x000fe200000010ff */
[----:B------:R-:W-:Y:S01]  /*11180*/  FADD.FTZ R7, R231, -R2 ;  /* 0x80000002e7077221 */ /* 0x000fe20000010000 */
[----:B------:R-:W-:Y:S01]  /*11190*/  HSET2.LE.AND R9, R6, R42, PT ;  /* 0x0000002a06097233 */ /* 0x000fe20003803000 */
[----:B------:R-:W-:Y:S01]  /*111a0*/  FFMA.FTZ R2, R56, c[0x0][0x23c], -R29 ;  /* 0x00008f0038027a23 */ /* 0x000fe2000001081d */
[----:B------:R-:W-:Y:S01]  /*111b0*/  LOP3.LUT R8, R8, R0, RZ, 0xc0, !PT ;  /* 0x0000000008087212 */ /* 0x000fe200078ec0ff */
[----:B------:R1:W-:Y:S01]  /*111c0*/  MUFU.EX2 R109, R3 ;  /* 0x00000003006d7308 */ /* 0x0003e20000000800 */
[----:B------:R-:W-:-:S04]  /*111d0*/  F2FP.BF16.PACK_AB R0, R214, R108 ;  /* 0x0000006cd600723e */ /* 0x000fc800000010ff */
[----:B------:R-:W-:-:S03]  /*111e0*/  LOP3.LUT R9, R9, R0, RZ, 0xc0, !PT ;  /* 0x0000000009097212 */ /* 0x000fc600078ec0ff */
[----:B------:R2:W-:Y:S01]  /*111f0*/  MUFU.EX2 R249, R2 ;  /* 0x0000000200f97308 */ /* 0x0005e20000000800 */
[----:B------:R-:W-:Y:S02]  /*11200*/  HSET2.LE.AND R0, R14, R42, PT ;  /* 0x0000002a0e007233 */ /* 0x000fe40003803000 */
[----:B------:R-:W3:Y:S01]  /*11210*/  LDSM.16.MT88.4 R12, [R216+0x9000] ;  /* 0x00900000d80c783b */ /* 0x000ee20000004200 */
[----:B-1----:R-:W-:-:S05]  /*11220*/  FSEL R3, R103, RZ, P1 ;  /* 0x000000ff67037208 */ /* 0x002fca0000800000 */
[----:B------:R-:W-:Y:S02]  /*11230*/  FADD.FTZ R3, R248, -R3 ;  /* 0x80000003f8037221 */ /* 0x000fe40000010000 */
[----:B--2---:R-:W-:-:S04]  /*11240*/  FFMA.FTZ R2, R57, c[0x0][0x23c], -R29 ;  /* 0x00008f0039027a23 */ /* 0x004fc8000001081d */
[----:B------:R1:W2:Y:S01]  /*11250*/  MUFU.EX2 R248, R2 ;  /* 0x0000000200f87308 */ /* 0x0002a20000000800 */
[----:B------:R-:W-:Y:S02]  /*11260*/  FMUL.FTZ R106, R7, c[0x0][0x23c] ;  /* 0x00008f00076a7a20 */ /* 0x000fe40000410000 */
[----:B------:R-:W-:Y:S02]  /*11270*/  FMUL.FTZ R4, R4, c[0x0][0x23c] ;  /* 0x00008f0004047a20 */ /* 0x000fe40000410000 */
[----:B------:R-:W-:Y:S02]  /*11280*/  FMUL.FTZ R5, R5, c[0x0][0x23c] ;  /* 0x00008f0005057a20 */ /* 0x000fe40000410000 */
[----:B------:R-:W-:Y:S01]  /*11290*/  FMUL.FTZ R3, R3, c[0x0][0x23c] ;  /* 0x00008f0003037a20 */ /* 0x000fe20000410000 */
[----:B------:R-:W-:Y:S01]  /*112a0*/  MUFU.EX2 R106, R106 ;  /* 0x0000006a006a7308 */ /* 0x000fe20000000800 */
[----:B------:R-:W-:Y:S01]  /*112b0*/  IMAD.MOV.U32 R62, RZ, RZ, R100 ;  /* 0x000000ffff3e7224 */ /* 0x000fe200078e0064 */
[----:B-1----:R-:W-:-:S06]  /*112c0*/  F2FP.BF16.PACK_AB R2, R40, R220 ;  /* 0x000000dc2802723e */ /* 0x002fcc00000010ff */
[----:B------:R1:W4:Y:S01]  /*112d0*/  MUFU.EX2 R100, R4 ;  /* 0x0000000400647308 */ /* 0x0003220000000800 */
[----:B------:R-:W-:Y:S01]  /*112e0*/  LOP3.LUT R6, R0, R2, RZ, 0xc0, !PT ;  /* 0x0000000200067212 */ /* 0x000fe200078ec0ff */
[----:B------:R-:W-:Y:S01]  /*112f0*/  HSET2.LE.AND R0, R18, R42, PT ;  /* 0x0000002a12007233 */ /* 0x000fe20003803000 */
[----:B--2---:R-:W-:-:S05]  /*11300*/  F2FP.BF16.PACK_AB R2, R248, R249 ;  /* 0x000000f9f802723e */ /* 0x004fca00000010ff */
[----:B------:R2:W2:Y:S01]  /*11310*/  MUFU.EX2 R101, R5 ;  /* 0x0000000500657308 */ /* 0x0004a20000000800 */
[----:B------:R-:W-:Y:S01]  /*11320*/  LOP3.LUT R7, R0, R2, RZ, 0xc0, !PT ;  /* 0x0000000200077212 */ /* 0x000fe200078ec0ff */
[----:B------:R-:W-:-:S06]  /*11330*/  HSET2.LE.AND R0, R17, R42, PT ;  /* 0x0000002a11007233 */ /* 0x000fcc0003803000 */
[----:B------:R-:W3:Y:S01]  /*11340*/  MUFU.EX2 R107, R3 ;  /* 0x00000003006b7308 */ /* 0x000ee20000000800 */
[----:B------:R-:W-:-:S04]  /*11350*/  F2FP.BF16.PACK_AB R2, R109, R219 ;  /* 0x000000db6d02723e */ /* 0x000fc800000010ff */
[----:B-1----:R-:W-:Y:S01]  /*11360*/  LOP3.LUT R4, R0, R2, RZ, 0xc0, !PT ;  /* 0x0000000200047212 */ /* 0x002fe200078ec0ff */
[----:B------:R-:W-:Y:S01]  /*11370*/  HSET2.LE.AND R2, R16, R42, PT ;  /* 0x0000002a10027233 */ /* 0x000fe20003803000 */
[----:B------:R-:W-:Y:S01]  /*11380*/  F2FP.BF16.PACK_AB R0, R250, R251 ;  /* 0x000000fbfa00723e */ /* 0x000fe200000010ff */
[-C--:B----4-:R-:W-:Y:S02]  /*11390*/  FMUL.FTZ R112, R112, R100.reuse ;  /* 0x0000006470707220 */ /* 0x090fe40000410000 */
[----:B------:R-:W-:Y:S01]  /*113a0*/  FMUL.FTZ R113, R113, R100 ;  /* 0x0000006471717220 */ /* 0x000fe20000410000 */
[----:B--2---:R-:W-:Y:S01]  /*113b0*/  LOP3.LUT R5, R2, R0, RZ, 0xc0, !PT ;  /* 0x0000000002057212 */ /* 0x004fe200078ec0ff */
[-C--:B------:R-:W-:Y:S02]  /*113c0*/  FMUL.FTZ R114, R114, R101.reuse ;  /* 0x0000006572727220 */ /* 0x080fe40000410000 */
[----:B------:R-:W-:Y:S02]  /*113d0*/  FMUL.FTZ R115, R115, R101 ;  /* 0x0000006573737220 */ /* 0x000fe40000410000 */
[----:B---3--:R-:W-:-:S02]  /*113e0*/  FMUL.FTZ R116, R116, R107 ;  /* 0x0000006b74747220 */ /* 0x008fc40000410000 */
        /* <DEDUP_REMOVED lines=10> */
[----:B------:R-:W-:Y:S01]  /*11490*/  FMUL.FTZ R127, R127, R101 ;  /* 0x000000657f7f7220 */ /* 0x000fe20000410000 */
[----:B------:R-:W-:Y:S01]  /*114a0*/  HMMA.16816.F32.BF16 R204, R8, R12, R112 ;  /* 0x0000000c08cc723c */ /* 0x000fe20000041870 */
[----:B------:R-:W-:-:S02]  /*114b0*/  IMAD.MOV.U32 R56, RZ, RZ, R201 ;  /* 0x000000ffff387224 */ /* 0x000fc400078e00c9 */
[----:B------:R-:W-:-:S05]  /*114c0*/  IMAD.MOV.U32 R243, RZ, RZ, R200 ;  /* 0x000000fffff37224 */ /* 0x000fca00078e00c8 */
[----:B------:R-:W-:Y:S01]  /*114d0*/  HMMA.16816.F32.BF16 R36, R4, R12, R116 ;  /* 0x0000000c0424723c */ /* 0x000fe20000041874 */
[----:B------:R-:W-:-:S07]  /*114e0*/  FMUL.FTZ R128, R128, R100 ;  /* 0x0000006480807220 */ /* 0x000fce0000410000 */
[----:B------:R-:W-:Y:S01]  /*114f0*/  HMMA.16816.F32.BF16 R120, R4, R14, R120 ;  /* 0x0000000e0478723c */ /* 0x000fe20000041878 */
[----:B------:R-:W-:-:S07]  /*11500*/  FMUL.FTZ R129, R129, R100 ;  /* 0x0000006481817220 */ /* 0x000fce0000410000 */
[----:B------:R-:W-:Y:S01]  /*11510*/  HMMA.16816.F32.BF16 R200, R8, R14, R124 ;  /* 0x0000000e08c8723c */ /* 0x000fe2000004187c */
[----:B------:R-:W1:Y:S01]  /*11520*/  LDSM.16.MT88.4 R12, [R218+0xb000] ;  /* 0x00b00000da0c783b */ /* 0x000e620000004200 */
[-C--:B------:R-:W-:Y:S02]  /*11530*/  FMUL.FTZ R130, R130, R101.reuse ;  /* 0x0000006582827220 */ /* 0x080fe40000410000 */
[----:B------:R-:W-:Y:S02]  /*11540*/  FMUL.FTZ R131, R131, R101 ;  /* 0x0000006583837220 */ /* 0x000fe40000410000 */
[----:B------:R-:W-:Y:S02]  /*11550*/  IMAD.MOV.U32 R231, RZ, RZ, R35 ;  /* 0x000000ffffe77224 */ /* 0x000fe400078e0023 */
[----:B------:R-:W-:-:S03]  /*11560*/  IMAD.MOV.U32 R57, RZ, RZ, R33 ;  /* 0x000000ffff397224 */ /* 0x000fc600078e0021 */
[----:B------:R-:W-:Y:S07]  /*11570*/  HMMA.16816.F32.BF16 R124, R8, R20, R128 ;  /* 0x00000014087c723c */ /* 0x000fee0000041880 */
[----:B------:R-:W-:Y:S02]  /*11580*/  IMAD.MOV.U32 R131, RZ, RZ, R32 ;  /* 0x000000ffff837224 */ /* 0x000fe400078e0020 */
[----:B------:R-:W-:Y:S02]  /*11590*/  IMAD.MOV.U32 R130, RZ, RZ, R34 ;  /* 0x000000ffff827224 */ /* 0x000fe400078e0022 */
[----:B------:R-:W2:Y:S01]  /*115a0*/  LDSM.16.MT88.4 R32, [R216+0xb000] ;  /* 0x00b00000d820783b */ /* 0x000ea20000004200 */
[----:B------:R-:W-:-:S02]  /*115b0*/  FMUL.FTZ R92, R92, R107 ;  /* 0x0000006b5c5c7220 */ /* 0x000fc40000410000 */
[----:B------:R-:W-:Y:S02]  /*115c0*/  FMUL.FTZ R93, R93, R107 ;  /* 0x0000006b5d5d7220 */ /* 0x000fe40000410000 */
[-C--:B------:R-:W-:Y:S02]  /*115d0*/  FMUL.FTZ R94, R94, R106.reuse ;  /* 0x0000006a5e5e7220 */ /* 0x080fe40000410000 */
[----:B------:R-:W-:Y:S02]  /*115e0*/  FMUL.FTZ R95, R95, R106 ;  /* 0x0000006a5f5f7220 */ /* 0x000fe40000410000 */
[----:B------:R-:W-:Y:S02]  /*115f0*/  IMAD.MOV.U32 R128, RZ, RZ, R19 ;  /* 0x000000ffff807224 */ /* 0x000fe400078e0013 */
[----:B------:R-:W3:Y:S01]  /*11600*/  LDSM.16.MT88.4 R16, [R216+0xa000] ;  /* 0x00a00000d810783b */ /* 0x000ee20000004200 */
[----:B------:R-:W-:Y:S02]  /*11610*/  FFMA.FTZ R0, R186, c[0x0][0x23c], -R31 ;  /* 0x00008f00ba007a23 */ /* 0x000fe4000001081f */
[----:B-1----:R-:W-:Y:S07]  /*11620*/  HMMA.16816.F32.BF16 R52, R4, R14, R92 ;  /* 0x0000000e0434723c */ /* 0x002fee000004185c */
[----:B------:R-:W-:-:S02]  /*11630*/  IMAD.MOV.U32 R92, RZ, RZ, R240 ;  /* 0x000000ffff5c7224 */ /* 0x000fc400078e00f0 */
[----:B------:R1:W-:Y:S01]  /*11640*/  MUFU.EX2 R240, R0 ;  /* 0x0000000000f07308 */ /* 0x0003e20000000800 */
[----:B------:R-:W-:Y:S02]  /*11650*/  IMAD.MOV.U32 R93, RZ, RZ, R241 ;  /* 0x000000ffff5d7224 */ /* 0x000fe400078e00f1 */
[-C--:B------:R-:W-:Y:S02]  /*11660*/  FMUL.FTZ R72, R72, R107.reuse ;  /* 0x0000006b48487220 */ /* 0x080fe40000410000 */
[----:B------:R-:W-:Y:S02]  /*11670*/  FMUL.FTZ R73, R73, R107 ;  /* 0x0000006b49497220 */ /* 0x000fe40000410000 */
[-C--:B------:R-:W-:Y:S02]  /*11680*/  FMUL.FTZ R74, R74, R106.reuse ;  /* 0x0000006a4a4a7220 */ /* 0x080fe40000410000 */
[----:B------:R-:W-:Y:S02]  /*11690*/  FMUL.FTZ R75, R75, R106 ;  /* 0x0000006a4b4b7220 */ /* 0x000fe40000410000 */
[----:B-1----:R-:W-:-:S04]  /*116a0*/  FFMA.FTZ R0, R184, c[0x0][0x23c], -R31 ;  /* 0x00008f00b8007a23 */ /* 0x002fc8000001081f */
[----:B------:R1:W-:Y:S01]  /*116b0*/  MUFU.EX2 R241, R0 ;  /* 0x0000000000f17308 */ /* 0x0003e20000000800 */
[----:B------:R-:W-:Y:S02]  /*116c0*/  IMAD.MOV.U32 R94, RZ, RZ, R242 ;  /* 0x000000ffff5e7224 */ /* 0x000fe400078e00f2 */
[-C--:B------:R-:W-:Y:S02]  /*116d0*/  FMUL.FTZ R76, R76, R107.reuse ;  /* 0x0000006b4c4c7220 */ /* 0x080fe40000410000 */
[-C--:B------:R-:W-:Y:S02]  /*116e0*/  FMUL.FTZ R77, R77, R107.reuse ;  /* 0x0000006b4d4d7220 */ /* 0x080fe40000410000 */
[-C--:B------:R-:W-:Y:S02]  /*116f0*/  FMUL.FTZ R78, R78, R106.reuse ;  /* 0x0000006a4e4e7220 */ /* 0x080fe40000410000 */
[----:B------:R-:W-:Y:S02]  /*11700*/  FMUL.FTZ R79, R79, R106 ;  /* 0x0000006a4f4f7220 */ /* 0x000fe40000410000 */
[----:B-1----:R-:W-:Y:S01]  /*11710*/  FFMA.FTZ R0, R182, c[0x0][0x23c], -R31 ;  /* 0x00008f00b6007a23 */ /* 0x002fe2000001081f */
[----:B--2---:R-:W-:Y:S03]  /*11720*/  HMMA.16816.F32.BF16 R64, R4, R32, R72 ;  /* 0x000000200440723c */ /* 0x004fe60000041848 */
[----:B------:R1:W-:Y:S01]  /*11730*/  MUFU.EX2 R242, R0 ;  /* 0x0000000000f27308 */ /* 0x0003e20000000800 */
[----:B------:R-:W-:-:S03]  /*11740*/  FMUL.FTZ R88, R88, R107 ;  /* 0x0000006b58587220 */ /* 0x000fc60000410000 */
[----:B------:R-:W-:Y:S02]  /*11750*/  IMAD.MOV.U32 R74, RZ, RZ, R243 ;  /* 0x000000ffff4a7224 */ /* 0x000fe400078e00f3 */
[----:B------:R-:W-:Y:S02]  /*11760*/  FMUL.FTZ R89, R89, R107 ;  /* 0x0000006b59597220 */ /* 0x000fe40000410000 */
[-C--:B------:R-:W-:Y:S02]  /*11770*/  FMUL.FTZ R90, R90, R106.reuse ;  /* 0x0000006a5a5a7220 */ /* 0x080fe40000410000 */
[----:B------:R-:W-:Y:S02]  /*11780*/  FMUL.FTZ R91, R91, R106 ;  /* 0x0000006a5b5b7220 */ /* 0x000fe40000410000 */
[----:B-1----:R-:W-:Y:S02]  /*11790*/  FFMA.FTZ R0, R180, c[0x0][0x23c], -R31 ;  /* 0x00008f00b4007a23 */ /* 0x002fe4000001081f */
[----:B------:R-:W-:-:S02]  /*117a0*/  IMAD.MOV.U32 R129, RZ, RZ, R62 ;  /* 0x000000ffff817224 */ /* 0x000fc400078e003e */
[----:B------:R1:W-:Y:S01]  /*117b0*/  MUFU.EX2 R243, R0 ;  /* 0x0000000000f37308 */ /* 0x0003e20000000800 */
[C---:B------:R-:W-:Y:S07]  /*117c0*/  HMMA.16816.F32.BF16 R60, R4.reuse, R34, R76 ;  /* 0x00000022043c723c */ /* 0x040fee000004184c */
[----:B------:R-:W-:Y:S01]  /*117d0*/  IMAD.MOV.U32 R79, RZ, RZ, R236 ;  /* 0x000000ffff4f7224 */ /* 0x000fe200078e00ec */
[----:B------:R-:W-:Y:S01]  /*117e0*/  HMMA.16816.F32.BF16 R116, R4, R12, R88 ;  /* 0x0000000c0474723c */ /* 0x000fe20000041858 */
[----:B-1----:R-:W-:-:S04]  /*117f0*/  FFMA.FTZ R0, R187, c[0x0][0x23c], -R30 ;  /* 0x00008f00bb007a23 */ /* 0x002fc8000001081e */
[----:B------:R1:W-:Y:S02]  /*11800*/  MUFU.EX2 R236, R0 ;  /* 0x0000000000ec7308 */ /* 0x0003e40000000800 */
[----:B------:R-:W-:Y:S01]  /*11810*/  IMAD.MOV.U32 R89, RZ, RZ, R237 ;  /* 0x000000ffff597224 */ /* 0x000fe200078e00ed */
[----:B------:R-:W-:Y:S01]  /*11820*/  MOV R88, R238 ;  /* 0x000000ee00587202 */ /* 0x000fe20000000f00 */
[-C--:B------:R-:W-:Y:S02]  /*11830*/  FMUL.FTZ R132, R132, R107.reuse ;  /* 0x0000006b84847220 */ /* 0x080fe40000410000 */
[----:B------:R-:W-:Y:S02]  /*11840*/  FMUL.FTZ R133, R133, R107 ;  /* 0x0000006b85857220 */ /* 0x000fe40000410000 */
[-C--:B------:R-:W-:Y:S02]  /*11850*/  FMUL.FTZ R134, R134, R106.reuse ;  /* 0x0000006a86867220 */ /* 0x080fe40000410000 */
[----:B------:R-:W-:-:S02]  /*11860*/  FMUL.FTZ R135, R135, R106 ;  /* 0x0000006a87877220 */ /* 0x000fc40000410000 */
[----:B-1----:R-:W-:-:S04]  /*11870*/  FFMA.FTZ R0, R185, c[0x0][0x23c], -R30 ;  /* 0x00008f00b9007a23 */ /* 0x002fc8000001081e */
[----:B------:R1:W2:Y:S01]  /*11880*/  MUFU.EX2 R237, R0 ;  /* 0x0000000000ed7308 */ /* 0x0002a20000000800 */
[-C--:B------:R-:W-:Y:S02]  /*11890*/  FMUL.FTZ R136, R136, R107.reuse ;  /* 0x0000006b88887220 */ /* 0x080fe40000410000 */
[-C--:B------:R-:W-:Y:S02]  /*118a0*/  FMUL.FTZ R137, R137, R107.reuse ;  /* 0x0000006b89897220 */ /* 0x080fe40000410000 */
[-C--:B------:R-:W-:Y:S02]  /*118b0*/  FMUL.FTZ R148, R148, R107.reuse ;  /* 0x0000006b94947220 */ /* 0x080fe40000410000 */
[-C--:B------:R-:W-:Y:S02]  /*118c0*/  FMUL.FTZ R138, R138, R106.reuse ;  /* 0x0000006a8a8a7220 */ /* 0x080fe40000410000 */
[----:B------:R-:W-:Y:S02]  /*118d0*/  FMUL.FTZ R139, R139, R106 ;  /* 0x0000006a8b8b7220 */ /* 0x000fe40000410000 */
[----:B------:R-:W-:-:S02]  /*118e0*/  FMUL.FTZ R149, R149, R107 ;  /* 0x0000006b95957220 */ /* 0x000fc40000410000 */
[-C--:B------:R-:W-:Y:S02]  /*118f0*/  FMUL.FTZ R152, R152, R107.reuse ;  /* 0x0000006b98987220 */ /* 0x080fe40000410000 */
[----:B-1----:R-:W-:Y:S02]  /*11900*/  FFMA.FTZ R0, R183, c[0x0][0x23c], -R30 ;  /* 0x00008f00b7007a23 */ /* 0x002fe4000001081e */
        /* <DEDUP_REMOVED lines=22> */
[----:B-1----:R-:W-:-:S02]  /*11a70*/  FFMA.FTZ R0, R181, c[0x0][0x23c], -R30 ;  /* 0x00008f00b5007a23 */ /* 0x002fc4000001081e */
[----:B------:R-:W-:Y:S02]  /*11a80*/  FFMA.FTZ R2, R188, c[0x0][0x23c], -R28 ;  /* 0x00008f00bc027a23 */ /* 0x000fe4000001081c */
        /* <DEDUP_REMOVED lines=25> */
[----:B------:R-:W-:Y:S02]  /*11c20*/  FMUL.FTZ R97, R97, R100 ;  /* 0x0000006461617220 */ /* 0x000fe40000410000 */
[-C--:B------:R-:W-:Y:S02]  /*11c30*/  FMUL.FTZ R98, R98, R101.reuse ;  /* 0x0000006562627220 */ /* 0x080fe40000410000 */
[----:B------:R-:W-:Y:S01]  /*11c40*/  FMUL.FTZ R99, R99, R101 ;  /* 0x0000006563637220 */ /* 0x000fe20000410000 */
[----:B------:R-:W-:Y:S01]  /*11c50*/  HMMA.16816.F32.BF16 R132, R4, R20, R132 ;  /* 0x000000140484723c */ /* 0x000fe20000041884 */
[----:B------:R-:W-:-:S02]  /*11c60*/  IMAD.MOV.U32 R95, RZ, RZ, R239 ;  /* 0x000000ffff5f7224 */ /* 0x000fc400078e00ef */
[----:B------:R-:W-:Y:S01]  /*11c70*/  IMAD.MOV.U32 R72, RZ, RZ, R235 ;  /* 0x000000ffff487224 */ /* 0x000fe200078e00eb */
[----:B------:R1:W-:Y:S04]  /*11c80*/  MUFU.EX2 R239, R0 ;  /* 0x0000000000ef7308 */ /* 0x0003e80000000800 */
[C---:B------:R-:W-:Y:S04]  /*11c90*/  HMMA.16816.F32.BF16 R136, R4.reuse, R22, R136 ;  /* 0x000000160488723c */ /* 0x040fe80000041888 */
[----:B------:R4:W-:Y:S04]  /*11ca0*/  MUFU.EX2 R235, R2 ;  /* 0x0000000200eb7308 */ /* 0x0009e80000000800 */
[----:B---3--:R-:W-:Y:S01]  /*11cb0*/  HMMA.16816.F32.BF16 R148, R4, R16, R148 ;  /* 0x000000100494723c */ /* 0x008fe20000041894 */
[----:B------:R-:W-:-:S02]  /*11cc0*/  IMAD.MOV.U32 R90, RZ, RZ, R110 ;  /* 0x000000ffff5a7224 */ /* 0x000fc400078e006e */
[----:B-1----:R-:W-:-:S05]  /*11cd0*/  FFMA.FTZ R0, R189, c[0x0][0x23c], -R28 ;  /* 0x00008f00bd007a23 */ /* 0x002fca000001081c */
[----:B------:R-:W-:Y:S01]  /*11ce0*/  HMMA.16816.F32.BF16 R152, R4, R18, R152 ;  /* 0x000000120498723c */ /* 0x000fe20000041898 */
[----:B------:R-:W-:Y:S02]  /*11cf0*/  IMAD.MOV.U32 R91, RZ, RZ, R109 ;  /* 0x000000ffff5b7224 */ /* 0x000fe400078e006d */
[----:B----4-:R-:W-:-:S05]  /*11d00*/  IMAD.WIDE.U32 R2, R51, -0x2daee0ad, RZ ;  /* 0xd2511f5333027825 */ /* 0x010fca00078e00ff */
[----:B------:R-:W-:Y:S01]  /*11d10*/  HMMA.16816.F32.BF16 R164, R4, R24, R164 ;  /* 0x0000001804a4723c */ /* 0x000fe200000418a4 */
[----:B------:R-:W-:Y:S02]  /*11d20*/  IMAD.MOV.U32 R76, RZ, RZ, R108 ;  /* 0x000000ffff4c7224 */ /* 0x000fe400078e006c */
[----:B------:R-:W-:-:S05]  /*11d30*/  IMAD.MOV.U32 R77, RZ, RZ, R47 ;  /* 0x000000ffff4d7224 */ /* 0x000fca00078e002f */
[----:B------:R-:W-:Y:S01]  /*11d40*/  HMMA.16816.F32.BF16 R168, R4, R26, R168 ;  /* 0x0000001a04a8723c */ /* 0x000fe200000418a8 */
[----:B------:R-:W-:Y:S02]  /*11d50*/  IMAD.MOV.U32 R78, RZ, RZ, R46 ;  /* 0x000000ffff4e7224 */ /* 0x000fe400078e002e */
[----:B------:R-:W-:-:S04]  /*11d60*/  IMAD.MOV.U32 R73, RZ, RZ, R44 ;  /* 0x000000ffff497224 */ /* 0x000fc800078e002c */
[----:B------:R-:W-:Y:S01]  /*11d70*/  IMAD.WIDE.U32 R4, R59, -0x2daee0ad, RZ ;  /* 0xd2511f533b047825 */ /* 0x000fe200078e00ff */
[C---:B------:R-:W-:Y:S03]  /*11d80*/  HMMA.16816.F32.BF16 R140, R8.reuse, R22, R140 ;  /* 0x00000016088c723c */ /* 0x040fe6000004188c */
[----:B------:R-:W-:Y:S02]  /*11d90*/  IMAD.MOV.U32 R20, RZ, RZ, R45 ;  /* 0x000000ffff147224 */ /* 0x000fe400078e002d */
[----:B------:R-:W-:Y:S02]  /*11da0*/  IMAD.MOV.U32 R21, RZ, RZ, R43 ;  /* 0x000000ffff157224 */ /* 0x000fe400078e002b */
[----:B------:R-:W-:Y:S01]  /*11db0*/  IMAD.MOV.U32 R22, RZ, RZ, R41 ;  /* 0x000000ffff167224 */ /* 0x000fe200078e0029 */
[----:B------:R-:W-:Y:S01]  /*11dc0*/  HMMA.16816.F32.BF16 R144, R8, R16, R144 ;  /* 0x000000100890723c */ /* 0x000fe20000041890 */
[----:B------:R-:W-:-:S02]  /*11dd0*/  IMAD.MOV.U32 R75, RZ, RZ, R42 ;  /* 0x000000ffff4b7224 */ /* 0x000fc400078e002a */
[----:B------:R-:W-:Y:S01]  /*11de0*/  IMAD.MOV.U32 R23, RZ, RZ, R234 ;  /* 0x000000ffff177224 */ /* 0x000fe200078e00ea */
[----:B------:R-:W-:Y:S01]  /*11df0*/  LOP3.LUT R6, R5, UR18, R58, 0x96, !PT ;  /* 0x0000001205067c12 */ /* 0x000fe2000f8e963a */
[----:B------:R1:W-:Y:S02]  /*11e00*/  MUFU.EX2 R234, R0 ;  /* 0x0000000000ea7308 */ /* 0x0003e40000000800 */
[----:B------:R-:W-:Y:S01]  /*11e10*/  IMAD.MOV.U32 R17, RZ, RZ, R40 ;  /* 0x000000ffff117224 */ /* 0x000fe200078e0028 */
[----:B------:R-:W-:Y:S01]  /*11e20*/  HMMA.16816.F32.BF16 R156, R8, R18, R156 ;  /* 0x00000012089c723c */ /* 0x000fe2000004189c */
[----:B------:R-:W-:Y:S02]  /*11e30*/  LOP3.LUT R5, R4, 0xffff, RZ, 0xc0, !PT ;  /* 0x0000ffff04057812 */ /* 0x000fe400078ec0ff */
[----:B------:R-:W-:-:S05]  /*11e40*/  SHF.R.U32.HI R7, RZ, 0x18, R4 ;  /* 0x00000018ff077819 */ /* 0x000fca0000011604 */
[----:B------:R-:W-:Y:S01]  /*11e50*/  HMMA.16816.F32.BF16 R160, R8, R24, R160 ;  /* 0x0000001808a0723c */ /* 0x000fe200000418a0 */
[----:B-1----:R-:W-:Y:S01]  /*11e60*/  LOP3.LUT R0, R3, UR18, R50, 0x96, !PT ;  /* 0x0000001203007c12 */ /* 0x002fe2000f8e9632 */
[----:B------:R-:W-:-:S06]  /*11e70*/  IMAD.MOV.U32 R50, RZ, RZ, R22 ;  /* 0x000000ffff327224 */ /* 0x000fcc00078e0016 */
[----:B------:R-:W-:Y:S01]  /*11e80*/  HMMA.16816.F32.BF16 R172, R8, R26, R172 ;  /* 0x0000001a08ac723c */ /* 0x000fe200000418ac */
[----:B------:R-:W-:Y:S02]  /*11e90*/  IMAD.MOV.U32 R22, RZ, RZ, R128 ;  /* 0x000000ffff167224 */ /* 0x000fe400078e0080 */
[----:B------:R-:W-:-:S05]  /*11ea0*/  IMAD.MOV.U32 R128, RZ, RZ, R56 ;  /* 0x000000ffff807224 */ /* 0x000fca00078e0038 */
[----:B------:R-:W-:Y:S01]  /*11eb0*/  HMMA.16816.F32.BF16 R112, R8, R32, R68 ;  /* 0x000000200870723c */ /* 0x000fe20000041844 */
[----:B------:R-:W-:Y:S01]  /*11ec0*/  IMAD.MOV.U32 R56, RZ, RZ, R232 ;  /* 0x000000ffff387224 */ /* 0x000fe200078e00e8 */
[----:B------:R-:W-:-:S06]  /*11ed0*/  SHF.R.U32.HI R5, RZ, 0x8, R5 ;  /* 0x00000008ff057819 */ /* 0x000fcc0000011605 */
[C---:B------:R-:W-:Y:S01]  /*11ee0*/  HMMA.16816.F32.BF16 R44, R8.reuse, R34, R80 ;  /* 0x00000022082c723c */ /* 0x040fe20000041850 */
[----:B------:R-:W-:Y:S01]  /*11ef0*/  IMAD.MOV.U32 R18, RZ, RZ, R57 ;  /* 0x000000ffff127224 */ /* 0x000fe200078e0039 */
[----:B------:R-:W-:Y:S06]  /*11f00*/  LDSM.16.MT88.4 R32, [R216+0xb400] ;  /* 0x00b40000d820783b */ /* 0x000fec0000004200 */
[C---:B------:R-:W-:Y:S07]  /*11f10*/  HMMA.16816.F32.BF16 R40, R8.reuse, R12, R84 ;  /* 0x0000000c0828723c */ /* 0x040fee0000041854 */
[C---:B------:R-:W-:Y:S01]  /*11f20*/  LOP3.LUT R12, R2.reuse, 0xffff, RZ, 0xc0, !PT ;  /* 0x0000ffff020c7812 */ /* 0x040fe200078ec0ff */
[----:B------:R-:W-:Y:S01]  /*11f30*/  HMMA.16816.F32.BF16 R108, R8, R14, R96 ;  /* 0x0000000e086c723c */ /* 0x000fe20000041860 */
[----:B------:R-:W-:-:S06]  /*11f40*/  LOP3.LUT R13, R2, 0xff, RZ, 0xc0, !PT ;  /* 0x000000ff020d7812 */ /* 0x000fcc00078ec0ff */
[----:B------:R-:W-:Y:S02]  /*11f50*/  SHF.R.U32.HI R8, RZ, 0x10, R4 ;  /* 0x00000010ff087819 */ /* 0x000fe40000011604 */
[--C-:B------:R-:W-:Y:S02]  /*11f60*/  SHF.R.U32.HI R9, RZ, 0x10, R2.reuse ;  /* 0x00000010ff097819 */ /* 0x100fe40000011602 */
[----:B------:R-:W-:Y:S01]  /*11f70*/  SHF.R.U32.HI R11, RZ, 0x18, R2 ;  /* 0x00000018ff0b7819 */ /* 0x000fe20000011602 */
[--C-:B------:R-:W-:Y:S01]  /*11f80*/  FFMA.FTZ R2, R191, c[0x0][0x23c], -R28.reuse ;  /* 0x00008f00bf027a23 */ /* 0x100fe2000001081c */
[----:B------:R-:W-:Y:S01]  /*11f90*/  LOP3.LUT R10, R4, 0xff, RZ, 0xc0, !PT ;  /* 0x000000ff040a7812 */ /* 0x000fe200078ec0ff */
[----:B------:R-:W-:Y:S01]  /*11fa0*/  FFMA.FTZ R4, R190, c[0x0][0x23c], -R28 ;  /* 0x00008f00be047a23 */ /* 0x000fe2000001081c */
[----:B------:R-:W-:Y:S01]  /*11fb0*/  LOP3.LUT R3, R8, 0xff, RZ, 0xc0, !PT ;  /* 0x000000ff08037812 */ /* 0x000fe200078ec0ff */
[----:B------:R1:W-:Y:S01]  /*11fc0*/  MUFU.EX2 R232, R2 ;  /* 0x0000000200e87308 */ /* 0x0003e20000000800 */
[----:B------:R-:W-:Y:S01]  /*11fd0*/  IMAD.MOV.U32 R57, RZ, RZ, R233 ;  /* 0x000000ffff397224 */ /* 0x000fe200078e00e9 */
[----:B------:R-:W-:-:S02]  /*11fe0*/  PRMT R10, R10, 0x5410, R5 ;  /* 0x000054100a0a7816 */ /* 0x000fc40000000005 */
[----:B------:R-:W-:Y:S01]  /*11ff0*/  PRMT R15, R3, 0x5410, R7 ;  /* 0x00005410030f7816 */ /* 0x000fe20000000007 */
[----:B------:R-:W-:Y:S01]  /*12000*/  IMAD.MOV.U32 R51, RZ, RZ, R17 ;  /* 0x000000ffff337224 */ /* 0x000fe200078e0011 */
[----:B------:R-:W-:Y:S02]  /*12010*/  LOP3.LUT R7, R6, 0xffff, RZ, 0xc0, !PT ;  /* 0x0000ffff06077812 */ /* 0x000fe400078ec0ff */
[----:B------:R3:W4:Y:S01]  /*12020*/  MUFU.EX2 R233, R4 ;  /* 0x0000000400e97308 */ /* 0x0007220000000800 */
[----:B------:R-:W-:Y:S01]  /*12030*/  SHF.R.U32.HI R5, RZ, 0x10, R6 ;  /* 0x00000010ff057819 */ /* 0x000fe20000011606 */
[----:B------:R-:W-:Y:S01]  /*12040*/  IMAD.MOV.U32 R188, RZ, RZ, R23 ;  /* 0x000000ffffbc7224 */ /* 0x000fe200078e0017 */
[----:B------:R-:W-:Y:S02]  /*12050*/  SHF.R.U32.HI R3, RZ, 0x8, R12 ;  /* 0x00000008ff037819 */ /* 0x000fe4000001160c */
[----:B-1----:R-:W-:Y:S01]  /*12060*/  LOP3.LUT R2, R9, 0xff, RZ, 0xc0, !PT ;  /* 0x000000ff09027812 */ /* 0x002fe200078ec0ff */
[----:B------:R-:W-:-:S03]  /*12070*/  IMAD.MOV.U32 R17, RZ, RZ, R129 ;  /* 0x000000ffff117224 */ /* 0x000fc600078e0081 */
[----:B------:R-:W-:Y:S01]  /*12080*/  PRMT R16, R2, 0x5410, R11 ;  /* 0x0000541002107816 */ /* 0x000fe2000000000b */
[--C-:B------:R-:W-:Y:S02]  /*12090*/  FFMA.FTZ R2, R196, c[0x0][0x23c], -R29.reuse ;  /* 0x00008f00c4027a23 */ /* 0x100fe4000001081d */
[----:B---3--:R-:W-:Y:S01]  /*120a0*/  FFMA.FTZ R4, R198, c[0x0][0x23c], -R29 ;  /* 0x00008f00c6047a23 */ /* 0x008fe2000001081d */
[----:B------:R-:W-:Y:S01]  /*120b0*/  LOP3.LUT R8, R6, 0xff, RZ, 0xc0, !PT ;  /* 0x000000ff06087812 */ /* 0x000fe200078ec0ff */
[----:B------:R-:W-:Y:S01]  /*120c0*/  IMAD.MOV.U32 R23, RZ, RZ, R74 ;  /* 0x000000ffff177224 */ /* 0x000fe200078e004a */
[----:B------:R-:W-:Y:S01]  /*120d0*/  SHF.R.U32.HI R7, RZ, 0x8, R7 ;  /* 0x00000008ff077819 */ /* 0x000fe20000011607 */
[----:B------:R-:W-:Y:S01]  /*120e0*/  IMAD.MOV.U32 R129, RZ, RZ, R231 ;  /* 0x000000ffff817224 */ /* 0x000fe200078e00e7 */
[----:B------:R-:W-:Y:S01]  /*120f0*/  SHF.R.U32.HI R6, RZ, 0x18, R6 ;  /* 0x00000018ff067819 */ /* 0x000fe20000011606 */
[----:B------:R-:W-:Y:S01]  /*12100*/  IMAD.MOV.U32 R74, RZ, RZ, R131 ;  /* 0x000000ffff4a7224 */ /* 0x000fe200078e0083 */
[----:B------:R1:W-:Y:S01]  /*12110*/  MUFU.EX2 R231, R4 ;  /* 0x0000000400e77308 */ /* 0x0003e20000000800 */
[----:B------:R-:W-:Y:S01]  /*12120*/  IMAD.MOV.U32 R131, RZ, RZ, R215 ;  /* 0x000000ffff837224 */ /* 0x000fe200078e00d7 */
[----:B------:R-:W-:-:S02]  /*12130*/  PRMT R12, R13, 0x5410, R3 ;  /* 0x000054100d0c7816 */ /* 0x000fc40000000003 */
[----:B------:R-:W-:Y:S02]  /*12140*/  LOP3.LUT R3, R0, 0xffff, RZ, 0xc0, !PT ;  /* 0x0000ffff00037812 */ /* 0x000fe400078ec0ff */
[----:B------:R-:W-:Y:S02]  /*12150*/  PRMT R9, R8, 0x5410, R7 ;  /* 0x0000541008097816 */ /* 0x000fe40000000007 */
[----:B------:R3:W-:Y:S01]  /*12160*/  MUFU.EX2 R215, R2 ;  /* 0x0000000200d77308 */ /* 0x0007e20000000800 */
[----:B-1----:R-:W-:-:S04]  /*12170*/  LOP3.LUT R4, R5, 0xff, RZ, 0xc0, !PT ;  /* 0x000000ff05047812 */ /* 0x002fc800078ec0ff */
[----:B------:R-:W-:Y:S02]  /*12180*/  PRMT R8, R4, 0x5410, R6 ;  /* 0x0000541004087816 */ /* 0x000fe40000000006 */
[--C-:B---3--:R-:W-:Y:S02]  /*12190*/  SHF.R.U32.HI R2, RZ, 0x10, R0.reuse ;  /* 0x00000010ff027819 */ /* 0x108fe40000011600 */
[----:B------:R-:W-:Y:S02]  /*121a0*/  SHF.R.U32.HI R4, RZ, 0x8, R3 ;  /* 0x00000008ff047819 */ /* 0x000fe40000011603 */
[----:B------:R-:W-:Y:S02]  /*121b0*/  SHF.R.U32.HI R6, RZ, 0x18, R0 ;  /* 0x00000018ff067819 */ /* 0x000fe40000011600 */
[----:B------:R-:W-:Y:S01]  /*121c0*/  LOP3.LUT R3, R2, 0xff, RZ, 0xc0, !PT ;  /* 0x000000ff02037812 */ /* 0x000fe200078ec0ff */
[----:B------:R-:W-:-:S03]  /*121d0*/  IMAD.MOV.U32 R68, RZ, RZ, R22 ;  /* 0x000000ffff447224 */ /* 0x000fc600078e0016 */
[----:B------:R-:W-:Y:S01]  /*121e0*/  PRMT R14, R3, 0x5410, R6 ;  /* 0x00005410030e7816 */ /* 0x000fe20000000006 */
[----:B------:R-:W-:Y:S02]  /*121f0*/  FFMA.FTZ R3, R199, c[0x0][0x23c], -R29 ;  /* 0x00008f00c7037a23 */ /* 0x000fe4000001081d */
[----:B------:R-:W-:Y:S02]  /*12200*/  IMAD.MOV.U32 R199, RZ, RZ, R23 ;  /* 0x000000ffffc77224 */ /* 0x000fe400078e0017 */
[----:B------:R-:W-:Y:S02]  /*12210*/  IMAD.MOV.U32 R184, RZ, RZ, R20 ;  /* 0x000000ffffb87224 */ /* 0x000fe400078e0014 */
[----:B------:R-:W-:Y:S02]  /*12220*/  IMAD.MOV.U32 R186, RZ, RZ, R21 ;  /* 0x000000ffffba7224 */ /* 0x000fe400078e0015 */
[----:B------:R-:W-:Y:S01]  /*12230*/  IMAD.MOV.U32 R19, RZ, RZ, R130 ;  /* 0x000000ffff137224 */ /* 0x000fe200078e0082 */
[----:B------:R-:W1:Y:S01]  /*12240*/  LDSM.16.MT88.4 R20, [R216+0x9400] ;  /* 0x00940000d814783b */ /* 0x000e620000004200 */
[----:B------:R-:W-:-:S02]  /*12250*/  MOV R130, R213 ;  /* 0x000000d500827202 */ /* 0x000fc40000000f00 */
[----:B------:R3:W3:Y:S01]  /*12260*/  MUFU.EX2 R213, R3 ;  /* 0x0000000300d57308 */ /* 0x0006e20000000800 */
[----:B------:R-:W-:Y:S01]  /*12270*/  FFMA.FTZ R5, R197, c[0x0][0x23c], -R29 ;  /* 0x00008f00c5057a23 */ /* 0x000fe2000001081d */
[----:B------:R-:W-:Y:S01]  /*12280*/  LOP3.LUT R7, R0, 0xff, RZ, 0xc0, !PT ;  /* 0x000000ff00077812 */ /* 0x000fe200078ec0ff */
[----:B------:R-:W-:Y:S01]  /*12290*/  IMAD.MOV.U32 R25, RZ, RZ, R214 ;  /* 0x000000ffff197224 */ /* 0x000fe200078e00d6 */
[----:B--2---:R-:W-:Y:S02]  /*122a0*/  F2FP.BF16.PACK_AB R6, R237, R236 ;  /* 0x000000eced06723e */ /* 0x004fe400000010ff */
[----:B------:R-:W-:Y:S02]  /*122b0*/  PRMT R13, R7, 0x5410, R4 ;  /* 0x00005410070d7816 */ /* 0x000fe40000000004 */
[----:B------:R2:W1:Y:S01]  /*122c0*/  MUFU.EX2 R214, R5 ;  /* 0x0000000500d67308 */ /* 0x0004620000000800 */
[--C-:B------:R-:W-:Y:S01]  /*122d0*/  HSET2.LE.AND R7, R12, R75.reuse, PT ;  /* 0x0000004b0c077233 */ /* 0x100fe20003803000 */
[----:B----4-:R-:W-:Y:S01]  /*122e0*/  F2FP.BF16.PACK_AB R12, R232, R233 ;  /* 0x000000e9e80c723e */ /* 0x010fe200000010ff */
[--C-:B------:R-:W-:Y:S01]  /*122f0*/  HSET2.LE.AND R0, R10, R75.reuse, PT ;  /* 0x0000004b0a007233 */ /* 0x100fe20003803000 */
[----:B------:R-:W-:Y:S01]  /*12300*/  F2FP.BF16.PACK_AB R4, R241, R240 ;  /* 0x000000f0f104723e */ /* 0x000fe200000010ff */
[--C-:B---3--:R-:W-:Y:S01]  /*12310*/  HSET2.LE.AND R3, R9, R75.reuse, PT ;  /* 0x0000004b09037233 */ /* 0x108fe20003803000 */
[----:B------:R-:W-:Y:S01]  /*12320*/  F2FP.BF16.PACK_AB R2, R243, R242 ;  /* 0x000000f2f302723e */ /* 0x000fe200000010ff */
[----:B--2---:R-:W-:-:S03]  /*12330*/  HSET2.LE.AND R5, R8, R75, PT ;  /* 0x0000004b08057233 */ /* 0x004fc60003803000 */
[----:B------:R-:W-:Y:S01]  /*12340*/  LOP3.LUT R8, R3, R4, RZ, 0xc0, !PT ;  /* 0x0000000403087212 */ /* 0x000fe200078ec0ff */
[--C-:B------:R-:W-:Y:S01]  /*12350*/  HSET2.LE.AND R3, R13, R75.reuse, PT ;  /* 0x0000004b0d037233 */ /* 0x100fe20003803000 */
[----:B------:R-:W-:Y:S01]  /*12360*/  LOP3.LUT R9, R5, R6, RZ, 0xc0, !PT ;  /* 0x0000000605097212 */ /* 0x000fe200078ec0ff */
[--C-:B------:R-:W-:Y:S01]  /*12370*/  HSET2.LE.AND R5, R14, R75.reuse, PT ;  /* 0x0000004b0e057233 */ /* 0x100fe20003803000 */
[----:B------:R-:W-:Y:S02]  /*12380*/  LOP3.LUT R6, R7, R12, RZ, 0xc0, !PT ;  /* 0x0000000c07067212 */ /* 0x000fe400078ec0ff */
[----:B------:R-:W-:Y:S02]  /*12390*/  F2FP.BF16.PACK_AB R12, R213, R231 ;  /* 0x000000e7d50c723e */ /* 0x000fe400000010ff */
[----:B------:R-:W-:Y:S01]  /*123a0*/  LOP3.LUT R10, R0, R2, RZ, 0xc0, !PT ;  /* 0x00000002000a7212 */ /* 0x000fe200078ec0ff */
[----:B------:R-:W-:Y:S01]  /*123b0*/  HSET2.LE.AND R0, R15, R75, PT ;  /* 0x0000004b0f007233 */ /* 0x000fe20003803000 */
[----:B------:R-:W-:-:S02]  /*123c0*/  F2FP.BF16.PACK_AB R4, R234, R235 ;  /* 0x000000ebea04723e */ /* 0x000fc400000010ff */
[----:B------:R-:W-:Y:S02]  /*123d0*/  F2FP.BF16.PACK_AB R2, R239, R238 ;  /* 0x000000eeef02723e */ /* 0x000fe400000010ff */
[----:B------:R-:W-:Y:S02]  /*123e0*/  LOP3.LUT R5, R5, R12, RZ, 0xc0, !PT ;  /* 0x0000000c05057212 */ /* 0x000fe400078ec0ff */
[----:B------:R-:W-:Y:S01]  /*123f0*/  LOP3.LUT R4, R3, R4, RZ, 0xc0, !PT ;  /* 0x0000000403047212 */ /* 0x000fe200078ec0ff */
[----:B------:R-:W2:Y:S01]  /*12400*/  LDSM.16.MT88.4 R12, [R216+0xa400] ;  /* 0x00a40000d80c783b */ /* 0x000ea20000004200 */
[----:B------:R-:W-:Y:S01]  /*12410*/  IMAD.MOV.U32 R3, RZ, RZ, R25 ;  /* 0x000000ffff037224 */ /* 0x000fe200078e0019 */
[----:B------:R-:W-:Y:S01]  /*12420*/  LOP3.LUT R11, R0, R2, RZ, 0xc0, !PT ;  /* 0x00000002000b7212 */ /* 0x000fe200078ec0ff */
[----:B------:R-:W-:Y:S01]  /*12430*/  HSET2.LE.AND R0, R16, R75, PT ;  /* 0x0000004b10007233 */ /* 0x000fe20003803000 */
[----:B------:R-:W3:Y:S01]  /*12440*/  LDSM.16.MT88.4 R24, [R218+0xa400] ;  /* 0x00a40000da18783b */ /* 0x000ee20000004200 */
[----:B------:R-:W-:-:S02]  /*12450*/  IMAD.MOV.U32 R71, RZ, RZ, R18 ;  /* 0x000000ffff477224 */ /* 0x000fc400078e0012 */
[----:B------:R-:W-:Y:S02]  /*12460*/  IMAD.MOV.U32 R70, RZ, RZ, R19 ;  /* 0x000000ffff467224 */ /* 0x000fe400078e0013 */
[----:B------:R-:W-:Y:S01]  /*12470*/  IMAD.MOV.U32 R69, RZ, RZ, R17 ;  /* 0x000000ffff457224 */ /* 0x000fe200078e0011 */
[----:B-1----:R-:W-:Y:S01]  /*12480*/  F2FP.BF16.PACK_AB R2, R214, R215 ;  /* 0x000000d7d602723e */ /* 0x002fe200000010ff */
[----:B------:R-:W1:Y:S03]  /*12490*/  LDSM.16.MT88.4 R16, [R218+0x9400] ;  /* 0x00940000da10783b */ /* 0x000e660000004200 */
[----:B------:R-:W-:-:S07]  /*124a0*/  LOP3.LUT R7, R0, R2, RZ, 0xc0, !PT ;  /* 0x0000000200077212 */ /* 0x000fce00078ec0ff */
[----:B------:R-:W-:Y:S01]  /*124b0*/  HMMA.16816.F32.BF16 R96, R4, R20, R36 ;  /* 0x000000140460723c */ /* 0x000fe20000041824 */
[----:B------:R-:W4:Y:S01]  /*124c0*/  LDSM.16.MT88.4 R36, [R218+0xb400] ;  /* 0x00b40000da24783b */ /* 0x000f220000004200 */
[----:B------:R-:W-:Y:S01]  /*124d0*/  UIADD3 UR4, UR4, 0x1, URZ ;  /* 0x0000000104047890 */ /* 0x000fe2000fffe03f */
[----:B------:R-:W-:Y:S02]  /*124e0*/  IMAD.U32 R0, RZ, RZ, UR33 ;  /* 0x00000021ff007e24 */ /* 0x000fe4000f8e00ff */
[----:B------:R-:W-:Y:S02]  /*124f0*/  IMAD.MOV.U32 R189, RZ, RZ, R89 ;  /* 0x000000ffffbd7224 */ /* 0x000fe400078e0059 */
[----:B------:R-:W-:Y:S02]  /*12500*/  IMAD.MOV.U32 R191, RZ, RZ, R95 ;  /* 0x000000ffffbf7224 */ /* 0x000fe400078e005f */
[----:B------:R-:W-:Y:S02]  /*12510*/  IMAD.MOV.U32 R190, RZ, RZ, R88 ;  /* 0x000000ffffbe7224 */ /* 0x000fe400078e0058 */
[----:B------:R-:W-:-:S02]  /*12520*/  IMAD.MOV.U32 R181, RZ, RZ, R77 ;  /* 0x000000ffffb57224 */ /* 0x000fc400078e004d */
[----:B------:R-:W-:Y:S02]  /*12530*/  IMAD.MOV.U32 R183, RZ, RZ, R78 ;  /* 0x000000ffffb77224 */ /* 0x000fe400078e004e */
[----:B------:R-:W-:Y:S01]  /*12540*/  IMAD.MOV.U32 R180, RZ, RZ, R73 ;  /* 0x000000ffffb47224 */ /* 0x000fe200078e0049 */
[----:B------:R-:W-:Y:S01]  /*12550*/  LOP3.LUT R0, R245, UR4, R0, 0x96, !PT ;  /* 0x00000004f5007c12 */ /* 0x000fe2000f8e9600 */
[----:B------:R-:W-:Y:S01]  /*12560*/  IMAD.MOV.U32 R185, RZ, RZ, R79 ;  /* 0x000000ffffb97224 */ /* 0x000fe200078e004f */
[----:B--2---:R-:W-:Y:S01]  /*12570*/  HMMA.16816.F32.BF16 R80, R4, R12, R148 ;  /* 0x0000000c0450723c */ /* 0x004fe20000041894 */
[----:B------:R-:W-:Y:S02]  /*12580*/  IMAD.MOV.U32 R187, RZ, RZ, R72 ;  /* 0x000000ffffbb7224 */ /* 0x000fe400078e0048 */
[----:B------:R-:W-:Y:S02]  /*12590*/  IMAD.MOV.U32 R198, RZ, RZ, R94 ;  /* 0x000000ffffc67224 */ /* 0x000fe400078e005e */
[----:B------:R-:W-:-:S02]  /*125a0*/  IMAD.MOV.U32 R196, RZ, RZ, R92 ;  /* 0x000000ffffc47224 */ /* 0x000fc400078e005c */
[----:B------:R-:W-:Y:S01]  /*125b0*/  MOV R149, R74 ;  /* 0x0000004a00957202 */ /* 0x000fe20000000f00 */
[----:B------:R-:W-:Y:S02]  /*125c0*/  IMAD.MOV.U32 R150, RZ, RZ, R75 ;  /* 0x000000ffff967224 */ /* 0x000fe400078e004b */
[----:B------:R-:W-:Y:S01]  /*125d0*/  IMAD.MOV.U32 R197, RZ, RZ, R93 ;  /* 0x000000ffffc57224 */ /* 0x000fe200078e005d */
[C---:B---3--:R-:W-:Y:S01]  /*125e0*/  HMMA.16816.F32.BF16 R72, R4.reuse, R24, R164 ;  /* 0x000000180448723c */ /* 0x048fe200000418a4 */
        /* <DEDUP_REMOVED lines=9> */
[----:B-1----:R-:W-:Y:S01]  /*12680*/  HMMA.16816.F32.BF16 R84, R4, R18, R136 ;  /* 0x000000120454723c */ /* 0x002fe20000041888 */
[----:B------:R-:W-:Y:S02]  /*12690*/  IMAD.MOV.U32 R165, RZ, RZ, R187 ;  /* 0x000000ffffa57224 */ /* 0x000fe400078e00bb */
[----:B------:R-:W-:Y:S02]  /*126a0*/  IMAD.MOV.U32 R190, RZ, RZ, R184 ;  /* 0x000000ffffbe7224 */ /* 0x000fe400078e00b8 */
[----:B------:R-:W-:-:S02]  /*126b0*/  IMAD.MOV.U32 R191, RZ, RZ, R186 ;  /* 0x000000ffffbf7224 */ /* 0x000fc400078e00ba */
[----:B------:R-:W-:Y:S01]  /*126c0*/  IMAD.MOV.U32 R138, RZ, RZ, R68 ;  /* 0x000000ffff8a7224 */ /* 0x000fe200078e0044 */
[----:B------:R-:W-:Y:S01]  /*126d0*/  HMMA.16816.F32.BF16 R184, R8, R12, R144 ;  /* 0x0000000c08b8723c */ /* 0x000fe20000041890 */
[----:B------:R-:W-:Y:S02]  /*126e0*/  IMAD.MOV.U32 R181, RZ, RZ, R69 ;  /* 0x000000ffffb57224 */ /* 0x000fe400078e0045 */
[----:B------:R-:W-:Y:S02]  /*126f0*/  IMAD.MOV.U32 R183, RZ, RZ, R70 ;  /* 0x000000ffffb77224 */ /* 0x000fe400078e0046 */
[----:B------:R-:W-:Y:S02]  /*12700*/  IMAD.MOV.U32 R180, RZ, RZ, R71 ;  /* 0x000000ffffb47224 */ /* 0x000fe400078e0047 */
[----:B------:R-:W-:Y:S01]  /*12710*/  IMAD.WIDE.U32 R12, R0, -0x326172a9, RZ ;  /* 0xcd9e8d57000c7825 */ /* 0x000fe200078e00ff */
[----:B------:R-:W-:Y:S07]  /*12720*/  HMMA.16816.F32.BF16 R68, R4, R26, R168 ;  /* 0x0000001a0444723c */ /* 0x000fee00000418a8 */
[----:B------:R-:W-:Y:S01]  /*12730*/  IMAD.MOV.U32 R170, RZ, RZ, R56 ;  /* 0x000000ffffaa7224 */ /* 0x000fe200078e0038 */
[----:B------:R-:W-:Y:S01]  /*12740*/  LOP3.LUT R0, R49, UR14, R12, 0x96, !PT ;  /* 0x0000000e31007c12 */ /* 0x000fe2000f8e960c */
[----:B------:R-:W-:-:S02]  /*12750*/  IMAD.MOV.U32 R58, RZ, RZ, R90 ;  /* 0x000000ffff3a7224 */ /* 0x000fc400078e005a */
[----:B------:R-:W-:Y:S01]  /*12760*/  IMAD.MOV.U32 R59, RZ, RZ, R91 ;  /* 0x000000ffff3b7224 */ /* 0x000fe200078e005b */
[----:B------:R-:W-:Y:S01]  /*12770*/  LOP3.LUT R2, R13, UR16, R170, 0x96, !PT ;  /* 0x000000100d027c12 */ /* 0x000fe2000f8e96aa */
[----:B------:R-:W-:Y:S01]  /*12780*/  IMAD.MOV.U32 R182, RZ, RZ, R76 ;  /* 0x000000ffffb67224 */ /* 0x000fe200078e004c */
[----:B------:R-:W-:Y:S01]  /*12790*/  MOV R146, R165 ;  /* 0x000000a500927202 */ /* 0x000fe20000000f00 */
[----:B------:R-:W-:Y:S01]  /*127a0*/  IMAD.MOV.U32 R136, RZ, RZ, R58 ;  /* 0x000000ffff887224 */ /* 0x000fe200078e003a */
[----:B------:R-:W-:Y:S01]  /*127b0*/  HMMA.16816.F32.BF16 R88, R4, R16, R132 ;  /* 0x000000100458723c */ /* 0x000fe20000041884 */
[----:B------:R-:W-:Y:S02]  /*127c0*/  IMAD.MOV.U32 R137, RZ, RZ, R59 ;  /* 0x000000ffff897224 */ /* 0x000fe400078e003b */
[----:B------:R-:W-:Y:S02]  /*127d0*/  IMAD.MOV.U32 R171, RZ, RZ, R57 ;  /* 0x000000ffffab7224 */ /* 0x000fe400078e0039 */
[----:B------:R-:W-:-:S02]  /*127e0*/  IMAD.MOV.U32 R165, RZ, RZ, R3 ;  /* 0x000000ffffa57224 */ /* 0x000fc400078e0003 */
[----:B------:R-:W-:Y:S01]  /*127f0*/  IMAD.WIDE.U32 R2, R2, -0x2daee0ad, RZ ;  /* 0xd2511f5302027825 */ /* 0x000fe200078e00ff */
[C---:B------:R-:W-:Y:S08]  /*12800*/  HMMA.16816.F32.BF16 R76, R4.reuse, R14, R152 ;  /* 0x0000000e044c723c */ /* 0x040ff00000041898 */
[C---:B------:R-:W-:Y:S08]  /*12810*/  HMMA.16816.F32.BF16 R64, R4.reuse, R32, R64 ;  /* 0x000000200440723c */ /* 0x040ff00000041840 */
[C---:B------:R-:W-:Y:S08]  /*12820*/  HMMA.16816.F32.BF16 R60, R4.reuse, R34, R60 ;  /* 0x00000022043c723c */ /* 0x040ff0000004183c */
[C---:B----4-:R-:W-:Y:S08]  /*12830*/  HMMA.16816.F32.BF16 R56, R4.reuse, R36, R116 ;  /* 0x000000240438723c */ /* 0x050ff00000041874 */
[----:B------:R-:W-:Y:S07]  /*12840*/  HMMA.16816.F32.BF16 R52, R4, R38, R52 ;  /* 0x000000260434723c */ /* 0x000fee0000041834 */
[----:B------:R-:W-:Y:S01]  /*12850*/  IMAD.WIDE.U32 R4, R0, -0x2daee0ad, RZ ;  /* 0xd2511f5300047825 */ /* 0x000fe200078e00ff */
[----:B------:R-:W-:-:S03]  /*12860*/  LOP3.LUT R6, R3, UR13, R178, 0x96, !PT ;  /* 0x0000000d03067c12 */ /* 0x000fc6000f8e96b2 */
[----:B------:R-:W-:Y:S01]  /*12870*/  FFMA.FTZ R3, R209, c[0x0][0x23c], -R28 ;  /* 0x00008f00d1037a23 */ /* 0x000fe2000001081c */
[----:B------:R-:W-:Y:S01]  /*12880*/  LOP3.LUT R0, R5, UR11, R2, 0x96, !PT ;  /* 0x0000000b05007c12 */ /* 0x000fe2000f8e9602 */
[----:B------:R-:W-:Y:S01]  /*12890*/  IMAD.MOV.U32 R147, RZ, RZ, R164 ;  /* 0x000000ffff937224 */ /* 0x000fe200078e00a4 */
[----:B------:R-:W-:Y:S01]  /*128a0*/  HMMA.16816.F32.BF16 R132, R8, R22, R200 ;  /* 0x000000160884723c */ /* 0x000fe200000418c8 */
[----:B------:R-:W-:Y:S01]  /*128b0*/  IMAD.MOV.U32 R171, RZ, RZ, R166 ;  /* 0x000000ffffab7224 */ /* 0x000fe200078e00a6 */
[----:B------:R1:W-:Y:S01]  /*128c0*/  MUFU.EX2 R203, R3 ;  /* 0x0000000300cb7308 */ /* 0x0003e20000000800 */
[----:B------:R-:W-:Y:S02]  /*128d0*/  IMAD.MOV.U32 R164, RZ, RZ, R149 ;  /* 0x000000ffffa47224 */ /* 0x000fe400078e0095 */
[----:B------:R-:W-:Y:S02]  /*128e0*/  IMAD.MOV.U32 R166, RZ, RZ, R50 ;  /* 0x000000ffffa67224 */ /* 0x000fe400078e0032 */
[----:B------:R-:W-:-:S02]  /*128f0*/  IMAD.MOV.U32 R149, RZ, RZ, R51 ;  /* 0x000000ffff957224 */ /* 0x000fc400078e0033 */
[----:B------:R-:W-:Y:S02]  /*12900*/  FFMA.FTZ R5, R208, c[0x0][0x23c], -R28 ;  /* 0x00008f00d0057a23 */ /* 0x000fe4000001081c */
[----:B------:R-:W-:Y:S02]  /*12910*/  IMAD.WIDE.U32 R50, R0, -0x326172a9, RZ ;  /* 0xcd9e8d5700327825 */ /* 0x000fe400078e00ff */
[----:B------:R2:W3:Y:S02]  /*12920*/  MUFU.EX2 R202, R5 ;  /* 0x0000000500ca7308 */ /* 0x0004e40000000800 */
[----:B-1----:R-:W-:-:S05]  /*12930*/  IMAD.WIDE.U32 R2, R6, -0x326172a9, RZ ;  /* 0xcd9e8d5706027825 */ /* 0x002fca00078e00ff */
[----:B------:R-:W-:Y:S02]  /*12940*/  LOP3.LUT R3, R3, UR12, R48, 0x96, !PT ;  /* 0x0000000c03037c12 */ /* 0x000fe4000f8e9630 */
[----:B--2---:R-:W-:-:S03]  /*12950*/  LOP3.LUT R5, R51, UR10, R2, 0x96, !PT ;  /* 0x0000000a33057c12 */ /* 0x004fc6000f8e9602 */
[----:B------:R-:W-:-:S04]  /*12960*/  IMAD.WIDE.U32 R2, R3, -0x2daee0ad, RZ ;  /* 0xd2511f5303027825 */ /* 0x000fc800078e00ff */
[----:B------:R-:W-:-:S04]  /*12970*/  IMAD.WIDE.U32 R48, R5, -0x2daee0ad, RZ ;  /* 0xd2511f5305307825 */ /* 0x000fc800078e00ff */
[----:B------:R-:W-:Y:S01]  /*12980*/  FFMA.FTZ R0, R192, c[0x0][0x23c], -R28 ;  /* 0x00008f00c0007a23 */ /* 0x000fe2000001081c */
[----:B------:R-:W-:Y:S02]  /*12990*/  LOP3.LUT R2, R49, UR7, R2, 0x96, !PT ;  /* 0x0000000731027c12 */ /* 0x000fe4000f8e9602 */
[----:B------:R-:W-:Y:S01]  /*129a0*/  LOP3.LUT R4, R3, UR9, R4, 0x96, !PT ;  /* 0x0000000903047c12 */ /* 0x000fe2000f8e9604 */
[----:B------:R1:W-:Y:S01]  /*129b0*/  MUFU.EX2 R201, R0 ;  /* 0x0000000000c97308 */ /* 0x0003e20000000800 */
[----:B------:R-:W-:Y:S01]  /*129c0*/  HMMA.16816.F32.BF16 R152, R8, R16, R124 ;  /* 0x000000100898723c */ /* 0x000fe2000004187c */
[----:B------:R-:W-:-:S04]  /*129d0*/  IMAD.WIDE.U32 R2, R2, -0x326172a9, RZ ;  /* 0xcd9e8d5702027825 */ /* 0x000fc800078e00ff */
[----:B------:R-:W-:Y:S02]  /*129e0*/  IMAD.MOV.U32 R51, RZ, RZ, R165 ;  /* 0x000000ffff337224 */ /* 0x000fe400078e00a5 */
[----:B------:R-:W-:Y:S01]  /*129f0*/  IMAD.MOV.U32 R165, RZ, RZ, R166 ;  /* 0x000000ffffa57224 */ /* 0x000fe200078e00a6 */
[----:B------:R-:W-:Y:S01]  /*12a00*/  HMMA.16816.F32.BF16 R124, R8, R32, R112 ;  /* 0x00000020087c723c */ /* 0x000fe20000041870 */
[----:B------:R-:W-:Y:S02]  /*12a10*/  IMAD.MOV.U32 R166, RZ, RZ, R151 ;  /* 0x000000ffffa67224 */ /* 0x000fe400078e0097 */
[----:B-1----:R-:W-:-:S05]  /*12a20*/  FFMA.FTZ R0, R193, c[0x0][0x23c], -R28 ;  /* 0x00008f00c1007a23 */ /* 0x002fca000001081c */
[----:B------:R-:W-:Y:S01]  /*12a30*/  HMMA.16816.F32.BF16 R112, R8, R34, R44 ;  /* 0x000000220870723c */ /* 0x000fe2000004182c */
[----:B------:R-:W-:Y:S01]  /*12a40*/  IMAD.MOV.U32 R151, RZ, RZ, R136 ;  /* 0x000000ffff977224 */ /* 0x000fe200078e0088 */
[----:B------:R-:W1:Y:S01]  /*12a50*/  LDSM.16.MT88.4 R32, [R216+0x9800] ;  /* 0x00980000d820783b */ /* 0x000e620000004200 */
[----:B------:R2:W-:Y:S01]  /*12a60*/  MUFU.EX2 R200, R0 ;  /* 0x0000000000c87308 */ /* 0x0005e20000000800 */
[----:B------:R-:W-:-:S03]  /*12a70*/  IMAD.MOV.U32 R136, RZ, RZ, R137 ;  /* 0x000000ffff887224 */ /* 0x000fc600078e0089 */
[----:B------:R-:W-:Y:S01]  /*12a80*/  IMAD.WIDE.U32 R44, R4, -0x326172a9, RZ ;  /* 0xcd9e8d57042c7825 */ /* 0x000fe200078e00ff */
[C---:B------:R-:W-:Y:S01]  /*12a90*/  LOP3.LUT R4, R2.reuse, 0xffff, RZ, 0xc0, !PT ;  /* 0x0000ffff02047812 */ /* 0x040fe200078ec0ff */
[C---:B------:R-:W-:Y:S02]  /*12aa0*/  HMMA.16816.F32.BF16 R160, R8.reuse, R24, R160 ;  /* 0x0000001808a0723c */ /* 0x040fe400000418a0 */
[----:B------:R-:W-:Y:S01]  /*12ab0*/  IMAD.MOV.U32 R137, RZ, RZ, R191 ;  /* 0x000000ffff897224 */ /* 0x000fe200078e00bf */
[----:B------:R-:W-:Y:S01]  /*12ac0*/  LOP3.LUT R6, R2, 0xff, RZ, 0xc0, !PT ;  /* 0x000000ff02067812 */ /* 0x000fe200078ec0ff */
[--C-:B------:R-:W-:Y:S02]  /*12ad0*/  FFMA.FTZ R5, R179, c[0x0][0x23c], -R29.reuse ;  /* 0x00008f00b3057a23 */ /* 0x100fe4000001081d */
[----:B--2---:R-:W-:Y:S02]  /*12ae0*/  FFMA.FTZ R0, R210, c[0x0][0x23c], -R29 ;  /* 0x00008f00d2007a23 */ /* 0x004fe4000001081d */
[----:B------:R-:W-:Y:S01]  /*12af0*/  HMMA.16816.F32.BF16 R172, R8, R26, R172 ;  /* 0x0000001a08ac723c */ /* 0x000fe200000418ac */
[----:B------:R-:W-:Y:S01]  /*12b00*/  SHF.R.U32.HI R4, RZ, 0x8, R4 ;  /* 0x00000008ff047819 */ /* 0x000fe20000011604 */
[----:B------:R-:W2:Y:S01]  /*12b10*/  LDSM.16.MT88.4 R24, [R218+0x9800] ;  /* 0x00980000da18783b */ /* 0x000ea20000004200 */
[----:B------:R4:W-:Y:S01]  /*12b20*/  MUFU.EX2 R191, R0 ;  /* 0x0000000000bf7308 */ /* 0x0009e20000000800 */
[----:B------:R-:W-:Y:S01]  /*12b30*/  SHF.R.U32.HI R7, RZ, 0x10, R2 ;  /* 0x00000010ff077819 */ /* 0x000fe20000011602 */
[----:B------:R-:W-:-:S03]  /*12b40*/  IMAD.MOV.U32 R139, RZ, RZ, R128 ;  /* 0x000000ffff8b7224 */ /* 0x000fc600078e0080 */
[----:B------:R-:W-:Y:S01]  /*12b50*/  HMMA.16816.F32.BF16 R156, R8, R14, R156 ;  /* 0x0000000e089c723c */ /* 0x000fe2000004189c */
[----:B------:R-:W-:Y:S02]  /*12b60*/  IMAD.MOV.U32 R120, RZ, RZ, R129 ;  /* 0x000000ffff787224 */ /* 0x000fe400078e0081 */
[----:B------:R-:W-:Y:S02]  /*12b70*/  IMAD.MOV.U32 R121, RZ, RZ, R130 ;  /* 0x000000ffff797224 */ /* 0x000fe400078e0082 */
[----:B------:R-:W-:Y:S02]  /*12b80*/  IMAD.MOV.U32 R122, RZ, RZ, R131 ;  /* 0x000000ffff7a7224 */ /* 0x000fe400078e0083 */
[----:B------:R-:W-:Y:S02]  /*12b90*/  SHF.R.U32.HI R14, RZ, 0x18, R2 ;  /* 0x00000018ff0e7819 */ /* 0x000fe40000011602 */
[----:B----4-:R-:W-:Y:S01]  /*12ba0*/  LOP3.LUT R0, R3, UR17, R44, 0x96, !PT ;  /* 0x0000001103007c12 */ /* 0x010fe2000f8e962c */
[----:B------:R-:W-:-:S02]  /*12bb0*/  IMAD.MOV.U32 R44, RZ, RZ, R165 ;  /* 0x000000ffff2c7224 */ /* 0x000fc400078e00a5 */
[----:B------:R-:W-:Y:S01]  /*12bc0*/  IMAD.MOV.U32 R165, RZ, RZ, R151 ;  /* 0x000000ffffa57224 */ /* 0x000fe200078e0097 */
[----:B------:R-:W-:Y:S01]  /*12bd0*/  LOP3.LUT R2, R0, 0xffff, RZ, 0xc0, !PT ;  /* 0x0000ffff00027812 */ /* 0x000fe200078ec0ff */
[----:B------:R-:W-:Y:S01]  /*12be0*/  IMAD.MOV.U32 R151, RZ, RZ, R190 ;  /* 0x000000ffff977224 */ /* 0x000fe200078e00be */
[----:B------:R-:W-:Y:S01]  /*12bf0*/  PRMT R15, R6, 0x5410, R4 ;  /* 0x00005410060f7816 */ /* 0x000fe20000000004 */
[----:B------:R4:W1:Y:S01]  /*12c00*/  MUFU.EX2 R190, R5 ;  /* 0x0000000500be7308 */ /* 0x0008620000000800 */
[----:B------:R-:W-:Y:S01]  /*12c10*/  FFMA.FTZ R3, R194, c[0x0][0x23c], -R29 ;  /* 0x00008f00c2037a23 */ /* 0x000fe2000001081d */
[C---:B------:R-:W-:Y:S01]  /*12c20*/  HMMA.16816.F32.BF16 R128, R8.reuse, R20, R204 ;  /* 0x000000140880723c */ /* 0x040fe200000418cc */
[----:B------:R-:W-:Y:S01]  /*12c30*/  IMAD.MOV.U32 R46, RZ, RZ, R164 ;  /* 0x000000ffff2e7224 */ /* 0x000fe200078e00a4 */
[----:B------:R-:W-:Y:S01]  /*12c40*/  SHF.R.U32.HI R6, RZ, 0x10, R0 ;  /* 0x00000010ff067819 */ /* 0x000fe20000011600 */
[----:B------:R-:W-:Y:S01]  /*12c50*/  IMAD.MOV.U32 R164, RZ, RZ, R136 ;  /* 0x000000ffffa47224 */ /* 0x000fe200078e0088 */
[----:B------:R-:W-:Y:S01]  /*12c60*/  LDSM.16.MT88.4 R20, [R218+0xa800] ;  /* 0x00a80000da14783b */ /* 0x000fe20000004200 */
[----:B------:R-:W-:Y:S01]  /*12c70*/  IMAD.MOV.U32 R47, RZ, RZ, R171 ;  /* 0x000000ffff2f7224 */ /* 0x000fe200078e00ab */
[----:B------:R-:W-:Y:S01]  /*12c80*/  SHF.R.U32.HI R4, RZ, 0x8, R2 ;  /* 0x00000008ff047819 */ /* 0x000fe20000011602 */
[----:B------:R-:W-:Y:S01]  /*12c90*/  IMAD.MOV.U32 R136, RZ, RZ, R189 ;  /* 0x000000ffff887224 */ /* 0x000fe200078e00bd */
[----:B------:R-:W-:Y:S01]  /*12ca0*/  HMMA.16816.F32.BF16 R140, R8, R18, R140 ;  /* 0x00000012088c723c */ /* 0x000fe2000004188c */
[----:B------:R-:W2:Y:S01]  /*12cb0*/  LDSM.16.MT88.4 R16, [R216+0xa800] ;  /* 0x00a80000d810783b */ /* 0x000ea20000004200 */
[----:B------:R-:W-:Y:S01]  /*12cc0*/  IMAD.MOV.U32 R171, RZ, RZ, R137 ;  /* 0x000000ffffab7224 */ /* 0x000fe200078e0089 */
[----:B------:R1:W-:Y:S01]  /*12cd0*/  MUFU.EX2 R189, R3 ;  /* 0x0000000300bd7308 */ /* 0x0003e20000000800 */
[----:B----4-:R-:W-:-:S04]  /*12ce0*/  FFMA.FTZ R5, R195, c[0x0][0x23c], -R29 ;  /* 0x00008f00c3057a23 */ /* 0x010fc8000001081d */
[C---:B------:R-:W-:Y:S01]  /*12cf0*/  HMMA.16816.F32.BF16 R116, R8.reuse, R36, R40 ;  /* 0x000000240874723c */ /* 0x040fe20000041828 */
[----:B------:R-:W-:Y:S01]  /*12d00*/  LDSM.16.MT88.4 R40, [R218+0xb800] ;  /* 0x00b80000da28783b */ /* 0x000fe20000004200 */
[----:B------:R-:W-:Y:S01]  /*12d10*/  IMAD.MOV.U32 R137, RZ, RZ, R188 ;  /* 0x000000ffff897224 */ /* 0x000fe200078e00bc */
[----:B------:R-:W-:Y:S01]  /*12d20*/  LOP3.LUT R2, R0, 0xff, RZ, 0xc0, !PT ;  /* 0x000000ff00027812 */ /* 0x000fe200078ec0ff */
[----:B------:R4:W2:Y:S04]  /*12d30*/  MUFU.EX2 R188, R5 ;  /* 0x0000000500bc7308 */ /* 0x0008a80000000800 */
[----:B------:R-:W-:Y:S01]  /*12d40*/  HMMA.16816.F32.BF16 R108, R8, R38, R108 ;  /* 0x00000026086c723c */ /* 0x000fe2000004186c */
[----:B------:R-:W2:Y:S01]  /*12d50*/  LDSM.16.MT88.4 R36, [R216+0xb800] ;  /* 0x00b80000d824783b */ /* 0x000ea20000004200 */
[----:B-1----:R-:W-:-:S02]  /*12d60*/  SHF.R.U32.HI R3, RZ, 0x18, R0 ;  /* 0x00000018ff037819 */ /* 0x002fc40000011600 */
[----:B------:R-:W-:Y:S02]  /*12d70*/  LOP3.LUT R0, R6, 0xff, RZ, 0xc0, !PT ;  /* 0x000000ff06007812 */ /* 0x000fe400078ec0ff */
[----:B------:R-:W-:Y:S02]  /*12d80*/  PRMT R2, R2, 0x5410, R4 ;  /* 0x0000541002027816 */ /* 0x000fe40000000004 */
[----:B------:R-:W-:Y:S02]  /*12d90*/  PRMT R3, R0, 0x5410, R3 ;  /* 0x0000541000037816 */ /* 0x000fe40000000003 */
[----:B------:R-:W-:Y:S01]  /*12da0*/  LOP3.LUT R4, R7, 0xff, RZ, 0xc0, !PT ;  /* 0x000000ff07047812 */ /* 0x000fe200078ec0ff */
[--C-:B------:R-:W-:Y:S01]  /*12db0*/  HSET2.LE.AND R0, R2, R150.reuse, PT ;  /* 0x0000009602007233 */ /* 0x100fe20003803000 */
[----:B---3--:R-:W-:Y:S01]  /*12dc0*/  F2FP.BF16.PACK_AB R2, R202, R203 ;  /* 0x000000cbca02723e */ /* 0x008fe200000010ff */
[----:B------:R-:W-:Y:S01]  /*12dd0*/  HSET2.LE.AND R3, R3, R150, PT ;  /* 0x0000009603037233 */ /* 0x000fe20003803000 */
[----:B----4-:R-:W-:-:S02]  /*12de0*/  F2FP.BF16.PACK_AB R5, R190, R191 ;  /* 0x000000bfbe05723e */ /* 0x010fc400000010ff */
[----:B------:R-:W-:Y:S02]  /*12df0*/  PRMT R6, R4, 0x5410, R14 ;  /* 0x0000541004067816 */ /* 0x000fe4000000000e */
[----:B------:R-:W-:Y:S01]  /*12e00*/  LOP3.LUT R4, R0, R2, RZ, 0xc0, !PT ;  /* 0x0000000200047212 */ /* 0x000fe200078ec0ff */
[--C-:B------:R-:W-:Y:S01]  /*12e10*/  HSET2.LE.AND R0, R15, R150.reuse, PT ;  /* 0x000000960f007233 */ /* 0x100fe20003803000 */
[----:B------:R-:W-:Y:S01]  /*12e20*/  LOP3.LUT R5, R3, R5, RZ, 0xc0, !PT ;  /* 0x0000000503057212 */ /* 0x000fe200078ec0ff */
[----:B------:R-:W-:Y:S01]  /*12e30*/  HSET2.LE.AND R3, R6, R150, PT ;  /* 0x0000009606037233 */ /* 0x000fe20003803000 */
[----:B------:R-:W-:Y:S02]  /*12e40*/  F2FP.BF16.PACK_AB R2, R200, R201 ;  /* 0x000000c9c802723e */ /* 0x000fe400000010ff */
[----:B--2---:R-:W-:Y:S02]  /*12e50*/  F2FP.BF16.PACK_AB R7, R188, R189 ;  /* 0x000000bdbc07723e */ /* 0x004fe400000010ff */
[----:B------:R-:W-:-:S02]  /*12e60*/  LOP3.LUT R6, R0, R2, RZ, 0xc0, !PT ;  /* 0x0000000200067212 */ /* 0x000fc400078ec0ff */
[----:B------:R-:W-:Y:S01]  /*12e70*/  LOP3.LUT R7, R3, R7, RZ, 0xc0, !PT ;  /* 0x0000000703077212 */ /* 0x000fe200078ec0ff */
[----:B------:R-:W-:Y:S02]  /*12e80*/  IMAD.MOV.U32 R49, RZ, RZ, R120 ;  /* 0x000000ffff317224 */ /* 0x000fe400078e0078 */
[----:B------:R-:W-:Y:S02]  /*12e90*/  IMAD.MOV.U32 R144, RZ, RZ, R121 ;  /* 0x000000ffff907224 */ /* 0x000fe400078e0079 */
[----:B------:R-:W-:Y:S02]  /*12ea0*/  IMAD.MOV.U32 R145, RZ, RZ, R122 ;  /* 0x000000ffff917224 */ /* 0x000fe400078e007a */
[----:B------:R-:W-:Y:S02]  /*12eb0*/  IMAD.MOV.U32 R178, RZ, RZ, R123 ;  /* 0x000000ffffb27224 */ /* 0x000fe400078e007b */
[----:B------:R-:W-:Y:S01]  /*12ec0*/  HMMA.16816.F32.BF16 R120, R4, R34, R92 ;  /* 0x000000220478723c */ /* 0x000fe2000004185c */
[----:B------:R-:W-:-:S02]  /*12ed0*/  IMAD.MOV.U32 R0, RZ, RZ, R150 ;  /* 0x000000ffff007224 */ /* 0x000fc400078e0096 */
[----:B------:R-:W-:Y:S02]  /*12ee0*/  IMAD.MOV.U32 R9, RZ, RZ, R164 ;  /* 0x000000ffff097224 */ /* 0x000fe400078e00a4 */
[----:B------:R-:W-:Y:S02]  /*12ef0*/  IMAD.MOV.U32 R10, RZ, RZ, R165 ;  /* 0x000000ffff0a7224 */ /* 0x000fe400078e00a5 */
[----:B------:R-:W-:Y:S02]  /*12f00*/  IMAD.MOV.U32 R92, RZ, RZ, R196 ;  /* 0x000000ffff5c7224 */ /* 0x000fe400078e00c4 */
[----:B------:R-:W-:Y:S02]  /*12f10*/  IMAD.MOV.U32 R14, RZ, RZ, R166 ;  /* 0x000000ffff0e7224 */ /* 0x000fe400078e00a6 */
[----:B------:R-:W-:Y:S02]  /*12f20*/  IMAD.MOV.U32 R8, RZ, RZ, R167 ;  /* 0x000000ffff087224 */ /* 0x000fe400078e00a7 */
[----:B------:R-:W-:-:S02]  /*12f30*/  IMAD.MOV.U32 R164, RZ, RZ, R136 ;  /* 0x000000ffffa47224 */ /* 0x000fc400078e0088 */
[----:B------:R-:W-:Y:S02]  /*12f40*/  IMAD.MOV.U32 R166, RZ, RZ, R137 ;  /* 0x000000ffffa67224 */ /* 0x000fe400078e0089 */
[----:B------:R-:W-:Y:S02]  /*12f50*/  IMAD.MOV.U32 R167, RZ, RZ, R138 ;  /* 0x000000ffffa77224 */ /* 0x000fe400078e008a */
[----:B------:R-:W-:Y:S02]  /*12f60*/  IMAD.MOV.U32 R165, RZ, RZ, R139 ;  /* 0x000000ffffa57224 */ /* 0x000fe400078e008b */
[----:B------:R-:W-:Y:S01]  /*12f70*/  HMMA.16816.F32.BF16 R136, R4, R26, R84 ;  /* 0x0000001a0488723c */ /* 0x000fe20000041854 */
[----:B------:R-:W-:Y:S01]  /*12f80*/  IMAD.MOV.U32 R3, RZ, RZ, R151 ;  /* 0x000000ffff037224 */ /* 0x000fe200078e0097 */
[----:B------:R-:W-:Y:S01]  /*12f90*/  LOP3.LUT R2, R13, UR16, R92, 0x96, !PT ;  /* 0x000000100d027c12 */ /* 0x000fe2000f8e965c */
[----:B------:R-:W-:-:S04]  /*12fa0*/  IMAD.MOV.U32 R11, RZ, RZ, R171 ;  /* 0x000000ffff0b7224 */ /* 0x000fc800078e00ab */
        /* <DEDUP_REMOVED lines=9> */
[----:B------:R-:W-:Y:S01]  /*13040*/  IMAD.MOV.U32 R86, RZ, RZ, R3 ;  /* 0x000000ffff567224 */ /* 0x000fe200078e0003 */
[----:B------:R-:W-:Y:S01]  /*13050*/  HMMA.16816.F32.BF16 R88, R4, R24, R88 ;  /* 0x000000180458723c */ /* 0x000fe20000041858 */
[----:B------:R-:W-:-:S07]  /*13060*/  IMAD.WIDE.U32 R2, R2, -0x2daee0ad, RZ ;  /* 0xd2511f5302027825 */ /* 0x000fce00078e00ff */
[----:B------:R-:W-:Y:S01]  /*13070*/  HMMA.16816.F32.BF16 R148, R4, R16, R80 ;  /* 0x000000100494723c */ /* 0x000fe20000041850 */
[----:B------:R-:W-:-:S07]  /*13080*/  LOP3.LUT R3, R3, UR13, R212, 0x96, !PT ;  /* 0x0000000d03037c12 */ /* 0x000fce000f8e96d4 */
[C---:B------:R-:W-:Y:S08]  /*13090*/  HMMA.16816.F32.BF16 R76, R4.reuse, R18, R76 ;  /* 0x00000012044c723c */ /* 0x040ff0000004184c */
        /* <DEDUP_REMOVED lines=8> */
[----:B------:R-:W-:Y:S02]  /*13120*/  IMAD.MOV.U32 R92, RZ, RZ, R8 ;  /* 0x000000ffff5c7224 */ /* 0x000fe400078e0008 */
[----:B------:R-:W-:Y:S02]  /*13130*/  IMAD.MOV.U32 R8, RZ, RZ, R11 ;  /* 0x000000ffff087224 */ /* 0x000fe400078e000b */
[----:B------:R-:W-:Y:S02]  /*13140*/  IMAD.MOV.U32 R93, RZ, RZ, R44 ;  /* 0x000000ffff5d7224 */ /* 0x000fe400078e002c */
[----:B------:R-:W-:Y:S02]  /*13150*/  IMAD.MOV.U32 R44, RZ, RZ, R46 ;  /* 0x000000ffff2c7224 */ /* 0x000fe400078e002e */
[----:B------:R-:W-:Y:S02]  /*13160*/  IMAD.MOV.U32 R11, RZ, RZ, R47 ;  /* 0x000000ffff0b7224 */ /* 0x000fe400078e002f */
[----:B------:R-:W-:-:S04]  /*13170*/  IMAD.WIDE.U32 R2, R3, -0x326172a9, RZ ;  /* 0xcd9e8d5703027825 */ /* 0x000fc800078e00ff */
[----:B------:R-:W-:Y:S01]  /*13180*/  IMAD.WIDE.U32 R46, R0, -0x326172a9, RZ ;  /* 0xcd9e8d57002e7825 */ /* 0x000fe200078e00ff */
[----:B------:R-:W-:-:S03]  /*13190*/  LOP3.LUT R3, R3, UR12, R176, 0x96, !PT ;  /* 0x0000000c03037c12 */ /* 0x000fc6000f8e96b0 */
[----:B------:R-:W-:Y:S01]  /*131a0*/  IMAD.MOV.U32 R85, RZ, RZ, R94 ;  /* 0x000000ffff557224 */ /* 0x000fe200078e005e */
[----:B------:R-:W-:Y:S01]  /*131b0*/  LOP3.LUT R0, R47, UR10, R2, 0x96, !PT ;  /* 0x0000000a2f007c12 */ /* 0x000fe2000f8e9602 */
[----:B------:R-:W-:-:S04]  /*131c0*/  IMAD.WIDE.U32 R2, R3, -0x2daee0ad, RZ ;  /* 0xd2511f5303027825 */ /* 0x000fc800078e00ff */
[----:B------:R-:W-:Y:S02]  /*131d0*/  FFMA.FTZ R5, R85, c[0x0][0x23c], -R31 ;  /* 0x00008f0055057a23 */ /* 0x000fe4000001081f */
[----:B------:R-:W-:-:S04]  /*131e0*/  IMAD.WIDE.U32 R52, R0, -0x2daee0ad, RZ ;  /* 0xd2511f5300347825 */ /* 0x000fc800078e00ff */
[----:B------:R-:W-:Y:S02]  /*131f0*/  IMAD.MOV.U32 R94, RZ, RZ, R146 ;  /* 0x000000ffff5e7224 */ /* 0x000fe400078e0092 */
[----:B------:R-:W-:Y:S01]  /*13200*/  IMAD.MOV.U32 R85, RZ, RZ, R86 ;  /* 0x000000ffff557224 */ /* 0x000fe200078e0056 */
[----:B------:R-:W-:Y:S01]  /*13210*/  MOV R86, R87 ;  /* 0x0000005700567202 */ /* 0x000fe20000000f00 */
[----:B------:R-:W-:Y:S01]  /*13220*/  IMAD.MOV.U32 R87, RZ, RZ, R92 ;  /* 0x000000ffff577224 */ /* 0x000fe200078e005c */
[----:B------:R-:W-:Y:S01]  /*13230*/  LOP3.LUT R2, R53, UR7, R2, 0x96, !PT ;  /* 0x0000000735027c12 */ /* 0x000fe2000f8e9602 */
[----:B------:R-:W-:Y:S02]  /*13240*/  IMAD.MOV.U32 R92, RZ, RZ, R93 ;  /* 0x000000ffff5c7224 */ /* 0x000fe400078e005d */
[----:B------:R-:W-:Y:S02]  /*13250*/  IMAD.MOV.U32 R93, RZ, RZ, R94 ;  /* 0x000000ffff5d7224 */ /* 0x000fe400078e005e */
[----:B------:R-:W-:-:S02]  /*13260*/  IMAD.MOV.U32 R94, RZ, RZ, R165 ;  /* 0x000000ffff5e7224 */ /* 0x000fc400078e00a5 */
[----:B------:R-:W-:Y:S02]  /*13270*/  FFMA.FTZ R0, R85, c[0x0][0x23c], -R31 ;  /* 0x00008f0055007a23 */ /* 0x000fe4000001081f */
[----:B------:R-:W-:Y:S02]  /*13280*/  IMAD.MOV.U32 R12, RZ, RZ, R86 ;  /* 0x000000ffff0c7224 */ /* 0x000fe400078e0056 */
[----:B------:R-:W-:Y:S01]  /*13290*/  IMAD.MOV.U32 R85, RZ, RZ, R87 ;  /* 0x000000ffff557224 */ /* 0x000fe200078e0057 */
[----:B------:R-:W-:Y:S01]  /*132a0*/  LOP3.LUT R6, R3, UR9, R4, 0x96, !PT ;  /* 0x0000000903067c12 */ /* 0x000fe2000f8e9604 */
[----:B------:R-:W-:Y:S02]  /*132b0*/  IMAD.MOV.U32 R86, RZ, RZ, R92 ;  /* 0x000000ffff567224 */ /* 0x000fe400078e005c */
[----:B------:R-:W-:Y:S02]  /*132c0*/  IMAD.MOV.U32 R87, RZ, RZ, R93 ;  /* 0x000000ffff577224 */ /* 0x000fe400078e005d */
[----:B------:R-:W-:-:S02]  /*132d0*/  IMAD.MOV.U32 R92, RZ, RZ, R94 ;  /* 0x000000ffff5c7224 */ /* 0x000fc400078e005e */
[----:B------:R-:W-:Y:S01]  /*132e0*/  IMAD.WIDE.U32 R2, R2, -0x326172a9, RZ ;  /* 0xcd9e8d5702027825 */ /* 0x000fe200078e00ff */
[----:B------:R1:W-:Y:S03]  /*132f0*/  MUFU.EX2 R53, R0 ;  /* 0x0000000000357308 */ /* 0x0003e60000000800 */
[----:B------:R-:W-:Y:S02]  /*13300*/  IMAD.MOV.U32 R93, RZ, RZ, R95 ;  /* 0x000000ffff5d7224 */ /* 0x000fe400078e005f */
[----:B------:R-:W-:Y:S02]  /*13310*/  FFMA.FTZ R4, R85, c[0x0][0x23c], -R31 ;  /* 0x00008f0055047a23 */ /* 0x000fe4000001081f */
[----:B------:R-:W-:Y:S02]  /*13320*/  IMAD.MOV.U32 R94, RZ, RZ, R179 ;  /* 0x000000ffff5e7224 */ /* 0x000fe400078e00b3 */
[----:B------:R-:W-:-:S02]  /*13330*/  IMAD.MOV.U32 R85, RZ, RZ, R86 ;  /* 0x000000ffff557224 */ /* 0x000fc400078e0056 */
[----:B------:R-:W-:Y:S02]  /*13340*/  IMAD.MOV.U32 R86, RZ, RZ, R87 ;  /* 0x000000ffff567224 */ /* 0x000fe400078e0057 */
[----:B------:R-:W-:Y:S02]  /*13350*/  IMAD.MOV.U32 R87, RZ, RZ, R92 ;  /* 0x000000ffff577224 */ /* 0x000fe400078e005c */
[----:B------:R-:W-:Y:S01]  /*13360*/  IMAD.MOV.U32 R92, RZ, RZ, R93 ;  /* 0x000000ffff5c7224 */ /* 0x000fe200078e005d */
[----:B-1----:R-:W-:Y:S01]  /*13370*/  LOP3.LUT R0, R2, 0xffff, RZ, 0xc0, !PT ;  /* 0x0000ffff02007812 */ /* 0x002fe200078ec0ff */
[----:B------:R-:W-:Y:S01]  /*13380*/  IMAD.MOV.U32 R93, RZ, RZ, R94 ;  /* 0x000000ffff5d7224 */ /* 0x000fe200078e005e */
[----:B------:R1:W-:Y:S01]  /*13390*/  MUFU.EX2 R56, R4 ;  /* 0x0000000400387308 */ /* 0x0003e20000000800 */
[----:B------:R-:W-:Y:S02]  /*133a0*/  IMAD.MOV.U32 R94, RZ, RZ, R15 ;  /* 0x000000ffff5e7224 */ /* 0x000fe400078e000f */
[----:B------:R-:W-:-:S02]  /*133b0*/  IMAD.MOV.U32 R15, RZ, RZ, R220 ;  /* 0x000000ffff0f7224 */ /* 0x000fc400078e00dc */
[----:B------:R-:W-:-:S03]  /*133c0*/  IMAD.MOV.U32 R83, RZ, RZ, R87 ;  /* 0x000000ffff537224 */ /* 0x000fc600078e0057 */
[----:B------:R2:W-:Y:S01]  /*133d0*/  MUFU.EX2 R54, R5 ;  /* 0x0000000500367308 */ /* 0x0005e20000000800 */
[----:B------:R-:W-:Y:S02]  /*133e0*/  IMAD.MOV.U32 R82, RZ, RZ, R86 ;  /* 0x000000ffff527224 */ /* 0x000fe400078e0056 */
[----:B------:R-:W-:Y:S02]  /*133f0*/  IMAD.MOV.U32 R87, RZ, RZ, R9 ;  /* 0x000000ffff577224 */ /* 0x000fe400078e0009 */
[----:B------:R-:W-:Y:S01]  /*13400*/  IMAD.MOV.U32 R84, RZ, RZ, R92 ;  /* 0x000000ffff547224 */ /* 0x000fe200078e005c */
[----:B-1----:R-:W-:Y:S02]  /*13410*/  SHF.R.U32.HI R4, RZ, 0x8, R0 ;  /* 0x00000008ff047819 */ /* 0x002fe40000011600 */
[----:B------:R-:W-:Y:S01]  /*13420*/  LOP3.LUT R0, R2, 0xff, RZ, 0xc0, !PT ;  /* 0x000000ff02007812 */ /* 0x000fe200078ec0ff */
[----:B------:R-:W-:Y:S01]  /*13430*/  IMAD.MOV.U32 R9, RZ, RZ, R14 ;  /* 0x000000ffff097224 */ /* 0x000fe200078e000e */
[----:B------:R-:W-:Y:S01]  /*13440*/  MOV R92, R8 ;  /* 0x00000008005c7202 */ /* 0x000fe20000000f00 */
[----:B------:R-:W-:-:S02]  /*13450*/  IMAD.MOV.U32 R86, RZ, RZ, R10 ;  /* 0x000000ffff567224 */ /* 0x000fc400078e000a */
[----:B--2---:R-:W-:Y:S02]  /*13460*/  FFMA.FTZ R5, R85, c[0x0][0x23c], -R31 ;  /* 0x00008f0055057a23 */ /* 0x004fe4000001081f */
[----:B------:R-:W-:Y:S02]  /*13470*/  IMAD.MOV.U32 R85, RZ, RZ, R93 ;  /* 0x000000ffff557224 */ /* 0x000fe400078e005d */
[----:B------:R-:W-:Y:S01]  /*13480*/  IMAD.MOV.U32 R93, RZ, RZ, R15 ;  /* 0x000000ffff5d7224 */ /* 0x000fe200078e000f */
[----:B------:R-:W-:Y:S01]  /*13490*/  PRMT R8, R0, 0x5410, R4 ;  /* 0x0000541000087816 */ /* 0x000fe20000000004 */
[----:B------:R-:W-:Y:S01]  /*134a0*/  IMAD.WIDE.U32 R14, R6, -0x326172a9, RZ ;  /* 0xcd9e8d57060e7825 */ /* 0x000fe200078e00ff */
[----:B------:R1:W2:Y:S03]  /*134b0*/  MUFU.EX2 R55, R5 ;  /* 0x0000000500377308 */ /* 0x0002a60000000800 */
[----:B------:R-:W-:-:S02]  /*134c0*/  IMAD.MOV.U32 R10, RZ, RZ, R219 ;  /* 0x000000ffff0a7224 */ /* 0x000fc400078e00db */
[----:B------:R-:W-:Y:S02]  /*134d0*/  FFMA.FTZ R4, R82, c[0x0][0x23c], -R30 ;  /* 0x00008f0052047a23 */ /* 0x000fe4000001081e */
[----:B------:R-:W-:Y:S01]  /*134e0*/  IMAD.MOV.U32 R81, RZ, RZ, R83 ;  /* 0x000000ffff517224 */ /* 0x000fe200078e0053 */
[----:B------:R-:W-:Y:S01]  /*134f0*/  SHF.R.U32.HI R0, RZ, 0x10, R2 ;  /* 0x00000010ff007819 */ /* 0x000fe20000011602 */
[----:B------:R-:W-:Y:S02]  /*13500*/  IMAD.MOV.U32 R82, RZ, RZ, R84 ;  /* 0x000000ffff527224 */ /* 0x000fe400078e0054 */
[----:B------:R-:W-:Y:S02]  /*13510*/  IMAD.MOV.U32 R83, RZ, RZ, R85 ;  /* 0x000000ffff537224 */ /* 0x000fe400078e0055 */
[----:B------:R-:W-:Y:S02]  /*13520*/  IMAD.MOV.U32 R85, RZ, RZ, R9 ;  /* 0x000000ffff557224 */ /* 0x000fe400078e0009 */
[----:B------:R-:W-:Y:S01]  /*13530*/  IMAD.MOV.U32 R84, RZ, RZ, R10 ;  /* 0x000000ffff547224 */ /* 0x000fe200078e000a */
[----:B-1----:R-:W-:Y:S01]  /*13540*/  SHF.R.U32.HI R5, RZ, 0x18, R2 ;  /* 0x00000018ff057819 */ /* 0x002fe20000011602 */
[----:B------:R-:W-:Y:S01]  /*13550*/  IMAD.MOV.U32 R9, RZ, RZ, R11 ;  /* 0x000000ffff097224 */ /* 0x000fe200078e000b */
[----:B------:R-:W-:Y:S01]  /*13560*/  LOP3.LUT R2, R3, UR17, R14, 0x96, !PT ;  /* 0x0000001103027c12 */ /* 0x000fe2000f8e960e */
[----:B------:R-:W-:-:S02]  /*13570*/  IMAD.MOV.U32 R10, RZ, RZ, R44 ;  /* 0x000000ffff0a7224 */ /* 0x000fc400078e002c */
[----:B------:R-:W-:Y:S02]  /*13580*/  FFMA.FTZ R3, R81, c[0x0][0x23c], -R30 ;  /* 0x00008f0051037a23 */ /* 0x000fe4000001081e */
[----:B------:R-:W-:Y:S02]  /*13590*/  IMAD.MOV.U32 R11, RZ, RZ, R51 ;  /* 0x000000ffff0b7224 */ /* 0x000fe400078e0033 */
[----:B------:R-:W-:Y:S01]  /*135a0*/  IMAD.MOV.U32 R81, RZ, RZ, R82 ;  /* 0x000000ffff517224 */ /* 0x000fe200078e0052 */
[----:B------:R-:W-:Y:S01]  /*135b0*/  LOP3.LUT R0, R0, 0xff, RZ, 0xc0, !PT ;  /* 0x000000ff00007812 */ /* 0x000fe200078ec0ff */
[----:B------:R-:W-:Y:S02]  /*135c0*/  IMAD.MOV.U32 R44, RZ, RZ, R217 ;  /* 0x000000ffff2c7224 */ /* 0x000fe400078e00d9 */
[----:B------:R-:W-:Y:S02]  /*135d0*/  IMAD.MOV.U32 R82, RZ, RZ, R83 ;  /* 0x000000ffff527224 */ /* 0x000fe400078e0053 */
[----:B------:R-:W-:-:S02]  /*135e0*/  IMAD.MOV.U32 R83, RZ, RZ, R9 ;  /* 0x000000ffff537224 */ /* 0x000fc400078e0009 */
[----:B------:R-:W-:Y:S02]  /*135f0*/  IMAD.MOV.U32 R9, RZ, RZ, R10 ;  /* 0x000000ffff097224 */ /* 0x000fe400078e000a */
[----:B------:R-:W-:Y:S01]  /*13600*/  IMAD.MOV.U32 R10, RZ, RZ, R11 ;  /* 0x000000ffff0a7224 */ /* 0x000fe200078e000b */
[----:B------:R-:W-:Y:S01]  /*13610*/  PRMT R7, R0, 0x5410, R5 ;  /* 0x0000541000077816 */ /* 0x000fe20000000005 */
[----:B------:R-:W-:Y:S01]  /*13620*/  IMAD.MOV.U32 R11, RZ, RZ, R44 ;  /* 0x000000ffff0b7224 */ /* 0x000fe200078e002c */
[C---:B------:R-:W-:Y:S01]  /*13630*/  LOP3.LUT R0, R2.reuse, 0xffff, RZ, 0xc0, !PT ;  /* 0x0000ffff02007812 */ /* 0x040fe200078ec0ff */
[----:B------:R-:W-:Y:S01]  /*13640*/  IMAD.MOV.U32 R44, RZ, RZ, R49 ;  /* 0x000000ffff2c7224 */ /* 0x000fe200078e0031 */
[----:B------:R1:W-:Y:S01]  /*13650*/  MUFU.EX2 R51, R4 ;  /* 0x0000000400337308 */ /* 0x0003e20000000800 */
[----:B------:R-:W-:Y:S02]  /*13660*/  LOP3.LUT R6, R2, 0xff, RZ, 0xc0, !PT ;  /* 0x000000ff02067812 */ /* 0x000fe400078ec0ff */
[----:B------:R-:W-:-:S05]  /*13670*/  SHF.R.U32.HI R5, RZ, 0x18, R2 ;  /* 0x00000018ff057819 */ /* 0x000fca0000011602 */
[----:B------:R3:W4:Y:S01]  /*13680*/  MUFU.EX2 R49, R3 ;  /* 0x0000000300317308 */ /* 0x0007220000000800 */
[----:B-1----:R-:W-:Y:S02]  /*13690*/  SHF.R.U32.HI R4, RZ, 0x8, R0 ;  /* 0x00000008ff047819 */ /* 0x002fe40000011600 */
[----:B---3--:R-:W-:Y:S01]  /*136a0*/  SHF.R.U32.HI R3, RZ, 0x10, R2 ;  /* 0x00000010ff037819 */ /* 0x008fe20000011602 */
[----:B------:R-:W-:-:S03]  /*136b0*/  FFMA.FTZ R2, R81, c[0x0][0x23c], -R30 ;  /* 0x00008f0051027a23 */ /* 0x000fc6000001081e */
[----:B------:R-:W-:Y:S01]  /*136c0*/  LOP3.LUT R0, R3, 0xff, RZ, 0xc0, !PT ;  /* 0x000000ff03007812 */ /* 0x000fe200078ec0ff */
[----:B------:R-:W-:Y:S01]  /*136d0*/  FFMA.FTZ R3, R82, c[0x0][0x23c], -R30 ;  /* 0x00008f0052037a23 */ /* 0x000fe2000001081e */
[----:B------:R2:W-:Y:S02]  /*136e0*/  MUFU.EX2 R47, R2 ;  /* 0x00000002002f7308 */ /* 0x0005e40000000800 */
[----:B------:R-:W-:Y:S01]  /*136f0*/  PRMT R5, R0, 0x5410, R5 ;  /* 0x0000541000057816 */ /* 0x000fe20000000005 */
[----:B------:R-:W-:Y:S01]  /*13700*/  HSET2.LE.AND R0, R8, R12, PT ;  /* 0x0000000c08007233 */ /* 0x000fe20003803000 */
[----:B------:R-:W-:Y:S01]  /*13710*/  IMAD.MOV.U32 R81, RZ, RZ, R44 ;  /* 0x000000ffff517224 */ /* 0x000fe200078e002c */
[----:B------:R-:W-:-:S03]  /*13720*/  PRMT R4, R6, 0x5410, R4 ;  /* 0x0000541006047816 */ /* 0x000fc60000000004 */
[----:B------:R-:W1:Y:S01]  /*13730*/  MUFU.EX2 R44, R3 ;  /* 0x00000003002c7308 */ /* 0x000e620000000800 */
[----:B--2---:R-:W-:-:S04]  /*13740*/  F2FP.BF16.PACK_AB R2, R55, R56 ;  /* 0x000000383702723e */ /* 0x004fc800000010ff */
[----:B------:R-:W-:Y:S01]  /*13750*/  LOP3.LUT R6, R0, R2, RZ, 0xc0, !PT ;  /* 0x0000000200067212 */ /* 0x000fe200078ec0ff */
[----:B------:R-:W-:Y:S01]  /*13760*/  HSET2.LE.AND R0, R7, R12, PT ;  /* 0x0000000c07007233 */ /* 0x000fe20003803000 */
[----:B----4-:R-:W-:-:S04]  /*13770*/  F2FP.BF16.PACK_AB R2, R49, R51 ;  /* 0x000000333102723e */ /* 0x010fc800000010ff */
[----:B------:R-:W-:Y:S01]  /*13780*/  LOP3.LUT R7, R0, R2, RZ, 0xc0, !PT ;  /* 0x0000000200077212 */ /* 0x000fe200078ec0ff */
[----:B------:R-:W-:Y:S01]  /*13790*/  HSET2.LE.AND R0, R4, R12, PT ;  /* 0x0000000c04007233 */ /* 0x000fe20003803000 */
[----:B------:R-:W-:-:S04]  /*137a0*/  F2FP.BF16.PACK_AB R2, R53, R54 ;  /* 0x000000363502723e */ /* 0x000fc800000010ff */
[----:B------:R-:W-:Y:S01]  /*137b0*/  LOP3.LUT R4, R0, R2, RZ, 0xc0, !PT ;  /* 0x0000000200047212 */ /* 0x000fe200078ec0ff */
[----:B------:R-:W-:Y:S01]  /*137c0*/  HSET2.LE.AND R0, R5, R12, PT ;  /* 0x0000000c05007233 */ /* 0x000fe20003803000 */
[----:B-1----:R-:W-:Y:S02]  /*137d0*/  F2FP.BF16.PACK_AB R2, R44, R47 ;  /* 0x0000002f2c02723e */ /* 0x002fe400000010ff */
[----:B------:R-:W-:Y:S02]  /*137e0*/  MOV R58, R145 ;  /* 0x00000091003a7202 */ /* 0x000fe40000000f00 */
[----:B------:R-:W-:Y:S01]  /*137f0*/  LOP3.LUT R5, R0, R2, RZ, 0xc0, !PT ;  /* 0x0000000200057212 */ /* 0x000fe200078ec0ff */
[----:B------:R-:W-:Y:S02]  /*13800*/  IMAD.MOV.U32 R146, RZ, RZ, R229 ;  /* 0x000000ffff927224 */ /* 0x000fe400078e00e5 */
[----:B------:R-:W-:Y:S02]  /*13810*/  FFMA.FTZ R0, R58, c[0x0][0x23c], -R28 ;  /* 0x00008f003a007a23 */ /* 0x000fe4000001081c */
[----:B------:R-:W-:-:S02]  /*13820*/  IMAD.MOV.U32 R179, RZ, RZ, R222 ;  /* 0x000000ffffb37224 */ /* 0x000fc400078e00de */
[----:B------:R-:W-:Y:S02]  /*13830*/  IMAD.MOV.U32 R80, RZ, RZ, R11 ;  /* 0x000000ffff507224 */ /* 0x000fe400078e000b */
[----:B------:R-:W-:Y:S01]  /*13840*/  IMAD.MOV.U32 R82, RZ, RZ, R144 ;  /* 0x000000ffff527224 */ /* 0x000fe200078e0090 */
[C---:B------:R-:W-:Y:S01]  /*13850*/  HMMA.16816.F32.BF16 R60, R4.reuse, R32, R128 ;  /* 0x00000020043c723c */ /* 0x040fe20000041880 */
[----:B------:R-:W-:Y:S01]  /*13860*/  IMAD.MOV.U32 R59, RZ, RZ, R146 ;  /* 0x000000ffff3b7224 */ /* 0x000fe200078e0092 */
[----:B------:R-:W-:Y:S01]  /*13870*/  LOP3.LUT R2, R45, UR8, R50, 0x96, !PT ;  /* 0x000000082d027c12 */ /* 0x000fe2000f8e9632 */
[----:B------:R-:W-:Y:S01]  /*13880*/  IMAD.MOV.U32 R11, RZ, RZ, R147 ;  /* 0x000000ffff0b7224 */ /* 0x000fe200078e0093 */
[----:B------:R1:W5:Y:S04]  /*13890*/  LDL.LU R229, [R1+0x98] ;  /* 0x0000980001e57983 */ /* 0x0003680000300800 */
[----:B------:R-:W-:Y:S01]  /*138a0*/  HMMA.16816.F32.BF16 R144, R4, R26, R140 ;  /* 0x0000001a0490723c */ /* 0x000fe2000004188c */
[----:B------:R2:W-:Y:S01]  /*138b0*/  MUFU.EX2 R27, R0 ;  /* 0x00000000001b7308 */ /* 0x0005e20000000800 */
[----:B------:R-:W-:Y:S01]  /*138c0*/  IMAD.MOV.U32 R165, RZ, RZ, R230 ;  /* 0x000000ffffa57224 */ /* 0x000fe200078e00e6 */
[----:B------:R-:W-:Y:S01]  /*138d0*/  LDSM.16.MT88.4 R140, [R218+0x9c00] ;  /* 0x009c0000da8c783b */ /* 0x000fe20000004200 */
[----:B------:R-:W-:-:S02]  /*138e0*/  IMAD.MOV.U32 R70, RZ, RZ, R9 ;  /* 0x000000ffff467224 */ /* 0x000fc400078e0009 */
[----:B--2---:R-:W-:Y:S02]  /*138f0*/  FFMA.FTZ R0, R179, c[0x0][0x23c], -R28 ;  /* 0x00008f00b3007a23 */ /* 0x004fe4000001081c */
[----:B------:R-:W-:Y:S01]  /*13900*/  FFMA.FTZ R8, R244, c[0x0][0x23c], -R29 ;  /* 0x00008f00f4087a23 */ /* 0x000fe2000001081d */
[----:B------:R-:W-:Y:S01]  /*13910*/  HMMA.16816.F32.BF16 R128, R4, R24, R152 ;  /* 0x000000180480723c */ /* 0x000fe20000041898 */
[----:B------:R2:W3:Y:S01]  /*13920*/  MUFU.EX2 R32, R0 ;  /* 0x0000000000207308 */ /* 0x0004e20000000800 */
[----:B------:R-:W-:Y:S01]  /*13930*/  IMAD.MOV.U32 R9, RZ, RZ, R165 ;  /* 0x000000ffff097224 */ /* 0x000fe200078e00a5 */
[----:B------:R1:W5:Y:S01]  /*13940*/  LDL.LU R230, [R1+0x94] ;  /* 0x0000940001e67983 */ /* 0x0003620000300800 */
[----:B------:R-:W-:-:S03]  /*13950*/  IMAD.WIDE.U32 R2, R2, -0x2daee0ad, RZ ;  /* 0xd2511f5302027825 */ /* 0x000fc600078e00ff */
[----:B------:R1:W5:Y:S01]  /*13960*/  LDL.LU R222, [R1+0x90] ;  /* 0x0000900001de7983 */ /* 0x0003620000300800 */
[----:B--2---:R-:W-:-:S04]  /*13970*/  FFMA.FTZ R0, R178, c[0x0][0x23c], -R28 ;  /* 0x00008f00b2007a23 */ /* 0x004fc8000001081c */
[----:B------:R2:W-:Y:S01]  /*13980*/  MUFU.EX2 R33, R0 ;  /* 0x0000000000217308 */ /* 0x0005e20000000800 */
[----:B------:R-:W-:Y:S01]  /*13990*/  IMAD.MOV.U32 R68, RZ, RZ, R166 ;  /* 0x000000ffff447224 */ /* 0x000fe200078e00a6 */
[C---:B------:R-:W-:Y:S01]  /*139a0*/  LOP3.LUT R14, R2.reuse, 0xff, RZ, 0xc0, !PT ;  /* 0x000000ff020e7812 */ /* 0x040fe200078ec0ff */
[----:B------:R-:W-:Y:S01]  /*139b0*/  IMAD.MOV.U32 R154, RZ, RZ, R9 ;  /* 0x000000ffff9a7224 */ /* 0x000fe200078e0009 */
[----:B------:R-:W-:Y:S01]  /*139c0*/  LOP3.LUT R9, R2, 0xffff, RZ, 0xc0, !PT ;  /* 0x0000ffff02097812 */ /* 0x000fe200078ec0ff */
[----:B------:R-:W-:Y:S01]  /*139d0*/  IMAD.MOV.U32 R152, RZ, RZ, R11 ;  /* 0x000000ffff987224 */ /* 0x000fe200078e000b */
[----:B------:R-:W-:Y:S01]  /*139e0*/  SHF.R.U32.HI R11, RZ, 0x18, R2 ;  /* 0x00000018ff0b7819 */ /* 0x000fe20000011602 */
[----:B------:R-:W-:Y:S01]  /*139f0*/  IMAD.MOV.U32 R71, RZ, RZ, R83 ;  /* 0x000000ffff477224 */ /* 0x000fe200078e0053 */
[----:B------:R4:W-:Y:S01]  /*13a00*/  MUFU.EX2 R24, R8 ;  /* 0x0000000800187308 */ /* 0x0009e20000000800 */
[----:B--2---:R-:W-:-:S07]  /*13a10*/  FFMA.FTZ R0, R59, c[0x0][0x23c], -R28 ;  /* 0x00008f003b007a23 */ /* 0x004fce000001081c */
[----:B------:R2:W-:Y:S01]  /*13a20*/  MUFU.EX2 R26, R0 ;  /* 0x00000000001a7308 */ /* 0x0005e20000000800 */
[----:B------:R-:W-:Y:S01]  /*13a30*/  IMAD.MOV.U32 R69, RZ, RZ, R10 ;  /* 0x000000ffff457224 */ /* 0x000fe200078e000a */
[----:B----4-:R-:W-:Y:S01]  /*13a40*/  SHF.R.U32.HI R8, RZ, 0x10, R2 ;  /* 0x00000010ff087819 */ /* 0x010fe20000011602 */
[----:B------:R-:W-:Y:S01]  /*13a50*/  FFMA.FTZ R2, R252, c[0x0][0x23c], -R29 ;  /* 0x00008f00fc027a23 */ /* 0x000fe2000001081d */
[----:B------:R-:W-:Y:S01]  /*13a60*/  HMMA.16816.F32.BF16 R176, R4, R22, R172 ;  /* 0x0000001604b0723c */ /* 0x000fe200000418ac */
[----:B------:R-:W-:Y:S02]  /*13a70*/  IMAD.MOV.U32 R13, RZ, RZ, R68 ;  /* 0x000000ffff0d7224 */ /* 0x000fe400078e0044 */
[----:B------:R-:W-:Y:S02]  /*13a80*/  IMAD.MOV.U32 R57, RZ, RZ, R69 ;  /* 0x000000ffff397224 */ /* 0x000fe400078e0045 */
[----:B--2---:R-:W-:Y:S01]  /*13a90*/  FFMA.FTZ R0, R246, c[0x0][0x23c], -R29 ;  /* 0x00008f00f6007a23 */ /* 0x004fe2000001081d */
[----:B------:R-:W-:Y:S01]  /*13aa0*/  MUFU.EX2 R23, R2 ;  /* 0x0000000200177308 */ /* 0x000fe20000000800 */
[----:B------:R-:W-:-:S02]  /*13ab0*/  IMAD.MOV.U32 R58, RZ, RZ, R70 ;  /* 0x000000ffff3a7224 */ /* 0x000fc400078e0046 */
[----:B------:R-:W-:Y:S02]  /*13ac0*/  IMAD.MOV.U32 R59, RZ, RZ, R71 ;  /* 0x000000ffff3b7224 */ /* 0x000fe400078e0047 */
[----:B------:R-:W-:Y:S01]  /*13ad0*/  IMAD.MOV.U32 R10, RZ, RZ, R164 ;  /* 0x000000ffff0a7224 */ /* 0x000fe200078e00a4 */
[----:B------:R-:W-:Y:S01]  /*13ae0*/  LOP3.LUT R8, R8, 0xff, RZ, 0xc0, !PT ;  /* 0x000000ff08087812 */ /* 0x000fe200078ec0ff */
[----:B------:R-:W-:Y:S01]  /*13af0*/  IMAD.MOV.U32 R165, RZ, RZ, R167 ;  /* 0x000000ffffa57224 */ /* 0x000fe200078e00a7 */
[----:B------:R2:W4:Y:S01]  /*13b00*/  MUFU.EX2 R25, R0 ;  /* 0x0000000000197308 */ /* 0x0005220000000800 */
[C---:B------:R-:W-:Y:S01]  /*13b10*/  HMMA.16816.F32.BF16 R68, R4.reuse, R36, R124 ;  /* 0x000000240444723c */ /* 0x040fe2000004187c */
[----:B------:R-:W-:Y:S01]  /*13b20*/  IMAD.MOV.U32 R45, RZ, RZ, R13 ;  /* 0x000000ffff2d7224 */ /* 0x000fe200078e000d */
[----:B------:R-:W1:Y:S01]  /*13b30*/  LDSM.16.MT88.4 R124, [R216+0x9c00] ;  /* 0x009c0000d87c783b */ /* 0x000e620000004200 */
[----:B------:R-:W-:Y:S02]  /*13b40*/  IMAD.MOV.U32 R153, RZ, RZ, R10 ;  /* 0x000000ffff997224 */ /* 0x000fe400078e000a */
[----:B------:R-:W-:Y:S01]  /*13b50*/  IMAD.MOV.U32 R166, RZ, RZ, R181 ;  /* 0x000000ffffa67224 */ /* 0x000fe200078e00b5 */
[----:B------:R-:W-:Y:S02]  /*13b60*/  LDSM.16.MT88.4 R172, [R218+0xac00] ;  /* 0x00ac0000daac783b */ /* 0x000fe40000004200 */
[----:B------:R-:W-:Y:S01]  /*13b70*/  HMMA.16816.F32.BF16 R36, R4, R38, R112 ;  /* 0x000000260424723c */ /* 0x000fe20000041870 */
[----:B--2---:R-:W-:-:S06]  /*13b80*/  LOP3.LUT R0, R3, UR18, R48, 0x96, !PT ;  /* 0x0000001203007c12 */ /* 0x004fcc000f8e9630 */
[----:B------:R-:W-:Y:S01]  /*13b90*/  IMAD.MOV.U32 R114, RZ, RZ, R12 ;  /* 0x000000ffff727224 */ /* 0x000fe200078e000c */
[C---:B------:R-:W-:Y:S02]  /*13ba0*/  LOP3.LUT R2, R0.reuse, 0xffff, RZ, 0xc0, !PT ;  /* 0x0000ffff00027812 */ /* 0x040fe400078ec0ff */
[----:B------:R-:W-:Y:S02]  /*13bb0*/  LOP3.LUT R13, R0, 0xff, RZ, 0xc0, !PT ;  /* 0x000000ff000d7812 */ /* 0x000fe400078ec0ff */
[--C-:B------:R-:W-:Y:S02]  /*13bc0*/  SHF.R.U32.HI R3, RZ, 0x10, R0.reuse ;  /* 0x00000010ff037819 */ /* 0x100fe40000011600 */
[----:B------:R-:W-:Y:S02]  /*13bd0*/  SHF.R.U32.HI R12, RZ, 0x18, R0 ;  /* 0x00000018ff0c7819 */ /* 0x000fe40000011600 */
[----:B------:R-:W-:Y:S01]  /*13be0*/  SHF.R.U32.HI R0, RZ, 0x8, R9 ;  /* 0x00000008ff007819 */ /* 0x000fe20000011609 */
[----:B------:R-:W-:Y:S01]  /*13bf0*/  FFMA.FTZ R10, R247, c[0x0][0x23c], -R29 ;  /* 0x00008f00f70a7a23 */ /* 0x000fe2000001081d */
[----:B------:R-:W-:-:S02]  /*13c00*/  SHF.R.U32.HI R9, RZ, 0x8, R2 ;  /* 0x00000008ff097819 */ /* 0x000fc40000011602 */
[----:B------:R-:W-:Y:S02]  /*13c10*/  PRMT R0, R14, 0x5410, R0 ;  /* 0x000054100e007816 */ /* 0x000fe40000000000 */
[----:B------:R-:W-:Y:S01]  /*13c20*/  PRMT R2, R8, 0x5410, R11 ;  /* 0x0000541008027816 */ /* 0x000fe2000000000b */
[C---:B------:R-:W-:Y:S01]  /*13c30*/  HMMA.16816.F32.BF16 R64, R4.reuse, R34, R132 ;  /* 0x000000220440723c */ /* 0x040fe20000041884 */
[----:B------:R-:W-:Y:S01]  /*13c40*/  PRMT R8, R13, 0x5410, R9 ;  /* 0x000054100d087816 */ /* 0x000fe20000000009 */
[----:B------:R-:W2:Y:S01]  /*13c50*/  MUFU.EX2 R22, R10 ;  /* 0x0000000a00167308 */ /* 0x000ea20000000800 */
[----:B------:R-:W-:Y:S01]  /*13c60*/  LOP3.LUT R3, R3, 0xff, RZ, 0xc0, !PT ;  /* 0x000000ff03037812 */ /* 0x000fe200078ec0ff */
        /* <DEDUP_REMOVED lines=8> */
[C---:B------:R-:W-:Y:S01]  /*13cf0*/  HMMA.16816.F32.BF16 R180, R4.reuse, R18, R156 ;  /* 0x0000001204b4723c */ /* 0x040fe2000004189c */
[----:B------:R-:W-:Y:S01]  /*13d00*/  PRMT R3, R3, 0x5410, R12 ;  /* 0x0000541003037816 */ /* 0x000fe2000000000c */
[----:B------:R-:W-:Y:S01]  /*13d10*/  IMAD.MOV.U32 R155, RZ, RZ, R92 ;  /* 0x000000ffff9b7224 */ /* 0x000fe200078e005c */
[----:B------:R-:W1:Y:S05]  /*13d20*/  LDSM.16.MT88.4 R156, [R216+0xac00] ;  /* 0x00ac0000d89c783b */ /* 0x000e6a0000004200 */
[----:B------:R-:W-:Y:S01]  /*13d30*/  HMMA.16816.F32.BF16 R160, R4, R20, R160 ;  /* 0x0000001404a0723c */ /* 0x000fe200000418a0 */
[----:B------:R-:W-:-:S07]  /*13d40*/  HSET2.LE.AND R3, R3, R114, PT ;  /* 0x0000007203037233 */ /* 0x000fce0003803000 */
[C---:B------:R-:W-:Y:S08]  /*13d50*/  HMMA.16816.F32.BF16 R84, R4.reuse, R40, R116 ;  /* 0x000000280454723c */ /* 0x040ff00000041874 */
[----:B------:R-:W-:Y:S07]  /*13d60*/  HMMA.16816.F32.BF16 R108, R4, R42, R108 ;  /* 0x0000002a046c723c */ /* 0x000fee000004186c */
[----:B------:R-:W-:-:S02]  /*13d70*/  HSET2.LE.AND R5, R0, R114, PT ;  /* 0x0000007200057233 */ /* 0x000fc40003803000 */
[--C-:B------:R-:W-:Y:S01]  /*13d80*/  HSET2.LE.AND R7, R2, R114.reuse, PT ;  /* 0x0000007202077233 */ /* 0x100fe20003803000 */
[----:B---3--:R-:W-:Y:S01]  /*13d90*/  F2FP.BF16.PACK_AB R2, R32, R27 ;  /* 0x0000001b2002723e */ /* 0x008fe200000010ff */
[----:B------:R-:W-:Y:S01]  /*13da0*/  HSET2.LE.AND R0, R8, R114, PT ;  /* 0x0000007208007233 */ /* 0x000fe20003803000 */
[----:B------:R-:W-:Y:S01]  /*13db0*/  IMAD.MOV.U32 R134, RZ, RZ, R59 ;  /* 0x000000ffff867224 */ /* 0x000fe200078e003b */
[----:B----4-:R-:W-:-:S03]  /*13dc0*/  F2FP.BF16.PACK_AB R4, R24, R25 ;  /* 0x000000191804723e */ /* 0x010fc600000010ff */
[----:B------:R-:W-:Y:S01]  /*13dd0*/  LOP3.LUT R92, R0, R2, RZ, 0xc0, !PT ;  /* 0x00000002005c7212 */ /* 0x000fe200078ec0ff */
[----:B------:R-:W-:Y:S01]  /*13de0*/  FFMA.FTZ R0, R152, c[0x0][0x23c], -R31 ;  /* 0x00008f0098007a23 */ /* 0x000fe2000001081f */
[----:B------:R-:W-:Y:S01]  /*13df0*/  LOP3.LUT R2, R15, UR8, R46, 0x96, !PT ;  /* 0x000000080f027c12 */ /* 0x000fe2000f8e962e */
[----:B------:R-:W-:Y:S01]  /*13e00*/  IMAD.MOV.U32 R212, RZ, RZ, R57 ;  /* 0x000000ffffd47224 */ /* 0x000fe200078e0039 */
[----:B------:R-:W-:Y:S01]  /*13e10*/  F2FP.BF16.PACK_AB R6, R26, R33 ;  /* 0x000000211a06723e */ /* 0x000fe200000010ff */
[----:B------:R-:W-:Y:S01]  /*13e20*/  IMAD.MOV.U32 R57, RZ, RZ, R93 ;  /* 0x000000ffff397224 */ /* 0x000fe200078e005d */
[----:B------:R-:W-:Y:S01]  /*13e30*/  LOP3.LUT R93, R3, R4, RZ, 0xc0, !PT ;  /* 0x00000004035d7212 */ /* 0x000fe200078ec0ff */
[----:B------:R-:W-:Y:S01]  /*13e40*/  IMAD.MOV.U32 R17, RZ, RZ, R134 ;  /* 0x000000ffff117224 */ /* 0x000fe200078e0086 */
[----:B------:R3:W-:Y:S01]  /*13e50*/  MUFU.EX2 R20, R0 ;  /* 0x0000000000147308 */ /* 0x0007e20000000800 */
[----:B------:R-:W-:Y:S01]  /*13e60*/  IMAD.MOV.U32 R95, RZ, RZ, R221 ;  /* 0x000000ffff5f7224 */ /* 0x000fe200078e00dd */
[----:B--2---:R-:W-:Y:S01]  /*13e70*/  F2FP.BF16.PACK_AB R8, R22, R23 ;  /* 0x000000171608723e */ /* 0x004fe200000010ff */
[----:B------:R-:W-:Y:S01]  /*13e80*/  IMAD.WIDE.U32 R2, R2, -0x2daee0ad, RZ ;  /* 0xd2511f5302027825 */ /* 0x000fe200078e00ff */
[----:B------:R-:W-:Y:S03]  /*13e90*/  LDSM.16.MT88.4 R12, [R218+0xbc00] ;  /* 0x00bc0000da0c783b */ /* 0x000fe60000004200 */
[----:B------:R-:W-:Y:S01]  /*13ea0*/  FFMA.FTZ R4, R45, c[0x0][0x23c], -R31 ;  /* 0x00008f002d047a23 */ /* 0x000fe2000001081f */
[----:B------:R2:W5:Y:S01]  /*13eb0*/  LDL.LU R221, [R1+0x8c] ;  /* 0x00008c0001dd7983 */ /* 0x0005620000300800 */
[----:B------:R-:W-:Y:S01]  /*13ec0*/  IMAD.MOV.U32 R135, RZ, RZ, R58 ;  /* 0x000000ffff877224 */ /* 0x000fe200078e003a */
[----:B------:R-:W-:Y:S01]  /*13ed0*/  MOV R58, R94 ;  /* 0x0000005e003a7202 */ /* 0x000fe20000000f00 */
[----:B------:R-:W-:-:S02]  /*13ee0*/  IMAD.MOV.U32 R59, RZ, RZ, R95 ;  /* 0x000000ffff3b7224 */ /* 0x000fc400078e005f */
[----:B---3--:R-:W-:Y:S01]  /*13ef0*/  FFMA.FTZ R0, R83, c[0x0][0x23c], -R31 ;  /* 0x00008f0053007a23 */ /* 0x008fe2000001081f */
[----:B------:R-:W-:Y:S01]  /*13f00*/  LOP3.LUT R94, R5, R6, RZ, 0xc0, !PT ;  /* 0x00000006055e7212 */ /* 0x000fe200078ec0ff */
[----:B------:R-:W-:Y:S01]  /*13f10*/  IMAD.MOV.U32 R45, RZ, RZ, R17 ;  /* 0x000000ffff2d7224 */ /* 0x000fe200078e0011 */
[----:B------:R-:W-:Y:S01]  /*13f20*/  LOP3.LUT R95, R7, R8, RZ, 0xc0, !PT ;  /* 0x00000008075f7212 */ /* 0x000fe200078ec0ff */
[----:B------:R3:W-:Y:S01]  /*13f30*/  MUFU.EX2 R19, R0 ;  /* 0x0000000000137308 */ /* 0x0007e20000000800 */
[----:B------:R-:W-:Y:S01]  /*13f40*/  LOP3.LUT R6, R2, 0xff, RZ, 0xc0, !PT ;  /* 0x000000ff02067812 */ /* 0x000fe200078ec0ff */
[----:B------:R-:W-:Y:S01]  /*13f50*/  IMAD.MOV.U32 R16, RZ, RZ, R154 ;  /* 0x000000ffff107224 */ /* 0x000fe200078e009a */
[----:B------:R-:W-:Y:S01]  /*13f60*/  SHF.R.U32.HI R7, RZ, 0x18, R2 ;  /* 0x00000018ff077819 */ /* 0x000fe20000011602 */
[----:B------:R-:W-:Y:S01]  /*13f70*/  IMAD.MOV.U32 R50, RZ, RZ, R153 ;  /* 0x000000ffff327224 */ /* 0x000fe200078e0099 */
[----:B------:R2:W5:Y:S03]  /*13f80*/  LDL.LU R220, [R1+0x88] ;  /* 0x0000880001dc7983 */ /* 0x0005660000300800 */
[----:B------:R4:W-:Y:S01]  /*13f90*/  MUFU.EX2 R17, R4 ;  /* 0x0000000400117308 */ /* 0x0009e20000000800 */
[----:B------:R-:W-:-:S02]  /*13fa0*/  IMAD.MOV.U32 R28, RZ, RZ, R155 ;  /* 0x000000ffff1c7224 */ /* 0x000fc400078e009b */
[----:B------:R-:W-:Y:S02]  /*13fb0*/  IMAD.MOV.U32 R18, RZ, RZ, R133 ;  /* 0x000000ffff127224 */ /* 0x000fe400078e0085 */
[----:B------:R-:W-:Y:S01]  /*13fc0*/  IMAD.MOV.U32 R21, RZ, RZ, R132 ;  /* 0x000000ffff157224 */ /* 0x000fe200078e0084 */
[----:B-1----:R-:W-:Y:S01]  /*13fd0*/  HMMA.16816.F32.BF16 R116, R92, R124, R96 ;  /* 0x0000007c5c74723c */ /* 0x002fe20000041860 */
[----:B---3--:R-:W-:Y:S01]  /*13fe0*/  LOP3.LUT R0, R3, UR18, R52, 0x96, !PT ;  /* 0x0000001203007c12 */ /* 0x008fe2000f8e9634 */
[----:B------:R-:W-:Y:S01]  /*13ff0*/  IMAD.MOV.U32 R154, RZ, RZ, R81 ;  /* 0x000000ffff9a7224 */ /* 0x000fe200078e0051 */
[----:B------:R-:W-:Y:S01]  /*14000*/  LOP3.LUT R3, R2, 0xffff, RZ, 0xc0, !PT ;  /* 0x0000ffff02037812 */ /* 0x000fe200078ec0ff */
[----:B------:R-:W-:Y:S01]  /*14010*/  FFMA.FTZ R5, R50, c[0x0][0x23c], -R31 ;  /* 0x00008f0032057a23 */ /* 0x000fe2000001081f */
[----:B------:R2:W5:Y:S01]  /*14020*/  LDL.LU R219, [R1+0x84] ;  /* 0x0000840001db7983 */ /* 0x0005620000300800 */
[----:B----4-:R-:W-:Y:S01]  /*14030*/  SHF.R.U32.HI R4, RZ, 0x10, R2 ;  /* 0x00000010ff047819 */ /* 0x010fe20000011602 */
[----:B------:R-:W-:Y:S01]  /*14040*/  FFMA.FTZ R2, R167, c[0x0][0x23c], -R30 ;  /* 0x00008f00a7027a23 */ /* 0x000fe2000001081e */
[----:B------:R-:W-:Y:S01]  /*14050*/  SHF.R.U32.HI R3, RZ, 0x8, R3 ;  /* 0x00000008ff037819 */ /* 0x000fe20000011603 */
[----:B------:R-:W-:Y:S01]  /*14060*/  IMAD.MOV.U32 R112, RZ, RZ, R28 ;  /* 0x000000ffff707224 */ /* 0x000fe200078e001c */
[----:B------:R2:W5:Y:S01]  /*14070*/  LDL.LU R217, [R1+0x80] ;  /* 0x0000800001d97983 */ /* 0x0005620000300800 */
[----:B------:R1:W-:Y:S01]  /*14080*/  MUFU.EX2 R10, R2 ;  /* 0x00000002000a7308 */ /* 0x0003e20000000800 */
[----:B------:R-:W-:Y:S01]  /*14090*/  IMAD.MOV.U32 R113, RZ, RZ, R154 ;  /* 0x000000ffff717224 */ /* 0x000fe200078e009a */
[----:B------:R-:W-:Y:S01]  /*140a0*/  PRMT R8, R6, 0x5410, R3 ;  /* 0x0000541006087816 */ /* 0x000fe20000000003 */
[----:B------:R-:W-:-:S02]  /*140b0*/  IMAD.MOV.U32 R48, RZ, RZ, R18 ;  /* 0x000000ffff307224 */ /* 0x000fc400078e0012 */
[----:B------:R-:W-:-:S03]  /*140c0*/  FFMA.FTZ R3, R112, c[0x0][0x23c], -R30 ;  /* 0x00008f0070037a23 */ /* 0x000fc6000001081e */
[----:B------:R3:W4:Y:S01]  /*140d0*/  MUFU.EX2 R18, R5 ;  /* 0x0000000500127308 */ /* 0x0007220000000800 */
[----:B-1----:R-:W-:-:S07]  /*140e0*/  FFMA.FTZ R2, R16, c[0x0][0x23c], -R30 ;  /* 0x00008f0010027a23 */ /* 0x002fce000001081e */
[----:B------:R1:W-:Y:S01]  /*140f0*/  MUFU.EX2 R16, R2 ;  /* 0x0000000200107308 */ /* 0x0003e20000000800 */
[----:B---3--:R-:W-:-:S07]  /*14100*/  FFMA.FTZ R5, R113, c[0x0][0x23c], -R30 ;  /* 0x00008f0071057a23 */ /* 0x008fce000001081e */
[----:B------:R3:W-:Y:S01]  /*14110*/  MUFU.EX2 R11, R3 ;  /* 0x00000003000b7308 */ /* 0x0007e20000000800 */
[----:B-1----:R-:W-:-:S04]  /*14120*/  LOP3.LUT R2, R4, 0xff, RZ, 0xc0, !PT ;  /* 0x000000ff04027812 */ /* 0x002fc800078ec0ff */
[----:B------:R-:W-:Y:S02]  /*14130*/  PRMT R6, R2, 0x5410, R7 ;  /* 0x0000541002067816 */ /* 0x000fe40000000007 */
[C---:B------:R-:W-:Y:S01]  /*14140*/  LOP3.LUT R2, R0.reuse, 0xffff, RZ, 0xc0, !PT ;  /* 0x0000ffff00027812 */ /* 0x040fe200078ec0ff */
[----:B------:R1:W1:Y:S01]  /*14150*/  MUFU.EX2 R9, R5 ;  /* 0x0000000500097308 */ /* 0x0002620000000800 */
[--C-:B---3--:R-:W-:Y:S02]  /*14160*/  SHF.R.U32.HI R3, RZ, 0x10, R0.reuse ;  /* 0x00000010ff037819 */ /* 0x108fe40000011600 */
[----:B------:R-:W-:Y:S02]  /*14170*/  LOP3.LUT R4, R0, 0xff, RZ, 0xc0, !PT ;  /* 0x000000ff00047812 */ /* 0x000fe400078ec0ff */
[----:B------:R-:W-:Y:S02]  /*14180*/  SHF.R.U32.HI R7, RZ, 0x18, R0 ;  /* 0x00000018ff077819 */ /* 0x000fe40000011600 */
[----:B------:R-:W-:-:S02]  /*14190*/  SHF.R.U32.HI R0, RZ, 0x8, R2 ;  /* 0x00000008ff007819 */ /* 0x000fc40000011602 */
[----:B------:R-:W-:Y:S02]  /*141a0*/  LOP3.LUT R3, R3, 0xff, RZ, 0xc0, !PT ;  /* 0x000000ff03037812 */ /* 0x000fe400078ec0ff */
[----:B------:R-:W-:Y:S01]  /*141b0*/  PRMT R2, R4, 0x5410, R0 ;  /* 0x0000541004027816 */ /* 0x000fe20000000000 */
[--C-:B------:R-:W-:Y:S01]  /*141c0*/  HSET2.LE.AND R0, R8, R114.reuse, PT ;  /* 0x0000007208007233 */ /* 0x100fe20003803000 */
[----:B------:R-:W-:Y:S01]  /*141d0*/  PRMT R7, R3, 0x5410, R7 ;  /* 0x0000541003077816 */ /* 0x000fe20000000007 */
[----:B------:R-:W-:Y:S02]  /*141e0*/  IMAD.MOV.U32 R155, RZ, RZ, R82 ;  /* 0x000000ffff9b7224 */ /* 0x000fe400078e0052 */
[--C-:B-1----:R-:W-:Y:S01]  /*141f0*/  HSET2.LE.AND R5, R2, R114.reuse, PT ;  /* 0x0000007202057233 */ /* 0x102fe20003803000 */
[----:B----4-:R-:W-:Y:S01]  /*14200*/  F2FP.BF16.PACK_AB R2, R18, R17 ;  /* 0x000000111202723e */ /* 0x010fe200000010ff */
[----:B------:R-:W-:Y:S01]  /*14210*/  IMAD.MOV.U32 R152, RZ, RZ, R135 ;  /* 0x000000ffff987224 */ /* 0x000fe200078e0087 */
[--C-:B------:R-:W-:Y:S01]  /*14220*/  HSET2.LE.AND R7, R7, R114.reuse, PT ;  /* 0x0000007207077233 */ /* 0x100fe20003803000 */
[----:B------:R-:W-:Y:S01]  /*14230*/  IMAD.MOV.U32 R153, RZ, RZ, R212 ;  /* 0x000000ffff997224 */ /* 0x000fe200078e00d4 */
[----:B------:R-:W-:Y:S01]  /*14240*/  LOP3.LUT R98, R0, R2, RZ, 0xc0, !PT ;  /* 0x0000000200627212 */ /* 0x000fe200078ec0ff */
[----:B------:R-:W-:Y:S01]  /*14250*/  IMAD.MOV.U32 R244, RZ, RZ, R155 ;  /* 0x000000fffff47224 */ /* 0x000fe200078e009b */
[----:B------:R-:W-:Y:S01]  /*14260*/  HSET2.LE.AND R3, R6, R114, PT ;  /* 0x0000007206037233 */ /* 0x000fe20003803000 */
[----:B------:R-:W-:Y:S01]  /*14270*/  IMAD.MOV.U32 R115, RZ, RZ, R164 ;  /* 0x000000ffff737224 */ /* 0x000fe200078e00a4 */
[----:B------:R-:W-:Y:S01]  /*14280*/  F2FP.BF16.PACK_AB R0, R9, R10 ;  /* 0x0000000a0900723e */ /* 0x000fe200000010ff */
[----:B------:R-:W-:Y:S01]  /*14290*/  IMAD.MOV.U32 R246, RZ, RZ, R21 ;  /* 0x000000fffff67224 */ /* 0x000fe200078e0015 */
[----:B------:R-:W-:Y:S01]  /*142a0*/  F2FP.BF16.PACK_AB R4, R11, R16 ;  /* 0x000000100b04723e */ /* 0x000fe200000010ff */
[----:B------:R-:W-:-:S02]  /*142b0*/  IMAD.MOV.U32 R50, RZ, RZ, R152 ;  /* 0x000000ffff327224 */ /* 0x000fc400078e0098 */
[----:B------:R-:W-:Y:S01]  /*142c0*/  FFMA.FTZ R21, R166, R100, R165 ;  /* 0x00000064a6157223 */ /* 0x000fe200000100a5 */
[----:B------:R-:W-:Y:S01]  /*142d0*/  LOP3.LUT R97, R7, R0, RZ, 0xc0, !PT ;  /* 0x0000000007617212 */ /* 0x000fe200078ec0ff */
[----:B------:R-:W-:Y:S02]  /*142e0*/  IMAD.MOV.U32 R28, RZ, RZ, R153 ;  /* 0x000000ffff1c7224 */ /* 0x000fe400078e0099 */
[----:B------:R-:W-:Y:S01]  /*142f0*/  FFMA.FTZ R8, R244, R101, R115 ;  /* 0x00000065f4087223 */ /* 0x000fe20000010073 */
[----:B------:R-:W-:Y:S01]  /*14300*/  F2FP.BF16.PACK_AB R6, R19, R20 ;  /* 0x000000141306723e */ /* 0x000fe200000010ff */
[----:B------:R-:W-:Y:S01]  /*14310*/  FFMA.FTZ R2, R246, R107, R48 ;  /* 0x0000006bf6027223 */ /* 0x000fe20000010030 */
[----:B------:R-:W-:Y:S01]  /*14320*/  LOP3.LUT R99, R3, R4, RZ, 0xc0, !PT ;  /* 0x0000000403637212 */ /* 0x000fe200078ec0ff */
[----:B------:R-:W-:Y:S02]  /*14330*/  FFMA.FTZ R0, R45, R106, R251 ;  /* 0x0000006a2d007223 */ /* 0x000fe400000100fb */
[----:B------:R-:W-:-:S02]  /*14340*/  FADD.FTZ R3, R50, R21 ;  /* 0x0000001532037221 */ /* 0x000fc40000010000 */
[----:B------:R-:W-:Y:S02]  /*14350*/  IMAD.MOV.U32 R212, RZ, RZ, R80 ;  /* 0x000000ffffd47224 */ /* 0x000fe400078e0050 */
[----:B------:R-:W-:Y:S01]  /*14360*/  FADD.FTZ R4, R28, R8 ;  /* 0x000000081c047221 */ /* 0x000fe20000010000 */
[----:B------:R-:W-:Y:S01]  /*14370*/  LOP3.LUT R96, R5, R6, RZ, 0xc0, !PT ;  /* 0x0000000605607212 */ /* 0x000fe200078ec0ff */
[----:B------:R-:W-:Y:S01]  /*14380*/  FADD.FTZ R2, R34, R2 ;  /* 0x0000000222027221 */ /* 0x000fe20000010000 */
[----:B------:R-:W1:Y:S01]  /*14390*/  LDSM.16.MT88.4 R80, [R216+0xbc00] ;  /* 0x00bc0000d850783b */ /* 0x000e620000004200 */
        /* <DEDUP_REMOVED lines=61> */
[----:B------:R-:W-:Y:S03]  /*14770*/  HMMA.16816.F32.BF16 R136, R92, R142, R136 ;  /* 0x0000008e5c88723c */ /* 0x000fe60000041888 */
[----:B------:R2:W-:Y:S05]  /*14780*/  STL [R1+0x54], R0 ;  /* 0x0000540001007387 */ /* 0x0005ea0000100800 */
[----:B------:R-:W-:Y:S08]  /*14790*/  HMMA.16816.F32.BF16 R128, R96, R140, R128 ;  /* 0x0000008c6080723c */ /* 0x000ff00000041880 */
[C---:B------:R-:W-:Y:S08]  /*147a0*/  HMMA.16816.F32.BF16 R152, R92.reuse, R158, R76 ;  /* 0x0000009e5c98723c */ /* 0x040ff0000004184c */
[----:B------:R-:W-:Y:S08]  /*147b0*/  HMMA.16816.F32.BF16 R164, R92, R172, R72 ;  /* 0x000000ac5ca4723c */ /* 0x000ff00000041848 */
[----:B------:R-:W-:Y:S08]  /*147c0*/  HMMA.16816.F32.BF16 R140, R96, R142, R144 ;  /* 0x0000008e608c723c */ /* 0x000ff00000041890 */
[C---:B------:R-:W-:Y:S08]  /*147d0*/  HMMA.16816.F32.BF16 R120, R92.reuse, R126, R120 ;  /* 0x0000007e5c78723c */ /* 0x040ff00000041878 */
[C---:B------:R-:W-:Y:S08]  /*147e0*/  HMMA.16816.F32.BF16 R148, R92.reuse, R156, R148 ;  /* 0x0000009c5c94723c */ /* 0x040ff00000041894 */
[C---:B------:R-:W-:Y:S08]  /*147f0*/  HMMA.16816.F32.BF16 R168, R92.reuse, R174, R168 ;  /* 0x000000ae5ca8723c */ /* 0x040ff000000418a8 */
[C---:B-1----:R-:W-:Y:S08]  /*14800*/  HMMA.16816.F32.BF16 R72, R92.reuse, R80, R192 ;  /* 0x000000505c48723c */ /* 0x042ff000000418c0 */
        /* <DEDUP_REMOVED lines=13> */
[----:B------:R-:W-:-:S07]  /*148e0*/  UMOV UR4, UR29 ;  /* 0x0000001d00047c82 */ /* 0x000fce0008000000 */
.L_x_390:
[----:B--2---:R-:W-:-:S06]  /*148f0*/  UISETP.GT.AND UP0, UPT, UR4, UR19, UPT ;  /* 0x000000130400728c */ /* 0x004fcc000bf04270 */
[----:B------:R-:W-:-:S13]  /*14900*/  PLOP3.LUT P0, PT, PT, PT, UP0, 0x80, 0x0 ;  /* 0x000000000000781c */ /* 0x000fda0003f0f008 */
[----:B------:R-:W-:Y:S05]  /*14910*/  @!P0 BRA `(.L_x_397) ;  /* 0x0000631000008947 */ /* 0x000fea0003800000 */
[----:B------:R-:W2:Y:S01]  /*14920*/  LDL.LU R10, [R1+0x20] ;  /* 0x00002000010a7983 */ /* 0x000ea20000300800 */
[----:B------:R-:W3:Y:S01]  /*14930*/  LDC.U8 R0, c[0x0][0x2d8] ;  /* 0x0000b600ff007b82 */ /* 0x000ee20000000000 */
[----:B------:R-:W-:Y:S01]  /*14940*/  IMAD.MOV.U32 R100, RZ, RZ, R104 ;  /* 0x000000ffff647224 */ /* 0x000fe200078e0068 */
[----:B------:R-:W-:Y:S01]  /*14950*/  MOV R107, R102 ;  /* 0x00000066006b7202 */ /* 0x000fe20000000f00 */
[----:B------:R-:W4:Y:S01]  /*14960*/  LDL.64 R14, [R1+0x60] ;  /* 0x00006000010e7983 */ /* 0x000f220000100a00 */
[----:B-1----:R-:W-:Y:S02]  /*14970*/  IMAD.MOV.U32 R3, RZ, RZ, R105 ;  /* 0x000000ffff037224 */ /* 0x002fe400078e0069 */
[----:B------:R-:W-:Y:S01]  /*14980*/  IMAD.MOV.U32 R106, RZ, RZ, R103 ;  /* 0x000000ffff6a7224 */ /* 0x000fe200078e0067 */
[----:B------:R-:W2:Y:S04]  /*14990*/  LDL R12, [R1+0x78] ;  /* 0x00007800010c7983 */ /* 0x000ea80000100800 */
[----:B------:R-:W2:Y:S04]  /*149a0*/  LDL R9, [R1+0x7c] ;  /* 0x00007c0001097983 */ /* 0x000ea80000100800 */
[----:B------:R-:W2:Y:S04]  /*149b0*/  LDL.LU R2, [R1+0x4] ;  /* 0x0000040001027983 */ /* 0x000ea80000300800 */
[----:B------:R-:W2:Y:S04]  /*149c0*/  LDL.LU R8, [R1+0x18] ;  /* 0x0000180001087983 */ /* 0x000ea80000300800 */
[----:B------:R-:W2:Y:S01]  /*149d0*/  LDL.LU.64 R6, [R1+0x10] ;  /* 0x0000100001067983 */ /* 0x000ea20000300a00 */
[----:B---3--:R-:W-:-:S03]  /*149e0*/  PRMT R0, R0, 0x7054, R0 ;  /* 0x0000705400007816 */ /* 0x008fc60000000000 */
[----:B------:R-:W3:Y:S04]  /*149f0*/  LDL.LU.64 R4, [R1+0x58] ;  /* 0x0000580001047983 */ /* 0x000ee80000300a00 */
[----:B------:R-:W3:Y:S01]  /*14a00*/  LDL.LU R11, [R1+0x8] ;  /* 0x00000800010b7983 */ /* 0x000ee20000300800 */
[----:B----4-:R-:W-:Y:S02]  /*14a10*/  MOV R16, R14 ;  /* 0x0000000e00107202 */ /* 0x010fe40000000f00 */
[----:B--2---:R-:W-:Y:S02]  /*14a20*/  MOV R14, R12 ;  /* 0x0000000c000e7202 */ /* 0x004fe40000000f00 */
[----:B------:R-:W-:Y:S01]  /*14a30*/  ISETP.GE.AND P4, PT, R9, c[0x0][0x220], PT ;  /* 0x0000880009007a0c */ /* 0x000fe20003f86270 */
[----:B---3--:R-:W-:-:S04]  /*14a40*/  IMAD.WIDE.U32 R12, R11, -0x326172a9, RZ ;  /* 0xcd9e8d570b0c7825 */ /* 0x008fc800078e00ff */
[----:B------:R-:W-:Y:S01]  /*14a50*/  IMAD.WIDE.U32 R10, R10, -0x326172a9, RZ ;  /* 0xcd9e8d570a0a7825 */ /* 0x000fe200078e00ff */
[-C--:B------:R-:W-:Y:S01]  /*14a60*/  LOP3.LUT R0, R13, R2.reuse, RZ, 0x3c, !PT ;  /* 0x000000020d007212 */ /* 0x080fe200078e3cff */
[----:B------:R1:W-:Y:S03]  /*14a70*/  STL.64 [R1+0x40], R12 ;  /* 0x0000400c01007387 */ /* 0x0003e60000100a00 */
[----:B------:R-:W-:Y:S01]  /*14a80*/  LOP3.LUT R2, R11, R2, RZ, 0x3c, !PT ;  /* 0x000000020b027212 */ /* 0x000fe200078e3cff */
[----:B------:R2:W-:Y:S01]  /*14a90*/  STL.64 [R1+0x38], R10 ;  /* 0x0000380a01007387 */ /* 0x0005e20000100a00 */
[----:B------:R-:W-:Y:S01]  /*14aa0*/  MOV R5, R7 ;  /* 0x0000000700057202 */ /* 0x000fe20000000f00 */
[----:B-1----:R-:W-:-:S04]  /*14ab0*/  IMAD.WIDE.U32 R12, R8, -0x2daee0ad, RZ ;  /* 0xd2511f53080c7825 */ /* 0x002fc800078e00ff */
[----:B--2---:R-:W-:Y:S01]  /*14ac0*/  IMAD.WIDE.U32 R10, R0, -0x2daee0ad, RZ ;  /* 0xd2511f53000a7825 */ /* 0x004fe200078e00ff */
[----:B------:R1:W-:Y:S03]  /*14ad0*/  STL.64 [R1+0x20], R12 ;  /* 0x0000200c01007387 */ /* 0x0003e60000100a00 */
[----:B------:R-:W-:Y:S01]  /*14ae0*/  IMAD.WIDE.U32 R8, R2, -0x2daee0ad, RZ ;  /* 0xd2511f5302087825 */ /* 0x000fe200078e00ff */
[----:B------:R1:W-:Y:S04]  /*14af0*/  STL.64 [R1+0x30], R10 ;  /* 0x0000300a01007387 */ /* 0x0003e80000100a00 */
[----:B------:R1:W-:Y:S04]  /*14b00*/  STL.64 [R1+0x58], R4 ;  /* 0x0000580401007387 */ /* 0x0003e80000100a00 */
[----:B------:R1:W-:Y:S01]  /*14b10*/  STL.64 [R1+0x28], R8 ;  /* 0x0000280801007387 */ /* 0x0003e20000100a00 */
[----:B------:R-:W-:Y:S01]  /*14b20*/  IMAD.MOV.U32 R17, RZ, RZ, R15 ;  /* 0x000000ffff117224 */ /* 0x000fe200078e000f */
[----:B------:R-:W-:-:S02]  /*14b30*/  ISETP.GE.AND P6, PT, R16, c[0x0][0x220], PT ;  /* 0x0000880010007a0c */ /* 0x000fc40003fc6270 */
[----:B------:R-:W-:Y:S01]  /*14b40*/  ISETP.GE.AND P5, PT, R14, c[0x0][0x220], PT ;  /* 0x000088000e007a0c */ /* 0x000fe20003fa6270 */
[----:B------:R-:W-:Y:S05]  /*14b50*/  BRA `(.L_x_398) ;  /* 0x000003e000007947 */ /* 0x000fea0003800000 */
.L_x_400:
[----:B------:R-:W2:Y:S01]  /*14b60*/  LDL.64 R232, [R1+0x70] ;  /* 0x0000700001e87983 */ /* 0x000ea20000100a00 */
[----:B------:R-:W-:Y:S03]  /*14b70*/  UIADD3 UR35, UR4, -0x2, URZ ;  /* 0xfffffffe04237890 */ /* 0x000fe6000fffe03f */
[----:B------:R-:W3:Y:S01]  /*14b80*/  LDL.64 R104, [R1+0x68] ;  /* 0x0000680001687983 */ /* 0x000ee20000100a00 */
[----:B------:R-:W-:Y:S02]  /*14b90*/  USHF.R.S32.HI UR34, URZ, 0x1f, UR35 ;  /* 0x0000001f3f227899 */ /* 0x000fe40008011423 */
[----:B------:R-:W-:Y:S01]  /*14ba0*/  ULDC.64 UR4, c[0x0][0x198] ;  /* 0x0000660000047ab9 */ /* 0x000fe20000000a00 */
[----:B------:R1:W-:Y:S01]  /*14bb0*/  @P6 STS [R222+0x6000], RZ ;  /* 0x006000ffde006388 */ /* 0x0003e20000000800 */
[----:B------:R-:W-:Y:S02]  /*14bc0*/  UIMAD UR34, UR34, UR4, URZ ;  /* 0x00000004222272a4 */ /* 0x000fe4000f8e023f */
[----:B------:R-:W-:Y:S01]  /*14bd0*/  UIMAD.WIDE.U32 UR36, UR35, UR4, URZ ;  /* 0x00000004232472a5 */ /* 0x000fe2000f8e003f */
[----:B------:R1:W-:Y:S01]  /*14be0*/  @P6 STS [R222+0x6004], RZ ;  /* 0x006004ffde006388 */ /* 0x0003e20000000800 */
[----:B------:R-:W-:Y:S03]  /*14bf0*/  UIMAD UR34, UR35, UR5, UR34 ;  /* 0x00000005232272a4 */ /* 0x000fe6000f8e0222 */
[----:B------:R1:W-:Y:S01]  /*14c00*/  @P6 STS.64 [R222+0x6008], RZ ;  /* 0x006008ffde006388 */ /* 0x0003e20000000a00 */
[----:B------:R-:W-:Y:S01]  /*14c10*/  UIADD3 UR34, UR37, UR34, URZ ;  /* 0x0000002225227290 */ /* 0x000fe2000fffe03f */
[----:B------:R-:W-:Y:S02]  /*14c20*/  IMAD.U32 R0, RZ, RZ, UR36 ;  /* 0x00000024ff007e24 */ /* 0x000fe4000f8e00ff */
[----:B------:R-:W-:Y:S03]  /*14c30*/  IMAD.U32 R102, RZ, RZ, UR36 ;  /* 0x00000024ff667e24 */ /* 0x000fe6000f8e00ff */
[----:B------:R-:W-:Y:S01]  /*14c40*/  IMAD.U32 R101, RZ, RZ, UR34 ;  /* 0x00000022ff657e24 */ /* 0x000fe2000f8e00ff */
        /* <DEDUP_REMOVED lines=47> */
.L_x_398:
[----:B-1----:R-:W2:Y:S01]  /*14f40*/  LDL.64 R4, [R1+0x58] ;  /* 0x0000580001047983 */ /* 0x002ea20000100a00 */
[----:B------:R-:W-:Y:S04]  /*14f50*/  DEPBAR.LE SB0, 0x0 ;  /* 0x000080000000791a */ /* 0x000fe80000000000 */
[----:B------:R-:W-:Y:S01]  /*14f60*/  UIADD3 UR29, UR4, -0x1, URZ ;  /* 0xffffffff041d7890 */ /* 0x000fe2000fffe03f */
[----:B------:R-:W-:Y:S01]  /*14f70*/  BAR.SYNC.DEFER_BLOCKING 0x0 ;  /* 0x0000000000007b1d */ /* 0x000fe20000010000 */
[----:B------:R-:W-:Y:S02]  /*14f80*/  IMAD.U32 R0, RZ, RZ, UR21 ;  /* 0x00000015ff007e24 */ /* 0x000fe4000f8e00ff */
[----:B------:R-:W-:Y:S02]  /*14f90*/  USHF.R.S32.HI UR34, URZ, 0x1f, UR29 ;  /* 0x0000001f3f227899 */ /* 0x000fe4000801141d */
[----:B------:R-:W-:Y:S02]  /*14fa0*/  UIMAD UR5, UR20, UR29, URZ ;  /* 0x0000001d140572a4 */ /* 0x000fe4000f8e023f */
[----:B------:R-:W-:Y:S02]  /*14fb0*/  UISETP.GT.AND UP0, UPT, UR29, UR19, UPT ;  /* 0x000000131d00728c */ /* 0x000fe4000bf04270 */
[----:B------:R-:W-:Y:S01]  /*14fc0*/  UIMAD UR5, UR34, UR21, UR5 ;  /* 0x00000015220572a4 */ /* 0x000fe2000f8e0205 */
[----:B-----5:R-:W-:Y:S06]  /*14fd0*/  @P6 STS [R222+0x9000], RZ ;  /* 0x009000ffde006388 */ /* 0x020fec0000000800 */
[----:B------:R-:W-:Y:S06]  /*14fe0*/  @P6 STS [R222+0x9004], RZ ;  /* 0x009004ffde006388 */ /* 0x000fec0000000800 */
[----:B------:R-:W-:Y:S01]  /*14ff0*/  @P6 STS.64 [R222+0x9008], RZ ;  /* 0x009008ffde006388 */ /* 0x000fe20000000a00 */
[----:B--2---:R-:W-:Y:S05]  /*15000*/  IMAD.WIDE.U32 R4, R0, UR29, R4 ;  /* 0x0000001d00047c25 */ /* 0x004fea000f8e0004 */
[C---:B------:R-:W-:Y:S02]  /*15010*/  @!P6 LEA R16, P1, R4.reuse, c[0x0][0x170], 0x1 ;  /* 0x00005c000410ea11 */ /* 0x040fe400078208ff */
[----:B------:R-:W-:Y:S02]  /*15020*/  IADD3 R2, R5, UR5, RZ ;  /* 0x0000000505027c10 */ /* 0x000fe4000fffe0ff */
        /* <DEDUP_REMOVED lines=22> */
[----:B------:R-:W-:Y:S02]  /*15190*/  @!P4 LEA.HI.X R7, R0, c[0x0][0x174], R5, 0x1, P0 ;  /* 0x00005d000007ca11 */ /* 0x000fe400000f0c05 */
[----:B------:R-:W-:Y:S03]  /*151a0*/  PLOP3.LUT P0, PT, PT, PT, UP0, 0x80, 0x0 ;  /* 0x000000000000781c */ /* 0x000fe60003f0f008 */
        /* <DEDUP_REMOVED lines=24> */
[----:B------:R-:W1:Y:S06]  /*15330*/  LDSM.16.M88.4 R48, [R217+0x6800] ;  /* 0x00680000d930783b */ /* 0x000e6c0000000200 */
        /* <DEDUP_REMOVED lines=130> */
.L_x_399:
[----:B------:R-:W2:Y:S01]  /*15b60*/  S2R R2, SR_TID.X ;  /* 0x0000000000027919 */ /* 0x000ea20000002100 */
[----:B------:R-:W-:Y:S01]  /*15b70*/  IMAD.U32 R0, RZ, RZ, UR29 ;  /* 0x0000001dff007e24 */ /* 0x000fe2000f8e00ff */
[----:B------:R-:W-:Y:S02]  /*15b80*/  USHF.L.U32 UR4, UR29, 0x1, URZ ;  /* 0x000000011d047899 */ /* 0x000fe4000800063f */
[----:B------:R-:W-:Y:S04]  /*15b90*/  UISETP.GT.AND UP0, UPT, UR29, UR19, UPT ;  /* 0x000000131d00728c */ /* 0x000fe8000bf04270 */
[----:B------:R-:W-:Y:S04]  /*15ba0*/  STL [R1+0x90], R222 ;  /* 0x000090de01007387 */ /* 0x000fe80000100800 */
[----:B------:R-:W-:Y:S04]  /*15bb0*/  STL [R1+0x8c], R221 ;  /* 0x00008cdd01007387 */ /* 0x000fe80000100800 */
[----:B------:R-:W-:Y:S04]  /*15bc0*/  STL [R1+0x88], R220 ;  /* 0x000088dc01007387 */ /* 0x000fe80000100800 */
[----:B------:R-:W-:Y:S01]  /*15bd0*/  STL [R1+0x84], R219 ;  /* 0x000084db01007387 */ /* 0x000fe20000100800 */
[----:B--2---:R-:W-:Y:S03]  /*15be0*/  IMAD.SHL.U32 R2, R2, 0x2, RZ ;  /* 0x0000000202027824 */ /* 0x004fe600078e00ff */
[----:B------:R2:W-:Y:S02]  /*15bf0*/  STL [R1+0x80], R217 ;  /* 0x000080d901007387 */ /* 0x0005e40000100800 */
[----:B------:R-:W-:Y:S02]  /*15c00*/  LOP3.LUT R2, R2, 0x6, RZ, 0xc0, !PT ;  /* 0x0000000602027812 */ /* 0x000fe400078ec0ff */
[----:B------:R-:W3:Y:S03]  /*15c10*/  LDL.64 R234, [R1+0x20] ;  /* 0x0000200001ea7983 */ /* 0x000ee60000100a00 */
[----:B------:R-:W-:Y:S03]  /*15c20*/  IMAD R0, R0, 0x40, R2 ;  /* 0x0000004000007824 */ /* 0x000fe600078e0202 */
[----:B------:R-:W-:Y:S02]  /*15c30*/  STL [R1+0x94], R226 ;  /* 0x000094e201007387 */ /* 0x000fe40000100800 */
[C---:B------:R-:W-:Y:S02]  /*15c40*/  IADD3 R2, R0.reuse, 0x1, RZ ;  /* 0x0000000100027810 */ /* 0x040fe40007ffe0ff */
[----:B------:R4:W-:Y:S01]  /*15c50*/  STL [R1+0x98], R225 ;  /* 0x000098e101007387 */ /* 0x0009e20000100800 */
[-C--:B------:R-:W-:Y:S02]  /*15c60*/  ISETP.GE.AND P3, PT, R0, R226.reuse, PT ;  /* 0x000000e20000720c */ /* 0x080fe40003f66270 */
[C---:B------:R-:W-:Y:S01]  /*15c70*/  ISETP.GE.AND P2, PT, R2.reuse, R226, PT ;  /* 0x000000e20200720c */ /* 0x040fe20003f46270 */
[----:B------:R-:W-:Y:S01]  /*15c80*/  STL [R1+0x9c], R230 ;  /* 0x00009ce601007387 */ /* 0x000fe20000100800 */
[-C--:B------:R-:W-:Y:S02]  /*15c90*/  ISETP.GE.AND P0, PT, R2, R225.reuse, PT ;  /* 0x000000e10200720c */ /* 0x080fe40003f06270 */
[C---:B------:R-:W-:Y:S02]  /*15ca0*/  ISETP.GE.AND P1, PT, R0.reuse, R225, PT ;  /* 0x000000e10000720c */ /* 0x040fe40003f26270 */
[-C--:B------:R-:W-:Y:S02]  /*15cb0*/  ISETP.GE.OR P3, PT, R0, R230.reuse, !P3 ;  /* 0x000000e60000720c */ /* 0x080fe40005f66670 */
[C---:B------:R-:W-:Y:S02]  /*15cc0*/  ISETP.GE.OR P2, PT, R2.reuse, R230, !P2 ;  /* 0x000000e60200720c */ /* 0x040fe40005746670 */
[-C--:B------:R-:W-:Y:S02]  /*15cd0*/  ISETP.GE.OR P0, PT, R2, R229.reuse, !P0 ;  /* 0x000000e50200720c */ /* 0x080fe40004706670 */
[C---:B-1----:R-:W-:Y:S02]  /*15ce0*/  IADD3 R104, R0.reuse, 0x8, RZ ;  /* 0x0000000800687810 */ /* 0x042fe40007ffe0ff */
[C---:B------:R-:W-:Y:S02]  /*15cf0*/  IADD3 R103, R0.reuse, 0x9, RZ ;  /* 0x0000000900677810 */ /* 0x040fe40007ffe0ff */
[----:B------:R-:W-:Y:S02]  /*15d00*/  ISETP.GE.OR P1, PT, R0, R229, !P1 ;  /* 0x000000e50000720c */ /* 0x000fe40004f26670 */
[----:B------:R-:W-:Y:S02]  /*15d10*/  FSEL R177, R4, -INF , !P3 ;  /* 0xff80000004b17808 */ /* 0x000fe40005800000 */
[CC--:B------:R-:W-:Y:S02]  /*15d20*/  ISETP.GE.AND P3, PT, R104.reuse, R226.reuse, PT ;  /* 0x000000e26800720c */ /* 0x0c0fe40003f66270 */
[----:B------:R-:W-:Y:S02]  /*15d30*/  FSEL R179, R5, -INF , !P2 ;  /* 0xff80000005b37808 */ /* 0x000fe40005000000 */
[----:B------:R-:W-:Y:S02]  /*15d40*/  ISETP.GE.AND P2, PT, R103, R226, PT ;  /* 0x000000e26700720c */ /* 0x000fe40003f46270 */
[----:B------:R-:W-:Y:S02]  /*15d50*/  FSEL R180, R7, -INF , !P0 ;  /* 0xff80000007b47808 */ /* 0x000fe40004000000 */
[CC--:B------:R-:W-:Y:S02]  /*15d60*/  ISETP.GE.AND P0, PT, R103.reuse, R225.reuse, PT ;  /* 0x000000e16700720c */ /* 0x0c0fe40003f06270 */
[-C--:B------:R-:W-:Y:S02]  /*15d70*/  ISETP.GE.OR P3, PT, R104, R230.reuse, !P3 ;  /* 0x000000e66800720c */ /* 0x080fe40005f66670 */
[C---:B------:R-:W-:Y:S02]  /*15d80*/  ISETP.GE.OR P2, PT, R103.reuse, R230, !P2 ;  /* 0x000000e66700720c */ /* 0x040fe40005746670 */
[----:B------:R-:W-:Y:S02]  /*15d90*/  FSEL R178, R6, -INF , !P1 ;  /* 0xff80000006b27808 */ /* 0x000fe40004800000 */
[----:B------:R-:W-:Y:S02]  /*15da0*/  ISETP.GE.AND P1, PT, R104, R225, PT ;  /* 0x000000e16800720c */ /* 0x000fe40003f26270 */
[C---:B------:R-:W-:Y:S02]  /*15db0*/  IADD3 R102, R0.reuse, 0x10, RZ ;  /* 0x0000001000667810 */ /* 0x040fe40007ffe0ff */
[----:B------:R-:W-:Y:S02]  /*15dc0*/  IADD3 R101, R0, 0x11, RZ ;  /* 0x0000001100657810 */ /* 0x000fe40007ffe0ff */
[-C--:B------:R-:W-:Y:S02]  /*15dd0*/  ISETP.GE.OR P0, PT, R103, R229.reuse, !P0 ;  /* 0x000000e56700720c */ /* 0x080fe40004706670 */
[----:B------:R-:W-:Y:S02]  /*15de0*/  ISETP.GE.OR P1, PT, R104, R229, !P1 ;  /* 0x000000e56800720c */ /* 0x000fe40004f26670 */
[----:B------:R-:W-:Y:S02]  /*15df0*/  FSEL R109, R16, -INF , !P3 ;  /* 0xff800000106d7808 */ /* 0x000fe40005800000 */
[-C--:B------:R-:W-:Y:S02]  /*15e00*/  ISETP.GE.AND P3, PT, R102, R226.reuse, PT ;  /* 0x000000e26600720c */ /* 0x080fe40003f66270 */
[----:B------:R-:W-:Y:S02]  /*15e10*/  FSEL R110, R17, -INF , !P2 ;  /* 0xff800000116e7808 */ /* 0x000fe40005000000 */
[----:B------:R-:W-:Y:S02]  /*15e20*/  ISETP.GE.AND P2, PT, R101, R226, PT ;  /* 0x000000e26500720c */ /* 0x000fe40003f46270 */
[----:B------:R-:W-:Y:S02]  /*15e30*/  FSEL R111, R19, -INF , !P0 ;  /* 0xff800000136f7808 */ /* 0x000fe40004000000 */
[C---:B------:R-:W-:Y:S02]  /*15e40*/  ISETP.GE.AND P0, PT, R101.reuse, R225, PT ;  /* 0x000000e16500720c */ /* 0x040fe40003f06270 */
[----:B------:R-:W-:Y:S02]  /*15e50*/  FSEL R176, R18, -INF , !P1 ;  /* 0xff80000012b07808 */ /* 0x000fe40004800000 */
[-C--:B------:R-:W-:Y:S02]  /*15e60*/  ISETP.GE.OR P3, PT, R102, R230.reuse, !P3 ;  /* 0x000000e66600720c */ /* 0x080fe40005f66670 */
[C---:B------:R-:W-:Y:S02]  /*15e70*/  ISETP.GE.OR P2, PT, R101.reuse, R230, !P2 ;  /* 0x000000e66500720c */ /* 0x040fe40005746670 */
[----:B------:R-:W-:Y:S02]  /*15e80*/  ISETP.GE.OR P0, PT, R101, R229, !P0 ;  /* 0x000000e56500720c */ /* 0x000fe40004706670 */
[C---:B------:R-:W-:Y:S02]  /*15e90*/  IADD3 R19, R0.reuse, 0x18, RZ ;  /* 0x0000001800137810 */ /* 0x040fe40007ffe0ff */
[----:B------:R-:W-:Y:S02]  /*15ea0*/  IADD3 R18, R0, 0x19, RZ ;  /* 0x0000001900127810 */ /* 0x000fe40007ffe0ff */
[----:B------:R-:W-:Y:S02]  /*15eb0*/  FSEL R206, R20, -INF , !P3 ;  /* 0xff80000014ce7808 */ /* 0x000fe40005800000 */
[----:B------:R-:W-:Y:S02]  /*15ec0*/  FSEL R208, R21, -INF , !P2 ;  /* 0xff80000015d07808 */ /* 0x000fe40005000000 */
[----:B------:R-:W-:Y:S02]  /*15ed0*/  FSEL R212, R23, -INF , !P0 ;  /* 0xff80000017d47808 */ /* 0x000fe40004000000 */
[CC--:B------:R-:W-:Y:S02]  /*15ee0*/  ISETP.GE.AND P3, PT, R19.reuse, R226.reuse, PT ;  /* 0x000000e21300720c */ /* 0x0c0fe40003f66270 */
[C---:B------:R-:W-:Y:S02]  /*15ef0*/  ISETP.GE.AND P2, PT, R18.reuse, R226, PT ;  /* 0x000000e21200720c */ /* 0x040fe40003f46270 */
[C---:B------:R-:W-:Y:S02]  /*15f00*/  ISETP.GE.AND P0, PT, R18.reuse, R225, PT ;  /* 0x000000e11200720c */ /* 0x040fe40003f06270 */
[-C--:B------:R-:W-:Y:S02]  /*15f10*/  ISETP.GE.OR P3, PT, R19, R230.reuse, !P3 ;  /* 0x000000e61300720c */ /* 0x080fe40005f66670 */
[----:B------:R-:W-:Y:S02]  /*15f20*/  ISETP.GE.OR P2, PT, R18, R230, !P2 ;  /* 0x000000e61200720c */ /* 0x000fe40005746670 */
[C---:B------:R-:W-:Y:S02]  /*15f30*/  IADD3 R17, R0.reuse, 0x20, RZ ;  /* 0x0000002000117810 */ /* 0x040fe40007ffe0ff */
[----:B------:R-:W-:Y:S02]  /*15f40*/  IADD3 R16, R0, 0x21, RZ ;  /* 0x0000002100107810 */ /* 0x000fe40007ffe0ff */
[----:B------:R-:W-:Y:S02]  /*15f50*/  ISETP.GE.OR P0, PT, R18, R229, !P0 ;  /* 0x000000e51200720c */ /* 0x000fe40004706670 */
[----:B------:R-:W-:Y:S02]  /*15f60*/  FSEL R202, R32, -INF , !P3 ;  /* 0xff80000020ca7808 */ /* 0x000fe40005800000 */
[-C--:B------:R-:W-:Y:S02]  /*15f70*/  ISETP.GE.AND P3, PT, R17, R226.reuse, PT ;  /* 0x000000e21100720c */ /* 0x080fe40003f66270 */
[----:B------:R-:W-:Y:S02]  /*15f80*/  FSEL R203, R33, -INF , !P2 ;  /* 0xff80000021cb7808 */ /* 0x000fe40005000000 */
[C---:B------:R-:W-:Y:S02]  /*15f90*/  ISETP.GE.AND P2, PT, R16.reuse, R226, PT ;  /* 0x000000e21000720c */ /* 0x040fe40003f46270 */
[----:B------:R-:W-:Y:S02]  /*15fa0*/  FSEL R205, R35, -INF , !P0 ;  /* 0xff80000023cd7808 */ /* 0x000fe40004000000 */
[C---:B------:R-:W-:Y:S02]  /*15fb0*/  ISETP.GE.AND P0, PT, R16.reuse, R225, PT ;  /* 0x000000e11000720c */ /* 0x040fe40003f06270 */
        /* <DEDUP_REMOVED lines=8> */
[-C--:B------:R-:W-:Y:S02]  /*16040*/  ISETP.GE.AND P1, PT, R102, R225.reuse, PT ;  /* 0x000000e16600720c */ /* 0x080fe40003f26270 */
[CC--:B------:R-:W-:Y:S02]  /*16050*/  ISETP.GE.AND P3, PT, R7.reuse, R226.reuse, PT ;  /* 0x000000e20700720c */ /* 0x0c0fe40003f66270 */
[C---:B------:R-:W-:Y:S02]  /*16060*/  ISETP.GE.AND P2, PT, R6.reuse, R226, PT ;  /* 0x000000e20600720c */ /* 0x040fe40003f46270 */
[----:B------:R-:W-:Y:S02]  /*16070*/  ISETP.GE.AND P0, PT, R6, R225, PT ;  /* 0x000000e10600720c */ /* 0x000fe40003f06270 */
[----:B------:R-:W-:Y:S02]  /*16080*/  IADD3 R5, R0, 0x30, RZ ;  /* 0x0000003000057810 */ /* 0x000fe40007ffe0ff */
[-C--:B------:R-:W-:Y:S02]  /*16090*/  ISETP.GE.OR P3, PT, R7, R230.reuse, !P3 ;  /* 0x000000e60700720c */ /* 0x080fe40005f66670 */
[C---:B------:R-:W-:Y:S02]  /*160a0*/  ISETP.GE.OR P2, PT, R6.reuse, R230, !P2 ;  /* 0x000000e60600720c */ /* 0x040fe40005746670 */
[-C--:B------:R-:W-:Y:S02]  /*160b0*/  ISETP.GE.OR P0, PT, R6, R229.reuse, !P0 ;  /* 0x000000e50600720c */ /* 0x080fe40004706670 */
[----:B------:R-:W-:Y:S02]  /*160c0*/  ISETP.GE.OR P1, PT, R102, R229, !P1 ;  /* 0x000000e56600720c */ /* 0x000fe40004f26670 */
[----:B------:R-:W-:Y:S02]  /*160d0*/  IADD3 R4, R0, 0x31, RZ ;  /* 0x0000003100047810 */ /* 0x000fe40007ffe0ff */
[----:B------:R-:W-:Y:S02]  /*160e0*/  FSEL R239, R51, -INF , !P0 ;  /* 0xff80000033ef7808 */ /* 0x000fe40004000000 */
[----:B------:R-:W-:Y:S02]  /*160f0*/  FSEL R210, R22, -INF , !P1 ;  /* 0xff80000016d27808 */ /* 0x000fe40004800000 */
[-C--:B------:R-:W-:Y:S02]  /*16100*/  ISETP.GE.AND P1, PT, R19, R225.reuse, PT ;  /* 0x000000e11300720c */ /* 0x080fe40003f26270 */
[----:B------:R-:W-:Y:S02]  /*16110*/  ISETP.GE.AND P0, PT, R4, R225, PT ;  /* 0x000000e10400720c */ /* 0x000fe40003f06270 */
[----:B------:R-:W-:Y:S02]  /*16120*/  FSEL R233, R48, -INF , !P3 ;  /* 0xff80000030e97808 */ /* 0x000fe40005800000 */
[-C--:B------:R-:W-:Y:S01]  /*16130*/  ISETP.GE.AND P3, PT, R5, R226.reuse, PT ;  /* 0x000000e20500720c */ /* 0x080fe20003f66270 */
[----:B------:R-:W1:Y:S01]  /*16140*/  LDC.U8 R48, c[0x0][0x2d8] ;  /* 0x0000b600ff307b82 */ /* 0x000e620000000000 */
[----:B------:R-:W-:Y:S02]  /*16150*/  FSEL R236, R49, -INF , !P2 ;  /* 0xff80000031ec7808 */ /* 0x000fe40005000000 */
[C---:B------:R-:W-:Y:S02]  /*16160*/  ISETP.GE.AND P2, PT, R4.reuse, R226, PT ;  /* 0x000000e20400720c */ /* 0x040fe40003f46270 */
[-C--:B------:R-:W-:Y:S02]  /*16170*/  ISETP.GE.OR P3, PT, R5, R230.reuse, !P3 ;  /* 0x000000e60500720c */ /* 0x080fe40005f66670 */
[C---:B------:R-:W-:Y:S01]  /*16180*/  ISETP.GE.OR P2, PT, R4.reuse, R230, !P2 ;  /* 0x000000e60400720c */ /* 0x040fe20005746670 */
[----:B------:R-:W1:Y:S01]  /*16190*/  LDC.U8 R49, c[0x0][0x2d8] ;  /* 0x0000b600ff317b82 */ /* 0x000e620000000000 */
[-C--:B------:R-:W-:Y:S02]  /*161a0*/  ISETP.GE.OR P0, PT, R4, R229.reuse, !P0 ;  /* 0x000000e50400720c */ /* 0x080fe40004706670 */
[----:B------:R-:W-:Y:S02]  /*161b0*/  ISETP.GE.OR P1, PT, R19, R229, !P1 ;  /* 0x000000e51300720c */ /* 0x000fe40004f26670 */
[----:B------:R-:W-:Y:S02]  /*161c0*/  FSEL R55, R55, -INF , !P0 ;  /* 0xff80000037377808 */ /* 0x000fe40004000000 */
[----:B------:R-:W-:Y:S02]  /*161d0*/  FSEL R246, R52, -INF , !P3 ;  /* 0xff80000034f67808 */ /* 0x000fe40005800000 */
[----:B------:R-:W-:Y:S02]  /*161e0*/  FSEL R53, R53, -INF , !P2 ;  /* 0xff80000035357808 */ /* 0x000fe40005000000 */
[----:B------:R-:W-:Y:S02]  /*161f0*/  FSEL R204, R34, -INF , !P1 ;  /* 0xff80000022cc7808 */ /* 0x000fe40004800000 */
[C---:B------:R-:W-:Y:S02]  /*16200*/  ISETP.GE.AND P1, PT, R17.reuse, R225, PT ;  /* 0x000000e11100720c */ /* 0x040fe40003f26270 */
[-C--:B------:R-:W-:Y:S02]  /*16210*/  ISETP.GE.AND P2, PT, R2, R224.reuse, PT ;  /* 0x000000e00200720c */ /* 0x080fe40003f46270 */
[----:B------:R-:W-:Y:S02]  /*16220*/  ISETP.GE.AND P3, PT, R0, R224, PT ;  /* 0x000000e00000720c */ /* 0x000fe40003f66270 */
[C---:B------:R-:W-:Y:S02]  /*16230*/  ISETP.GE.AND P0, PT, R2.reuse, R223, PT ;  /* 0x000000df0200720c */ /* 0x040fe40003f06270 */
[----:B------:R-:W-:Y:S02]  /*16240*/  ISETP.GE.OR P1, PT, R17, R229, !P1 ;  /* 0x000000e51100720c */ /* 0x000fe40004f26670 */
[-C--:B------:R-:W-:Y:S02]  /*16250*/  ISETP.GE.OR P2, PT, R2, R228.reuse, !P2 ;  /* 0x000000e40200720c */ /* 0x080fe40005746670 */
[----:B------:R-:W-:Y:S02]  /*16260*/  ISETP.GE.OR P3, PT, R0, R228, !P3 ;  /* 0x000000e40000720c */ /* 0x000fe40005f66670 */
[----:B------:R-:W-:Y:S02]  /*16270*/  ISETP.GE.OR P0, PT, R2, R227, !P0 ;  /* 0x000000e30200720c */ /* 0x000fe40004706670 */
[----:B------:R-:W-:Y:S02]  /*16280*/  IADD3 R2, R0, 0x38, RZ ;  /* 0x0000003800027810 */ /* 0x000fe40007ffe0ff */
[----:B------:R-:W-:Y:S02]  /*16290*/  FSEL R244, R38, -INF , !P1 ;  /* 0xff80000026f47808 */ /* 0x000fe40004800000 */
[----:B------:R-:W-:Y:S01]  /*162a0*/  FSEL R20, R8, -INF , !P3 ;  /* 0xff80000008147808 */ /* 0x000fe20005800000 */
[----:B------:R-:W-:Y:S01]  /*162b0*/  LDSM.16.MT88.4 R36, [R218+0x9000] ;  /* 0x00900000da24783b */ /* 0x000fe20000004200 */
[C---:B------:R-:W-:Y:S02]  /*162c0*/  ISETP.GE.AND P1, PT, R7.reuse, R225, PT ;  /* 0x000000e10700720c */ /* 0x040fe40003f26270 */
[C---:B------:R-:W-:Y:S02]  /*162d0*/  ISETP.GE.AND P3, PT, R2.reuse, R226, PT ;  /* 0x000000e20200720c */ /* 0x040fe40003f66270 */
[----:B------:R-:W-:Y:S02]  /*162e0*/  ISETP.GE.OR P1, PT, R7, R229, !P1 ;  /* 0x000000e50700720c */ /* 0x000fe40004f26670 */
[----:B------:R-:W-:Y:S02]  /*162f0*/  ISETP.GE.OR P3, PT, R2, R230, !P3 ;  /* 0x000000e60200720c */ /* 0x000fe40005f66670 */
[----:B------:R-:W-:Y:S02]  /*16300*/  FSEL R238, R50, -INF , !P1 ;  /* 0xff80000032ee7808 */ /* 0x000fe40004800000 */
[----:B--2---:R-:W-:Y:S01]  /*16310*/  FSEL R217, R64, -INF , !P3 ;  /* 0xff80000040d97808 */ /* 0x004fe20005800000 */
[----:B------:R-:W2:Y:S01]  /*16320*/  LDL.64 R50, [R1+0x38] ;  /* 0x0000380001327983 */ /* 0x000ea20000100a00 */
[C---:B------:R-:W-:Y:S02]  /*16330*/  ISETP.GE.AND P1, PT, R5.reuse, R225, PT ;  /* 0x000000e10500720c */ /* 0x040fe40003f26270 */
[C---:B------:R-:W-:Y:S02]  /*16340*/  ISETP.GE.AND P3, PT, R104.reuse, R224, PT ;  /* 0x000000e06800720c */ /* 0x040fe40003f66270 */
[----:B------:R-:W-:Y:S02]  /*16350*/  ISETP.GE.OR P1, PT, R5, R229, !P1 ;  /* 0x000000e50500720c */ /* 0x000fe40004f26670 */
[----:B------:R-:W-:Y:S02]  /*16360*/  ISETP.GE.OR P3, PT, R104, R228, !P3 ;  /* 0x000000e46800720c */ /* 0x000fe40005f66670 */
[----:B------:R-:W-:Y:S02]  /*16370*/  FSEL R250, R54, -INF , !P1 ;  /* 0xff80000036fa7808 */ /* 0x000fe40004800000 */
[----:B------:R-:W-:Y:S02]  /*16380*/  FSEL R23, R12, -INF , !P3 ;  /* 0xff8000000c177808 */ /* 0x000fe40005800000 */
[----:B------:R-:W-:Y:S02]  /*16390*/  ISETP.GE.AND P1, PT, R0, R223, PT ;  /* 0x000000df0000720c */ /* 0x000fe40003f26270 */
[----:B------:R-:W-:Y:S02]  /*163a0*/  ISETP.GE.AND P3, PT, R102, R224, PT ;  /* 0x000000e06600720c */ /* 0x000fe40003f66270 */
[----:B------:R-:W-:Y:S02]  /*163b0*/  ISETP.GE.OR P1, PT, R0, R227, !P1 ;  /* 0x000000e30000720c */ /* 0x000fe40004f26670 */
[----:B------:R-:W-:Y:S02]  /*163c0*/  ISETP.GE.OR P3, PT, R102, R228, !P3 ;  /* 0x000000e46600720c */ /* 0x000fe40005f66670 */
[----:B------:R-:W-:Y:S02]  /*163d0*/  FSEL R22, R10, -INF , !P1 ;  /* 0xff8000000a167808 */ /* 0x000fe40004800000 */
[----:B------:R-:W-:Y:S02]  /*163e0*/  ISETP.GE.AND P1, PT, R2, R225, PT ;  /* 0x000000e10200720c */ /* 0x000fe40003f26270 */
[----:B------:R-:W-:Y:S02]  /*163f0*/  FSEL R214, R24, -INF , !P3 ;  /* 0xff80000018d67808 */ /* 0x000fe40005800000 */
[C---:B------:R-:W-:Y:S02]  /*16400*/  ISETP.GE.AND P3, PT, R19.reuse, R224, PT ;  /* 0x000000e01300720c */ /* 0x040fe40003f66270 */
[----:B------:R-:W-:Y:S02]  /*16410*/  IADD3 R0, R0, 0x39, RZ ;  /* 0x0000003900007810 */ /* 0x000fe40007ffe0ff */
[----:B------:R-:W-:Y:S02]  /*16420*/  ISETP.GE.OR P1, PT, R2, R229, !P1 ;  /* 0x000000e50200720c */ /* 0x000fe40004f26670 */
[----:B------:R-:W-:Y:S02]  /*16430*/  ISETP.GE.OR P3, PT, R19, R228, !P3 ;  /* 0x000000e41300720c */ /* 0x000fe40005f66670 */
[----:B------:R-:W-:Y:S02]  /*16440*/  FSEL R21, R9, -INF , !P2 ;  /* 0xff80000009157808 */ /* 0x000fe40005000000 */
[----:B------:R-:W-:Y:S02]  /*16450*/  ISETP.GE.AND P2, PT, R0, R226, PT ;  /* 0x000000e20000720c */ /* 0x000fe40003f46270 */
[----:B------:R-:W-:Y:S02]  /*16460*/  FSEL R237, R66, -INF , !P1 ;  /* 0xff80000042ed7808 */ /* 0x000fe40004800000 */
[----:B------:R-:W-:Y:S02]  /*16470*/  FSEL R207, R28, -INF , !P3 ;  /* 0xff8000001ccf7808 */ /* 0x000fe40005800000 */
[-C--:B------:R-:W-:Y:S02]  /*16480*/  ISETP.GE.AND P3, PT, R17, R224.reuse, PT ;  /* 0x000000e01100720c */ /* 0x080fe40003f66270 */
[----:B------:R-:W-:Y:S02]  /*16490*/  ISETP.GE.AND P1, PT, R103, R224, PT ;  /* 0x000000e06700720c */ /* 0x000fe40003f26270 */
[C---:B------:R-:W-:Y:S02]  /*164a0*/  ISETP.GE.OR P2, PT, R0.reuse, R230, !P2 ;  /* 0x000000e60000720c */ /* 0x040fe40005746670 */
[-C--:B------:R-:W-:Y:S02]  /*164b0*/  ISETP.GE.OR P3, PT, R17, R228.reuse, !P3 ;  /* 0x000000e41100720c */ /* 0x080fe40005f66670 */
[----:B------:R-:W-:Y:S02]  /*164c0*/  ISETP.GE.OR P1, PT, R103, R228, !P1 ;  /* 0x000000e46700720c */ /* 0x000fe40004f26670 */
[----:B------:R-:W-:Y:S02]  /*164d0*/  FSEL R32, R11, -INF , !P0 ;  /* 0xff8000000b207808 */ /* 0x000fe40004000000 */
[----:B------:R-:W-:Y:S02]  /*164e0*/  ISETP.GE.AND P0, PT, R0, R225, PT ;  /* 0x000000e10000720c */ /* 0x000fe40003f06270 */
[----:B----4-:R-:W-:Y:S01]  /*164f0*/  FSEL R225, R65, -INF , !P2 ;  /* 0xff80000041e17808 */ /* 0x010fe20005000000 */
[----:B------:R-:W-:Y:S01]  /*16500*/  IMAD.MOV.U32 R65, RZ, RZ, R53 ;  /* 0x000000ffff417224 */ /* 0x000fe200078e0035 */
[----:B------:R-:W-:Y:S02]  /*16510*/  FSEL R242, R40, -INF , !P3 ;  /* 0xff80000028f27808 */ /* 0x000fe40005800000 */
[----:B------:R-:W-:Y:S02]  /*16520*/  FSEL R33, R13, -INF , !P1 ;  /* 0xff8000000d217808 */ /* 0x000fe40004800000 */
[-C--:B------:R-:W-:Y:S02]  /*16530*/  ISETP.GE.AND P1, PT, R101, R224.reuse, PT ;  /* 0x000000e06500720c */ /* 0x080fe40003f26270 */
[----:B------:R-:W-:Y:S02]  /*16540*/  ISETP.GE.AND P3, PT, R7, R224, PT ;  /* 0x000000e00700720c */ /* 0x000fe40003f66270 */
[----:B------:R-:W-:Y:S02]  /*16550*/  ISETP.GE.AND P2, PT, R104, R223, PT ;  /* 0x000000df6800720c */ /* 0x000fe40003f46270 */
[----:B------:R-:W-:Y:S02]  /*16560*/  ISETP.GE.OR P0, PT, R0, R229, !P0 ;  /* 0x000000e50000720c */ /* 0x000fe40004706670 */
[-C--:B------:R-:W-:Y:S02]  /*16570*/  ISETP.GE.OR P1, PT, R101, R228.reuse, !P1 ;  /* 0x000000e46500720c */ /* 0x080fe40004f26670 */
[----:B------:R-:W-:Y:S02]  /*16580*/  ISETP.GE.OR P3, PT, R7, R228, !P3 ;  /* 0x000000e40700720c */ /* 0x000fe40005f66670 */
[----:B------:R-:W-:Y:S02]  /*16590*/  ISETP.GE.OR P2, PT, R104, R227, !P2 ;  /* 0x000000e36800720c */ /* 0x000fe40005746670 */
[----:B------:R-:W-:Y:S02]  /*165a0*/  FSEL R220, R67, -INF , !P0 ;  /* 0xff80000043dc7808 */ /* 0x000fe40004000000 */
[-C--:B------:R-:W-:Y:S02]  /*165b0*/  ISETP.GE.AND P0, PT, R103, R223.reuse, PT ;  /* 0x000000df6700720c */ /* 0x080fe40003f06270 */
[----:B------:R-:W-:Y:S02]  /*165c0*/  FSEL R215, R25, -INF , !P1 ;  /* 0xff80000019d77808 */ /* 0x000fe40004800000 */
[----:B------:R-:W-:Y:S02]  /*165d0*/  FSEL R252, R44, -INF , !P3 ;  /* 0xff8000002cfc7808 */ /* 0x000fe40005800000 */
[----:B------:R-:W-:Y:S02]  /*165e0*/  ISETP.GE.AND P3, PT, R5, R224, PT ;  /* 0x000000e00500720c */ /* 0x000fe40003f66270 */
[----:B------:R-:W-:Y:S02]  /*165f0*/  FSEL R34, R14, -INF , !P2 ;  /* 0xff8000000e227808 */ /* 0x000fe40005000000 */
[CC--:B------:R-:W-:Y:S02]  /*16600*/  ISETP.GE.AND P2, PT, R102.reuse, R223.reuse, PT ;  /* 0x000000df6600720c */ /* 0x0c0fe40003f46270 */
[----:B------:R-:W-:Y:S02]  /*16610*/  ISETP.GE.AND P1, PT, R19, R223, PT ;  /* 0x000000df1300720c */ /* 0x000fe40003f26270 */
[-C--:B------:R-:W-:Y:S02]  /*16620*/  ISETP.GE.OR P0, PT, R103, R227.reuse, !P0 ;  /* 0x000000e36700720c */ /* 0x080fe40004706670 */
[----:B------:R-:W-:Y:S02]  /*16630*/  ISETP.GE.OR P3, PT, R5, R228, !P3 ;  /* 0x000000e40500720c */ /* 0x000fe40005f66670 */
[-C--:B------:R-:W-:Y:S02]  /*16640*/  ISETP.GE.OR P2, PT, R102, R227.reuse, !P2 ;  /* 0x000000e36600720c */ /* 0x080fe40005746670 */
[----:B------:R-:W-:Y:S02]  /*16650*/  ISETP.GE.OR P1, PT, R19, R227, !P1 ;  /* 0x000000e31300720c */ /* 0x000fe40004f26670 */
[----:B------:R-:W-:Y:S02]  /*16660*/  FSEL R15, R15, -INF , !P0 ;  /* 0xff8000000f0f7808 */ /* 0x000fe40004000000 */
[C---:B------:R-:W-:Y:S02]  /*16670*/  ISETP.GE.AND P0, PT, R101.reuse, R223, PT ;  /* 0x000000df6500720c */ /* 0x040fe40003f06270 */
[----:B------:R-:W-:Y:S02]  /*16680*/  FSEL R211, R30, -INF , !P1 ;  /* 0xff8000001ed37808 */ /* 0x000fe40004800000 */
[-C--:B------:R-:W-:Y:S02]  /*16690*/  ISETP.GE.AND P1, PT, R16, R224.reuse, PT ;  /* 0x000000e01000720c */ /* 0x080fe40003f26270 */
[----:B------:R-:W-:Y:S02]  /*166a0*/  FSEL R56, R56, -INF , !P3 ;  /* 0xff80000038387808 */ /* 0x000fe40005800000 */
[-C--:B------:R-:W-:Y:S02]  /*166b0*/  ISETP.GE.AND P3, PT, R2, R224.reuse, PT ;  /* 0x000000e00200720c */ /* 0x080fe40003f66270 */
[----:B------:R-:W-:Y:S02]  /*166c0*/  FSEL R231, R26, -INF , !P2 ;  /* 0xff8000001ae77808 */ /* 0x000fe40005000000 */
[----:B------:R-:W-:Y:S02]  /*166d0*/  ISETP.GE.AND P2, PT, R18, R224, PT ;  /* 0x000000e01200720c */ /* 0x000fe40003f46270 */
[----:B------:R-:W-:Y:S02]  /*166e0*/  ISETP.GE.OR P0, PT, R101, R227, !P0 ;  /* 0x000000e36500720c */ /* 0x000fe40004706670 */
[-C--:B------:R-:W-:Y:S02]  /*166f0*/  ISETP.GE.OR P1, PT, R16, R228.reuse, !P1 ;  /* 0x000000e41000720c */ /* 0x080fe40004f26670 */
[-C--:B------:R-:W-:Y:S02]  /*16700*/  ISETP.GE.OR P3, PT, R2, R228.reuse, !P3 ;  /* 0x000000e40200720c */ /* 0x080fe40005f66670 */
[C---:B------:R-:W-:Y:S02]  /*16710*/  ISETP.GE.OR P2, PT, R18.reuse, R228, !P2 ;  /* 0x000000e41200720c */ /* 0x040fe40005746670 */
[----:B------:R-:W-:Y:S02]  /*16720*/  FSEL R232, R27, -INF , !P0 ;  /* 0xff8000001be87808 */ /* 0x000fe40004000000 */
[----:B------:R-:W-:Y:S02]  /*16730*/  ISETP.GE.AND P0, PT, R18, R223, PT ;  /* 0x000000df1200720c */ /* 0x000fe40003f06270 */
[----:B------:R-:W-:Y:S02]  /*16740*/  FSEL R245, R41, -INF , !P1 ;  /* 0xff80000029f57808 */ /* 0x000fe40004800000 */
[----:B------:R-:W-:Y:S01]  /*16750*/  FSEL R209, R29, -INF , !P2 ;  /* 0xff8000001dd17808 */ /* 0x000fe20005000000 */
[----:B------:R-:W4:Y:S01]  /*16760*/  LDL.64 R40, [R1+0x40] ;  /* 0x0000400001287983 */ /* 0x000f220000100a00 */
[----:B------:R-:W-:Y:S02]  /*16770*/  FSEL R29, R60, -INF , !P3 ;  /* 0xff8000003c1d7808 */ /* 0x000fe40005800000 */
[----:B------:R-:W-:Y:S02]  /*16780*/  ISETP.GE.AND P3, PT, R0, R224, PT ;  /* 0x000000e00000720c */ /* 0x000fe40003f66270 */
[----:B------:R-:W-:Y:S02]  /*16790*/  ISETP.GE.OR P0, PT, R18, R227, !P0 ;  /* 0x000000e31200720c */ /* 0x000fe40004706670 */
[----:B------:R-:W-:Y:S02]  /*167a0*/  ISETP.GE.OR P3, PT, R0, R228, !P3 ;  /* 0x000000e40000720c */ /* 0x000fe40005f66670 */
[-C--:B------:R-:W-:Y:S02]  /*167b0*/  ISETP.GE.AND P2, PT, R17, R223.reuse, PT ;  /* 0x000000df1100720c */ /* 0x080fe40003f46270 */
[----:B------:R-:W-:Y:S02]  /*167c0*/  FSEL R213, R31, -INF , !P0 ;  /* 0xff8000001fd57808 */ /* 0x000fe40004000000 */
[C---:B------:R-:W-:Y:S02]  /*167d0*/  ISETP.GE.AND P0, PT, R16.reuse, R223, PT ;  /* 0x000000df1000720c */ /* 0x040fe40003f06270 */
[----:B------:R-:W-:Y:S02]  /*167e0*/  FSEL R67, R61, -INF , !P3 ;  /* 0xff8000003d437808 */ /* 0x000fe40005800000 */
[-C--:B------:R-:W-:Y:S01]  /*167f0*/  ISETP.GE.OR P2, PT, R17, R227.reuse, !P2 ;  /* 0x000000e31100720c */ /* 0x080fe20005746670 */
[----:B------:R-:W2:Y:S01]  /*16800*/  LDL.64 R60, [R1+0x30] ;  /* 0x00003000013c7983 */ /* 0x000ea20000100a00 */
[----:B------:R-:W-:Y:S02]  /*16810*/  ISETP.GE.OR P0, PT, R16, R227, !P0 ;  /* 0x000000e31000720c */ /* 0x000fe40004706670 */
[----:B------:R-:W-:Y:S02]  /*16820*/  FSEL R247, R42, -INF , !P2 ;  /* 0xff8000002af77808 */ /* 0x000fe40005000000 */
[----:B------:R-:W-:Y:S02]  /*16830*/  FSEL R251, R43, -INF , !P0 ;  /* 0xff8000002bfb7808 */ /* 0x000fe40004000000 */
[----:B------:R-:W2:Y:S01]  /*16840*/  LDL.64 R42, [R1+0x28] ;  /* 0x00002800012a7983 */ /* 0x000ea20000100a00 */
        /* <DEDUP_REMOVED lines=12> */
[----:B------:R-:W-:Y:S02]  /*16910*/  FMNMX.FTZ R105, R202, R105, !PT ;  /* 0x00000069ca697209 */ /* 0x000fe40007810000 */
        /* <DEDUP_REMOVED lines=10> */
[----:B------:R-:W-:Y:S02]  /*169c0*/  ISETP.GE.AND P2, PT, R6, R224, PT ;  /* 0x000000e00600720c */ /* 0x000fe40003f46270 */
[----:B------:R-:W-:Y:S02]  /*169d0*/  FMNMX.FTZ R105, R246, R105, !PT ;  /* 0x00000069f6697209 */ /* 0x000fe40007810000 */
[----:B------:R-:W-:Y:S02]  /*169e0*/  ISETP.GE.AND P0, PT, R6, R223, PT ;  /* 0x000000df0600720c */ /* 0x000fe40003f06270 */
[----:B------:R-:W-:Y:S02]  /*169f0*/  FMNMX.FTZ R105, R65, R105, !PT ;  /* 0x0000006941697209 */ /* 0x000fe40007810000 */
[----:B------:R-:W-:Y:S02]  /*16a00*/  FMNMX.FTZ R7, R248, R7, !PT ;  /* 0x00000007f8077209 */ /* 0x000fe40007810000 */
[----:B------:R-:W-:Y:S02]  /*16a10*/  FMNMX.FTZ R105, R217, R105, !PT ;  /* 0x00000069d9697209 */ /* 0x000fe40007810000 */
[C---:B------:R-:W-:Y:S02]  /*16a20*/  ISETP.GE.OR P2, PT, R6.reuse, R228, !P2 ;  /* 0x000000e40600720c */ /* 0x040fe40005746670 */
[----:B------:R-:W-:Y:S02]  /*16a30*/  FMNMX.FTZ R105, R225, R105, !PT ;  /* 0x00000069e1697209 */ /* 0x000fe40007810000 */
[----:B------:R-:W-:Y:S02]  /*16a40*/  ISETP.GE.OR P0, PT, R6, R227, !P0 ;  /* 0x000000e30600720c */ /* 0x000fe40004706670 */
[----:B------:R-:W-:Y:S01]  /*16a50*/  FMNMX.FTZ R6, R20, R106, !PT ;  /* 0x0000006a14067209 */ /* 0x000fe20007810000 */
[----:B------:R-:W1:Y:S01]  /*16a60*/  SHFL.BFLY PT, R9, R105, 0x2, 0x1f ;  /* 0x0c401f0069097f89 */ /* 0x000e6200000e0000 */
[----:B------:R-:W-:Y:S02]  /*16a70*/  FMNMX.FTZ R7, R238, R7, !PT ;  /* 0x00000007ee077209 */ /* 0x000fe40007810000 */
[----:B------:R-:W-:Y:S02]  /*16a80*/  FMNMX.FTZ R6, R21, R6, !PT ;  /* 0x0000000615067209 */ /* 0x000fe40007810000 */
[----:B------:R-:W-:Y:S02]  /*16a90*/  FMNMX.FTZ R7, R239, R7, !PT ;  /* 0x00000007ef077209 */ /* 0x000fe40007810000 */
[----:B------:R-:W-:Y:S02]  /*16aa0*/  FMNMX.FTZ R6, R23, R6, !PT ;  /* 0x0000000617067209 */ /* 0x000fe40007810000 */
[----:B------:R-:W-:Y:S02]  /*16ab0*/  FSEL R221, R45, -INF , !P2 ;  /* 0xff8000002ddd7808 */ /* 0x000fe40005000000 */
[----:B------:R-:W-:Y:S02]  /*16ac0*/  ISETP.GE.AND P2, PT, R5, R223, PT ;  /* 0x000000df0500720c */ /* 0x000fe40003f46270 */
[----:B------:R-:W-:Y:S02]  /*16ad0*/  FMNMX.FTZ R8, R250, R7, !PT ;  /* 0x00000007fa087209 */ /* 0x000fe40007810000 */
[----:B------:R-:W-:Y:S02]  /*16ae0*/  FMNMX.FTZ R6, R33, R6, !PT ;  /* 0x0000000621067209 */ /* 0x000fe40007810000 */
        /* <DEDUP_REMOVED lines=8> */
[----:B------:R-:W-:Y:S02]  /*16b70*/  FSEL R46, R46, -INF , !P1 ;  /* 0xff8000002e2e7808 */ /* 0x000fe40004800000 */
[----:B------:R-:W-:Y:S02]  /*16b80*/  FSEL R47, R47, -INF , !P0 ;  /* 0xff8000002f2f7808 */ /* 0x000fe40004000000 */
[C---:B------:R-:W-:Y:S02]  /*16b90*/  ISETP.GE.AND P1, PT, R4.reuse, R223, PT ;  /* 0x000000df0400720c */ /* 0x040fe40003f26270 */
[----:B------:R-:W-:Y:S02]  /*16ba0*/  ISETP.GE.AND P0, PT, R4, R224, PT ;  /* 0x000000e00400720c */ /* 0x000fe40003f06270 */
[----:B------:R-:W-:Y:S02]  /*16bb0*/  FMNMX.FTZ R6, R34, R6, !PT ;  /* 0x0000000622067209 */ /* 0x000fe40007810000 */
[----:B-1----:R-:W-:Y:S02]  /*16bc0*/  FMNMX.FTZ R105, R105, R9, !PT ;  /* 0x0000000969697209 */ /* 0x002fe40007810000 */
[----:B------:R-:W-:Y:S02]  /*16bd0*/  FMNMX.FTZ R103, R207, R7, !PT ;  /* 0x00000007cf677209 */ /* 0x000fe40007810000 */
[C---:B------:R-:W-:Y:S01]  /*16be0*/  ISETP.GE.OR P1, PT, R4.reuse, R227, !P1 ;  /* 0x000000e30400720c */ /* 0x040fe20004f26670 */
[----:B------:R-:W1:Y:S01]  /*16bf0*/  SHFL.BFLY PT, R7, R5, 0x2, 0x1f ;  /* 0x0c401f0005077f89 */ /* 0x000e6200000e0000 */
[----:B------:R-:W-:Y:S02]  /*16c00*/  ISETP.GE.OR P0, PT, R4, R228, !P0 ;  /* 0x000000e40400720c */ /* 0x000fe40004706670 */
[----:B------:R-:W-:Y:S02]  /*16c10*/  FMNMX.FTZ R4, R15, R6, !PT ;  /* 0x000000060f047209 */ /* 0x000fe40007810000 */
[----:B------:R-:W-:Y:S02]  /*16c20*/  FSEL R64, R57, -INF , !P0 ;  /* 0xff80000039407808 */ /* 0x000fe40004000000 */
[----:B------:R-:W-:Y:S01]  /*16c30*/  FMNMX.FTZ R4, R231, R4, !PT ;  /* 0x00000004e7047209 */ /* 0x000fe20007810000 */
[----:B------:R-:W3:Y:S01]  /*16c40*/  SHFL.BFLY PT, R6, R105, 0x1, 0x1f ;  /* 0x0c201f0069067f89 */ /* 0x000ee200000e0000 */
[----:B------:R-:W-:Y:S02]  /*16c50*/  ISETP.GE.AND P0, PT, R2, R223, PT ;  /* 0x000000df0200720c */ /* 0x000fe40003f06270 */
[----:B------:R-:W-:Y:S02]  /*16c60*/  FMNMX.FTZ R4, R232, R4, !PT ;  /* 0x00000004e8047209 */ /* 0x000fe40007810000 */
[----:B------:R-:W-:Y:S02]  /*16c70*/  ISETP.GE.OR P0, PT, R2, R227, !P0 ;  /* 0x000000e30200720c */ /* 0x000fe40004706670 */
[----:B------:R-:W-:Y:S02]  /*16c80*/  FMNMX.FTZ R4, R211, R4, !PT ;  /* 0x00000004d3047209 */ /* 0x000fe40007810000 */
[----:B------:R-:W-:Y:S02]  /*16c90*/  FSEL R58, R58, -INF , !P2 ;  /* 0xff8000003a3a7808 */ /* 0x000fe40005000000 */
[----:B------:R-:W-:Y:S02]  /*16ca0*/  FMNMX.FTZ R4, R213, R4, !PT ;  /* 0x00000004d5047209 */ /* 0x000fe40007810000 */
[----:B------:R-:W-:Y:S02]  /*16cb0*/  FMNMX.FTZ R103, R209, R103, !PT ;  /* 0x00000067d1677209 */ /* 0x000fe40007810000 */
[----:B------:R-:W-:Y:S02]  /*16cc0*/  FMNMX.FTZ R2, R247, R4, !PT ;  /* 0x00000004f7027209 */ /* 0x000fe40007810000 */
[----:B-1----:R-:W-:Y:S02]  /*16cd0*/  FMNMX.FTZ R5, R5, R7, !PT ;  /* 0x0000000705057209 */ /* 0x002fe40007810000 */
[----:B------:R-:W-:Y:S02]  /*16ce0*/  FMNMX.FTZ R2, R251, R2, !PT ;  /* 0x00000002fb027209 */ /* 0x000fe40007810000 */
[----:B------:R-:W-:Y:S01]  /*16cf0*/  FSEL R219, R59, -INF , !P1 ;  /* 0xff8000003bdb7808 */ /* 0x000fe20004800000 */
[----:B------:R-:W1:Y:S01]  /*16d00*/  SHFL.BFLY PT, R104, R5, 0x1, 0x1f ;  /* 0x0c201f0005687f89 */ /* 0x000e6200000e0000 */
[----:B------:R-:W-:Y:S02]  /*16d10*/  FMNMX.FTZ R2, R46, R2, !PT ;  /* 0x000000022e027209 */ /* 0x000fe40007810000 */
[----:B---3--:R-:W-:Y:S02]  /*16d20*/  FMNMX.FTZ R105, R105, R6, !PT ;  /* 0x0000000669697209 */ /* 0x008fe40007810000 */
[----:B------:R-:W-:Y:S02]  /*16d30*/  FSEL R226, R62, -INF , !P0 ;  /* 0xff8000003ee27808 */ /* 0x000fe40004000000 */
[----:B------:R-:W-:Y:S01]  /*16d40*/  ISETP.GE.AND P1, PT, R0, R223, PT ;  /* 0x000000df0000720c */ /* 0x000fe20003f26270 */
[C---:B------:R-:W-:Y:S01]  /*16d50*/  FMUL.FTZ R184, R105.reuse, c[0x0][0x23c] ;  /* 0x00008f0069b87a20 */ /* 0x040fe20000410000 */
[----:B------:R-:W-:Y:S02]  /*16d60*/  FSETP.NEU.FTZ.AND P3, PT, R105, -INF , PT ;  /* 0xff8000006900780b */ /* 0x000fe40003f7d000 */
[----:B------:R-:W-:Y:S02]  /*16d70*/  FMNMX.FTZ R2, R47, R2, !PT ;  /* 0x000000022f027209 */ /* 0x000fe40007810000 */
[----:B------:R-:W-:Y:S02]  /*16d80*/  FSEL R184, R184, RZ, P3 ;  /* 0x000000ffb8b87208 */ /* 0x000fe40001800000 */
[----:B------:R-:W-:Y:S02]  /*16d90*/  FMNMX.FTZ R2, R58, R2, !PT ;  /* 0x000000023a027209 */ /* 0x000fe40007810000 */
[----:B------:R-:W-:Y:S01]  /*16da0*/  ISETP.GE.OR P1, PT, R0, R227, !P1 ;  /* 0x000000e30000720c */ /* 0x000fe20004f26670 */
[--C-:B------:R-:W-:Y:S01]  /*16db0*/  FFMA.FTZ R4, R110, c[0x0][0x23c], -R184.reuse ;  /* 0x00008f006e047a23 */ /* 0x100fe200000108b8 */
[----:B------:R-:W-:Y:S02]  /*16dc0*/  FMNMX.FTZ R103, R242, R103, !PT ;  /* 0x00000067f2677209 */ /* 0x000fe40007810000 */
[----:B------:R-:W-:Y:S01]  /*16dd0*/  FMNMX.FTZ R0, R219, R2, !PT ;  /* 0x00000002db007209 */ /* 0x000fe20007810000 */
[----:B------:R-:W-:Y:S01]  /*16de0*/  FFMA.FTZ R2, R109, c[0x0][0x23c], -R184 ;  /* 0x00008f006d027a23 */ /* 0x000fe200000108b8 */
[----:B------:R3:W-:Y:S01]  /*16df0*/  MUFU.EX2 R24, R4 ;  /* 0x0000000400187308 */ /* 0x0007e20000000800 */
[----:B------:R-:W-:Y:S01]  /*16e00*/  IMAD.MOV.U32 R109, RZ, RZ, R58 ;  /* 0x000000ffff6d7224 */ /* 0x000fe200078e003a */
[----:B-1----:R-:W-:Y:S02]  /*16e10*/  FMNMX.FTZ R104, R5, R104, !PT ;  /* 0x0000006805687209 */ /* 0x002fe40007810000 */
[----:B------:R-:W-:Y:S02]  /*16e20*/  FMNMX.FTZ R0, R226, R0, !PT ;  /* 0x00000000e2007209 */ /* 0x000fe40007810000 */
[----:B------:R-:W-:Y:S01]  /*16e30*/  FMNMX.FTZ R103, R245, R103, !PT ;  /* 0x00000067f5677209 */ /* 0x000fe20007810000 */
[C---:B------:R-:W-:Y:S01]  /*16e40*/  FMUL.FTZ R185, R104.reuse, c[0x0][0x23c] ;  /* 0x00008f0068b97a20 */ /* 0x040fe20000410000 */
[----:B------:R-:W-:Y:S02]  /*16e50*/  FSETP.NEU.FTZ.AND P2, PT, R104, -INF , PT ;  /* 0xff8000006800780b */ /* 0x000fe40003f5d000 */
[----:B------:R1:W1:Y:S01]  /*16e60*/  MUFU.EX2 R27, R2 ;  /* 0x00000002001b7308 */ /* 0x0002620000000800 */
[----:B------:R-:W-:Y:S02]  /*16e70*/  FMNMX.FTZ R103, R252, R103, !PT ;  /* 0x00000067fc677209 */ /* 0x000fe40007810000 */
[----:B------:R-:W-:Y:S02]  /*16e80*/  FSEL R185, R185, RZ, P2 ;  /* 0x000000ffb9b97208 */ /* 0x000fe40001000000 */
[----:B------:R-:W-:Y:S02]  /*16e90*/  FMNMX.FTZ R103, R221, R103, !PT ;  /* 0x00000067dd677209 */ /* 0x000fe40007810000 */
[----:B------:R-:W-:Y:S02]  /*16ea0*/  PRMT R48, R48, 0x7054, R49 ;  /* 0x0000705430307816 */ /* 0x000fe40000000031 */
[----:B------:R-:W-:Y:S02]  /*16eb0*/  FMNMX.FTZ R103, R56, R103, !PT ;  /* 0x0000006738677209 */ /* 0x000fe40007810000 */
[----:B------:R-:W-:Y:S02]  /*16ec0*/  FSEL R108, R63, -INF , !P1 ;  /* 0xff8000003f6c7808 */ /* 0x000fe40004800000 */
[----:B------:R-:W-:Y:S01]  /*16ed0*/  FMNMX.FTZ R103, R64, R103, !PT ;  /* 0x0000006740677209 */ /* 0x000fe20007810000 */
[--C-:B---3--:R-:W-:Y:S01]  /*16ee0*/  FFMA.FTZ R4, R176, c[0x0][0x23c], -R185.reuse ;  /* 0x00008f00b0047a23 */ /* 0x108fe200000108b9 */
[----:B------:R-:W-:Y:S02]  /*16ef0*/  FMNMX.FTZ R0, R108, R0, !PT ;  /* 0x000000006c007209 */ /* 0x000fe40007810000 */
[----:B------:R-:W-:Y:S01]  /*16f00*/  FMNMX.FTZ R103, R29, R103, !PT ;  /* 0x000000671d677209 */ /* 0x000fe20007810000 */
[----:B------:R3:W-:Y:S03]  /*16f10*/  MUFU.EX2 R28, R4 ;  /* 0x00000004001c7308 */ /* 0x0007e60000000800 */
[----:B------:R-:W-:Y:S01]  /*16f20*/  FMNMX.FTZ R103, R67, R103, !PT ;  /* 0x0000006743677209 */ /* 0x000fe20007810000 */
[----:B-1----:R-:W1:Y:S08]  /*16f30*/  SHFL.BFLY PT, R2, R0, 0x2, 0x1f ;  /* 0x0c401f0000027f89 */ /* 0x002e7000000e0000 */
[----:B------:R-:W1:Y:S01]  /*16f40*/  SHFL.BFLY PT, R6, R103, 0x2, 0x1f ;  /* 0x0c401f0067067f89 */ /* 0x000e6200000e0000 */
[--C-:B---3--:R-:W-:Y:S04]  /*16f50*/  FFMA.FTZ R4, R111, c[0x0][0x23c], -R185.reuse ;  /* 0x00008f006f047a23 */ /* 0x108fe800000108b9 */
[----:B------:R3:W-:Y:S01]  /*16f60*/  MUFU.EX2 R240, R4 ;  /* 0x0000000400f07308 */ /* 0x0007e20000000800 */
[----:B-1----:R-:W-:Y:S01]  /*16f70*/  FMNMX.FTZ R0, R0, R2, !PT ;  /* 0x0000000200007209 */ /* 0x002fe20007810000 */
[--C-:B------:R-:W-:Y:S01]  /*16f80*/  FFMA.FTZ R2, R177, c[0x0][0x23c], -R184.reuse ;  /* 0x00008f00b1027a23 */ /* 0x100fe200000108b8 */
[----:B------:R-:W-:Y:S07]  /*16f90*/  FMNMX.FTZ R103, R103, R6, !PT ;  /* 0x0000000667677209 */ /* 0x000fee0007810000 */
[----:B------:R1:W-:Y:S01]  /*16fa0*/  MUFU.EX2 R53, R2 ;  /* 0x0000000200357308 */ /* 0x0003e20000000800 */
[----:B------:R-:W1:Y:S01]  /*16fb0*/  SHFL.BFLY PT, R5, R103, 0x1, 0x1f ;  /* 0x0c201f0067057f89 */ /* 0x000e6200000e0000 */
[----:B---3--:R-:W-:Y:S08]  /*16fc0*/  FFMA.FTZ R4, R179, c[0x0][0x23c], -R184 ;  /* 0x00008f00b3047a23 */ /* 0x008ff000000108b8 */
[----:B------:R3:W3:Y:S01]  /*16fd0*/  MUFU.EX2 R30, R4 ;  /* 0x00000004001e7308 */ /* 0x0006e20000000800 */
[----:B-1----:R-:W1:Y:S01]  /*16fe0*/  SHFL.BFLY PT, R2, R0, 0x1, 0x1f ;  /* 0x0c201f0000027f89 */ /* 0x002e6200000e0000 */
[----:B------:R-:W-:Y:S01]  /*16ff0*/  FMNMX.FTZ R103, R103, R5, !PT ;  /* 0x0000000567677209 */ /* 0x000fe20007810000 */
[--C-:B------:R-:W-:Y:S01]  /*17000*/  FFMA.FTZ R5, R178, c[0x0][0x23c], -R185.reuse ;  /* 0x00008f00b2057a23 */ /* 0x100fe200000108b9 */
[----:B------:R-:W-:Y:S02]  /*17010*/  F2FP.BF16.PACK_AB R178, R24, R27 ;  /* 0x0000001b18b2723e */ /* 0x000fe400000010ff */
[C---:B------:R-:W-:Y:S01]  /*17020*/  FSETP.NEU.FTZ.AND P1, PT, R103.reuse, -INF , PT ;  /* 0xff8000006700780b */ /* 0x040fe20003f3d000 */
[----:B------:R-:W-:Y:S03]  /*17030*/  FMUL.FTZ R186, R103, c[0x0][0x23c] ;  /* 0x00008f0067ba7a20 */ /* 0x000fe60000410000 */
[----:B------:R2:W-:Y:S02]  /*17040*/  MUFU.EX2 R35, R5 ;  /* 0x0000000500237308 */ /* 0x0005e40000000800 */
[----:B------:R-:W-:Y:S01]  /*17050*/  FSEL R186, R186, RZ, P1 ;  /* 0x000000ffbaba7208 */ /* 0x000fe20000800000 */
[----:B---3--:R-:W-:Y:S01]  /*17060*/  IMAD.U32 R4, RZ, RZ, UR33 ;  /* 0x00000021ff047e24 */ /* 0x008fe2000f8e00ff */
[----:B------:R-:W-:Y:S04]  /*17070*/  F2FP.BF16.PACK_AB R176, R30, R53 ;  /* 0x000000351eb0723e */ /* 0x000fe800000010ff */
[----:B------:R-:W-:Y:S01]  /*17080*/  LOP3.LUT R6, R235, UR4, R4, 0x96, !PT ;  /* 0x00000004eb067c12 */ /* 0x000fe2000f8e9604 */
[----:B------:R-:W-:Y:S01]  /*17090*/  FFMA.FTZ R4, R180, c[0x0][0x23c], -R185 ;  /* 0x00008f00b4047a23 */ /* 0x000fe200000108b9 */
[----:B-1----:R-:W-:Y:S01]  /*170a0*/  FMNMX.FTZ R102, R0, R2, !PT ;  /* 0x0000000200667209 */ /* 0x002fe20007810000 */
[----:B------:R-:W-:Y:S01]  /*170b0*/  FFMA.FTZ R2, R20, c[0x0][0x23c], -R186 ;  /* 0x00008f0014027a23 */ /* 0x000fe200000108ba */
[----:B------:R-:W-:Y:S01]  /*170c0*/  UIADD3 UR4, UR4, 0x1, URZ ;  /* 0x0000000104047890 */ /* 0x000fe2000fffe03f */
[----:B------:R-:W-:Y:S01]  /*170d0*/  IMAD.WIDE.U32 R8, R6, -0x326172a9, RZ ;  /* 0xcd9e8d5706087825 */ /* 0x000fe200078e00ff */
[----:B------:R1:W3:Y:S01]  /*170e0*/  MUFU.EX2 R31, R4 ;  /* 0x00000004001f7308 */ /* 0x0002e20000000800 */
[C---:B------:R-:W-:Y:S02]  /*170f0*/  FSETP.NEU.FTZ.AND P0, PT, R102.reuse, -INF , PT ;  /* 0xff8000006600780b */ /* 0x040fe40003f1d000 */
[----:B------:R-:W-:Y:S01]  /*17100*/  FMUL.FTZ R187, R102, c[0x0][0x23c] ;  /* 0x00008f0066bb7a20 */ /* 0x000fe20000410000 */
[C---:B----4-:R-:W-:Y:S02]  /*17110*/  LOP3.LUT R0, R9.reuse, UR16, R40, 0x96, !PT ;  /* 0x0000001009007c12 */ /* 0x050fe4000f8e9628 */
[----:B--2---:R-:W-:Y:S02]  /*17120*/  LOP3.LUT R6, R9, UR16, R50, 0x96, !PT ;  /* 0x0000001009067c12 */ /* 0x004fe4000f8e9632 */
[----:B------:R-:W-:Y:S01]  /*17130*/  FSEL R187, R187, RZ, P0 ;  /* 0x000000ffbbbb7208 */ /* 0x000fe20000000000 */
[----:B------:R-:W-:Y:S01]  /*17140*/  IMAD.WIDE.U32 R12, R0, -0x2daee0ad, RZ ;  /* 0xd2511f53000c7825 */ /* 0x000fe200078e00ff */
[----:B------:R2:W-:Y:S01]  /*17150*/  MUFU.EX2 R222, R2 ;  /* 0x0000000200de7308 */ /* 0x0005e20000000800 */
[----:B------:R-:W-:Y:S02]  /*17160*/  LOP3.LUT R5, R61, UR15, R234, 0x96, !PT ;  /* 0x0000000f3d057c12 */ /* 0x000fe4000f8e96ea */
[----:B------:R-:W-:Y:S01]  /*17170*/  FFMA.FTZ R0, R21, c[0x0][0x23c], -R186 ;  /* 0x00008f0015007a23 */ /* 0x000fe200000108ba */
[----:B------:R-:W-:Y:S01]  /*17180*/  LOP3.LUT R7, R43, UR15, R234, 0x96, !PT ;  /* 0x0000000f2b077c12 */ /* 0x000fe2000f8e96ea */
[----:B------:R-:W-:Y:S04]  /*17190*/  IMAD.WIDE.U32 R10, R6, -0x2daee0ad, RZ ;  /* 0xd2511f53060a7825 */ /* 0x000fe800078e00ff */
[----:B------:R-:W-:Y:S01]  /*171a0*/  IMAD.WIDE.U32 R194, R5, -0x326172a9, RZ ;  /* 0xcd9e8d5705c27825 */ /* 0x000fe200078e00ff */
[----:B------:R4:W-:Y:S03]  /*171b0*/  MUFU.EX2 R52, R0 ;  /* 0x0000000000347308 */ /* 0x0009e60000000800 */
[----:B------:R-:W-:Y:S01]  /*171c0*/  IMAD.WIDE.U32 R192, R7, -0x326172a9, RZ ;  /* 0xcd9e8d5707c07825 */ /* 0x000fe200078e00ff */
[--C-:B-1----:R-:W-:Y:S02]  /*171d0*/  LOP3.LUT R4, R195, UR14, R8.reuse, 0x96, !PT ;  /* 0x0000000ec3047c12 */ /* 0x102fe4000f8e9608 */
[----:B---3--:R-:W-:Y:S02]  /*171e0*/  F2FP.BF16.PACK_AB R177, R31, R35 ;  /* 0x000000231fb1723e */ /* 0x008fe400000010ff */
[----:B------:R-:W-:Y:S01]  /*171f0*/  LOP3.LUT R7, R193, UR14, R8, 0x96, !PT ;  /* 0x0000000ec1077c12 */ /* 0x000fe2000f8e9608 */
[----:B------:R-:W-:Y:S01]  /*17200*/  IMAD.WIDE.U32 R4, R4, -0x2daee0ad, RZ ;  /* 0xd2511f5304047825 */ /* 0x000fe200078e00ff */
[----:B------:R-:W-:Y:S03]  /*17210*/  LOP3.LUT R8, R13, UR13, R60, 0x96, !PT ;  /* 0x0000000d0d087c12 */ /* 0x000fe6000f8e963c */
[----:B------:R-:W-:Y:S01]  /*17220*/  IMAD.WIDE.U32 R6, R7, -0x2daee0ad, RZ ;  /* 0xd2511f5307067825 */ /* 0x000fe200078e00ff */
[----:B------:R-:W-:Y:S02]  /*17230*/  LOP3.LUT R5, R5, UR11, R12, 0x96, !PT ;  /* 0x0000000b05057c12 */ /* 0x000fe4000f8e960c */
[----:B--2---:R-:W-:Y:S03]  /*17240*/  LOP3.LUT R2, R11, UR13, R42, 0x96, !PT ;  /* 0x0000000d0b027c12 */ /* 0x004fe6000f8e962a */
[----:B------:R-:W-:Y:S04]  /*17250*/  IMAD.WIDE.U32 R188, R5, -0x326172a9, RZ ;  /* 0xcd9e8d5705bc7825 */ /* 0x000fe800078e00ff */
[----:B------:R-:W-:Y:S01]  /*17260*/  IMAD.WIDE.U32 R12, R2, -0x326172a9, RZ ;  /* 0xcd9e8d57020c7825 */ /* 0x000fe200078e00ff */
[----:B----4-:R-:W-:Y:S03]  /*17270*/  LOP3.LUT R0, R7, UR11, R10, 0x96, !PT ;  /* 0x0000000b07007c12 */ /* 0x010fe6000f8e960a */
[----:B------:R-:W-:Y:S04]  /*17280*/  IMAD.WIDE.U32 R10, R8, -0x326172a9, RZ ;  /* 0xcd9e8d57080a7825 */ /* 0x000fe800078e00ff */
[----:B------:R-:W-:Y:S01]  /*17290*/  IMAD.WIDE.U32 R110, R0, -0x326172a9, RZ ;  /* 0xcd9e8d57006e7825 */ /* 0x000fe200078e00ff */
[----:B------:R-:W-:Y:S02]  /*172a0*/  LOP3.LUT R0, R189, UR10, R10, 0x96, !PT ;  /* 0x0000000abd007c12 */ /* 0x000fe4000f8e960a */
[----:B------:R-:W-:Y:S01]  /*172b0*/  LOP3.LUT R10, R13, UR12, R192, 0x96, !PT ;  /* 0x0000000c0d0a7c12 */ /* 0x000fe2000f8e96c0 */
[--C-:B------:R-:W-:Y:S01]  /*172c0*/  FFMA.FTZ R2, R32, c[0x0][0x23c], -R187.reuse ;  /* 0x00008f0020027a23 */ /* 0x100fe200000108bb */
[----:B------:R-:W-:Y:S01]  /*172d0*/  LOP3.LUT R5, R111, UR10, R12, 0x96, !PT ;  /* 0x0000000a6f057c12 */ /* 0x000fe2000f8e960c */
[----:B------:R-:W-:Y:S01]  /*172e0*/  IMAD.WIDE.U32 R190, R0, -0x2daee0ad, RZ ;  /* 0xd2511f5300be7825 */ /* 0x000fe200078e00ff */
[----:B------:R-:W-:Y:S01]  /*172f0*/  LOP3.LUT R8, R11, UR12, R194, 0x96, !PT ;  /* 0x0000000c0b087c12 */ /* 0x000fe2000f8e96c2 */
[----:B------:R1:W-:Y:S02]  /*17300*/  MUFU.EX2 R25, R2 ;  /* 0x0000000200197308 */ /* 0x0003e40000000800 */
[----:B------:R-:W-:Y:S02]  /*17310*/  FFMA.FTZ R0, R23, c[0x0][0x23c], -R186 ;  /* 0x00008f0017007a23 */ /* 0x000fe400000108ba */
[----:B------:R-:W-:Y:S04]  /*17320*/  IMAD.WIDE.U32 R8, R8, -0x2daee0ad, RZ ;  /* 0xd2511f5308087825 */ /* 0x000fe800078e00ff */
[----:B------:R-:W-:Y:S01]  /*17330*/  IMAD.WIDE.U32 R196, R5, -0x2daee0ad, RZ ;  /* 0xd2511f5305c47825 */ /* 0x000fe200078e00ff */
[----:B------:R-:W-:Y:S01]  /*17340*/  LOP3.LUT R5, R191, UR7, R8, 0x96, !PT ;  /* 0x00000007bf057c12 */ /* 0x000fe2000f8e9608 */
[----:B------:R2:W-:Y:S01]  /*17350*/  MUFU.EX2 R249, R0 ;  /* 0x0000000000f97308 */ /* 0x0005e20000000800 */
[----:B------:R-:W-:Y:S01]  /*17360*/  LOP3.LUT R8, R9, UR9, R4, 0x96, !PT ;  /* 0x0000000909087c12 */ /* 0x000fe2000f8e9604 */
[--C-:B------:R-:W-:Y:S02]  /*17370*/  FFMA.FTZ R7, R22, c[0x0][0x23c], -R187.reuse ;  /* 0x00008f0016077a23 */ /* 0x100fe400000108bb */
[----:B------:R-:W-:Y:S01]  /*17380*/  IMAD.WIDE.U32 R4, R5, -0x326172a9, RZ ;  /* 0xcd9e8d5705047825 */ /* 0x000fe200078e00ff */
[----:B------:R-:W3:Y:S03]  /*17390*/  LDSM.16.MT88.4 R20, [R216+0x9000] ;  /* 0x00900000d814783b */ /* 0x000ee60000004200 */
[----:B------:R-:W-:Y:S01]  /*173a0*/  IMAD.WIDE.U32 R200, R8, -0x326172a9, RZ ;  /* 0xcd9e8d5708c87825 */ /* 0x000fe200078e00ff */
[--C-:B------:R-:W-:Y:S01]  /*173b0*/  SHF.R.U32.HI R9, RZ, 0x10, R4.reuse ;  /* 0x00000010ff097819 */ /* 0x100fe20000011604 */
[----:B------:R4:W-:Y:S01]  /*173c0*/  MUFU.EX2 R230, R7 ;  /* 0x0000000700e67308 */ /* 0x0009e20000000800 */
[----:B------:R-:W-:Y:S01]  /*173d0*/  LOP3.LUT R13, R4, 0xff, RZ, 0xc0, !PT ;  /* 0x000000ff040d7812 */ /* 0x000fe200078ec0ff */
[----:B------:R-:W-:Y:S01]  /*173e0*/  FFMA.FTZ R8, R34, c[0x0][0x23c], -R187 ;  /* 0x00008f0022087a23 */ /* 0x000fe200000108bb */
[----:B------:R-:W-:Y:S01]  /*173f0*/  SHF.R.U32.HI R12, RZ, 0x18, R4 ;  /* 0x00000018ff0c7819 */ /* 0x000fe20000011604 */
[----:B------:R-:W-:Y:S01]  /*17400*/  IMAD.WIDE.U32 R10, R10, -0x2daee0ad, RZ ;  /* 0xd2511f530a0a7825 */ /* 0x000fe200078e00ff */
[----:B-1----:R-:W-:Y:S02]  /*17410*/  LOP3.LUT R2, R4, 0xffff, RZ, 0xc0, !PT ;  /* 0x0000ffff04027812 */ /* 0x002fe400078ec0ff */
[----:B------:R-:W-:Y:S01]  /*17420*/  LOP3.LUT R4, R5, UR17, R200, 0x96, !PT ;  /* 0x0000001105047c12 */ /* 0x000fe2000f8e96c8 */
[----:B------:R-:W-:Y:S01]  /*17430*/  IMAD.MOV.U32 R200, RZ, RZ, R234 ;  /* 0x000000ffffc87224 */ /* 0x000fe200078e00ea */
[----:B------:R-:W-:Y:S01]  /*17440*/  SHF.R.U32.HI R5, RZ, 0x8, R2 ;  /* 0x00000008ff057819 */ /* 0x000fe20000011602 */
[----:B------:R-:W-:Y:S01]  /*17450*/  IMAD.MOV.U32 R191, RZ, RZ, R221 ;  /* 0x000000ffffbf7224 */ /* 0x000fe200078e00dd */
[----:B------:R-:W-:Y:S01]  /*17460*/  MUFU.EX2 R26, R8 ;  /* 0x00000008001a7308 */ /* 0x000fe20000000800 */
[----:B------:R-:W-:Y:S01]  /*17470*/  LOP3.LUT R2, R9, 0xff, RZ, 0xc0, !PT ;  /* 0x000000ff09027812 */ /* 0x000fe200078ec0ff */
[----:B--2---:R-:W-:Y:S01]  /*17480*/  FFMA.FTZ R0, R33, c[0x0][0x23c], -R186 ;  /* 0x00008f0021007a23 */ /* 0x004fe200000108ba */
[----:B------:R-:W-:Y:S02]  /*17490*/  PRMT R13, R13, 0x5410, R5 ;  /* 0x000054100d0d7816 */ /* 0x000fe40000000005 */
[----:B------:R-:W-:Y:S05]  /*174a0*/  PRMT R12, R2, 0x5410, R12 ;  /* 0x00005410020c7816 */ /* 0x000fea000000000c */
[----:B------:R1:W-:Y:S01]  /*174b0*/  MUFU.EX2 R54, R0 ;  /* 0x0000000000367308 */ /* 0x0003e20000000800 */
[--C-:B------:R-:W-:Y:S01]  /*174c0*/  HSET2.LE.AND R179, R12, R48.reuse, PT ;  /* 0x000000300cb37233 */ /* 0x100fe20003803000 */
[----:B----4-:R-:W-:Y:S02]  /*174d0*/  LOP3.LUT R7, R197, UR7, R10, 0x96, !PT ;  /* 0x00000007c5077c12 */ /* 0x010fe4000f8e960a */
[----:B------:R-:W-:Y:S03]  /*174e0*/  LOP3.LUT R10, R11, UR9, R6, 0x96, !PT ;  /* 0x000000090b0a7c12 */ /* 0x000fe6000f8e9606 */
[----:B------:R-:W-:Y:S04]  /*174f0*/  IMAD.WIDE.U32 R6, R7, -0x326172a9, RZ ;  /* 0xcd9e8d5707067825 */ /* 0x000fe800078e00ff */
[----:B------:R-:W-:Y:S01]  /*17500*/  IMAD.WIDE.U32 R198, R10, -0x326172a9, RZ ;  /* 0xcd9e8d570ac67825 */ /* 0x000fe200078e00ff */
[--C-:B------:R-:W-:Y:S02]  /*17510*/  SHF.R.U32.HI R11, RZ, 0x10, R6.reuse ;  /* 0x00000010ff0b7819 */ /* 0x100fe40000011606 */
[C---:B------:R-:W-:Y:S02]  /*17520*/  LOP3.LUT R10, R6.reuse, 0xffff, RZ, 0xc0, !PT ;  /* 0x0000ffff060a7812 */ /* 0x040fe400078ec0ff */
[----:B------:R-:W-:Y:S02]  /*17530*/  SHF.R.U32.HI R9, RZ, 0x18, R6 ;  /* 0x00000018ff097819 */ /* 0x000fe40000011606 */
[----:B------:R-:W-:Y:S02]  /*17540*/  LOP3.LUT R14, R6, 0xff, RZ, 0xc0, !PT ;  /* 0x000000ff060e7812 */ /* 0x000fe400078ec0ff */
[----:B------:R-:W-:Y:S02]  /*17550*/  LOP3.LUT R6, R7, UR17, R198, 0x96, !PT ;  /* 0x0000001107067c12 */ /* 0x000fe4000f8e96c6 */
[----:B------:R-:W-:Y:S02]  /*17560*/  SHF.R.U32.HI R7, RZ, 0x8, R10 ;  /* 0x00000008ff077819 */ /* 0x000fe4000001160a */
[----:B-1----:R-:W-:Y:S02]  /*17570*/  FSEL R0, R105, RZ, P3 ;  /* 0x000000ff69007208 */ /* 0x002fe40001800000 */
[----:B------:R-:W-:Y:S02]  /*17580*/  LOP3.LUT R5, R11, 0xff, RZ, 0xc0, !PT ;  /* 0x000000ff0b057812 */ /* 0x000fe400078ec0ff */
[----:B------:R-:W-:Y:S01]  /*17590*/  LOP3.LUT R8, R4, 0xff, RZ, 0xc0, !PT ;  /* 0x000000ff04087812 */ /* 0x000fe200078ec0ff */
[----:B------:R-:W-:Y:S01]  /*175a0*/  FADD.FTZ R2, -R0, R3 ;  /* 0x0000000300027221 */ /* 0x000fe20000010100 */
[----:B------:R-:W-:Y:S01]  /*175b0*/  PRMT R14, R14, 0x5410, R7 ;  /* 0x000054100e0e7816 */ /* 0x000fe20000000007 */
[----:B------:R-:W-:Y:S01]  /*175c0*/  FFMA.FTZ R3, R15, c[0x0][0x23c], -R187 ;  /* 0x00008f000f037a23 */ /* 0x000fe200000108bb */
[----:B------:R-:W-:Y:S01]  /*175d0*/  SHF.R.U32.HI R7, RZ, 0x18, R4 ;  /* 0x00000018ff077819 */ /* 0x000fe20000011604 */
[----:B------:R-:W-:Y:S01]  /*175e0*/  FMUL.FTZ R2, R2, c[0x0][0x23c] ;  /* 0x00008f0002027a20 */ /* 0x000fe20000410000 */
[----:B------:R-:W-:Y:S01]  /*175f0*/  LOP3.LUT R0, R4, 0xffff, RZ, 0xc0, !PT ;  /* 0x0000ffff04007812 */ /* 0x000fe200078ec0ff */
[----:B------:R1:W-:Y:S01]  /*17600*/  MUFU.EX2 R66, R3 ;  /* 0x0000000300427308 */ /* 0x0003e20000000800 */
[----:B------:R-:W-:Y:S01]  /*17610*/  PRMT R183, R5, 0x5410, R9 ;  /* 0x0000541005b77816 */ /* 0x000fe20000000009 */
[--C-:B------:R-:W-:Y:S01]  /*17620*/  HSET2.LE.AND R182, R14, R48.reuse, PT ;  /* 0x000000300eb67233 */ /* 0x100fe20003803000 */
[----:B------:R-:W-:Y:S03]  /*17630*/  LOP3.LUT R110, R199, UR8, R110, 0x96, !PT ;  /* 0x00000008c76e7c12 */ /* 0x000fe6000f8e966e */
[--C-:B------:R-:W-:Y:S02]  /*17640*/  HSET2.LE.AND R183, R183, R48.reuse, PT ;  /* 0x00000030b7b77233 */ /* 0x100fe40003803000 */
[----:B------:R-:W-:Y:S02]  /*17650*/  IMAD.WIDE.U32 R110, R110, -0x2daee0ad, RZ ;  /* 0xd2511f536e6e7825 */ /* 0x000fe400078e00ff */
[----:B------:R-:W2:Y:S01]  /*17660*/  MUFU.EX2 R101, R2 ;  /* 0x0000000200657308 */ /* 0x000ea20000000800 */
[----:B-1----:R-:W-:Y:S02]  /*17670*/  SHF.R.U32.HI R3, RZ, 0x8, R0 ;  /* 0x00000008ff037819 */ /* 0x002fe40000011600 */
[----:B------:R-:W-:Y:S02]  /*17680*/  FSEL R0, R104, RZ, P2 ;  /* 0x000000ff68007208 */ /* 0x000fe40001000000 */
[----:B------:R-:W-:Y:S02]  /*17690*/  PRMT R10, R8, 0x5410, R3 ;  /* 0x00005410080a7816 */ /* 0x000fe40000000003 */
[----:B------:R-:W-:Y:S01]  /*176a0*/  SHF.R.U32.HI R3, RZ, 0x10, R4 ;  /* 0x00000010ff037819 */ /* 0x000fe20000011604 */
[----:B------:R-:W-:Y:S01]  /*176b0*/  FADD.FTZ R0, -R0, R100 ;  /* 0x0000006400007221 */ /* 0x000fe20000010100 */
[C---:B------:R-:W-:Y:S01]  /*176c0*/  LOP3.LUT R8, R6.reuse, 0xff, RZ, 0xc0, !PT ;  /* 0x000000ff06087812 */ /* 0x040fe200078ec0ff */
[C---:B--2---:R-:W-:Y:S01]  /*176d0*/  FMUL.FTZ R16, R101.reuse, R124 ;  /* 0x0000007c65107220 */ /* 0x044fe20000410000 */
[----:B------:R-:W-:Y:S01]  /*176e0*/  LOP3.LUT R2, R6, 0xffff, RZ, 0xc0, !PT ;  /* 0x0000ffff06027812 */ /* 0x000fe200078ec0ff */
[----:B------:R-:W-:Y:S01]  /*176f0*/  FMUL.FTZ R17, R101, R125 ;  /* 0x0000007d65117220 */ /* 0x000fe20000410000 */
[----:B------:R-:W-:Y:S01]  /*17700*/  LOP3.LUT R5, R3, 0xff, RZ, 0xc0, !PT ;  /* 0x000000ff03057812 */ /* 0x000fe200078ec0ff */
[----:B------:R-:W-:Y:S01]  /*17710*/  IMAD.MOV.U32 R124, RZ, RZ, R54 ;  /* 0x000000ffff7c7224 */ /* 0x000fe200078e0036 */
[----:B------:R-:W-:Y:S01]  /*17720*/  SHF.R.U32.HI R4, RZ, 0x8, R2 ;  /* 0x00000008ff047819 */ /* 0x000fe20000011602 */
[----:B------:R-:W-:Y:S01]  /*17730*/  FMUL.FTZ R2, R0, c[0x0][0x23c] ;  /* 0x00008f0000027a20 */ /* 0x000fe20000410000 */
[----:B------:R-:W-:Y:S01]  /*17740*/  FSEL R0, R103, RZ, P1 ;  /* 0x000000ff67007208 */ /* 0x000fe20000800000 */
[----:B------:R-:W-:Y:S01]  /*17750*/  IMAD.MOV.U32 R125, RZ, RZ, R24 ;  /* 0x000000ffff7d7224 */ /* 0x000fe200078e0018 */
[----:B------:R-:W-:Y:S01]  /*17760*/  FSEL R3, R102, RZ, P0 ;  /* 0x000000ff66037208 */ /* 0x000fe20000000000 */
[----:B------:R-:W-:Y:S01]  /*17770*/  FMUL.FTZ R33, R101, R141 ;  /* 0x0000008d65217220 */ /* 0x000fe20000410000 */
[----:B------:R1:W2:Y:S01]  /*17780*/  MUFU.EX2 R100, R2 ;  /* 0x0000000200647308 */ /* 0x0002a20000000800 */
[----:B------:R-:W-:Y:S01]  /*17790*/  FADD.FTZ R0, -R0, R106 ;  /* 0x0000006a00007221 */ /* 0x000fe20000010100 */
[----:B------:R-:W-:Y:S01]  /*177a0*/  PRMT R9, R5, 0x5410, R7 ;  /* 0x0000541005097816 */ /* 0x000fe20000000007 */
[----:B------:R-:W-:Y:S01]  /*177b0*/  FMUL.FTZ R32, R101, R140 ;  /* 0x0000008c65207220 */ /* 0x000fe20000410000 */
[----:B------:R-:W-:Y:S01]  /*177c0*/  SHF.R.U32.HI R7, RZ, 0x18, R6 ;  /* 0x00000018ff077819 */ /* 0x000fe20000011606 */
[----:B------:R-:W-:Y:S01]  /*177d0*/  FMUL.FTZ R0, R0, c[0x0][0x23c] ;  /* 0x00008f0000007a20 */ /* 0x000fe20000410000 */
[----:B------:R-:W-:Y:S01]  /*177e0*/  F2FP.BF16.PACK_AB R5, R240, R28 ;  /* 0x0000001cf005723e */ /* 0x000fe200000010ff */
[----:B------:R-:W-:Y:S01]  /*177f0*/  IMAD.MOV.U32 R106, RZ, RZ, R50 ;  /* 0x000000ffff6a7224 */ /* 0x000fe200078e0032 */
[----:B------:R-:W-:Y:S01]  /*17800*/  PRMT R8, R8, 0x5410, R4 ;  /* 0x0000541008087816 */ /* 0x000fe20000000004 */
[----:B------:R-:W-:Y:S01]  /*17810*/  IMAD.MOV.U32 R140, RZ, RZ, R48 ;  /* 0x000000ffff8c7224 */ /* 0x000fe200078e0030 */
[----:B------:R-:W-:Y:S01]  /*17820*/  LOP3.LUT R179, R179, R5, RZ, 0xc0, !PT ;  /* 0x00000005b3b37212 */ /* 0x000fe200078ec0ff */
[C---:B------:R-:W-:Y:S01]  /*17830*/  FMUL.FTZ R49, R101.reuse, R157 ;  /* 0x0000009d65317220 */ /* 0x040fe20000410000 */
[----:B------:R-:W-:Y:S01]  /*17840*/  F2FP.BF16.PACK_AB R5, R52, R222 ;  /* 0x000000de3405723e */ /* 0x000fe200000010ff */
[C---:B------:R-:W-:Y:S01]  /*17850*/  FMUL.FTZ R68, R101.reuse, R68 ;  /* 0x0000004465447220 */ /* 0x040fe20000410000 */
[--C-:B------:R-:W-:Y:S01]  /*17860*/  HSET2.LE.AND R180, R8, R48.reuse, PT ;  /* 0x0000003008b47233 */ /* 0x100fe20003803000 */
[C---:B------:R-:W-:Y:S01]  /*17870*/  FMUL.FTZ R69, R101.reuse, R69 ;  /* 0x0000004565457220 */ /* 0x040fe20000410000 */
[----:B------:R-:W-:Y:S01]  /*17880*/  F2FP.BF16.PACK_AB R8, R66, R26 ;  /* 0x0000001a4208723e */ /* 0x000fe200000010ff */
[C---:B------:R-:W-:Y:S01]  /*17890*/  FMUL.FTZ R80, R101.reuse, R80 ;  /* 0x0000005065507220 */ /* 0x040fe20000410000 */
[--C-:B------:R-:W-:Y:S01]  /*178a0*/  HSET2.LE.AND R4, R13, R48.reuse, PT ;  /* 0x000000300d047233 */ /* 0x100fe20003803000 */
[C---:B------:R-:W-:Y:S01]  /*178b0*/  FMUL.FTZ R81, R101.reuse, R81 ;  /* 0x0000005165517220 */ /* 0x040fe20000410000 */
[----:B------:R-:W-:Y:S01]  /*178c0*/  LOP3.LUT R180, R180, R5, RZ, 0xc0, !PT ;  /* 0x00000005b4b47212 */ /* 0x000fe200078ec0ff */
[----:B------:R-:W-:Y:S01]  /*178d0*/  FMUL.FTZ R5, R101, R113 ;  /* 0x0000007165057220 */ /* 0x000fe20000410000 */
[----:B------:R-:W-:Y:S01]  /*178e0*/  LOP3.LUT R183, R183, R8, RZ, 0xc0, !PT ;  /* 0x00000008b7b77212 */ /* 0x000fe200078ec0ff */
[----:B------:R-:W-:Y:S01]  /*178f0*/  FMUL.FTZ R84, R101, R84 ;  /* 0x0000005465547220 */ /* 0x000fe20000410000 */
[----:B------:R-:W-:Y:S01]  /*17900*/  LOP3.LUT R178, R4, R178, RZ, 0xc0, !PT ;  /* 0x000000b204b27212 */ /* 0x000fe200078ec0ff */
[----:B-1----:R-:W-:Y:S01]  /*17910*/  FADD.FTZ R2, -R3, R107 ;  /* 0x0000006b03027221 */ /* 0x002fe20000010100 */
[----:B------:R-:W-:Y:S01]  /*17920*/  SHF.R.U32.HI R3, RZ, 0x10, R6 ;  /* 0x00000010ff037819 */ /* 0x000fe20000011606 */
[C---:B--2---:R-:W-:Y:S01]  /*17930*/  FMUL.FTZ R18, R100.reuse, R126 ;  /* 0x0000007e64127220 */ /* 0x044fe20000410000 */
[--C-:B------:R-:W-:Y:S01]  /*17940*/  HSET2.LE.AND R4, R9, R48.reuse, PT ;  /* 0x0000003009047233 */ /* 0x100fe20003803000 */
[C---:B------:R-:W-:Y:S01]  /*17950*/  FMUL.FTZ R19, R100.reuse, R127 ;  /* 0x0000007f64137220 */ /* 0x040fe20000410000 */
[----:B------:R-:W-:Y:S01]  /*17960*/  LOP3.LUT R6, R3, 0xff, RZ, 0xc0, !PT ;  /* 0x000000ff03067812 */ /* 0x000fe200078ec0ff */
[----:B------:R-:W-:Y:S01]  /*17970*/  IMAD.MOV.U32 R126, RZ, RZ, R26 ;  /* 0x000000ffff7e7224 */ /* 0x000fe200078e001a */
[----:B------:R1:W2:Y:S01]  /*17980*/  MUFU.EX2 R3, R0 ;  /* 0x0000000000037308 */ /* 0x0002a20000000800 */
[----:B------:R-:W-:Y:S01]  /*17990*/  FMUL.FTZ R34, R100, R142 ;  /* 0x0000008e64227220 */ /* 0x000fe20000410000 */
[----:B------:R-:W-:Y:S01]  /*179a0*/  PRMT R6, R6, 0x5410, R7 ;  /* 0x0000541006067816 */ /* 0x000fe20000000007 */
[----:B------:R-:W-:Y:S01]  /*179b0*/  FMUL.FTZ R7, R100, R115 ;  /* 0x0000007364077220 */ /* 0x000fe20000410000 */
[----:B------:R-:W-:Y:S01]  /*179c0*/  LOP3.LUT R177, R4, R177, RZ, 0xc0, !PT ;  /* 0x000000b104b17212 */ /* 0x000fe200078ec0ff */
[----:B------:R-:W-:Y:S01]  /*179d0*/  FMUL.FTZ R4, R101, R112 ;  /* 0x0000007065047220 */ /* 0x000fe20000410000 */
[----:B------:R-:W-:Y:S01]  /*179e0*/  PLOP3.LUT P0, PT, PT, PT, UP0, 0x80, 0x0 ;  /* 0x000000000000781c */ /* 0x000fe20003f0f008 */
[----:B------:R-:W-:Y:S01]  /*179f0*/  IMAD.MOV.U32 R127, RZ, RZ, R46 ;  /* 0x000000ffff7f7224 */ /* 0x000fe200078e002e */
[--C-:B------:R-:W-:Y:S01]  /*17a00*/  HSET2.LE.AND R181, R6, R48.reuse, PT ;  /* 0x0000003006b57233 */ /* 0x100fe20003803000 */
[----:B------:R-:W-:Y:S01]  /*17a10*/  IMAD.MOV.U32 R107, RZ, RZ, R51 ;  /* 0x000000ffff6b7224 */ /* 0x000fe200078e0033 */
[----:B------:R-:W-:Y:S01]  /*17a20*/  F2FP.BF16.PACK_AB R6, R25, R230 ;  /* 0x000000e61906723e */ /* 0x000fe200000010ff */
[C---:B------:R-:W-:Y:S02]  /*17a30*/  FMUL.FTZ R50, R100.reuse, R158 ;  /* 0x0000009e64327220 */ /* 0x040fe40000410000 */
[C---:B------:R-:W-:Y:S01]  /*17a40*/  FMUL.FTZ R51, R100.reuse, R159 ;  /* 0x0000009f64337220 */ /* 0x040fe20000410000 */
[----:B------:R-:W-:Y:S01]  /*17a50*/  LOP3.LUT R181, R181, R6, RZ, 0xc0, !PT ;  /* 0x00000006b5b57212 */ /* 0x000fe200078ec0ff */
[C---:B------:R-:W-:Y:S02]  /*17a60*/  FMUL.FTZ R6, R100.reuse, R114 ;  /* 0x0000007264067220 */ /* 0x040fe40000410000 */
[----:B------:R-:W-:Y:S01]  /*17a70*/  IMAD.MOV.U32 R142, RZ, RZ, R140 ;  /* 0x000000ffff8e7224 */ /* 0x000fe200078e008c */
[----:B------:R-:W-:Y:S01]  /*17a80*/  LDSM.16.MT88.4 R112, [R218+0xa000] ;  /* 0x00a00000da70783b */ /* 0x000fe20000004200 */
[----:B------:R-:W-:Y:S02]  /*17a90*/  IMAD.MOV.U32 R158, RZ, RZ, R65 ;  /* 0x000000ffff9e7224 */ /* 0x000fe400078e0041 */
[----:B------:R-:W-:Y:S02]  /*17aa0*/  FMUL.FTZ R65, R101, R173 ;  /* 0x000000ad65417220 */ /* 0x000fe40000410000 */
[----:B------:R-:W-:Y:S02]  /*17ab0*/  FMUL.FTZ R70, R100, R70 ;  /* 0x0000004664467220 */ /* 0x000fe40000410000 */
[----:B-1----:R-:W-:Y:S01]  /*17ac0*/  FMUL.FTZ R0, R2, c[0x0][0x23c] ;  /* 0x00008f0002007a20 */ /* 0x002fe20000410000 */
[----:B------:R-:W-:Y:S01]  /*17ad0*/  HSET2.LE.AND R2, R10, R48, PT ;  /* 0x000000300a027233 */ /* 0x000fe20003803000 */
[C---:B--2---:R-:W-:Y:S02]  /*17ae0*/  FMUL.FTZ R8, R3.reuse, R116 ;  /* 0x0000007403087220 */ /* 0x044fe40000410000 */
[C---:B------:R-:W-:Y:S02]  /*17af0*/  FMUL.FTZ R9, R3.reuse, R117 ;  /* 0x0000007503097220 */ /* 0x040fe40000410000 */
[C---:B------:R-:W-:Y:S01]  /*17b00*/  FMUL.FTZ R12, R3.reuse, R120 ;  /* 0x00000078030c7220 */ /* 0x040fe20000410000 */
[----:B------:R-:W1:Y:S01]  /*17b10*/  MUFU.EX2 R0, R0 ;  /* 0x0000000000007308 */ /* 0x000e620000000800 */
[C---:B------:R-:W-:Y:S01]  /*17b20*/  FMUL.FTZ R13, R3.reuse, R121 ;  /* 0x00000079030d7220 */ /* 0x040fe20000410000 */
[----:B------:R-:W-:Y:S01]  /*17b30*/  LOP3.LUT R176, R2, R176, RZ, 0xc0, !PT ;  /* 0x000000b002b07212 */ /* 0x000fe200078ec0ff */
[C---:B------:R-:W-:Y:S01]  /*17b40*/  FMUL.FTZ R24, R3.reuse, R132 ;  /* 0x0000008403187220 */ /* 0x040fe20000410000 */
[----:B------:R-:W-:Y:S01]  /*17b50*/  F2FP.BF16.PACK_AB R2, R54, R249 ;  /* 0x000000f93602723e */ /* 0x000fe200000010ff */
[----:B------:R-:W-:Y:S02]  /*17b60*/  IMAD.MOV.U32 R132, RZ, RZ, R25 ;  /* 0x000000ffff847224 */ /* 0x000fe400078e0019 */
[C---:B------:R-:W-:Y:S01]  /*17b70*/  FMUL.FTZ R25, R3.reuse, R133 ;  /* 0x0000008503197220 */ /* 0x040fe20000410000 */
[----:B------:R-:W-:Y:S01]  /*17b80*/  LOP3.LUT R182, R182, R2, RZ, 0xc0, !PT ;  /* 0x00000002b6b67212 */ /* 0x000fe200078ec0ff */
[----:B------:R-:W-:Y:S01]  /*17b90*/  FFMA.FTZ R2, R202, c[0x0][0x23c], -R184 ;  /* 0x00008f00ca027a23 */ /* 0x000fe200000108b8 */
[-C--:B---3--:R-:W-:Y:S01]  /*17ba0*/  HMMA.16816.F32.BF16 R4, R176, R20.reuse, R4 ;  /* 0x00000014b004723c */ /* 0x088fe20000041804 */
[----:B------:R-:W-:Y:S02]  /*17bb0*/  IMAD.MOV.U32 R120, RZ, RZ, R40 ;  /* 0x000000ffff787224 */ /* 0x000fe400078e0028 */
[----:B------:R-:W-:Y:S01]  /*17bc0*/  IMAD.MOV.U32 R121, RZ, RZ, R41 ;  /* 0x000000ffff797224 */ /* 0x000fe200078e0029 */
[----:B------:R2:W3:Y:S01]  /*17bd0*/  MUFU.EX2 R59, R2 ;  /* 0x00000002003b7308 */ /* 0x0004e20000000800 */
[C---:B------:R-:W-:Y:S02]  /*17be0*/  FMUL.FTZ R40, R3.reuse, R148 ;  /* 0x0000009403287220 */ /* 0x040fe40000410000 */
[C---:B------:R-:W-:Y:S02]  /*17bf0*/  FMUL.FTZ R41, R3.reuse, R149 ;  /* 0x0000009503297220 */ /* 0x040fe40000410000 */
[C---:B------:R-:W-:Y:S03]  /*17c00*/  FMUL.FTZ R44, R3.reuse, R152 ;  /* 0x00000098032c7220 */ /* 0x040fe60000410000 */
[----:B------:R-:W-:Y:S02]  /*17c10*/  FMUL.FTZ R45, R3, R153 ;  /* 0x00000099032d7220 */ /* 0x000fe40000410000 */
[C---:B-1----:R-:W-:Y:S02]  /*17c20*/  FMUL.FTZ R10, R0.reuse, R118 ;  /* 0x00000076000a7220 */ /* 0x042fe40000410000 */
[C---:B------:R-:W-:Y:S02]  /*17c30*/  FMUL.FTZ R11, R0.reuse, R119 ;  /* 0x00000077000b7220 */ /* 0x040fe40000410000 */
[C---:B------:R-:W-:Y:S01]  /*17c40*/  FMUL.FTZ R14, R0.reuse, R122 ;  /* 0x0000007a000e7220 */ /* 0x040fe20000410000 */
[----:B------:R-:W-:Y:S01]  /*17c50*/  LDSM.16.MT88.4 R116, [R216+0xb000] ;  /* 0x00b00000d874783b */ /* 0x000fe20000004200 */
[C---:B------:R-:W-:Y:S02]  /*17c60*/  FMUL.FTZ R15, R0.reuse, R123 ;  /* 0x0000007b000f7220 */ /* 0x040fe40000410000 */
[----:B------:R-:W-:Y:S01]  /*17c70*/  IMAD.MOV.U32 R123, RZ, RZ, R53 ;  /* 0x000000ffff7b7224 */ /* 0x000fe200078e0035 */
[C---:B------:R-:W-:Y:S01]  /*17c80*/  HMMA.16816.F32.BF16 R8, R180.reuse, R20, R8 ;  /* 0x00000014b408723c */ /* 0x040fe20000041808 */
[C---:B------:R-:W-:Y:S02]  /*17c90*/  FMUL.FTZ R26, R0.reuse, R134 ;  /* 0x00000086001a7220 */ /* 0x040fe40000410000 */
[----:B------:R-:W-:Y:S02]  /*17ca0*/  IMAD.MOV.U32 R134, RZ, RZ, R27 ;  /* 0x000000ffff867224 */ /* 0x000fe400078e001b */
[----:B--2---:R-:W-:Y:S02]  /*17cb0*/  FFMA.FTZ R2, R203, c[0x0][0x23c], -R184 ;  /* 0x00008f00cb027a23 */ /* 0x004fe400000108b8 */
[C---:B------:R-:W-:Y:S01]  /*17cc0*/  FMUL.FTZ R20, R101.reuse, R128 ;  /* 0x0000008065147220 */ /* 0x040fe20000410000 */
[-C--:B------:R-:W-:Y:S01]  /*17cd0*/  HMMA.16816.F32.BF16 R12, R180, R22.reuse, R12 ;  /* 0x00000016b40c723c */ /* 0x080fe2000004180c */
[----:B------:R-:W-:Y:S01]  /*17ce0*/  FMUL.FTZ R21, R101, R129 ;  /* 0x0000008165157220 */ /* 0x000fe20000410000 */
[----:B------:R1:W-:Y:S02]  /*17cf0*/  MUFU.EX2 R62, R2 ;  /* 0x00000002003e7308 */ /* 0x0003e40000000800 */
[----:B------:R-:W-:Y:S02]  /*17d00*/  FMUL.FTZ R27, R0, R135 ;  /* 0x00000087001b7220 */ /* 0x000fe40000410000 */
[----:B------:R-:W-:Y:S02]  /*17d10*/  IMAD.MOV.U32 R135, RZ, RZ, R28 ;  /* 0x000000ffff877224 */ /* 0x000fe400078e001c */
[C---:B------:R-:W-:Y:S01]  /*17d20*/  FMUL.FTZ R28, R3.reuse, R136 ;  /* 0x00000088031c7220 */ /* 0x040fe20000410000 */
[C---:B------:R-:W-:Y:S03]  /*17d30*/  HMMA.16816.F32.BF16 R16, R176.reuse, R22, R16 ;  /* 0x00000016b010723c */ /* 0x040fe60000041810 */
[----:B------:R-:W-:Y:S02]  /*17d40*/  IMAD.MOV.U32 R136, RZ, RZ, R29 ;  /* 0x000000ffff887224 */ /* 0x000fe400078e001d */
[----:B------:R-:W-:Y:S02]  /*17d50*/  FMUL.FTZ R29, R3, R137 ;  /* 0x00000089031d7220 */ /* 0x000fe40000410000 */
[C---:B------:R-:W-:Y:S02]  /*17d60*/  FMUL.FTZ R22, R100.reuse, R130 ;  /* 0x0000008264167220 */ /* 0x040fe40000410000 */
[----:B------:R-:W-:Y:S03]  /*17d70*/  FMUL.FTZ R23, R100, R131 ;  /* 0x0000008364177220 */ /* 0x000fe60000410000 */
[----:B------:R-:W-:Y:S02]  /*17d80*/  IMAD.MOV.U32 R130, RZ, RZ, R55 ;  /* 0x000000ffff827224 */ /* 0x000fe400078e0037 */
[----:B------:R-:W-:Y:S02]  /*17d90*/  IMAD.MOV.U32 R131, RZ, RZ, R52 ;  /* 0x000000ffff837224 */ /* 0x000fe400078e0034 */
[----:B------:R-:W-:Y:S01]  /*17da0*/  IMAD.MOV.U32 R137, RZ, RZ, R30 ;  /* 0x000000ffff897224 */ /* 0x000fe200078e001e */
[----:B------:R-:W2:Y:S01]  /*17db0*/  LDSM.16.MT88.4 R52, [R216+0xa000] ;  /* 0x00a00000d834783b */ /* 0x000ea20000004200 */
[C---:B------:R-:W-:Y:S01]  /*17dc0*/  FMUL.FTZ R30, R0.reuse, R138 ;  /* 0x0000008a001e7220 */ /* 0x040fe20000410000 */
[-C--:B------:R-:W-:Y:S01]  /*17dd0*/  HMMA.16816.F32.BF16 R20, R176, R36.reuse, R20 ;  /* 0x00000024b014723c */ /* 0x080fe20000041814 */
[----:B------:R-:W-:Y:S02]  /*17de0*/  IMAD.MOV.U32 R138, RZ, RZ, R31 ;  /* 0x000000ffff8a7224 */ /* 0x000fe400078e001f */
[----:B------:R-:W-:Y:S02]  /*17df0*/  FMUL.FTZ R31, R0, R139 ;  /* 0x0000008b001f7220 */ /* 0x000fe40000410000 */
[----:B-1----:R-:W-:Y:S02]  /*17e00*/  FFMA.FTZ R2, R204, c[0x0][0x23c], -R185 ;  /* 0x00008f00cc027a23 */ /* 0x002fe400000108b9 */
[----:B------:R-:W-:Y:S01]  /*17e10*/  IMAD.MOV.U32 R122, RZ, RZ, R35 ;  /* 0x000000ffff7a7224 */ /* 0x000fe200078e0023 */
[C---:B------:R-:W-:Y:S01]  /*17e20*/  HMMA.16816.F32.BF16 R24, R180.reuse, R36, R24 ;  /* 0x00000024b418723c */ /* 0x040fe20000041818 */
[----:B------:R-:W-:Y:S01]  /*17e30*/  FMUL.FTZ R35, R100, R143 ;  /* 0x0000008f64237220 */ /* 0x000fe20000410000 */
[----:B------:R1:W4:Y:S02]  /*17e40*/  MUFU.EX2 R141, R2 ;  /* 0x00000002008d7308 */ /* 0x0003240000000800 */
[----:B------:R-:W-:Y:S02]  /*17e50*/  IMAD.MOV.U32 R128, RZ, RZ, R42 ;  /* 0x000000ffff807224 */ /* 0x000fe400078e002a */
[----:B------:R-:W-:Y:S02]  /*17e60*/  IMAD.MOV.U32 R129, RZ, RZ, R43 ;  /* 0x000000ffff817224 */ /* 0x000fe400078e002b */
[C---:B------:R-:W-:Y:S01]  /*17e70*/  FMUL.FTZ R36, R101.reuse, R144 ;  /* 0x0000009065247220 */ /* 0x040fe20000410000 */
[-C--:B------:R-:W-:Y:S03]  /*17e80*/  HMMA.16816.F32.BF16 R28, R180, R38.reuse, R28 ;  /* 0x00000026b41c723c */ /* 0x080fe6000004181c */
[----:B------:R-:W-:Y:S02]  /*17e90*/  FMUL.FTZ R37, R101, R145 ;  /* 0x0000009165257220 */ /* 0x000fe40000410000 */
[C---:B------:R-:W-:Y:S02]  /*17ea0*/  FMUL.FTZ R42, R0.reuse, R150 ;  /* 0x00000096002a7220 */ /* 0x040fe40000410000 */
[C---:B------:R-:W-:Y:S01]  /*17eb0*/  FMUL.FTZ R43, R0.reuse, R151 ;  /* 0x00000097002b7220 */ /* 0x040fe20000410000 */
[C---:B------:R-:W-:Y:S01]  /*17ec0*/  HMMA.16816.F32.BF16 R32, R176.reuse, R38, R32 ;  /* 0x00000026b020723c */ /* 0x040fe20000041820 */
[----:B------:R-:W-:Y:S03]  /*17ed0*/  IMAD.MOV.U32 R139, RZ, RZ, R47 ;  /* 0x000000ffff8b7224 */ /* 0x000fe600078e002f */
[C---:B------:R-:W-:Y:S02]  /*17ee0*/  FMUL.FTZ R46, R0.reuse, R154 ;  /* 0x0000009a002e7220 */ /* 0x040fe40000410000 */
[----:B------:R-:W-:Y:S02]  /*17ef0*/  FMUL.FTZ R47, R0, R155 ;  /* 0x0000009b002f7220 */ /* 0x000fe40000410000 */
[C---:B------:R-:W-:Y:S04]  /*17f00*/  FMUL.FTZ R38, R100.reuse, R146 ;  /* 0x0000009264267220 */ /* 0x040fe80000410000 */
[----:B------:R-:W-:Y:S02]  /*17f10*/  FMUL.FTZ R39, R100, R147 ;  /* 0x0000009364277220 */ /* 0x000fe40000410000 */
[----:B-1----:R-:W-:Y:S02]  /*17f20*/  FFMA.FTZ R2, R205, c[0x0][0x23c], -R185 ;  /* 0x00008f00cd027a23 */ /* 0x002fe400000108b9 */
[----:B------:R-:W-:Y:S02]  /*17f30*/  FMUL.FTZ R48, R101, R156 ;  /* 0x0000009c65307220 */ /* 0x000fe40000410000 */
[----:B------:R-:W-:Y:S01]  /*17f40*/  IMAD.MOV.U32 R133, RZ, RZ, R56 ;  /* 0x000000ffff857224 */ /* 0x000fe200078e0038 */
[-C--:B--2---:R-:W-:Y:S01]  /*17f50*/  HMMA.16816.F32.BF16 R36, R176, R52.reuse, R36 ;  /* 0x00000034b024723c */ /* 0x084fe20000041824 */
[----:B------:R-:W-:Y:S01]  /*17f60*/  FMUL.FTZ R56, R3, R164 ;  /* 0x000000a403387220 */ /* 0x000fe20000410000 */
[----:B------:R1:W2:Y:S01]  /*17f70*/  MUFU.EX2 R63, R2 ;  /* 0x00000002003f7308 */ /* 0x0002a20000000800 */
[----:B------:R-:W-:Y:S02]  /*17f80*/  IMAD.MOV.U32 R145, RZ, RZ, R109 ;  /* 0x000000ffff917224 */ /* 0x000fe400078e006d */
[----:B------:R-:W-:Y:S02]  /*17f90*/  FFMA.FTZ R109, R207, c[0x0][0x23c], -R186 ;  /* 0x00008f00cf6d7a23 */ /* 0x000fe400000108ba */
[C---:B------:R-:W-:Y:S01]  /*17fa0*/  FMUL.FTZ R57, R3.reuse, R165 ;  /* 0x000000a503397220 */ /* 0x040fe20000410000 */
[C---:B------:R-:W-:Y:S01]  /*17fb0*/  HMMA.16816.F32.BF16 R40, R180.reuse, R52, R40 ;  /* 0x00000034b428723c */ /* 0x040fe20000041828 */
[----:B------:R-:W-:Y:S03]  /*17fc0*/  IMAD.MOV.U32 R140, RZ, RZ, R138 ;  /* 0x000000ffff8c7224 */ /* 0x000fe600078e008a */
[----:B------:R-:W-:Y:S02]  /*17fd0*/  IMAD.MOV.U32 R138, RZ, RZ, R136 ;  /* 0x000000ffff8a7224 */ /* 0x000fe400078e0088 */
[----:B------:R-:W-:Y:S02]  /*17fe0*/  IMAD.MOV.U32 R136, RZ, RZ, R134 ;  /* 0x000000ffff887224 */ /* 0x000fe400078e0086 */
[----:B------:R-:W-:Y:S01]  /*17ff0*/  IMAD.MOV.U32 R134, RZ, RZ, R132 ;  /* 0x000000ffff867224 */ /* 0x000fe200078e0084 */
[-C--:B------:R-:W-:Y:S03]  /*18000*/  HMMA.16816.F32.BF16 R44, R180, R54.reuse, R44 ;  /* 0x00000036b42c723c */ /* 0x080fe6000004182c */
[----:B------:R-:W-:Y:S02]  /*18010*/  IMAD.MOV.U32 R132, RZ, RZ, R130 ;  /* 0x000000ffff847224 */ /* 0x000fe400078e0082 */
[----:B------:R-:W-:Y:S02]  /*18020*/  IMAD.MOV.U32 R130, RZ, RZ, R128 ;  /* 0x000000ffff827224 */ /* 0x000fe400078e0080 */
[----:B------:R-:W-:Y:S01]  /*18030*/  IMAD.MOV.U32 R128, RZ, RZ, R60 ;  /* 0x000000ffff807224 */ /* 0x000fe200078e003c */
[C---:B------:R-:W-:Y:S01]  /*18040*/  HMMA.16816.F32.BF16 R48, R176.reuse, R54, R48 ;  /* 0x00000036b030723c */ /* 0x040fe20000041830 */
[----:B-1----:R-:W-:Y:S03]  /*18050*/  FFMA.FTZ R2, R206, c[0x0][0x23c], -R184 ;  /* 0x00008f00ce027a23 */ /* 0x002fe600000108b8 */
[----:B------:R-:W-:Y:S02]  /*18060*/  FMUL.FTZ R60, R3, R168 ;  /* 0x000000a8033c7220 */ /* 0x000fe40000410000 */
[----:B------:R-:W-:Y:S01]  /*18070*/  FMUL.FTZ R58, R0, R166 ;  /* 0x000000a6003a7220 */ /* 0x000fe20000410000 */
[----:B------:R-:W-:Y:S01]  /*18080*/  MUFU.EX2 R168, R109 ;  /* 0x0000006d00a87308 */ /* 0x000fe20000000800 */
[C---:B------:R-:W-:Y:S04]  /*18090*/  FMUL.FTZ R54, R100.reuse, R162 ;  /* 0x000000a264367220 */ /* 0x040fe80000410000 */
[----:B------:R-:W-:Y:S02]  /*180a0*/  FMUL.FTZ R55, R100, R163 ;  /* 0x000000a364377220 */ /* 0x000fe40000410000 */
[----:B---3--:R-:W-:Y:S02]  /*180b0*/  IMAD.MOV.U32 R166, RZ, RZ, R59 ;  /* 0x000000ffffa67224 */ /* 0x008fe400078e003b */
[----:B------:R-:W-:Y:S01]  /*180c0*/  FMUL.FTZ R59, R0, R167 ;  /* 0x000000a7003b7220 */ /* 0x000fe20000410000 */
[----:B------:R1:W-:Y:S01]  /*180d0*/  MUFU.EX2 R162, R2 ;  /* 0x0000000200a27308 */ /* 0x0003e20000000800 */
[----:B----4-:R-:W-:Y:S02]  /*180e0*/  IMAD.MOV.U32 R167, RZ, RZ, R141 ;  /* 0x000000ffffa77224 */ /* 0x010fe400078e008d */
[----:B------:R-:W-:Y:S02]  /*180f0*/  IMAD.MOV.U32 R141, RZ, RZ, R139 ;  /* 0x000000ffff8d7224 */ /* 0x000fe400078e008b */
[----:B------:R-:W-:Y:S02]  /*18100*/  IMAD.MOV.U32 R139, RZ, RZ, R137 ;  /* 0x000000ffff8b7224 */ /* 0x000fe400078e0089 */
[----:B------:R-:W-:Y:S02]  /*18110*/  IMAD.MOV.U32 R137, RZ, RZ, R135 ;  /* 0x000000ffff897224 */ /* 0x000fe400078e0087 */
[----:B------:R-:W-:Y:S02]  /*18120*/  IMAD.MOV.U32 R149, RZ, RZ, R138 ;  /* 0x000000ffff957224 */ /* 0x000fe400078e008a */
[----:B------:R-:W-:Y:S02]  /*18130*/  IMAD.MOV.U32 R146, RZ, RZ, R137 ;  /* 0x000000ffff927224 */ /* 0x000fe400078e0089 */
[----:B------:R-:W-:Y:S02]  /*18140*/  IMAD.MOV.U32 R137, RZ, RZ, R66 ;  /* 0x000000ffff897224 */ /* 0x000fe400078e0042 */
[C---:B------:R-:W-:Y:S02]  /*18150*/  FMUL.FTZ R66, R100.reuse, R174 ;  /* 0x000000ae64427220 */ /* 0x040fe40000410000 */
[----:B------:R-:W-:Y:S01]  /*18160*/  IMAD.MOV.U32 R174, RZ, RZ, R106 ;  /* 0x000000ffffae7224 */ /* 0x000fe200078e006a */
[----:B------:R-:W-:Y:S01]  /*18170*/  LOP3.LUT R106, R201, UR8, R188, 0x96, !PT ;  /* 0x00000008c96a7c12 */ /* 0x000fe2000f8e96bc */
[----:B------:R-:W-:Y:S02]  /*18180*/  IMAD.MOV.U32 R138, RZ, RZ, R67 ;  /* 0x000000ffff8a7224 */ /* 0x000fe400078e0043 */
[----:B------:R-:W-:Y:S02]  /*18190*/  FMUL.FTZ R67, R100, R175 ;  /* 0x000000af64437220 */ /* 0x000fe40000410000 */
[----:B------:R-:W-:Y:S02]  /*181a0*/  IMAD.MOV.U32 R175, RZ, RZ, R107 ;  /* 0x000000ffffaf7224 */ /* 0x000fe400078e006b */
[----:B-1----:R-:W-:Y:S02]  /*181b0*/  FFMA.FTZ R2, R208, c[0x0][0x23c], -R184 ;  /* 0x00008f00d0027a23 */ /* 0x002fe400000108b8 */
[----:B------:R-:W-:Y:S02]  /*181c0*/  IMAD.WIDE.U32 R106, R106, -0x2daee0ad, RZ ;  /* 0xd2511f536a6a7825 */ /* 0x000fe400078e00ff */
[----:B------:R1:W-:Y:S02]  /*181d0*/  MUFU.EX2 R164, R2 ;  /* 0x0000000200a47308 */ /* 0x0003e40000000800 */
[----:B------:R-:W-:Y:S01]  /*181e0*/  IMAD.MOV.U32 R154, RZ, RZ, R250 ;  /* 0x000000ffff9a7224 */ /* 0x000fe200078e00fa */
[----:B------:R-:W-:Y:S01]  /*181f0*/  LOP3.LUT R109, R106, 0xffff, RZ, 0xc0, !PT ;  /* 0x0000ffff6a6d7812 */ /* 0x000fe200078ec0ff */
[----:B------:R-:W-:Y:S01]  /*18200*/  IMAD.MOV.U32 R189, RZ, RZ, R121 ;  /* 0x000000ffffbd7224 */ /* 0x000fe200078e0079 */
[----:B------:R-:W-:Y:S01]  /*18210*/  SHF.R.U32.HI R121, RZ, 0x10, R106 ;  /* 0x00000010ff797819 */ /* 0x000fe2000001166a */
[----:B------:R-:W-:Y:S01]  /*18220*/  IMAD.MOV.U32 R188, RZ, RZ, R120 ;  /* 0x000000ffffbc7224 */ /* 0x000fe200078e0078 */
[----:B------:R-:W-:Y:S01]  /*18230*/  SHF.R.U32.HI R120, RZ, 0x18, R106 ;  /* 0x00000018ff787819 */ /* 0x000fe2000001166a */
[C---:B------:R-:W-:Y:S02]  /*18240*/  FMUL.FTZ R52, R101.reuse, R160 ;  /* 0x000000a065347220 */ /* 0x040fe40000410000 */
[----:B------:R-:W-:Y:S02]  /*18250*/  FMUL.FTZ R53, R101, R161 ;  /* 0x000000a165357220 */ /* 0x000fe40000410000 */
[----:B------:R-:W-:Y:S02]  /*18260*/  IMAD.MOV.U32 R143, RZ, RZ, R126 ;  /* 0x000000ffff8f7224 */ /* 0x000fe400078e007e */
[----:B------:R-:W-:Y:S02]  /*18270*/  IMAD.MOV.U32 R152, RZ, RZ, R246 ;  /* 0x000000ffff987224 */ /* 0x000fe400078e00f6 */
[----:B------:R-:W-:Y:S01]  /*18280*/  IMAD.MOV.U32 R135, RZ, RZ, R133 ;  /* 0x000000ffff877224 */ /* 0x000fe200078e0085 */
[-C--:B------:R-:W-:Y:S01]  /*18290*/  HMMA.16816.F32.BF16 R52, R176, R112.reuse, R52 ;  /* 0x00000070b034723c */ /* 0x080fe20000041834 */
[----:B------:R-:W-:Y:S02]  /*182a0*/  IMAD.MOV.U32 R133, RZ, RZ, R131 ;  /* 0x000000ffff857224 */ /* 0x000fe400078e0083 */
[----:B------:R-:W-:Y:S02]  /*182b0*/  IMAD.MOV.U32 R131, RZ, RZ, R129 ;  /* 0x000000ffff837224 */ /* 0x000fe400078e0081 */
[----:B------:R-:W-:Y:S02]  /*182c0*/  IMAD.MOV.U32 R129, RZ, RZ, R61 ;  /* 0x000000ffff817224 */ /* 0x000fe400078e003d */
[----:B-1----:R-:W-:Y:S01]  /*182d0*/  FFMA.FTZ R2, R210, c[0x0][0x23c], -R185 ;  /* 0x00008f00d2027a23 */ /* 0x002fe200000108b9 */
[C---:B------:R-:W-:Y:S01]  /*182e0*/  HMMA.16816.F32.BF16 R56, R180.reuse, R112, R56 ;  /* 0x00000070b438723c */ /* 0x040fe20000041838 */
[----:B------:R-:W-:Y:S02]  /*182f0*/  FMUL.FTZ R61, R3, R169 ;  /* 0x000000a9033d7220 */ /* 0x000fe40000410000 */
[----:B------:R1:W-:Y:S01]  /*18300*/  MUFU.EX2 R163, R2 ;  /* 0x0000000200a37308 */ /* 0x0003e20000000800 */
[----:B------:R-:W-:Y:S02]  /*18310*/  IMAD.MOV.U32 R169, RZ, RZ, R62 ;  /* 0x000000ffffa97224 */ /* 0x000fe400078e003e */
[C---:B------:R-:W-:Y:S02]  /*18320*/  FMUL.FTZ R62, R0.reuse, R170 ;  /* 0x000000aa003e7220 */ /* 0x040fe40000410000 */
[----:B--2---:R-:W-:Y:S04]  /*18330*/  IMAD.MOV.U32 R170, RZ, RZ, R63 ;  /* 0x000000ffffaa7224 */ /* 0x004fe800078e003f */
[----:B------:R-:W-:Y:S02]  /*18340*/  FMUL.FTZ R63, R0, R171 ;  /* 0x000000ab003f7220 */ /* 0x000fe40000410000 */
[----:B------:R-:W-:Y:S02]  /*18350*/  IMAD.MOV.U32 R160, RZ, RZ, R130 ;  /* 0x000000ffffa07224 */ /* 0x000fe400078e0082 */
[----:B------:R-:W-:Y:S02]  /*18360*/  IMAD.MOV.U32 R161, RZ, RZ, R131 ;  /* 0x000000ffffa17224 */ /* 0x000fe400078e0083 */
[----:B------:R-:W-:Y:S01]  /*18370*/  IMAD.MOV.U32 R173, RZ, RZ, R129 ;  /* 0x000000ffffad7224 */ /* 0x000fe200078e0081 */
[-C--:B------:R-:W-:Y:S01]  /*18380*/  HMMA.16816.F32.BF16 R60, R180, R114.reuse, R60 ;  /* 0x00000072b43c723c */ /* 0x080fe2000004183c */
[----:B------:R-:W-:Y:S02]  /*18390*/  IMAD.MOV.U32 R147, RZ, RZ, R136 ;  /* 0x000000ffff937224 */ /* 0x000fe400078e0088 */
[----:B------:R-:W-:Y:S02]  /*183a0*/  IMAD.MOV.U32 R136, RZ, RZ, R64 ;  /* 0x000000ffff887224 */ /* 0x000fe400078e0040 */
[----:B------:R-:W-:Y:S02]  /*183b0*/  FMUL.FTZ R64, R101, R172 ;  /* 0x000000ac65407220 */ /* 0x000fe40000410000 */
[----:B------:R-:W-:Y:S02]  /*183c0*/  IMAD.MOV.U32 R172, RZ, RZ, R128 ;  /* 0x000000ffffac7224 */ /* 0x000fe400078e0080 */
[----:B-1----:R-:W-:Y:S01]  /*183d0*/  FFMA.FTZ R2, R212, c[0x0][0x23c], -R185 ;  /* 0x00008f00d4027a23 */ /* 0x002fe200000108b9 */
[----:B------:R-:W-:Y:S02]  /*183e0*/  LDSM.16.MT88.4 R128, [R218+0x9400] ;  /* 0x00940000da80783b */ /* 0x000fe40000004200 */
[C---:B------:R-:W-:Y:S01]  /*183f0*/  HMMA.16816.F32.BF16 R64, R176.reuse, R114, R64 ;  /* 0x00000072b040723c */ /* 0x040fe20000041840 */
[----:B------:R1:W-:Y:S01]  /*18400*/  MUFU.EX2 R165, R2 ;  /* 0x0000000200a57308 */ /* 0x0003e20000000800 */
[----:B------:R-:W-:Y:S02]  /*18410*/  IMAD.MOV.U32 R204, RZ, RZ, R240 ;  /* 0x000000ffffcc7224 */ /* 0x000fe400078e00f0 */
[----:B------:R-:W-:Y:S02]  /*18420*/  FMUL.FTZ R71, R100, R71 ;  /* 0x0000004764477220 */ /* 0x000fe40000410000 */
[----:B------:R-:W2:Y:S01]  /*18430*/  LDSM.16.MT88.4 R112, [R218+0xb000] ;  /* 0x00b00000da70783b */ /* 0x000ea20000004200 */
[----:B------:R-:W-:Y:S02]  /*18440*/  IMAD.MOV.U32 R156, RZ, RZ, R135 ;  /* 0x000000ffff9c7224 */ /* 0x000fe400078e0087 */
[----:B------:R-:W-:Y:S02]  /*18450*/  IMAD.MOV.U32 R151, RZ, RZ, R134 ;  /* 0x000000ffff977224 */ /* 0x000fe400078e0086 */
[-C--:B------:R-:W-:Y:S01]  /*18460*/  HMMA.16816.F32.BF16 R68, R176, R116.reuse, R68 ;  /* 0x00000074b044723c */ /* 0x080fe20000041844 */
[C---:B------:R-:W-:Y:S02]  /*18470*/  FMUL.FTZ R72, R3.reuse, R72 ;  /* 0x0000004803487220 */ /* 0x040fe40000410000 */
[----:B------:R-:W-:Y:S02]  /*18480*/  FMUL.FTZ R73, R3, R73 ;  /* 0x0000004903497220 */ /* 0x000fe40000410000 */
[C---:B------:R-:W-:Y:S02]  /*18490*/  FMUL.FTZ R74, R0.reuse, R74 ;  /* 0x0000004a004a7220 */ /* 0x040fe40000410000 */
[----:B------:R-:W-:Y:S02]  /*184a0*/  FMUL.FTZ R75, R0, R75 ;  /* 0x0000004b004b7220 */ /* 0x000fe40000410000 */
[----:B------:R-:W-:Y:S03]  /*184b0*/  IMAD.MOV.U32 R150, RZ, RZ, R133 ;  /* 0x000000ffff967224 */ /* 0x000fe600078e0085 */
[----:B------:R-:W-:Y:S02]  /*184c0*/  IMAD.MOV.U32 R157, RZ, RZ, R132 ;  /* 0x000000ffff9d7224 */ /* 0x000fe400078e0084 */
[C---:B------:R-:W-:Y:S01]  /*184d0*/  HMMA.16816.F32.BF16 R72, R180.reuse, R116, R72 ;  /* 0x00000074b448723c */ /* 0x040fe20000041848 */
[----:B-1----:R-:W-:Y:S01]  /*184e0*/  LOP3.LUT R2, R107, UR18, R190, 0x96, !PT ;  /* 0x000000126b027c12 */ /* 0x002fe2000f8e96be */
[----:B------:R-:W-:Y:S01]  /*184f0*/  FFMA.FTZ R107, R209, c[0x0][0x23c], -R186 ;  /* 0x00008f00d16b7a23 */ /* 0x000fe200000108ba */
[----:B------:R-:W-:Y:S01]  /*18500*/  LDSM.16.MT88.4 R132, [R216+0xa400] ;  /* 0x00a40000d884783b */ /* 0x000fe20000004200 */
[----:B------:R-:W-:Y:S02]  /*18510*/  IMAD.MOV.U32 R148, RZ, RZ, R139 ;  /* 0x000000ffff947224 */ /* 0x000fe400078e008b */
[----:B------:R1:W3:Y:S01]  /*18520*/  MUFU.EX2 R250, R107 ;  /* 0x0000006b00fa7308 */ /* 0x0002e20000000800 */
[----:B------:R-:W-:Y:S01]  /*18530*/  IMAD.MOV.U32 R139, RZ, RZ, R122 ;  /* 0x000000ffff8b7224 */ /* 0x000fe200078e007a */
[----:B------:R-:W-:Y:S01]  /*18540*/  LOP3.LUT R122, R106, 0xff, RZ, 0xc0, !PT ;  /* 0x000000ff6a7a7812 */ /* 0x000fe200078ec0ff */
[----:B------:R-:W-:Y:S03]  /*18550*/  IMAD.MOV.U32 R153, RZ, RZ, R249 ;  /* 0x000000ffff997224 */ /* 0x000fe600078e00f9 */
[----:B------:R-:W-:Y:S01]  /*18560*/  LOP3.LUT R106, R111, UR18, R196, 0x96, !PT ;  /* 0x000000126f6a7c12 */ /* 0x000fe2000f8e96c4 */
[----:B------:R-:W-:Y:S01]  /*18570*/  IMAD.MOV.U32 R203, RZ, RZ, R237 ;  /* 0x000000ffffcb7224 */ /* 0x000fe200078e00ed */
[----:B------:R-:W-:Y:S01]  /*18580*/  LOP3.LUT R116, R110, 0xffff, RZ, 0xc0, !PT ;  /* 0x0000ffff6e747812 */ /* 0x000fe200078ec0ff */
[----:B------:R-:W-:Y:S01]  /*18590*/  FMUL.FTZ R76, R3, R76 ;  /* 0x0000004c034c7220 */ /* 0x000fe20000410000 */
[----:B------:R-:W-:Y:S01]  /*185a0*/  SHF.R.U32.HI R111, RZ, 0x8, R109 ;  /* 0x00000008ff6f7819 */ /* 0x000fe2000001166d */
[----:B------:R-:W-:Y:S01]  /*185b0*/  FFMA.FTZ R109, R211, c[0x0][0x23c], -R187 ;  /* 0x00008f00d36d7a23 */ /* 0x000fe200000108bb */
[--C-:B------:R-:W-:Y:S01]  /*185c0*/  SHF.R.U32.HI R117, RZ, 0x10, R110.reuse ;  /* 0x00000010ff757819 */ /* 0x100fe2000001166e */
[----:B------:R-:W-:Y:S02]  /*185d0*/  FMUL.FTZ R77, R3, R77 ;  /* 0x0000004d034d7220 */ /* 0x000fe40000410000 */
[----:B------:R4:W-:Y:S01]  /*185e0*/  MUFU.EX2 R249, R109 ;  /* 0x0000006d00f97308 */ /* 0x0009e20000000800 */
[C---:B------:R-:W-:Y:S01]  /*185f0*/  FMUL.FTZ R78, R0.reuse, R78 ;  /* 0x0000004e004e7220 */ /* 0x040fe20000410000 */
[----:B------:R-:W-:Y:S01]  /*18600*/  LOP3.LUT R117, R117, 0xff, RZ, 0xc0, !PT ;  /* 0x000000ff75757812 */ /* 0x000fe200078ec0ff */
[----:B------:R-:W-:Y:S02]  /*18610*/  FMUL.FTZ R79, R0, R79 ;  /* 0x0000004f004f7220 */ /* 0x000fe40000410000 */
[----:B------:R-:W-:Y:S02]  /*18620*/  IMAD.MOV.U32 R196, RZ, RZ, R217 ;  /* 0x000000ffffc47224 */ /* 0x000fe400078e00d9 */
[----:B------:R-:W-:Y:S01]  /*18630*/  IMAD.MOV.U32 R155, RZ, RZ, R141 ;  /* 0x000000ffff9b7224 */ /* 0x000fe200078e008d */
[----:B-1----:R-:W-:Y:S02]  /*18640*/  LOP3.LUT R107, R121, 0xff, RZ, 0xc0, !PT ;  /* 0x000000ff796b7812 */ /* 0x002fe400078ec0ff */
[-C--:B------:R-:W-:Y:S01]  /*18650*/  HMMA.16816.F32.BF16 R76, R180, R118.reuse, R76 ;  /* 0x00000076b44c723c */ /* 0x080fe2000004184c */
[C---:B------:R-:W-:Y:S01]  /*18660*/  FMUL.FTZ R82, R100.reuse, R82 ;  /* 0x0000005264527220 */ /* 0x040fe20000410000 */
[----:B------:R-:W-:Y:S01]  /*18670*/  SHF.R.U32.HI R121, RZ, 0x18, R110 ;  /* 0x00000018ff797819 */ /* 0x000fe2000001166e */
[----:B------:R-:W-:Y:S01]  /*18680*/  FMUL.FTZ R83, R100, R83 ;  /* 0x0000005364537220 */ /* 0x000fe20000410000 */
[----:B------:R-:W-:Y:S01]  /*18690*/  PRMT R126, R107, 0x5410, R120 ;  /* 0x000054106b7e7816 */ /* 0x000fe20000000078 */
[----:B------:R-:W-:Y:S02]  /*186a0*/  FFMA.FTZ R107, R213, c[0x0][0x23c], -R187 ;  /* 0x00008f00d56b7a23 */ /* 0x000fe400000108bb */
[----:B------:R-:W-:Y:S01]  /*186b0*/  IMAD.MOV.U32 R144, RZ, RZ, R127 ;  /* 0x000000ffff907224 */ /* 0x000fe200078e007f */
[----:B------:R-:W-:Y:S01]  /*186c0*/  PRMT R127, R117, 0x5410, R121 ;  /* 0x00005410757f7816 */ /* 0x000fe20000000079 */
[----:B------:R1:W1:Y:S01]  /*186d0*/  MUFU.EX2 R246, R107 ;  /* 0x0000006b00f67308 */ /* 0x0002620000000800 */
[C---:B------:R-:W-:Y:S02]  /*186e0*/  HMMA.16816.F32.BF16 R80, R176.reuse, R118, R80 ;  /* 0x00000076b050723c */ /* 0x040fe40000041850 */
[----:B------:R-:W-:Y:S02]  /*186f0*/  IMAD.MOV.U32 R171, RZ, RZ, R142 ;  /* 0x000000ffffab7224 */ /* 0x000fe400078e008e */
[----:B------:R-:W-:Y:S01]  /*18700*/  IMAD.MOV.U32 R142, RZ, RZ, R125 ;  /* 0x000000ffff8e7224 */ /* 0x000fe200078e007d */
[----:B------:R-:W-:Y:S01]  /*18710*/  PRMT R125, R122, 0x5410, R111 ;  /* 0x000054107a7d7816 */ /* 0x000fe2000000006f */
[----:B------:R-:W-:Y:S01]  /*18720*/  IMAD.MOV.U32 R141, RZ, RZ, R124 ;  /* 0x000000ffff8d7224 */ /* 0x000fe200078e007c */
[----:B------:R-:W-:Y:S01]  /*18730*/  SHF.R.U32.HI R111, RZ, 0x10, R2 ;  /* 0x00000010ff6f7819 */ /* 0x000fe20000011602 */
[----:B------:R-:W-:Y:S01]  /*18740*/  IMAD.MOV.U32 R201, RZ, RZ, R235 ;  /* 0x000000ffffc97224 */ /* 0x000fe200078e00eb */
[----:B------:R-:W-:Y:S03]  /*18750*/  SHF.R.U32.HI R118, RZ, 0x8, R116 ;  /* 0x00000008ff767819 */ /* 0x000fe60000011674 */
[----:B------:R-:W-:Y:S01]  /*18760*/  LOP3.LUT R124, R110, 0xff, RZ, 0xc0, !PT ;  /* 0x000000ff6e7c7812 */ /* 0x000fe200078ec0ff */
[--C-:B------:R-:W-:Y:S01]  /*18770*/  HSET2.LE.AND R119, R126, R171.reuse, PT ;  /* 0x000000ab7e777233 */ /* 0x100fe20003803000 */
[C---:B------:R-:W-:Y:S01]  /*18780*/  LOP3.LUT R116, R2.reuse, 0xff, RZ, 0xc0, !PT ;  /* 0x000000ff02747812 */ /* 0x040fe200078ec0ff */
[--C-:B------:R-:W-:Y:S01]  /*18790*/  HSET2.LE.AND R127, R127, R171.reuse, PT ;  /* 0x000000ab7f7f7233 */ /* 0x100fe20003803000 */
[----:B------:R-:W-:Y:S01]  /*187a0*/  SHF.R.U32.HI R110, RZ, 0x18, R2 ;  /* 0x00000018ff6e7819 */ /* 0x000fe20000011602 */
[----:B------:R-:W-:Y:S01]  /*187b0*/  IMAD.MOV.U32 R202, RZ, RZ, R140 ;  /* 0x000000ffffca7224 */ /* 0x000fe200078e008c */
[----:B----4-:R-:W-:Y:S01]  /*187c0*/  LOP3.LUT R109, R2, 0xffff, RZ, 0xc0, !PT ;  /* 0x0000ffff026d7812 */ /* 0x010fe200078ec0ff */
[----:B------:R-:W-:Y:S01]  /*187d0*/  IMAD.MOV.U32 R140, RZ, RZ, R123 ;  /* 0x000000ffff8c7224 */ /* 0x000fe200078e007b */
[----:B------:R-:W-:Y:S01]  /*187e0*/  LOP3.LUT R2, R111, 0xff, RZ, 0xc0, !PT ;  /* 0x000000ff6f027812 */ /* 0x000fe200078ec0ff */
[----:B------:R-:W4:Y:S01]  /*187f0*/  LDSM.16.MT88.4 R120, [R216+0x9400] ;  /* 0x00940000d878783b */ /* 0x000f220000004200 */
[----:B------:R-:W-:Y:S01]  /*18800*/  LOP3.LUT R111, R106, 0xff, RZ, 0xc0, !PT ;  /* 0x000000ff6a6f7812 */ /* 0x000fe200078ec0ff */
[----:B-1----:R-:W-:Y:S01]  /*18810*/  FFMA.FTZ R107, R214, c[0x0][0x23c], -R186 ;  /* 0x00008f00d66b7a23 */ /* 0x002fe200000108ba */
[----:B------:R-:W-:Y:S01]  /*18820*/  PRMT R117, R2, 0x5410, R110 ;  /* 0x0000541002757816 */ /* 0x000fe2000000006e */
[----:B------:R-:W-:Y:S01]  /*18830*/  FMUL.FTZ R85, R101, R85 ;  /* 0x0000005565557220 */ /* 0x000fe20000410000 */
[----:B------:R-:W-:Y:S01]  /*18840*/  LOP3.LUT R2, R106, 0xffff, RZ, 0xc0, !PT ;  /* 0x0000ffff6a027812 */ /* 0x000fe200078ec0ff */
[----:B------:R1:W-:Y:S01]  /*18850*/  MUFU.EX2 R240, R107 ;  /* 0x0000006b00f07308 */ /* 0x0003e20000000800 */
[----:B------:R-:W-:Y:S01]  /*18860*/  SHF.R.U32.HI R110, RZ, 0x18, R106 ;  /* 0x00000018ff6e7819 */ /* 0x000fe2000001166a */
[C---:B------:R-:W-:Y:S01]  /*18870*/  FMUL.FTZ R86, R100.reuse, R86 ;  /* 0x0000005664567220 */ /* 0x040fe20000410000 */
[----:B------:R-:W-:Y:S01]  /*18880*/  SHF.R.U32.HI R109, RZ, 0x8, R109 ;  /* 0x00000008ff6d7819 */ /* 0x000fe2000001166d */
[----:B------:R-:W-:Y:S01]  /*18890*/  FMUL.FTZ R87, R100, R87 ;  /* 0x0000005764577220 */ /* 0x000fe20000410000 */
[----:B------:R-:W-:Y:S01]  /*188a0*/  PRMT R124, R124, 0x5410, R118 ;  /* 0x000054107c7c7816 */ /* 0x000fe20000000076 */
[C---:B------:R-:W-:Y:S01]  /*188b0*/  FMUL.FTZ R88, R3.reuse, R88 ;  /* 0x0000005803587220 */ /* 0x040fe20000410000 */
[----:B------:R-:W-:Y:S01]  /*188c0*/  PRMT R116, R116, 0x5410, R109 ;  /* 0x0000541074747816 */ /* 0x000fe2000000006d */
[----:B------:R-:W-:Y:S01]  /*188d0*/  FMUL.FTZ R89, R3, R89 ;  /* 0x0000005903597220 */ /* 0x000fe20000410000 */
[----:B------:R-:W-:Y:S01]  /*188e0*/  SHF.R.U32.HI R109, RZ, 0x8, R2 ;  /* 0x00000008ff6d7819 */ /* 0x000fe20000011602 */
[--C-:B------:R-:W-:Y:S01]  /*188f0*/  HSET2.LE.AND R2, R125, R171.reuse, PT ;  /* 0x000000ab7d027233 */ /* 0x100fe20003803000 */
[-C--:B--2---:R-:W-:Y:S01]  /*18900*/  HMMA.16816.F32.BF16 R84, R176, R112.reuse, R84 ;  /* 0x00000070b054723c */ /* 0x084fe20000041854 */
[----:B------:R-:W-:Y:S01]  /*18910*/  F2FP.BF16.PACK_AB R118, R169, R166 ;  /* 0x000000a6a976723e */ /* 0x000fe200000010ff */
[C---:B------:R-:W-:Y:S01]  /*18920*/  FMUL.FTZ R90, R0.reuse, R90 ;  /* 0x0000005a005a7220 */ /* 0x040fe20000410000 */
[--C-:B------:R-:W-:Y:S01]  /*18930*/  HSET2.LE.AND R116, R116, R171.reuse, PT ;  /* 0x000000ab74747233 */ /* 0x100fe20003803000 */
[----:B------:R-:W-:Y:S01]  /*18940*/  FMUL.FTZ R91, R0, R91 ;  /* 0x0000005b005b7220 */ /* 0x000fe20000410000 */
[----:B------:R-:W-:Y:S01]  /*18950*/  LOP3.LUT R118, R2, R118, RZ, 0xc0, !PT ;  /* 0x0000007602767212 */ /* 0x000fe200078ec0ff */
[C---:B------:R-:W-:Y:S01]  /*18960*/  FMUL.FTZ R92, R3.reuse, R92 ;  /* 0x0000005c035c7220 */ /* 0x040fe20000410000 */
[----:B------:R-:W-:Y:S01]  /*18970*/  F2FP.BF16.PACK_AB R2, R170, R167 ;  /* 0x000000a7aa02723e */ /* 0x000fe200000010ff */
[----:B------:R-:W-:Y:S01]  /*18980*/  FMUL.FTZ R93, R3, R93 ;  /* 0x0000005d035d7220 */ /* 0x000fe20000410000 */
[----:B---3--:R-:W-:Y:S02]  /*18990*/  F2FP.BF16.PACK_AB R126, R250, R168 ;  /* 0x000000a8fa7e723e */ /* 0x008fe400000010ff */
[C---:B------:R-:W-:Y:S01]  /*189a0*/  HMMA.16816.F32.BF16 R88, R180.reuse, R112, R88 ;  /* 0x00000070b458723c */ /* 0x040fe20000041858 */
[----:B------:R-:W-:Y:S01]  /*189b0*/  LOP3.LUT R119, R119, R2, RZ, 0xc0, !PT ;  /* 0x0000000277777212 */ /* 0x000fe200078ec0ff */
[----:B-1----:R-:W-:Y:S01]  /*189c0*/  FFMA.FTZ R107, R215, c[0x0][0x23c], -R186 ;  /* 0x00008f00d76b7a23 */ /* 0x002fe200000108ba */
[----:B------:R-:W-:Y:S01]  /*189d0*/  F2FP.BF16.PACK_AB R2, R246, R249 ;  /* 0x000000f9f602723e */ /* 0x000fe200000010ff */
[C---:B------:R-:W-:Y:S01]  /*189e0*/  FMUL.FTZ R94, R0.reuse, R94 ;  /* 0x0000005e005e7220 */ /* 0x040fe20000410000 */
[----:B------:R-:W-:Y:S01]  /*189f0*/  PRMT R111, R111, 0x5410, R109 ;  /* 0x000054106f6f7816 */ /* 0x000fe2000000006d */
[----:B------:R1:W-:Y:S01]  /*18a00*/  MUFU.EX2 R237, R107 ;  /* 0x0000006b00ed7308 */ /* 0x0003e20000000800 */
[----:B------:R-:W-:Y:S01]  /*18a10*/  LOP3.LUT R127, R127, R2, RZ, 0xc0, !PT ;  /* 0x000000027f7f7212 */ /* 0x000fe200078ec0ff */
[----:B------:R-:W-:Y:S01]  /*18a20*/  FFMA.FTZ R2, R233, c[0x0][0x23c], -R184 ;  /* 0x00008f00e9027a23 */ /* 0x000fe200000108b8 */
[--C-:B------:R-:W-:Y:S03]  /*18a30*/  HSET2.LE.AND R109, R124, R171.reuse, PT ;  /* 0x000000ab7c6d7233 */ /* 0x100fe60003803000 */
[----:B------:R-:W-:Y:S01]  /*18a40*/  FMUL.FTZ R95, R0, R95 ;  /* 0x0000005f005f7220 */ /* 0x000fe20000410000 */
[--C-:B------:R-:W-:Y:S01]  /*18a50*/  HSET2.LE.AND R124, R111, R171.reuse, PT ;  /* 0x000000ab6f7c7233 */ /* 0x100fe20003803000 */
[----:B------:R-:W-:Y:S01]  /*18a60*/  LOP3.LUT R126, R109, R126, RZ, 0xc0, !PT ;  /* 0x0000007e6d7e7212 */ /* 0x000fe200078ec0ff */
[C---:B------:R-:W-:Y:S01]  /*18a70*/  FMUL.FTZ R96, R101.reuse, R96 ;  /* 0x0000006065607220 */ /* 0x040fe20000410000 */
[----:B------:R2:W-:Y:S01]  /*18a80*/  MUFU.EX2 R233, R2 ;  /* 0x0000000200e97308 */ /* 0x0005e20000000800 */
[----:B------:R-:W-:Y:S02]  /*18a90*/  FMUL.FTZ R97, R101, R97 ;  /* 0x0000006165617220 */ /* 0x000fe40000410000 */
[-C--:B------:R-:W-:Y:S01]  /*18aa0*/  HMMA.16816.F32.BF16 R92, R180, R114.reuse, R92 ;  /* 0x00000072b45c723c */ /* 0x080fe2000004185c */
[C---:B------:R-:W-:Y:S01]  /*18ab0*/  FMUL.FTZ R98, R100.reuse, R98 ;  /* 0x0000006264627220 */ /* 0x040fe20000410000 */
[----:B------:R-:W-:Y:S01]  /*18ac0*/  LDSM.16.MT88.4 R180, [R216+0xbc00] ;  /* 0x00bc0000d8b4783b */ /* 0x000fe20000004200 */
[----:B------:R-:W-:Y:S02]  /*18ad0*/  FMUL.FTZ R99, R100, R99 ;  /* 0x0000006364637220 */ /* 0x000fe40000410000 */
[----:B------:R-:W-:Y:S02]  /*18ae0*/  IMAD.MOV.U32 R173, RZ, RZ, R161 ;  /* 0x000000ffffad7224 */ /* 0x000fe400078e00a1 */
[----:B------:R-:W-:Y:S02]  /*18af0*/  IMAD.MOV.U32 R159, RZ, RZ, R158 ;  /* 0x000000ffff9f7224 */ /* 0x000fe400078e009e */
[----:B------:R-:W-:Y:S01]  /*18b00*/  IMAD.MOV.U32 R158, RZ, RZ, R157 ;  /* 0x000000ffff9e7224 */ /* 0x000fe200078e009d */
[----:B------:R-:W-:Y:S01]  /*18b10*/  HMMA.16816.F32.BF16 R96, R176, R114, R96 ;  /* 0x00000072b060723c */ /* 0x000fe20000041860 */
[----:B------:R-:W3:Y:S01]  /*18b20*/  LDSM.16.MT88.4 R112, [R218+0xa400] ;  /* 0x00a40000da70783b */ /* 0x000ee20000004200 */
[----:B-1----:R-:W-:Y:S01]  /*18b30*/  SHF.R.U32.HI R107, RZ, 0x10, R106 ;  /* 0x00000010ff6b7819 */ /* 0x002fe2000001166a */
[----:B------:R-:W-:Y:S02]  /*18b40*/  FFMA.FTZ R106, R231, c[0x0][0x23c], -R187 ;  /* 0x00008f00e76a7a23 */ /* 0x000fe400000108bb */
[----:B------:R-:W-:Y:S01]  /*18b50*/  IMAD.MOV.U32 R157, RZ, RZ, R156 ;  /* 0x000000ffff9d7224 */ /* 0x000fe200078e009c */
[----:B------:R-:W-:Y:S01]  /*18b60*/  LOP3.LUT R107, R107, 0xff, RZ, 0xc0, !PT ;  /* 0x000000ff6b6b7812 */ /* 0x000fe200078ec0ff */
[----:B------:R1:W-:Y:S01]  /*18b70*/  MUFU.EX2 R235, R106 ;  /* 0x0000006a00eb7308 */ /* 0x0003e20000000800 */
[----:B------:R-:W-:Y:S04]  /*18b80*/  IMAD.MOV.U32 R156, RZ, RZ, R155 ;  /* 0x000000ffff9c7224 */ /* 0x000fe800078e009b */
[----:B------:R-:W-:Y:S01]  /*18b90*/  PRMT R110, R107, 0x5410, R110 ;  /* 0x000054106b6e7816 */ /* 0x000fe2000000006e */
[--C-:B------:R-:W-:Y:S01]  /*18ba0*/  HSET2.LE.AND R107, R117, R171.reuse, PT ;  /* 0x000000ab756b7233 */ /* 0x100fe20003803000 */
[----:B------:R-:W-:Y:S01]  /*18bb0*/  F2FP.BF16.PACK_AB R117, R165, R163 ;  /* 0x000000a3a575723e */ /* 0x000fe200000010ff */
[----:B--2---:R-:W-:Y:S02]  /*18bc0*/  FFMA.FTZ R2, R236, c[0x0][0x23c], -R184 ;  /* 0x00008f00ec027a23 */ /* 0x004fe400000108b8 */
[--C-:B------:R-:W-:Y:S01]  /*18bd0*/  HSET2.LE.AND R125, R110, R171.reuse, PT ;  /* 0x000000ab6e7d7233 */ /* 0x100fe20003803000 */
[----:B------:R-:W-:Y:S01]  /*18be0*/  LOP3.LUT R117, R107, R117, RZ, 0xc0, !PT ;  /* 0x000000756b757212 */ /* 0x000fe200078ec0ff */
[----:B------:R-:W-:Y:S02]  /*18bf0*/  IMAD.MOV.U32 R155, RZ, RZ, R230 ;  /* 0x000000ffff9b7224 */ /* 0x000fe400078e00e6 */
[----:B------:R-:W-:Y:S01]  /*18c00*/  IMAD.MOV.U32 R205, RZ, RZ, R159 ;  /* 0x000000ffffcd7224 */ /* 0x000fe200078e009f */
[----:B------:R2:W5:Y:S01]  /*18c10*/  LDL.LU R230, [R1+0x9c] ;  /* 0x00009c0001e67983 */ /* 0x0005620000300800 */
[----:B------:R-:W-:Y:S02]  /*18c20*/  IMAD.MOV.U32 R159, RZ, RZ, R158 ;  /* 0x000000ffff9f7224 */ /* 0x000fe400078e009e */
[----:B------:R-:W-:Y:S02]  /*18c30*/  IMAD.MOV.U32 R158, RZ, RZ, R157 ;  /* 0x000000ffff9e7224 */ /* 0x000fe400078e009d */
[----:B------:R-:W-:Y:S02]  /*18c40*/  IMAD.MOV.U32 R157, RZ, RZ, R156 ;  /* 0x000000ffff9d7224 */ /* 0x000fe400078e009c */
[----:B------:R-:W-:Y:S02]  /*18c50*/  IMAD.MOV.U32 R156, RZ, RZ, R155 ;  /* 0x000000ffff9c7224 */ /* 0x000fe400078e009b */
[----:B-1----:R-:W-:Y:S02]  /*18c60*/  FFMA.FTZ R106, R232, c[0x0][0x23c], -R187 ;  /* 0x00008f00e86a7a23 */ /* 0x002fe400000108bb */
[----:B------:R1:W-:Y:S01]  /*18c70*/  MUFU.EX2 R232, R2 ;  /* 0x0000000200e87308 */ /* 0x0003e20000000800 */
[----:B------:R-:W-:Y:S02]  /*18c80*/  IMAD.MOV.U32 R155, RZ, RZ, R154 ;  /* 0x000000ffff9b7224 */ /* 0x000fe400078e009a */
[----:B------:R-:W-:Y:S02]  /*18c90*/  IMAD.MOV.U32 R154, RZ, RZ, R153 ;  /* 0x000000ffff9a7224 */ /* 0x000fe400078e0099 */
[----:B------:R-:W-:Y:S02]  /*18ca0*/  IMAD.MOV.U32 R153, RZ, RZ, R152 ;  /* 0x000000ffff997224 */ /* 0x000fe400078e0098 */
[----:B------:R-:W-:Y:S02]  /*18cb0*/  IMAD.MOV.U32 R152, RZ, RZ, R204 ;  /* 0x000000ffff987224 */ /* 0x000fe400078e00cc */
[----:B------:R-:W-:Y:S01]  /*18cc0*/  IMAD.MOV.U32 R204, RZ, RZ, R203 ;  /* 0x000000ffffcc7224 */ /* 0x000fe200078e00cb */
[----:B------:R2:W2:Y:S01]  /*18cd0*/  MUFU.EX2 R234, R106 ;  /* 0x0000006a00ea7308 */ /* 0x0004a20000000800 */
[----:B------:R-:W-:Y:S02]  /*18ce0*/  IMAD.MOV.U32 R203, RZ, RZ, R225 ;  /* 0x000000ffffcb7224 */ /* 0x000fe400078e00e1 */
[----:B------:R-:W-:Y:S01]  /*18cf0*/  IMAD.MOV.U32 R206, RZ, RZ, R159 ;  /* 0x000000ffffce7224 */ /* 0x000fe200078e009f */
[----:B------:R3:W5:Y:S01]  /*18d00*/  LDL.LU R225, [R1+0x98] ;  /* 0x0000980001e17983 */ /* 0x0007620000300800 */
[----:B------:R-:W-:Y:S02]  /*18d10*/  IMAD.MOV.U32 R159, RZ, RZ, R158 ;  /* 0x000000ffff9f7224 */ /* 0x000fe400078e009e */
[----:B------:R-:W-:Y:S02]  /*18d20*/  IMAD.MOV.U32 R158, RZ, RZ, R157 ;  /* 0x000000ffff9e7224 */ /* 0x000fe400078e009d */
[----:B------:R-:W-:Y:S02]  /*18d30*/  IMAD.MOV.U32 R157, RZ, RZ, R156 ;  /* 0x000000ffff9d7224 */ /* 0x000fe400078e009c */
[----:B------:R-:W-:Y:S02]  /*18d40*/  IMAD.MOV.U32 R156, RZ, RZ, R155 ;  /* 0x000000ffff9c7224 */ /* 0x000fe400078e009b */
[----:B------:R-:W-:Y:S02]  /*18d50*/  IMAD.MOV.U32 R155, RZ, RZ, R153 ;  /* 0x000000ffff9b7224 */ /* 0x000fe400078e0099 */
[----:B-1----:R-:W-:Y:S02]  /*18d60*/  FFMA.FTZ R2, R238, c[0x0][0x23c], -R185 ;  /* 0x00008f00ee027a23 */ /* 0x002fe400000108b9 */
[----:B------:R-:W-:Y:S02]  /*18d70*/  IMAD.MOV.U32 R153, RZ, RZ, R152 ;  /* 0x000000ffff997224 */ /* 0x000fe400078e0098 */
[----:B------:R1:W-:Y:S01]  /*18d80*/  MUFU.EX2 R231, R2 ;  /* 0x0000000200e77308 */ /* 0x0003e20000000800 */
[----:B------:R-:W-:Y:S02]  /*18d90*/  IMAD.MOV.U32 R152, RZ, RZ, R204 ;  /* 0x000000ffff987224 */ /* 0x000fe400078e00cc */
[----:B------:R-:W-:Y:S01]  /*18da0*/  IMAD.MOV.U32 R204, RZ, RZ, R203 ;  /* 0x000000ffffcc7224 */ /* 0x000fe200078e00cb */
[----:B--2---:R-:W-:Y:S01]  /*18db0*/  F2FP.BF16.PACK_AB R106, R164, R162 ;  /* 0x000000a2a46a723e */ /* 0x004fe200000010ff */
[----:B------:R-:W-:Y:S01]  /*18dc0*/  IMAD.MOV.U32 R203, RZ, RZ, R145 ;  /* 0x000000ffffcb7224 */ /* 0x000fe200078e0091 */
[----:B------:R-:W-:Y:S01]  /*18dd0*/  F2FP.BF16.PACK_AB R107, R234, R235 ;  /* 0x000000ebea6b723e */ /* 0x000fe200000010ff */
[----:B------:R-:W-:Y:S01]  /*18de0*/  IMAD.MOV.U32 R145, RZ, RZ, R226 ;  /* 0x000000ffff917224 */ /* 0x000fe200078e00e2 */
[----:B------:R-:W-:Y:S01]  /*18df0*/  LOP3.LUT R116, R116, R106, RZ, 0xc0, !PT ;  /* 0x0000006a74747212 */ /* 0x000fe200078ec0ff */
[----:B------:R2:W5:Y:S01]  /*18e00*/  LDL.LU R226, [R1+0x94] ;  /* 0x0000940001e27983 */ /* 0x0005620000300800 */
[----:B------:R-:W-:Y:S01]  /*18e10*/  F2FP.BF16.PACK_AB R106, R237, R240 ;  /* 0x000000f0ed6a723e */ /* 0x000fe200000010ff */
[----:B------:R-:W-:Y:S01]  /*18e20*/  IMAD.MOV.U32 R236, RZ, RZ, R170 ;  /* 0x000000ffffec7224 */ /* 0x000fe200078e00aa */
[----:B------:R-:W-:Y:S01]  /*18e30*/  LOP3.LUT R125, R125, R107, RZ, 0xc0, !PT ;  /* 0x0000006b7d7d7212 */ /* 0x000fe200078ec0ff */
[----:B------:R-:W-:Y:S01]  /*18e40*/  FFMA.FTZ R107, R244, c[0x0][0x23c], -R185 ;  /* 0x00008f00f46b7a23 */ /* 0x000fe200000108b9 */
[----:B------:R-:W-:Y:S01]  /*18e50*/  LOP3.LUT R124, R124, R106, RZ, 0xc0, !PT ;  /* 0x0000006a7c7c7212 */ /* 0x000fe200078ec0ff */
[-C--:B----4-:R-:W-:Y:S01]  /*18e60*/  HMMA.16816.F32.BF16 R4, R116, R120.reuse, R4 ;  /* 0x000000787404723c */ /* 0x090fe20000041804 */
[----:B------:R-:W-:Y:S01]  /*18e70*/  FFMA.FTZ R106, R241, c[0x0][0x23c], -R184 ;  /* 0x00008f00f16a7a23 */ /* 0x000fe200000108b8 */
[----:B------:R-:W-:Y:S01]  /*18e80*/  MUFU.EX2 R212, R107 ;  /* 0x0000006b00d47308 */ /* 0x000fe20000000800 */
[----:B------:R-:W-:Y:S02]  /*18e90*/  IMAD.MOV.U32 R241, RZ, RZ, R167 ;  /* 0x000000fffff17224 */ /* 0x000fe400078e00a7 */
[----:B------:R-:W-:Y:S02]  /*18ea0*/  IMAD.MOV.U32 R238, RZ, RZ, R169 ;  /* 0x000000ffffee7224 */ /* 0x000fe400078e00a9 */
[----:B------:R-:W-:Y:S01]  /*18eb0*/  IMAD.MOV.U32 R244, RZ, RZ, R165 ;  /* 0x000000fffff47224 */ /* 0x000fe200078e00a5 */
[C---:B------:R-:W-:Y:S01]  /*18ec0*/  HMMA.16816.F32.BF16 R8, R124.reuse, R120, R8 ;  /* 0x000000787c08723c */ /* 0x040fe20000041808 */
[--C-:B-1----:R-:W-:Y:S03]  /*18ed0*/  FFMA.FTZ R2, R239, c[0x0][0x23c], -R185.reuse ;  /* 0x00008f00ef027a23 */ /* 0x102fe600000108b9 */
[----:B------:R-:W-:Y:S01]  /*18ee0*/  MUFU.EX2 R213, R106 ;  /* 0x0000006a00d57308 */ /* 0x000fe20000000800 */
[----:B------:R-:W-:Y:S03]  /*18ef0*/  IMAD.MOV.U32 R239, RZ, RZ, R168 ;  /* 0x000000ffffef7224 */ /* 0x000fe600078e00a8 */
[-C--:B------:R-:W-:Y:S06]  /*18f00*/  HMMA.16816.F32.BF16 R12, R124, R122.reuse, R12 ;  /* 0x0000007a7c0c723c */ /* 0x080fec000004180c */
[----:B------:R1:W-:Y:S02]  /*18f10*/  MUFU.EX2 R215, R2 ;  /* 0x0000000200d77308 */ /* 0x0003e40000000800 */
[C---:B------:R-:W-:Y:S01]  /*18f20*/  HMMA.16816.F32.BF16 R16, R116.reuse, R122, R16 ;  /* 0x0000007a7410723c */ /* 0x040fe20000041810 */
[----:B------:R-:W4:Y:S07]  /*18f30*/  LDSM.16.MT88.4 R120, [R216+0xb400] ;  /* 0x00b40000d878783b */ /* 0x000f2e0000004200 */
[-C--:B------:R-:W-:Y:S08]  /*18f40*/  HMMA.16816.F32.BF16 R20, R116, R128.reuse, R20 ;  /* 0x000000807414723c */ /* 0x080ff00000041814 */
[C---:B------:R-:W-:Y:S01]  /*18f50*/  HMMA.16816.F32.BF16 R24, R124.reuse, R128, R24 ;  /* 0x000000807c18723c */ /* 0x040fe20000041818 */
[----:B-1----:R-:W-:Y:S07]  /*18f60*/  IMAD.U32 R2, RZ, RZ, UR33 ;  /* 0x00000021ff027e24 */ /* 0x002fee000f8e00ff */
[-C--:B------:R-:W-:Y:S01]  /*18f70*/  HMMA.16816.F32.BF16 R28, R124, R130.reuse, R28 ;  /* 0x000000827c1c723c */ /* 0x080fe2000004181c */
[----:B------:R-:W-:Y:S03]  /*18f80*/  LOP3.LUT R106, R201, UR4, R2, 0x96, !PT ;  /* 0x00000004c96a7c12 */ /* 0x000fe6000f8e9602 */
[----:B------:R-:W-:Y:S01]  /*18f90*/  FFMA.FTZ R2, R243, c[0x0][0x23c], -R184 ;  /* 0x00008f00f3027a23 */ /* 0x000fe200000108b8 */
[----:B------:R-:W-:Y:S01]  /*18fa0*/  UMOV UR4, UR29 ;  /* 0x0000001d00047c82 */ /* 0x000fe20008000000 */
[----:B------:R-:W-:Y:S02]  /*18fb0*/  IMAD.MOV.U32 R243, RZ, RZ, R166 ;  /* 0x000000fffff37224 */ /* 0x000fe400078e00a6 */
[C---:B------:R-:W-:Y:S01]  /*18fc0*/  HMMA.16816.F32.BF16 R32, R116.reuse, R130, R32 ;  /* 0x000000827420723c */ /* 0x040fe20000041820 */
[----:B------:R-:W-:Y:S01]  /*18fd0*/  IMAD.WIDE.U32 R128, R106, -0x326172a9, RZ ;  /* 0xcd9e8d576a807825 */ /* 0x000fe200078e00ff */
[----:B------:R1:W1:Y:S04]  /*18fe0*/  MUFU.EX2 R214, R2 ;  /* 0x0000000200d67308 */ /* 0x0002680000000800 */
[--C-:B------:R-:W-:Y:S02]  /*18ff0*/  LOP3.LUT R110, R195, UR14, R128.reuse, 0x96, !PT ;  /* 0x0000000ec36e7c12 */ /* 0x100fe4000f8e9680 */
[-C--:B------:R-:W-:Y:S01]  /*19000*/  HMMA.16816.F32.BF16 R36, R116, R132.reuse, R36 ;  /* 0x000000847424723c */ /* 0x080fe20000041824 */
[----:B------:R-:W-:Y:S03]  /*19010*/  LOP3.LUT R109, R193, UR14, R128, 0x96, !PT ;  /* 0x0000000ec16d7c12 */ /* 0x000fe6000f8e9680 */
[----:B------:R-:W-:Y:S01]  /*19020*/  IMAD.WIDE.U32 R110, R110, -0x2daee0ad, RZ ;  /* 0xd2511f536e6e7825 */ /* 0x000fe200078e00ff */
[----:B------:R-:W-:Y:S03]  /*19030*/  LOP3.LUT R106, R129, UR16, R174, 0x96, !PT ;  /* 0x00000010816a7c12 */ /* 0x000fe6000f8e96ae */
[C---:B------:R-:W-:Y:S04]  /*19040*/  HMMA.16816.F32.BF16 R40, R124.reuse, R132, R40 ;  /* 0x000000847c28723c */ /* 0x040fe80000041828 */
[----:B------:R-:W-:Y:S04]  /*19050*/  IMAD.WIDE.U32 R130, R106, -0x2daee0ad, RZ ;  /* 0xd2511f536a827825 */ /* 0x000fe800078e00ff */
[-C--:B------:R-:W-:Y:S01]  /*19060*/  HMMA.16816.F32.BF16 R44, R124, R134.reuse, R44 ;  /* 0x000000867c2c723c */ /* 0x080fe2000004182c */
[----:B------:R-:W-:Y:S03]  /*19070*/  IMAD.WIDE.U32 R106, R109, -0x2daee0ad, RZ ;  /* 0xd2511f536d6a7825 */ /* 0x000fe600078e00ff */
[----:B-1----:R-:W-:Y:S01]  /*19080*/  LOP3.LUT R2, R129, UR16, R188, 0x96, !PT ;  /* 0x0000001081027c12 */ /* 0x002fe2000f8e96bc */
[----:B------:R-:W-:Y:S02]  /*19090*/  FFMA.FTZ R129, R248, c[0x0][0x23c], -R185 ;  /* 0x00008f00f8817a23 */ /* 0x000fe400000108b9 */
[----:B------:R-:W-:Y:S01]  /*190a0*/  IMAD.MOV.U32 R248, RZ, RZ, R164 ;  /* 0x000000fffff87224 */ /* 0x000fe200078e00a4 */
[C---:B------:R-:W-:Y:S01]  /*190b0*/  HMMA.16816.F32.BF16 R48, R116.reuse, R134, R48 ;  /* 0x000000867430723c */ /* 0x040fe20000041830 */
[----:B------:R1:W-:Y:S07]  /*190c0*/  MUFU.EX2 R211, R129 ;  /* 0x0000008100d37308 */ /* 0x0003ee0000000800 */
[-C--:B---3--:R-:W-:Y:S08]  /*190d0*/  HMMA.16816.F32.BF16 R52, R116, R112.reuse, R52 ;  /* 0x000000707434723c */ /* 0x088ff00000041834 */
[C---:B------:R-:W-:Y:S07]  /*190e0*/  HMMA.16816.F32.BF16 R56, R124.reuse, R112, R56 ;  /* 0x000000707c38723c */ /* 0x040fee0000041838 */
[----:B------:R-:W-:Y:S01]  /*190f0*/  IMAD.WIDE.U32 R112, R2, -0x2daee0ad, RZ ;  /* 0xd2511f5302707825 */ /* 0x000fe200078e00ff */
[-C--:B------:R-:W-:Y:S01]  /*19100*/  HMMA.16816.F32.BF16 R60, R124, R114.reuse, R60 ;  /* 0x000000727c3c723c */ /* 0x080fe2000004183c */
[----:B------:R-:W-:Y:S03]  /*19110*/  LOP3.LUT R2, R107, UR11, R130, 0x96, !PT ;  /* 0x0000000b6b027c12 */ /* 0x000fe6000f8e9682 */
[----:B------:R-:W-:Y:S01]  /*19120*/  LOP3.LUT R128, R113, UR13, R172, 0x96, !PT ;  /* 0x0000000d71807c12 */ /* 0x000fe2000f8e96ac */
[----:B------:R-:W-:Y:S01]  /*19130*/  IMAD.MOV.U32 R172, RZ, RZ, R160 ;  /* 0x000000ffffac7224 */ /* 0x000fe200078e00a0 */
[----:B------:R-:W-:Y:S01]  /*19140*/  LOP3.LUT R111, R111, UR11, R112, 0x96, !PT ;  /* 0x0000000b6f6f7c12 */ /* 0x000fe2000f8e9670 */
[----:B------:R-:W-:Y:S01]  /*19150*/  IMAD.MOV.U32 R160, RZ, RZ, R206 ;  /* 0x000000ffffa07224 */ /* 0x000fe200078e00ce */
[C---:B------:R-:W-:Y:S01]  /*19160*/  HMMA.16816.F32.BF16 R64, R116.reuse, R114, R64 ;  /* 0x000000727440723c */ /* 0x040fe20000041840 */
[----:B------:R-:W-:Y:S01]  /*19170*/  IMAD.MOV.U32 R206, RZ, RZ, R159 ;  /* 0x000000ffffce7224 */ /* 0x000fe200078e009f */
[----:B------:R-:W3:Y:S02]  /*19180*/  LDSM.16.MT88.4 R112, [R218+0xb400] ;  /* 0x00b40000da70783b */ /* 0x000ee40000004200 */
[----:B------:R-:W-:Y:S01]  /*19190*/  IMAD.MOV.U32 R159, RZ, RZ, R158 ;  /* 0x000000ffff9f7224 */ /* 0x000fe200078e009e */
[----:B------:R-:W-:Y:S01]  /*191a0*/  LOP3.LUT R109, R131, UR13, R172, 0x96, !PT ;  /* 0x0000000d836d7c12 */ /* 0x000fe2000f8e96ac */
[----:B------:R-:W-:Y:S02]  /*191b0*/  IMAD.MOV.U32 R158, RZ, RZ, R157 ;  /* 0x000000ffff9e7224 */ /* 0x000fe400078e009d */
[-C--:B----4-:R-:W-:Y:S01]  /*191c0*/  HMMA.16816.F32.BF16 R68, R116, R120.reuse, R68 ;  /* 0x000000787444723c */ /* 0x090fe20000041844 */
[----:B------:R-:W-:Y:S03]  /*191d0*/  IMAD.MOV.U32 R157, RZ, RZ, R156 ;  /* 0x000000ffff9d7224 */ /* 0x000fe600078e009c */
[----:B------:R-:W-:Y:S02]  /*191e0*/  IMAD.MOV.U32 R156, RZ, RZ, R155 ;  /* 0x000000ffff9c7224 */ /* 0x000fe400078e009b */
[----:B------:R-:W-:Y:S02]  /*191f0*/  IMAD.MOV.U32 R155, RZ, RZ, R153 ;  /* 0x000000ffff9b7224 */ /* 0x000fe400078e0099 */
        /* <DEDUP_REMOVED lines=9> */
[----:B------:R-:W-:Y:S03]  /*19290*/  IMAD.MOV.U32 R143, RZ, RZ, R142 ;  /* 0x000000ffff8f7224 */ /* 0x000fe600078e008e */
[----:B------:R-:W-:Y:S02]  /*192a0*/  IMAD.MOV.U32 R142, RZ, RZ, R141 ;  /* 0x000000ffff8e7224 */ /* 0x000fe400078e008d */
[----:B------:R-:W-:Y:S02]  /*192b0*/  IMAD.MOV.U32 R141, RZ, RZ, R140 ;  /* 0x000000ffff8d7224 */ /* 0x000fe400078e008c */
[----:B------:R-:W-:Y:S01]  /*192c0*/  IMAD.MOV.U32 R140, RZ, RZ, R139 ;  /* 0x000000ffff8c7224 */ /* 0x000fe200078e008b */
[-C--:B---3--:R-:W-:Y:S03]  /*192d0*/  HMMA.16816.F32.BF16 R84, R116, R112.reuse, R84 ;  /* 0x000000707454723c */ /* 0x088fe60000041854 */
[----:B------:R-:W-:Y:S02]  /*192e0*/  IMAD.MOV.U32 R139, RZ, RZ, R138 ;  /* 0x000000ffff8b7224 */ /* 0x000fe400078e008a */
[----:B------:R-:W-:Y:S02]  /*192f0*/  IMAD.MOV.U32 R138, RZ, RZ, R137 ;  /* 0x000000ffff8a7224 */ /* 0x000fe400078e0089 */
[----:B------:R-:W-:Y:S01]  /*19300*/  IMAD.MOV.U32 R173, RZ, RZ, R139 ;  /* 0x000000ffffad7224 */ /* 0x000fe200078e008b */
[C---:B------:R-:W-:Y:S01]  /*19310*/  HMMA.16816.F32.BF16 R88, R124.reuse, R112, R88 ;  /* 0x000000707c58723c */ /* 0x040fe20000041858 */
[----:B------:R-:W-:Y:S03]  /*19320*/  IMAD.MOV.U32 R200, RZ, RZ, R156 ;  /* 0x000000ffffc87224 */ /* 0x000fe600078e009c */
[----:B------:R-:W-:Y:S02]  /*19330*/  IMAD.MOV.U32 R156, RZ, RZ, R138 ;  /* 0x000000ffff9c7224 */ /* 0x000fe400078e008a */
[----:B------:R-:W-:Y:S02]  /*19340*/  IMAD.WIDE.U32 R132, R128, -0x326172a9, RZ ;  /* 0xcd9e8d5780847825 */ /* 0x000fe400078e00ff */
[-C--:B------:R-:W-:Y:S01]  /*19350*/  HMMA.16816.F32.BF16 R92, R124, R114.reuse, R92 ;  /* 0x000000727c5c723c */ /* 0x080fe2000004185c */
[----:B------:R-:W-:Y:S03]  /*19360*/  LDSM.16.MT88.4 R124, [R218+0x9800] ;  /* 0x00980000da7c783b */ /* 0x000fe60000004200 */
[----:B------:R-:W-:Y:S01]  /*19370*/  IMAD.WIDE.U32 R138, R111, -0x326172a9, RZ ;  /* 0xcd9e8d576f8a7825 */ /* 0x000fe200078e00ff */
[----:B------:R-:W-:Y:S03]  /*19380*/  LOP3.LUT R128, R133, UR12, R194, 0x96, !PT ;  /* 0x0000000c85807c12 */ /* 0x000fe6000f8e96c2 */
[----:B------:R-:W-:Y:S01]  /*19390*/  HMMA.16816.F32.BF16 R96, R116, R114, R96 ;  /* 0x000000727460723c */ /* 0x000fe20000041860 */
[----:B------:R-:W-:Y:S01]  /*193a0*/  IMAD.MOV.U32 R175, RZ, RZ, R160 ;  /* 0x000000ffffaf7224 */ /* 0x000fe200078e00a0 */
[----:B------:R-:W-:Y:S02]  /*193b0*/  LDSM.16.MT88.4 R116, [R216+0xa800] ;  /* 0x00a80000d874783b */ /* 0x000fe40000004200 */
[----:B------:R-:W-:Y:S02]  /*193c0*/  IMAD.MOV.U32 R161, RZ, RZ, R141 ;  /* 0x000000ffffa17224 */ /* 0x000fe400078e008d */
[----:B------:R-:W-:Y:S02]  /*193d0*/  IMAD.MOV.U32 R160, RZ, RZ, R140 ;  /* 0x000000ffffa07224 */ /* 0x000fe400078e008c */
[----:B------:R-:W-:Y:S01]  /*193e0*/  IMAD.WIDE.U32 R140, R2, -0x326172a9, RZ ;  /* 0xcd9e8d57028c7825 */ /* 0x000fe200078e00ff */
[----:B------:R-:W-:Y:S03]  /*193f0*/  LOP3.LUT R2, R139, UR10, R132, 0x96, !PT ;  /* 0x0000000a8b027c12 */ /* 0x000fe6000f8e9684 */
[--C-:B------:R-:W-:Y:S02]  /*19400*/  FFMA.FTZ R107, R242, c[0x0][0x23c], -R186.reuse ;  /* 0x00008f00f26b7a23 */ /* 0x100fe400000108ba */
[----:B------:R-:W-:Y:S02]  /*19410*/  IMAD.WIDE.U32 R134, R2, -0x2daee0ad, RZ ;  /* 0xd2511f5302867825 */ /* 0x000fe400078e00ff */
[----:B------:R3:W-:Y:S02]  /*19420*/  MUFU.EX2 R210, R107 ;  /* 0x0000006b00d27308 */ /* 0x0007e40000000800 */
[----:B------:R-:W-:Y:S02]  /*19430*/  FFMA.FTZ R2, R245, c[0x0][0x23c], -R186 ;  /* 0x00008f00f5027a23 */ /* 0x000fe400000108ba */
[----:B------:R-:W-:Y:S04]  /*19440*/  IMAD.WIDE.U32 R130, R109, -0x326172a9, RZ ;  /* 0xcd9e8d576d827825 */ /* 0x000fe800078e00ff */
[----:B------:R-:W-:Y:S01]  /*19450*/  IMAD.MOV.U32 R137, RZ, RZ, R222 ;  /* 0x000000ffff897224 */ /* 0x000fe200078e00de */
[----:B------:R-:W-:Y:S01]  /*19460*/  LOP3.LUT R109, R131, UR12, R192, 0x96, !PT ;  /* 0x0000000c836d7c12 */ /* 0x000fe2000f8e96c0 */
[----:B------:R4:W2:Y:S01]  /*19470*/  MUFU.EX2 R209, R2 ;  /* 0x0000000200d17308 */ /* 0x0008a20000000800 */
[----:B------:R-:W-:Y:S01]  /*19480*/  IMAD.MOV.U32 R188, RZ, RZ, R159 ;  /* 0x000000ffffbc7224 */ /* 0x000fe200078e009f */
[----:B------:R2:W5:Y:S01]  /*19490*/  LDL.LU R222, [R1+0x90] ;  /* 0x0000900001de7983 */ /* 0x0005620000300800 */
[----:B------:R-:W-:Y:S02]  /*194a0*/  IMAD.MOV.U32 R159, RZ, RZ, R137 ;  /* 0x000000ffff9f7224 */ /* 0x000fe400078e0089 */
[----:B------:R-:W-:Y:S01]  /*194b0*/  IMAD.MOV.U32 R172, RZ, RZ, R204 ;  /* 0x000000ffffac7224 */ /* 0x000fe200078e00cc */
[----:B------:R2:W5:Y:S01]  /*194c0*/  LDL.LU R221, [R1+0x8c] ;  /* 0x00008c0001dd7983 */ /* 0x0005620000300800 */
[----:B------:R-:W-:Y:S02]  /*194d0*/  IMAD.MOV.U32 R204, RZ, RZ, R136 ;  /* 0x000000ffffcc7224 */ /* 0x000fe400078e0088 */
[----:B------:R-:W-:Y:S04]  /*194e0*/  IMAD.WIDE.U32 R120, R109, -0x2daee0ad, RZ ;  /* 0xd2511f536d787825 */ /* 0x000fe800078e00ff */
[----:B-1----:R-:W-:Y:S01]  /*194f0*/  IMAD.WIDE.U32 R128, R128, -0x2daee0ad, RZ ;  /* 0xd2511f5380807825 */ /* 0x002fe200078e00ff */
[----:B---3--:R-:W-:Y:S02]  /*19500*/  LOP3.LUT R107, R141, UR10, R130, 0x96, !PT ;  /* 0x0000000a8d6b7c12 */ /* 0x008fe4000f8e9682 */
[----:B------:R-:W-:Y:S01]  /*19510*/  LOP3.LUT R121, R121, UR9, R106, 0x96, !PT ;  /* 0x0000000979797c12 */ /* 0x000fe2000f8e966a */
[----:B------:R-:W-:Y:S01]  /*19520*/  IMAD.MOV.U32 R199, RZ, RZ, R153 ;  /* 0x000000ffffc77224 */ /* 0x000fe200078e0099 */
[----:B------:R-:W-:Y:S01]  /*19530*/  LOP3.LUT R111, R135, UR7, R128, 0x96, !PT ;  /* 0x00000007876f7c12 */ /* 0x000fe2000f8e9680 */
[----:B------:R-:W-:Y:S01]  /*19540*/  IMAD.WIDE.U32 R136, R107, -0x2daee0ad, RZ ;  /* 0xd2511f536b887825 */ /* 0x000fe200078e00ff */
[----:B------:R-:W-:Y:S03]  /*19550*/  LOP3.LUT R128, R129, UR9, R110, 0x96, !PT ;  /* 0x0000000981807c12 */ /* 0x000fe6000f8e966e */
[----:B------:R-:W-:Y:S01]  /*19560*/  IMAD.MOV.U32 R201, RZ, RZ, R157 ;  /* 0x000000ffffc97224 */ /* 0x000fe200078e009d */
[----:B------:R-:W-:Y:S01]  /*19570*/  LOP3.LUT R106, R137, UR7, R120, 0x96, !PT ;  /* 0x00000007896a7c12 */ /* 0x000fe2000f8e9678 */
[----:B----4-:R-:W-:Y:S02]  /*19580*/  FFMA.FTZ R2, R247, c[0x0][0x23c], -R187 ;  /* 0x00008f00f7027a23 */ /* 0x010fe400000108bb */
[----:B------:R-:W-:Y:S02]  /*19590*/  IMAD.MOV.U32 R157, RZ, RZ, R142 ;  /* 0x000000ffff9d7224 */ /* 0x000fe400078e008e */
[----:B------:R1:W-:Y:S01]  /*195a0*/  MUFU.EX2 R208, R2 ;  /* 0x0000000200d07308 */ /* 0x0003e20000000800 */
[----:B------:R-:W-:Y:S04]  /*195b0*/  IMAD.WIDE.U32 R106, R106, -0x326172a9, RZ ;  /* 0xcd9e8d576a6a7825 */ /* 0x000fe800078e00ff */
[----:B------:R-:W-:Y:S01]  /*195c0*/  IMAD.WIDE.U32 R110, R111, -0x326172a9, RZ ;  /* 0xcd9e8d576f6e7825 */ /* 0x000fe200078e00ff */
[--C-:B------:R-:W-:Y:S02]  /*195d0*/  SHF.R.U32.HI R123, RZ, 0x10, R106.reuse ;  /* 0x00000010ff7b7819 */ /* 0x100fe4000001166a */
[----:B------:R-:W-:Y:S01]  /*195e0*/  SHF.R.U32.HI R122, RZ, 0x18, R106 ;  /* 0x00000018ff7a7819 */ /* 0x000fe2000001166a */
[----:B------:R-:W-:Y:S01]  /*195f0*/  IMAD.MOV.U32 R189, RZ, RZ, R152 ;  /* 0x000000ffffbd7224 */ /* 0x000fe200078e0098 */
[----:B------:R-:W-:Y:S01]  /*19600*/  LOP3.LUT R130, R110, 0xff, RZ, 0xc0, !PT ;  /* 0x000000ff6e827812 */ /* 0x000fe200078ec0ff */
[----:B------:R-:W-:Y:S01]  /*19610*/  IMAD.MOV.U32 R152, RZ, RZ, R143 ;  /* 0x000000ffff987224 */ /* 0x000fe200078e008f */
[--C-:B------:R-:W-:Y:S01]  /*19620*/  SHF.R.U32.HI R129, RZ, 0x18, R110.reuse ;  /* 0x00000018ff817819 */ /* 0x100fe2000001166e */
[----:B------:R-:W-:Y:S01]  /*19630*/  IMAD.WIDE.U32 R142, R121, -0x326172a9, RZ ;  /* 0xcd9e8d57798e7825 */ /* 0x000fe200078e00ff */
[----:B------:R-:W-:Y:S02]  /*19640*/  LOP3.LUT R121, R106, 0xffff, RZ, 0xc0, !PT ;  /* 0x0000ffff6a797812 */ /* 0x000fe400078ec0ff */
[----:B------:R-:W-:Y:S01]  /*19650*/  LOP3.LUT R109, R110, 0xffff, RZ, 0xc0, !PT ;  /* 0x0000ffff6e6d7812 */ /* 0x000fe200078ec0ff */
[----:B------:R-:W-:Y:S01]  /*19660*/  IMAD.MOV.U32 R198, RZ, RZ, R145 ;  /* 0x000000ffffc67224 */ /* 0x000fe200078e0091 */
[----:B------:R-:W-:Y:S01]  /*19670*/  SHF.R.U32.HI R120, RZ, 0x10, R110 ;  /* 0x00000010ff787819 */ /* 0x000fe2000001166e */
[----:B------:R-:W-:Y:S02]  /*19680*/  IMAD.MOV.U32 R153, RZ, RZ, R144 ;  /* 0x000000ffff997224 */ /* 0x000fe400078e0090 */
[----:B------:R-:W-:Y:S01]  /*19690*/  IMAD.WIDE.U32 R144, R128, -0x326172a9, RZ ;  /* 0xcd9e8d5780907825 */ /* 0x000fe200078e00ff */
[----:B------:R-:W-:Y:S02]  /*196a0*/  LOP3.LUT R128, R106, 0xff, RZ, 0xc0, !PT ;  /* 0x000000ff6a807812 */ /* 0x000fe400078ec0ff */
[----:B------:R-:W-:Y:S01]  /*196b0*/  LOP3.LUT R106, R107, UR17, R142, 0x96, !PT ;  /* 0x000000116b6a7c12 */ /* 0x000fe2000f8e968e */
[----:B-1----:R-:W-:Y:S01]  /*196c0*/  FFMA.FTZ R2, R251, c[0x0][0x23c], -R187 ;  /* 0x00008f00fb027a23 */ /* 0x002fe200000108bb */
[----:B------:R-:W-:Y:S01]  /*196d0*/  SHF.R.U32.HI R107, RZ, 0x8, R121 ;  /* 0x00000008ff6b7819 */ /* 0x000fe20000011679 */
[----:B------:R-:W-:Y:S01]  /*196e0*/  IMAD.MOV.U32 R190, RZ, RZ, R198 ;  /* 0x000000ffffbe7224 */ /* 0x000fe200078e00c6 */
[----:B------:R-:W-:Y:S01]  /*196f0*/  LOP3.LUT R110, R111, UR17, R144, 0x96, !PT ;  /* 0x000000116f6e7c12 */ /* 0x000fe2000f8e9690 */
[----:B------:R1:W3:Y:S01]  /*19700*/  MUFU.EX2 R207, R2 ;  /* 0x0000000200cf7308 */ /* 0x0002e20000000800 */
[----:B------:R-:W-:Y:S01]  /*19710*/  PRMT R132, R128, 0x5410, R107 ;  /* 0x0000541080847816 */ /* 0x000fe2000000006b */
[----:B------:R-:W-:Y:S01]  /*19720*/  IMAD.MOV.U32 R174, RZ, RZ, R206 ;  /* 0x000000ffffae7224 */ /* 0x000fe200078e00ce */
[----:B------:R-:W-:Y:S01]  /*19730*/  SHF.R.U32.HI R111, RZ, 0x8, R109 ;  /* 0x00000008ff6f7819 */ /* 0x000fe2000001166d */
[----:B------:R-:W-:Y:S01]  /*19740*/  IMAD.MOV.U32 R198, RZ, RZ, R200 ;  /* 0x000000ffffc67224 */ /* 0x000fe200078e00c8 */
[----:B------:R-:W-:Y:S01]  /*19750*/  LOP3.LUT R109, R120, 0xff, RZ, 0xc0, !PT ;  /* 0x000000ff786d7812 */ /* 0x000fe200078ec0ff */
[----:B------:R-:W-:Y:S01]  /*19760*/  FFMA.FTZ R120, R252, c[0x0][0x23c], -R186 ;  /* 0x00008f00fc787a23 */ /* 0x000fe200000108ba */
[C---:B------:R-:W-:Y:S01]  /*19770*/  LOP3.LUT R107, R110.reuse, 0xffff, RZ, 0xc0, !PT ;  /* 0x0000ffff6e6b7812 */ /* 0x040fe200078ec0ff */
[----:B------:R-:W-:Y:S01]  /*19780*/  IMAD.MOV.U32 R200, RZ, RZ, R201 ;  /* 0x000000ffffc87224 */ /* 0x000fe200078e00c9 */
[----:B------:R-:W-:Y:S01]  /*19790*/  LOP3.LUT R113, R110, 0xff, RZ, 0xc0, !PT ;  /* 0x000000ff6e717812 */ /* 0x000fe200078ec0ff */
[----:B------:R4:W-:Y:S01]  /*197a0*/  MUFU.EX2 R206, R120 ;  /* 0x0000007800ce7308 */ /* 0x0009e20000000800 */
[----:B------:R-:W-:Y:S01]  /*197b0*/  SHF.R.U32.HI R112, RZ, 0x18, R110 ;  /* 0x00000018ff707819 */ /* 0x000fe2000001166e */
[----:B------:R-:W-:Y:S01]  /*197c0*/  IMAD.MOV.U32 R201, RZ, RZ, R175 ;  /* 0x000000ffffc97224 */ /* 0x000fe200078e00af */
[----:B------:R-:W-:Y:S01]  /*197d0*/  PRMT R121, R130, 0x5410, R111 ;  /* 0x0000541082797816 */ /* 0x000fe2000000006f */
[----:B------:R-:W-:Y:S01]  /*197e0*/  IMAD.MOV.U32 R175, RZ, RZ, R220 ;  /* 0x000000ffffaf7224 */ /* 0x000fe200078e00dc */
[----:B------:R-:W-:Y:S01]  /*197f0*/  LOP3.LUT R111, R106, 0xff, RZ, 0xc0, !PT ;  /* 0x000000ff6a6f7812 */ /* 0x000fe200078ec0ff */
[--C-:B------:R-:W-:Y:S01]  /*19800*/  HSET2.LE.AND R114, R132, R171.reuse, PT ;  /* 0x000000ab84727233 */ /* 0x100fe20003803000 */
[----:B------:R2:W5:Y:S01]  /*19810*/  LDL.LU R220, [R1+0x88] ;  /* 0x0000880001dc7983 */ /* 0x0005620000300800 */
[----:B------:R-:W-:Y:S02]  /*19820*/  IMAD.MOV.U32 R252, RZ, RZ, R155 ;  /* 0x000000fffffc7224 */ /* 0x000fe400078e009b */
[----:B------:R-:W-:Y:S02]  /*19830*/  IMAD.MOV.U32 R242, RZ, RZ, R163 ;  /* 0x000000fffff27224 */ /* 0x000fe400078e00a3 */
[----:B------:R-:W-:Y:S01]  /*19840*/  IMAD.MOV.U32 R245, RZ, RZ, R162 ;  /* 0x000000fffff57224 */ /* 0x000fe200078e00a2 */
[----:B-1----:R-:W-:Y:S02]  /*19850*/  LOP3.LUT R2, R123, 0xff, RZ, 0xc0, !PT ;  /* 0x000000ff7b027812 */ /* 0x002fe400078ec0ff */
[----:B------:R-:W-:Y:S02]  /*19860*/  PRMT R123, R109, 0x5410, R129 ;  /* 0x000054106d7b7816 */ /* 0x000fe40000000081 */
[----:B------:R-:W-:Y:S01]  /*19870*/  PRMT R133, R2, 0x5410, R122 ;  /* 0x0000541002857816 */ /* 0x000fe2000000007a */
[----:B------:R-:W-:Y:S01]  /*19880*/  FFMA.FTZ R2, R191, c[0x0][0x23c], -R186 ;  /* 0x00008f00bf027a23 */ /* 0x000fe200000108ba */
[----:B------:R-:W-:Y:S01]  /*19890*/  SHF.R.U32.HI R109, RZ, 0x10, R110 ;  /* 0x00000010ff6d7819 */ /* 0x000fe2000001166e */
[----:B------:R-:W-:Y:S01]  /*198a0*/  IMAD.MOV.U32 R191, RZ, RZ, R199 ;  /* 0x000000ffffbf7224 */ /* 0x000fe200078e00c7 */
[----:B------:R-:W-:Y:S01]  /*198b0*/  SHF.R.U32.HI R110, RZ, 0x8, R107 ;  /* 0x00000008ff6e7819 */ /* 0x000fe2000001166b */
[----:B------:R-:W-:Y:S01]  /*198c0*/  IMAD.MOV.U32 R199, RZ, RZ, R188 ;  /* 0x000000ffffc77224 */ /* 0x000fe200078e00bc */
[----:B------:R-:W-:Y:S01]  /*198d0*/  LOP3.LUT R109, R109, 0xff, RZ, 0xc0, !PT ;  /* 0x000000ff6d6d7812 */ /* 0x000fe200078ec0ff */
[----:B------:R-:W-:Y:S01]  /*198e0*/  IMAD.MOV.U32 R188, RZ, RZ, R205 ;  /* 0x000000ffffbc7224 */ /* 0x000fe200078e00cd */
[----:B------:R-:W-:Y:S01]  /*198f0*/  PRMT R110, R113, 0x5410, R110 ;  /* 0x00005410716e7816 */ /* 0x000fe2000000006e */
[----:B------:R1:W-:Y:S01]  /*19900*/  MUFU.EX2 R205, R2 ;  /* 0x0000000200cd7308 */ /* 0x0003e20000000800 */
[----:B------:R-:W-:Y:S01]  /*19910*/  FFMA.FTZ R107, R190, c[0x0][0x23c], -R187 ;  /* 0x00008f00be6b7a23 */ /* 0x000fe200000108bb */
[----:B------:R-:W-:Y:S01]  /*19920*/  PRMT R112, R109, 0x5410, R112 ;  /* 0x000054106d707816 */ /* 0x000fe20000000070 */
[----:B------:R-:W-:Y:S01]  /*19930*/  IMAD.MOV.U32 R197, RZ, RZ, R199 ;  /* 0x000000ffffc57224 */ /* 0x000fe200078e00c7 */
[----:B------:R-:W-:Y:S01]  /*19940*/  SHF.R.U32.HI R109, RZ, 0x18, R106 ;  /* 0x00000018ff6d7819 */ /* 0x000fe2000001166a */
[----:B------:R-:W-:Y:S01]  /*19950*/  IMAD.MOV.U32 R199, RZ, RZ, R188 ;  /* 0x000000ffffc77224 */ /* 0x000fe200078e00bc */
[--C-:B------:R-:W-:Y:S01]  /*19960*/  HSET2.LE.AND R122, R121, R171.reuse, PT ;  /* 0x000000ab797a7233 */ /* 0x100fe20003803000 */
[----:B------:R-:W-:Y:S01]  /*19970*/  IMAD.MOV.U32 R188, RZ, RZ, R204 ;  /* 0x000000ffffbc7224 */ /* 0x000fe200078e00cc */
[--C-:B----4-:R-:W-:Y:S01]  /*19980*/  HSET2.LE.AND R120, R110, R171.reuse, PT ;  /* 0x000000ab6e787233 */ /* 0x110fe20003803000 */
[----:B------:R-:W-:Y:S01]  /*19990*/  IMAD.MOV.U32 R190, RZ, RZ, R191 ;  /* 0x000000ffffbe7224 */ /* 0x000fe200078e00bf */
[----:B------:R4:W-:Y:S01]  /*199a0*/  MUFU.EX2 R204, R107 ;  /* 0x0000006b00cc7308 */ /* 0x0009e20000000800 */
[----:B------:R-:W-:Y:S01]  /*199b0*/  IMAD.MOV.U32 R191, RZ, RZ, R175 ;  /* 0x000000ffffbf7224 */ /* 0x000fe200078e00af */
[----:B------:R-:W3:Y:S01]  /*199c0*/  LDSM.16.MT88.4 R128, [R216+0x9800] ;  /* 0x00980000d880783b */ /* 0x000ee20000004200 */
[--C-:B------:R-:W-:Y:S01]  /*199d0*/  HSET2.LE.AND R123, R123, R171.reuse, PT ;  /* 0x000000ab7b7b7233 */ /* 0x100fe20003803000 */
[----:B------:R-:W-:Y:S01]  /*199e0*/  IMAD.MOV.U32 R175, RZ, RZ, R219 ;  /* 0x000000ffffaf7224 */ /* 0x000fe200078e00db */
[--C-:B------:R-:W-:Y:S01]  /*199f0*/  HSET2.LE.AND R121, R112, R171.reuse, PT ;  /* 0x000000ab70797233 */ /* 0x100fe20003803000 */
[----:B------:R-:W-:Y:S01]  /*19a00*/  LOP3.LUT R110, R143, UR8, R140, 0x96, !PT ;  /* 0x000000088f6e7c12 */ /* 0x000fe2000f8e968c */
[--C-:B------:R-:W-:Y:S03]  /*19a10*/  HSET2.LE.AND R115, R133, R171.reuse, PT ;  /* 0x000000ab85737233 */ /* 0x100fe60003803000 */
[----:B------:R2:W5:Y:S01]  /*19a20*/  LDL.LU R219, [R1+0x84] ;  /* 0x0000840001db7983 */ /* 0x0005620000300800 */
[----:B-1----:R-:W-:Y:S03]  /*19a30*/  LOP3.LUT R2, R106, 0xffff, RZ, 0xc0, !PT ;  /* 0x0000ffff6a027812 */ /* 0x002fe600078ec0ff */
[----:B------:R1:W5:Y:S01]  /*19a40*/  LDL.LU R217, [R1+0x80] ;  /* 0x0000800001d97983 */ /* 0x0003620000300800 */
[----:B------:R-:W-:Y:S03]  /*19a50*/  SHF.R.U32.HI R2, RZ, 0x8, R2 ;  /* 0x00000008ff027819 */ /* 0x000fe60000011602 */
[----:B------:R-:W-:Y:S01]  /*19a60*/  LDSM.16.MT88.4 R140, [R218+0x9c00] ;  /* 0x009c0000da8c783b */ /* 0x000fe20000004200 */
[----:B------:R-:W-:Y:S02]  /*19a70*/  PRMT R111, R111, 0x5410, R2 ;  /* 0x000054106f6f7816 */ /* 0x000fe40000000002 */
[----:B------:R-:W-:Y:S01]  /*19a80*/  SHF.R.U32.HI R2, RZ, 0x10, R106 ;  /* 0x00000010ff027819 */ /* 0x000fe2000001166a */
[----:B------:R-:W-:Y:S02]  /*19a90*/  FFMA.FTZ R106, R197, c[0x0][0x23c], -R187 ;  /* 0x00008f00c56a7a23 */ /* 0x000fe400000108bb */
[----:B------:R-:W-:Y:S01]  /*19aa0*/  IMAD.MOV.U32 R197, RZ, RZ, R189 ;  /* 0x000000ffffc57224 */ /* 0x000fe200078e00bd */
[----:B----4-:R-:W-:Y:S01]  /*19ab0*/  LOP3.LUT R107, R2, 0xff, RZ, 0xc0, !PT ;  /* 0x000000ff026b7812 */ /* 0x010fe200078ec0ff */
[----:B------:R-:W-:Y:S01]  /*19ac0*/  IMAD.MOV.U32 R189, RZ, RZ, R172 ;  /* 0x000000ffffbd7224 */ /* 0x000fe200078e00ac */
[----:B------:R-:W-:Y:S01]  /*19ad0*/  F2FP.BF16.PACK_AB R2, R232, R233 ;  /* 0x000000e9e802723e */ /* 0x000fe200000010ff */
[----:B------:R-:W-:Y:S01]  /*19ae0*/  IMAD.MOV.U32 R172, RZ, RZ, R203 ;  /* 0x000000ffffac7224 */ /* 0x000fe200078e00cb */
[----:B------:R-:W-:Y:S01]  /*19af0*/  PRMT R109, R107, 0x5410, R109 ;  /* 0x000054106b6d7816 */ /* 0x000fe2000000006d */
[----:B------:R4:W1:Y:S01]  /*19b00*/  MUFU.EX2 R203, R106 ;  /* 0x0000006a00cb7308 */ /* 0x0008620000000800 */
[----:B------:R-:W-:Y:S01]  /*19b10*/  LOP3.LUT R122, R122, R2, RZ, 0xc0, !PT ;  /* 0x000000027a7a7212 */ /* 0x000fe200078ec0ff */
[--C-:B------:R-:W-:Y:S01]  /*19b20*/  HSET2.LE.AND R112, R111, R171.reuse, PT ;  /* 0x000000ab6f707233 */ /* 0x100fe20003803000 */
[----:B------:R-:W-:Y:S01]  /*19b30*/  F2FP.BF16.PACK_AB R2, R214, R213 ;  /* 0x000000d5d602723e */ /* 0x000fe200000010ff */
[--C-:B------:R-:W-:Y:S01]  /*19b40*/  HSET2.LE.AND R113, R109, R171.reuse, PT ;  /* 0x000000ab6d717233 */ /* 0x100fe20003803000 */
[----:B--2---:R-:W-:Y:S01]  /*19b50*/  F2FP.BF16.PACK_AB R107, R209, R210 ;  /* 0x000000d2d16b723e */ /* 0x004fe200000010ff */
[----:B------:R-:W-:Y:S01]  /*19b60*/  IMAD.WIDE.U32 R110, R110, -0x2daee0ad, RZ ;  /* 0xd2511f536e6e7825 */ /* 0x000fe200078e00ff */
[----:B------:R-:W-:Y:S02]  /*19b70*/  LOP3.LUT R120, R120, R2, RZ, 0xc0, !PT ;  /* 0x0000000278787212 */ /* 0x000fe400078ec0ff */
[----:B---3--:R-:W-:Y:S02]  /*19b80*/  F2FP.BF16.PACK_AB R2, R207, R208 ;  /* 0x000000d0cf02723e */ /* 0x008fe400000010ff */
[----:B------:R-:W-:Y:S02]  /*19b90*/  LOP3.LUT R112, R112, R107, RZ, 0xc0, !PT ;  /* 0x0000006b70707212 */ /* 0x000fe400078ec0ff */
[----:B------:R-:W-:Y:S01]  /*19ba0*/  LOP3.LUT R113, R113, R2, RZ, 0xc0, !PT ;  /* 0x0000000271717212 */ /* 0x000fe200078ec0ff */
[----:B------:R-:W-:Y:S01]  /*19bb0*/  FFMA.FTZ R2, R196, c[0x0][0x23c], -R184 ;  /* 0x00008f00c4027a23 */ /* 0x000fe200000108b8 */
[----:B------:R-:W-:Y:S01]  /*19bc0*/  LOP3.LUT R132, R110, 0xff, RZ, 0xc0, !PT ;  /* 0x000000ff6e847812 */ /* 0x000fe200078ec0ff */
[----:B------:R-:W-:Y:S02]  /*19bd0*/  IMAD.MOV.U32 R196, RZ, RZ, R197 ;  /* 0x000000ffffc47224 */ /* 0x000fe400078e00c5 */
[----:B------:R-:W-:Y:S02]  /*19be0*/  IMAD.MOV.U32 R197, RZ, RZ, R190 ;  /* 0x000000ffffc57224 */ /* 0x000fe400078e00be */
[----:B------:R-:W-:Y:S02]  /*19bf0*/  IMAD.MOV.U32 R190, RZ, RZ, R191 ;  /* 0x000000ffffbe7224 */ /* 0x000fe400078e00bf */
[----:B------:R-:W-:Y:S02]  /*19c00*/  IMAD.MOV.U32 R191, RZ, RZ, R199 ;  /* 0x000000ffffbf7224 */ /* 0x000fe400078e00c7 */
[----:B------:R-:W-:Y:S01]  /*19c10*/  IMAD.MOV.U32 R199, RZ, RZ, R201 ;  /* 0x000000ffffc77224 */ /* 0x000fe200078e00c9 */
[----:B----4-:R-:W-:Y:S01]  /*19c20*/  F2FP.BF16.PACK_AB R106, R215, R231 ;  /* 0x000000e7d76a723e */ /* 0x010fe200000010ff */
[----:B------:R-:W-:Y:S01]  /*19c30*/  IMAD.MOV.U32 R201, RZ, RZ, R174 ;  /* 0x000000ffffc97224 */ /* 0x000fe200078e00ae */
[----:B-1----:R-:W-:Y:S01]  /*19c40*/  F2FP.BF16.PACK_AB R107, R203, R204 ;  /* 0x000000cccb6b723e */ /* 0x002fe200000010ff */
[----:B------:R-:W-:Y:S01]  /*19c50*/  IMAD.MOV.U32 R174, RZ, RZ, R149 ;  /* 0x000000ffffae7224 */ /* 0x000fe200078e0095 */
[----:B------:R-:W-:Y:S01]  /*19c60*/  LOP3.LUT R123, R123, R106, RZ, 0xc0, !PT ;  /* 0x0000006a7b7b7212 */ /* 0x000fe200078ec0ff */
[----:B------:R-:W-:Y:S01]  /*19c70*/  IMAD.MOV.U32 R149, RZ, RZ, R202 ;  /* 0x000000ffff957224 */ /* 0x000fe200078e00ca */
[----:B------:R-:W-:Y:S01]  /*19c80*/  F2FP.BF16.PACK_AB R106, R211, R212 ;  /* 0x000000d4d36a723e */ /* 0x000fe200000010ff */
[----:B------:R1:W-:Y:S01]  /*19c90*/  MUFU.EX2 R202, R2 ;  /* 0x0000000200ca7308 */ /* 0x0003e20000000800 */
[----:B------:R-:W-:Y:S02]  /*19ca0*/  LOP3.LUT R115, R115, R107, RZ, 0xc0, !PT ;  /* 0x0000006b73737212 */ /* 0x000fe400078ec0ff */
[----:B------:R-:W-:Y:S02]  /*19cb0*/  LOP3.LUT R121, R121, R106, RZ, 0xc0, !PT ;  /* 0x0000006a79797212 */ /* 0x000fe400078ec0ff */
[----:B------:R-:W-:Y:S04]  /*19cc0*/  F2FP.BF16.PACK_AB R106, R205, R206 ;  /* 0x000000cecd6a723e */ /* 0x000fe800000010ff */
[----:B------:R-:W-:Y:S01]  /*19cd0*/  LOP3.LUT R114, R114, R106, RZ, 0xc0, !PT ;  /* 0x0000006a72727212 */ /* 0x000fe200078ec0ff */
[-C--:B------:R-:W-:Y:S01]  /*19ce0*/  HMMA.16816.F32.BF16 R4, R120, R128.reuse, R4 ;  /* 0x000000807804723c */ /* 0x080fe20000041804 */
[----:B------:R-:W-:Y:S05]  /*19cf0*/  LOP3.LUT R106, R145, UR8, R138, 0x96, !PT ;  /* 0x00000008916a7c12 */ /* 0x000fea000f8e968a */
[----:B------:R-:W-:Y:S02]  /*19d00*/  IMAD.WIDE.U32 R106, R106, -0x2daee0ad, RZ ;  /* 0xd2511f536a6a7825 */ /* 0x000fe400078e00ff */
[C---:B------:R-:W-:Y:S04]  /*19d10*/  HMMA.16816.F32.BF16 R8, R112.reuse, R128, R8 ;  /* 0x000000807008723c */ /* 0x040fe80000041808 */
[----:B------:R-:W-:Y:S01]  /*19d20*/  LOP3.LUT R109, R107, UR18, R134, 0x96, !PT ;  /* 0x000000126b6d7c12 */ /* 0x000fe2000f8e9686 */
[----:B-1----:R-:W-:Y:S01]  /*19d30*/  FFMA.FTZ R2, R196, c[0x0][0x23c], -R184 ;  /* 0x00008f00c4027a23 */ /* 0x002fe200000108b8 */
[----:B------:R-:W-:Y:S02]  /*19d40*/  LOP3.LUT R107, R106, 0xffff, RZ, 0xc0, !PT ;  /* 0x0000ffff6a6b7812 */ /* 0x000fe400078ec0ff */
[-C--:B------:R-:W-:Y:S01]  /*19d50*/  HMMA.16816.F32.BF16 R12, R112, R130.reuse, R12 ;  /* 0x00000082700c723c */ /* 0x080fe2000004180c */
[----:B------:R-:W-:Y:S03]  /*19d60*/  IMAD.MOV.U32 R196, RZ, RZ, R197 ;  /* 0x000000ffffc47224 */ /* 0x000fe600078e00c5 */
[----:B------:R-:W-:Y:S01]  /*19d70*/  IMAD.MOV.U32 R197, RZ, RZ, R190 ;  /* 0x000000ffffc57224 */ /* 0x000fe200078e00be */
[----:B------:R-:W-:Y:S01]  /*19d80*/  SHF.R.U32.HI R133, RZ, 0x18, R106 ;  /* 0x00000018ff857819 */ /* 0x000fe2000001166a */
[----:B------:R-:W-:Y:S01]  /*19d90*/  IMAD.MOV.U32 R190, RZ, RZ, R191 ;  /* 0x000000ffffbe7224 */ /* 0x000fe200078e00bf */
[----:B------:R-:W-:Y:S01]  /*19da0*/  SHF.R.U32.HI R107, RZ, 0x8, R107 ;  /* 0x00000008ff6b7819 */ /* 0x000fe2000001166b */
[C---:B------:R-:W-:Y:S01]  /*19db0*/  HMMA.16816.F32.BF16 R16, R120.reuse, R130, R16 ;  /* 0x000000827810723c */ /* 0x040fe20000041810 */
[----:B------:R-:W-:Y:S01]  /*19dc0*/  IMAD.MOV.U32 R191, RZ, RZ, R199 ;  /* 0x000000ffffbf7224 */ /* 0x000fe200078e00c7 */
[----:B------:R-:W1:Y:S02]  /*19dd0*/  LDSM.16.MT88.4 R128, [R218+0xa800] ;  /* 0x00a80000da80783b */ /* 0x000e640000004200 */
[----:B------:R-:W-:Y:S02]  /*19de0*/  IMAD.MOV.U32 R199, RZ, RZ, R201 ;  /* 0x000000ffffc77224 */ /* 0x000fe400078e00c9 */
[----:B------:R2:W3:Y:S02]  /*19df0*/  MUFU.EX2 R201, R2 ;  /* 0x0000000200c97308 */ /* 0x0004e40000000800 */
[-C--:B------:R-:W-:Y:S08]  /*19e00*/  HMMA.16816.F32.BF16 R20, R120, R124.reuse, R20 ;  /* 0x0000007c7814723c */ /* 0x080ff00000041814 */
[C---:B------:R-:W-:Y:S08]  /*19e10*/  HMMA.16816.F32.BF16 R24, R112.reuse, R124, R24 ;  /* 0x0000007c7018723c */ /* 0x040ff00000041818 */
[-C--:B------:R-:W-:Y:S01]  /*19e20*/  HMMA.16816.F32.BF16 R28, R112, R126.reuse, R28 ;  /* 0x0000007e701c723c */ /* 0x080fe2000004181c */
[--C-:B--2---:R-:W-:Y:S07]  /*19e30*/  FFMA.FTZ R2, R196, c[0x0][0x23c], -R185.reuse ;  /* 0x00008f00c4027a23 */ /* 0x104fee00000108b9 */
[C---:B------:R-:W-:Y:S01]  /*19e40*/  HMMA.16816.F32.BF16 R32, R120.reuse, R126, R32 ;  /* 0x0000007e7820723c */ /* 0x040fe20000041820 */
[----:B------:R-:W-:Y:S01]  /*19e50*/  IMAD.MOV.U32 R196, RZ, RZ, R198 ;  /* 0x000000ffffc47224 */ /* 0x000fe200078e00c6 */
[----:B------:R-:W2:Y:S02]  /*19e60*/  LDSM.16.MT88.4 R124, [R216+0xb800] ;  /* 0x00b80000d87c783b */ /* 0x000ea40000004200 */
[----:B------:R-:W-:Y:S02]  /*19e70*/  IMAD.MOV.U32 R198, RZ, RZ, R200 ;  /* 0x000000ffffc67224 */ /* 0x000fe400078e00c8 */
[----:B------:R4:W-:Y:S02]  /*19e80*/  MUFU.EX2 R200, R2 ;  /* 0x0000000200c87308 */ /* 0x0009e40000000800 */
[-C--:B------:R-:W-:Y:S08]  /*19e90*/  HMMA.16816.F32.BF16 R36, R120, R116.reuse, R36 ;  /* 0x000000747824723c */ /* 0x080ff00000041824 */
[C---:B------:R-:W-:Y:S08]  /*19ea0*/  HMMA.16816.F32.BF16 R40, R112.reuse, R116, R40 ;  /* 0x000000747028723c */ /* 0x040ff00000041828 */
[-C--:B------:R-:W-:Y:S01]  /*19eb0*/  HMMA.16816.F32.BF16 R44, R112, R118.reuse, R44 ;  /* 0x00000076702c723c */ /* 0x080fe2000004182c */
[----:B----4-:R-:W-:Y:S07]  /*19ec0*/  FFMA.FTZ R2, R197, c[0x0][0x23c], -R185 ;  /* 0x00008f00c5027a23 */ /* 0x010fee00000108b9 */
[C---:B------:R-:W-:Y:S01]  /*19ed0*/  HMMA.16816.F32.BF16 R48, R120.reuse, R118, R48 ;  /* 0x000000767830723c */ /* 0x040fe20000041830 */
[----:B------:R-:W-:Y:S01]  /*19ee0*/  IMAD.MOV.U32 R197, RZ, RZ, R190 ;  /* 0x000000ffffc57224 */ /* 0x000fe200078e00be */
[----:B------:R-:W4:Y:S02]  /*19ef0*/  LDSM.16.MT88.4 R116, [R218+0xb800] ;  /* 0x00b80000da74783b */ /* 0x000f240000004200 */
[----:B------:R-:W-:Y:S02]  /*19f00*/  IMAD.MOV.U32 R190, RZ, RZ, R191 ;  /* 0x000000ffffbe7224 */ /* 0x000fe400078e00bf */
[----:B------:R-:W-:Y:S02]  /*19f10*/  IMAD.MOV.U32 R191, RZ, RZ, R199 ;  /* 0x000000ffffbf7224 */ /* 0x000fe400078e00c7 */
[-C--:B-1----:R-:W-:Y:S01]  /*19f20*/  HMMA.16816.F32.BF16 R52, R120, R128.reuse, R52 ;  /* 0x000000807834723c */ /* 0x082fe20000041834 */
[----:B------:R1:W-:Y:S07]  /*19f30*/  MUFU.EX2 R199, R2 ;  /* 0x0000000200c77308 */ /* 0x0003ee0000000800 */
[C---:B------:R-:W-:Y:S07]  /*19f40*/  HMMA.16816.F32.BF16 R56, R112.reuse, R128, R56 ;  /* 0x000000807038723c */ /* 0x040fee0000041838 */
[----:B------:R-:W-:Y:S01]  /*19f50*/  LOP3.LUT R128, R106, 0xff, RZ, 0xc0, !PT ;  /* 0x000000ff6a807812 */ /* 0x000fe200078ec0ff */
[-C--:B------:R-:W-:Y:S01]  /*19f60*/  HMMA.16816.F32.BF16 R60, R112, R130.reuse, R60 ;  /* 0x00000082703c723c */ /* 0x080fe2000004183c */
[----:B------:R-:W-:Y:S03]  /*19f70*/  SHF.R.U32.HI R129, RZ, 0x10, R110 ;  /* 0x00000010ff817819 */ /* 0x000fe6000001166e */
[----:B------:R-:W-:Y:S02]  /*19f80*/  PRMT R134, R128, 0x5410, R107 ;  /* 0x0000541080867816 */ /* 0x000fe4000000006b */
[----:B------:R-:W-:Y:S02]  /*19f90*/  SHF.R.U32.HI R107, RZ, 0x10, R109 ;  /* 0x00000010ff6b7819 */ /* 0x000fe4000001166d */
[C---:B------:R-:W-:Y:S01]  /*19fa0*/  HMMA.16816.F32.BF16 R64, R120.reuse, R130, R64 ;  /* 0x000000827840723c */ /* 0x040fe20000041840 */
[----:B-1----:R-:W-:Y:S03]  /*19fb0*/  FFMA.FTZ R2, R196, c[0x0][0x23c], -R184 ;  /* 0x00008f00c4027a23 */ /* 0x002fe600000108b8 */
[----:B------:R-:W-:Y:S01]  /*19fc0*/  IMAD.MOV.U32 R196, RZ, RZ, R198 ;  /* 0x000000ffffc47224 */ /* 0x000fe200078e00c6 */
[----:B------:R-:W-:Y:S01]  /*19fd0*/  LOP3.LUT R107, R107, 0xff, RZ, 0xc0, !PT ;  /* 0x000000ff6b6b7812 */ /* 0x000fe200078ec0ff */
[----:B------:R1:W-:Y:S01]  /*19fe0*/  MUFU.EX2 R198, R2 ;  /* 0x0000000200c67308 */ /* 0x0003e20000000800 */
[----:B------:R-:W-:Y:S01]  /*19ff0*/  SHF.R.U32.HI R130, RZ, 0x10, R106 ;  /* 0x00000010ff827819 */ /* 0x000fe2000001166a */
[-C--:B--2---:R-:W-:Y:S01]  /*1a000*/  HMMA.16816.F32.BF16 R68, R120, R124.reuse, R68 ;  /* 0x0000007c7844723c */ /* 0x084fe20000041844 */
[----:B------:R-:W-:Y:S03]  /*1a010*/  FFMA.FTZ R106, R189, c[0x0][0x23c], -R187 ;  /* 0x00008f00bd6a7a23 */ /* 0x000fe600000108bb */
[----:B------:R-:W-:Y:S01]  /*1a020*/  LOP3.LUT R128, R130, 0xff, RZ, 0xc0, !PT ;  /* 0x000000ff82807812 */ /* 0x000fe200078ec0ff */
[----:B------:R-:W-:Y:S01]  /*1a030*/  FFMA.FTZ R184, R197, c[0x0][0x23c], -R184 ;  /* 0x00008f00c5b87a23 */ /* 0x000fe200000108b8 */
[----:B------:R-:W-:Y:S02]  /*1a040*/  SHF.R.U32.HI R131, RZ, 0x18, R110 ;  /* 0x00000018ff837819 */ /* 0x000fe4000001166e */
[C---:B------:R-:W-:Y:S01]  /*1a050*/  HMMA.16816.F32.BF16 R72, R112.reuse, R124, R72 ;  /* 0x0000007c7048723c */ /* 0x040fe20000041848 */
[----:B------:R2:W-:Y:S03]  /*1a060*/  MUFU.EX2 R189, R106 ;  /* 0x0000006a00bd7308 */ /* 0x0005e60000000800 */
[----:B------:R-:W-:Y:S03]  /*1a070*/  PRMT R133, R128, 0x5410, R133 ;  /* 0x0000541080857816 */ /* 0x000fe60000000085 */
[----:B------:R-:W-:Y:S01]  /*1a080*/  LOP3.LUT R124, R129, 0xff, RZ, 0xc0, !PT ;  /* 0x000000ff817c7812 */ /* 0x000fe200078ec0ff */
[-C--:B------:R-:W-:Y:S03]  /*1a090*/  HMMA.16816.F32.BF16 R76, R112, R126.reuse, R76 ;  /* 0x0000007e704c723c */ /* 0x080fe6000004184c */
[----:B------:R-:W3:Y:S01]  /*1a0a0*/  MUFU.EX2 R197, R184 ;  /* 0x000000b800c57308 */ /* 0x000ee20000000800 */
[----:B------:R-:W-:Y:S01]  /*1a0b0*/  PRMT R131, R124, 0x5410, R131 ;  /* 0x000054107c837816 */ /* 0x000fe20000000083 */
[--C-:B-1----:R-:W-:Y:S03]  /*1a0c0*/  FFMA.FTZ R2, R196, c[0x0][0x23c], -R185.reuse ;  /* 0x00008f00c4027a23 */ /* 0x102fe600000108b9 */
[C---:B------:R-:W-:Y:S01]  /*1a0d0*/  HMMA.16816.F32.BF16 R80, R120.reuse, R126, R80 ;  /* 0x0000007e7850723c */ /* 0x040fe20000041850 */
[----:B------:R-:W-:Y:S03]  /*1a0e0*/  FFMA.FTZ R185, R190, c[0x0][0x23c], -R185 ;  /* 0x00008f00beb97a23 */ /* 0x000fe600000108b9 */
[--C-:B------:R-:W-:Y:S01]  /*1a0f0*/  HSET2.LE.AND R179, R131, R171.reuse, PT ;  /* 0x000000ab83b37233 */ /* 0x100fe20003803000 */
[----:B------:R1:W-:Y:S03]  /*1a100*/  MUFU.EX2 R196, R2 ;  /* 0x0000000200c47308 */ /* 0x0003e60000000800 */
[-C--:B----4-:R-:W-:Y:S01]  /*1a110*/  HMMA.16816.F32.BF16 R84, R120, R116.reuse, R84 ;  /* 0x000000747854723c */ /* 0x090fe20000041854 */
[----:B--2---:R-:W-:Y:S06]  /*1a120*/  FFMA.FTZ R106, R175, c[0x0][0x23c], -R187 ;  /* 0x00008f00af6a7a23 */ /* 0x004fec00000108bb */
[----:B------:R-:W-:Y:S01]  /*1a130*/  MUFU.EX2 R195, R185 ;  /* 0x000000b900c37308 */ /* 0x000fe20000000800 */
[C---:B------:R-:W-:Y:S08]  /*1a140*/  HMMA.16816.F32.BF16 R88, R112.reuse, R116, R88 ;  /* 0x000000747058723c */ /* 0x040ff00000041858 */
[-C--:B------:R-:W-:Y:S01]  /*1a150*/  HMMA.16816.F32.BF16 R92, R112, R118.reuse, R92 ;  /* 0x00000076705c723c */ /* 0x080fe2000004185c */
[--C-:B-1----:R-:W-:Y:S07]  /*1a160*/  FFMA.FTZ R2, R191, c[0x0][0x23c], -R186.reuse ;  /* 0x00008f00bf027a23 */ /* 0x102fee00000108ba */
[----:B------:R-:W-:Y:S01]  /*1a170*/  HMMA.16816.F32.BF16 R96, R120, R118, R96 ;  /* 0x000000767860723c */ /* 0x000fe20000041860 */
[----:B------:R1:W-:Y:S03]  /*1a180*/  MUFU.EX2 R194, R2 ;  /* 0x0000000200c27308 */ /* 0x0003e60000000800 */
[----:B-1----:R-:W-:Y:S07]  /*1a190*/  FFMA.FTZ R2, R188, c[0x0][0x23c], -R186 ;  /* 0x00008f00bc027a23 */ /* 0x002fee00000108ba */
[----:B------:R1:W-:Y:S10]  /*1a1a0*/  MUFU.EX2 R188, R106 ;  /* 0x0000006a00bc7308 */ /* 0x0003f40000000800 */
[----:B------:R2:W-:Y:S01]  /*1a1b0*/  MUFU.EX2 R193, R2 ;  /* 0x0000000200c17308 */ /* 0x0005e20000000800 */
[----:B-1----:R-:W-:Y:S04]  /*1a1c0*/  LOP3.LUT R106, R109, 0xffff, RZ, 0xc0, !PT ;  /* 0x0000ffff6d6a7812 */ /* 0x002fe800078ec0ff */
[----:B------:R-:W-:Y:S02]  /*1a1d0*/  SHF.R.U32.HI R106, RZ, 0x8, R106 ;  /* 0x00000008ff6a7819 */ /* 0x000fe4000001166a */
[----:B--2---:R-:W-:Y:S02]  /*1a1e0*/  LOP3.LUT R2, R111, UR18, R136, 0x96, !PT ;  /* 0x000000126f027c12 */ /* 0x004fe4000f8e9688 */
[----:B------:R-:W2:Y:S01]  /*1a1f0*/  LDL.LU R136, [R1+0x48] ;  /* 0x0000480001887983 */ /* 0x000ea20000300800 */
[----:B------:R-:W-:Y:S01]  /*1a200*/  LOP3.LUT R111, R110, 0xffff, RZ, 0xc0, !PT ;  /* 0x0000ffff6e6f7812 */ /* 0x000fe200078ec0ff */
[--C-:B------:R-:W-:Y:S02]  /*1a210*/  FFMA.FTZ R110, R174, c[0x0][0x23c], -R186.reuse ;  /* 0x00008f00ae6e7a23 */ /* 0x100fe400000108ba */
[----:B------:R-:W4:Y:S01]  /*1a220*/  LDL.LU R135, [R1+0x4c] ;  /* 0x00004c0001877983 */ /* 0x000f220000300800 */
[----:B------:R-:W-:Y:S01]  /*1a230*/  SHF.R.U32.HI R125, RZ, 0x8, R111 ;  /* 0x00000008ff7d7819 */ /* 0x000fe2000001166f */
[----:B------:R1:W-:Y:S01]  /*1a240*/  MUFU.EX2 R185, R110 ;  /* 0x0000006e00b97308 */ /* 0x0003e20000000800 */
[----:B------:R-:W-:Y:S01]  /*1a250*/  LOP3.LUT R111, R109, 0xff, RZ, 0xc0, !PT ;  /* 0x000000ff6d6f7812 */ /* 0x000fe200078ec0ff */
[----:B------:R-:W4:Y:S01]  /*1a260*/  LDL.LU R130, [R1+0x50] ;  /* 0x0000500001827983 */ /* 0x000f220000300800 */
[----:B------:R-:W-:Y:S01]  /*1a270*/  SHF.R.U32.HI R109, RZ, 0x18, R109 ;  /* 0x00000018ff6d7819 */ /* 0x000fe2000001166d */
[----:B------:R-:W-:Y:S01]  /*1a280*/  FFMA.FTZ R186, R173, c[0x0][0x23c], -R186 ;  /* 0x00008f00adba7a23 */ /* 0x000fe200000108ba */
[----:B------:R-:W-:Y:S02]  /*1a290*/  PRMT R129, R111, 0x5410, R106 ;  /* 0x000054106f817816 */ /* 0x000fe4000000006a */
[----:B------:R-:W4:Y:S01]  /*1a2a0*/  LDL.LU R111, [R1+0x54] ;  /* 0x00005400016f7983 */ /* 0x000f220000300800 */
[----:B------:R-:W-:Y:S02]  /*1a2b0*/  LOP3.LUT R106, R2, 0xffff, RZ, 0xc0, !PT ;  /* 0x0000ffff026a7812 */ /* 0x000fe400078ec0ff */
[----:B------:R-:W-:Y:S01]  /*1a2c0*/  PRMT R128, R107, 0x5410, R109 ;  /* 0x000054106b807816 */ /* 0x000fe2000000006d */
[----:B------:R-:W3:Y:S01]  /*1a2d0*/  MUFU.EX2 R186, R186 ;  /* 0x000000ba00ba7308 */ /* 0x000ee20000000800 */
[--C-:B------:R-:W-:Y:S02]  /*1a2e0*/  SHF.R.U32.HI R107, RZ, 0x10, R2.reuse ;  /* 0x00000010ff6b7819 */ /* 0x100fe40000011602 */
[----:B------:R-:W-:Y:S02]  /*1a2f0*/  SHF.R.U32.HI R109, RZ, 0x18, R2 ;  /* 0x00000018ff6d7819 */ /* 0x000fe40000011602 */
[----:B------:R-:W-:Y:S02]  /*1a300*/  PRMT R132, R132, 0x5410, R125 ;  /* 0x0000541084847816 */ /* 0x000fe4000000007d */
[----:B------:R-:W2:Y:S01]  /*1a310*/  LDSM.16.MT88.4 R124, [R216+0x9c00] ;  /* 0x009c0000d87c783b */ /* 0x000ea20000004200 */
[----:B------:R-:W-:Y:S02]  /*1a320*/  SHF.R.U32.HI R106, RZ, 0x8, R106 ;  /* 0x00000008ff6a7819 */ /* 0x000fe4000001166a */
[----:B------:R-:W-:Y:S01]  /*1a330*/  LOP3.LUT R107, R107, 0xff, RZ, 0xc0, !PT ;  /* 0x000000ff6b6b7812 */ /* 0x000fe200078ec0ff */
[--C-:B------:R-:W-:Y:S01]  /*1a340*/  HSET2.LE.AND R178, R132, R171.reuse, PT ;  /* 0x000000ab84b27233 */ /* 0x100fe20003803000 */
[----:B-1----:R-:W-:Y:S01]  /*1a350*/  LOP3.LUT R110, R2, 0xff, RZ, 0xc0, !PT ;  /* 0x000000ff026e7812 */ /* 0x002fe200078ec0ff */
[----:B------:R-:W-:Y:S01]  /*1a360*/  FFMA.FTZ R2, R172, c[0x0][0x23c], -R187 ;  /* 0x00008f00ac027a23 */ /* 0x000fe200000108bb */
[----:B------:R-:W-:Y:S01]  /*1a370*/  PRMT R107, R107, 0x5410, R109 ;  /* 0x000054106b6b7816 */ /* 0x000fe2000000006d */
[----:B------:R-:W-:Y:S01]  /*1a380*/  FFMA.FTZ R187, R108, c[0x0][0x23c], -R187 ;  /* 0x00008f006cbb7a23 */ /* 0x000fe200000108bb */
[----:B------:R-:W-:Y:S01]  /*1a390*/  PRMT R106, R110, 0x5410, R106 ;  /* 0x000054106e6a7816 */ /* 0x000fe2000000006a */
[----:B------:R3:W-:Y:S01]  /*1a3a0*/  MUFU.EX2 R184, R2 ;  /* 0x0000000200b87308 */ /* 0x0007e20000000800 */
[--C-:B------:R-:W-:Y:S01]  /*1a3b0*/  HSET2.LE.AND R110, R134, R171.reuse, PT ;  /* 0x000000ab866e7233 */ /* 0x100fe20003803000 */
[----:B------:R-:W-:Y:S01]  /*1a3c0*/  LDSM.16.MT88.4 R172, [R218+0xac00] ;  /* 0x00ac0000daac783b */ /* 0x000fe20000004200 */
[--C-:B------:R-:W-:Y:S02]  /*1a3d0*/  HSET2.LE.AND R108, R129, R171.reuse, PT ;  /* 0x000000ab816c7233 */ /* 0x100fe40003803000 */
[--C-:B------:R-:W-:Y:S02]  /*1a3e0*/  HSET2.LE.AND R109, R128, R171.reuse, PT ;  /* 0x000000ab806d7233 */ /* 0x100fe40003803000 */
[--C-:B------:R-:W-:Y:S01]  /*1a3f0*/  HSET2.LE.AND R176, R106, R171.reuse, PT ;  /* 0x000000ab6ab07233 */ /* 0x100fe20003803000 */
[----:B------:R-:W-:Y:S01]  /*1a400*/  IMAD.MOV.U32 R106, RZ, RZ, R152 ;  /* 0x000000ffff6a7224 */ /* 0x000fe200078e0098 */
[--C-:B------:R-:W-:Y:S01]  /*1a410*/  HSET2.LE.AND R177, R107, R171.reuse, PT ;  /* 0x000000ab6bb17233 */ /* 0x100fe20003803000 */
[----:B------:R-:W1:Y:S01]  /*1a420*/  MUFU.EX2 R187, R187 ;  /* 0x000000bb00bb7308 */ /* 0x000e620000000800 */
[----:B------:R-:W-:Y:S01]  /*1a430*/  IMAD.MOV.U32 R107, RZ, RZ, R154 ;  /* 0x000000ffff6b7224 */ /* 0x000fe200078e009a */
[----:B---3--:R-:W-:Y:S04]  /*1a440*/  F2FP.BF16.PACK_AB R2, R201, R202 ;  /* 0x000000cac902723e */ /* 0x008fe800000010ff */
[----:B------:R-:W-:Y:S02]  /*1a450*/  LOP3.LUT R110, R110, R2, RZ, 0xc0, !PT ;  /* 0x000000026e6e7212 */ /* 0x000fe400078ec0ff */
[----:B------:R-:W-:Y:S04]  /*1a460*/  F2FP.BF16.PACK_AB R2, R197, R198 ;  /* 0x000000c6c502723e */ /* 0x000fe800000010ff */
[----:B------:R-:W-:Y:S02]  /*1a470*/  LOP3.LUT R108, R108, R2, RZ, 0xc0, !PT ;  /* 0x000000026c6c7212 */ /* 0x000fe400078ec0ff */
[----:B------:R-:W-:Y:S04]  /*1a480*/  F2FP.BF16.PACK_AB R2, R186, R185 ;  /* 0x000000b9ba02723e */ /* 0x000fe800000010ff */
[----:B------:R-:W-:Y:S01]  /*1a490*/  LOP3.LUT R178, R178, R2, RZ, 0xc0, !PT ;  /* 0x00000002b2b27212 */ /* 0x000fe200078ec0ff */
[----:B------:R-:W-:Y:S02]  /*1a4a0*/  IMAD.MOV.U32 R2, RZ, RZ, R150 ;  /* 0x000000ffff027224 */ /* 0x000fe400078e0096 */
[----:B--2---:R-:W-:Y:S02]  /*1a4b0*/  FFMA.FTZ R190, R101, R136, R161 ;  /* 0x0000008865be7223 */ /* 0x004fe400000100a1 */
[----:B------:R-:W-:Y:S02]  /*1a4c0*/  IMAD.MOV.U32 R161, RZ, RZ, R156 ;  /* 0x000000ffffa17224 */ /* 0x000fe400078e009c */
[----:B----4-:R-:W-:Y:S01]  /*1a4d0*/  FFMA.FTZ R192, R100, R135, R160 ;  /* 0x0000008764c07223 */ /* 0x010fe200000100a0 */
[----:B------:R-:W-:Y:S01]  /*1a4e0*/  F2FP.BF16.PACK_AB R100, R193, R194 ;  /* 0x000000c2c164723e */ /* 0x000fe200000010ff */
[----:B------:R-:W-:Y:S02]  /*1a4f0*/  IMAD.MOV.U32 R160, RZ, RZ, R157 ;  /* 0x000000ffffa07224 */ /* 0x000fe400078e009d */
[----:B------:R-:W-:Y:S01]  /*1a500*/  FFMA.FTZ R191, R3, R130, R159 ;  /* 0x0000008203bf7223 */ /* 0x000fe2000001009f */
[----:B------:R-:W-:Y:S01]  /*1a510*/  F2FP.BF16.PACK_AB R3, R195, R196 ;  /* 0x000000c4c303723e */ /* 0x000fe200000010ff */
[----:B------:R-:W-:Y:S01]  /*1a520*/  IMAD.MOV.U32 R247, RZ, RZ, R161 ;  /* 0x000000fffff77224 */ /* 0x000fe200078e00a1 */
[----:B------:R-:W-:Y:S01]  /*1a530*/  LOP3.LUT R176, R176, R100, RZ, 0xc0, !PT ;  /* 0x00000064b0b07212 */ /* 0x000fe200078ec0ff */
[----:B------:R-:W-:Y:S01]  /*1a540*/  FADD.FTZ R2, R2, R191 ;  /* 0x000000bf02027221 */ /* 0x000fe20000010000 */
[----:B------:R-:W-:Y:S01]  /*1a550*/  LOP3.LUT R109, R109, R3, RZ, 0xc0, !PT ;  /* 0x000000036d6d7212 */ /* 0x000fe200078ec0ff */
[----:B------:R-:W-:Y:S01]  /*1a560*/  FFMA.FTZ R101, R0, R111, R158 ;  /* 0x0000006f00657223 */ /* 0x000fe2000001009e */
[----:B------:R-:W-:Y:S01]  /*1a570*/  HSET2.LE.AND R111, R133, R171, PT ;  /* 0x000000ab856f7233 */ /* 0x000fe20003803000 */
[----:B------:R-:W-:Y:S01]  /*1a580*/  F2FP.BF16.PACK_AB R0, R199, R200 ;  /* 0x000000c8c700723e */ /* 0x000fe200000010ff */
[----:B------:R-:W2:Y:S01]  /*1a590*/  LDSM.16.MT88.4 R156, [R216+0xac00] ;  /* 0x00ac0000d89c783b */ /* 0x000ea20000004200 */
[----:B-1----:R-:W-:Y:S01]  /*1a5a0*/  F2FP.BF16.PACK_AB R3, R187, R184 ;  /* 0x000000b8bb03723e */ /* 0x002fe200000010ff */
[----:B------:R-:W-:Y:S01]  /*1a5b0*/  IMAD.MOV.U32 R100, RZ, RZ, R153 ;  /* 0x000000ffff647224 */ /* 0x000fe200078e0099 */
[----:B------:R-:W-:Y:S01]  /*1a5c0*/  LOP3.LUT R111, R111, R0, RZ, 0xc0, !PT ;  /* 0x000000006f6f7212 */ /* 0x000fe200078ec0ff */
[----:B------:R-:W-:Y:S01]  /*1a5d0*/  IMAD.MOV.U32 R251, RZ, RZ, R160 ;  /* 0x000000fffffb7224 */ /* 0x000fe200078e00a0 */
[----:B------:R-:W-:Y:S02]  /*1a5e0*/  F2FP.BF16.PACK_AB R0, R188, R189 ;  /* 0x000000bdbc00723e */ /* 0x000fe400000010ff */
[----:B------:R-:W-:Y:S01]  /*1a5f0*/  LOP3.LUT R179, R179, R3, RZ, 0xc0, !PT ;  /* 0x00000003b3b37212 */ /* 0x000fe200078ec0ff */
[----:B------:R-:W-:Y:S01]  /*1a600*/  IMAD.MOV.U32 R3, RZ, RZ, R149 ;  /* 0x000000ffff037224 */ /* 0x000fe200078e0095 */
[----:B------:R-:W-:Y:S01]  /*1a610*/  LOP3.LUT R177, R177, R0, RZ, 0xc0, !PT ;  /* 0x00000000b1b17212 */ /* 0x000fe200078ec0ff */
[-C--:B------:R-:W-:Y:S01]  /*1a620*/  HMMA.16816.F32.BF16 R112, R108, R124.reuse, R4 ;  /* 0x0000007c6c70723c */ /* 0x080fe20000041804 */
[----:B------:R-:W1:Y:S01]  /*1a630*/  LDSM.16.MT88.4 R4, [R218+0xbc00] ;  /* 0x00bc0000da04783b */ /* 0x000e620000004200 */
[----:B------:R-:W-:Y:S02]  /*1a640*/  FADD.FTZ R3, R3, R192 ;  /* 0x000000c003037221 */ /* 0x000fe40000010000 */
[----:B------:R-:W-:Y:S04]  /*1a650*/  IMAD.MOV.U32 R0, RZ, RZ, R151 ;  /* 0x000000ffff007224 */ /* 0x000fe800078e0097 */
[C---:B------:R-:W-:Y:S01]  /*1a660*/  HMMA.16816.F32.BF16 R116, R176.reuse, R124, R8 ;  /* 0x0000007cb074723c */ /* 0x040fe20000041808 */
[----:B------:R-:W-:Y:S06]  /*1a670*/  FADD.FTZ R0, R0, R101 ;  /* 0x0000006500007221 */ /* 0x000fec0000010000 */
[----:B------:R-:W-:Y:S01]  /*1a680*/  IMAD.MOV.U32 R11, RZ, RZ, R147 ;  /* 0x000000ffff0b7224 */ /* 0x000fe200078e0093 */
[-C--:B------:R-:W-:Y:S01]  /*1a690*/  HMMA.16816.F32.BF16 R120, R176, R126.reuse, R12 ;  /* 0x0000007eb078723c */ /* 0x080fe2000004180c */
[----:B------:R-:W-:Y:S03]  /*1a6a0*/  IMAD.MOV.U32 R10, RZ, RZ, R146 ;  /* 0x000000ffff0a7224 */ /* 0x000fe600078e0092 */
[----:B------:R-:W-:Y:S02]  /*1a6b0*/  IMAD.MOV.U32 R9, RZ, RZ, R148 ;  /* 0x000000ffff097224 */ /* 0x000fe400078e0094 */
        /* <DEDUP_REMOVED lines=35> */
[----:B------:R-:W-:Y:S02]  /*1a8f0*/  IMAD.MOV.U32 R107, RZ, RZ, R102 ;  /* 0x000000ffff6b7224 */ /* 0x000fe400078e0066 */
[----:B------:R-:W-:Y:S02]  /*1a900*/  FADD.FTZ R3, R243, R3 ;  /* 0x00000003f3037221 */ /* 0x000fe40000010000 */
[-C--:B------:R-:W-:Y:S01]  /*1a910*/  HMMA.16816.F32.BF16 R160, R108, R172.reuse, R52 ;  /* 0x000000ac6ca0723c */ /* 0x080fe20000041834 */
[----:B------:R-:W-:Y:S03]  /*1a920*/  IMAD.MOV.U32 R100, RZ, RZ, R104 ;  /* 0x000000ffff647224 */ /* 0x000fe600078e0068 */
[----:B------:R-:W-:Y:S02]  /*1a930*/  FADD.FTZ R3, R238, R3 ;  /* 0x00000003ee037221 */ /* 0x000fe40000010000 */
[----:B------:R-:W-:Y:S02]  /*1a940*/  IMAD.MOV.U32 R106, RZ, RZ, R103 ;  /* 0x000000ffff6a7224 */ /* 0x000fe400078e0067 */
        /* <DEDUP_REMOVED lines=16> */
[C---:B------:R-:W-:Y:S08]  /*1aa50*/  HMMA.16816.F32.BF16 R72, R176.reuse, R180, R72 ;  /* 0x000000b4b048723c */ /* 0x040ff00000041848 */
[-C--:B------:R-:W-:Y:S08]  /*1aa60*/  HMMA.16816.F32.BF16 R76, R176, R182.reuse, R76 ;  /* 0x000000b6b04c723c */ /* 0x080ff0000004184c */
[C---:B------:R-:W-:Y:S08]  /*1aa70*/  HMMA.16816.F32.BF16 R80, R108.reuse, R182, R80 ;  /* 0x000000b66c50723c */ /* 0x040ff00000041850 */
[-C--:B-1----:R-:W-:Y:S08]  /*1aa80*/  HMMA.16816.F32.BF16 R84, R108, R4.reuse, R84 ;  /* 0x000000046c54723c */ /* 0x082ff00000041854 */
        /* <DEDUP_REMOVED lines=20> */
[----:B------:R-:W-:Y:S03]  /*1abd0*/  FADD.FTZ R0, R184, R0 ;  /* 0x00000000b8007221 */ /* 0x000fe60000010000 */
[----:B------:R2:W-:Y:S01]  /*1abe0*/  STL [R1+0x50], R2 ;  /* 0x0000500201007387 */ /* 0x0005e20000100800 */
[----:B------:R-:W-:Y:S05]  /*1abf0*/  FADD.FTZ R0, R187, R0 ;  /* 0x00000000bb007221 */ /* 0x000fea0000010000 */
[----:B------:R2:W-:Y:S01]  /*1ac00*/  STL [R1+0x54], R0 ;  /* 0x0000540001007387 */ /* 0x0005e20000100800 */
[----:B-1----:R-:W-:Y:S01]  /*1ac10*/  IMAD.MOV.U32 R3, RZ, RZ, R105 ;  /* 0x000000ffff037224 */ /* 0x002fe200078e0069 */
[----:B--2--5:R-:W-:-:S05]  /*1ac20*/  @P0 BRA `(.L_x_398) ;  /* 0xffffa31000000947 */ /* 0x024fca000383ffff */
.L_x_397:
[----:B------:R-:W2:Y:S01]  /*1ac30*/  LDL.LU R5, [R1+0x48] ;  /* 0x0000480001057983 */ /* 0x000ea20000300800 */
[----:B------:R-:W3:Y:S01]  /*1ac40*/  S2UR UR7, SR_CTAID.Y ;  /* 0x00000000000779c3 */ /* 0x000ee20000002600 */
[----:B------:R-:W-:-:S02]  /*1ac50*/  UISETP.NE.AND UP4, UPT, UR26, -0x1, UPT ;  /* 0xffffffff1a00788c */ /* 0x000fc4000bf85270 */
[----:B-1----:R-:W4:Y:S01]  /*1ac60*/  LDL.LU R4, [R1+0x4c] ;  /* 0x00004c0001047983 */ /* 0x002f220000300800 */
[----:B------:R-:W-:-:S03]  /*1ac70*/  ULDC.64 UR4, c[0x0][0x1e8] ;  /* 0x00007a0000047ab9 */ /* 0x000fc60000000a00 */
[----:B------:R-:W4:Y:S04]  /*1ac80*/  LDL.LU R8, [R1+0x50] ;  /* 0x0000500001087983 */ /* 0x000f280000300800 */
[----:B------:R-:W4:Y:S01]  /*1ac90*/  LDL.LU R7, [R1+0x54] ;  /* 0x0000540001077983 */ /* 0x000f220000300800 */
[----:B------:R-:W-:Y:S01]  /*1aca0*/  ULDC.U8 UR11, c[0x0][0x329] ;  /* 0x0000ca40000b7ab9 */ /* 0x000fe20000000000 */
[----:B------:R-:W-:Y:S01]  /*1acb0*/  BSSY B0, `(.L_x_401) ;  /* 0x0000177000007945 */ /* 0x000fe20003800000 */
[----:B------:R-:W-:Y:S02]  /*1acc0*/  UISETP.NE.AND UP3, UPT, UR11, URZ, UPT ;  /* 0x0000003f0b00728c */ /* 0x000fe4000bf65270 */
[----:B------:R-:W-:Y:S02]  /*1acd0*/  ULDC.U8 UR10, c[0x0][0x328] ;  /* 0x0000ca00000a7ab9 */ /* 0x000fe40000000000 */
[----:B------:R-:W-:-:S02]  /*1ace0*/  @UP4 UIMAD.WIDE.U32 UR14, UR26, UR4, URZ ;  /* 0x000000041a0e42a5 */ /* 0x000fc4000f8e003f */
[----:B------:R-:W-:Y:S02]  /*1acf0*/  UISETP.NE.AND UP2, UPT, UR10, URZ, UPT ;  /* 0x0000003f0a00728c */ /* 0x000fe4000bf45270 */
[----:B------:R-:W-:Y:S02]  /*1ad00*/  @UP4 UIMAD UR8, UR26, UR5, UR15 ;  /* 0x000000051a0842a4 */ /* 0x000fe4000f8e020f */
[----:B---3--:R-:W-:Y:S02]  /*1ad10*/  @!UP4 USHF.R.S32.HI UR12, URZ, 0x1f, UR7 ;  /* 0x0000001f3f0cc899 */ /* 0x008fe40008011407 */
[----:B------:R-:W-:Y:S01]  /*1ad20*/  @!UP3 UISETP.NE.AND UP1, UPT, UR10, URZ, UPT ;  /* 0x0000003f0a00b28c */ /* 0x000fe2000bf25270 */
[----:B------:R-:W1:Y:S01]  /*1ad30*/  S2UR UR10, SR_CTAID.X ;  /* 0x00000000000a79c3 */ /* 0x000e620000002500 */
[----:B------:R-:W-:Y:S02]  /*1ad40*/  ULDC.64 UR4, c[0x0][0x1e0] ;  /* 0x0000780000047ab9 */ /* 0x000fe40000000a00 */
[----:B------:R-:W-:-:S02]  /*1ad50*/  UISETP.EQ.AND UP2, UPT, UR11, URZ, UP2 ;  /* 0x0000003f0b00728c */ /* 0x000fc40009742270 */
[----:B------:R-:W-:Y:S02]  /*1ad60*/  @!UP4 UIMAD UR12, UR12, UR4, URZ ;  /* 0x000000040c0cc2a4 */ /* 0x000fe4000f8e023f */
[----:B------:R-:W-:Y:S01]  /*1ad70*/  ULDC UR9, c[0x0][0x214] ;  /* 0x0000850000097ab9 */ /* 0x000fe20000000800 */
[----:B------:R-:W3:Y:S01]  /*1ad80*/  S2UR UR11, SR_CTAID.Z ;  /* 0x00000000000b79c3 */ /* 0x000ee20000002700 */
[----:B------:R-:W-:Y:S02]  /*1ad90*/  @!UP4 UIMAD UR12, UR7, UR5, UR12 ;  /* 0x00000005070cc2a4 */ /* 0x000fe4000f8e020c */
[----:B------:R-:W-:Y:S02]  /*1ada0*/  @UP3 ULDC UR15, c[0x0][0x210] ;  /* 0x00008400000f3ab9 */ /* 0x000fe40000000800 */
[----:B------:R-:W-:Y:S02]  /*1adb0*/  ULDC UR5, c[0x0][0x234] ;  /* 0x00008d0000057ab9 */ /* 0x000fe40000000800 */
[----:B------:R-:W-:-:S02]  /*1adc0*/  @UP3 UIMAD UR15, UR15, UR9, URZ ;  /* 0x000000090f0f32a4 */ /* 0x000fc4000f8e023f */
[----:B------:R-:W-:Y:S02]  /*1add0*/  UISETP.NE.OR UP0, UPT, UR26, -0x1, !UP2 ;  /* 0xffffffff1a00788c */ /* 0x000fe4000d705670 */
[----:B------:R-:W-:Y:S02]  /*1ade0*/  @!UP3 USEL UR15, UR9, UR5, !UP1 ;  /* 0x00000005090fb287 */ /* 0x000fe4000c800000 */
[----:B------:R-:W-:Y:S02]  /*1adf0*/  @!UP4 UIMAD.WIDE.U32 UR18, UR7, UR4, URZ ;  /* 0x000000040712c2a5 */ /* 0x000fe4000f8e003f */
[----:B------:R-:W-:Y:S02]  /*1ae00*/  @UP3 UMOV UR13, 0x1 ;  /* 0x00000001000d3882 */ /* 0x000fe40000000000 */
[----:B------:R-:W-:Y:S02]  /*1ae10*/  ULDC UR4, c[0x0][0x1c0] ;  /* 0x0000700000047ab9 */ /* 0x000fe40000000800 */
[----:B------:R-:W-:-:S02]  /*1ae20*/  @!UP3 UIMAD UR13, UR15, UR4, URZ ;  /* 0x000000040f0db2a4 */ /* 0x000fc4000f8e023f */
[----:B------:R-:W-:Y:S02]  /*1ae30*/  @UP3 ULDC UR16, c[0x0][0x210] ;  /* 0x0000840000103ab9 */ /* 0x000fe40000000800 */
[----:B------:R-:W-:Y:S02]  /*1ae40*/  UIMAD UR5, UR7, UR13, URZ ;  /* 0x0000000d070572a4 */ /* 0x000fe4000f8e023f */
[----:B------:R-:W-:Y:S02]  /*1ae50*/  @!UP3 UMOV UR16, 0x1 ;  /* 0x000000010010b882 */ /* 0x000fe40000000000 */
[----:B------:R-:W-:Y:S02]  /*1ae60*/  @!UP0 UIMAD UR26, UR7, UR9, URZ ;  /* 0x00000009071a82a4 */ /* 0x000fe4000f8e023f */
[----:B-1----:R-:W-:Y:S02]  /*1ae70*/  UIMAD UR4, UR10, UR16, URZ ;  /* 0x000000100a0472a4 */ /* 0x002fe4000f8e023f */
[----:B------:R-:W-:-:S02]  /*1ae80*/  USEL UR5, UR5, URZ, !UP2 ;  /* 0x0000003f05057287 */ /* 0x000fc4000d000000 */
[----:B------:R-:W-:Y:S02]  /*1ae90*/  USHF.L.U32 UR4, UR4, 0x7, URZ ;  /* 0x0000000704047899 */ /* 0x000fe4000800063f */
[----:B---3--:R-:W-:Y:S02]  /*1aea0*/  UIMAD UR15, UR11, UR15, UR5 ;  /* 0x0000000f0b0f72a4 */ /* 0x008fe4000f8e0205 */
[----:B------:R-:W-:Y:S02]  /*1aeb0*/  @!UP2 UMOV UR20, URZ ;  /* 0x0000003f0014ac82 */ /* 0x000fe40008000000 */
[----:B------:R-:W-:Y:S02]  /*1aec0*/  @UP2 UMOV UR20, UR26 ;  /* 0x0000001a00142c82 */ /* 0x000fe40008000000 */
[----:B------:R-:W-:Y:S02]  /*1aed0*/  @!UP2 UMOV UR21, URZ ;  /* 0x0000003f0015ac82 */ /* 0x000fe40008000000 */
[----:B------:R-:W-:-:S02]  /*1aee0*/  USHF.R.S32.HI UR5, URZ, 0x1f, UR4 ;  /* 0x0000001f3f057899 */ /* 0x000fc40008011404 */
[----:B------:R-:W-:Y:S02]  /*1aef0*/  @UP2 USHF.R.S32.HI UR21, URZ, 0x1f, UR26 ;  /* 0x0000001f3f152899 */ /* 0x000fe4000801141a */
[----:B------:R-:W-:Y:S02]  /*1af00*/  USHF.R.S32.HI UR7, URZ, 0x1f, UR15 ;  /* 0x0000001f3f077899 */ /* 0x000fe4000801140f */
[----:B------:R-:W-:Y:S02]  /*1af10*/  UIADD3 UR4, UP1, UP0, UR4, UR20, UR15 ;  /* 0x0000001404047290 */ /* 0x000fe4000f83e00f */
[----:B------:R-:W-:Y:S02]  /*1af20*/  @!UP4 UIADD3 UR8, UR19, UR12, URZ ;  /* 0x0000000c1308c290 */ /* 0x000fe4000fffe03f */
[----:B------:R-:W-:Y:S02]  /*1af30*/  UIADD3.X UR5, UR5, UR21, UR7, UP1, UP0 ;  /* 0x0000001505057290 */ /* 0x000fe40008fe0407 */
[----:B------:R-:W-:Y:S01]  /*1af40*/  @!UP4 UMOV UR14, UR18 ;  /* 0x00000012000ecc82 */ /* 0x000fe20008000000 */
[----:B--2---:R-:W1:Y:S04]  /*1af50*/  SHFL.BFLY PT, R2, R5, 0x2, 0x1f ;  /* 0x0c401f0005027f89 */ /* 0x004e6800000e0000 */
[----:B----4-:R-:W2:Y:S01]  /*1af60*/  SHFL.BFLY PT, R0, R4, 0x2, 0x1f ;  /* 0x0c401f0004007f89 */ /* 0x010ea200000e0000 */
[----:B-1----:R-:W-:-:S03]  /*1af70*/  FADD.FTZ R2, R2, R5 ;  /* 0x0000000502027221 */ /* 0x002fc60000010000 */
[----:B------:R-:W-:Y:S01]  /*1af80*/  SHFL.BFLY PT, R5, R7, 0x2, 0x1f ;  /* 0x0c401f0007057f89 */ /* 0x000fe200000e0000 */
[----:B--2---:R-:W-:-:S03]  /*1af90*/  FADD.FTZ R0, R0, R4 ;  /* 0x0000000400007221 */ /* 0x004fc60000010000 */
[----:B------:R-:W1:Y:S04]  /*1afa0*/  SHFL.BFLY PT, R4, R8, 0x2, 0x1f ;  /* 0x0c401f0008047f89 */ /* 0x000e6800000e0000 */
[----:B------:R-:W2:Y:S04]  /*1afb0*/  SHFL.BFLY PT, R6, R0, 0x1, 0x1f ;  /* 0x0c201f0000067f89 */ /* 0x000ea800000e0000 */
[----:B------:R-:W3:Y:S01]  /*1afc0*/  SHFL.BFLY PT, R3, R2, 0x1, 0x1f ;  /* 0x0c201f0002037f89 */ /* 0x000ee200000e0000 */
[----:B-1----:R-:W-:Y:S02]  /*1afd0*/  FADD.FTZ R4, R4, R8 ;  /* 0x0000000804047221 */ /* 0x002fe40000010000 */
[----:B--2---:R-:W-:Y:S01]  /*1afe0*/  FADD.FTZ R47, R0, R6 ;  /* 0x00000006002f7221 */ /* 0x004fe20000010000 */
[----:B------:R-:W-:Y:S01]  /*1aff0*/  MOV R0, 0x3f800000 ;  /* 0x3f80000000007802 */ /* 0x000fe20000000f00 */
[----:B---3--:R-:W-:-:S03]  /*1b000*/  FADD.FTZ R48, R2, R3 ;  /* 0x0000000302307221 */ /* 0x008fc60000010000 */
[----:B------:R-:W-:Y:S01]  /*1b010*/  FSETP.NE.FTZ.AND P4, PT, R47, RZ, PT ;  /* 0x000000ff2f00720b */ /* 0x000fe20003f95000 */
[----:B------:R-:W-:Y:S01]  /*1b020*/  FADD.FTZ R2, R5, R7 ;  /* 0x0000000705027221 */ /* 0x000fe20000010000 */
[----:B------:R-:W-:Y:S01]  /*1b030*/  MOV R3, 0x3f800000 ;  /* 0x3f80000000037802 */ /* 0x000fe20000000f00 */
[----:B------:R-:W1:Y:S01]  /*1b040*/  SHFL.BFLY PT, R5, R4, 0x1, 0x1f ;  /* 0x0c201f0004057f89 */ /* 0x000e6200000e0000 */
[----:B------:R-:W-:-:S03]  /*1b050*/  FSETP.NE.FTZ.AND P5, PT, R48, RZ, PT ;  /* 0x000000ff3000720b */ /* 0x000fc60003fb5000 */
[----:B------:R-:W2:Y:S06]  /*1b060*/  SHFL.BFLY PT, R6, R2, 0x1, 0x1f ;  /* 0x0c201f0002067f89 */ /* 0x000eac00000e0000 */
[----:B------:R-:W3:Y:S08]  /*1b070*/  @P4 MUFU.RCP R3, R47 ;  /* 0x0000002f00034308 */ /* 0x000ef00000001000 */
[----:B------:R-:W4:Y:S01]  /*1b080*/  @P5 MUFU.RCP R0, R48 ;  /* 0x0000003000005308 */ /* 0x000f220000001000 */
[----:B-1----:R-:W-:-:S02]  /*1b090*/  FADD.FTZ R101, R4, R5 ;  /* 0x0000000504657221 */ /* 0x002fc40000010000 */
[----:B---3--:R-:W-:Y:S02]  /*1b0a0*/  FMUL.FTZ R3, R3, c[0x0][0x2dc] ;  /* 0x0000b70003037a20 */ /* 0x008fe40000410000 */
[----:B--2---:R-:W-:Y:S01]  /*1b0b0*/  FADD.FTZ R100, R2, R6 ;  /* 0x0000000602647221 */ /* 0x004fe20000010000 */
[----:B------:R-:W-:Y:S01]  /*1b0c0*/  FSETP.NE.FTZ.AND P3, PT, R101, RZ, PT ;  /* 0x000000ff6500720b */ /* 0x000fe20003f75000 */
[C---:B------:R-:W-:Y:S01]  /*1b0d0*/  FMUL.FTZ R19, R3.reuse, R71 ;  /* 0x0000004703137220 */ /* 0x040fe20000410000 */
[----:B------:R-:W-:Y:S01]  /*1b0e0*/  MOV R2, 0x3f800000 ;  /* 0x3f80000000027802 */ /* 0x000fe20000000f00 */
[----:B------:R-:W1:Y:S01]  /*1b0f0*/  S2R R71, SR_TID.X ;  /* 0x0000000000477919 */ /* 0x000e620000002100 */
[----:B------:R-:W-:Y:S01]  /*1b100*/  FSETP.NE.FTZ.AND P2, PT, R100, RZ, PT ;  /* 0x000000ff6400720b */ /* 0x000fe20003f55000 */
[----:B----4-:R-:W-:Y:S02]  /*1b110*/  FMUL.FTZ R0, R0, c[0x0][0x2dc] ;  /* 0x0000b70000007a20 */ /* 0x010fe40000410000 */
[----:B------:R-:W-:-:S02]  /*1b120*/  FMUL.FTZ R114, R3, R114 ;  /* 0x0000007203727220 */ /* 0x000fc40000410000 */
[C---:B------:R-:W-:Y:S02]  /*1b130*/  FMUL.FTZ R20, R0.reuse, R69 ;  /* 0x0000004500147220 */ /* 0x040fe40000410000 */
[C---:B------:R-:W-:Y:S02]  /*1b140*/  FMUL.FTZ R112, R0.reuse, R112 ;  /* 0x0000007000707220 */ /* 0x040fe40000410000 */
[----:B------:R-:W2:Y:S01]  /*1b150*/  @P3 MUFU.RCP R2, R101 ;  /* 0x0000006500023308 */ /* 0x000ea20000001000 */
[C---:B------:R-:W-:Y:S02]  /*1b160*/  FMUL.FTZ R44, R0.reuse, R113 ;  /* 0x00000071002c7220 */ /* 0x040fe40000410000 */
        /* <DEDUP_REMOVED lines=8> */
[----:B-1----:R-:W-:Y:S01]  /*1b1f0*/  SHF.R.S32.HI R69, RZ, 0x1f, R71 ;  /* 0x0000001fff457819 */ /* 0x002fe20000011447 */
[----:B------:R-:W-:Y:S01]  /*1b200*/  FMUL.FTZ R144, R0, R144 ;  /* 0x0000009000907220 */ /* 0x000fe20000410000 */
        /* <DEDUP_REMOVED lines=23> */
[C---:B------:R-:W-:Y:S01]  /*1b380*/  FMUL.FTZ R43, R3.reuse, R115 ;  /* 0x00000073032b7220 */ /* 0x040fe20000410000 */
[----:B------:R-:W-:Y:S01]  /*1b390*/  F2FP.BF16.PACK_AB R12, R12, R84 ;  /* 0x000000540c0c723e */ /* 0x000fe200000010ff */
[C---:B------:R-:W-:Y:S01]  /*1b3a0*/  FMUL.FTZ R126, R3.reuse, R126 ;  /* 0x0000007e037e7220 */ /* 0x040fe20000410000 */
[----:B------:R-:W-:Y:S01]  /*1b3b0*/  F2FP.BF16.PACK_AB R8, R8, R96 ;  /* 0x000000600808723e */ /* 0x000fe200000010ff */
[C---:B------:R-:W-:Y:S01]  /*1b3c0*/  FMUL.FTZ R41, R3.reuse, R127 ;  /* 0x0000007f03297220 */ /* 0x040fe20000410000 */
[----:B------:R-:W1:Y:S01]  /*1b3d0*/  @P2 MUFU.RCP R0, R100 ;  /* 0x0000006400002308 */ /* 0x000e620000001000 */
        /* <DEDUP_REMOVED lines=29> */
[CC--:B------:R-:W-:Y:S01]  /*1b5b0*/  LEA.HI R3, R69.reuse, R71.reuse, RZ, 0x2 ;  /* 0x0000004745037211 */ /* 0x0c0fe200078f10ff */
[----:B--2---:R-:W-:Y:S01]  /*1b5c0*/  FMUL.FTZ R2, R2, c[0x0][0x2dc] ;  /* 0x0000b70002027a20 */ /* 0x004fe20000410000 */
[----:B------:R-:W-:Y:S01]  /*1b5d0*/  LEA.HI R69, R69, R71, RZ, 0x5 ;  /* 0x0000004745457211 */ /* 0x000fe200078f28ff */
[----:B-1----:R-:W-:Y:S01]  /*1b5e0*/  FMUL.FTZ R0, R0, c[0x0][0x2dc] ;  /* 0x0000b70000007a20 */ /* 0x002fe20000410000 */
[----:B------:R-:W-:Y:S01]  /*1b5f0*/  SHF.R.S32.HI R68, RZ, 0x2, R3 ;  /* 0x00000002ff447819 */ /* 0x000fe20000011403 */
[C---:B------:R-:W-:Y:S01]  /*1b600*/  FMUL.FTZ R116, R2.reuse, R116 ;  /* 0x0000007402747220 */ /* 0x040fe20000410000 */
[----:B------:R-:W-:Y:S01]  /*1b610*/  LOP3.LUT R3, R3, 0xfffffffc, RZ, 0xc0, !PT ;  /* 0xfffffffc03037812 */ /* 0x000fe200078ec0ff */
[C---:B------:R-:W-:Y:S01]  /*1b620*/  FMUL.FTZ R46, R2.reuse, R117 ;  /* 0x00000075022e7220 */ /* 0x040fe20000410000 */
[----:B------:R-:W-:Y:S01]  /*1b630*/  SHF.R.S32.HI R21, RZ, 0x5, R69 ;  /* 0x00000005ff157819 */ /* 0x000fe20000011445 */
[C---:B------:R-:W-:Y:S01]  /*1b640*/  FMUL.FTZ R120, R2.reuse, R120 ;  /* 0x0000007802787220 */ /* 0x040fe20000410000 */
[----:B------:R-:W-:Y:S01]  /*1b650*/  F2FP.BF16.PACK_AB R11, R11, R86 ;  /* 0x000000560b0b723e */ /* 0x000fe200000010ff */
[----:B------:R-:W-:Y:S01]  /*1b660*/  FMUL.FTZ R45, R2, R121 ;  /* 0x00000079022d7220 */ /* 0x000fe20000410000 */
        /* <DEDUP_REMOVED lines=36> */
[----:B------:R-:W-:Y:S01]  /*1b8b0*/  FMUL.FTZ R122, R0, R122 ;  /* 0x0000007a007a7220 */ /* 0x000fe20000410000 */
        /* <DEDUP_REMOVED lines=34> */
[----:B------:R-:W-:Y:S02]  /*1bae0*/  LEA.HI R0, R2, R2, RZ, 0x1 ;  /* 0x0000000202007211 */ /* 0x000fe400078f08ff */
[----:B------:R-:W-:Y:S02]  /*1baf0*/  F2FP.BF16.PACK_AB R9, R9, R90 ;  /* 0x0000005a0909723e */ /* 0x000fe400000010ff */
[----:B------:R-:W-:Y:S02]  /*1bb00*/  SHF.R.S32.HI R5, RZ, 0x1, R0 ;  /* 0x00000001ff057819 */ /* 0x000fe40000011400 */
[----:B------:R-:W-:-:S02]  /*1bb10*/  LOP3.LUT R4, R0, 0x3fffffe, RZ, 0xc0, !PT ;  /* 0x03fffffe00047812 */ /* 0x000fc400078ec0ff */
[----:B------:R-:W-:Y:S02]  /*1bb20*/  IADD3 R0, -R3, R71, RZ ;  /* 0x0000004703007210 */ /* 0x000fe40007ffe1ff */
        /* <DEDUP_REMOVED lines=12> */
[C---:B------:R-:W-:Y:S01]  /*1bbf0*/  IADD3 R2, R0.reuse, -0x10, RZ ;  /* 0xfffffff000027810 */ /* 0x040fe20007ffe0ff */
[----:B------:R-:W-:Y:S01]  /*1bc00*/  STS [R0], R44 ;  /* 0x0000002c00007388 */ /* 0x000fe20000000800 */
[----:B------:R-:W-:Y:S02]  /*1bc10*/  SEL R3, R3, 0xffffffe0, !P0 ;  /* 0xffffffe003037807 */ /* 0x000fe40004000000 */
[C---:B------:R-:W-:Y:S01]  /*1bc20*/  @P1 IADD3 R2, R0.reuse, 0x10, RZ ;  /* 0x0000001000021810 */ /* 0x040fe20007ffe0ff */
[----:B------:R-:W-:Y:S01]  /*1bc30*/  STS [R0+0x200], R43 ;  /* 0x0002002b00007388 */ /* 0x000fe20000000800 */
[----:B------:R-:W-:Y:S02]  /*1bc40*/  IADD3 R4, R0, R3, RZ ;  /* 0x0000000300047210 */ /* 0x000fe40007ffe0ff */
        /* <DEDUP_REMOVED lines=8> */
[----:B------:R-:W-:Y:S04]  /*1bcd0*/  STS [R4], R40 ;  /* 0x0000002804007388 */ /* 0x000fe80000000800 */
[----:B------:R-:W-:Y:S04]  /*1bce0*/  STS [R4+0x200], R39 ;  /* 0x0002002704007388 */ /* 0x000fe80000000800 */
[----:B------:R-:W-:Y:S04]  /*1bcf0*/  STS [R3], R37 ;  /* 0x0000002503007388 */ /* 0x000fe80000000800 */
        /* <DEDUP_REMOVED lines=27> */
[----:B------:R2:W-:Y:S04]  /*1beb0*/  STS [R2+0x5000], R14 ;  /* 0x0050000e02007388 */ /* 0x0005e80000000800 */
[----:B------:R3:W-:Y:S04]  /*1bec0*/  STS [R2+0x5200], R13 ;  /* 0x0052000d02007388 */ /* 0x0007e80000000800 */
[----:B------:R4:W-:Y:S04]  /*1bed0*/  STS [R4+0x4000], R12 ;  /* 0x0040000c04007388 */ /* 0x0009e80000000800 */
[----:B------:R-:W-:Y:S04]  /*1bee0*/  STS [R4+0x4200], R11 ;  /* 0x0042000b04007388 */ /* 0x000fe80000000800 */
[----:B------:R-:W-:Y:S04]  /*1bef0*/  STS [R3+0x4000], R8 ;  /* 0x0040000803007388 */ /* 0x000fe80000000800 */
[----:B------:R-:W-:Y:S01]  /*1bf00*/  STS [R3+0x4200], R7 ;  /* 0x0042000703007388 */ /* 0x000fe20000000800 */
[----:B-1----:R-:W-:-:S03]  /*1bf10*/  LOP3.LUT R0, R69, 0xffffffe0, RZ, 0xc0, !PT ;  /* 0xffffffe045007812 */ /* 0x002fc600078ec0ff */
[----:B------:R-:W-:Y:S01]  /*1bf20*/  STS [R4+0x5000], R10 ;  /* 0x0050000a04007388 */ /* 0x000fe20000000800 */
[----:B------:R-:W-:Y:S02]  /*1bf30*/  IADD3 R0, -R0, R71, RZ ;  /* 0x0000004700007210 */ /* 0x000fe40007ffe1ff */
[----:B--2---:R-:W-:Y:S01]  /*1bf40*/  MOV R14, 0x7f800000 ;  /* 0x7f800000000e7802 */ /* 0x004fe20000000f00 */
[----:B------:R1:W-:Y:S01]  /*1bf50*/  STS [R4+0x5200], R9 ;  /* 0x0052000904007388 */ /* 0x0003e20000000800 */
[----:B------:R-:W-:Y:S01]  /*1bf60*/  LOP3.LUT P0, RZ, R0, 0x3, RZ, 0xc0, !PT ;  /* 0x0000000300ff7812 */ /* 0x000fe2000780c0ff */
[----:B---3--:R-:W2:Y:S01]  /*1bf70*/  @P3 MUFU.LG2 R2, R101 ;  /* 0x0000006500023308 */ /* 0x008ea20000000c00 */
[----:B------:R-:W-:Y:S01]  /*1bf80*/  MOV R13, 0x7f800000 ;  /* 0x7f800000000d7802 */ /* 0x000fe20000000f00 */
[----:B------:R-:W-:Y:S01]  /*1bf90*/  STS [R3+0x5000], R6 ;  /* 0x0050000603007388 */ /* 0x000fe20000000800 */
[----:B----4-:R-:W-:-:S03]  /*1bfa0*/  MOV R12, 0x7f800000 ;  /* 0x7f800000000c7802 */ /* 0x010fc60000000f00 */
[----:B------:R3:W-:Y:S02]  /*1bfb0*/  STS [R3+0x5200], R5 ;  /* 0x0052000503007388 */ /* 0x0007e40000000800 */
[----:B------:R-:W4:Y:S02]  /*1bfc0*/  @P2 MUFU.LG2 R0, R100 ;  /* 0x0000006400002308 */ /* 0x000f240000000c00 */
[----:B------:R-:W-:Y:S01]  /*1bfd0*/  BAR.SYNC.DEFER_BLOCKING 0x0 ;  /* 0x0000000000007b1d */ /* 0x000fe20000010000 */
[----:B--2---:R-:W-:-:S05]  /*1bfe0*/  @P3 FMUL.FTZ R2, R2, 0.69314718246459960938 ;  /* 0x3f31721802023820 */ /* 0x004fca0000410000 */
[----:B-1----:R-:W1:Y:S01]  /*1bff0*/  @P5 MUFU.LG2 R4, R48 ;  /* 0x0000003000045308 */ /* 0x002e620000000c00 */
[----:B----4-:R-:W-:Y:S01]  /*1c000*/  @P2 FMUL.FTZ R0, R0, 0.69314718246459960938 ;  /* 0x3f31721800002820 */ /* 0x010fe20000410000 */
[----:B------:R-:W-:Y:S01]  /*1c010*/  MOV R9, 0x7f800000 ;  /* 0x7f80000000097802 */ /* 0x000fe20000000f00 */
[----:B------:R-:W-:Y:S02]  /*1c020*/  @P3 FFMA.FTZ R9, R103, c[0x0][0x238], R2 ;  /* 0x00008e0067093a23 */ /* 0x000fe40000010002 */
[----:B------:R-:W-:-:S03]  /*1c030*/  @P2 FFMA.FTZ R12, R102, c[0x0][0x238], R0 ;  /* 0x00008e00660c2a23 */ /* 0x000fc60000010000 */
[----:B---3--:R-:W2:Y:S01]  /*1c040*/  @P4 MUFU.LG2 R3, R47 ;  /* 0x0000002f00034308 */ /* 0x008ea20000000c00 */
[----:B-----5:R3:W4:Y:S04]  /*1c050*/  LDS.128 R28, [R222] ;  /* 0x00000000de1c7984 */ /* 0x0207280000000c00 */
[----:B------:R3:W3:Y:S01]  /*1c060*/  LDS.128 R40, [R222+0x800] ;  /* 0x00080000de287984 */ /* 0x0006e20000000c00 */
[----:B-1----:R-:W-:-:S03]  /*1c070*/  @P5 FMUL.FTZ R4, R4, 0.69314718246459960938 ;  /* 0x3f31721804045820 */ /* 0x002fc60000410000 */
[----:B------:R1:W1:Y:S01]  /*1c080*/  LDS.128 R52, [R222+0x1000] ;  /* 0x00100000de347984 */ /* 0x0002620000000c00 */
[----:B------:R-:W-:-:S03]  /*1c090*/  @P5 FFMA.FTZ R13, R105, c[0x0][0x238], R4 ;  /* 0x00008e00690d5a23 */ /* 0x000fc60000010004 */
[----:B------:R1:W1:Y:S01]  /*1c0a0*/  LDS.128 R64, [R222+0x1800] ;  /* 0x00180000de407984 */ /* 0x0002620000000c00 */
[----:B--2---:R-:W-:-:S03]  /*1c0b0*/  @P4 FMUL.FTZ R3, R3, 0.69314718246459960938 ;  /* 0x3f31721803034820 */ /* 0x004fc60000410000 */
[----:B------:R2:W1:Y:S01]  /*1c0c0*/  LDS.128 R24, [R222+0x2000] ;  /* 0x00200000de187984 */ /* 0x0004620000000c00 */
[----:B------:R-:W-:-:S03]  /*1c0d0*/  @P4 FFMA.FTZ R14, R104, c[0x0][0x238], R3 ;  /* 0x00008e00680e4a23 */ /* 0x000fc60000010003 */
[----:B------:R2:W1:Y:S04]  /*1c0e0*/  LDS.128 R36, [R222+0x2800] ;  /* 0x00280000de247984 */ /* 0x0004680000000c00 */
[----:B------:R2:W1:Y:S04]  /*1c0f0*/  LDS.128 R48, [R222+0x3000] ;  /* 0x00300000de307984 */ /* 0x0004680000000c00 */
[----:B------:R2:W1:Y:S04]  /*1c100*/  LDS.128 R60, [R222+0x3800] ;  /* 0x00380000de3c7984 */ /* 0x0004680000000c00 */
[----:B------:R2:W1:Y:S04]  /*1c110*/  LDS.128 R16, [R222+0x4000] ;  /* 0x00400000de107984 */ /* 0x0004680000000c00 */
[----:B------:R2:W1:Y:S04]  /*1c120*/  LDS.128 R32, [R222+0x4800] ;  /* 0x00480000de207984 */ /* 0x0004680000000c00 */
[----:B------:R2:W1:Y:S04]  /*1c130*/  LDS.128 R44, [R222+0x5000] ;  /* 0x00500000de2c7984 */ /* 0x0004680000000c00 */
[----:B------:R2:W1:Y:S01]  /*1c140*/  LDS.128 R56, [R222+0x5800] ;  /* 0x00580000de387984 */ /* 0x0004620000000c00 */
[----:B------:R-:W-:Y:S05]  /*1c150*/  @P0 BRA `(.L_x_402) ;  /* 0x000002c000000947 */ /* 0x000fea0003800000 */
[----:B---34-:R-:W3:Y:S01]  /*1c160*/  S2R R3, SR_TID.X ;  /* 0x0000000000037919 */ /* 0x018ee20000002100 */
[----:B------:R-:W-:-:S04]  /*1c170*/  SHF.R.S32.HI R2, RZ, 0x1f, R21 ;  /* 0x0000001fff027819 */ /* 0x000fc80000011415 */
[----:B------:R-:W-:-:S04]  /*1c180*/  LEA.HI R2, R2, R21, RZ, 0x2 ;  /* 0x0000001502027211 */ /* 0x000fc800078f10ff */
[----:B------:R-:W-:-:S05]  /*1c190*/  LOP3.LUT R2, R2, 0xffffffc, RZ, 0xc0, !PT ;  /* 0x0ffffffc02027812 */ /* 0x000fca00078ec0ff */
[----:B------:R-:W-:Y:S01]  /*1c1a0*/  IMAD.IADD R2, R21, 0x1, -R2 ;  /* 0x0000000115027824 */ /* 0x000fe200078e0a02 */
[----:B---3--:R-:W-:-:S04]  /*1c1b0*/  SHF.R.S32.HI R0, RZ, 0x1f, R3 ;  /* 0x0000001fff007819 */ /* 0x008fc80000011403 */
[----:B------:R-:W-:-:S04]  /*1c1c0*/  LEA.HI R0, R0, R3, RZ, 0x5 ;  /* 0x0000000300007211 */ /* 0x000fc800078f28ff */
[----:B------:R-:W-:-:S05]  /*1c1d0*/  LOP3.LUT R0, R0, 0xffffffe0, RZ, 0xc0, !PT ;  /* 0xffffffe000007812 */ /* 0x000fca00078ec0ff */
[----:B------:R-:W-:-:S05]  /*1c1e0*/  IMAD.IADD R0, R3, 0x1, -R0 ;  /* 0x0000000103007824 */ /* 0x000fca00078e0a00 */
[----:B------:R-:W-:-:S04]  /*1c1f0*/  SHF.R.S32.HI R3, RZ, 0x1f, R0 ;  /* 0x0000001fff037819 */ /* 0x000fc80000011400 */
[----:B------:R-:W-:-:S04]  /*1c200*/  LEA.HI R0, R3, R0, RZ, 0x2 ;  /* 0x0000000003007211 */ /* 0x000fc800078f10ff */
[----:B------:R-:W-:-:S05]  /*1c210*/  SHF.R.S32.HI R0, RZ, 0x2, R0 ;  /* 0x00000002ff007819 */ /* 0x000fca0000011400 */
[----:B------:R-:W-:-:S05]  /*1c220*/  IMAD R0, R2, 0x10, R0 ;  /* 0x0000001002007824 */ /* 0x000fca00078e0200 */
[C---:B------:R-:W-:Y:S02]  /*1c230*/  ISETP.GE.AND P6, PT, R0.reuse, UR6, PT ;  /* 0x0000000600007c0c */ /* 0x040fe4000bfc6270 */
[C---:B------:R-:W-:Y:S02]  /*1c240*/  IADD3 R2, R0.reuse, 0x8, RZ ;  /* 0x0000000800027810 */ /* 0x040fe40007ffe0ff */
[----:B------:R-:W-:Y:S02]  /*1c250*/  IADD3 R5, R0, 0x40, RZ ;  /* 0x0000004000057810 */ /* 0x000fe40007ffe0ff */
[----:B------:R-:W-:Y:S02]  /*1c260*/  ISETP.GE.AND P5, PT, R2, UR6, PT ;  /* 0x0000000602007c0c */ /* 0x000fe4000bfa6270 */
[----:B------:R-:W-:Y:S02]  /*1c270*/  IADD3 R4, R0, 0x48, RZ ;  /* 0x0000004800047810 */ /* 0x000fe40007ffe0ff */
[----:B------:R-:W-:-:S02]  /*1c280*/  ISETP.GE.AND P4, PT, R5, UR6, PT ;  /* 0x0000000605007c0c */ /* 0x000fc4000bf86270 */
[----:B------:R-:W-:Y:S01]  /*1c290*/  ISETP.GE.AND P3, PT, R4, UR6, PT ;  /* 0x0000000604007c0c */ /* 0x000fe2000bf66270 */
[----:B------:R-:W-:-:S05]  /*1c2a0*/  @!P6 IMAD R3, R0, UR16, RZ ;  /* 0x000000100003ec24 */ /* 0x000fca000f8e02ff */
[----:B------:R-:W-:Y:S01]  /*1c2b0*/  @!P6 IADD3 R0, P0, R3, UR4, RZ ;  /* 0x000000040300ec10 */ /* 0x000fe2000ff1e0ff */
[----:B------:R-:W-:-:S03]  /*1c2c0*/  @!P5 IMAD R2, R2, UR16, RZ ;  /* 0x000000100202dc24 */ /* 0x000fc6000f8e02ff */
[----:B------:R-:W-:Y:S01]  /*1c2d0*/  @!P6 LEA.HI.X.SX32 R6, R3, UR5, 0x1, P0 ;  /* 0x000000050306ec11 */ /* 0x000fe200080f0eff */
[----:B------:R-:W-:Y:S01]  /*1c2e0*/  @!P4 IMAD R5, R5, UR16, RZ ;  /* 0x000000100505cc24 */ /* 0x000fe2000f8e02ff */
[----:B------:R-:W-:Y:S01]  /*1c2f0*/  @!P6 LEA R10, P1, R0, c[0x0][0x200], 0x2 ;  /* 0x00008000000aea11 */ /* 0x000fe200078210ff */
[----:B------:R-:W-:Y:S01]  /*1c300*/  @!P3 IMAD R3, R4, UR16, RZ ;  /* 0x000000100403bc24 */ /* 0x000fe2000f8e02ff */
[----:B------:R-:W-:Y:S02]  /*1c310*/  @!P5 IADD3 R7, P0, R2, UR4, RZ ;  /* 0x000000040207dc10 */ /* 0x000fe4000ff1e0ff */
[----:B------:R-:W-:Y:S02]  /*1c320*/  @!P6 LEA.HI.X R11, R0, c[0x0][0x204], R6, 0x2, P1 ;  /* 0x00008100000bea11 */ /* 0x000fe400008f1406 */
[----:B------:R-:W-:Y:S02]  /*1c330*/  @!P5 LEA.HI.X.SX32 R2, R2, UR5, 0x1, P0 ;  /* 0x000000050202dc11 */ /* 0x000fe400080f0eff */
[----:B------:R-:W-:Y:S01]  /*1c340*/  @!P4 IADD3 R0, P1, R5, UR4, RZ ;  /* 0x000000040500cc10 */ /* 0x000fe2000ff3e0ff */
[----:B------:R3:W-:Y:S01]  /*1c350*/  @!P6 STG.E [R10.64], R13 ;  /* 0x0000000d0a00e986 */ /* 0x0007e2000c10191e */
[----:B------:R-:W-:-:S02]  /*1c360*/  @!P5 LEA R6, P2, R7, c[0x0][0x200], 0x2 ;  /* 0x000080000706da11 */ /* 0x000fc400078410ff */
[----:B------:R-:W-:Y:S02]  /*1c370*/  @!P3 IADD3 R8, P0, R3, UR4, RZ ;  /* 0x000000040308bc10 */ /* 0x000fe4000ff1e0ff */
[----:B------:R-:W-:Y:S02]  /*1c380*/  @!P4 LEA.HI.X.SX32 R5, R5, UR5, 0x1, P1 ;  /* 0x000000050505cc11 */ /* 0x000fe400088f0eff */
[----:B------:R-:W-:Y:S02]  /*1c390*/  @!P5 LEA.HI.X R7, R7, c[0x0][0x204], R2, 0x2, P2 ;  /* 0x000081000707da11 */ /* 0x000fe400010f1402 */
[----:B------:R-:W-:Y:S02]  /*1c3a0*/  @!P3 LEA.HI.X.SX32 R3, R3, UR5, 0x1, P0 ;  /* 0x000000050303bc11 */ /* 0x000fe400080f0eff */
[----:B------:R-:W-:Y:S01]  /*1c3b0*/  @!P4 LEA R4, P1, R0, c[0x0][0x200], 0x2 ;  /* 0x000080000004ca11 */ /* 0x000fe200078210ff */
[----:B------:R3:W-:Y:S01]  /*1c3c0*/  @!P5 STG.E [R6.64], R14 ;  /* 0x0000000e0600d986 */ /* 0x0007e2000c10191e */
[----:B------:R-:W-:-:S02]  /*1c3d0*/  @!P3 LEA R2, P0, R8, c[0x0][0x200], 0x2 ;  /* 0x000080000802ba11 */ /* 0x000fc400078010ff */
[----:B------:R-:W-:Y:S02]  /*1c3e0*/  @!P4 LEA.HI.X R5, R0, c[0x0][0x204], R5, 0x2, P1 ;  /* 0x000081000005ca11 */ /* 0x000fe400008f1405 */
[----:B------:R-:W-:-:S03]  /*1c3f0*/  @!P3 LEA.HI.X R3, R8, c[0x0][0x204], R3, 0x2, P0 ;  /* 0x000081000803ba11 */ /* 0x000fc600000f1403 */
[----:B------:R3:W-:Y:S04]  /*1c400*/  @!P4 STG.E [R4.64], R9 ;  /* 0x000000090400c986 */ /* 0x0007e8000c10191e */
[----:B------:R3:W-:Y:S02]  /*1c410*/  @!P3 STG.E [R2.64], R12 ;  /* 0x0000000c0200b986 */ /* 0x0007e4000c10191e */
.L_x_402:
[----:B---34-:R-:W-:Y:S05]  /*1c420*/  BSYNC B0 ;  /* 0x0000000000007941 */ /* 0x018fea0003800000 */
.L_x_401:
[----:B------:R-:W3:Y:S04]  /*1c430*/  LDL.64 R20, [R1+0x60] ;  /* 0x0000600001147983 */ /* 0x000ee80000100a00 */
[----:B------:R4:W5:Y:S04]  /*1c440*/  LDL R15, [R1+0x78] ;  /* 0x00007800010f7983 */ /* 0x0009680000100800 */
[----:B------:R4:W5:Y:S01]  /*1c450*/  LDL R14, [R1+0x7c] ;  /* 0x00007c00010e7983 */ /* 0x0009620000100800 */
[----:B------:R-:W-:Y:S01]  /*1c460*/  UIMAD UR10, UR10, -0x80, UR28 ;  /* 0xffffff800a0a78a4 */ /* 0x000fe2000f8e021c */
[----:B------:R-:W-:Y:S01]  /*1c470*/  BSSY B0, `(.L_x_403) ;  /* 0x0000021000007945 */ /* 0x000fe20003800000 */
[----:B------:R-:W-:Y:S01]  /*1c480*/  USHF.R.S32.HI UR7, URZ, 0x1f, UR11 ;  /* 0x0000001f3f077899 */ /* 0x000fe2000801140b */
[----:B------:R-:W2:Y:S01]  /*1c490*/  S2R R4, SR_TID.X ;  /* 0x0000000000047919 */ /* 0x000ea20000002100 */
[----:B------:R-:W-:-:S02]  /*1c4a0*/  ULDC.64 UR4, c[0x0][0x1f0] ;  /* 0x00007c0000047ab9 */ /* 0x000fc40000000a00 */
[----:B------:R-:W-:Y:S01]  /*1c4b0*/  UIMAD UR4, UR7, UR4, URZ ;  /* 0x00000004070472a4 */ /* 0x000fe2000f8e023f */
[----:B------:R-:W1:Y:S03]  /*1c4c0*/  S2R R12, SR_CTAID.Z ;  /* 0x00000000000c7919 */ /* 0x000e660000002700 */
[----:B------:R-:W-:Y:S01]  /*1c4d0*/  UIMAD UR4, UR11, UR5, UR4 ;  /* 0x000000050b0472a4 */ /* 0x000fe2000f8e0204 */
[----:B--2---:R-:W-:-:S04]  /*1c4e0*/  SHF.R.S32.HI R0, RZ, 0x1f, R4 ;  /* 0x0000001fff007819 */ /* 0x004fc80000011404 */
[----:B------:R-:W-:-:S04]  /*1c4f0*/  LEA.HI R0, R0, R4, RZ, 0x2 ;  /* 0x0000000400007211 */ /* 0x000fc800078f10ff */
[----:B------:R-:W-:-:S04]  /*1c500*/  SHF.R.S32.HI R10, RZ, 0x2, R0 ;  /* 0x00000002ff0a7819 */ /* 0x000fc80000011400 */
[----:B------:R-:W-:Y:S02]  /*1c510*/  SHF.R.S32.HI R11, RZ, 0x1f, R10 ;  /* 0x0000001fff0b7819 */ /* 0x000fe4000001140a */
[----:B---3--:R-:W-:Y:S02]  /*1c520*/  SHF.R.S32.HI R3, RZ, 0x1f, R20 ;  /* 0x0000001fff037819 */ /* 0x008fe40000011414 */
[----:B------:R-:W-:-:S04]  /*1c530*/  IADD3 R2, P0, R20, UR14, RZ ;  /* 0x0000000e14027c10 */ /* 0x000fc8000ff1e0ff */
[----:B------:R-:W-:Y:S02]  /*1c540*/  IADD3.X R3, R3, UR8, RZ, P0, !PT ;  /* 0x0000000803037c10 */ /* 0x000fe400087fe4ff */
[----:B------:R-:W-:-:S03]  /*1c550*/  ISETP.GE.AND P0, PT, R68, UR10, PT ;  /* 0x0000000a44007c0c */ /* 0x000fc6000bf06270 */
[----:B-1----:R-:W-:-:S04]  /*1c560*/  IMAD.WIDE.U32 R12, R12, c[0x0][0x1f0], R2 ;  /* 0x00007c000c0c7a25 */ /* 0x002fc800078e0002 */
[----:B------:R-:W-:Y:S01]  /*1c570*/  IMAD.U32 R2, RZ, RZ, UR27 ;  /* 0x0000001bff027e24 */ /* 0x000fe2000f8e00ff */
[----:B------:R-:W-:-:S03]  /*1c580*/  IADD3 R9, R13, UR4, RZ ;  /* 0x000000040d097c10 */ /* 0x000fc6000fffe0ff */
[----:B------:R-:W-:Y:S02]  /*1c590*/  IMAD.WIDE R2, R2, 0x80, R10 ;  /* 0x0000008002027825 */ /* 0x000fe400078e020a */
[----:B------:R-:W-:Y:S05]  /*1c5a0*/  @P0 BRA `(.L_x_404) ;  /* 0x000000d000000947 */ /* 0x000fea0003800000 */
[----:B----4-:R-:W-:Y:S01]  /*1c5b0*/  IMAD R0, R3, c[0x0][0x1e8], RZ ;  /* 0x00007a0003007a24 */ /* 0x010fe200078e02ff */
[----:B------:R-:W-:Y:S01]  /*1c5c0*/  ISETP.GE.AND P2, PT, R20, c[0x0][0x220], PT ;  /* 0x0000880014007a0c */ /* 0x000fe20003f46270 */
[----:B------:R-:W-:Y:S01]  /*1c5d0*/  IMAD.MOV.U32 R8, RZ, RZ, R12 ;  /* 0x000000ffff087224 */ /* 0x000fe200078e000c */
[----:B-----5:R-:W-:Y:S01]  /*1c5e0*/  ISETP.GE.AND P1, PT, R15, c[0x0][0x220], PT ;  /* 0x000088000f007a0c */ /* 0x020fe20003f26270 */
[----:B------:R-:W-:Y:S01]  /*1c5f0*/  IMAD R0, R2, c[0x0][0x1ec], R0 ;  /* 0x00007b0002007a24 */ /* 0x000fe200078e0200 */
        /* <DEDUP_REMOVED lines=8> */
.L_x_404:
[----:B----4-:R-:W-:Y:S05]  /*1c680*/  BSYNC B0 ;  /* 0x0000000000007941 */ /* 0x010fea0003800000 */
.L_x_403:
[----:B------:R-:W-:Y:S01]  /*1c690*/  IADD3 R0, R10, 0x20, RZ ;  /* 0x000000200a007810 */ /* 0x000fe20007ffe0ff */
[----:B------:R-:W-:Y:S03]  /*1c6a0*/  BSSY B0, `(.L_x_405) ;  /* 0x0000013000007945 */ /* 0x000fe60003800000 */
[----:B------:R-:W-:-:S13]  /*1c6b0*/  ISETP.GE.AND P0, PT, R0, UR6, PT ;  /* 0x0000000600007c0c */ /* 0x000fda000bf06270 */
[----:B------:R-:W-:Y:S05]  /*1c6c0*/  @P0 BRA `(.L_x_406) ;  /* 0x0000010000000947 */ /* 0x000fea0003800000 */
[----:B------:R-:W-:Y:S01]  /*1c6d0*/  IADD3 R0, P0, R2, 0x20, RZ ;  /* 0x0000002002007810 */ /* 0x000fe20007f1e0ff */
[----:B------:R-:W-:Y:S01]  /*1c6e0*/  IMAD.MOV.U32 R6, RZ, RZ, R12 ;  /* 0x000000ffff067224 */ /* 0x000fe200078e000c */
[----:B------:R-:W-:Y:S02]  /*1c6f0*/  MOV R7, R9 ;  /* 0x0000000900077202 */ /* 0x000fe40000000f00 */
[----:B------:R-:W-:Y:S01]  /*1c700*/  ISETP.GE.AND P2, PT, R20, c[0x0][0x220], PT ;  /* 0x0000880014007a0c */ /* 0x000fe20003f46270 */
[----:B-1----:R-:W-:Y:S01]  /*1c710*/  IMAD.X R4, RZ, RZ, R3, P0 ;  /* 0x000000ffff047224 */ /* 0x002fe200000e0603 */
        /* <DEDUP_REMOVED lines=11> */
.L_x_406:
[----:B------:R-:W-:Y:S05]  /*1c7d0*/  BSYNC B0 ;  /* 0x0000000000007941 */ /* 0x000fea0003800000 */
.L_x_405:
        /* <DEDUP_REMOVED lines=20> */
.L_x_408:
[----:B------:R-:W-:Y:S05]  /*1c920*/  BSYNC B0 ;  /* 0x0000000000007941 */ /* 0x000fea0003800000 */
.L_x_407:
[----:B------:R-:W-:-:S04]  /*1c930*/  IADD3 R0, R10, 0x60, RZ ;  /* 0x000000600a007810 */ /* 0x000fc80007ffe0ff */
[----:B------:R-:W-:-:S13]  /*1c940*/  ISETP.GE.AND P0, PT, R0, UR6, PT ;  /* 0x0000000600007c0c */ /* 0x000fda000bf06270 */
        /* <DEDUP_REMOVED lines=19> */
.L_x_409:
        /* <DEDUP_REMOVED lines=16> */
.L_x_1035:


//--------------------- .text._ZN5flash16flash_fwd_kernelI23Flash_fwd_kernel_traitsILi96ELi128ELi64ELi4ELb0ELb0EN7cutlass10bfloat16_tE19Flash_kernel_traitsILi96ELi128ELi64ELi4ES3_EELb1ELb0ELb0ELb0ELb1ELb1ELb0ELb0EEEvNS_16Flash_fwd_paramsE --------------------------
	.section	.text._ZN5flash16flash_fwd_kernelI23Flash_fwd_kernel_traitsILi96ELi128ELi64ELi4ELb0ELb0EN7cutlass10bfloat16_tE19Flash_kernel_traitsILi96ELi128ELi64ELi4ES3_EELb1ELb0ELb0ELb0ELb1ELb1ELb0ELb0EEEvNS_16Flash_fwd_paramsE,"ax",@progbits
	.sectioninfo	@"SHI_REGISTERS=255"
	.align	128
        .global         _ZN5flash16flash_fwd_kernelI23Flash_fwd_kernel_traitsILi96ELi128ELi64ELi4ELb0ELb0EN7cutlass10bfloat16_tE19Flash_kernel_traitsILi96ELi128ELi64ELi4ES3_EELb1ELb0ELb0ELb0ELb1ELb1ELb0ELb0EEEvNS_16Flash_fwd_paramsE
        .type           _ZN5flash16flash_fwd_kernelI23Flash_fwd_kernel_traitsILi96ELi128ELi64ELi4ELb0ELb0EN7cutlass10bfloat16_tE19Flash_kernel_traitsILi96ELi128ELi64ELi4ES3_EELb1ELb0ELb0ELb0ELb1ELb1ELb0ELb0EEEvNS_16Flash_fwd_paramsE,@function
        .size           _ZN5flash16flash_fwd_kernelI23Flash_fwd_kernel_traitsILi96ELi128ELi64ELi4ELb0ELb0EN7cutlass10bfloat16_tE19Flash_kernel_traitsILi96ELi128ELi64ELi4ES3_EELb1ELb0ELb0ELb0ELb1ELb1ELb0ELb0EEEvNS_16Flash_fwd_paramsE,(.L_x_1036 - _ZN5flash16flash_fwd_kernelI23Flash_fwd_kernel_traitsILi96ELi128ELi64ELi4ELb0ELb0EN7cutlass10bfloat16_tE19Flash_kernel_traitsILi96ELi128ELi64ELi4ES3_EELb1ELb0ELb0ELb0ELb1ELb1ELb0ELb0EEEvNS_16Flash_fwd_paramsE)
        .other          _ZN5flash16flash_fwd_kernelI23Flash_fwd_kernel_traitsILi96ELi128ELi64ELi4ELb0ELb0EN7cutlass10bfloat16_tE19Flash_kernel_traitsILi96ELi128ELi64ELi4ES3_EELb1ELb0ELb0ELb0ELb1ELb1ELb0ELb0EEEvNS_16Flash_fwd_paramsE,@"STO_CUDA_ENTRY STV_DEFAULT"
_ZN5flash16flash_fwd_kernelI23Flash_fwd_kernel_traitsILi96ELi128ELi64ELi4ELb0ELb0EN7cutlass10bfloat16_tE19Flash_kernel_traitsILi96ELi128ELi64ELi4ES3_EELb1ELb0ELb0ELb0ELb1ELb1ELb0ELb0EEEvNS_16Flash_fwd_paramsE:
.text._ZN5flash16flash_fwd_kernelI23Flash_fwd_kernel_traitsILi96ELi128ELi64ELi4ELb0ELb0EN7cutlass10bfloat16_tE19Flash_kernel_traitsILi96ELi128ELi64ELi4ES3_EELb1ELb0ELb0ELb0ELb1ELb1ELb0ELb0EEEvNS_16Flash_fwd_paramsE:
[----:B------:R-:W-:Y:S02]  /*0000*/  MOV R1, c[0x0][0x28] ;  /* 0x00000a0000017a02 */ /* 0x000fe40000000f00 */
[----:B------:R-:W-:Y:S02]  /*0010*/  ULDC.U8 UR4, c[0x0][0x304] ;  /* 0x0000c10000047ab9 */ /* 0x000fe40000000000 */
[----:B------:R-:W-:Y:S01]  /*0020*/  ISETP.NE.AND P2, PT, RZ, UR4, PT ;  /* 0x00000004ff007c0c */ /* 0x000fe2000bf45270 */
[----:B------:R-:W-:Y:S02]  /*0030*/  ULDC.64 UR22, c[0x0][0x2f0] ;  /* 0x0000bc0000167ab9 */ /* 0x000fe40000000a00 */
[----:B------:R-:W-:Y:S01]  /*0040*/  IMAD.U32 R2, RZ, RZ, UR22 ;  /* 0x00000016ff027e24 */ /* 0x000fe2000f8e00ff */
[----:B------:R-:W-:Y:S01]  /*0050*/  ULDC.64 UR20, c[0x0][0x118] ;  /* 0x0000460000147ab9 */ /* 0x000fe20000000a00 */
[----:B------:R-:W-:-:S08]  /*0060*/  IMAD.U32 R3, RZ, RZ, UR23 ;  /* 0x00000017ff037e24 */ /* 0x000fd0000f8e00ff */
[----:B------:R-:W2:Y:S01]  /*0070*/  @P2 LDG.E.64 R2, [R2.64] ;  /* 0x0000001402022981 */ /* 0x000ea2000c1e1b00 */
[----:B------:R-:W-:Y:S02]  /*0080*/  IMAD.MOV.U32 R169, RZ, RZ, c[0x0][0x2f8] ;  /* 0x0000be00ffa97624 */ /* 0x000fe400078e00ff */
[----:B------:R-:W-:Y:S02]  /*0090*/  IMAD.MOV.U32 R116, RZ, RZ, c[0x0][0x2fc] ;  /* 0x0000bf00ff747624 */ /* 0x000fe400078e00ff */
[----:B------:R-:W-:Y:S02]  /*00a0*/  @P2 IMAD.MOV.U32 R4, RZ, RZ, R169 ;  /* 0x000000ffff042224 */ /* 0x000fe400078e00a9 */
[----:B------:R-:W-:-:S05]  /*00b0*/  @P2 IMAD.MOV.U32 R5, RZ, RZ, R116 ;  /* 0x000000ffff052224 */ /* 0x000fca00078e0074 */
[----:B------:R-:W3:Y:S01]  /*00c0*/  @P2 LDG.E.64 R12, [R4.64] ;  /* 0x00000014040c2981 */ /* 0x000ee2000c1e1b00 */
[----:B------:R-:W-:Y:S02]  /*00d0*/  ISETP.NE.U32.AND P1, PT, RZ, c[0x0][0x250], PT ;  /* 0x00009400ff007a0c */ /* 0x000fe40003f25070 */
[----:B------:R-:W-:Y:S01]  /*00e0*/  ISETP.NE.U32.AND P4, PT, RZ, c[0x0][0x258], PT ;  /* 0x00009600ff007a0c */ /* 0x000fe20003f85070 */
[----:B------:R-:W1:Y:S01]  /*00f0*/  S2R R117, SR_CTAID.X ;  /* 0x0000000000757919 */ /* 0x000e620000002500 */
[----:B------:R-:W-:Y:S02]  /*0100*/  ISETP.NE.AND.EX P1, PT, RZ, c[0x0][0x254], PT, P1 ;  /* 0x00009500ff007a0c */ /* 0x000fe40003f25310 */
[----:B------:R-:W-:Y:S01]  /*0110*/  ISETP.NE.AND.EX P4, PT, RZ, c[0x0][0x25c], PT, P4 ;  /* 0x00009700ff007a0c */ /* 0x000fe20003f85340 */
[----:B------:R-:W1:Y:S04]  /*0120*/  S2R R9, SR_CTAID.Y ;  /* 0x0000000000097919 */ /* 0x000e680000002600 */
[----:B------:R-:W1:Y:S04]  /*0130*/  S2R R8, SR_CTAID.Z ;  /* 0x0000000000087919 */ /* 0x000e680000002700 */
[----:B------:R-:W4:Y:S01]  /*0140*/  S2R R7, SR_TID.X ;  /* 0x0000000000077919 */ /* 0x000f220000002100 */
[----:B-1----:R-:W-:-:S04]  /*0150*/  LOP3.LUT R0, R8, R117, R9, 0xfe, !PT ;  /* 0x0000007508007212 */ /* 0x002fc800078efe09 */
[----:B----4-:R-:W-:Y:S01]  /*0160*/  LOP3.LUT P3, RZ, R0, R7, RZ, 0xfc, !PT ;  /* 0x0000000700ff7212 */ /* 0x010fe2000786fcff */
[----:B------:R-:W-:-:S04]  /*0170*/  @P4 IMAD.MOV.U32 R0, RZ, RZ, 0x4 ;  /* 0x00000004ff004424 */ /* 0x000fc800078e00ff */
[----:B------:R-:W-:-:S08]  /*0180*/  @P4 IMAD.WIDE R122, R9, R0, c[0x0][0x258] ;  /* 0x00009600097a4625 */ /* 0x000fd000078e0200 */
[----:B------:R-:W-:Y:S02]  /*0190*/  @!P3 IMAD.MOV.U32 R10, RZ, RZ, c[0x0][0x308] ;  /* 0x0000c200ff0ab624 */ /* 0x000fe400078e00ff */
[----:B------:R-:W-:Y:S01]  /*01a0*/  @!P3 IMAD.MOV.U32 R11, RZ, RZ, c[0x0][0x30c] ;  /* 0x0000c300ff0bb624 */ /* 0x000fe200078e00ff */
[----:B--2---:R1:W2:Y:S08]  /*01b0*/  @P2 R2UR UR22, R2 ;  /* 0x00000000021623c2 */ /* 0x0042b000000e0000 */
[----:B------:R4:W5:Y:S01]  /*01c0*/  @P2 R2UR UR23, R3 ;  /* 0x00000000031723c2 */ /* 0x00096200000e0000 */
[----:B---3--:R-:W-:-:S05]  /*01d0*/  @P2 IADD3 R169, P0, R12, c[0x0][0x300], RZ ;  /* 0x0000c0000ca92a10 */ /* 0x008fca0007f1e0ff */
[----:B------:R-:W-:Y:S02]  /*01e0*/  @P2 IMAD.X R116, RZ, RZ, R13, P0 ;  /* 0x000000ffff742224 */ /* 0x000fe400000e060d */
[----:B------:R-:W-:Y:S01]  /*01f0*/  IMAD.MOV.U32 R13, RZ, RZ, RZ ;  /* 0x000000ffff0d7224 */ /* 0x000fe200078e00ff */
[----:B-1----:R-:W-:Y:S01]  /*0200*/  @P1 MOV R2, 0x4 ;  /* 0x0000000400021802 */ /* 0x002fe20000000f00 */
[----:B--2---:R-:W-:-:S04]  /*0210*/  IMAD.U32 R4, RZ, RZ, UR22 ;  /* 0x00000016ff047e24 */ /* 0x004fc8000f8e00ff */
[----:B----4-:R-:W-:Y:S01]  /*0220*/  @P1 IMAD.WIDE R2, R9, R2, c[0x0][0x250] ;  /* 0x0000940009021625 */ /* 0x010fe200078e0202 */
[----:B-----5:R-:W-:-:S05]  /*0230*/  MOV R5, UR23 ;  /* 0x0000001700057c02 */ /* 0x020fca0008000f00 */
[----:B------:R1:W-:Y:S02]  /*0240*/  @!P3 STG.E.64 [R10.64], R4 ;  /* 0x000000040a00b986 */ /* 0x0003e4000c101b14 */
[----:B-1----:R-:W-:Y:S02]  /*0250*/  @!P3 IMAD.MOV.U32 R4, RZ, RZ, R169 ;  /* 0x000000ffff04b224 */ /* 0x002fe400078e00a9 */
[----:B------:R-:W-:-:S05]  /*0260*/  @!P3 IMAD.MOV.U32 R5, RZ, RZ, R116 ;  /* 0x000000ffff05b224 */ /* 0x000fca00078e0074 */
[----:B------:R1:W-:Y:S04]  /*0270*/  @!P3 STG.E.64 [R10.64+0x8], R4 ;  /* 0x000008040a00b986 */ /* 0x0003e8000c101b14 */
[----:B------:R2:W3:Y:S04]  /*0280*/  @P1 LDG.E R13, [R2.64] ;  /* 0x00000014020d1981 */ /* 0x0004e8000c1e1900 */
[----:B------:R-:W3:Y:S01]  /*0290*/  @P4 LDG.E R122, [R122.64] ;  /* 0x000000147a7a4981 */ /* 0x000ee2000c1e1900 */
[----:B------:R-:W-:Y:S02]  /*02a0*/  SHF.R.S32.HI R6, RZ, 0x1f, R7 ;  /* 0x0000001fff067819 */ /* 0x000fe40000011407 */
[----:B------:R-:W-:-:S02]  /*02b0*/  SHF.L.U32 R0, R117, 0x7, RZ ;  /* 0x0000000775007819 */ /* 0x000fc400000006ff */
[----:B------:R-:W-:Y:S02]  /*02c0*/  LEA.HI R118, R6, R7, RZ, 0x5 ;  /* 0x0000000706767211 */ /* 0x000fe400078f28ff */
[----:B------:R-:W-:Y:S02]  /*02d0*/  ISETP.GE.AND P2, PT, R0, c[0x0][0x214], PT ;  /* 0x0000850000007a0c */ /* 0x000fe40003f46270 */
[----:B------:R-:W-:-:S04]  /*02e0*/  @!P4 ISETP.NE.U32.AND P3, PT, RZ, c[0x0][0x268], PT ;  /* 0x00009a00ff00ca0c */ /* 0x000fc80003f65070 */
[----:B------:R-:W-:-:S04]  /*02f0*/  @!P4 ISETP.NE.AND.EX P3, PT, RZ, c[0x0][0x26c], PT, P3 ;  /* 0x00009b00ff00ca0c */ /* 0x000fc80003f65330 */
[----:B------:R-:W-:Y:S02]  /*0300*/  @!P4 SEL R0, RZ, c[0x0][0x21c], !P3 ;  /* 0x00008700ff00ca07 */ /* 0x000fe40005800000 */
[----:B--2---:R-:W-:Y:S01]  /*0310*/  LOP3.LUT R3, R118, 0xffffffe0, RZ, 0xc0, !PT ;  /* 0xffffffe076037812 */ /* 0x004fe200078ec0ff */
[----:B------:R-:W-:-:S04]  /*0320*/  IMAD R2, R9, c[0x0][0x1c0], R8 ;  /* 0x0000700009027a24 */ /* 0x000fc800078e0208 */
[----:B------:R-:W-:Y:S02]  /*0330*/  IMAD.SHL.U32 R2, R2, 0x20, RZ ;  /* 0x0000002002027824 */ /* 0x000fe400078e00ff */
[----:B------:R-:W-:-:S05]  /*0340*/  IMAD.IADD R3, R7, 0x1, -R3 ;  /* 0x0000000107037824 */ /* 0x000fca00078e0a03 */
[--C-:B------:R-:W-:Y:S02]  /*0350*/  IADD3 R169, P1, P0, R2, R169, R3.reuse ;  /* 0x000000a902a97210 */ /* 0x100fe4000783e003 */
[----:B------:R-:W-:Y:S02]  /*0360*/  SHF.R.S32.HI R2, RZ, 0x1f, R2 ;  /* 0x0000001fff027819 */ /* 0x000fe40000011402 */
[----:B------:R-:W-:-:S04]  /*0370*/  SHF.R.S32.HI R3, RZ, 0x1f, R3 ;  /* 0x0000001fff037819 */ /* 0x000fc80000011403 */
[----:B------:R-:W-:Y:S01]  /*0380*/  IADD3.X R116, R2, R116, R3, P1, P0 ;  /* 0x0000007402747210 */ /* 0x000fe20000fe0403 */
[--C-:B---3--:R-:W-:Y:S01]  /*0390*/  @P4 IMAD.IADD R122, R122, 0x1, -R13.reuse ;  /* 0x000000017a7a4824 */ /* 0x108fe200078e0a0d */
[----:B------:R-:W-:Y:S01]  /*03a0*/  @!P4 IADD3 R122, R0, c[0x0][0x218], -R13 ;  /* 0x00008600007aca10 */ /* 0x000fe20007ffe80d */
[----:B------:R-:W-:Y:S06]  /*03b0*/  @P2 EXIT ;  /* 0x000000000000294d */ /* 0x000fec0003800000 */
[----:B-1----:R-:W-:Y:S01]  /*03c0*/  IABS R3, c[0x0][0x1c8] ;  /* 0x0000720000037a13 */ /* 0x002fe20000000000 */
[----:B------:R-:W-:Y:S01]  /*03d0*/  UMOV UR18, 0x6 ;  /* 0x0000000600127882 */ /* 0x000fe20000000000 */
[----:B------:R-:W-:Y:S01]  /*03e0*/  LOP3.LUT R0, R8, c[0x0][0x1c8], RZ, 0x3c, !PT ;  /* 0x0000720008007a12 */ /* 0x000fe200078e3cff */
[----:B------:R-:W-:Y:S01]  /*03f0*/  ULDC.64 UR4, c[0x0][0x190] ;  /* 0x0000640000047ab9 */ /* 0x000fe20000000a00 */
[----:B------:R-:W1:Y:S01]  /*0400*/  I2F.RP R22, R3 ;  /* 0x0000000300167306 */ /* 0x000e620000209400 */
[----:B------:R-:W-:Y:S01]  /*0410*/  IADD3 R10, R122, 0x3f, RZ ;  /* 0x0000003f7a0a7810 */ /* 0x000fe20007ffe0ff */
[----:B------:R-:W-:Y:S01]  /*0420*/  USHF.L.U64.HI UR5, UR4, UR18, UR5 ;  /* 0x0000001204057299 */ /* 0x000fe20008010205 */
[----:B------:R-:W-:Y:S01]  /*0430*/  ISETP.GE.AND P1, PT, R0, RZ, PT ;  /* 0x000000ff0000720c */ /* 0x000fe20003f26270 */
[----:B------:R-:W-:Y:S01]  /*0440*/  USHF.L.U32 UR4, UR4, 0x6, URZ ;  /* 0x0000000604047899 */ /* 0x000fe2000800063f */
[----:B------:R-:W-:Y:S01]  /*0450*/  SHF.R.S32.HI R0, RZ, 0x1f, R10 ;  /* 0x0000001fff007819 */ /* 0x000fe2000001140a */
[----:B------:R-:W-:Y:S01]  /*0460*/  ULDC.64 UR6, c[0x0][0x198] ;  /* 0x0000660000067ab9 */ /* 0x000fe20000000a00 */
[CC--:B------:R-:W-:Y:S01]  /*0470*/  LEA.HI R2, R6.reuse, R7.reuse, RZ, 0x2 ;  /* 0x0000000706027211 */ /* 0x0c0fe200078f10ff */
[----:B------:R-:W-:Y:S01]  /*0480*/  USHF.L.U64.HI UR16, UR6, UR18, UR7 ;  /* 0x0000001206107299 */ /* 0x000fe20008010207 */
[----:B------:R-:W-:Y:S01]  /*0490*/  LEA.HI R15, R6, R7, RZ, 0x3 ;  /* 0x00000007060f7211 */ /* 0x000fe200078f18ff */
[----:B------:R-:W-:Y:S01]  /*04a0*/  USHF.L.U32 UR17, UR6, 0x6, URZ ;  /* 0x0000000606117899 */ /* 0x000fe2000800063f */
[----:B------:R-:W-:Y:S01]  /*04b0*/  LEA.HI R10, R0, R10, RZ, 0x6 ;  /* 0x0000000a000a7211 */ /* 0x000fe200078f30ff */
[----:B------:R-:W2:Y:S01]  /*04c0*/  LDC.U8 R171, c[0x0][0x2d8] ;  /* 0x0000b600ffab7b82 */ /* 0x000ea20000000000 */
[----:B------:R-:W-:-:S02]  /*04d0*/  LOP3.LUT R26, R2, 0xfffffffc, RZ, 0xc0, !PT ;  /* 0xfffffffc021a7812 */ /* 0x000fc400078ec0ff */
[----:B------:R-:W-:Y:S01]  /*04e0*/  SHF.R.S32.HI R0, RZ, 0x3, R15 ;  /* 0x00000003ff007819 */ /* 0x000fe2000001140f */
[----:B-1----:R-:W1:Y:S01]  /*04f0*/  MUFU.RCP R22, R22 ;  /* 0x0000001600167308 */ /* 0x002e620000001000 */
[----:B------:R-:W-:Y:S01]  /*0500*/  LEA.HI R6, R6, R7, RZ, 0x4 ;  /* 0x0000000706067211 */ /* 0x000fe200078f20ff */
[----:B------:R-:W-:Y:S01]  /*0510*/  IMAD.IADD R26, R7, 0x1, -R26 ;  /* 0x00000001071a7824 */ /* 0x000fe200078e0a1a */
[----:B------:R-:W-:Y:S01]  /*0520*/  SHF.R.S32.HI R18, RZ, 0x2, R2 ;  /* 0x00000002ff127819 */ /* 0x000fe20000011402 */
[----:B------:R-:W-:Y:S01]  /*0530*/  IMAD.SHL.U32 R0, R0, 0x40, RZ ;  /* 0x0000004000007824 */ /* 0x000fe200078e00ff */
[----:B------:R-:W-:Y:S01]  /*0540*/  LOP3.LUT R12, R6, 0xfffffff0, RZ, 0xc0, !PT ;  /* 0xfffffff0060c7812 */ /* 0x000fe200078ec0ff */
[----:B------:R-:W-:Y:S01]  /*0550*/  IMAD.SHL.U32 R26, R26, 0x8, RZ ;  /* 0x000000081a1a7824 */ /* 0x000fe200078e00ff */
[----:B------:R-:W-:Y:S02]  /*0560*/  LEA.HI R2, R2, R18, RZ, 0x1 ;  /* 0x0000001202027211 */ /* 0x000fe400078f08ff */
[----:B------:R-:W-:Y:S01]  /*0570*/  LOP3.LUT R11, R15, 0xfffffff8, RZ, 0xc0, !PT ;  /* 0xfffffff80f0b7812 */ /* 0x000fe200078ec0ff */
[----:B------:R-:W-:Y:S01]  /*0580*/  IMAD.IADD R12, R7, 0x1, -R12 ;  /* 0x00000001070c7824 */ /* 0x000fe200078e0a0c */
[----:B------:R-:W-:-:S02]  /*0590*/  LOP3.LUT R0, R0, 0xc0, RZ, 0xc0, !PT ;  /* 0x000000c000007812 */ /* 0x000fc400078ec0ff */
[----:B------:R-:W-:Y:S01]  /*05a0*/  LOP3.LUT R219, R2, 0x7fffffe, RZ, 0xc0, !PT ;  /* 0x07fffffe02db7812 */ /* 0x000fe200078ec0ff */
[----:B------:R-:W-:Y:S01]  /*05b0*/  IMAD.IADD R7, R7, 0x1, -R11 ;  /* 0x0000000107077824 */ /* 0x000fe200078e0a0b */
[----:B------:R-:W-:Y:S02]  /*05c0*/  LOP3.LUT R4, R0, 0x18, R26, 0xf8, !PT ;  /* 0x0000001800047812 */ /* 0x000fe400078ef81a */
[----:B-1----:R-:W-:Y:S01]  /*05d0*/  IADD3 R22, R22, 0xffffffe, RZ ;  /* 0x0ffffffe16167810 */ /* 0x002fe20007ffe0ff */
[----:B------:R-:W-:Y:S01]  /*05e0*/  IMAD.IADD R219, R18, 0x1, -R219 ;  /* 0x0000000112db7824 */ /* 0x000fe200078e0adb */
[----:B------:R-:W-:Y:S02]  /*05f0*/  SHF.R.U32.HI R0, RZ, 0x3, R0 ;  /* 0x00000003ff007819 */ /* 0x000fe40000011600 */
[----:B------:R-:W1:Y:S01]  /*0600*/  F2I.FTZ.U32.TRUNC.NTZ R23, R22 ;  /* 0x0000001600177305 */ /* 0x000e62000021f000 */
[----:B------:R-:W-:Y:S02]  /*0610*/  SHF.R.S32.HI R118, RZ, 0x5, R118 ;  /* 0x00000005ff767819 */ /* 0x000fe40000011476 */
[----:B------:R-:W-:-:S02]  /*0620*/  LEA.HI R2, R12, R12, RZ, 0x1 ;  /* 0x0000000c0c027211 */ /* 0x000fc400078f08ff */
[----:B------:R-:W-:Y:S01]  /*0630*/  SHF.R.S32.HI R19, RZ, 0x1f, R18 ;  /* 0x0000001fff137819 */ /* 0x000fe20000011412 */
[----:B------:R-:W-:Y:S01]  /*0640*/  IMAD R219, R118, 0x8, R219 ;  /* 0x0000000876db7824 */ /* 0x000fe200078e02db */
[----:B------:R-:W-:Y:S02]  /*0650*/  IADD3 R20, P0, R18, R13, RZ ;  /* 0x0000000d12147210 */ /* 0x000fe40007f1e0ff */
[----:B------:R-:W-:Y:S02]  /*0660*/  LOP3.LUT R0, R4, R0, RZ, 0x3c, !PT ;  /* 0x0000000004007212 */ /* 0x000fe400078e3cff */
[----:B------:R-:W-:Y:S02]  /*0670*/  LOP3.LUT R121, R2, 0x7fffffe, RZ, 0xc0, !PT ;  /* 0x07fffffe02797812 */ /* 0x000fe400078ec0ff */
[----:B------:R-:W-:Y:S01]  /*0680*/  SHF.R.S32.HI R4, RZ, 0x1f, R12 ;  /* 0x0000001fff047819 */ /* 0x000fe2000001140c */
[----:B------:R-:W-:Y:S01]  /*0690*/  IMAD.U32 R219, R219, 0x20, R0 ;  /* 0x00000020dbdb7824 */ /* 0x000fe200078e0000 */
[----:B------:R-:W-:Y:S01]  /*06a0*/  LEA.HI.X.SX32 R13, R13, R19, 0x1, P0 ;  /* 0x000000130d0d7211 */ /* 0x000fe200000f0eff */
[----:B-1----:R-:W-:Y:S01]  /*06b0*/  IMAD.MOV R11, RZ, RZ, -R23 ;  /* 0x000000ffff0b7224 */ /* 0x002fe200078e0a17 */
[----:B------:R-:W-:Y:S01]  /*06c0*/  LEA.HI R4, R4, R12, RZ, 0x3 ;  /* 0x0000000c04047211 */ /* 0x000fe200078f18ff */
[----:B------:R-:W-:Y:S01]  /*06d0*/  IMAD.MOV.U32 R22, RZ, RZ, RZ ;  /* 0x000000ffff167224 */ /* 0x000fe200078e00ff */
[----:B------:R-:W-:Y:S01]  /*06e0*/  SHF.R.S32.HI R27, RZ, 0x1f, R26 ;  /* 0x0000001fff1b7819 */ /* 0x000fe2000001141a */
[----:B------:R-:W-:Y:S01]  /*06f0*/  IMAD R11, R11, R3, RZ ;  /* 0x000000030b0b7224 */ /* 0x000fe200078e02ff */
[----:B------:R-:W-:Y:S01]  /*0700*/  SHF.R.S32.HI R5, RZ, 0x4, R6 ;  /* 0x00000004ff057819 */ /* 0x000fe20000011406 */
[----:B------:R-:W-:Y:S01]  /*0710*/  IMAD.IADD R121, R12, 0x1, -R121 ;  /* 0x000000010c797824 */ /* 0x000fe200078e0a79 */
[----:B------:R-:W-:Y:S01]  /*0720*/  IABS R12, R8 ;  /* 0x00000008000c7213 */ /* 0x000fe20000000000 */
[----:B------:R-:W-:Y:S01]  /*0730*/  IMAD.HI.U32 R11, R23, R11, R22 ;  /* 0x0000000b170b7227 */ /* 0x000fe200078e0016 */
[----:B------:R-:W-:-:S02]  /*0740*/  LEA.HI R6, R6, R5, RZ, 0x1 ;  /* 0x0000000506067211 */ /* 0x000fc400078f08ff */
[----:B------:R-:W-:Y:S01]  /*0750*/  LEA.HI R16, R7, R7, RZ, 0x1 ;  /* 0x0000000707107211 */ /* 0x000fe200078f08ff */
[----:B------:R-:W-:Y:S01]  /*0760*/  IMAD R0, R13, c[0x0][0x198], RZ ;  /* 0x000066000d007a24 */ /* 0x000fe200078e02ff */
[----:B------:R-:W-:Y:S01]  /*0770*/  LOP3.LUT R6, R6, 0xfffffffe, RZ, 0xc0, !PT ;  /* 0xfffffffe06067812 */ /* 0x000fe200078ec0ff */
[C---:B------:R-:W-:Y:S01]  /*0780*/  IMAD.WIDE.U32 R22, R20.reuse, c[0x0][0x198], R26 ;  /* 0x0000660014167a25 */ /* 0x040fe200078e001a */
[----:B------:R-:W-:Y:S02]  /*0790*/  ISETP.NE.AND P2, PT, RZ, c[0x0][0x1c8], PT ;  /* 0x00007200ff007a0c */ /* 0x000fe40003f45270 */
[----:B------:R-:W-:Y:S01]  /*07a0*/  SHF.R.S32.HI R17, RZ, 0x1, R2 ;  /* 0x00000001ff117819 */ /* 0x000fe20000011402 */
[----:B------:R-:W-:Y:S01]  /*07b0*/  IMAD R0, R20, c[0x0][0x19c], R0 ;  /* 0x0000670014007a24 */ /* 0x000fe200078e0200 */
[----:B------:R-:W-:Y:S01]  /*07c0*/  SHF.R.S32.HI R2, RZ, 0x1f, R2 ;  /* 0x0000001fff027819 */ /* 0x000fe20000011402 */
[----:B------:R-:W-:-:S03]  /*07d0*/  IMAD.HI.U32 R11, R11, R12, RZ ;  /* 0x0000000c0b0b7227 */ /* 0x000fc600078e00ff */
[----:B------:R-:W-:Y:S01]  /*07e0*/  LEA.HI R2, R2, R17, RZ, 0x2 ;  /* 0x0000001102027211 */ /* 0x000fe200078f10ff */
[----:B------:R-:W-:Y:S02]  /*07f0*/  IMAD.IADD R23, R23, 0x1, R0 ;  /* 0x0000000117177824 */ /* 0x000fe400078e0200 */
[----:B------:R-:W-:Y:S01]  /*0800*/  IMAD.MOV R0, RZ, RZ, -R11 ;  /* 0x000000ffff007224 */ /* 0x000fe200078e0a0b */
[----:B------:R-:W-:Y:S01]  /*0810*/  LOP3.LUT R2, R2, 0xfffffffc, RZ, 0xc0, !PT ;  /* 0xfffffffc02027812 */ /* 0x000fe200078ec0ff */
[----:B------:R-:W-:Y:S01]  /*0820*/  IMAD.IADD R6, R5, 0x1, -R6 ;  /* 0x0000000105067824 */ /* 0x000fe200078e0a06 */
[----:B------:R-:W-:Y:S01]  /*0830*/  LOP3.LUT R5, R16, 0x3fffffe, RZ, 0xc0, !PT ;  /* 0x03fffffe10057812 */ /* 0x000fe200078ec0ff */
[----:B------:R-:W-:Y:S01]  /*0840*/  IMAD R12, R3, R0, R12 ;  /* 0x00000000030c7224 */ /* 0x000fe200078e020c */
[----:B------:R-:W-:Y:S01]  /*0850*/  SHF.R.S32.HI R0, RZ, 0x1f, R8 ;  /* 0x0000001fff007819 */ /* 0x000fe20000011408 */
[----:B------:R-:W-:Y:S01]  /*0860*/  IMAD R13, R13, c[0x0][0x1a0], RZ ;  /* 0x000068000d0d7a24 */ /* 0x000fe200078e02ff */
[----:B------:R-:W-:Y:S01]  /*0870*/  SHF.R.S32.HI R16, RZ, 0x1, R16 ;  /* 0x00000001ff107819 */ /* 0x000fe20000011410 */
[----:B------:R-:W-:Y:S01]  /*0880*/  IMAD.IADD R5, R7, 0x1, -R5 ;  /* 0x0000000107057824 */ /* 0x000fe200078e0a05 */
[----:B------:R-:W-:Y:S01]  /*0890*/  ISETP.GT.U32.AND P0, PT, R3, R12, PT ;  /* 0x0000000c0300720c */ /* 0x000fe20003f04070 */
[C---:B------:R-:W-:Y:S01]  /*08a0*/  IMAD R13, R20.reuse, c[0x0][0x1a4], R13 ;  /* 0x00006900140d7a24 */ /* 0x040fe200078e020d */
[----:B------:R-:W-:Y:S01]  /*08b0*/  SHF.R.S32.HI R7, RZ, 0x1f, R9 ;  /* 0x0000001fff077819 */ /* 0x000fe20000011409 */
[----:B------:R-:W-:-:S04]  /*08c0*/  IMAD.WIDE.U32 R20, R20, c[0x0][0x1a0], R26 ;  /* 0x0000680014147a25 */ /* 0x000fc800078e001a */
[----:B------:R-:W-:Y:S02]  /*08d0*/  IMAD R14, R7, c[0x0][0x178], RZ ;  /* 0x00005e00070e7a24 */ /* 0x000fe400078e02ff */
[----:B------:R-:W-:-:S04]  /*08e0*/  IMAD.WIDE.U32 R24, R9, c[0x0][0x178], R26 ;  /* 0x00005e0009187a25 */ /* 0x000fc800078e001a */
[----:B------:R-:W-:Y:S01]  /*08f0*/  IMAD R14, R9, c[0x0][0x17c], R14 ;  /* 0x00005f00090e7a24 */ /* 0x000fe200078e020e */
[----:B------:R-:W-:Y:S01]  /*0900*/  @!P0 IADD3 R11, R11, 0x1, RZ ;  /* 0x000000010b0b8810 */ /* 0x000fe20007ffe0ff */
[----:B------:R-:W-:Y:S02]  /*0910*/  @!P0 IMAD.IADD R12, R12, 0x1, -R3 ;  /* 0x000000010c0c8824 */ /* 0x000fe400078e0a03 */
[----:B------:R-:W-:Y:S02]  /*0920*/  IMAD.IADD R21, R21, 0x1, R13 ;  /* 0x0000000115157824 */ /* 0x000fe400078e020d */
[----:B------:R-:W-:Y:S01]  /*0930*/  IMAD.IADD R25, R25, 0x1, R14 ;  /* 0x0000000119197824 */ /* 0x000fe200078e020e */
[----:B------:R-:W-:Y:S01]  /*0940*/  ISETP.GE.U32.AND P3, PT, R12, R3, PT ;  /* 0x000000030c00720c */ /* 0x000fe20003f66070 */
[----:B------:R-:W-:Y:S02]  /*0950*/  IMAD R13, R0, c[0x0][0x1a8], RZ ;  /* 0x00006a00000d7a24 */ /* 0x000fe400078e02ff */
[----:B------:R-:W-:-:S04]  /*0960*/  IMAD.WIDE R18, R117, 0x80, R18 ;  /* 0x0000008075127825 */ /* 0x000fc800078e0212 */
[C---:B------:R-:W-:Y:S02]  /*0970*/  IMAD R13, R8.reuse, c[0x0][0x1ac], R13 ;  /* 0x00006b00080d7a24 */ /* 0x040fe400078e020d */
[----:B------:R-:W-:-:S04]  /*0980*/  IMAD.WIDE.U32 R24, R8, c[0x0][0x1a8], R24 ;  /* 0x00006a0008187a25 */ /* 0x000fc800078e0018 */
[----:B------:R-:W-:Y:S01]  /*0990*/  IMAD.SHL.U32 R14, R16, 0x40, RZ ;  /* 0x00000040100e7824 */ /* 0x000fe200078e00ff */
[----:B------:R-:W-:Y:S01]  /*09a0*/  @P3 IADD3 R11, R11, 0x1, RZ ;  /* 0x000000010b0b3810 */ /* 0x000fe20007ffe0ff */
[----:B------:R-:W-:Y:S02]  /*09b0*/  IMAD R3, R19, c[0x0][0x190], RZ ;  /* 0x0000640013037a24 */ /* 0x000fe400078e02ff */
[----:B------:R-:W-:Y:S01]  /*09c0*/  IMAD.IADD R25, R25, 0x1, R13 ;  /* 0x0000000119197824 */ /* 0x000fe200078e020d */
[----:B------:R-:W-:Y:S01]  /*09d0*/  LOP3.LUT R14, R14, 0xc0, RZ, 0xc0, !PT ;  /* 0x000000c00e0e7812 */ /* 0x000fe200078ec0ff */
[C---:B------:R-:W-:Y:S02]  /*09e0*/  IMAD R3, R18.reuse, c[0x0][0x194], R3 ;  /* 0x0000650012037a24 */ /* 0x040fe400078e0203 */
[----:B------:R-:W-:Y:S01]  /*09f0*/  IMAD.WIDE.U32 R18, R18, c[0x0][0x190], R24 ;  /* 0x0000640012127a25 */ /* 0x000fe200078e0018 */
[----:B------:R-:W-:Y:S02]  /*0a00*/  LOP3.LUT R15, R14, 0x8, R15, 0xf8, !PT ;  /* 0x000000080e0f7812 */ /* 0x000fe400078ef80f */
[----:B------:R-:W-:Y:S01]  /*0a10*/  SHF.R.U32.HI R14, RZ, 0x3, R14 ;  /* 0x00000003ff0e7819 */ /* 0x000fe2000001160e */
[----:B------:R-:W-:Y:S01]  /*0a20*/  IMAD.IADD R3, R19, 0x1, R3 ;  /* 0x0000000113037824 */ /* 0x000fe200078e0203 */
[C---:B------:R-:W-:Y:S01]  /*0a30*/  LEA R12, P0, R18.reuse, c[0x0][0x160], 0x1 ;  /* 0x00005800120c7a11 */ /* 0x040fe200078008ff */
[----:B------:R-:W-:Y:S01]  /*0a40*/  @!P1 IMAD.MOV R11, RZ, RZ, -R11 ;  /* 0x000000ffff0b9224 */ /* 0x000fe200078e0a0b */
[----:B------:R-:W-:Y:S01]  /*0a50*/  LOP3.LUT R0, R15, R14, RZ, 0x3c, !PT ;  /* 0x0000000e0f007212 */ /* 0x000fe200078e3cff */
[----:B------:R-:W-:Y:S01]  /*0a60*/  IMAD R14, R7, c[0x0][0x180], RZ ;  /* 0x00006000070e7a24 */ /* 0x000fe200078e02ff */
[----:B------:R-:W-:Y:S01]  /*0a70*/  @!P2 LOP3.LUT R11, RZ, c[0x0][0x1c8], RZ, 0x33, !PT ;  /* 0x00007200ff0baa12 */ /* 0x000fe200078e33ff */
[----:B------:R-:W-:Y:S01]  /*0a80*/  IMAD.SHL.U32 R219, R219, 0x2, RZ ;  /* 0x00000002dbdb7824 */ /* 0x000fe200078e00ff */
[----:B------:R-:W-:Y:S01]  /*0a90*/  LEA.HI.X R13, R18, c[0x0][0x164], R3, 0x1, P0 ;  /* 0x00005900120d7a11 */ /* 0x000fe200000f0c03 */
[C---:B------:R-:W-:Y:S01]  /*0aa0*/  IMAD R14, R9.reuse, c[0x0][0x184], R14 ;  /* 0x00006100090e7a24 */ /* 0x040fe200078e020e */
[----:B------:R-:W-:Y:S01]  /*0ab0*/  SHF.R.S32.HI R8, RZ, 0x1f, R11 ;  /* 0x0000001fff087819 */ /* 0x000fe2000001140b */
[----:B------:R-:W-:Y:S01]  /*0ac0*/  IMAD.WIDE.U32 R22, R9, c[0x0][0x180], R22 ;  /* 0x0000600009167a25 */ /* 0x000fe200078e0016 */
[----:B------:R-:W-:Y:S01]  /*0ad0*/  SHF.R.S32.HI R3, RZ, 0x6, R10 ;  /* 0x00000006ff037819 */ /* 0x000fe2000001140a */
[----:B------:R1:W-:Y:S01]  /*0ae0*/  LDGSTS.E.BYPASS.LTC128B.128 [R219], [R12.64] ;  /* 0x000000000cdb7fae */ /* 0x0003e2000b901d54 */
[----:B------:R-:W-:Y:S01]  /*0af0*/  IADD3 R18, P0, R12, UR4, RZ ;  /* 0x000000040c127c10 */ /* 0x000fe2000ff1e0ff */
[----:B------:R-:W-:Y:S01]  /*0b00*/  IMAD R7, R7, c[0x0][0x188], RZ ;  /* 0x0000620007077a24 */ /* 0x000fe200078e02ff */
[----:B------:R-:W-:Y:S01]  /*0b10*/  IADD3 R10, R3, -0x1, RZ ;  /* 0xffffffff030a7810 */ /* 0x000fe20007ffe0ff */
[----:B------:R1:W-:Y:S01]  /*0b20*/  LDGSTS.E.BYPASS.LTC128B.128 [R219+0x2000], [R12.64+0x40] ;  /* 0x020000400cdb7fae */ /* 0x0003e2000b901d54 */
[----:B------:R-:W-:Y:S01]  /*0b30*/  IMAD.IADD R223, R23, 0x1, R14 ;  /* 0x0000000117df7824 */ /* 0x000fe200078e020e */
[----:B------:R-:W-:Y:S01]  /*0b40*/  IADD3.X R19, R13, UR5, RZ, P0, !PT ;  /* 0x000000050d137c10 */ /* 0x000fe200087fe4ff */
[----:B------:R-:W-:Y:S01]  /*0b50*/  IMAD.MOV.U32 R222, RZ, RZ, R22 ;  /* 0x000000ffffde7224 */ /* 0x000fe200078e0016 */
[----:B------:R1:W-:Y:S01]  /*0b60*/  LDGSTS.E.BYPASS.LTC128B.128 [R219+0x4000], [R12.64+0x80] ;  /* 0x040000800cdb7fae */ /* 0x0003e2000b901d54 */
[C---:B------:R-:W-:Y:S01]  /*0b70*/  IMAD R7, R9.reuse, c[0x0][0x18c], R7 ;  /* 0x0000630009077a24 */ /* 0x040fe200078e0207 */
[----:B------:R-:W-:Y:S01]  /*0b80*/  IADD3 R14, P0, R18, UR4, RZ ;  /* 0x00000004120e7c10 */ /* 0x000fe2000ff1e0ff */
[----:B------:R-:W-:Y:S01]  /*0b90*/  IMAD.WIDE.U32 R20, R9, c[0x0][0x188], R20 ;  /* 0x0000620009147a25 */ /* 0x000fe200078e0014 */
[----:B------:R-:W-:Y:S01]  /*0ba0*/  SHF.R.S32.HI R9, RZ, 0x1f, R10 ;  /* 0x0000001fff097819 */ /* 0x000fe2000001140a */
[----:B------:R3:W-:Y:S01]  /*0bb0*/  LDGSTS.E.BYPASS.LTC128B.128 [R219+0x800], [R18.64] ;  /* 0x0080000012db7fae */ /* 0x0007e2000b901d54 */
[----:B------:R-:W-:Y:S01]  /*0bc0*/  IADD3.X R15, R19, UR5, RZ, P0, !PT ;  /* 0x00000005130f7c10 */ /* 0x000fe200087fe4ff */
[----:B------:R-:W-:-:S02]  /*0bd0*/  IMAD.WIDE.U32 R222, R11, c[0x0][0x1b0], R222 ;  /* 0x00006c000bde7a25 */ /* 0x000fc400078e00de */
[----:B------:R3:W-:Y:S02]  /*0be0*/  LDGSTS.E.BYPASS.LTC128B.128 [R219+0x2800], [R18.64+0x40] ;  /* 0x0280004012db7fae */ /* 0x0007e4000b901d54 */
[----:B------:R-:W-:Y:S02]  /*0bf0*/  IMAD.IADD R221, R21, 0x1, R7 ;  /* 0x0000000115dd7824 */ /* 0x000fe400078e0207 */
[----:B------:R-:W-:Y:S01]  /*0c00*/  IMAD R7, R10, UR16, RZ ;  /* 0x000000100a077c24 */ /* 0x000fe2000f8e02ff */
[----:B------:R3:W-:Y:S01]  /*0c10*/  LDGSTS.E.BYPASS.LTC128B.128 [R219+0x4800], [R18.64+0x80] ;  /* 0x0480008012db7fae */ /* 0x0007e2000b901d54 */
[----:B------:R-:W-:Y:S02]  /*0c20*/  IMAD.MOV.U32 R224, RZ, RZ, R222 ;  /* 0x000000ffffe07224 */ /* 0x000fe400078e00de */
[----:B------:R-:W-:Y:S01]  /*0c30*/  IMAD R7, R9, UR17, R7 ;  /* 0x0000001109077c24 */ /* 0x000fe2000f8e0207 */
[----:B------:R4:W-:Y:S01]  /*0c40*/  LDGSTS.E.BYPASS.LTC128B.128 [R219+0x1000], [R14.64] ;  /* 0x010000000edb7fae */ /* 0x0009e2000b901d54 */
[----:B------:R-:W-:-:S02]  /*0c50*/  IMAD.MOV.U32 R220, RZ, RZ, R20 ;  /* 0x000000ffffdc7224 */ /* 0x000fc400078e0014 */
[----:B------:R-:W-:Y:S01]  /*0c60*/  IMAD.IADD R2, R17, 0x1, -R2 ;  /* 0x0000000111027824 */ /* 0x000fe200078e0a02 */
[----:B------:R4:W-:Y:S01]  /*0c70*/  LDGSTS.E.BYPASS.LTC128B.128 [R219+0x3000], [R14.64+0x40] ;  /* 0x030000400edb7fae */ /* 0x0009e2000b901d54 */
[----:B------:R-:W-:-:S03]  /*0c80*/  IMAD.WIDE.U32 R220, R11, c[0x0][0x1b8], R220 ;  /* 0x00006e000bdc7a25 */ /* 0x000fc600078e00dc */
[----:B------:R4:W-:Y:S01]  /*0c90*/  LDGSTS.E.BYPASS.LTC128B.128 [R219+0x5000], [R14.64+0x80] ;  /* 0x050000800edb7fae */ /* 0x0009e2000b901d54 */
[----:B-1----:R-:W-:Y:S01]  /*0ca0*/  IMAD R12, R8, c[0x0][0x1b0], RZ ;  /* 0x00006c00080c7a24 */ /* 0x002fe200078e02ff */
[----:B------:R-:W-:Y:S01]  /*0cb0*/  LOP3.LUT P1, RZ, R2, 0x2, RZ, 0xc0, !PT ;  /* 0x0000000202ff7812 */ /* 0x000fe2000782c0ff */
[----:B------:R-:W-:Y:S02]  /*0cc0*/  IMAD R8, R8, c[0x0][0x1b8], RZ ;  /* 0x00006e0008087a24 */ /* 0x000fe400078e02ff */
[C---:B------:R-:W-:Y:S02]  /*0cd0*/  IMAD R12, R11.reuse, c[0x0][0x1b4], R12 ;  /* 0x00006d000b0c7a24 */ /* 0x040fe400078e020c */
[----:B------:R-:W-:Y:S02]  /*0ce0*/  IMAD R8, R11, c[0x0][0x1bc], R8 ;  /* 0x00006f000b087a24 */ /* 0x000fe400078e0208 */
[----:B------:R-:W-:Y:S01]  /*0cf0*/  IMAD.IADD R225, R223, 0x1, R12 ;  /* 0x00000001dfe17824 */ /* 0x000fe200078e020c */
[----:B------:R-:W-:Y:S01]  /*0d00*/  IADD3 R12, P0, R14, UR4, RZ ;  /* 0x000000040e0c7c10 */ /* 0x000fe2000ff1e0ff */
[----:B------:R-:W-:-:S02]  /*0d10*/  IMAD.SHL.U32 R4, R4, 0x20, RZ ;  /* 0x0000002004047824 */ /* 0x000fc400078e00ff */
[----:B------:R-:W-:Y:S01]  /*0d20*/  IMAD R5, R6, 0x8, R5 ;  /* 0x0000000806057824 */ /* 0x000fe200078e0205 */
[----:B------:R-:W-:Y:S01]  /*0d30*/  IADD3.X R13, R15, UR5, RZ, P0, !PT ;  /* 0x000000050f0d7c10 */ /* 0x000fe200087fe4ff */
[----:B---3--:R-:W-:Y:S01]  /*0d40*/  IMAD.WIDE.U32 R18, R10, UR17, R224 ;  /* 0x000000110a127c25 */ /* 0x008fe2000f8e00e0 */
[----:B------:R-:W-:Y:S01]  /*0d50*/  LOP3.LUT R120, R4, 0xffffff00, RZ, 0xc0, !PT ;  /* 0xffffff0004787812 */ /* 0x000fe200078ec0ff */
[----:B------:R-:W-:Y:S02]  /*0d60*/  ULDC.64 UR4, c[0x0][0x1a0] ;  /* 0x0000680000047ab9 */ /* 0x000fe40000000a00 */
[----:B------:R-:W-:Y:S01]  /*0d70*/  IMAD.IADD R7, R19, 0x1, R7 ;  /* 0x0000000113077824 */ /* 0x000fe200078e0207 */
[C---:B------:R-:W-:Y:S01]  /*0d80*/  LEA R20, P0, R18.reuse, c[0x0][0x168], 0x1 ;  /* 0x00005a0012147a11 */ /* 0x040fe200078008ff */
[----:B------:R1:W-:Y:S01]  /*0d90*/  LDGSTS.E.BYPASS.LTC128B.128 [R219+0x1800], [R12.64] ;  /* 0x018000000cdb7fae */ /* 0x0003e2000b901d54 */
[----:B------:R-:W-:Y:S01]  /*0da0*/  IMAD.IADD R218, R221, 0x1, R8 ;  /* 0x00000001ddda7824 */ /* 0x000fe200078e0208 */
[----:B------:R-:W-:Y:S01]  /*0db0*/  USHF.L.U32 UR19, UR4, 0x6, URZ ;  /* 0x0000000604137899 */ /* 0x000fe2000800063f */
[----:B------:R-:W-:Y:S01]  /*0dc0*/  LEA.HI.X R21, R18, c[0x0][0x16c], R7, 0x1, P0 ;  /* 0x00005b0012157a11 */ /* 0x000fe200000f0c07 */
[----:B------:R1:W-:Y:S01]  /*0dd0*/  LDGSTS.E.BYPASS.LTC128B.128 [R219+0x3800], [R12.64+0x40] ;  /* 0x038000400cdb7fae */ /* 0x0003e2000b901d54 */
[----:B------:R-:W-:Y:S01]  /*0de0*/  IMAD R7, R9, c[0x0][0x1a0], RZ ;  /* 0x0000680009077a24 */ /* 0x000fe200078e02ff */
[----:B----4-:R-:W-:Y:S01]  /*0df0*/  IADD3 R14, P0, R20, UR17, RZ ;  /* 0x00000011140e7c10 */ /* 0x010fe2000ff1e0ff */
[----:B------:R-:W-:Y:S01]  /*0e00*/  IMAD.SHL.U32 R9, R6, 0x8, RZ ;  /* 0x0000000806097824 */ /* 0x000fe200078e00ff */
[----:B------:R1:W-:Y:S01]  /*0e10*/  LDGSTS.E.BYPASS.LTC128B.128 [R219+0x5800], [R12.64+0x80] ;  /* 0x058000800cdb7fae */ /* 0x0003e2000b901d54 */
[----:B------:R-:W-:Y:S01]  /*0e20*/  IMAD R7, R10, c[0x0][0x1a4], R7 ;  /* 0x000069000a077a24 */ /* 0x000fe200078e0207 */
[----:B------:R-:W-:Y:S01]  /*0e30*/  IADD3.X R15, R21, UR16, RZ, P0, !PT ;  /* 0x00000010150f7c10 */ /* 0x000fe200087fe4ff */
[----:B------:R-:W-:Y:S01]  /*0e40*/  IMAD R4, R118, 0x200, R120 ;  /* 0x0000020076047824 */ /* 0x000fe200078e0278 */
[----:B------:R3:W-:Y:S01]  /*0e50*/  LDGSTS.E.BYPASS.LTC128B.128 [R219+0x6000], [R20.64] ;  /* 0x0600000014db7fae */ /* 0x0007e2000b901d54 */
[----:B------:R-:W-:Y:S01]  /*0e60*/  USHF.L.U64.HI UR18, UR4, UR18, UR5 ;  /* 0x0000001204127299 */ /* 0x000fe20008010205 */
[----:B------:R-:W-:-:S02]  /*0e70*/  IMAD.U32 R0, R5, 0x20, R0 ;  /* 0x0000002005007824 */ /* 0x000fc400078e0000 */
[----:B------:R3:W-:Y:S01]  /*0e80*/  LDGSTS.E.BYPASS.LTC128B.128 [R219+0x7000], [R20.64+0x40] ;  /* 0x0700004014db7fae */ /* 0x0007e2000b901d54 */
[----:B------:R-:W-:Y:S02]  /*0e90*/  IMAD R4, R121, 0x20, R4 ;  /* 0x0000002079047824 */ /* 0x000fe400078e0204 */
[C---:B------:R-:W-:Y:S01]  /*0ea0*/  IMAD.SHL.U32 R123, R0.reuse, 0x2, RZ ;  /* 0x00000002007b7824 */ /* 0x040fe200078e00ff */
[----:B------:R3:W-:Y:S01]  /*0eb0*/  LDGSTS.E.BYPASS.LTC128B.128 [R219+0x8000], [R20.64+0x80] ;  /* 0x0800008014db7fae */ /* 0x0007e2000b901d54 */
[----:B------:R-:W-:-:S03]  /*0ec0*/  LEA R216, R0, 0x6000, 0x1 ;  /* 0x0000600000d87811 */ /* 0x000fc600078e08ff */
[----:B------:R4:W-:Y:S04]  /*0ed0*/  LDGSTS.E.BYPASS.LTC128B.128 [R219+0x6800], [R14.64] ;  /* 0x068000000edb7fae */ /* 0x0009e8000b901d54 */
[----:B------:R4:W-:Y:S04]  /*0ee0*/  LDGSTS.E.BYPASS.LTC128B.128 [R219+0x7800], [R14.64+0x40] ;  /* 0x078000400edb7fae */ /* 0x0009e8000b901d54 */
[----:B------:R4:W-:Y:S01]  /*0ef0*/  LDGSTS.E.BYPASS.LTC128B.128 [R219+0x8800], [R14.64+0x80] ;  /* 0x088000800edb7fae */ /* 0x0009e2000b901d54 */
[----:B-1----:R-:W-:-:S03]  /*0f00*/  IMAD.WIDE.U32 R12, R10, c[0x0][0x1a0], RZ ;  /* 0x000068000a0c7a25 */ /* 0x002fc600078e00ff */
[----:B------:R-:W0:Y:S01]  /*0f10*/  LDGDEPBAR ;  /* 0x00000000000079af */ /* 0x000e220000000000 */
[----:B------:R-:W-:Y:S01]  /*0f20*/  IMAD.SHL.U32 R10, R2, 0x40, RZ ;  /* 0x00000040020a7824 */ /* 0x000fe200078e00ff */
[----:B------:R-:W-:Y:S01]  /*0f30*/  LEA R6, P0, R12, R220, 0x6 ;  /* 0x000000dc0c067211 */ /* 0x000fe200078030ff */
[----:B------:R-:W-:-:S03]  /*0f40*/  IMAD.IADD R7, R13, 0x1, R7 ;  /* 0x000000010d077824 */ /* 0x000fc600078e0207 */
[----:B------:R-:W-:Y:S02]  /*0f50*/  LOP3.LUT R10, R10, 0xc0, RZ, 0xc0, !PT ;  /* 0x000000c00a0a7812 */ /* 0x000fe400078ec0ff */
[----:B------:R-:W-:Y:S02]  /*0f60*/  LEA.HI.X R7, R12, R218, R7, 0x6, P0 ;  /* 0x000000da0c077211 */ /* 0x000fe400000f3407 */
[----:B------:R-:W-:Y:S02]  /*0f70*/  LOP3.LUT R9, R10, 0x8, R9, 0xf8, !PT ;  /* 0x000000080a097812 */ /* 0x000fe400078ef809 */
[----:B------:R-:W-:Y:S02]  /*0f80*/  SHF.R.U32.HI R119, RZ, 0x3, R10 ;  /* 0x00000003ff777819 */ /* 0x000fe4000001160a */
[----:B------:R-:W-:Y:S02]  /*0f90*/  LEA R8, P0, R6, c[0x0][0x170], 0x1 ;  /* 0x00005c0006087a11 */ /* 0x000fe400078008ff */
[----:B------:R-:W-:-:S02]  /*0fa0*/  LOP3.LUT R119, R9, R119, RZ, 0x3c, !PT ;  /* 0x0000007709777212 */ /* 0x000fc400078e3cff */
[----:B------:R-:W-:Y:S02]  /*0fb0*/  LEA.HI.X R9, R6, c[0x0][0x174], R7, 0x1, P0 ;  /* 0x00005d0006097a11 */ /* 0x000fe400000f0c07 */
[----:B------:R-:W-:Y:S01]  /*0fc0*/  IADD3 R6, P0, R8, UR19, RZ ;  /* 0x0000001308067c10 */ /* 0x000fe2000ff1e0ff */
[----:B------:R-:W-:Y:S01]  /*0fd0*/  IMAD.IADD R217, R119, 0x1, R4 ;  /* 0x0000000177d97824 */ /* 0x000fe200078e0204 */
[----:B------:R-:W-:-:S04]  /*0fe0*/  DEPBAR.LE SB0, 0x0 ;  /* 0x000080000000791a */ /* 0x000fc80000000000 */
[----:B------:R-:W-:Y:S01]  /*0ff0*/  BAR.SYNC.DEFER_BLOCKING 0x0 ;  /* 0x0000000000007b1d */ /* 0x000fe20000010000 */
[----:B------:R-:W-:Y:S01]  /*1000*/  IADD3.X R7, R9, UR18, RZ, P0, !PT ;  /* 0x0000001209077c10 */ /* 0x000fe200087fe4ff */
[----:B------:R-:W-:Y:S01]  /*1010*/  IMAD.SHL.U32 R217, R217, 0x2, RZ ;  /* 0x00000002d9d97824 */ /* 0x000fe200078e00ff */
[----:B------:R-:W-:Y:S01]  /*1020*/  LOP3.LUT P0, RZ, R16, 0x2, RZ, 0xc0, !PT ;  /* 0x0000000210ff7812 */ /* 0x000fe2000780c0ff */
[----:B------:R-:W-:-:S05]  /*1030*/  IMAD.MOV.U32 R16, RZ, RZ, 0x20 ;  /* 0x00000020ff107424 */ /* 0x000fca00078e00ff */
[C---:B------:R-:W-:Y:S02]  /*1040*/  SEL R2, R16.reuse, 0xffffffe0, !P0 ;  /* 0xffffffe010027807 */ /* 0x040fe40004000000 */
[----:B------:R-:W-:Y:S02]  /*1050*/  SEL R0, R16, 0xffffffe0, !P1 ;  /* 0xffffffe010007807 */ /* 0x000fe40004800000 */
[----:B------:R-:W-:Y:S01]  /*1060*/  ISETP.GE.AND P0, PT, R122, 0x41, PT ;  /* 0x000000417a00780c */ /* 0x000fe20003f06270 */
[----:B------:R-:W-:Y:S02]  /*1070*/  IMAD.IADD R214, R216, 0x1, R2 ;  /* 0x00000001d8d67824 */ /* 0x000fe400078e0202 */
[----:B------:R-:W-:Y:S02]  /*1080*/  IMAD.IADD R215, R217, 0x1, R0 ;  /* 0x00000001d9d77824 */ /* 0x000fe400078e0200 */
[----:B------:R-:W-:-:S04]  /*1090*/  IMAD R2, R121, 0x20, R120 ;  /* 0x0000002079027824 */ /* 0x000fc800078e0278 */
[----:B------:R-:W-:Y:S01]  /*10a0*/  IMAD.IADD R2, R119, 0x1, R2 ;  /* 0x0000000177027824 */ /* 0x000fe200078e0202 */
        /* <DEDUP_REMOVED lines=9> */
[----:B------:R-:W-:Y:S04]  /*1140*/  LDSM.16.M88.4 R84, [R123+0x6000] ;  /* 0x006000007b54783b */ /* 0x000fe80000000200 */
[----:B---3--:R-:W3:Y:S04]  /*1150*/  LDSM.16.M88.4 R20, [R217+0x1000] ;  /* 0x00100000d914783b */ /* 0x008ee80000000200 */
[----:B----4-:R-:W4:Y:S04]  /*1160*/  LDSM.16.M88.4 R12, [R123+0x6400] ;  /* 0x006400007b0c783b */ /* 0x010f280000000200 */
[----:B-1----:R-:W-:Y:S04]  /*1170*/  LDSM.16.M88.4 R8, [R123+0x6800] ;  /* 0x006800007b08783b */ /* 0x002fe80000000200 */
[----:B------:R-:W-:Y:S04]  /*1180*/  LDSM.16.M88.4 R80, [R123+0x6c00] ;  /* 0x006c00007b50783b */ /* 0x000fe80000000200 */
[----:B------:R-:W-:Y:S04]  /*1190*/  LDSM.16.M88.4 R72, [R214] ;  /* 0x00000000d648783b */ /* 0x000fe80000000200 */
[----:B-----5:R-:W1:Y:S04]  /*11a0*/  LDSM.16.M88.4 R4, [R217] ;  /* 0x00000000d904783b */ /* 0x020e680000000200 */
[----:B------:R-:W5:Y:S04]  /*11b0*/  LDSM.16.M88.4 R76, [R215+0x1000] ;  /* 0x00100000d74c783b */ /* 0x000f680000000200 */
[----:B------:R-:W2:Y:S04]  /*11c0*/  LDSM.16.M88.4 R68, [R214+0x400] ;  /* 0x00040000d644783b */ /* 0x000ea80000000200 */
[----:B------:R-:W2:Y:S04]  /*11d0*/  LDSM.16.M88.4 R64, [R214+0x800] ;  /* 0x00080000d640783b */ /* 0x000ea80000000200 */
[----:B------:R-:W2:Y:S04]  /*11e0*/  LDSM.16.M88.4 R60, [R214+0xc00] ;  /* 0x000c0000d63c783b */ /* 0x000ea80000000200 */
[----:B------:R-:W2:Y:S01]  /*11f0*/  LDSM.16.M88.4 R56, [R215] ;  /* 0x00000000d738783b */ /* 0x000ea20000000200 */
[C---:B---3--:R-:W-:Y:S03]  /*1200*/  HMMA.16816.F32.BF16 R48, R20.reuse, R84, RZ ;  /* 0x000000541430723c */ /* 0x048fe600000418ff */
[----:B------:R-:W-:Y:S04]  /*1210*/  LDSM.16.M88.4 R108, [R217+0x3000] ;  /* 0x00300000d96c783b */ /* 0x000fe80000000200 */
[----:B------:R-:W3:Y:S01]  /*1220*/  LDSM.16.M88.4 R104, [R123+0x7000] ;  /* 0x007000007b68783b */ /* 0x000ee20000000200 */
[C---:B------:R-:W-:Y:S03]  /*1230*/  HMMA.16816.F32.BF16 R44, R20.reuse, R86, RZ ;  /* 0x00000056142c723c */ /* 0x040fe600000418ff */
[----:B------:R-:W2:Y:S04]  /*1240*/  LDSM.16.M88.4 R96, [R123+0x7400] ;  /* 0x007400007b60783b */ /* 0x000ea80000000200 */
[----:B------:R-:W2:Y:S01]  /*1250*/  LDSM.16.M88.4 R92, [R123+0x7800] ;  /* 0x007800007b5c783b */ /* 0x000ea20000000200 */
[----:B----4-:R-:W-:Y:S03]  /*1260*/  HMMA.16816.F32.BF16 R32, R20, R12, RZ ;  /* 0x0000000c1420723c */ /* 0x010fe600000418ff */
[----:B------:R-:W4:Y:S04]  /*1270*/  LDSM.16.M88.4 R88, [R123+0x7c00] ;  /* 0x007c00007b58783b */ /* 0x000f280000000200 */
[----:B------:R-:W0:Y:S01]  /*1280*/  LDGDEPBAR ;  /* 0x00000000000079af */ /* 0x000e220000000000 */
[----:B-1----:R-:W-:Y:S08]  /*1290*/  HMMA.16816.F32.BF16 R100, R4, R84, RZ ;  /* 0x000000540464723c */ /* 0x002ff000000418ff */
[C---:B------:R-:W-:Y:S08]  /*12a0*/  HMMA.16816.F32.BF16 R40, R20.reuse, R8, RZ ;  /* 0x000000081428723c */ /* 0x040ff000000418ff */
[C---:B------:R-:W-:Y:S08]  /*12b0*/  HMMA.16816.F32.BF16 R16, R20.reuse, R14, RZ ;  /* 0x0000000e1410723c */ /* 0x040ff000000418ff */
[----:B------:R-:W-:Y:S08]  /*12c0*/  HMMA.16816.F32.BF16 R28, R20, R10, RZ ;  /* 0x0000000a141c723c */ /* 0x000ff000000418ff */
        /* <DEDUP_REMOVED lines=9> */
[----:B------:R-:W1:Y:S07]  /*1360*/  LDSM.16.M88.4 R80, [R217+0x2000] ;  /* 0x00200000d950783b */ /* 0x000e6e0000000200 */
[C---:B-----5:R-:W-:Y:S08]  /*1370*/  HMMA.16816.F32.BF16 R48, R76.reuse, R72, R48 ;  /* 0x000000484c30723c */ /* 0x060ff00000041830 */
[C---:B--2---:R-:W-:Y:S08]  /*1380*/  HMMA.16816.F32.BF16 R32, R76.reuse, R68, R32 ;  /* 0x000000444c20723c */ /* 0x044ff00000041820 */
        /* <DEDUP_REMOVED lines=12> */
[----:B------:R-:W2:Y:S07]  /*1450*/  LDSM.16.M88.4 R72, [R214+0x1000] ;  /* 0x00100000d648783b */ /* 0x000eae0000000200 */
[C---:B------:R-:W-:Y:S01]  /*1460*/  HMMA.16816.F32.BF16 R12, R56.reuse, R70, R12 ;  /* 0x00000046380c723c */ /* 0x040fe2000004180c */
[----:B------:R-:W5:Y:S07]  /*1470*/  LDSM.16.M88.4 R68, [R214+0x1400] ;  /* 0x00140000d644783b */ /* 0x000f6e0000000200 */
[C---:B------:R-:W-:Y:S01]  /*1480*/  HMMA.16816.F32.BF16 R8, R56.reuse, R66, R8 ;  /* 0x000000423808723c */ /* 0x040fe20000041808 */
[----:B------:R-:W1:Y:S07]  /*1490*/  LDSM.16.M88.4 R64, [R214+0x1800] ;  /* 0x00180000d640783b */ /* 0x000e6e0000000200 */
[----:B------:R-:W-:Y:S01]  /*14a0*/  HMMA.16816.F32.BF16 R4, R56, R62, R4 ;  /* 0x0000003e3804723c */ /* 0x000fe20000041804 */
[----:B------:R-:W1:Y:S04]  /*14b0*/  LDSM.16.M88.4 R60, [R214+0x1c00] ;  /* 0x001c0000d63c783b */ /* 0x000e680000000200 */
[----:B------:R-:W1:Y:S03]  /*14c0*/  LDSM.16.M88.4 R56, [R215+0x2000] ;  /* 0x00200000d738783b */ /* 0x000e660000000200 */
[C---:B---3--:R-:W-:Y:S08]  /*14d0*/  HMMA.16816.F32.BF16 R48, R108.reuse, R104, R48 ;  /* 0x000000686c30723c */ /* 0x048ff00000041830 */
[C---:B------:R-:W-:Y:S08]  /*14e0*/  HMMA.16816.F32.BF16 R32, R108.reuse, R96, R32 ;  /* 0x000000606c20723c */ /* 0x040ff00000041820 */
[C---:B------:R-:W-:Y:S08]  /*14f0*/  HMMA.16816.F32.BF16 R40, R108.reuse, R92, R40 ;  /* 0x0000005c6c28723c */ /* 0x040ff00000041828 */
[C---:B----4-:R-:W-:Y:S08]  /*1500*/  HMMA.16816.F32.BF16 R24, R108.reuse, R88, R24 ;  /* 0x000000586c18723c */ /* 0x050ff00000041818 */
[C---:B------:R-:W-:Y:S08]  /*1510*/  HMMA.16816.F32.BF16 R44, R108.reuse, R106, R44 ;  /* 0x0000006a6c2c723c */ /* 0x040ff0000004182c */
[C---:B------:R-:W-:Y:S08]  /*1520*/  HMMA.16816.F32.BF16 R16, R108.reuse, R98, R16 ;  /* 0x000000626c10723c */ /* 0x040ff00000041810 */
[C---:B------:R-:W-:Y:S08]  /*1530*/  HMMA.16816.F32.BF16 R28, R108.reuse, R94, R28 ;  /* 0x0000005e6c1c723c */ /* 0x040ff0000004181c */
[----:B------:R-:W-:Y:S01]  /*1540*/  HMMA.16816.F32.BF16 R20, R108, R90, R20 ;  /* 0x0000005a6c14723c */ /* 0x000fe20000041814 */
[----:B------:R-:W-:Y:S07]  /*1550*/  LDSM.16.M88.4 R108, [R217+0x5000] ;  /* 0x00500000d96c783b */ /* 0x000fee0000000200 */
[C---:B-1----:R-:W-:Y:S08]  /*1560*/  HMMA.16816.F32.BF16 R100, R80.reuse, R104, R100 ;  /* 0x000000685064723c */ /* 0x042ff00000041864 */
[C---:B------:R-:W-:Y:S01]  /*1570*/  HMMA.16816.F32.BF16 R84, R80.reuse, R106, R84 ;  /* 0x0000006a5054723c */ /* 0x040fe20000041854 */
[----:B------:R-:W1:Y:S07]  /*1580*/  LDSM.16.M88.4 R104, [R123+0x8000] ;  /* 0x008000007b68783b */ /* 0x000e6e0000000200 */
[C---:B------:R-:W-:Y:S08]  /*1590*/  HMMA.16816.F32.BF16 R112, R80.reuse, R96, R112 ;  /* 0x000000605070723c */ /* 0x040ff00000041870 */
[C---:B------:R-:W-:Y:S01]  /*15a0*/  HMMA.16816.F32.BF16 R12, R80.reuse, R98, R12 ;  /* 0x00000062500c723c */ /* 0x040fe2000004180c */
[----:B------:R-:W3:Y:S07]  /*15b0*/  LDSM.16.M88.4 R96, [R123+0x8400] ;  /* 0x008400007b60783b */ /* 0x000eee0000000200 */
[C---:B------:R-:W-:Y:S08]  /*15c0*/  HMMA.16816.F32.BF16 R52, R80.reuse, R92, R52 ;  /* 0x0000005c5034723c */ /* 0x040ff00000041834 */
[C---:B------:R-:W-:Y:S01]  /*15d0*/  HMMA.16816.F32.BF16 R8, R80.reuse, R94, R8 ;  /* 0x0000005e5008723c */ /* 0x040fe20000041808 */
[----:B------:R-:W4:Y:S07]  /*15e0*/  LDSM.16.M88.4 R92, [R123+0x8800] ;  /* 0x008800007b5c783b */ /* 0x000f2e0000000200 */
[C---:B------:R-:W-:Y:S08]  /*15f0*/  HMMA.16816.F32.BF16 R36, R80.reuse, R88, R36 ;  /* 0x000000585024723c */ /* 0x040ff00000041824 */
[----:B------:R-:W-:Y:S01]  /*1600*/  HMMA.16816.F32.BF16 R4, R80, R90, R4 ;  /* 0x0000005a5004723c */ /* 0x000fe20000041804 */
[----:B------:R-:W1:Y:S04]  /*1610*/  LDSM.16.M88.4 R88, [R123+0x8c00] ;  /* 0x008c00007b58783b */ /* 0x000e680000000200 */
[----:B------:R-:W1:Y:S03]  /*1620*/  LDSM.16.M88.4 R80, [R217+0x4000] ;  /* 0x00400000d950783b */ /* 0x000e660000000200 */
[C---:B--2---:R-:W-:Y:S08]  /*1630*/  HMMA.16816.F32.BF16 R48, R76.reuse, R72, R48 ;  /* 0x000000484c30723c */ /* 0x044ff00000041830 */
[C---:B------:R-:W-:Y:S08]  /*1640*/  HMMA.16816.F32.BF16 R44, R76.reuse, R74, R44 ;  /* 0x0000004a4c2c723c */ /* 0x040ff0000004182c */
[C---:B-----5:R-:W-:Y:S08]  /*1650*/  HMMA.16816.F32.BF16 R32, R76.reuse, R68, R32 ;  /* 0x000000444c20723c */ /* 0x060ff00000041820 */
        /* <DEDUP_REMOVED lines=8> */
[----:B------:R-:W2:Y:S07]  /*16e0*/  LDSM.16.M88.4 R72, [R214+0x2000] ;  /* 0x00200000d648783b */ /* 0x000eae0000000200 */
[C---:B------:R-:W-:Y:S08]  /*16f0*/  HMMA.16816.F32.BF16 R112, R56.reuse, R68, R112 ;  /* 0x000000443870723c */ /* 0x040ff00000041870 */
[C---:B------:R-:W-:Y:S01]  /*1700*/  HMMA.16816.F32.BF16 R12, R56.reuse, R70, R12 ;  /* 0x00000046380c723c */ /* 0x040fe2000004180c */
[----:B------:R-:W5:Y:S07]  /*1710*/  LDSM.16.M88.4 R68, [R214+0x2400] ;  /* 0x00240000d644783b */ /* 0x000f6e0000000200 */
[C---:B------:R-:W-:Y:S08]  /*1720*/  HMMA.16816.F32.BF16 R52, R56.reuse, R64, R52 ;  /* 0x000000403834723c */ /* 0x040ff00000041834 */
[C---:B------:R-:W-:Y:S01]  /*1730*/  HMMA.16816.F32.BF16 R8, R56.reuse, R66, R8 ;  /* 0x000000423808723c */ /* 0x040fe20000041808 */
[----:B------:R-:W2:Y:S07]  /*1740*/  LDSM.16.M88.4 R64, [R214+0x2800] ;  /* 0x00280000d640783b */ /* 0x000eae0000000200 */
[C---:B------:R-:W-:Y:S08]  /*1750*/  HMMA.16816.F32.BF16 R36, R56.reuse, R60, R36 ;  /* 0x0000003c3824723c */ /* 0x040ff00000041824 */
[----:B------:R-:W-:Y:S01]  /*1760*/  HMMA.16816.F32.BF16 R4, R56, R62, R4 ;  /* 0x0000003e3804723c */ /* 0x000fe20000041804 */
[----:B------:R-:W2:Y:S04]  /*1770*/  LDSM.16.M88.4 R60, [R214+0x2c00] ;  /* 0x002c0000d63c783b */ /* 0x000ea80000000200 */
[----:B------:R-:W2:Y:S01]  /*1780*/  LDSM.16.M88.4 R56, [R215+0x4000] ;  /* 0x00400000d738783b */ /* 0x000ea20000000200 */
[----:B------:R-:W-:-:S04]  /*1790*/  DEPBAR.LE SB0, 0x0 ;  /* 0x000080000000791a */ /* 0x000fc80000000000 */
[C---:B-1----:R-:W-:Y:S08]  /*17a0*/  HMMA.16816.F32.BF16 R48, R108.reuse, R104, R48 ;  /* 0x000000686c30723c */ /* 0x042ff00000041830 */
[C---:B------:R-:W-:Y:S08]  /*17b0*/  HMMA.16816.F32.BF16 R44, R108.reuse, R106, R44 ;  /* 0x0000006a6c2c723c */ /* 0x040ff0000004182c */
[C---:B---3--:R-:W-:Y:S08]  /*17c0*/  HMMA.16816.F32.BF16 R32, R108.reuse, R96, R32 ;  /* 0x000000606c20723c */ /* 0x048ff00000041820 */
[C---:B------:R-:W-:Y:S08]  /*17d0*/  HMMA.16816.F32.BF16 R16, R108.reuse, R98, R16 ;  /* 0x000000626c10723c */ /* 0x040ff00000041810 */
[C---:B----4-:R-:W-:Y:S08]  /*17e0*/  HMMA.16816.F32.BF16 R40, R108.reuse, R92, R40 ;  /* 0x0000005c6c28723c */ /* 0x050ff00000041828 */
        /* <DEDUP_REMOVED lines=11> */
[C---:B--2---:R-:W-:Y:S08]  /*18a0*/  HMMA.16816.F32.BF16 R48, R76.reuse, R72, R48 ;  /* 0x000000484c30723c */ /* 0x044ff00000041830 */
[C---:B------:R-:W-:Y:S08]  /*18b0*/  HMMA.16816.F32.BF16 R44, R76.reuse, R74, R44 ;  /* 0x0000004a4c2c723c */ /* 0x040ff0000004182c */
[C---:B-----5:R-:W-:Y:S08]  /*18c0*/  HMMA.16816.F32.BF16 R32, R76.reuse, R68, R32 ;  /* 0x000000444c20723c */ /* 0x060ff00000041820 */
        /* <DEDUP_REMOVED lines=15> */
[----:B------:R-:W-:Y:S01]  /*19c0*/  IADD3 R60, R3, -0x2, RZ ;  /* 0xfffffffe033c7810 */ /* 0x000fe20007ffe0ff */
[----:B------:R-:W-:-:S02]  /*19d0*/  USHF.L.U32 UR7, UR6, 0x5, URZ ;  /* 0x0000000506077899 */ /* 0x000fc4000800063f */
[----:B------:R-:W-:Y:S01]  /*19e0*/  UMOV UR5, 0x5 ;  /* 0x0000000500057882 */ /* 0x000fe20000000000 */
[----:B------:R-:W-:Y:S01]  /*19f0*/  SHF.R.S32.HI R56, RZ, 0x1f, R60 ;  /* 0x0000001fff387819 */ /* 0x000fe2000001143c */
[C---:B------:R-:W-:Y:S01]  /*1a00*/  IMAD R58, R60.reuse, UR16, RZ ;  /* 0x000000103c3a7c24 */ /* 0x040fe2000f8e02ff */
[----:B------:R-:W-:Y:S01]  /*1a10*/  ULDC UR4, c[0x0][0x19c] ;  /* 0x0000670000047ab9 */ /* 0x000fe20000000800 */
[----:B------:R-:W-:Y:S01]  /*1a20*/  IMAD.WIDE.U32 R60, R60, UR17, R224 ;  /* 0x000000113c3c7c25 */ /* 0x000fe2000f8e00e0 */
[----:B------:R-:W-:-:S03]  /*1a30*/  USHF.L.U64.HI UR4, UR6, UR5, UR4 ;  /* 0x0000000506047299 */ /* 0x000fc60008010204 */
[----:B------:R-:W-:Y:S01]  /*1a40*/  IMAD R58, R56, UR17, R58 ;  /* 0x00000011383a7c24 */ /* 0x000fe2000f8e023a */
[C---:B------:R-:W-:Y:S01]  /*1a50*/  LEA R62, P2, R60.reuse, c[0x0][0x168], 0x1 ;  /* 0x00005a003c3e7a11 */ /* 0x040fe200078408ff */
[----:B------:R-:W-:Y:S02]  /*1a60*/  IMAD.U32 R57, RZ, RZ, UR7 ;  /* 0x00000007ff397e24 */ /* 0x000fe4000f8e00ff */
[----:B------:R-:W-:Y:S02]  /*1a70*/  IMAD.IADD R58, R61, 0x1, R58 ;  /* 0x000000013d3a7824 */ /* 0x000fe400078e023a */
[----:B------:R-:W-:Y:S01]  /*1a80*/  IMAD.U32 R56, RZ, RZ, UR4 ;  /* 0x00000004ff387e24 */ /* 0x000fe2000f8e00ff */
[----:B------:R-:W-:Y:S02]  /*1a90*/  LEA R64, P1, R57, R62, 0x1 ;  /* 0x0000003e39407211 */ /* 0x000fe400078208ff */
        /* <DEDUP_REMOVED lines=12> */
.L_x_410:
[----:B------:R-:W-:Y:S01]  /*1b60*/  FMNMX.FTZ R56, R48, R49, !PT ;  /* 0x0000003130387209 */ /* 0x000fe20007810000 */
[----:B------:R-:W-:Y:S01]  /*1b70*/  IMAD R173, R117, 0x8, R118 ;  /* 0x0000000875ad7824 */ /* 0x000fe200078e0276 */
[----:B------:R-:W-:Y:S01]  /*1b80*/  FMNMX.FTZ R58, R50, R51, !PT ;  /* 0x00000033323a7209 */ /* 0x000fe20007810000 */
[----:B------:R-:W-:Y:S01]  /*1b90*/  IMAD.SHL.U32 R213, R2, 0x2, RZ ;  /* 0x0000000202d57824 */ /* 0x000fe200078e00ff */
[----:B------:R-:W-:Y:S01]  /*1ba0*/  FMNMX.FTZ R56, R44, R56, !PT ;  /* 0x000000382c387209 */ /* 0x000fe20007810000 */
[----:B------:R-:W-:Y:S01]  /*1bb0*/  UIADD3 UR12, UR23, -0x4498517b, URZ ;  /* 0xbb67ae85170c7890 */ /* 0x000fe2000fffe03f */
[----:B------:R-:W-:Y:S01]  /*1bc0*/  FMNMX.FTZ R58, R46, R58, !PT ;  /* 0x0000003a2e3a7209 */ /* 0x000fe20007810000 */
[----:B------:R-:W-:Y:S01]  /*1bd0*/  IMAD.WIDE.U32 R234, R169, -0x2daee0ad, RZ ;  /* 0xd2511f53a9ea7825 */ /* 0x000fe200078e00ff */
[----:B------:R-:W-:Y:S01]  /*1be0*/  FMNMX.FTZ R56, R45, R56, !PT ;  /* 0x000000382d387209 */ /* 0x000fe20007810000 */
[----:B------:R-:W-:Y:S01]  /*1bf0*/  UIADD3 UR13, UR22, -0x61c88647, URZ ;  /* 0x9e3779b9160d7890 */ /* 0x000fe2000fffe03f */
[----:B------:R-:W-:Y:S01]  /*1c00*/  FMNMX.FTZ R58, R47, R58, !PT ;  /* 0x0000003a2f3a7209 */ /* 0x000fe20007810000 */
[----:B------:R-:W-:Y:S01]  /*1c10*/  UIADD3 UR11, UR22, 0x3c6ef372, URZ ;  /* 0x3c6ef372160b7890 */ /* 0x000fe2000fffe03f */
[----:B------:R-:W-:Y:S01]  /*1c20*/  FMNMX.FTZ R56, R32, R56, !PT ;  /* 0x0000003820387209 */ /* 0x000fe20007810000 */
[----:B------:R-:W-:Y:S01]  /*1c30*/  UIADD3 UR10, UR23, 0x76cf5d0a, URZ ;  /* 0x76cf5d0a170a7890 */ /* 0x000fe2000fffe03f */
[----:B------:R-:W-:Y:S01]  /*1c40*/  FMNMX.FTZ R58, R34, R58, !PT ;  /* 0x0000003a223a7209 */ /* 0x000fe20007810000 */
[----:B------:R-:W-:Y:S01]  /*1c50*/  UIADD3 UR8, UR23, 0x32370b8f, URZ ;  /* 0x32370b8f17087890 */ /* 0x000fe2000fffe03f */
[----:B------:R-:W-:Y:S01]  /*1c60*/  FMNMX.FTZ R56, R33, R56, !PT ;  /* 0x0000003821387209 */ /* 0x000fe20007810000 */
[----:B------:R-:W-:Y:S01]  /*1c70*/  UIADD3 UR9, UR22, -0x255992d5, URZ ;  /* 0xdaa66d2b16097890 */ /* 0x000fe2000fffe03f */
[----:B------:R-:W-:Y:S01]  /*1c80*/  FMNMX.FTZ R58, R35, R58, !PT ;  /* 0x0000003a233a7209 */ /* 0x000fe20007810000 */
[----:B------:R-:W-:Y:S01]  /*1c90*/  UIADD3 UR7, UR22, 0x78dde6e4, URZ ;  /* 0x78dde6e416077890 */ /* 0x000fe2000fffe03f */
[----:B------:R-:W-:Y:S01]  /*1ca0*/  FMNMX.FTZ R56, R16, R56, !PT ;  /* 0x0000003810387209 */ /* 0x000fe20007810000 */
[----:B------:R-:W-:Y:S01]  /*1cb0*/  UIADD3 UR6, UR23, -0x126145ec, URZ ;  /* 0xed9eba1417067890 */ /* 0x000fe2000fffe03f */
[----:B------:R-:W-:Y:S01]  /*1cc0*/  FMNMX.FTZ R58, R18, R58, !PT ;  /* 0x0000003a123a7209 */ /* 0x000fe20007810000 */
[----:B------:R-:W-:Y:S01]  /*1cd0*/  UIADD3 UR4, UR23, -0x56f99767, URZ ;  /* 0xa906689917047890 */ /* 0x000fe2000fffe03f */
[----:B------:R-:W-:Y:S01]  /*1ce0*/  FMNMX.FTZ R56, R17, R56, !PT ;  /* 0x0000003811387209 */ /* 0x000fe20007810000 */
[----:B------:R-:W-:Y:S01]  /*1cf0*/  UIADD3 UR15, UR22, -0x4ab325aa, URZ ;  /* 0xb54cda56160f7890 */ /* 0x000fe2000fffe03f */
[----:B------:R-:W-:Y:S01]  /*1d00*/  FMNMX.FTZ R58, R19, R58, !PT ;  /* 0x0000003a133a7209 */ /* 0x000fe20007810000 */
[----:B------:R-:W-:Y:S01]  /*1d10*/  IMAD R194, R171, 0x10000, R171 ;  /* 0x00010000abc27824 */ /* 0x000fe200078e02ab */
[----:B------:R-:W-:Y:S01]  /*1d20*/  FMNMX.FTZ R56, R40, R56, !PT ;  /* 0x0000003828387209 */ /* 0x000fe20007810000 */
[----:B------:R-:W-:Y:S01]  /*1d30*/  UIADD3 UR5, UR22, 0x1715609d, URZ ;  /* 0x1715609d16057890 */ /* 0x000fe2000fffe03f */
[----:B------:R-:W-:Y:S01]  /*1d40*/  FMNMX.FTZ R58, R42, R58, !PT ;  /* 0x0000003a2a3a7209 */ /* 0x000fe20007810000 */
[----:B------:R-:W-:Y:S01]  /*1d50*/  IMAD.IADD R212, R0, 0x1, R213 ;  /* 0x0000000100d47824 */ /* 0x000fe200078e02d5 */
[----:B------:R-:W-:Y:S01]  /*1d60*/  FMNMX.FTZ R56, R41, R56, !PT ;  /* 0x0000003829387209 */ /* 0x000fe20007810000 */
[----:B------:R-:W-:Y:S01]  /*1d70*/  UIADD3 UR14, UR23, 0x646e171e, URZ ;  /* 0x646e171e170e7890 */ /* 0x000fe2000fffe03f */
        /* <DEDUP_REMOVED lines=19> */
[----:B------:R-:W-:Y:S01]  /*1eb0*/  IADD3 R172, R173, 0x4, RZ ;  /* 0x00000004adac7810 */ /* 0x000fe20007ffe0ff */
[----:B------:R-:W2:Y:S01]  /*1ec0*/  SHFL.BFLY PT, R57, R56, 0x2, 0x1f ;  /* 0x0c401f0038397f89 */ /* 0x000ea200000e0000 */
[----:B------:R-:W-:-:S02]  /*1ed0*/  LOP3.LUT R170, R116, UR22, RZ, 0x3c, !PT ;  /* 0x0000001674aa7c12 */ /* 0x000fc4000f8e3cff */
[----:B------:R-:W-:Y:S01]  /*1ee0*/  FMNMX.FTZ R2, R100, R101, !PT ;  /* 0x0000006564027209 */ /* 0x000fe20007810000 */
[----:B-1----:R-:W1:Y:S01]  /*1ef0*/  SHFL.BFLY PT, R62, R59, 0x2, 0x1f ;  /* 0x0c401f003b3e7f89 */ /* 0x002e6200000e0000 */
[----:B------:R-:W-:Y:S01]  /*1f00*/  IMAD.WIDE.U32 R232, R172, -0x326172a9, RZ ;  /* 0xcd9e8d57ace87825 */ /* 0x000fe200078e00ff */
[----:B------:R-:W-:Y:S02]  /*1f10*/  FMNMX.FTZ R167, R102, R103, !PT ;  /* 0x0000006766a77209 */ /* 0x000fe40007810000 */
[----:B------:R-:W-:Y:S02]  /*1f20*/  FMNMX.FTZ R2, R84, R2, !PT ;  /* 0x0000000254027209 */ /* 0x000fe40007810000 */
[----:B------:R-:W-:Y:S02]  /*1f30*/  LOP3.LUT R230, R233, R170, RZ, 0x3c, !PT ;  /* 0x000000aae9e67212 */ /* 0x000fe400078e3cff */
[----:B------:R-:W-:Y:S02]  /*1f40*/  LEA R233, R3, 0xfffffffe, 0x1 ;  /* 0xfffffffe03e97811 */ /* 0x000fe400078e08ff */
[----:B------:R-:W-:Y:S01]  /*1f50*/  FMNMX.FTZ R2, R85, R2, !PT ;  /* 0x0000000255027209 */ /* 0x000fe20007810000 */
[----:B------:R-:W-:Y:S01]  /*1f60*/  IMAD.WIDE.U32 R230, R230, -0x2daee0ad, RZ ;  /* 0xd2511f53e6e67825 */ /* 0x000fe200078e00ff */
[----:B------:R-:W-:-:S02]  /*1f70*/  LOP3.LUT R134, R235, UR23, R233, 0x96, !PT ;  /* 0x00000017eb867c12 */ /* 0x000fc4000f8e96e9 */
[----:B------:R-:W-:Y:S02]  /*1f80*/  FMNMX.FTZ R2, R112, R2, !PT ;  /* 0x0000000270027209 */ /* 0x000fe40007810000 */
[----:B------:R-:W-:Y:S01]  /*1f90*/  LOP3.LUT R228, R231, UR12, R234, 0x96, !PT ;  /* 0x0000000ce7e47c12 */ /* 0x000fe2000f8e96ea */
[----:B------:R-:W-:Y:S01]  /*1fa0*/  IMAD.WIDE.U32 R134, R134, -0x326172a9, RZ ;  /* 0xcd9e8d5786867825 */ /* 0x000fe200078e00ff */
[----:B------:R-:W-:Y:S02]  /*1fb0*/  FMNMX.FTZ R2, R113, R2, !PT ;  /* 0x0000000271027209 */ /* 0x000fe40007810000 */
[----:B--2---:R-:W-:Y:S01]  /*1fc0*/  FMNMX.FTZ R57, R56, R57, !PT ;  /* 0x0000003938397209 */ /* 0x004fe20007810000 */
[----:B------:R-:W-:Y:S01]  /*1fd0*/  IMAD.WIDE.U32 R228, R228, -0x326172a9, RZ ;  /* 0xcd9e8d57e4e47825 */ /* 0x000fe200078e00ff */
[----:B------:R-:W-:Y:S02]  /*1fe0*/  LOP3.LUT R56, R135, UR13, R232, 0x96, !PT ;  /* 0x0000000d87387c12 */ /* 0x000fe4000f8e96e8 */
[----:B-1----:R-:W-:Y:S01]  /*1ff0*/  FMNMX.FTZ R62, R59, R62, !PT ;  /* 0x0000003e3b3e7209 */ /* 0x002fe20007810000 */
[----:B------:R-:W1:Y:S01]  /*2000*/  SHFL.BFLY PT, R166, R57, 0x1, 0x1f ;  /* 0x0c201f0039a67f89 */ /* 0x000e6200000e0000 */
[----:B------:R-:W-:Y:S01]  /*2010*/  LOP3.LUT R60, R229, UR11, R134, 0x96, !PT ;  /* 0x0000000be53c7c12 */ /* 0x000fe2000f8e9686 */
[----:B------:R-:W-:Y:S01]  /*2020*/  IMAD.WIDE.U32 R64, R56, -0x2daee0ad, RZ ;  /* 0xd2511f5338407825 */ /* 0x000fe200078e00ff */
[----:B------:R-:W-:Y:S01]  /*2030*/  FMNMX.FTZ R2, R12, R2, !PT ;  /* 0x000000020c027209 */ /* 0x000fe20007810000 */
[----:B------:R-:W2:Y:S01]  /*2040*/  SHFL.BFLY PT, R165, R62, 0x1, 0x1f ;  /* 0x0c201f003ea57f89 */ /* 0x000ea200000e0000 */
[----:B------:R-:W-:Y:S01]  /*2050*/  FMNMX.FTZ R167, R86, R167, !PT ;  /* 0x000000a756a77209 */ /* 0x000fe20007810000 */
[----:B------:R-:W-:Y:S01]  /*2060*/  IMAD.WIDE.U32 R60, R60, -0x2daee0ad, RZ ;  /* 0xd2511f533c3c7825 */ /* 0x000fe200078e00ff */
[----:B------:R-:W-:-:S02]  /*2070*/  FMNMX.FTZ R2, R13, R2, !PT ;  /* 0x000000020d027209 */ /* 0x000fc40007810000 */
[----:B------:R-:W-:Y:S02]  /*2080*/  LOP3.LUT R56, R65, UR10, R230, 0x96, !PT ;  /* 0x0000000a41387c12 */ /* 0x000fe4000f8e96e6 */
[----:B------:R-:W-:Y:S02]  /*2090*/  LOP3.LUT R58, R61, UR8, R64, 0x96, !PT ;  /* 0x000000083d3a7c12 */ /* 0x000fe4000f8e9640 */
[----:B------:R-:W-:Y:S01]  /*20a0*/  FMNMX.FTZ R2, R52, R2, !PT ;  /* 0x0000000234027209 */ /* 0x000fe20007810000 */
[----:B------:R-:W-:Y:S01]  /*20b0*/  IMAD.WIDE.U32 R64, R56, -0x326172a9, RZ ;  /* 0xcd9e8d5738407825 */ /* 0x000fe200078e00ff */
[----:B------:R-:W-:Y:S02]  /*20c0*/  FMNMX.FTZ R167, R87, R167, !PT ;  /* 0x000000a757a77209 */ /* 0x000fe40007810000 */
[----:B------:R-:W-:Y:S01]  /*20d0*/  FMNMX.FTZ R2, R53, R2, !PT ;  /* 0x0000000235027209 */ /* 0x000fe20007810000 */
[----:B------:R-:W-:Y:S01]  /*20e0*/  IMAD.WIDE.U32 R58, R58, -0x326172a9, RZ ;  /* 0xcd9e8d573a3a7825 */ /* 0x000fe200078e00ff */
[----:B------:R-:W-:-:S02]  /*20f0*/  FMNMX.FTZ R167, R114, R167, !PT ;  /* 0x000000a772a77209 */ /* 0x000fc40007810000 */
[----:B------:R-:W-:Y:S02]  /*2100*/  FMNMX.FTZ R2, R8, R2, !PT ;  /* 0x0000000208027209 */ /* 0x000fe40007810000 */
[----:B------:R-:W-:Y:S02]  /*2110*/  LOP3.LUT R56, R59, UR7, R64, 0x96, !PT ;  /* 0x000000073b387c12 */ /* 0x000fe4000f8e9640 */
[----:B-1----:R-:W-:Y:S02]  /*2120*/  FMNMX.FTZ R166, R57, R166, !PT ;  /* 0x000000a639a67209 */ /* 0x002fe40007810000 */
[----:B------:R-:W-:Y:S02]  /*2130*/  LOP3.LUT R57, R65, UR9, R228, 0x96, !PT ;  /* 0x0000000941397c12 */ /* 0x000fe4000f8e96e4 */
[C---:B------:R-:W-:Y:S01]  /*2140*/  FSETP.NEU.FTZ.AND P1, PT, R166.reuse, -INF , PT ;  /* 0xff800000a600780b */ /* 0x040fe20003f3d000 */
[----:B------:R-:W-:Y:S01]  /*2150*/  FMUL.FTZ R207, R166, c[0x0][0x23c] ;  /* 0x00008f00a6cf7a20 */ /* 0x000fe20000410000 */
[----:B--2---:R-:W-:Y:S01]  /*2160*/  FMNMX.FTZ R165, R62, R165, !PT ;  /* 0x000000a53ea57209 */ /* 0x004fe20007810000 */
[----:B------:R-:W-:Y:S01]  /*2170*/  IMAD.WIDE.U32 R64, R57, -0x2daee0ad, RZ ;  /* 0xd2511f5339407825 */ /* 0x000fe200078e00ff */
[----:B------:R-:W-:-:S02]  /*2180*/  FMNMX.FTZ R2, R9, R2, !PT ;  /* 0x0000000209027209 */ /* 0x000fc40007810000 */
[----:B------:R-:W-:Y:S01]  /*2190*/  FSEL R207, R207, RZ, P1 ;  /* 0x000000ffcfcf7208 */ /* 0x000fe20000800000 */
[----:B------:R-:W-:Y:S01]  /*21a0*/  IMAD.WIDE.U32 R56, R56, -0x2daee0ad, RZ ;  /* 0xd2511f5338387825 */ /* 0x000fe200078e00ff */
[C---:B------:R-:W-:Y:S02]  /*21b0*/  FSETP.NEU.FTZ.AND P1, PT, R165.reuse, -INF , PT ;  /* 0xff800000a500780b */ /* 0x040fe40003f3d000 */
[----:B------:R-:W-:Y:S01]  /*21c0*/  FMNMX.FTZ R2, R36, R2, !PT ;  /* 0x0000000224027209 */ /* 0x000fe20007810000 */
[----:B------:R-:W-:Y:S01]  /*21d0*/  FMUL.FTZ R206, R165, c[0x0][0x23c] ;  /* 0x00008f00a5ce7a20 */ /* 0x000fe20000410000 */
[----:B------:R-:W-:Y:S01]  /*21e0*/  LOP3.LUT R60, R65, UR6, R60, 0x96, !PT ;  /* 0x00000006413c7c12 */ /* 0x000fe2000f8e963c */
[--C-:B------:R-:W-:Y:S01]  /*21f0*/  FFMA.FTZ R184, R48, c[0x0][0x23c], -R207.reuse ;  /* 0x00008f0030b87a23 */ /* 0x100fe200000108cf */
[----:B------:R-:W-:Y:S01]  /*2200*/  LOP3.LUT R48, R57, UR4, R64, 0x96, !PT ;  /* 0x0000000439307c12 */ /* 0x000fe2000f8e9640 */
[----:B------:R-:W-:Y:S01]  /*2210*/  FFMA.FTZ R183, R49, c[0x0][0x23c], -R207 ;  /* 0x00008f0031b77a23 */ /* 0x000fe200000108cf */
[----:B------:R-:W-:Y:S01]  /*2220*/  FMNMX.FTZ R167, R115, R167, !PT ;  /* 0x000000a773a77209 */ /* 0x000fe20007810000 */
[----:B------:R-:W-:Y:S01]  /*2230*/  IMAD.WIDE.U32 R60, R60, -0x326172a9, RZ ;  /* 0xcd9e8d573c3c7825 */ /* 0x000fe200078e00ff */
[----:B------:R-:W-:Y:S01]  /*2240*/  FSEL R206, R206, RZ, P1 ;  /* 0x000000ffcece7208 */ /* 0x000fe20000800000 */
[----:B------:R-:W-:Y:S01]  /*2250*/  MUFU.EX2 R184, R184 ;  /* 0x000000b800b87308 */ /* 0x000fe20000000800 */
[----:B------:R-:W-:Y:S01]  /*2260*/  FMNMX.FTZ R2, R37, R2, !PT ;  /* 0x0000000225027209 */ /* 0x000fe20007810000 */
[----:B------:R-:W-:Y:S01]  /*2270*/  IMAD.WIDE.U32 R64, R48, -0x326172a9, RZ ;  /* 0xcd9e8d5730407825 */ /* 0x000fe200078e00ff */
[----:B------:R-:W-:-:S02]  /*2280*/  FMNMX.FTZ R167, R14, R167, !PT ;  /* 0x000000a70ea77209 */ /* 0x000fc40007810000 */
[----:B------:R-:W-:Y:S01]  /*2290*/  FMNMX.FTZ R2, R4, R2, !PT ;  /* 0x0000000204027209 */ /* 0x000fe20007810000 */
[--C-:B------:R-:W-:Y:S01]  /*22a0*/  FFMA.FTZ R186, R50, c[0x0][0x23c], -R206.reuse ;  /* 0x00008f0032ba7a23 */ /* 0x100fe200000108ce */
[----:B------:R-:W-:Y:S01]  /*22b0*/  FMNMX.FTZ R167, R15, R167, !PT ;  /* 0x000000a70fa77209 */ /* 0x000fe20007810000 */
[----:B------:R-:W-:Y:S01]  /*22c0*/  FFMA.FTZ R185, R51, c[0x0][0x23c], -R206 ;  /* 0x00008f0033b97a23 */ /* 0x000fe200000108ce */
[----:B------:R-:W-:Y:S01]  /*22d0*/  LOP3.LUT R60, R65, UR15, R60, 0x96, !PT ;  /* 0x0000000f413c7c12 */ /* 0x000fe2000f8e963c */
[--C-:B------:R-:W-:Y:S01]  /*22e0*/  FFMA.FTZ R181, R44, c[0x0][0x23c], -R207.reuse ;  /* 0x00008f002cb57a23 */ /* 0x100fe200000108cf */
[----:B------:R-:W-:Y:S01]  /*22f0*/  FMNMX.FTZ R2, R5, R2, !PT ;  /* 0x0000000205027209 */ /* 0x000fe20007810000 */
[--C-:B------:R-:W-:Y:S01]  /*2300*/  FFMA.FTZ R180, R45, c[0x0][0x23c], -R207.reuse ;  /* 0x00008f002db47a23 */ /* 0x100fe200000108cf */
[----:B------:R-:W-:Y:S01]  /*2310*/  MUFU.EX2 R186, R186 ;  /* 0x000000ba00ba7308 */ /* 0x000fe20000000800 */
[----:B------:R-:W-:Y:S01]  /*2320*/  FMNMX.FTZ R167, R54, R167, !PT ;  /* 0x000000a736a77209 */ /* 0x000fe20007810000 */
[----:B------:R-:W-:Y:S01]  /*2330*/  FFMA.FTZ R179, R46, c[0x0][0x23c], -R206 ;  /* 0x00008f002eb37a23 */ /* 0x000fe200000108ce */
[----:B------:R-:W-:Y:S01]  /*2340*/  SHF.R.U32.HI R59, RZ, 0x10, R60 ;  /* 0x00000010ff3b7819 */ /* 0x000fe2000001163c */
[----:B------:R-:W1:Y:S01]  /*2350*/  SHFL.BFLY PT, R168, R2, 0x2, 0x1f ;  /* 0x0c401f0002a87f89 */ /* 0x000e6200000e0000 */
[----:B------:R-:W-:Y:S01]  /*2360*/  FMNMX.FTZ R167, R55, R167, !PT ;  /* 0x000000a737a77209 */ /* 0x000fe20007810000 */
[----:B------:R-:W-:Y:S01]  /*2370*/  FFMA.FTZ R182, R47, c[0x0][0x23c], -R206 ;  /* 0x00008f002fb67a23 */ /* 0x000fe200000108ce */
[----:B------:R-:W-:Y:S01]  /*2380*/  SHF.R.U32.HI R44, RZ, 0x18, R60 ;  /* 0x00000018ff2c7819 */ /* 0x000fe2000001163c */
[----:B------:R-:W2:Y:S01]  /*2390*/  MUFU.EX2 R185, R185 ;  /* 0x000000b900b97308 */ /* 0x000ea20000000800 */
[----:B------:R-:W-:Y:S01]  /*23a0*/  LOP3.LUT R46, R59, 0xff, RZ, 0xc0, !PT ;  /* 0x000000ff3b2e7812 */ /* 0x000fe200078ec0ff */
[--C-:B------:R-:W-:Y:S01]  /*23b0*/  FFMA.FTZ R164, R17, c[0x0][0x23c], -R207.reuse ;  /* 0x00008f0011a47a23 */ /* 0x100fe200000108cf */
[----:B------:R-:W-:Y:S01]  /*23c0*/  LOP3.LUT R49, R60, 0xffff, RZ, 0xc0, !PT ;  /* 0x0000ffff3c317812 */ /* 0x000fe200078ec0ff */
[--C-:B------:R-:W-:Y:S01]  /*23d0*/  FFMA.FTZ R174, R16, c[0x0][0x23c], -R207.reuse ;  /* 0x00008f0010ae7a23 */ /* 0x100fe200000108cf */
[----:B------:R-:W-:Y:S01]  /*23e0*/  LOP3.LUT R57, R64, 0xffff, RZ, 0xc0, !PT ;  /* 0x0000ffff40397812 */ /* 0x000fe200078ec0ff */
[--C-:B------:R-:W-:Y:S01]  /*23f0*/  FFMA.FTZ R178, R32, c[0x0][0x23c], -R207.reuse ;  /* 0x00008f0020b27a23 */ /* 0x100fe200000108cf */
[----:B------:R-:W-:Y:S01]  /*2400*/  FMNMX.FTZ R167, R10, R167, !PT ;  /* 0x000000a70aa77209 */ /* 0x000fe20007810000 */
[----:B------:R-:W3:Y:S01]  /*2410*/  MUFU.EX2 R183, R183 ;  /* 0x000000b700b77308 */ /* 0x000ee20000000800 */
[----:B------:R-:W-:Y:S01]  /*2420*/  PRMT R44, R46, 0x5410, R44 ;  /* 0x000054102e2c7816 */ /* 0x000fe2000000002c */
[----:B------:R-:W-:Y:S01]  /*2430*/  FFMA.FTZ R177, R33, c[0x0][0x23c], -R207 ;  /* 0x00008f0021b17a23 */ /* 0x000fe200000108cf */
[----:B------:R-:W-:Y:S01]  /*2440*/  LOP3.LUT R45, R60, 0xff, RZ, 0xc0, !PT ;  /* 0x000000ff3c2d7812 */ /* 0x000fe200078ec0ff */
[--C-:B------:R-:W-:Y:S01]  /*2450*/  FFMA.FTZ R176, R34, c[0x0][0x23c], -R206.reuse ;  /* 0x00008f0022b07a23 */ /* 0x100fe200000108ce */
[----:B------:R-:W-:Y:S01]  /*2460*/  SHF.R.U32.HI R49, RZ, 0x8, R49 ;  /* 0x00000008ff317819 */ /* 0x000fe20000011631 */
[--C-:B------:R-:W-:Y:S01]  /*2470*/  HSET2.LE.AND R44, R44, R194.reuse, PT ;  /* 0x000000c22c2c7233 */ /* 0x100fe20003803000 */
[----:B------:R-:W-:Y:S01]  /*2480*/  LOP3.LUT R130, R64, 0xff, RZ, 0xc0, !PT ;  /* 0x000000ff40827812 */ /* 0x000fe200078ec0ff */
[----:B------:R-:W-:Y:S01]  /*2490*/  MUFU.EX2 R181, R181 ;  /* 0x000000b500b57308 */ /* 0x000fe20000000800 */
[----:B------:R-:W-:Y:S01]  /*24a0*/  SHF.R.U32.HI R57, RZ, 0x8, R57 ;  /* 0x00000008ff397819 */ /* 0x000fe20000011639 */
[--C-:B------:R-:W-:Y:S01]  /*24b0*/  FFMA.FTZ R175, R35, c[0x0][0x23c], -R206.reuse ;  /* 0x00008f0023af7a23 */ /* 0x100fe200000108ce */
[----:B------:R-:W-:Y:S01]  /*24c0*/  FMNMX.FTZ R167, R11, R167, !PT ;  /* 0x000000a70ba77209 */ /* 0x000fe20007810000 */
[----:B------:R-:W-:Y:S01]  /*24d0*/  FFMA.FTZ R18, R18, c[0x0][0x23c], -R206 ;  /* 0x00008f0012127a23 */ /* 0x000fe200000108ce */
[----:B------:R-:W-:Y:S01]  /*24e0*/  SHF.R.U32.HI R48, RZ, 0x10, R64 ;  /* 0x00000010ff307819 */ /* 0x000fe20000011640 */
[----:B------:R-:W-:Y:S01]  /*24f0*/  FFMA.FTZ R41, R41, c[0x0][0x23c], -R207 ;  /* 0x00008f0029297a23 */ /* 0x000fe200000108cf */
[----:B------:R-:W-:Y:S01]  /*2500*/  PRMT R45, R45, 0x5410, R49 ;  /* 0x000054102d2d7816 */ /* 0x000fe20000000031 */
[----:B------:R-:W4:Y:S01]  /*2510*/  MUFU.EX2 R180, R180 ;  /* 0x000000b400b47308 */ /* 0x000f220000000800 */
[----:B------:R-:W-:Y:S01]  /*2520*/  PRMT R130, R130, 0x5410, R57 ;  /* 0x0000541082827816 */ /* 0x000fe20000000039 */
[----:B------:R-:W-:Y:S01]  /*2530*/  FFMA.FTZ R23, R23, c[0x0][0x23c], -R206 ;  /* 0x00008f0017177a23 */ /* 0x000fe200000108ce */
[----:B--2---:R-:W-:Y:S01]  /*2540*/  F2FP.BF16.PACK_AB R129, R185, R186 ;  /* 0x000000bab981723e */ /* 0x004fe200000010ff */
[--C-:B------:R-:W-:Y:S01]  /*2550*/  HSET2.LE.AND R45, R45, R194.reuse, PT ;  /* 0x000000c22d2d7233 */ /* 0x100fe20003803000 */
[----:B------:R-:W-:Y:S01]  /*2560*/  FMNMX.FTZ R167, R38, R167, !PT ;  /* 0x000000a726a77209 */ /* 0x000fe20007810000 */
[----:B------:R-:W-:Y:S01]  /*2570*/  HSET2.LE.AND R130, R130, R194, PT ;  /* 0x000000c282827233 */ /* 0x000fe20003803000 */
[----:B------:R-:W-:Y:S01]  /*2580*/  SHF.R.U32.HI R131, RZ, 0x18, R64 ;  /* 0x00000018ff837819 */ /* 0x000fe20000011640 */
[----:B------:R-:W2:Y:S01]  /*2590*/  MUFU.EX2 R179, R179 ;  /* 0x000000b300b37308 */ /* 0x000ea20000000800 */
[----:B------:R-:W-:Y:S01]  /*25a0*/  LOP3.LUT R48, R48, 0xff, RZ, 0xc0, !PT ;  /* 0x000000ff30307812 */ /* 0x000fe200078ec0ff */
[----:B------:R-:W-:Y:S01]  /*25b0*/  LDSM.16.MT88.4 R64, [R212+0xb000] ;  /* 0x00b00000d440783b */ /* 0x000fe20000004200 */
[----:B------:R-:W-:Y:S01]  /*25c0*/  LOP3.LUT R129, R44, R129, RZ, 0xc0, !PT ;  /* 0x000000812c817212 */ /* 0x000fe200078ec0ff */
[----:B------:R-:W-:Y:S01]  /*25d0*/  FADD.FTZ R185, R186, R185 ;  /* 0x000000b9bab97221 */ /* 0x000fe20000010000 */
[----:B------:R-:W-:-:S02]  /*25e0*/  FMNMX.FTZ R167, R39, R167, !PT ;  /* 0x000000a727a77209 */ /* 0x000fc40007810000 */
[----:B---3--:R-:W-:Y:S01]  /*25f0*/  F2FP.BF16.PACK_AB R128, R183, R184 ;  /* 0x000000b8b780723e */ /* 0x008fe200000010ff */
[----:B------:R-:W3:Y:S01]  /*2600*/  MUFU.EX2 R182, R182 ;  /* 0x000000b600b67308 */ /* 0x000ee20000000800 */
[----:B------:R-:W-:Y:S01]  /*2610*/  LOP3.LUT R44, R61, UR5, R58, 0x96, !PT ;  /* 0x000000053d2c7c12 */ /* 0x000fe2000f8e963a */
[----:B------:R-:W-:Y:S01]  /*2620*/  FADD.FTZ R183, R184, R183 ;  /* 0x000000b7b8b77221 */ /* 0x000fe20000010000 */
[----:B------:R-:W-:Y:S01]  /*2630*/  PRMT R131, R48, 0x5410, R131 ;  /* 0x0000541030837816 */ /* 0x000fe20000000083 */
[----:B------:R-:W-:Y:S01]  /*2640*/  LDSM.16.MT88.4 R60, [R213+0x9400] ;  /* 0x00940000d53c783b */ /* 0x000fe20000004200 */
[----:B----4-:R-:W-:Y:S01]  /*2650*/  F2FP.BF16.PACK_AB R0, R180, R181 ;  /* 0x000000b5b400723e */ /* 0x010fe200000010ff */
[----:B------:R-:W-:Y:S01]  /*2660*/  FADD.FTZ R183, R181, R183 ;  /* 0x000000b7b5b77221 */ /* 0x000fe20000010000 */
[----:B------:R-:W-:Y:S01]  /*2670*/  FMNMX.FTZ R167, R6, R167, !PT ;  /* 0x000000a706a77209 */ /* 0x000fe20007810000 */
[----:B------:R-:W-:Y:S01]  /*2680*/  HSET2.LE.AND R131, R131, R194, PT ;  /* 0x000000c283837233 */ /* 0x000fe20003803000 */
[----:B------:R-:W-:Y:S01]  /*2690*/  LOP3.LUT R128, R45, R128, RZ, 0xc0, !PT ;  /* 0x000000802d807212 */ /* 0x000fe200078ec0ff */
[----:B------:R-:W-:Y:S01]  /*26a0*/  IMAD.WIDE.U32 R44, R44, -0x2daee0ad, RZ ;  /* 0xd2511f532c2c7825 */ /* 0x000fe200078e00ff */
[----:B------:R-:W-:Y:S01]  /*26b0*/  LOP3.LUT R130, R130, R0, RZ, 0xc0, !PT ;  /* 0x0000000082827212 */ /* 0x000fe200078ec0ff */
[----:B------:R-:W-:Y:S01]  /*26c0*/  MUFU.EX2 R174, R174 ;  /* 0x000000ae00ae7308 */ /* 0x000fe20000000800 */
[----:B-1----:R-:W-:Y:S01]  /*26d0*/  FMNMX.FTZ R168, R2, R168, !PT ;  /* 0x000000a802a87209 */ /* 0x002fe20007810000 */
[----:B------:R-:W-:Y:S01]  /*26e0*/  LDSM.16.MT88.4 R48, [R212+0x9400] ;  /* 0x00940000d430783b */ /* 0x000fe20000004200 */
[----:B------:R-:W-:Y:S01]  /*26f0*/  FMNMX.FTZ R167, R7, R167, !PT ;  /* 0x000000a707a77209 */ /* 0x000fe20007810000 */
[----:B--2---:R-:W-:Y:S01]  /*2700*/  FADD.FTZ R185, R179, R185 ;  /* 0x000000b9b3b97221 */ /* 0x004fe20000010000 */
[----:B---3--:R-:W-:Y:S01]  /*2710*/  F2FP.BF16.PACK_AB R0, R182, R179 ;  /* 0x000000b3b600723e */ /* 0x008fe200000010ff */
[----:B------:R-:W-:Y:S01]  /*2720*/  FADD.FTZ R183, R180, R183 ;  /* 0x000000b7b4b77221 */ /* 0x000fe20000010000 */
[----:B------:R-:W-:Y:S01]  /*2730*/  LOP3.LUT R17, R45, UR14, R56, 0x96, !PT ;  /* 0x0000000e2d117c12 */ /* 0x000fe2000f8e9638 */
[----:B------:R-:W1:Y:S01]  /*2740*/  MUFU.EX2 R164, R164 ;  /* 0x000000a400a47308 */ /* 0x000e620000000800 */
[----:B------:R-:W-:Y:S01]  /*2750*/  LOP3.LUT R131, R131, R0, RZ, 0xc0, !PT ;  /* 0x0000000083837212 */ /* 0x000fe200078ec0ff */
[----:B------:R-:W2:Y:S01]  /*2760*/  SHFL.BFLY PT, R56, R168, 0x1, 0x1f ;  /* 0x0c201f00a8387f89 */ /* 0x000ea200000e0000 */
[----:B------:R-:W-:Y:S01]  /*2770*/  LOP3.LUT R210, R227, R170, RZ, 0x3c, !PT ;  /* 0x000000aae3d27212 */ /* 0x000fe200078e3cff */
[----:B------:R-:W-:Y:S01]  /*2780*/  FADD.FTZ R185, R182, R185 ;  /* 0x000000b9b6b97221 */ /* 0x000fe20000010000 */
[----:B------:R-:W-:Y:S01]  /*2790*/  LOP3.LUT R133, R135, UR13, R226, 0x96, !PT ;  /* 0x0000000d87857c12 */ /* 0x000fe2000f8e96e2 */
[----:B------:R-:W3:Y:S01]  /*27a0*/  SHFL.BFLY PT, R0, R167, 0x2, 0x1f ;  /* 0x0c401f00a7007f89 */ /* 0x000ee200000e0000 */
[--C-:B------:R-:W-:Y:S01]  /*27b0*/  SHF.R.U32.HI R71, RZ, 0x10, R44.reuse ;  /* 0x00000010ff477819 */ /* 0x100fe2000001162c */
[----:B------:R-:W-:Y:S01]  /*27c0*/  IMAD.WIDE.U32 R210, R210, -0x2daee0ad, RZ ;  /* 0xd2511f53d2d27825 */ /* 0x000fe200078e00ff */
[----:B------:R-:W-:Y:S01]  /*27d0*/  LOP3.LUT R32, R44, 0xffff, RZ, 0xc0, !PT ;  /* 0x0000ffff2c207812 */ /* 0x000fe200078ec0ff */
[----:B------:R-:W-:Y:S01]  /*27e0*/  MUFU.EX2 R178, R178 ;  /* 0x000000b200b27308 */ /* 0x000fe20000000800 */
[----:B------:R-:W-:Y:S01]  /*27f0*/  SHF.R.U32.HI R16, RZ, 0x18, R44 ;  /* 0x00000018ff107819 */ /* 0x000fe2000001162c */
[----:B------:R-:W-:Y:S01]  /*2800*/  IMAD.WIDE.U32 R136, R133, -0x2daee0ad, RZ ;  /* 0xd2511f5385887825 */ /* 0x000fe200078e00ff */
[----:B------:R-:W-:Y:S01]  /*2810*/  LOP3.LUT R208, R211, UR12, R234, 0x96, !PT ;  /* 0x0000000cd3d07c12 */ /* 0x000fe2000f8e96ea */
[----:B------:R-:W-:Y:S01]  /*2820*/  HMMA.16816.F32.BF16 R156, R128, R148, RZ ;  /* 0x00000094809c723c */ /* 0x000fe200000418ff */
[----:B------:R-:W-:-:S02]  /*2830*/  LOP3.LUT R71, R71, 0xff, RZ, 0xc0, !PT ;  /* 0x000000ff47477812 */ /* 0x000fc400078ec0ff */
[----:B------:R-:W-:Y:S01]  /*2840*/  LOP3.LUT R133, R137, UR10, R210, 0x96, !PT ;  /* 0x0000000a89857c12 */ /* 0x000fe2000f8e96d2 */
[----:B------:R-:W-:Y:S01]  /*2850*/  IMAD.WIDE.U32 R208, R208, -0x326172a9, RZ ;  /* 0xcd9e8d57d0d07825 */ /* 0x000fe200078e00ff */
[----:B------:R-:W-:Y:S01]  /*2860*/  MUFU.EX2 R177, R177 ;  /* 0x000000b100b17308 */ /* 0x000fe20000000800 */
[----:B------:R-:W-:Y:S02]  /*2870*/  LOP3.LUT R70, R44, 0xff, RZ, 0xc0, !PT ;  /* 0x000000ff2c467812 */ /* 0x000fe400078ec0ff */
[----:B------:R-:W-:Y:S01]  /*2880*/  SHF.R.U32.HI R32, RZ, 0x8, R32 ;  /* 0x00000008ff207819 */ /* 0x000fe20000011620 */
[----:B------:R-:W-:Y:S01]  /*2890*/  LDSM.16.MT88.4 R44, [R213+0xa400] ;  /* 0x00a40000d52c783b */ /* 0x000fe20000004200 */
[----:B------:R-:W-:Y:S01]  /*28a0*/  LOP3.LUT R134, R209, UR11, R134, 0x96, !PT ;  /* 0x0000000bd1867c12 */ /* 0x000fe2000f8e9686 */
[----:B------:R-:W-:Y:S01]  /*28b0*/  HMMA.16816.F32.BF16 R72, R128, R80, RZ ;  /* 0x000000508048723c */ /* 0x000fe200000418ff */
[----:B--2---:R-:W-:Y:S01]  /*28c0*/  FMNMX.FTZ R168, R168, R56, !PT ;  /* 0x00000038a8a87209 */ /* 0x004fe20007810000 */
[----:B------:R-:W-:Y:S01]  /*28d0*/  MUFU.EX2 R176, R176 ;  /* 0x000000b000b07308 */ /* 0x000fe20000000800 */
[----:B------:R-:W-:Y:S01]  /*28e0*/  PRMT R71, R71, 0x5410, R16 ;  /* 0x0000541047477816 */ /* 0x000fe20000000010 */
[----:B------:R-:W-:Y:S01]  /*28f0*/  IMAD.WIDE.U32 R134, R134, -0x2daee0ad, RZ ;  /* 0xd2511f5386867825 */ /* 0x000fe200078e00ff */
[----:B---3--:R-:W-:-:S02]  /*2900*/  FMNMX.FTZ R167, R167, R0, !PT ;  /* 0x00000000a7a77209 */ /* 0x008fc40007810000 */
[C---:B------:R-:W-:Y:S01]  /*2910*/  FSETP.NEU.FTZ.AND P1, PT, R168.reuse, -INF , PT ;  /* 0xff800000a800780b */ /* 0x040fe20003f3d000 */
[----:B------:R-:W-:Y:S01]  /*2920*/  FMUL.FTZ R203, R168, c[0x0][0x23c] ;  /* 0x00008f00a8cb7a20 */ /* 0x000fe20000410000 */
[----:B------:R-:W-:Y:S01]  /*2930*/  LOP3.LUT R16, R17, 0xffff, RZ, 0xc0, !PT ;  /* 0x0000ffff11107812 */ /* 0x000fe200078ec0ff */
[----:B------:R-:W2:Y:S01]  /*2940*/  SHFL.BFLY PT, R132, R167, 0x1, 0x1f ;  /* 0x0c201f00a7847f89 */ /* 0x000ea200000e0000 */
[----:B------:R-:W-:Y:S01]  /*2950*/  FFMA.FTZ R0, R19, c[0x0][0x23c], -R206 ;  /* 0x00008f0013007a23 */ /* 0x000fe200000108ce */
[----:B------:R-:W-:Y:S01]  /*2960*/  MUFU.EX2 R2, R18 ;  /* 0x0000001200027308 */ /* 0x000fe20000000800 */
[----:B------:R-:W-:Y:S01]  /*2970*/  FSEL R203, R203, RZ, P1 ;  /* 0x000000ffcbcb7208 */ /* 0x000fe20000800000 */
[--C-:B------:R-:W-:Y:S01]  /*2980*/  HSET2.LE.AND R71, R71, R194.reuse, PT ;  /* 0x000000c247477233 */ /* 0x100fe20003803000 */
[----:B------:R-:W-:Y:S01]  /*2990*/  SHF.R.U32.HI R69, RZ, 0x10, R17 ;  /* 0x00000010ff457819 */ /* 0x000fe20000011611 */
[C---:B------:R-:W-:Y:S01]  /*29a0*/  HMMA.16816.F32.BF16 R88, R128.reuse, R96, RZ ;  /* 0x000000608058723c */ /* 0x040fe200000418ff */
[----:B------:R-:W-:Y:S01]  /*29b0*/  PRMT R70, R70, 0x5410, R32 ;  /* 0x0000541046467816 */ /* 0x000fe20000000020 */
[--C-:B------:R-:W-:Y:S01]  /*29c0*/  FFMA.FTZ R187, R100, c[0x0][0x23c], -R203.reuse ;  /* 0x00008f0064bb7a23 */ /* 0x100fe200000108cb */
[----:B------:R-:W-:Y:S01]  /*29d0*/  LOP3.LUT R100, R135, UR8, R136, 0x96, !PT ;  /* 0x0000000887647c12 */ /* 0x000fe2000f8e9688 */
[----:B------:R-:W3:Y:S01]  /*29e0*/  MUFU.EX2 R0, R0 ;  /* 0x0000000000007308 */ /* 0x000ee20000000800 */
[----:B------:R-:W-:Y:S01]  /*29f0*/  FFMA.FTZ R188, R101, c[0x0][0x23c], -R203 ;  /* 0x00008f0065bc7a23 */ /* 0x000fe200000108cb */
[----:B------:R-:W-:Y:S01]  /*2a00*/  LOP3.LUT R68, R17, 0xff, RZ, 0xc0, !PT ;  /* 0x000000ff11447812 */ /* 0x000fe200078ec0ff */
[----:B------:R-:W-:Y:S01]  /*2a10*/  IMAD.WIDE.U32 R136, R133, -0x326172a9, RZ ;  /* 0xcd9e8d5785887825 */ /* 0x000fe200078e00ff */
[----:B------:R-:W-:Y:S01]  /*2a20*/  SHF.R.U32.HI R16, RZ, 0x8, R16 ;  /* 0x00000008ff107819 */ /* 0x000fe20000011610 */
[--C-:B------:R-:W-:Y:S01]  /*2a30*/  HSET2.LE.AND R70, R70, R194.reuse, PT ;  /* 0x000000c246467233 */ /* 0x100fe20003803000 */
[----:B------:R-:W-:Y:S01]  /*2a40*/  SHF.R.U32.HI R17, RZ, 0x18, R17 ;  /* 0x00000018ff117819 */ /* 0x000fe20000011611 */
[----:B------:R-:W-:Y:S01]  /*2a50*/  IMAD.WIDE.U32 R100, R100, -0x326172a9, RZ ;  /* 0xcd9e8d5764647825 */ /* 0x000fe200078e00ff */
[----:B------:R-:W4:Y:S01]  /*2a60*/  MUFU.EX2 R175, R175 ;  /* 0x000000af00af7308 */ /* 0x000f220000000800 */
[----:B------:R-:W-:Y:S01]  /*2a70*/  LOP3.LUT R133, R137, UR9, R208, 0x96, !PT ;  /* 0x0000000989857c12 */ /* 0x000fe2000f8e96d0 */
[----:B------:R-:W5:Y:S01]  /*2a80*/  LDSM.16.MT88.4 R32, [R212+0xa400] ;  /* 0x00a40000d420783b */ /* 0x000f620000004200 */
[----:B------:R-:W-:Y:S01]  /*2a90*/  LOP3.LUT R69, R69, 0xff, RZ, 0xc0, !PT ;  /* 0x000000ff45457812 */ /* 0x000fe200078ec0ff */
[----:B------:R-:W-:Y:S01]  /*2aa0*/  FFMA.FTZ R189, R84, c[0x0][0x23c], -R203 ;  /* 0x00008f0054bd7a23 */ /* 0x000fe200000108cb */
[----:B------:R-:W-:Y:S01]  /*2ab0*/  LOP3.LUT R136, R101, UR7, R136, 0x96, !PT ;  /* 0x0000000765887c12 */ /* 0x000fe2000f8e9688 */
[----:B------:R-:W-:Y:S01]  /*2ac0*/  IMAD.WIDE.U32 R138, R133, -0x2daee0ad, RZ ;  /* 0xd2511f53858a7825 */ /* 0x000fe200078e00ff */
[----:B------:R-:W-:Y:S01]  /*2ad0*/  PRMT R68, R68, 0x5410, R16 ;  /* 0x0000541044447816 */ /* 0x000fe20000000010 */
[----:B------:R-:W-:Y:S01]  /*2ae0*/  MUFU.EX2 R187, R187 ;  /* 0x000000bb00bb7308 */ /* 0x000fe20000000800 */
[----:B--2---:R-:W-:Y:S01]  /*2af0*/  FMNMX.FTZ R167, R167, R132, !PT ;  /* 0x00000084a7a77209 */ /* 0x004fe20007810000 */
[----:B------:R-:W-:Y:S01]  /*2b00*/  IMAD.WIDE.U32 R136, R136, -0x2daee0ad, RZ ;  /* 0xd2511f5388887825 */ /* 0x000fe200078e00ff */
[----:B-1----:R-:W-:Y:S01]  /*2b10*/  F2FP.BF16.PACK_AB R16, R164, R174 ;  /* 0x000000aea410723e */ /* 0x002fe200000010ff */
[--C-:B------:R-:W-:Y:S01]  /*2b20*/  HSET2.LE.AND R68, R68, R194.reuse, PT ;  /* 0x000000c244447233 */ /* 0x100fe20003803000 */
[----:B------:R-:W-:Y:S01]  /*2b30*/  PRMT R69, R69, 0x5410, R17 ;  /* 0x0000541045457816 */ /* 0x000fe20000000011 */
[----:B------:R-:W-:Y:S01]  /*2b40*/  FMUL.FTZ R205, R167, c[0x0][0x23c] ;  /* 0x00008f00a7cd7a20 */ /* 0x000fe20000410000 */
[----:B------:R-:W-:Y:S01]  /*2b50*/  LOP3.LUT R70, R70, R16, RZ, 0xc0, !PT ;  /* 0x0000001046467212 */ /* 0x000fe200078ec0ff */
[--C-:B------:R-:W-:Y:S01]  /*2b60*/  FFMA.FTZ R190, R85, c[0x0][0x23c], -R203.reuse ;  /* 0x00008f0055be7a23 */ /* 0x100fe200000108cb */
[----:B---3--:R-:W-:Y:S01]  /*2b70*/  F2FP.BF16.PACK_AB R17, R0, R2 ;  /* 0x000000020011723e */ /* 0x008fe200000010ff */
[--C-:B------:R-:W-:Y:S01]  /*2b80*/  HSET2.LE.AND R69, R69, R194.reuse, PT ;  /* 0x000000c245457233 */ /* 0x100fe20003803000 */
[----:B------:R-:W-:Y:S01]  /*2b90*/  F2FP.BF16.PACK_AB R16, R177, R178 ;  /* 0x000000b2b110723e */ /* 0x000fe200000010ff */
[----:B------:R-:W-:Y:S01]  /*2ba0*/  MUFU.EX2 R188, R188 ;  /* 0x000000bc00bc7308 */ /* 0x000fe20000000800 */
[----:B----4-:R-:W-:Y:S01]  /*2bb0*/  F2FP.BF16.PACK_AB R57, R175, R176 ;  /* 0x000000b0af39723e */ /* 0x010fe200000010ff */
[C---:B------:R-:W-:Y:S01]  /*2bc0*/  HMMA.16816.F32.BF16 R104, R128.reuse, R108, RZ ;  /* 0x0000006c8068723c */ /* 0x040fe200000418ff */
[----:B------:R-:W-:Y:S01]  /*2bd0*/  FSETP.NEU.FTZ.AND P1, PT, R167, -INF , PT ;  /* 0xff800000a700780b */ /* 0x000fe20003f3d000 */
[--C-:B------:R-:W-:Y:S01]  /*2be0*/  FFMA.FTZ R196, R12, c[0x0][0x23c], -R203.reuse ;  /* 0x00008f000cc47a23 */ /* 0x100fe200000108cb */
[----:B------:R-:W-:Y:S01]  /*2bf0*/  LOP3.LUT R84, R137, UR4, R138, 0x96, !PT ;  /* 0x0000000489547c12 */ /* 0x000fe2000f8e968a */
[----:B------:R-:W-:Y:S01]  /*2c00*/  FFMA.FTZ R199, R13, c[0x0][0x23c], -R203 ;  /* 0x00008f000dc77a23 */ /* 0x000fe200000108cb */
[----:B------:R-:W-:Y:S01]  /*2c10*/  FSEL R205, R205, RZ, P1 ;  /* 0x000000ffcdcd7208 */ /* 0x000fe20000800000 */
[----:B------:R-:W-:Y:S01]  /*2c20*/  MUFU.EX2 R189, R189 ;  /* 0x000000bd00bd7308 */ /* 0x000fe20000000800 */
[----:B------:R-:W-:Y:S01]  /*2c30*/  LOP3.LUT R71, R71, R17, RZ, 0xc0, !PT ;  /* 0x0000001147477212 */ /* 0x000fe200078ec0ff */
[----:B------:R-:W-:Y:S01]  /*2c40*/  IMAD.WIDE.U32 R132, R84, -0x326172a9, RZ ;  /* 0xcd9e8d5754847825 */ /* 0x000fe200078e00ff */
[----:B------:R-:W-:Y:S01]  /*2c50*/  LOP3.LUT R68, R68, R16, RZ, 0xc0, !PT ;  /* 0x0000001044447212 */ /* 0x000fe200078ec0ff */
[C---:B------:R-:W-:Y:S01]  /*2c60*/  HMMA.16816.F32.BF16 R140, R128.reuse, R120, RZ ;  /* 0x00000078808c723c */ /* 0x040fe200000418ff */
[----:B------:R-:W-:Y:S01]  /*2c70*/  LOP3.LUT R69, R69, R57, RZ, 0xc0, !PT ;  /* 0x0000003945457212 */ /* 0x000fe200078ec0ff */
[----:B------:R-:W1:Y:S01]  /*2c80*/  LDSM.16.MT88.4 R16, [R213+0xb400] ;  /* 0x00b40000d510783b */ /* 0x000e620000004200 */
[----:B------:R-:W-:Y:S01]  /*2c90*/  LOP3.LUT R138, R139, UR6, R134, 0x96, !PT ;  /* 0x000000068b8a7c12 */ /* 0x000fe2000f8e9686 */
[--C-:B------:R-:W-:Y:S01]  /*2ca0*/  FFMA.FTZ R193, R86, c[0x0][0x23c], -R205.reuse ;  /* 0x00008f0056c17a23 */ /* 0x100fe200000108cd */
[----:B------:R-:W-:Y:S01]  /*2cb0*/  LOP3.LUT R86, R132, 0xffff, RZ, 0xc0, !PT ;  /* 0x0000ffff84567812 */ /* 0x000fe200078ec0ff */
[----:B------:R-:W2:Y:S01]  /*2cc0*/  LDSM.16.MT88.4 R56, [R212+0xb400] ;  /* 0x00b40000d438783b */ /* 0x000ea20000004200 */
[--C-:B------:R-:W-:Y:S01]  /*2cd0*/  FFMA.FTZ R191, R102, c[0x0][0x23c], -R205.reuse ;  /* 0x00008f0066bf7a23 */ /* 0x100fe200000108cd */
[----:B------:R-:W-:Y:S01]  /*2ce0*/  LOP3.LUT R84, R132, 0xff, RZ, 0xc0, !PT ;  /* 0x000000ff84547812 */ /* 0x000fe200078ec0ff */
[----:B------:R-:W-:Y:S01]  /*2cf0*/  IMAD.WIDE.U32 R138, R138, -0x326172a9, RZ ;  /* 0xcd9e8d578a8a7825 */ /* 0x000fe200078e00ff */
[----:B------:R-:W-:Y:S01]  /*2d00*/  SHF.R.U32.HI R86, RZ, 0x8, R86 ;  /* 0x00000008ff567819 */ /* 0x000fe20000011656 */
[----:B------:R-:W3:Y:S01]  /*2d10*/  MUFU.EX2 R190, R190 ;  /* 0x000000be00be7308 */ /* 0x000ee20000000800 */
[C---:B------:R-:W-:Y:S01]  /*2d20*/  HMMA.16816.F32.BF16 R124, R128.reuse, R64, RZ ;  /* 0x00000040807c723c */ /* 0x040fe200000418ff */
[--C-:B------:R-:W-:Y:S01]  /*2d30*/  FFMA.FTZ R192, R87, c[0x0][0x23c], -R205.reuse ;  /* 0x00008f0057c07a23 */ /* 0x100fe200000108cd */
[----:B------:R-:W-:Y:S01]  /*2d40*/  SHF.R.U32.HI R87, RZ, 0x10, R132 ;  /* 0x00000010ff577819 */ /* 0x000fe20000011684 */
[----:B------:R-:W-:Y:S01]  /*2d50*/  FFMA.FTZ R195, R103, c[0x0][0x23c], -R205 ;  /* 0x00008f0067c37a23 */ /* 0x000fe200000108cd */
[----:B------:R-:W-:Y:S01]  /*2d60*/  LOP3.LUT R101, R133, UR15, R138, 0x96, !PT ;  /* 0x0000000f85657c12 */ /* 0x000fe2000f8e968a */
[--C-:B------:R-:W-:Y:S01]  /*2d70*/  FFMA.FTZ R198, R112, c[0x0][0x23c], -R203.reuse ;  /* 0x00008f0070c67a23 */ /* 0x100fe200000108cb */
[----:B------:R-:W-:Y:S01]  /*2d80*/  PRMT R84, R84, 0x5410, R86 ;  /* 0x0000541054547816 */ /* 0x000fe20000000056 */
[----:B------:R-:W-:Y:S01]  /*2d90*/  MUFU.EX2 R191, R191 ;  /* 0x000000bf00bf7308 */ /* 0x000fe20000000800 */
[----:B------:R-:W-:Y:S01]  /*2da0*/  LOP3.LUT R86, R87, 0xff, RZ, 0xc0, !PT ;  /* 0x000000ff57567812 */ /* 0x000fe200078ec0ff */
[C---:B------:R-:W-:Y:S01]  /*2db0*/  HMMA.16816.F32.BF16 R152, R128.reuse, R150, RZ ;  /* 0x000000968098723c */ /* 0x040fe200000418ff */
[----:B------:R-:W-:Y:S01]  /*2dc0*/  LOP3.LUT R103, R101, 0xffff, RZ, 0xc0, !PT ;  /* 0x0000ffff65677812 */ /* 0x000fe200078ec0ff */
[----:B------:R-:W-:Y:S01]  /*2dd0*/  FFMA.FTZ R197, R113, c[0x0][0x23c], -R203 ;  /* 0x00008f0071c57a23 */ /* 0x000fe200000108cb */
[--C-:B------:R-:W-:Y:S01]  /*2de0*/  SHF.R.U32.HI R87, RZ, 0x10, R101.reuse ;  /* 0x00000010ff577819 */ /* 0x100fe20000011665 */
[----:B------:R-:W-:Y:S01]  /*2df0*/  HSET2.LE.AND R84, R84, R194, PT ;  /* 0x000000c254547233 */ /* 0x000fe20003803000 */
[----:B------:R-:W-:Y:S01]  /*2e00*/  LOP3.LUT R236, R139, UR5, R100, 0x96, !PT ;  /* 0x000000058bec7c12 */ /* 0x000fe2000f8e9664 */
[----:B------:R-:W-:Y:S01]  /*2e10*/  MUFU.EX2 R193, R193 ;  /* 0x000000c100c17308 */ /* 0x000fe20000000800 */
[----:B------:R-:W-:Y:S01]  /*2e20*/  LOP3.LUT R102, R101, 0xff, RZ, 0xc0, !PT ;  /* 0x000000ff65667812 */ /* 0x000fe200078ec0ff */
[----:B------:R-:W-:Y:S01]  /*2e30*/  HMMA.16816.F32.BF16 R76, R128, R82, RZ ;  /* 0x00000052804c723c */ /* 0x000fe200000418ff */
[----:B------:R-:W-:Y:S01]  /*2e40*/  SHF.R.U32.HI R85, RZ, 0x18, R132 ;  /* 0x00000018ff557819 */ /* 0x000fe20000011684 */
[----:B------:R-:W-:Y:S01]  /*2e50*/  IMAD.WIDE.U32 R236, R236, -0x2daee0ad, RZ ;  /* 0xd2511f53ecec7825 */ /* 0x000fe200078e00ff */
[----:B------:R-:W-:-:S02]  /*2e60*/  SHF.R.U32.HI R101, RZ, 0x18, R101 ;  /* 0x00000018ff657819 */ /* 0x000fc40000011665 */
[----:B------:R-:W-:Y:S01]  /*2e70*/  SHF.R.U32.HI R103, RZ, 0x8, R103 ;  /* 0x00000008ff677819 */ /* 0x000fe20000011667 */
[----:B------:R-:W4:Y:S01]  /*2e80*/  MUFU.EX2 R192, R192 ;  /* 0x000000c000c07308 */ /* 0x000f220000000800 */
[----:B------:R-:W-:Y:S01]  /*2e90*/  LOP3.LUT R87, R87, 0xff, RZ, 0xc0, !PT ;  /* 0x000000ff57577812 */ /* 0x000fe200078ec0ff */
[C---:B------:R-:W-:Y:S01]  /*2ea0*/  HMMA.16816.F32.BF16 R92, R128.reuse, R98, RZ ;  /* 0x00000062805c723c */ /* 0x040fe200000418ff */
[----:B------:R-:W-:Y:S01]  /*2eb0*/  PRMT R85, R86, 0x5410, R85 ;  /* 0x0000541056557816 */ /* 0x000fe20000000055 */
[----:B------:R-:W-:Y:S01]  /*2ec0*/  FFMA.FTZ R200, R14, c[0x0][0x23c], -R205 ;  /* 0x00008f000ec87a23 */ /* 0x000fe200000108cd */
[----:B------:R-:W-:Y:S01]  /*2ed0*/  PRMT R102, R102, 0x5410, R103 ;  /* 0x0000541066667816 */ /* 0x000fe20000000067 */
[----:B------:R-:W-:Y:S01]  /*2ee0*/  FFMA.FTZ R202, R15, c[0x0][0x23c], -R205 ;  /* 0x00008f000fca7a23 */ /* 0x000fe200000108cd */
[----:B------:R-:W-:Y:S01]  /*2ef0*/  PRMT R87, R87, 0x5410, R101 ;  /* 0x0000541057577816 */ /* 0x000fe20000000065 */
[----:B------:R-:W1:Y:S01]  /*2f00*/  MUFU.EX2 R195, R195 ;  /* 0x000000c300c37308 */ /* 0x000e620000000800 */
[----:B------:R-:W-:Y:S01]  /*2f10*/  LOP3.LUT R112, R236, 0xffff, RZ, 0xc0, !PT ;  /* 0x0000ffffec707812 */ /* 0x000fe200078ec0ff */
[C---:B------:R-:W-:Y:S01]  /*2f20*/  HMMA.16816.F32.BF16 R144, R128.reuse, R110, RZ ;  /* 0x0000006e8090723c */ /* 0x040fe200000418ff */
[----:B------:R-:W-:Y:S01]  /*2f30*/  LOP3.LUT R138, R237, UR14, R136, 0x96, !PT ;  /* 0x0000000eed8a7c12 */ /* 0x000fe2000f8e9688 */
[--C-:B------:R-:W-:Y:S01]  /*2f40*/  HSET2.LE.AND R85, R85, R194.reuse, PT ;  /* 0x000000c255557233 */ /* 0x100fe20003803000 */
[----:B---3--:R-:W-:Y:S01]  /*2f50*/  F2FP.BF16.PACK_AB R134, R190, R189 ;  /* 0x000000bdbe86723e */ /* 0x008fe200000010ff */
[--C-:B------:R-:W-:Y:S01]  /*2f60*/  HSET2.LE.AND R102, R102, R194.reuse, PT ;  /* 0x000000c266667233 */ /* 0x100fe20003803000 */
[----:B------:R-:W-:Y:S01]  /*2f70*/  F2FP.BF16.PACK_AB R132, R188, R187 ;  /* 0x000000bbbc84723e */ /* 0x000fe200000010ff */
[----:B------:R-:W-:Y:S01]  /*2f80*/  MUFU.EX2 R196, R196 ;  /* 0x000000c400c47308 */ /* 0x000fe20000000800 */
[--C-:B------:R-:W-:Y:S01]  /*2f90*/  HSET2.LE.AND R87, R87, R194.reuse, PT ;  /* 0x000000c257577233 */ /* 0x100fe20003803000 */
[C---:B------:R-:W-:Y:S01]  /*2fa0*/  HMMA.16816.F32.BF16 R116, R128.reuse, R122, RZ ;  /* 0x0000007a8074723c */ /* 0x040fe200000418ff */
[----:B----4-:R-:W-:Y:S01]  /*2fb0*/  F2FP.BF16.PACK_AB R135, R192, R193 ;  /* 0x000000c1c087723e */ /* 0x010fe200000010ff */
[--C-:B------:R-:W-:Y:S01]  /*2fc0*/  FFMA.FTZ R201, R114, c[0x0][0x23c], -R205.reuse ;  /* 0x00008f0072c97a23 */ /* 0x100fe200000108cd */
[----:B------:R-:W-:Y:S01]  /*2fd0*/  LOP3.LUT R12, R236, 0xff, RZ, 0xc0, !PT ;  /* 0x000000ffec0c7812 */ /* 0x000fe200078ec0ff */
[----:B------:R-:W-:Y:S01]  /*2fe0*/  FFMA.FTZ R204, R115, c[0x0][0x23c], -R205 ;  /* 0x00008f0073cc7a23 */ /* 0x000fe200000108cd */
[----:B------:R-:W-:Y:S01]  /*2ff0*/  SHF.R.U32.HI R112, RZ, 0x8, R112 ;  /* 0x00000008ff707819 */ /* 0x000fe20000011670 */
[----:B------:R-:W3:Y:S01]  /*3000*/  MUFU.EX2 R199, R199 ;  /* 0x000000c700c77308 */ /* 0x000ee20000000800 */
[----:B-1----:R-:W-:Y:S01]  /*3010*/  F2FP.BF16.PACK_AB R133, R195, R191 ;  /* 0x000000bfc385723e */ /* 0x002fe200000010ff */
[----:B------:R-:W-:Y:S01]  /*3020*/  HMMA.16816.F32.BF16 R128, R128, R66, RZ ;  /* 0x000000428080723c */ /* 0x000fe200000418ff */
[----:B------:R-:W-:Y:S01]  /*3030*/  SHF.R.U32.HI R14, RZ, 0x10, R138 ;  /* 0x00000010ff0e7819 */ /* 0x000fe2000001168a */
[--C-:B------:R-:W-:Y:S01]  /*3040*/  FFMA.FTZ R52, R52, c[0x0][0x23c], -R203.reuse ;  /* 0x00008f0034347a23 */ /* 0x100fe200000108cb */
[----:B------:R-:W-:Y:S01]  /*3050*/  LOP3.LUT R137, R138, 0xffff, RZ, 0xc0, !PT ;  /* 0x0000ffff8a897812 */ /* 0x000fe200078ec0ff */
[----:B------:R-:W-:Y:S01]  /*3060*/  FFMA.FTZ R53, R53, c[0x0][0x23c], -R203 ;  /* 0x00008f0035357a23 */ /* 0x000fe200000108cb */
[----:B------:R-:W-:Y:S01]  /*3070*/  LOP3.LUT R134, R84, R134, RZ, 0xc0, !PT ;  /* 0x0000008654867212 */ /* 0x000fe200078ec0ff */
[----:B------:R-:W1:Y:S01]  /*3080*/  MUFU.EX2 R198, R198 ;  /* 0x000000c600c67308 */ /* 0x000e620000000800 */
[----:B------:R-:W-:Y:S01]  /*3090*/  LOP3.LUT R135, R85, R135, RZ, 0xc0, !PT ;  /* 0x0000008755877212 */ /* 0x000fe200078ec0ff */
[C---:B------:R-:W-:Y:S01]  /*30a0*/  HMMA.16816.F32.BF16 R156, R68.reuse, R60, R156 ;  /* 0x0000003c449c723c */ /* 0x040fe2000004189c */
[----:B------:R-:W-:Y:S01]  /*30b0*/  LOP3.LUT R132, R102, R132, RZ, 0xc0, !PT ;  /* 0x0000008466847212 */ /* 0x000fe200078ec0ff */
[--C-:B------:R-:W-:Y:S01]  /*30c0*/  FFMA.FTZ R54, R54, c[0x0][0x23c], -R205.reuse ;  /* 0x00008f0036367a23 */ /* 0x100fe200000108cd */
[----:B------:R-:W-:Y:S01]  /*30d0*/  LOP3.LUT R133, R87, R133, RZ, 0xc0, !PT ;  /* 0x0000008557857212 */ /* 0x000fe200078ec0ff */
[----:B------:R-:W-:Y:S01]  /*30e0*/  FFMA.FTZ R55, R55, c[0x0][0x23c], -R205 ;  /* 0x00008f0037377a23 */ /* 0x000fe200000108cd */
[----:B------:R-:W-:Y:S01]  /*30f0*/  PRMT R12, R12, 0x5410, R112 ;  /* 0x000054100c0c7816 */ /* 0x000fe20000000070 */
[----:B------:R-:W4:Y:S01]  /*3100*/  MUFU.EX2 R197, R197 ;  /* 0x000000c500c57308 */ /* 0x000f220000000800 */
[----:B------:R-:W-:Y:S01]  /*3110*/  SHF.R.U32.HI R136, RZ, 0x10, R236 ;  /* 0x00000010ff887819 */ /* 0x000fe200000116ec */
[----:B------:R-:W-:Y:S01]  /*3120*/  HMMA.16816.F32.BF16 R72, R68, R48, R72 ;  /* 0x000000304448723c */ /* 0x000fe20000041848 */
[----:B------:R-:W-:Y:S01]  /*3130*/  SHF.R.U32.HI R15, RZ, 0x18, R138 ;  /* 0x00000018ff0f7819 */ /* 0x000fe2000001168a */
[--C-:B------:R-:W-:Y:S01]  /*3140*/  HSET2.LE.AND R12, R12, R194.reuse, PT ;  /* 0x000000c20c0c7233 */ /* 0x100fe20003803000 */
[----:B------:R-:W-:Y:S01]  /*3150*/  LOP3.LUT R14, R14, 0xff, RZ, 0xc0, !PT ;  /* 0x000000ff0e0e7812 */ /* 0x000fe200078ec0ff */
[----:B------:R-:W-:Y:S01]  /*3160*/  FADD.FTZ R187, R187, R188 ;  /* 0x000000bcbbbb7221 */ /* 0x000fe20000010000 */
[----:B------:R-:W-:Y:S01]  /*3170*/  LOP3.LUT R211, R138, 0xff, RZ, 0xc0, !PT ;  /* 0x000000ff8ad37812 */ /* 0x000fe200078ec0ff */
[----:B------:R-:W-:Y:S01]  /*3180*/  MUFU.EX2 R200, R200 ;  /* 0x000000c800c87308 */ /* 0x000fe20000000800 */
[----:B------:R-:W-:Y:S01]  /*3190*/  SHF.R.U32.HI R137, RZ, 0x8, R137 ;  /* 0x00000008ff897819 */ /* 0x000fe20000011689 */
[----:B------:R-:W-:Y:S01]  /*31a0*/  HMMA.16816.F32.BF16 R100, R132, R108, RZ ;  /* 0x0000006c8464723c */ /* 0x000fe200000418ff */
[----:B------:R-:W-:Y:S01]  /*31b0*/  SHF.R.U32.HI R13, RZ, 0x18, R236 ;  /* 0x00000018ff0d7819 */ /* 0x000fe200000116ec */
[----:B------:R-:W-:Y:S01]  /*31c0*/  FADD.FTZ R191, R191, R195 ;  /* 0x000000c3bfbf7221 */ /* 0x000fe20000010000 */
[----:B------:R-:W-:Y:S01]  /*31d0*/  LOP3.LUT R136, R136, 0xff, RZ, 0xc0, !PT ;  /* 0x000000ff88887812 */ /* 0x000fe200078ec0ff */
[----:B------:R-:W-:Y:S01]  /*31e0*/  FADD.FTZ R187, R189, R187 ;  /* 0x000000bbbdbb7221 */ /* 0x000fe20000010000 */
[----:B------:R-:W-:Y:S01]  /*31f0*/  PRMT R15, R14, 0x5410, R15 ;  /* 0x000054100e0f7816 */ /* 0x000fe2000000000f */
[----:B------:R-:W-:Y:S01]  /*3200*/  MUFU.EX2 R202, R202 ;  /* 0x000000ca00ca7308 */ /* 0x000fe20000000800 */
[----:B------:R-:W-:Y:S01]  /*3210*/  PRMT R211, R211, 0x5410, R137 ;  /* 0x00005410d3d37816 */ /* 0x000fe20000000089 */
[C---:B------:R-:W-:Y:S01]  /*3220*/  HMMA.16816.F32.BF16 R88, R68.reuse, R44, R88 ;  /* 0x0000002c4458723c */ /* 0x040fe20000041858 */
[----:B---3--:R-:W-:Y:S01]  /*3230*/  F2FP.BF16.PACK_AB R14, R199, R196 ;  /* 0x000000c4c70e723e */ /* 0x008fe200000010ff */
[----:B------:R-:W-:Y:S01]  /*3240*/  FADD.FTZ R191, R193, R191 ;  /* 0x000000bfc1bf7221 */ /* 0x000fe20000010000 */
[----:B------:R-:W-:Y:S01]  /*3250*/  PRMT R13, R136, 0x5410, R13 ;  /* 0x00005410880d7816 */ /* 0x000fe2000000000d */
[----:B------:R-:W-:Y:S01]  /*3260*/  FADD.FTZ R187, R190, R187 ;  /* 0x000000bbbebb7221 */ /* 0x000fe20000010000 */
[----:B------:R-:W-:Y:S01]  /*3270*/  LOP3.LUT R14, R12, R14, RZ, 0xc0, !PT ;  /* 0x0000000e0c0e7212 */ /* 0x000fe200078ec0ff */
[----:B------:R-:W3:Y:S01]  /*3280*/  MUFU.EX2 R201, R201 ;  /* 0x000000c900c97308 */ /* 0x000ee20000000800 */
[--C-:B------:R-:W-:Y:S01]  /*3290*/  HSET2.LE.AND R12, R211, R194.reuse, PT ;  /* 0x000000c2d30c7233 */ /* 0x100fe20003803000 */
[----:B-----5:R-:W-:Y:S01]  /*32a0*/  HMMA.16816.F32.BF16 R104, R68, R32, R104 ;  /* 0x000000204468723c */ /* 0x020fe20000041868 */
[----:B------:R-:W-:Y:S01]  /*32b0*/  HSET2.LE.AND R13, R13, R194, PT ;  /* 0x000000c20d0d7233 */ /* 0x000fe20003803000 */
[----:B------:R-:W-:-:S02]  /*32c0*/  FADD.FTZ R191, R192, R191 ;  /* 0x000000bfc0bf7221 */ /* 0x000fc40000010000 */
[----:B-1----:R-:W-:Y:S02]  /*32d0*/  FADD.FTZ R187, R198, R187 ;  /* 0x000000bbc6bb7221 */ /* 0x002fe40000010000 */
[----:B------:R-:W1:Y:S01]  /*32e0*/  MUFU.EX2 R204, R204 ;  /* 0x000000cc00cc7308 */ /* 0x000e620000000800 */
[----:B------:R-:W-:Y:S01]  /*32f0*/  FADD.FTZ R183, R178, R183 ;  /* 0x000000b7b2b77221 */ /* 0x000fe20000010000 */
[C---:B------:R-:W-:Y:S01]  /*3300*/  HMMA.16816.F32.BF16 R140, R68.reuse, R16, R140 ;  /* 0x00000010448c723c */ /* 0x040fe2000004188c */
[----:B------:R-:W-:Y:S02]  /*3310*/  FADD.FTZ R185, R176, R185 ;  /* 0x000000b9b0b97221 */ /* 0x000fe40000010000 */
[----:B----4-:R-:W-:Y:S02]  /*3320*/  FADD.FTZ R187, R197, R187 ;  /* 0x000000bbc5bb7221 */ /* 0x010fe40000010000 */
[----:B------:R-:W-:Y:S01]  /*3330*/  FADD.FTZ R183, R177, R183 ;  /* 0x000000b7b1b77221 */ /* 0x000fe20000010000 */
[----:B------:R-:W4:Y:S01]  /*3340*/  MUFU.EX2 R52, R52 ;  /* 0x0000003400347308 */ /* 0x000f220000000800 */
[----:B---3--:R-:W-:Y:S01]  /*3350*/  FADD.FTZ R191, R201, R191 ;  /* 0x000000bfc9bf7221 */ /* 0x008fe20000010000 */
[----:B--2---:R-:W-:Y:S01]  /*3360*/  HMMA.16816.F32.BF16 R124, R68, R56, R124 ;  /* 0x00000038447c723c */ /* 0x004fe2000004187c */
[----:B------:R-:W-:-:S02]  /*3370*/  FADD.FTZ R185, R175, R185 ;  /* 0x000000b9afb97221 */ /* 0x000fc40000010000 */
[--C-:B------:R-:W-:Y:S02]  /*3380*/  FFMA.FTZ R36, R36, c[0x0][0x23c], -R203.reuse ;  /* 0x00008f0024247a23 */ /* 0x100fe400000108cb */
[----:B------:R-:W-:Y:S01]  /*3390*/  FFMA.FTZ R37, R37, c[0x0][0x23c], -R203 ;  /* 0x00008f0025257a23 */ /* 0x000fe200000108cb */
[----:B------:R-:W-:Y:S01]  /*33a0*/  MUFU.EX2 R53, R53 ;  /* 0x0000003500357308 */ /* 0x000fe20000000800 */
[----:B-1----:R-:W-:Y:S01]  /*33b0*/  FADD.FTZ R191, R204, R191 ;  /* 0x000000bfccbf7221 */ /* 0x002fe20000010000 */
[C---:B------:R-:W-:Y:S01]  /*33c0*/  HMMA.16816.F32.BF16 R152, R68.reuse, R62, R152 ;  /* 0x0000003e4498723c */ /* 0x040fe20000041898 */
[--C-:B------:R-:W-:Y:S02]  /*33d0*/  FFMA.FTZ R38, R38, c[0x0][0x23c], -R205.reuse ;  /* 0x00008f0026267a23 */ /* 0x100fe400000108cd */
[----:B------:R-:W-:Y:S02]  /*33e0*/  FFMA.FTZ R39, R39, c[0x0][0x23c], -R205 ;  /* 0x00008f0027277a23 */ /* 0x000fe400000108cd */
[----:B------:R-:W-:Y:S01]  /*33f0*/  FADD.FTZ R187, R196, R187 ;  /* 0x000000bbc4bb7221 */ /* 0x000fe20000010000 */
[----:B------:R-:W1:Y:S01]  /*3400*/  MUFU.EX2 R54, R54 ;  /* 0x0000003600367308 */ /* 0x000e620000000800 */
[----:B------:R-:W-:Y:S01]  /*3410*/  FADD.FTZ R191, R200, R191 ;  /* 0x000000bfc8bf7221 */ /* 0x000fe20000010000 */
[----:B------:R-:W-:Y:S01]  /*3420*/  HMMA.16816.F32.BF16 R76, R68, R50, R76 ;  /* 0x00000032444c723c */ /* 0x000fe2000004184c */
[----:B------:R-:W-:-:S02]  /*3430*/  FADD.FTZ R183, R174, R183 ;  /* 0x000000b7aeb77221 */ /* 0x000fc40000010000 */
[----:B------:R-:W-:Y:S02]  /*3440*/  FADD.FTZ R185, R2, R185 ;  /* 0x000000b902b97221 */ /* 0x000fe40000010000 */
[----:B------:R-:W-:Y:S01]  /*3450*/  FADD.FTZ R187, R199, R187 ;  /* 0x000000bbc7bb7221 */ /* 0x000fe20000010000 */
[----:B------:R-:W2:Y:S01]  /*3460*/  MUFU.EX2 R55, R55 ;  /* 0x0000003700377308 */ /* 0x000ea20000000800 */
[----:B------:R-:W-:Y:S01]  /*3470*/  FADD.FTZ R191, R202, R191 ;  /* 0x000000bfcabf7221 */ /* 0x000fe20000010000 */
[C---:B------:R-:W-:Y:S01]  /*3480*/  HMMA.16816.F32.BF16 R92, R68.reuse, R46, R92 ;  /* 0x0000002e445c723c */ /* 0x040fe2000004185c */
[----:B------:R-:W-:Y:S02]  /*3490*/  FADD.FTZ R183, R164, R183 ;  /* 0x000000b7a4b77221 */ /* 0x000fe40000010000 */
[----:B------:R-:W-:Y:S02]  /*34a0*/  FADD.FTZ R185, R0, R185 ;  /* 0x000000b900b97221 */ /* 0x000fe40000010000 */
[----:B----4-:R-:W-:Y:S01]  /*34b0*/  FADD.FTZ R187, R52, R187 ;  /* 0x000000bb34bb7221 */ /* 0x010fe20000010000 */
[----:B------:R-:W-:Y:S01]  /*34c0*/  MUFU.EX2 R36, R36 ;  /* 0x0000002400247308 */ /* 0x000fe20000000800 */
[----:B-1----:R-:W-:Y:S01]  /*34d0*/  FADD.FTZ R191, R54, R191 ;  /* 0x000000bf36bf7221 */ /* 0x002fe20000010000 */
[----:B------:R-:W-:Y:S01]  /*34e0*/  HMMA.16816.F32.BF16 R144, R68, R34, R144 ;  /* 0x000000224490723c */ /* 0x000fe20000041890 */
[----:B------:R-:W-:-:S05]  /*34f0*/  FADD.FTZ R187, R53, R187 ;  /* 0x000000bb35bb7221 */ /* 0x000fca0000010000 */
[----:B------:R-:W-:Y:S01]  /*3500*/  MUFU.EX2 R37, R37 ;  /* 0x0000002500257308 */ /* 0x000fe20000000800 */
[----:B--2---:R-:W-:Y:S01]  /*3510*/  FADD.FTZ R191, R55, R191 ;  /* 0x000000bf37bf7221 */ /* 0x004fe20000010000 */
[C---:B------:R-:W-:Y:S06]  /*3520*/  HMMA.16816.F32.BF16 R116, R68.reuse, R18, R116 ;  /* 0x000000124474723c */ /* 0x040fec0000041874 */
[----:B------:R-:W-:Y:S02]  /*3530*/  MUFU.EX2 R38, R38 ;  /* 0x0000002600267308 */ /* 0x000fe40000000800 */
[----:B------:R-:W-:Y:S06]  /*3540*/  HMMA.16816.F32.BF16 R128, R68, R58, R128 ;  /* 0x0000003a4480723c */ /* 0x000fec0000041880 */
[----:B------:R-:W-:Y:S02]  /*3550*/  MUFU.EX2 R39, R39 ;  /* 0x0000002700277308 */ /* 0x000fe40000000800 */
        /* <DEDUP_REMOVED lines=9> */
[C---:B------:R-:W-:Y:S07]  /*35f0*/  HMMA.16816.F32.BF16 R136, R132.reuse, R64, RZ ;  /* 0x000000408488723c */ /* 0x040fee00000418ff */
[----:B------:R-:W-:Y:S01]  /*3600*/  HSET2.LE.AND R64, R15, R194, PT ;  /* 0x000000c20f407233 */ /* 0x000fe20003803000 */
[----:B------:R-:W-:Y:S01]  /*3610*/  HMMA.16816.F32.BF16 R132, R132, R66, RZ ;  /* 0x000000428484723c */ /* 0x000fe200000418ff */
[----:B------:R-:W-:-:S02]  /*3620*/  F2FP.BF16.PACK_AB R15, R202, R200 ;  /* 0x000000c8ca0f723e */ /* 0x000fc400000010ff */
[----:B------:R-:W-:Y:S02]  /*3630*/  F2FP.BF16.PACK_AB R65, R204, R201 ;  /* 0x000000c9cc41723e */ /* 0x000fe400000010ff */
[----:B------:R-:W-:Y:S02]  /*3640*/  LOP3.LUT R15, R13, R15, RZ, 0xc0, !PT ;  /* 0x0000000f0d0f7212 */ /* 0x000fe400078ec0ff */
[----:B------:R-:W-:Y:S02]  /*3650*/  F2FP.BF16.PACK_AB R66, R197, R198 ;  /* 0x000000c6c542723e */ /* 0x000fe400000010ff */
[----:B------:R-:W-:Y:S01]  /*3660*/  LOP3.LUT R13, R64, R65, RZ, 0xc0, !PT ;  /* 0x00000041400d7212 */ /* 0x000fe200078ec0ff */
[--C-:B------:R-:W-:Y:S01]  /*3670*/  FFMA.FTZ R64, R30, c[0x0][0x23c], -R206.reuse ;  /* 0x00008f001e407a23 */ /* 0x100fe200000108ce */
[----:B------:R-:W-:Y:S01]  /*3680*/  LOP3.LUT R12, R12, R66, RZ, 0xc0, !PT ;  /* 0x000000420c0c7212 */ /* 0x000fe200078ec0ff */
[----:B------:R-:W-:Y:S01]  /*3690*/  FFMA.FTZ R65, R31, c[0x0][0x23c], -R206 ;  /* 0x00008f001f417a23 */ /* 0x000fe200000108ce */
[----:B------:R-:W-:-:S03]  /*36a0*/  IADD3 R66, R233, 0x1, RZ ;  /* 0x00000001e9427810 */ /* 0x000fc60007ffe0ff */
[----:B------:R-:W-:Y:S01]  /*36b0*/  MUFU.EX2 R64, R64 ;  /* 0x0000004000407308 */ /* 0x000fe20000000800 */
[----:B------:R-:W-:Y:S01]  /*36c0*/  LOP3.LUT R66, R235, UR23, R66, 0x96, !PT ;  /* 0x00000017eb427c12 */ /* 0x000fe2000f8e9642 */
[C---:B------:R-:W-:Y:S04]  /*36d0*/  HMMA.16816.F32.BF16 R100, R12.reuse, R32, R100 ;  /* 0x000000200c64723c */ /* 0x040fe80000041864 */
[----:B------:R-:W-:Y:S02]  /*36e0*/  IMAD.WIDE.U32 R66, R66, -0x326172a9, RZ ;  /* 0xcd9e8d5742427825 */ /* 0x000fe400078e00ff */
[----:B------:R-:W1:Y:S02]  /*36f0*/  MUFU.EX2 R65, R65 ;  /* 0x0000004100417308 */ /* 0x000e640000000800 */
[----:B------:R-:W-:Y:S01]  /*3700*/  HMMA.16816.F32.BF16 R112, R12, R16, R112 ;  /* 0x000000100c70723c */ /* 0x000fe20000041870 */
[----:B------:R-:W-:-:S02]  /*3710*/  LOP3.LUT R232, R67, UR13, R232, 0x96, !PT ;  /* 0x0000000d43e87c12 */ /* 0x000fc4000f8e96e8 */
[----:B------:R-:W-:Y:S02]  /*3720*/  LOP3.LUT R32, R229, UR11, R66, 0x96, !PT ;  /* 0x0000000be5207c12 */ /* 0x000fe4000f8e9642 */
[----:B------:R-:W-:Y:S01]  /*3730*/  LOP3.LUT R226, R67, UR13, R226, 0x96, !PT ;  /* 0x0000000d43e27c12 */ /* 0x000fe2000f8e96e2 */
[----:B------:R-:W-:Y:S01]  /*3740*/  IMAD.WIDE.U32 R232, R232, -0x2daee0ad, RZ ;  /* 0xd2511f53e8e87825 */ /* 0x000fe200078e00ff */
[----:B------:R-:W-:Y:S01]  /*3750*/  LOP3.LUT R66, R209, UR11, R66, 0x96, !PT ;  /* 0x0000000bd1427c12 */ /* 0x000fe2000f8e9642 */
[----:B------:R-:W-:Y:S02]  /*3760*/  HMMA.16816.F32.BF16 R160, R12, R60, R160 ;  /* 0x0000003c0ca0723c */ /* 0x000fe400000418a0 */
[----:B------:R-:W-:Y:S01]  /*3770*/  IMAD.WIDE.U32 R32, R32, -0x2daee0ad, RZ ;  /* 0xd2511f5320207825 */ /* 0x000fe200078e00ff */
[----:B------:R-:W-:Y:S02]  /*3780*/  LOP3.LUT R231, R233, UR10, R230, 0x96, !PT ;  /* 0x0000000ae9e77c12 */ /* 0x000fe4000f8e96e6 */
[----:B-1----:R-:W-:-:S02]  /*3790*/  F2FP.BF16.PACK_AB R211, R65, R64 ;  /* 0x0000004041d3723e */ /* 0x002fc400000010ff */
[----:B------:R-:W-:Y:S01]  /*37a0*/  FFMA.FTZ R61, R29, c[0x0][0x23c], -R207 ;  /* 0x00008f001d3d7a23 */ /* 0x000fe200000108cf */
[----:B------:R-:W-:Y:S01]  /*37b0*/  LOP3.LUT R230, R33, UR8, R232, 0x96, !PT ;  /* 0x0000000821e67c12 */ /* 0x000fe2000f8e96e8 */
[----:B------:R-:W-:Y:S01]  /*37c0*/  IMAD.WIDE.U32 R16, R231, -0x326172a9, RZ ;  /* 0xcd9e8d57e7107825 */ /* 0x000fe200078e00ff */
[----:B------:R-:W-:Y:S01]  /*37d0*/  HMMA.16816.F32.BF16 R136, R12, R56, R136 ;  /* 0x000000380c88723c */ /* 0x000fe20000041888 */
[----:B------:R1:W-:Y:S02]  /*37e0*/  MUFU.EX2 R56, R41 ;  /* 0x0000002900387308 */ /* 0x0003e40000000800 */
[----:B------:R-:W-:Y:S01]  /*37f0*/  IMAD.WIDE.U32 R230, R230, -0x326172a9, RZ ;  /* 0xcd9e8d57e6e67825 */ /* 0x000fe200078e00ff */
[----:B------:R-:W-:-:S03]  /*3800*/  LOP3.LUT R229, R17, UR9, R228, 0x96, !PT ;  /* 0x0000000911e57c12 */ /* 0x000fc6000f8e96e4 */
[----:B------:R-:W-:Y:S01]  /*3810*/  FFMA.FTZ R57, R28, c[0x0][0x23c], -R207 ;  /* 0x00008f001c397a23 */ /* 0x000fe200000108cf */
[----:B------:R-:W-:Y:S01]  /*3820*/  LOP3.LUT R228, R231, UR7, R16, 0x96, !PT ;  /* 0x00000007e7e47c12 */ /* 0x000fe2000f8e9610 */
[----:B------:R-:W-:Y:S01]  /*3830*/  IMAD.WIDE.U32 R16, R229, -0x2daee0ad, RZ ;  /* 0xd2511f53e5107825 */ /* 0x000fe200078e00ff */
[----:B------:R-:W-:Y:S01]  /*3840*/  HMMA.16816.F32.BF16 R80, R12, R50, R80 ;  /* 0x000000320c50723c */ /* 0x000fe20000041850 */
[----:B------:R-:W-:Y:S02]  /*3850*/  MUFU.EX2 R61, R61 ;  /* 0x0000003d003d7308 */ /* 0x000fe40000000800 */
[----:B------:R-:W-:Y:S01]  /*3860*/  IMAD.WIDE.U32 R228, R228, -0x2daee0ad, RZ ;  /* 0xd2511f53e4e47825 */ /* 0x000fe200078e00ff */
[----:B------:R-:W-:-:S03]  /*3870*/  LOP3.LUT R232, R17, UR6, R32, 0x96, !PT ;  /* 0x0000000611e87c12 */ /* 0x000fc6000f8e9620 */
[----:B------:R-:W-:Y:S01]  /*3880*/  IMAD.WIDE.U32 R66, R66, -0x2daee0ad, RZ ;  /* 0xd2511f5342427825 */ /* 0x000fe200078e00ff */
[----:B------:R-:W-:Y:S01]  /*3890*/  LOP3.LUT R16, R229, UR4, R16, 0x96, !PT ;  /* 0x00000004e5107c12 */ /* 0x000fe2000f8e9610 */
[----:B------:R-:W2:Y:S01]  /*38a0*/  MUFU.EX2 R57, R57 ;  /* 0x0000003900397308 */ /* 0x000ea20000000800 */
[----:B------:R-:W-:Y:S01]  /*38b0*/  HMMA.16816.F32.BF16 R132, R12, R58, R132 ;  /* 0x0000003a0c84723c */ /* 0x000fe20000041884 */
[----:B------:R-:W-:-:S04]  /*38c0*/  IMAD.WIDE.U32 R232, R232, -0x326172a9, RZ ;  /* 0xcd9e8d57e8e87825 */ /* 0x000fc800078e00ff */
[----:B------:R-:W-:-:S03]  /*38d0*/  IMAD.WIDE.U32 R50, R16, -0x326172a9, RZ ;  /* 0xcd9e8d5710327825 */ /* 0x000fc600078e00ff */
[C---:B------:R-:W-:Y:S01]  /*38e0*/  HMMA.16816.F32.BF16 R148, R12.reuse, R62, R148 ;  /* 0x0000003e0c94723c */ /* 0x040fe20000041894 */
[----:B------:R-:W-:Y:S01]  /*38f0*/  FFMA.FTZ R60, R40, c[0x0][0x23c], -R207 ;  /* 0x00008f00283c7a23 */ /* 0x000fe200000108cf */
[C---:B------:R-:W-:Y:S01]  /*3900*/  LOP3.LUT R29, R50.reuse, 0xffff, RZ, 0xc0, !PT ;  /* 0x0000ffff321d7812 */ /* 0x040fe200078ec0ff */
[----:B------:R-:W-:Y:S01]  /*3910*/  FFMA.FTZ R231, R5, c[0x0][0x23c], -R203 ;  /* 0x00008f0005e77a23 */ /* 0x000fe200000108cb */
[----:B------:R-:W-:Y:S02]  /*3920*/  LOP3.LUT R33, R51, UR15, R232, 0x96, !PT ;  /* 0x0000000f33217c12 */ /* 0x000fe4000f8e96e8 */
[----:B------:R-:W-:Y:S01]  /*3930*/  LOP3.LUT R51, R50, 0xff, RZ, 0xc0, !PT ;  /* 0x000000ff32337812 */ /* 0x000fe200078ec0ff */
[----:B------:R-:W-:Y:S01]  /*3940*/  FFMA.FTZ R62, R42, c[0x0][0x23c], -R206 ;  /* 0x00008f002a3e7a23 */ /* 0x000fe200000108ce */
[----:B------:R-:W-:Y:S01]  /*3950*/  SHF.R.U32.HI R16, RZ, 0x10, R50 ;  /* 0x00000010ff107819 */ /* 0x000fe20000011632 */
[----:B------:R-:W-:Y:S01]  /*3960*/  FFMA.FTZ R63, R43, c[0x0][0x23c], -R206 ;  /* 0x00008f002b3f7a23 */ /* 0x000fe200000108ce */
[----:B------:R-:W-:Y:S01]  /*3970*/  SHF.R.U32.HI R29, RZ, 0x8, R29 ;  /* 0x00000008ff1d7819 */ /* 0x000fe2000001161d */
[----:B-1----:R-:W1:Y:S01]  /*3980*/  LDSM.16.MT88.4 R40, [R212+0x9800] ;  /* 0x00980000d428783b */ /* 0x002e620000004200 */
[----:B------:R-:W-:Y:S01]  /*3990*/  SHF.R.U32.HI R50, RZ, 0x18, R50 ;  /* 0x00000018ff327819 */ /* 0x000fe20000011632 */
[----:B------:R-:W-:Y:S01]  /*39a0*/  MUFU.EX2 R62, R62 ;  /* 0x0000003e003e7308 */ /* 0x000fe20000000800 */
[----:B------:R-:W-:Y:S01]  /*39b0*/  LOP3.LUT R16, R16, 0xff, RZ, 0xc0, !PT ;  /* 0x000000ff10107812 */ /* 0x000fe200078ec0ff */
[----:B------:R-:W-:Y:S01]  /*39c0*/  HMMA.16816.F32.BF16 R68, R12, R48, R68 ;  /* 0x000000300c44723c */ /* 0x000fe20000041844 */
[----:B------:R-:W-:-:S02]  /*39d0*/  PRMT R51, R51, 0x5410, R29 ;  /* 0x0000541033337816 */ /* 0x000fc4000000001d */
[----:B------:R-:W-:Y:S02]  /*39e0*/  PRMT R50, R16, 0x5410, R50 ;  /* 0x0000541010327816 */ /* 0x000fe40000000032 */
[----:B--2---:R-:W-:Y:S01]  /*39f0*/  F2FP.BF16.PACK_AB R229, R61, R57 ;  /* 0x000000393de5723e */ /* 0x004fe200000010ff */
[--C-:B------:R-:W-:Y:S01]  /*3a00*/  HSET2.LE.AND R227, R51, R194.reuse, PT ;  /* 0x000000c233e37233 */ /* 0x100fe20003803000 */
[----:B------:R-:W2:Y:S01]  /*3a10*/  MUFU.EX2 R63, R63 ;  /* 0x0000003f003f7308 */ /* 0x000ea20000000800 */
[----:B------:R-:W-:Y:S01]  /*3a20*/  HSET2.LE.AND R51, R50, R194, PT ;  /* 0x000000c232337233 */ /* 0x000fe20003803000 */
[----:B------:R-:W-:Y:S01]  /*3a30*/  SHF.R.U32.HI R17, RZ, 0x10, R33 ;  /* 0x00000010ff117819 */ /* 0x000fe20000011621 */
[----:B------:R-:W-:Y:S01]  /*3a40*/  HMMA.16816.F32.BF16 R84, R12, R44, R84 ;  /* 0x0000002c0c54723c */ /* 0x000fe20000041854 */
[----:B------:R-:W-:Y:S01]  /*3a50*/  LOP3.LUT R50, R227, R229, RZ, 0xc0, !PT ;  /* 0x000000e5e3327212 */ /* 0x000fe200078ec0ff */
[----:B------:R-:W-:Y:S01]  /*3a60*/  IMAD.WIDE.U32 R226, R226, -0x2daee0ad, RZ ;  /* 0xd2511f53e2e27825 */ /* 0x000fe200078e00ff */
[----:B------:R-:W-:-:S02]  /*3a70*/  LOP3.LUT R51, R51, R211, RZ, 0xc0, !PT ;  /* 0x000000d333337212 */ /* 0x000fc400078ec0ff */
[----:B------:R-:W-:Y:S01]  /*3a80*/  SHF.R.U32.HI R30, RZ, 0x18, R33 ;  /* 0x00000018ff1e7819 */ /* 0x000fe20000011621 */
[----:B------:R-:W3:Y:S01]  /*3a90*/  MUFU.EX2 R60, R60 ;  /* 0x0000003c003c7308 */ /* 0x000ee20000000800 */
[----:B------:R-:W-:Y:S01]  /*3aa0*/  LOP3.LUT R210, R227, UR10, R210, 0x96, !PT ;  /* 0x0000000ae3d27c12 */ /* 0x000fe2000f8e96d2 */
[C---:B------:R-:W-:Y:S01]  /*3ab0*/  HMMA.16816.F32.BF16 R96, R12.reuse, R46, R96 ;  /* 0x0000002e0c60723c */ /* 0x040fe20000041860 */
[----:B------:R-:W-:Y:S01]  /*3ac0*/  LOP3.LUT R211, R67, UR8, R226, 0x96, !PT ;  /* 0x0000000843d37c12 */ /* 0x000fe2000f8e96e2 */
[----:B------:R-:W4:Y:S01]  /*3ad0*/  LDSM.16.MT88.4 R44, [R213+0x9800] ;  /* 0x00980000d52c783b */ /* 0x000f220000004200 */
[----:B------:R-:W-:Y:S01]  /*3ae0*/  LOP3.LUT R17, R17, 0xff, RZ, 0xc0, !PT ;  /* 0x000000ff11117812 */ /* 0x000fe200078ec0ff */
[----:B------:R-:W-:Y:S01]  /*3af0*/  IMAD.WIDE.U32 R58, R210, -0x326172a9, RZ ;  /* 0xcd9e8d57d23a7825 */ /* 0x000fe200078e00ff */
[----:B--2---:R-:W-:Y:S01]  /*3b00*/  F2FP.BF16.PACK_AB R49, R63, R62 ;  /* 0x0000003e3f31723e */ /* 0x004fe200000010ff */
[----:B------:R-:W-:Y:S01]  /*3b10*/  MUFU.EX2 R231, R231 ;  /* 0x000000e700e77308 */ /* 0x000fe20000000800 */
[----:B------:R-:W-:Y:S01]  /*3b20*/  PRMT R17, R17, 0x5410, R30 ;  /* 0x0000541011117816 */ /* 0x000fe2000000001e */
[----:B------:R-:W-:Y:S01]  /*3b30*/  IMAD.WIDE.U32 R210, R211, -0x326172a9, RZ ;  /* 0xcd9e8d57d3d27825 */ /* 0x000fe200078e00ff */
[----:B------:R-:W-:Y:S01]  /*3b40*/  LOP3.LUT R209, R59, UR9, R208, 0x96, !PT ;  /* 0x000000093bd17c12 */ /* 0x000fe2000f8e96d0 */
[----:B------:R-:W-:Y:S01]  /*3b50*/  HMMA.16816.F32.BF16 R120, R12, R18, R120 ;  /* 0x000000120c78723c */ /* 0x000fe20000041878 */
[----:B------:R-:W-:Y:S01]  /*3b60*/  LOP3.LUT R32, R33, 0xffff, RZ, 0xc0, !PT ;  /* 0x0000ffff21207812 */ /* 0x000fe200078ec0ff */
[----:B------:R-:W-:Y:S01]  /*3b70*/  FFMA.FTZ R59, R9, c[0x0][0x23c], -R203 ;  /* 0x00008f00093b7a23 */ /* 0x000fe200000108cb */
[----:B------:R-:W-:Y:S01]  /*3b80*/  LOP3.LUT R208, R211, UR7, R58, 0x96, !PT ;  /* 0x00000007d3d07c12 */ /* 0x000fe2000f8e963a */
[----:B------:R-:W-:Y:S01]  /*3b90*/  IMAD.WIDE.U32 R226, R209, -0x2daee0ad, RZ ;  /* 0xd2511f53d1e27825 */ /* 0x000fe200078e00ff */
[----:B------:R-:W-:Y:S01]  /*3ba0*/  HSET2.LE.AND R17, R17, R194, PT ;  /* 0x000000c211117233 */ /* 0x000fe20003803000 */
[----:B------:R-:W-:-:S02]  /*3bb0*/  LOP3.LUT R28, R33, 0xff, RZ, 0xc0, !PT ;  /* 0x000000ff211c7812 */ /* 0x000fc400078ec0ff */
[----:B------:R-:W-:Y:S01]  /*3bc0*/  IMAD.WIDE.U32 R208, R208, -0x2daee0ad, RZ ;  /* 0xd2511f53d0d07825 */ /* 0x000fe200078e00ff */
[----:B------:R-:W-:Y:S01]  /*3bd0*/  MUFU.EX2 R59, R59 ;  /* 0x0000003b003b7308 */ /* 0x000fe20000000800 */
[----:B------:R-:W-:Y:S01]  /*3be0*/  LOP3.LUT R49, R17, R49, RZ, 0xc0, !PT ;  /* 0x0000003111317212 */ /* 0x000fe200078ec0ff */
[----:B------:R-:W-:Y:S01]  /*3bf0*/  HMMA.16816.F32.BF16 R108, R12, R34, R108 ;  /* 0x000000220c6c723c */ /* 0x000fe2000004186c */
[----:B------:R-:W-:Y:S01]  /*3c00*/  FFMA.FTZ R58, R8, c[0x0][0x23c], -R203 ;  /* 0x00008f00083a7a23 */ /* 0x000fe200000108cb */
[----:B------:R-:W-:Y:S01]  /*3c10*/  LOP3.LUT R234, R209, UR4, R226, 0x96, !PT ;  /* 0x00000004d1ea7c12 */ /* 0x000fe2000f8e96e2 */
[--C-:B------:R-:W-:Y:S01]  /*3c20*/  FFMA.FTZ R211, R11, c[0x0][0x23c], -R205.reuse ;  /* 0x00008f000bd37a23 */ /* 0x100fe200000108cd */
[----:B------:R-:W-:Y:S01]  /*3c30*/  LOP3.LUT R226, R227, UR6, R66, 0x96, !PT ;  /* 0x00000006e3e27c12 */ /* 0x000fe2000f8e9642 */
[----:B------:R-:W-:Y:S01]  /*3c40*/  FFMA.FTZ R66, R10, c[0x0][0x23c], -R205 ;  /* 0x00008f000a427a23 */ /* 0x000fe200000108cd */
[----:B------:R-:W-:Y:S01]  /*3c50*/  SHF.R.U32.HI R32, RZ, 0x8, R32 ;  /* 0x00000008ff207819 */ /* 0x000fe20000011620 */
[----:B------:R-:W-:Y:S01]  /*3c60*/  IMAD.WIDE.U32 R234, R234, -0x326172a9, RZ ;  /* 0xcd9e8d57eaea7825 */ /* 0x000fe200078e00ff */
[----:B------:R-:W2:Y:S01]  /*3c70*/  MUFU.EX2 R58, R58 ;  /* 0x0000003a003a7308 */ /* 0x000ea20000000800 */
[----:B------:R-:W5:Y:S01]  /*3c80*/  LDSM.16.MT88.4 R16, [R213+0xb800] ;  /* 0x00b80000d510783b */ /* 0x000f620000004200 */
[----:B------:R-:W-:Y:S01]  /*3c90*/  PRMT R28, R28, 0x5410, R32 ;  /* 0x000054101c1c7816 */ /* 0x000fe20000000020 */
[----:B------:R-:W-:Y:S01]  /*3ca0*/  IMAD.WIDE.U32 R226, R226, -0x326172a9, RZ ;  /* 0xcd9e8d57e2e27825 */ /* 0x000fe200078e00ff */
[--C-:B------:R-:W-:Y:S01]  /*3cb0*/  SHF.R.U32.HI R9, RZ, 0x10, R234.reuse ;  /* 0x00000010ff097819 */ /* 0x100fe200000116ea */
[----:B------:R-:W1:Y:S01]  /*3cc0*/  LDSM.16.MT88.4 R32, [R213+0xa800] ;  /* 0x00a80000d520783b */ /* 0x000e620000004200 */
[----:B------:R-:W-:Y:S01]  /*3cd0*/  SHF.R.U32.HI R67, RZ, 0x18, R234 ;  /* 0x00000018ff437819 */ /* 0x000fe200000116ea */
[--C-:B------:R-:W-:Y:S01]  /*3ce0*/  HSET2.LE.AND R28, R28, R194.reuse, PT ;  /* 0x000000c21c1c7233 */ /* 0x100fe20003803000 */
[----:B------:R-:W-:Y:S01]  /*3cf0*/  LOP3.LUT R9, R9, 0xff, RZ, 0xc0, !PT ;  /* 0x000000ff09097812 */ /* 0x000fe200078ec0ff */
[----:B------:R-:W2:Y:S01]  /*3d00*/  MUFU.EX2 R66, R66 ;  /* 0x0000004200427308 */ /* 0x000ea20000000800 */
[C---:B------:R-:W-:Y:S01]  /*3d10*/  LOP3.LUT R209, R234.reuse, 0xffff, RZ, 0xc0, !PT ;  /* 0x0000ffffead17812 */ /* 0x040fe200078ec0ff */
[----:B------:R-:W-:Y:S01]  /*3d20*/  LDSM.16.MT88.4 R12, [R212+0xb800] ;  /* 0x00b80000d40c783b */ /* 0x000fe20000004200 */
[----:B------:R-:W-:Y:S01]  /*3d30*/  PRMT R9, R9, 0x5410, R67 ;  /* 0x0000541009097816 */ /* 0x000fe20000000043 */
[----:B------:R-:W-:Y:S01]  /*3d40*/  FFMA.FTZ R229, R21, c[0x0][0x23c], -R207 ;  /* 0x00008f0015e57a23 */ /* 0x000fe200000108cf */
[----:B------:R-:W-:Y:S01]  /*3d50*/  LOP3.LUT R10, R234, 0xff, RZ, 0xc0, !PT ;  /* 0x000000ffea0a7812 */ /* 0x000fe200078ec0ff */
[----:B---3--:R-:W-:Y:S01]  /*3d60*/  FADD.FTZ R183, R60, R183 ;  /* 0x000000b73cb77221 */ /* 0x008fe20000010000 */
[----:B------:R-:W-:Y:S01]  /*3d70*/  SHF.R.U32.HI R209, RZ, 0x8, R209 ;  /* 0x00000008ffd17819 */ /* 0x000fe200000116d1 */
[----:B------:R3:W3:Y:S01]  /*3d80*/  MUFU.EX2 R67, R211 ;  /* 0x000000d300437308 */ /* 0x0006e20000000800 */
[----:B------:R-:W-:Y:S01]  /*3d90*/  LOP3.LUT R8, R235, UR15, R226, 0x96, !PT ;  /* 0x0000000feb087c12 */ /* 0x000fe2000f8e96e2 */
[--C-:B------:R-:W-:Y:S01]  /*3da0*/  HSET2.LE.AND R9, R9, R194.reuse, PT ;  /* 0x000000c209097233 */ /* 0x100fe20003803000 */
[----:B------:R-:W-:Y:S01]  /*3db0*/  PRMT R10, R10, 0x5410, R209 ;  /* 0x000054100a0a7816 */ /* 0x000fe200000000d1 */
[----:B------:R-:W-:Y:S01]  /*3dc0*/  FADD.FTZ R185, R62, R185 ;  /* 0x000000b93eb97221 */ /* 0x000fe20000010000 */
[----:B------:R-:W-:Y:S01]  /*3dd0*/  LOP3.LUT R11, R8, 0xffff, RZ, 0xc0, !PT ;  /* 0x0000ffff080b7812 */ /* 0x000fe200078ec0ff */
[----:B------:R-:W-:Y:S01]  /*3de0*/  FADD.FTZ R183, R56, R183 ;  /* 0x000000b738b77221 */ /* 0x000fe20000010000 */
[--C-:B------:R-:W-:Y:S01]  /*3df0*/  SHF.R.U32.HI R209, RZ, 0x10, R8.reuse ;  /* 0x00000010ffd17819 */ /* 0x100fe20000011608 */
[--C-:B------:R-:W-:Y:S01]  /*3e00*/  HSET2.LE.AND R10, R10, R194.reuse, PT ;  /* 0x000000c20a0a7233 */ /* 0x100fe20003803000 */
[----:B------:R-:W-:Y:S01]  /*3e10*/  SHF.R.U32.HI R226, RZ, 0x8, R11 ;  /* 0x00000008ffe27819 */ /* 0x000fe2000001160b */
[----:B------:R-:W-:Y:S01]  /*3e20*/  MUFU.EX2 R229, R229 ;  /* 0x000000e500e57308 */ /* 0x000fe20000000800 */
[----:B------:R-:W-:Y:S01]  /*3e30*/  SHF.R.U32.HI R11, RZ, 0x18, R8 ;  /* 0x00000018ff0b7819 */ /* 0x000fe20000011608 */
[----:B------:R-:W-:Y:S01]  /*3e40*/  FADD.FTZ R185, R63, R185 ;  /* 0x000000b93fb97221 */ /* 0x000fe20000010000 */
[----:B------:R-:W-:Y:S01]  /*3e50*/  LOP3.LUT R209, R209, 0xff, RZ, 0xc0, !PT ;  /* 0x000000ffd1d17812 */ /* 0x000fe200078ec0ff */
[----:B--2---:R-:W-:Y:S01]  /*3e60*/  FADD.FTZ R187, R58, R187 ;  /* 0x000000bb3abb7221 */ /* 0x004fe20000010000 */
[----:B------:R-:W-:Y:S01]  /*3e70*/  F2FP.BF16.PACK_AB R48, R56, R60 ;  /* 0x0000003c3830723e */ /* 0x000fe200000010ff */
[----:B------:R-:W-:Y:S01]  /*3e80*/  FADD.FTZ R191, R66, R191 ;  /* 0x000000bf42bf7221 */ /* 0x000fe20000010000 */
[----:B---3--:R-:W-:Y:S01]  /*3e90*/  LOP3.LUT R211, R8, 0xff, RZ, 0xc0, !PT ;  /* 0x000000ff08d37812 */ /* 0x008fe200078ec0ff */
[----:B------:R-:W-:Y:S01]  /*3ea0*/  FADD.FTZ R183, R57, R183 ;  /* 0x000000b739b77221 */ /* 0x000fe20000010000 */
[----:B------:R-:W-:Y:S01]  /*3eb0*/  PRMT R209, R209, 0x5410, R11 ;  /* 0x00005410d1d17816 */ /* 0x000fe2000000000b */
[----:B------:R-:W-:Y:S01]  /*3ec0*/  FADD.FTZ R185, R64, R185 ;  /* 0x000000b940b97221 */ /* 0x000fe20000010000 */
[----:B------:R-:W-:Y:S01]  /*3ed0*/  PRMT R8, R211, 0x5410, R226 ;  /* 0x00005410d3087816 */ /* 0x000fe200000000e2 */
[----:B------:R-:W-:Y:S01]  /*3ee0*/  FADD.FTZ R187, R59, R187 ;  /* 0x000000bb3bbb7221 */ /* 0x000fe20000010000 */
[C---:B------:R-:W-:Y:S01]  /*3ef0*/  F2FP.BF16.PACK_AB R11, R67.reuse, R66 ;  /* 0x00000042430b723e */ /* 0x040fe200000010ff */
[----:B------:R-:W-:Y:S01]  /*3f00*/  FADD.FTZ R191, R67, R191 ;  /* 0x000000bf43bf7221 */ /* 0x000fe20000010000 */
[----:B------:R-:W-:Y:S01]  /*3f10*/  F2FP.BF16.PACK_AB R211, R59, R58 ;  /* 0x0000003a3bd3723e */ /* 0x000fe200000010ff */
[--C-:B------:R-:W-:Y:S01]  /*3f20*/  HSET2.LE.AND R8, R8, R194.reuse, PT ;  /* 0x000000c208087233 */ /* 0x100fe20003803000 */
[----:B------:R-:W-:Y:S01]  /*3f30*/  LOP3.LUT R11, R9, R11, RZ, 0xc0, !PT ;  /* 0x0000000b090b7212 */ /* 0x000fe200078ec0ff */
[----:B------:R-:W-:Y:S01]  /*3f40*/  HSET2.LE.AND R9, R209, R194, PT ;  /* 0x000000c2d1097233 */ /* 0x000fe20003803000 */
[----:B------:R-:W-:Y:S01]  /*3f50*/  LOP3.LUT R10, R10, R211, RZ, 0xc0, !PT ;  /* 0x000000d30a0a7212 */ /* 0x000fe200078ec0ff */
[----:B------:R-:W-:Y:S01]  /*3f60*/  FADD.FTZ R183, R61, R183 ;  /* 0x000000b73db77221 */ /* 0x000fe20000010000 */
[----:B------:R-:W-:Y:S01]  /*3f70*/  F2FP.BF16.PACK_AB R211, R53, R52 ;  /* 0x0000003435d3723e */ /* 0x000fe200000010ff */
[----:B------:R-:W-:Y:S01]  /*3f80*/  FADD.FTZ R185, R65, R185 ;  /* 0x000000b941b97221 */ /* 0x000fe20000010000 */
[----:B------:R-:W-:Y:S01]  /*3f90*/  F2FP.BF16.PACK_AB R209, R55, R54 ;  /* 0x0000003637d1723e */ /* 0x000fe200000010ff */
[----:B------:R-:W-:Y:S01]  /*3fa0*/  FADD.FTZ R187, R36, R187 ;  /* 0x000000bb24bb7221 */ /* 0x000fe20000010000 */
[----:B------:R-:W-:Y:S01]  /*3fb0*/  LOP3.LUT R48, R28, R48, RZ, 0xc0, !PT ;  /* 0x000000301c307212 */ /* 0x000fe200078ec0ff */
[----:B------:R-:W-:Y:S01]  /*3fc0*/  FADD.FTZ R191, R38, R191 ;  /* 0x000000bf26bf7221 */ /* 0x000fe20000010000 */
[----:B------:R-:W-:Y:S01]  /*3fd0*/  LOP3.LUT R8, R8, R211, RZ, 0xc0, !PT ;  /* 0x000000d308087212 */ /* 0x000fe200078ec0ff */
[----:B------:R-:W2:Y:S01]  /*3fe0*/  LDSM.16.MT88.4 R28, [R212+0xa800] ;  /* 0x00a80000d41c783b */ /* 0x000ea20000004200 */
[----:B------:R-:W-:Y:S01]  /*3ff0*/  LOP3.LUT R9, R9, R209, RZ, 0xc0, !PT ;  /* 0x000000d109097212 */ /* 0x000fe200078ec0ff */
[----:B------:R-:W-:-:S02]  /*4000*/  FADD.FTZ R187, R37, R187 ;  /* 0x000000bb25bb7221 */ /* 0x000fc40000010000 */
[----:B-1----:R-:W-:Y:S01]  /*4010*/  HMMA.16816.F32.BF16 R76, R48, R42, R76 ;  /* 0x0000002a304c723c */ /* 0x002fe2000004184c */
[----:B------:R-:W-:-:S07]  /*4020*/  FADD.FTZ R191, R39, R191 ;  /* 0x000000bf27bf7221 */ /* 0x000fce0000010000 */
[----:B------:R-:W-:Y:S07]  /*4030*/  HMMA.16816.F32.BF16 R80, R8, R42, R80 ;  /* 0x0000002a0850723c */ /* 0x000fee0000041850 */
[----:B------:R-:W-:Y:S01]  /*4040*/  FFMA.FTZ R42, R20, c[0x0][0x23c], -R207 ;  /* 0x00008f00142a7a23 */ /* 0x000fe200000108cf */
[----:B------:R-:W-:Y:S01]  /*4050*/  LOP3.LUT R20, R233, UR5, R230, 0x96, !PT ;  /* 0x00000005e9147c12 */ /* 0x000fe2000f8e96e6 */
[----:B------:R-:W-:Y:S01]  /*4060*/  HMMA.16816.F32.BF16 R72, R48, R40, R72 ;  /* 0x000000283048723c */ /* 0x000fe20000041848 */
[----:B------:R-:W-:-:S02]  /*4070*/  FFMA.FTZ R43, R26, c[0x0][0x23c], -R206 ;  /* 0x00008f001a2b7a23 */ /* 0x000fc400000108ce */
[----:B------:R-:W-:Y:S01]  /*4080*/  FFMA.FTZ R230, R7, c[0x0][0x23c], -R205 ;  /* 0x00008f0007e67a23 */ /* 0x000fe200000108cd */
[----:B------:R-:W-:Y:S01]  /*4090*/  MUFU.EX2 R42, R42 ;  /* 0x0000002a002a7308 */ /* 0x000fe20000000800 */
[----:B------:R-:W-:-:S03]  /*40a0*/  IMAD.WIDE.U32 R20, R20, -0x2daee0ad, RZ ;  /* 0xd2511f5314147825 */ /* 0x000fc600078e00ff */
[----:B------:R-:W-:Y:S02]  /*40b0*/  HMMA.16816.F32.BF16 R68, R8, R40, R68 ;  /* 0x000000280844723c */ /* 0x000fe40000041844 */
[----:B------:R-:W-:Y:S02]  /*40c0*/  LOP3.LUT R228, R21, UR14, R228, 0x96, !PT ;  /* 0x0000000e15e47c12 */ /* 0x000fe4000f8e96e4 */
[----:B------:R-:W1:Y:S03]  /*40d0*/  MUFU.EX2 R43, R43 ;  /* 0x0000002b002b7308 */ /* 0x000e660000000800 */
[--C-:B------:R-:W-:Y:S01]  /*40e0*/  FFMA.FTZ R40, R24, c[0x0][0x23c], -R207.reuse ;  /* 0x00008f0018287a23 */ /* 0x100fe200000108cf */
[----:B----4-:R-:W-:Y:S01]  /*40f0*/  HMMA.16816.F32.BF16 R156, R48, R44, R156 ;  /* 0x0000002c309c723c */ /* 0x010fe2000004189c */
[----:B------:R-:W-:Y:S01]  /*4100*/  FFMA.FTZ R41, R25, c[0x0][0x23c], -R207 ;  /* 0x00008f0019297a23 */ /* 0x000fe200000108cf */
[----:B------:R-:W-:-:S02]  /*4110*/  LOP3.LUT R24, R228, 0xffff, RZ, 0xc0, !PT ;  /* 0x0000ffffe4187812 */ /* 0x000fc400078ec0ff */
[----:B------:R-:W-:Y:S02]  /*4120*/  MUFU.EX2 R230, R230 ;  /* 0x000000e600e67308 */ /* 0x000fe40000000800 */
[----:B------:R-:W-:Y:S02]  /*4130*/  SHF.R.U32.HI R24, RZ, 0x8, R24 ;  /* 0x00000008ff187819 */ /* 0x000fe40000011618 */
[----:B------:R-:W-:Y:S04]  /*4140*/  HMMA.16816.F32.BF16 R160, R8, R44, R160 ;  /* 0x0000002c08a0723c */ /* 0x000fe800000418a0 */
[----:B------:R-:W3:Y:S01]  /*4150*/  MUFU.EX2 R40, R40 ;  /* 0x0000002800287308 */ /* 0x000ee20000000800 */
[----:B-1----:R-:W-:Y:S02]  /*4160*/  FADD.FTZ R185, R43, R185 ;  /* 0x000000b92bb97221 */ /* 0x002fe40000010000 */
[--C-:B------:R-:W-:Y:S01]  /*4170*/  FFMA.FTZ R44, R27, c[0x0][0x23c], -R206.reuse ;  /* 0x00008f001b2c7a23 */ /* 0x100fe200000108ce */
[----:B-----5:R-:W-:Y:S01]  /*4180*/  HMMA.16816.F32.BF16 R140, R48, R16, R140 ;  /* 0x00000010308c723c */ /* 0x020fe2000004188c */
[----:B------:R-:W-:Y:S01]  /*4190*/  FFMA.FTZ R45, R22, c[0x0][0x23c], -R206 ;  /* 0x00008f00162d7a23 */ /* 0x000fe200000108ce */
[----:B------:R-:W-:-:S02]  /*41a0*/  LOP3.LUT R22, R20, 0xff, RZ, 0xc0, !PT ;  /* 0x000000ff14167812 */ /* 0x000fc400078ec0ff */
[----:B------:R-:W1:Y:S04]  /*41b0*/  MUFU.EX2 R41, R41 ;  /* 0x0000002900297308 */ /* 0x000e680000000800 */
[----:B------:R-:W-:Y:S04]  /*41c0*/  HMMA.16816.F32.BF16 R116, R48, R18, R116 ;  /* 0x000000123074723c */ /* 0x000fe80000041874 */
[----:B------:R-:W4:Y:S01]  /*41d0*/  MUFU.EX2 R44, R44 ;  /* 0x0000002c002c7308 */ /* 0x000f220000000800 */
[----:B---3--:R-:W-:-:S03]  /*41e0*/  FADD.FTZ R183, R40, R183 ;  /* 0x000000b728b77221 */ /* 0x008fc60000010000 */
[C---:B------:R-:W-:Y:S04]  /*41f0*/  HMMA.16816.F32.BF16 R112, R8.reuse, R16, R112 ;  /* 0x000000100870723c */ /* 0x040fe80000041870 */
[----:B------:R-:W3:Y:S01]  /*4200*/  MUFU.EX2 R45, R45 ;  /* 0x0000002d002d7308 */ /* 0x000ee20000000800 */
[----:B-1----:R-:W-:Y:S02]  /*4210*/  FADD.FTZ R183, R41, R183 ;  /* 0x000000b729b77221 */ /* 0x002fe40000010000 */
[----:B------:R-:W-:Y:S01]  /*4220*/  LOP3.LUT R16, R228, 0xff, RZ, 0xc0, !PT ;  /* 0x000000ffe4107812 */ /* 0x000fe200078ec0ff */
[----:B------:R-:W-:Y:S01]  /*4230*/  HMMA.16816.F32.BF16 R120, R8, R18, R120 ;  /* 0x000000120878723c */ /* 0x000fe20000041878 */
[----:B------:R-:W-:Y:S01]  /*4240*/  LOP3.LUT R17, R20, 0xffff, RZ, 0xc0, !PT ;  /* 0x0000ffff14117812 */ /* 0x000fe200078ec0ff */
[----:B------:R-:W-:Y:S01]  /*4250*/  FADD.FTZ R183, R42, R183 ;  /* 0x000000b72ab77221 */ /* 0x000fe20000010000 */
[----:B------:R-:W-:Y:S01]  /*4260*/  SHF.R.U32.HI R21, RZ, 0x10, R20 ;  /* 0x00000010ff157819 */ /* 0x000fe20000011614 */
[----:B----4-:R-:W-:Y:S01]  /*4270*/  FADD.FTZ R185, R44, R185 ;  /* 0x000000b92cb97221 */ /* 0x010fe20000010000 */
[----:B------:R-:W-:-:S02]  /*4280*/  PRMT R16, R16, 0x5410, R24 ;  /* 0x0000541010107816 */ /* 0x000fc40000000018 */
[--C-:B------:R-:W-:Y:S01]  /*4290*/  SHF.R.U32.HI R19, RZ, 0x10, R228.reuse ;  /* 0x00000010ff137819 */ /* 0x100fe200000116e4 */
[-C--:B------:R-:W-:Y:S01]  /*42a0*/  HMMA.16816.F32.BF16 R88, R48, R32.reuse, R88 ;  /* 0x000000203058723c */ /* 0x080fe20000041858 */
[----:B------:R-:W-:Y:S01]  /*42b0*/  SHF.R.U32.HI R18, RZ, 0x18, R228 ;  /* 0x00000018ff127819 */ /* 0x000fe200000116e4 */
[----:B------:R-:W1:Y:S01]  /*42c0*/  LDSM.16.MT88.4 R24, [R212+0x9c00] ;  /* 0x009c0000d418783b */ /* 0x000e620000004200 */
[----:B------:R4:W5:Y:S01]  /*42d0*/  MUFU.EX2 R228, R23 ;  /* 0x0000001700e47308 */ /* 0x0009620000000800 */
[----:B------:R-:W-:Y:S01]  /*42e0*/  SHF.R.U32.HI R17, RZ, 0x8, R17 ;  /* 0x00000008ff117819 */ /* 0x000fe20000011611 */
[----:B---3--:R-:W-:Y:S01]  /*42f0*/  FADD.FTZ R185, R45, R185 ;  /* 0x000000b92db97221 */ /* 0x008fe20000010000 */
[----:B------:R-:W-:Y:S02]  /*4300*/  SHF.R.U32.HI R20, RZ, 0x18, R20 ;  /* 0x00000018ff147819 */ /* 0x000fe40000011614 */
[----:B------:R-:W-:Y:S01]  /*4310*/  LOP3.LUT R21, R21, 0xff, RZ, 0xc0, !PT ;  /* 0x000000ff15157812 */ /* 0x000fe200078ec0ff */
[----:B------:R-:W-:Y:S01]  /*4320*/  HMMA.16816.F32.BF16 R84, R8, R32, R84 ;  /* 0x000000200854723c */ /* 0x000fe20000041854 */
[----:B------:R-:W-:-:S04]  /*4330*/  LOP3.LUT R19, R19, 0xff, RZ, 0xc0, !PT ;  /* 0x000000ff13137812 */ /* 0x000fc800078ec0ff */
[----:B------:R-:W-:Y:S02]  /*4340*/  PRMT R18, R19, 0x5410, R18 ;  /* 0x0000541013127816 */ /* 0x000fe40000000012 */
[--C-:B------:R-:W-:Y:S01]  /*4350*/  HSET2.LE.AND R32, R16, R194.reuse, PT ;  /* 0x000000c210207233 */ /* 0x100fe20003803000 */
[----:B------:R-:W-:Y:S01]  /*4360*/  PRMT R16, R22, 0x5410, R17 ;  /* 0x0000541016107816 */ /* 0x000fe20000000011 */
[C---:B------:R-:W-:Y:S01]  /*4370*/  HMMA.16816.F32.BF16 R152, R48.reuse, R46, R152 ;  /* 0x0000002e3098723c */ /* 0x040fe20000041898 */
[----:B------:R-:W-:Y:S01]  /*4380*/  PRMT R17, R21, 0x5410, R20 ;  /* 0x0000541015117816 */ /* 0x000fe20000000014 */
[--C-:B------:R-:W-:Y:S01]  /*4390*/  HSET2.LE.AND R18, R18, R194.reuse, PT ;  /* 0x000000c212127233 */ /* 0x100fe20003803000 */
[----:B----4-:R-:W-:Y:S01]  /*43a0*/  F2FP.BF16.PACK_AB R23, R41, R40 ;  /* 0x000000282917723e */ /* 0x010fe200000010ff */
[--C-:B------:R-:W-:Y:S01]  /*43b0*/  HSET2.LE.AND R16, R16, R194.reuse, PT ;  /* 0x000000c210107233 */ /* 0x100fe20003803000 */
[----:B------:R-:W-:Y:S01]  /*43c0*/  F2FP.BF16.PACK_AB R33, R44, R43 ;  /* 0x0000002b2c21723e */ /* 0x000fe200000010ff */
[----:B------:R-:W-:Y:S01]  /*43d0*/  HSET2.LE.AND R17, R17, R194, PT ;  /* 0x000000c211117233 */ /* 0x000fe20003803000 */
[----:B------:R-:W-:Y:S01]  /*43e0*/  LOP3.LUT R32, R32, R23, RZ, 0xc0, !PT ;  /* 0x0000001720207212 */ /* 0x000fe200078ec0ff */
[----:B------:R-:W-:Y:S01]  /*43f0*/  HMMA.16816.F32.BF16 R92, R48, R34, R92 ;  /* 0x00000022305c723c */ /* 0x000fe2000004185c */
[----:B------:R-:W-:Y:S01]  /*4400*/  LOP3.LUT R33, R18, R33, RZ, 0xc0, !PT ;  /* 0x0000002112217212 */ /* 0x000fe200078ec0ff */
[----:B------:R-:W-:Y:S06]  /*4410*/  LDSM.16.MT88.4 R20, [R213+0xac00] ;  /* 0x00ac0000d514783b */ /* 0x000fec0000004200 */
[C---:B------:R-:W-:Y:S07]  /*4420*/  HMMA.16816.F32.BF16 R148, R8.reuse, R46, R148 ;  /* 0x0000002e0894723c */ /* 0x040fee0000041894 */
[----:B------:R-:W-:Y:S01]  /*4430*/  FFMA.FTZ R46, R4, c[0x0][0x23c], -R203 ;  /* 0x00008f00042e7a23 */ /* 0x000fe200000108cb */
[----:B------:R-:W-:Y:S01]  /*4440*/  HMMA.16816.F32.BF16 R96, R8, R34, R96 ;  /* 0x000000220860723c */ /* 0x000fe20000041860 */
[----:B------:R-:W-:Y:S01]  /*4450*/  LOP3.LUT R4, R227, UR5, R210, 0x96, !PT ;  /* 0x00000005e3047c12 */ /* 0x000fe2000f8e96d2 */
[----:B------:R-:W-:-:S03]  /*4460*/  FFMA.FTZ R47, R6, c[0x0][0x23c], -R205 ;  /* 0x00008f00062f7a23 */ /* 0x000fc600000108cd */
[----:B------:R-:W3:Y:S01]  /*4470*/  MUFU.EX2 R46, R46 ;  /* 0x0000002e002e7308 */ /* 0x000ee20000000800 */
[----:B------:R-:W-:Y:S01]  /*4480*/  IMAD.WIDE.U32 R4, R4, -0x2daee0ad, RZ ;  /* 0xd2511f5304047825 */ /* 0x000fe200078e00ff */
[C---:B------:R-:W-:Y:S01]  /*4490*/  F2FP.BF16.PACK_AB R34, R229.reuse, R42 ;  /* 0x0000002ae522723e */ /* 0x040fe200000010ff */
[C---:B--2---:R-:W-:Y:S01]  /*44a0*/  HMMA.16816.F32.BF16 R104, R48.reuse, R28, R104 ;  /* 0x0000001c3068723c */ /* 0x044fe20000041868 */
[----:B-----5:R-:W-:Y:S01]  /*44b0*/  F2FP.BF16.PACK_AB R35, R228, R45 ;  /* 0x0000002de423723e */ /* 0x020fe200000010ff */
[----:B------:R-:W-:Y:S01]  /*44c0*/  FADD.FTZ R229, R229, R183 ;  /* 0x000000b7e5e57221 */ /* 0x000fe20000010000 */
[----:B------:R-:W-:Y:S01]  /*44d0*/  LOP3.LUT R34, R16, R34, RZ, 0xc0, !PT ;  /* 0x0000002210227212 */ /* 0x000fe200078ec0ff */
[----:B------:R-:W-:Y:S01]  /*44e0*/  FADD.FTZ R228, R228, R185 ;  /* 0x000000b9e4e47221 */ /* 0x000fe20000010000 */
[----:B------:R-:W-:Y:S01]  /*44f0*/  LOP3.LUT R35, R17, R35, RZ, 0xc0, !PT ;  /* 0x0000002311237212 */ /* 0x000fe200078ec0ff */
[----:B------:R-:W2:Y:S01]  /*4500*/  MUFU.EX2 R47, R47 ;  /* 0x0000002f002f7308 */ /* 0x000ea20000000800 */
[----:B------:R-:W-:Y:S01]  /*4510*/  LDSM.16.MT88.4 R16, [R212+0xac00] ;  /* 0x00ac0000d410783b */ /* 0x000fe20000004200 */
[----:B------:R-:W-:Y:S01]  /*4520*/  HMMA.16816.F32.BF16 R124, R48, R12, R124 ;  /* 0x0000000c307c723c */ /* 0x000fe2000004187c */
[----:B------:R-:W-:-:S02]  /*4530*/  LOP3.LUT R208, R5, UR14, R208, 0x96, !PT ;  /* 0x0000000e05d07c12 */ /* 0x000fc4000f8e96d0 */
[C---:B------:R-:W-:Y:S02]  /*4540*/  LOP3.LUT R6, R4.reuse, 0xffff, RZ, 0xc0, !PT ;  /* 0x0000ffff04067812 */ /* 0x040fe400078ec0ff */
[----:B------:R-:W-:Y:S01]  /*4550*/  LOP3.LUT R5, R4, 0xff, RZ, 0xc0, !PT ;  /* 0x000000ff04057812 */ /* 0x000fe200078ec0ff */
[----:B---3--:R-:W-:Y:S01]  /*4560*/  FADD.FTZ R187, R46, R187 ;  /* 0x000000bb2ebb7221 */ /* 0x008fe20000010000 */
[----:B------:R-:W-:Y:S01]  /*4570*/  SHF.R.U32.HI R7, RZ, 0x8, R6 ;  /* 0x00000008ff077819 */ /* 0x000fe20000011606 */
[----:B------:R-:W-:Y:S03]  /*4580*/  HMMA.16816.F32.BF16 R144, R48, R30, R144 ;  /* 0x0000001e3090723c */ /* 0x000fe60000041890 */
[----:B------:R-:W-:Y:S01]  /*4590*/  PRMT R5, R5, 0x5410, R7 ;  /* 0x0000541005057816 */ /* 0x000fe20000000007 */
[----:B--2---:R-:W-:-:S04]  /*45a0*/  FADD.FTZ R191, R47, R191 ;  /* 0x000000bf2fbf7221 */ /* 0x004fc80000010000 */
[----:B------:R-:W-:Y:S07]  /*45b0*/  HMMA.16816.F32.BF16 R128, R48, R14, R128 ;  /* 0x0000000e3080723c */ /* 0x000fee0000041880 */
[--C-:B------:R-:W-:Y:S01]  /*45c0*/  SHF.R.U32.HI R48, RZ, 0x10, R4.reuse ;  /* 0x00000010ff307819 */ /* 0x100fe20000011604 */
[----:B------:R-:W-:Y:S01]  /*45d0*/  HMMA.16816.F32.BF16 R100, R8, R28, R100 ;  /* 0x0000001c0864723c */ /* 0x000fe20000041864 */
[----:B------:R-:W-:Y:S02]  /*45e0*/  LOP3.LUT R49, R208, 0xffff, RZ, 0xc0, !PT ;  /* 0x0000ffffd0317812 */ /* 0x000fe400078ec0ff */
[----:B------:R-:W-:-:S02]  /*45f0*/  SHF.R.U32.HI R4, RZ, 0x18, R4 ;  /* 0x00000018ff047819 */ /* 0x000fc40000011604 */
[----:B------:R-:W-:Y:S02]  /*4600*/  LOP3.LUT R6, R48, 0xff, RZ, 0xc0, !PT ;  /* 0x000000ff30067812 */ /* 0x000fe400078ec0ff */
[----:B------:R-:W-:Y:S01]  /*4610*/  LOP3.LUT R48, R208, 0xff, RZ, 0xc0, !PT ;  /* 0x000000ffd0307812 */ /* 0x000fe200078ec0ff */
[C---:B------:R-:W-:Y:S01]  /*4620*/  HMMA.16816.F32.BF16 R108, R8.reuse, R30, R108 ;  /* 0x0000001e086c723c */ /* 0x040fe2000004186c */
[----:B------:R-:W2:Y:S01]  /*4630*/  LDSM.16.MT88.4 R28, [R213+0x9c00] ;  /* 0x009c0000d51c783b */ /* 0x000ea20000004200 */
[----:B------:R-:W-:Y:S02]  /*4640*/  SHF.R.U32.HI R49, RZ, 0x8, R49 ;  /* 0x00000008ff317819 */ /* 0x000fe40000011631 */
[----:B------:R-:W-:Y:S02]  /*4650*/  SHF.R.U32.HI R50, RZ, 0x10, R208 ;  /* 0x00000010ff327819 */ /* 0x000fe400000116d0 */
[----:B------:R-:W-:Y:S01]  /*4660*/  PRMT R4, R6, 0x5410, R4 ;  /* 0x0000541006047816 */ /* 0x000fe20000000004 */
[----:B------:R-:W-:Y:S01]  /*4670*/  HSET2.LE.AND R6, R5, R194, PT ;  /* 0x000000c205067233 */ /* 0x000fe20003803000 */
[----:B------:R-:W-:Y:S01]  /*4680*/  HMMA.16816.F32.BF16 R136, R8, R12, R136 ;  /* 0x0000000c0888723c */ /* 0x000fe20000041888 */
[----:B------:R-:W-:-:S02]  /*4690*/  PRMT R48, R48, 0x5410, R49 ;  /* 0x0000541030307816 */ /* 0x000fc40000000031 */
[----:B------:R-:W-:Y:S01]  /*46a0*/  SHF.R.U32.HI R208, RZ, 0x18, R208 ;  /* 0x00000018ffd07819 */ /* 0x000fe200000116d0 */
[--C-:B------:R-:W-:Y:S01]  /*46b0*/  HSET2.LE.AND R7, R4, R194.reuse, PT ;  /* 0x000000c204077233 */ /* 0x100fe20003803000 */
[----:B------:R-:W-:Y:S01]  /*46c0*/  LOP3.LUT R50, R50, 0xff, RZ, 0xc0, !PT ;  /* 0x000000ff32327812 */ /* 0x000fe200078ec0ff */
[--C-:B------:R-:W-:Y:S01]  /*46d0*/  HSET2.LE.AND R4, R48, R194.reuse, PT ;  /* 0x000000c230047233 */ /* 0x100fe20003803000 */
[C---:B------:R-:W-:Y:S01]  /*46e0*/  F2FP.BF16.PACK_AB R48, R231.reuse, R46 ;  /* 0x0000002ee730723e */ /* 0x040fe200000010ff */
[----:B------:R-:W-:Y:S01]  /*46f0*/  HMMA.16816.F32.BF16 R132, R8, R14, R132 ;  /* 0x0000000e0884723c */ /* 0x000fe20000041884 */
[----:B------:R-:W3:Y:S01]  /*4700*/  LDSM.16.MT88.4 R12, [R213+0xbc00] ;  /* 0x00bc0000d50c783b */ /* 0x000ee20000004200 */
[----:B------:R-:W-:Y:S01]  /*4710*/  PRMT R50, R50, 0x5410, R208 ;  /* 0x0000541032327816 */ /* 0x000fe200000000d0 */
[----:B------:R-:W-:Y:S01]  /*4720*/  FADD.FTZ R231, R231, R187 ;  /* 0x000000bbe7e77221 */ /* 0x000fe20000010000 */
[----:B------:R-:W-:Y:S01]  /*4730*/  LOP3.LUT R6, R6, R48, RZ, 0xc0, !PT ;  /* 0x0000003006067212 */ /* 0x000fe200078ec0ff */
[----:B------:R-:W4:Y:S01]  /*4740*/  LDSM.16.MT88.4 R8, [R212+0xbc00] ;  /* 0x00bc0000d408783b */ /* 0x000f220000004200 */
[----:B------:R-:W-:Y:S01]  /*4750*/  F2FP.BF16.PACK_AB R49, R37, R36 ;  /* 0x000000242531723e */ /* 0x000fe200000010ff */
[----:B------:R-:W-:Y:S01]  /*4760*/  HSET2.LE.AND R5, R50, R194, PT ;  /* 0x000000c232057233 */ /* 0x000fe20003803000 */
[C---:B------:R-:W-:Y:S01]  /*4770*/  F2FP.BF16.PACK_AB R50, R230.reuse, R47 ;  /* 0x0000002fe632723e */ /* 0x040fe200000010ff */
[----:B-1----:R-:W-:Y:S01]  /*4780*/  HMMA.16816.F32.BF16 R72, R32, R24, R72 ;  /* 0x000000182048723c */ /* 0x002fe20000041848 */
[----:B------:R-:W-:Y:S01]  /*4790*/  F2FP.BF16.PACK_AB R48, R39, R38 ;  /* 0x000000262730723e */ /* 0x000fe200000010ff */
[----:B------:R-:W-:Y:S01]  /*47a0*/  FADD.FTZ R230, R230, R191 ;  /* 0x000000bfe6e67221 */ /* 0x000fe20000010000 */
[----:B------:R-:W-:-:S02]  /*47b0*/  LOP3.LUT R7, R7, R50, RZ, 0xc0, !PT ;  /* 0x0000003207077212 */ /* 0x000fc400078ec0ff */
[----:B------:R-:W-:Y:S02]  /*47c0*/  LOP3.LUT R4, R4, R49, RZ, 0xc0, !PT ;  /* 0x0000003104047212 */ /* 0x000fe400078ec0ff */
[----:B------:R-:W-:Y:S01]  /*47d0*/  LOP3.LUT R5, R5, R48, RZ, 0xc0, !PT ;  /* 0x0000003005057212 */ /* 0x000fe200078ec0ff */
[C---:B------:R-:W-:Y:S08]  /*47e0*/  HMMA.16816.F32.BF16 R76, R32.reuse, R26, R76 ;  /* 0x0000001a204c723c */ /* 0x040ff0000004184c */
[C---:B--2---:R-:W-:Y:S08]  /*47f0*/  HMMA.16816.F32.BF16 R156, R32.reuse, R28, R156 ;  /* 0x0000001c209c723c */ /* 0x044ff0000004189c */
[C---:B------:R-:W-:Y:S08]  /*4800*/  HMMA.16816.F32.BF16 R152, R32.reuse, R30, R152 ;  /* 0x0000001e2098723c */ /* 0x040ff00000041898 */
[C---:B------:R-:W-:Y:S08]  /*4810*/  HMMA.16816.F32.BF16 R88, R32.reuse, R20, R88 ;  /* 0x000000142058723c */ /* 0x040ff00000041858 */
[C---:B------:R-:W-:Y:S08]  /*4820*/  HMMA.16816.F32.BF16 R92, R32.reuse, R22, R92 ;  /* 0x00000016205c723c */ /* 0x040ff0000004185c */
[C---:B------:R-:W-:Y:S08]  /*4830*/  HMMA.16816.F32.BF16 R104, R32.reuse, R16, R104 ;  /* 0x000000102068723c */ /* 0x040ff00000041868 */
[C---:B------:R-:W-:Y:S08]  /*4840*/  HMMA.16816.F32.BF16 R144, R32.reuse, R18, R144 ;  /* 0x000000122090723c */ /* 0x040ff00000041890 */
[C---:B---3--:R-:W-:Y:S08]  /*4850*/  HMMA.16816.F32.BF16 R140, R32.reuse, R12, R140 ;  /* 0x0000000c208c723c */ /* 0x048ff0000004188c */
[C---:B------:R-:W-:Y:S08]  /*4860*/  HMMA.16816.F32.BF16 R116, R32.reuse, R14, R116 ;  /* 0x0000000e2074723c */ /* 0x040ff00000041874 */
[C---:B----4-:R-:W-:Y:S08]  /*4870*/  HMMA.16816.F32.BF16 R124, R32.reuse, R8, R124 ;  /* 0x00000008207c723c */ /* 0x050ff0000004187c */
        /* <DEDUP_REMOVED lines=14> */
[----:B------:R-:W-:Y:S01]  /*4960*/  IMAD.WIDE.U32 R238, R173, -0x326172a9, RZ ;  /* 0xcd9e8d57adee7825 */ /* 0x000fe200078e00ff */
[----:B------:R-:W-:-:S02]  /*4970*/  IADD3 R227, R3, -0x2, RZ ;  /* 0xfffffffe03e37810 */ /* 0x000fc40007ffe0ff */
[----:B------:R-:W-:Y:S01]  /*4980*/  MOV R3, R167 ;  /* 0x000000a700037202 */ /* 0x000fe20000000f00 */
[----:B------:R-:W-:Y:S01]  /*4990*/  IMAD.WIDE.U32 R234, R172, -0x326172a9, RZ ;  /* 0xcd9e8d57acea7825 */ /* 0x000fe200078e00ff */
[----:B------:R-:W-:Y:S02]  /*49a0*/  LOP3.LUT R236, R239, R170, RZ, 0x3c, !PT ;  /* 0x000000aaefec7212 */ /* 0x000fe400078e3cff */
[----:B------:R-:W-:Y:S01]  /*49b0*/  MOV R164, R168 ;  /* 0x000000a800a47202 */ /* 0x000fe20000000f00 */
[----:B------:R-:W-:Y:S01]  /*49c0*/  IMAD.WIDE.U32 R240, R169, -0x2daee0ad, RZ ;  /* 0xd2511f53a9f07825 */ /* 0x000fe200078e00ff */
[----:B------:R-:W-:Y:S02]  /*49d0*/  LOP3.LUT R232, R235, R170, RZ, 0x3c, !PT ;  /* 0x000000aaebe87212 */ /* 0x000fe400078e3cff */
[----:B------:R-:W-:Y:S01]  /*49e0*/  MOV R0, R165 ;  /* 0x000000a500007202 */ /* 0x000fe20000000f00 */
[----:B------:R-:W-:Y:S01]  /*49f0*/  IMAD.WIDE.U32 R236, R236, -0x2daee0ad, RZ ;  /* 0xd2511f53ecec7825 */ /* 0x000fe200078e00ff */
[----:B------:R-:W-:-:S02]  /*4a00*/  MOV R2, R166 ;  /* 0x000000a600027202 */ /* 0x000fc40000000f00 */
[----:B------:R-:W-:Y:S01]  /*4a10*/  PRMT R226, R171, 0x7054, R171 ;  /* 0x00007054abe27816 */ /* 0x000fe200000000ab */
[----:B------:R-:W-:Y:S01]  /*4a20*/  IMAD.WIDE.U32 R232, R232, -0x2daee0ad, RZ ;  /* 0xd2511f53e8e87825 */ /* 0x000fe200078e00ff */
[----:B------:R-:W-:Y:S05]  /*4a30*/  BRA `(.L_x_412) ;  /* 0x0000017000007947 */ /* 0x000fea0003800000 */
.L_x_414:
[----:B------:R-:W-:Y:S04]  /*4a40*/  IADD3 R166, R227, -0x1, RZ ;  /* 0xffffffffe3a67810 */ /* 0x000fe80007ffe0ff */
[----:B------:R-:W-:Y:S01]  /*4a50*/  SHF.R.S32.HI R165, RZ, 0x1f, R166 ;  /* 0x0000001fffa57819 */ /* 0x000fe200000114a6 */
[C---:B------:R-:W-:Y:S04]  /*4a60*/  IMAD.WIDE.U32 R168, R166.reuse, c[0x0][0x198], RZ ;  /* 0x00006600a6a87a25 */ /* 0x040fe800078e00ff */
[----:B------:R-:W-:Y:S04]  /*4a70*/  IMAD R165, R165, c[0x0][0x198], RZ ;  /* 0x00006600a5a57a24 */ /* 0x000fe800078e02ff */
        /* <DEDUP_REMOVED lines=19> */
.L_x_412:
[----:B------:R-:W-:Y:S01]  /*4bb0*/  SHF.R.S32.HI R4, RZ, 0x1f, R227 ;  /* 0x0000001fff047819 */ /* 0x000fe200000114e3 */
[----:B------:R-:W-:Y:S04]  /*4bc0*/  DEPBAR.LE SB0, 0x0 ;  /* 0x000080000000791a */ /* 0x000fe80000000000 */
[----:B------:R-:W-:Y:S01]  /*4bd0*/  BAR.SYNC.DEFER_BLOCKING 0x0 ;  /* 0x0000000000007b1d */ /* 0x000fe20000010000 */
[----:B------:R-:W-:Y:S02]  /*4be0*/  IMAD R4, R4, c[0x0][0x1a0], RZ ;  /* 0x0000680004047a24 */ /* 0x000fe400078e02ff */
[C---:B------:R-:W-:Y:S04]  /*4bf0*/  IMAD.WIDE.U32 R6, R227.reuse, c[0x0][0x1a0], RZ ;  /* 0x00006800e3067a25 */ /* 0x040fe800078e00ff */
[----:B------:R-:W-:Y:S01]  /*4c00*/  IMAD R4, R227, c[0x0][0x1a4], R4 ;  /* 0x00006900e3047a24 */ /* 0x000fe200078e0204 */
[C---:B------:R-:W-:Y:S03]  /*4c10*/  LEA R5, P0, R6.reuse, R220, 0x6 ;  /* 0x000000dc06057211 */ /* 0x040fe600078030ff */
[----:B------:R-:W-:Y:S01]  /*4c20*/  IMAD.IADD R4, R7, 0x1, R4 ;  /* 0x0000000107047824 */ /* 0x000fe200078e0204 */
[C---:B------:R-:W-:Y:S04]  /*4c30*/  LEA R8, P1, R5.reuse, c[0x0][0x170], 0x1 ;  /* 0x00005c0005087a11 */ /* 0x040fe800078208ff */
        /* <DEDUP_REMOVED lines=15> */
[----:B------:R-:W2:Y:S07]  /*4d30*/  LDSM.16.M88.4 R16, [R216] ;  /* 0x00000000d810783b */ /* 0x000eae0000000200 */
[----:B------:R-:W1:Y:S07]  /*4d40*/  LDSM.16.M88.4 R60, [R217+0x1000] ;  /* 0x00100000d93c783b */ /* 0x000e6e0000000200 */
[----:B------:R-:W3:Y:S07]  /*4d50*/  LDSM.16.M88.4 R32, [R216+0x400] ;  /* 0x00040000d820783b */ /* 0x000eee0000000200 */
[----:B------:R-:W0:Y:S07]  /*4d60*/  LDGDEPBAR ;  /* 0x00000000000079af */ /* 0x000e2e0000000000 */
[----:B------:R-:W4:Y:S07]  /*4d70*/  LDSM.16.M88.4 R48, [R216+0x800] ;  /* 0x00080000d830783b */ /* 0x000f2e0000000200 */
[----:B------:R-:W5:Y:S01]  /*4d80*/  LDSM.16.M88.4 R168, [R216+0xc00] ;  /* 0x000c0000d8a8783b */ /* 0x000f620000000200 */
[-C--:B--2---:R-:W-:Y:S06]  /*4d90*/  HMMA.16816.F32.BF16 R4, R64, R16.reuse, RZ ;  /* 0x000000104004723c */ /* 0x084fec00000418ff */
[----:B------:R-:W-:Y:S02]  /*4da0*/  LDSM.16.M88.4 R172, [R215] ;  /* 0x00000000d7ac783b */ /* 0x000fe40000000200 */
[C---:B-1----:R-:W-:Y:S05]  /*4db0*/  HMMA.16816.F32.BF16 R8, R60.reuse, R16, RZ ;  /* 0x000000103c08723c */ /* 0x042fea00000418ff */
[----:B------:R-:W1:Y:S03]  /*4dc0*/  LDSM.16.M88.4 R176, [R214] ;  /* 0x00000000d6b0783b */ /* 0x000e660000000200 */
[-C--:B------:R-:W-:Y:S04]  /*4dd0*/  HMMA.16816.F32.BF16 R12, R60, R18.reuse, RZ ;  /* 0x000000123c0c723c */ /* 0x080fe800000418ff */
[----:B------:R-:W2:Y:S04]  /*4de0*/  LDSM.16.M88.4 R180, [R215+0x1000] ;  /* 0x00100000d7b4783b */ /* 0x000ea80000000200 */
[C---:B------:R-:W-:Y:S03]  /*4df0*/  HMMA.16816.F32.BF16 R16, R64.reuse, R18, RZ ;  /* 0x000000124010723c */ /* 0x040fe600000418ff */
[----:B------:R-:W1:Y:S05]  /*4e00*/  LDSM.16.M88.4 R184, [R214+0x400] ;  /* 0x00040000d6b8783b */ /* 0x000e6a0000000200 */
[-C--:B---3--:R-:W-:Y:S02]  /*4e10*/  HMMA.16816.F32.BF16 R20, R64, R32.reuse, RZ ;  /* 0x000000204014723c */ /* 0x088fe400000418ff */
[----:B------:R-:W3:Y:S06]  /*4e20*/  LDSM.16.M88.4 R188, [R214+0x800] ;  /* 0x00080000d6bc783b */ /* 0x000eec0000000200 */
[C---:B------:R-:W-:Y:S01]  /*4e30*/  HMMA.16816.F32.BF16 R24, R60.reuse, R32, RZ ;  /* 0x000000203c18723c */ /* 0x040fe200000418ff */
[----:B------:R-:W1:Y:S07]  /*4e40*/  LDSM.16.M88.4 R192, [R214+0xc00] ;  /* 0x000c0000d6c0783b */ /* 0x000e6e0000000200 */
[-C--:B------:R-:W-:Y:S01]  /*4e50*/  HMMA.16816.F32.BF16 R28, R60, R34.reuse, RZ ;  /* 0x000000223c1c723c */ /* 0x080fe200000418ff */
[----:B------:R-:W-:Y:S07]  /*4e60*/  LDSM.16.M88.4 R196, [R216+0x1000] ;  /* 0x00100000d8c4783b */ /* 0x000fee0000000200 */
[C---:B------:R-:W-:Y:S01]  /*4e70*/  HMMA.16816.F32.BF16 R32, R64.reuse, R34, RZ ;  /* 0x000000224020723c */ /* 0x040fe200000418ff */
[----:B------:R-:W-:Y:S07]  /*4e80*/  LDSM.16.M88.4 R200, [R217+0x3000] ;  /* 0x00300000d9c8783b */ /* 0x000fee0000000200 */
[-C--:B----4-:R-:W-:Y:S01]  /*4e90*/  HMMA.16816.F32.BF16 R36, R64, R48.reuse, RZ ;  /* 0x000000304024723c */ /* 0x090fe200000418ff */
[----:B------:R-:W-:Y:S07]  /*4ea0*/  LDSM.16.M88.4 R204, [R214+0x1800] ;  /* 0x00180000d6cc783b */ /* 0x000fee0000000200 */
[C---:B------:R-:W-:Y:S01]  /*4eb0*/  HMMA.16816.F32.BF16 R40, R60.reuse, R48, RZ ;  /* 0x000000303c28723c */ /* 0x040fe200000418ff */
[----:B------:R-:W-:Y:S07]  /*4ec0*/  LDSM.16.M88.4 R208, [R214+0x1c00] ;  /* 0x001c0000d6d0783b */ /* 0x000fee0000000200 */
[-C--:B------:R-:W-:Y:S08]  /*4ed0*/  HMMA.16816.F32.BF16 R44, R60, R50.reuse, RZ ;  /* 0x000000323c2c723c */ /* 0x080ff000000418ff */
[C---:B------:R-:W-:Y:S08]  /*4ee0*/  HMMA.16816.F32.BF16 R48, R64.reuse, R50, RZ ;  /* 0x000000324030723c */ /* 0x040ff000000418ff */
[-C--:B-----5:R-:W-:Y:S08]  /*4ef0*/  HMMA.16816.F32.BF16 R52, R64, R168.reuse, RZ ;  /* 0x000000a84034723c */ /* 0x0a0ff000000418ff */
[C---:B------:R-:W-:Y:S08]  /*4f00*/  HMMA.16816.F32.BF16 R56, R60.reuse, R168, RZ ;  /* 0x000000a83c38723c */ /* 0x040ff000000418ff */
[-C--:B------:R-:W-:Y:S08]  /*4f10*/  HMMA.16816.F32.BF16 R60, R60, R170.reuse, RZ ;  /* 0x000000aa3c3c723c */ /* 0x080ff000000418ff */
[----:B------:R-:W-:Y:S01]  /*4f20*/  HMMA.16816.F32.BF16 R64, R64, R170, RZ ;  /* 0x000000aa4040723c */ /* 0x000fe200000418ff */
[----:B------:R-:W4:Y:S07]  /*4f30*/  LDSM.16.M88.4 R168, [R217+0x2000] ;  /* 0x00200000d9a8783b */ /* 0x000f2e0000000200 */
        /* <DEDUP_REMOVED lines=20> */
[----:B------:R-:W3:Y:S07]  /*5080*/  LDSM.16.M88.4 R172, [R215+0x2000] ;  /* 0x00200000d7ac783b */ /* 0x000eee0000000200 */
[-C--:B----4-:R-:W-:Y:S01]  /*5090*/  HMMA.16816.F32.BF16 R4, R168, R196.reuse, R4 ;  /* 0x000000c4a804723c */ /* 0x090fe20000041804 */
[----:B------:R-:W4:Y:S07]  /*50a0*/  LDSM.16.M88.4 R192, [R215+0x3000] ;  /* 0x00300000d7c0783b */ /* 0x000f2e0000000200 */
[C---:B------:R-:W-:Y:S08]  /*50b0*/  HMMA.16816.F32.BF16 R8, R200.reuse, R196, R8 ;  /* 0x000000c4c808723c */ /* 0x040ff00000041808 */
[-C--:B------:R-:W-:Y:S08]  /*50c0*/  HMMA.16816.F32.BF16 R12, R200, R198.reuse, R12 ;  /* 0x000000c6c80c723c */ /* 0x080ff0000004180c */
[C---:B------:R-:W-:Y:S01]  /*50d0*/  HMMA.16816.F32.BF16 R16, R168.reuse, R198, R16 ;  /* 0x000000c6a810723c */ /* 0x040fe20000041810 */
[----:B------:R-:W5:Y:S07]  /*50e0*/  LDSM.16.M88.4 R196, [R214+0x1400] ;  /* 0x00140000d6c4783b */ /* 0x000f6e0000000200 */
        /* <DEDUP_REMOVED lines=16> */
[-C--:B---3--:R-:W-:Y:S01]  /*51f0*/  HMMA.16816.F32.BF16 R4, R172, R188.reuse, R4 ;  /* 0x000000bcac04723c */ /* 0x088fe20000041804 */
        /* <DEDUP_REMOVED lines=21> */
[-C--:B-1----:R-:W-:Y:S01]  /*5350*/  HMMA.16816.F32.BF16 R4, R168, R176.reuse, R4 ;  /* 0x000000b0a804723c */ /* 0x082fe20000041804 */
[----:B------:R-:W1:Y:S07]  /*5360*/  LDSM.16.M88.4 R208, [R214+0x2800] ;  /* 0x00280000d6d0783b */ /* 0x000e6e0000000200 */
[C---:B------:R-:W-:Y:S08]  /*5370*/  HMMA.16816.F32.BF16 R8, R180.reuse, R176, R8 ;  /* 0x000000b0b408723c */ /* 0x040ff00000041808 */
[-C--:B------:R-:W-:Y:S08]  /*5380*/  HMMA.16816.F32.BF16 R12, R180, R178.reuse, R12 ;  /* 0x000000b2b40c723c */ /* 0x080ff0000004180c */
[C---:B------:R-:W-:Y:S01]  /*5390*/  HMMA.16816.F32.BF16 R16, R168.reuse, R178, R16 ;  /* 0x000000b2a810723c */ /* 0x040fe20000041810 */
[----:B------:R-:W1:Y:S01]  /*53a0*/  LDSM.16.M88.4 R176, [R214+0x2c00] ;  /* 0x002c0000d6b0783b */ /* 0x000e620000000200 */
[----:B------:R-:W-:Y:S06]  /*53b0*/  DEPBAR.LE SB0, 0x0 ;  /* 0x000080000000791a */ /* 0x000fec0000000000 */
[-C--:B--2---:R-:W-:Y:S01]  /*53c0*/  HMMA.16816.F32.BF16 R20, R168, R184.reuse, R20 ;  /* 0x000000b8a814723c */ /* 0x084fe20000041814 */
[----:B------:R-:W-:Y:S07]  /*53d0*/  BAR.SYNC.DEFER_BLOCKING 0x0 ;  /* 0x0000000000007b1d */ /* 0x000fee0000010000 */
[C---:B------:R-:W-:Y:S08]  /*53e0*/  HMMA.16816.F32.BF16 R24, R180.reuse, R184, R24 ;  /* 0x000000b8b418723c */ /* 0x040ff00000041818 */
[-C--:B------:R-:W-:Y:S08]  /*53f0*/  HMMA.16816.F32.BF16 R28, R180, R186.reuse, R28 ;  /* 0x000000bab41c723c */ /* 0x080ff0000004181c */
[C---:B------:R-:W-:Y:S08]  /*5400*/  HMMA.16816.F32.BF16 R32, R168.reuse, R186, R32 ;  /* 0x000000baa820723c */ /* 0x040ff00000041820 */
[-C--:B---3--:R-:W-:Y:S08]  /*5410*/  HMMA.16816.F32.BF16 R36, R168, R188.reuse, R36 ;  /* 0x000000bca824723c */ /* 0x088ff00000041824 */
        /* <DEDUP_REMOVED lines=24> */
.L_x_413:
[----:B------:R-:W-:Y:S01]  /*55a0*/  FMNMX.FTZ R166, R8, R2, !PT ;  /* 0x0000000208a67209 */ /* 0x000fe20007810000 */
[----:B------:R-:W-:Y:S01]  /*55b0*/  IMAD.SHL.U32 R246, R227, 0x2, RZ ;  /* 0x00000002e3f67824 */ /* 0x000fe200078e00ff */
[----:B-1----:R-:W-:Y:S01]  /*55c0*/  FMNMX.FTZ R168, R4, R164, !PT ;  /* 0x000000a404a87209 */ /* 0x002fe20007810000 */
        /* <DEDUP_REMOVED lines=53> */
[----:B--2---:R-:W-:Y:S02]  /*5920*/  FMNMX.FTZ R171, R168, R171, !PT ;  /* 0x000000aba8ab7209 */ /* 0x004fe40007810000 */
[----:B------:R-:W-:Y:S01]  /*5930*/  FMNMX.FTZ R167, R54, R167, !PT ;  /* 0x000000a736a77209 */ /* 0x000fe20007810000 */
[----:B------:R-:W1:Y:S01]  /*5940*/  SHFL.BFLY PT, R166, R165, 0x1, 0x1f ;  /* 0x0c201f00a5a67f89 */ /* 0x000e6200000e0000 */
[----:B------:R-:W-:Y:S02]  /*5950*/  FMNMX.FTZ R169, R31, R169, !PT ;  /* 0x000000a91fa97209 */ /* 0x000fe40007810000 */
[----:B------:R-:W-:Y:S02]  /*5960*/  FMNMX.FTZ R167, R55, R167, !PT ;  /* 0x000000a737a77209 */ /* 0x000fe40007810000 */
[----:B------:R-:W-:Y:S02]  /*5970*/  FMNMX.FTZ R169, R42, R169, !PT ;  /* 0x000000a92aa97209 */ /* 0x000fe40007810000 */
[----:B------:R-:W-:Y:S01]  /*5980*/  FMNMX.FTZ R167, R66, R167, !PT ;  /* 0x000000a742a77209 */ /* 0x000fe20007810000 */
[----:B------:R-:W2:Y:S01]  /*5990*/  SHFL.BFLY PT, R168, R171, 0x1, 0x1f ;  /* 0x0c201f00aba87f89 */ /* 0x000ea200000e0000 */
[--C-:B------:R-:W-:Y:S02]  /*59a0*/  LOP3.LUT R244, R237, UR12, R240.reuse, 0x96, !PT ;  /* 0x0000000cedf47c12 */ /* 0x100fe4000f8e96f0 */
[----:B------:R-:W-:Y:S02]  /*59b0*/  FMNMX.FTZ R167, R67, R167, !PT ;  /* 0x000000a743a77209 */ /* 0x000fe40007810000 */
[----:B------:R-:W-:Y:S01]  /*59c0*/  LOP3.LUT R242, R233, UR12, R240, 0x96, !PT ;  /* 0x0000000ce9f27c12 */ /* 0x000fe2000f8e96f0 */
[----:B------:R-:W-:Y:S01]  /*59d0*/  IMAD.WIDE.U32 R244, R244, -0x326172a9, RZ ;  /* 0xcd9e8d57f4f47825 */ /* 0x000fe200078e00ff */
[----:B------:R-:W-:Y:S01]  /*59e0*/  IADD3 R227, R227, -0x1, RZ ;  /* 0xffffffffe3e37810 */ /* 0x000fe20007ffe0ff */
[----:B------:R-:W3:Y:S02]  /*59f0*/  SHFL.BFLY PT, R170, R167, 0x2, 0x1f ;  /* 0x0c401f00a7aa7f89 */ /* 0x000ee400000e0000 */
[----:B------:R-:W-:Y:S01]  /*5a00*/  IMAD.WIDE.U32 R242, R242, -0x326172a9, RZ ;  /* 0xcd9e8d57f2f27825 */ /* 0x000fe200078e00ff */
[----:B-1----:R-:W-:Y:S02]  /*5a10*/  FMNMX.FTZ R166, R165, R166, !PT ;  /* 0x000000a6a5a67209 */ /* 0x002fe40007810000 */
[----:B------:R-:W-:Y:S03]  /*5a20*/  FMNMX.FTZ R165, R43, R169, !PT ;  /* 0x000000a92ba57209 */ /* 0x000fe60007810000 */
[----:B------:R-:W-:Y:S01]  /*5a30*/  FMUL.FTZ R198, R166, c[0x0][0x23c] ;  /* 0x00008f00a6c67a20 */ /* 0x000fe20000410000 */
[----:B------:R-:W-:Y:S01]  /*5a40*/  FMNMX.FTZ R165, R46, R165, !PT ;  /* 0x000000a52ea57209 */ /* 0x000fe20007810000 */
[----:B------:R-:W-:Y:S01]  /*5a50*/  FADD.FTZ R2, -R166, R2 ;  /* 0x00000002a6027221 */ /* 0x000fe20000010100 */
[----:B--2---:R-:W-:Y:S02]  /*5a60*/  FMNMX.FTZ R168, R171, R168, !PT ;  /* 0x000000a8aba87209 */ /* 0x004fe40007810000 */
[----:B------:R-:W-:Y:S01]  /*5a70*/  FMNMX.FTZ R165, R47, R165, !PT ;  /* 0x000000a52fa57209 */ /* 0x000fe20007810000 */
[----:B------:R-:W-:Y:S01]  /*5a80*/  FMUL.FTZ R2, R2, c[0x0][0x23c] ;  /* 0x00008f0002027a20 */ /* 0x000fe20000410000 */
[C---:B------:R-:W-:Y:S01]  /*5a90*/  FSETP.NEU.FTZ.AND P1, PT, R168.reuse, -INF , PT ;  /* 0xff800000a800780b */ /* 0x040fe20003f3d000 */
[----:B------:R-:W-:Y:S01]  /*5aa0*/  FMUL.FTZ R200, R168, c[0x0][0x23c] ;  /* 0x00008f00a8c87a20 */ /* 0x000fe20000410000 */
[----:B------:R-:W-:Y:S01]  /*5ab0*/  FMNMX.FTZ R165, R58, R165, !PT ;  /* 0x000000a53aa57209 */ /* 0x000fe20007810000 */
[----:B------:R-:W-:Y:S01]  /*5ac0*/  FADD.FTZ R164, -R168, R164 ;  /* 0x000000a4a8a47221 */ /* 0x000fe20000010100 */
[----:B---3--:R-:W-:Y:S01]  /*5ad0*/  FMNMX.FTZ R170, R167, R170, !PT ;  /* 0x000000aaa7aa7209 */ /* 0x008fe20007810000 */
[----:B------:R-:W1:Y:S01]  /*5ae0*/  MUFU.EX2 R2, R2 ;  /* 0x0000000200027308 */ /* 0x000e620000000800 */
[----:B------:R-:W-:Y:S01]  /*5af0*/  FMNMX.FTZ R165, R59, R165, !PT ;  /* 0x000000a53ba57209 */ /* 0x000fe20007810000 */
[----:B------:R-:W-:Y:S01]  /*5b00*/  FMUL.FTZ R164, R164, c[0x0][0x23c] ;  /* 0x00008f00a4a47a20 */ /* 0x000fe20000410000 */
[----:B------:R-:W-:Y:S01]  /*5b10*/  FSEL R200, R200, RZ, P1 ;  /* 0x000000ffc8c87208 */ /* 0x000fe20000800000 */
[----:B------:R-:W2:Y:S01]  /*5b20*/  SHFL.BFLY PT, R167, R170, 0x1, 0x1f ;  /* 0x0c201f00aaa77f89 */ /* 0x000ea200000e0000 */
[----:B------:R-:W-:Y:S03]  /*5b30*/  FMNMX.FTZ R165, R62, R165, !PT ;  /* 0x000000a53ea57209 */ /* 0x000fe60007810000 */
[--C-:B------:R-:W-:Y:S01]  /*5b40*/  FFMA.FTZ R169, R16, c[0x0][0x23c], -R200.reuse ;  /* 0x00008f0010a97a23 */ /* 0x100fe200000108c8 */
[----:B------:R-:W-:Y:S01]  /*5b50*/  FMNMX.FTZ R165, R63, R165, !PT ;  /* 0x000000a53fa57209 */ /* 0x000fe20007810000 */
[--C-:B------:R-:W-:Y:S01]  /*5b60*/  FFMA.FTZ R185, R4, c[0x0][0x23c], -R200.reuse ;  /* 0x00008f0004b97a23 */ /* 0x100fe200000108c8 */
[----:B------:R-:W3:Y:S01]  /*5b70*/  MUFU.EX2 R164, R164 ;  /* 0x000000a400a47308 */ /* 0x000ee20000000800 */
[--C-:B------:R-:W-:Y:S02]  /*5b80*/  FFMA.FTZ R186, R5, c[0x0][0x23c], -R200.reuse ;  /* 0x00008f0005ba7a23 */ /* 0x100fe400000108c8 */
[----:B------:R-:W4:Y:S01]  /*5b90*/  SHFL.BFLY PT, R16, R165, 0x2, 0x1f ;  /* 0x0c401f00a5107f89 */ /* 0x000f2200000e0000 */
[--C-:B------:R-:W-:Y:S02]  /*5ba0*/  FFMA.FTZ R201, R20, c[0x0][0x23c], -R200.reuse ;  /* 0x00008f0014c97a23 */ /* 0x100fe400000108c8 */
[--C-:B------:R-:W-:Y:S02]  /*5bb0*/  FFMA.FTZ R251, R52, c[0x0][0x23c], -R200.reuse ;  /* 0x00008f0034fb7a23 */ /* 0x100fe400000108c8 */
[--C-:B------:R-:W-:Y:S02]  /*5bc0*/  FFMA.FTZ R64, R64, c[0x0][0x23c], -R200.reuse ;  /* 0x00008f0040407a23 */ /* 0x100fe400000108c8 */
[----:B------:R-:W-:Y:S01]  /*5bd0*/  MUFU.EX2 R169, R169 ;  /* 0x000000a900a97308 */ /* 0x000fe20000000800 */
[--C-:B------:R-:W-:Y:S02]  /*5be0*/  FFMA.FTZ R65, R65, c[0x0][0x23c], -R200.reuse ;  /* 0x00008f0041417a23 */ /* 0x100fe400000108c8 */
[C---:B-1----:R-:W-:Y:S02]  /*5bf0*/  FMUL.FTZ R72, R2.reuse, R72 ;  /* 0x0000004802487220 */ /* 0x042fe40000410000 */
[----:B------:R-:W-:Y:S01]  /*5c00*/  FMUL.FTZ R73, R2, R73 ;  /* 0x0000004902497220 */ /* 0x000fe20000410000 */
[----:B--2---:R-:W-:Y:S01]  /*5c10*/  FMNMX.FTZ R167, R170, R167, !PT ;  /* 0x000000a7aaa77209 */ /* 0x004fe20007810000 */
[----:B------:R-:W-:Y:S01]  /*5c20*/  FFMA.FTZ R170, R17, c[0x0][0x23c], -R200 ;  /* 0x00008f0011aa7a23 */ /* 0x000fe200000108c8 */
[----:B------:R-:W-:Y:S02]  /*5c30*/  LOP3.LUT R17, R241, UR23, R246, 0x96, !PT ;  /* 0x00000017f1117c12 */ /* 0x000fe4000f8e96f6 */
[----:B------:R-:W-:Y:S01]  /*5c40*/  MUFU.EX2 R185, R185 ;  /* 0x000000b900b97308 */ /* 0x000fe20000000800 */
[C---:B------:R-:W-:Y:S01]  /*5c50*/  FSETP.NEU.FTZ.AND P1, PT, R167.reuse, -INF , PT ;  /* 0xff800000a700780b */ /* 0x040fe20003f3d000 */
[----:B------:R-:W-:Y:S01]  /*5c60*/  FMUL.FTZ R199, R167, c[0x0][0x23c] ;  /* 0x00008f00a7c77a20 */ /* 0x000fe20000410000 */
[----:B------:R-:W-:Y:S01]  /*5c70*/  IADD3 R246, R246, 0x1, RZ ;  /* 0x00000001f6f67810 */ /* 0x000fe20007ffe0ff */
[----:B------:R-:W-:Y:S01]  /*5c80*/  IMAD.WIDE.U32 R202, R17, -0x326172a9, RZ ;  /* 0xcd9e8d5711ca7825 */ /* 0x000fe200078e00ff */
[----:B----4-:R-:W-:Y:S03]  /*5c90*/  FMNMX.FTZ R4, R165, R16, !PT ;  /* 0x00000010a5047209 */ /* 0x010fe60007810000 */
[----:B------:R-:W-:Y:S01]  /*5ca0*/  FADD.FTZ R3, -R167, R3 ;  /* 0x00000003a7037221 */ /* 0x000fe20000010100 */
[----:B------:R-:W-:Y:S01]  /*5cb0*/  LOP3.LUT R16, R203, UR13, R238, 0x96, !PT ;  /* 0x0000000dcb107c12 */ /* 0x000fe2000f8e96ee */
[----:B------:R-:W1:Y:S01]  /*5cc0*/  MUFU.EX2 R170, R170 ;  /* 0x000000aa00aa7308 */ /* 0x000e620000000800 */
[----:B------:R-:W-:Y:S01]  /*5cd0*/  LOP3.LUT R248, R245, UR11, R202, 0x96, !PT ;  /* 0x0000000bf5f87c12 */ /* 0x000fe2000f8e96ca */
[----:B------:R-:W2:Y:S01]  /*5ce0*/  SHFL.BFLY PT, R165, R4, 0x1, 0x1f ;  /* 0x0c201f0004a57f89 */ /* 0x000ea200000e0000 */
[----:B------:R-:W-:Y:S01]  /*5cf0*/  LOP3.LUT R5, R203, UR13, R234, 0x96, !PT ;  /* 0x0000000dcb057c12 */ /* 0x000fe2000f8e96ea */
[----:B------:R-:W-:Y:S01]  /*5d00*/  IMAD.WIDE.U32 R16, R16, -0x2daee0ad, RZ ;  /* 0xd2511f5310107825 */ /* 0x000fe200078e00ff */
[----:B------:R-:W-:Y:S02]  /*5d10*/  LOP3.LUT R202, R243, UR11, R202, 0x96, !PT ;  /* 0x0000000bf3ca7c12 */ /* 0x000fe4000f8e96ca */
[----:B------:R-:W-:Y:S01]  /*5d20*/  FSEL R199, R199, RZ, P1 ;  /* 0x000000ffc7c77208 */ /* 0x000fe20000800000 */
[----:B------:R-:W-:Y:S01]  /*5d30*/  IMAD.WIDE.U32 R248, R248, -0x2daee0ad, RZ ;  /* 0xd2511f53f8f87825 */ /* 0x000fe200078e00ff */
[----:B------:R-:W-:Y:S01]  /*5d40*/  FSETP.NEU.FTZ.AND P1, PT, R166, -INF , PT ;  /* 0xff800000a600780b */ /* 0x000fe20003f3d000 */
[----:B------:R-:W-:Y:S02]  /*5d50*/  MUFU.EX2 R186, R186 ;  /* 0x000000ba00ba7308 */ /* 0x000fe40000000800 */
[----:B------:R-:W-:Y:S01]  /*5d60*/  IMAD.WIDE.U32 R202, R202, -0x2daee0ad, RZ ;  /* 0xd2511f53caca7825 */ /* 0x000fe200078e00ff */
[----:B------:R-:W-:Y:S02]  /*5d70*/  LOP3.LUT R210, R249, UR8, R16, 0x96, !PT ;  /* 0x00000008f9d27c12 */ /* 0x000fe4000f8e9610 */
[----:B------:R-:W-:Y:S01]  /*5d80*/  FSEL R198, R198, RZ, P1 ;  /* 0x000000ffc6c67208 */ /* 0x000fe20000800000 */
[----:B------:R-:W-:Y:S04]  /*5d90*/  IMAD.WIDE.U32 R204, R5, -0x2daee0ad, RZ ;  /* 0xd2511f5305cc7825 */ /* 0x000fe800078e00ff */
[--C-:B------:R-:W-:Y:S01]  /*5da0*/  FFMA.FTZ R187, R6, c[0x0][0x23c], -R199.reuse ;  /* 0x00008f0006bb7a23 */ /* 0x100fe200000108c7 */
[----:B------:R-:W-:Y:S01]  /*5db0*/  LOP3.LUT R6, R17, UR10, R236, 0x96, !PT ;  /* 0x0000000a11067c12 */ /* 0x000fe2000f8e96ec */
[----:B------:R-:W-:Y:S01]  /*5dc0*/  IMAD.WIDE.U32 R210, R210, -0x326172a9, RZ ;  /* 0xcd9e8d57d2d27825 */ /* 0x000fe200078e00ff */
[----:B------:R-:W-:Y:S01]  /*5dd0*/  LOP3.LUT R5, R205, UR10, R232, 0x96, !PT ;  /* 0x0000000acd057c12 */ /* 0x000fe2000f8e96e8 */
[----:B------:R-:W-:Y:S01]  /*5de0*/  MUFU.EX2 R201, R201 ;  /* 0x000000c900c97308 */ /* 0x000fe20000000800 */
[----:B------:R-:W-:Y:S01]  /*5df0*/  LOP3.LUT R204, R203, UR8, R204, 0x96, !PT ;  /* 0x00000008cbcc7c12 */ /* 0x000fe2000f8e96cc */
[--C-:B------:R-:W-:Y:S01]  /*5e00*/  FFMA.FTZ R188, R7, c[0x0][0x23c], -R199.reuse ;  /* 0x00008f0007bc7a23 */ /* 0x100fe200000108c7 */
[----:B--2---:R-:W-:Y:S01]  /*5e10*/  FMNMX.FTZ R165, R4, R165, !PT ;  /* 0x000000a504a57209 */ /* 0x004fe20007810000 */
[----:B------:R-:W-:Y:S03]  /*5e20*/  IMAD.WIDE.U32 R6, R6, -0x326172a9, RZ ;  /* 0xcd9e8d5706067825 */ /* 0x000fe600078e00ff */
[----:B------:R-:W-:Y:S01]  /*5e30*/  FSETP.NEU.FTZ.AND P1, PT, R165, -INF , PT ;  /* 0xff800000a500780b */ /* 0x000fe20003f3d000 */
[----:B------:R-:W-:Y:S01]  /*5e40*/  IMAD.WIDE.U32 R204, R204, -0x326172a9, RZ ;  /* 0xcd9e8d57cccc7825 */ /* 0x000fe200078e00ff */
[----:B------:R-:W-:Y:S01]  /*5e50*/  LOP3.LUT R208, R211, UR7, R6, 0x96, !PT ;  /* 0x00000007d3d07c12 */ /* 0x000fe2000f8e9606 */
[----:B------:R-:W-:Y:S02]  /*5e60*/  MUFU.EX2 R187, R187 ;  /* 0x000000bb00bb7308 */ /* 0x000fe40000000800 */
[----:B------:R-:W-:Y:S01]  /*5e70*/  IMAD.WIDE.U32 R206, R5, -0x326172a9, RZ ;  /* 0xcd9e8d5705ce7825 */ /* 0x000fe200078e00ff */
[----:B------:R-:W-:Y:S03]  /*5e80*/  LOP3.LUT R5, R7, UR9, R244, 0x96, !PT ;  /* 0x0000000907057c12 */ /* 0x000fe6000f8e96f4 */
[----:B------:R-:W-:Y:S01]  /*5e90*/  FMUL.FTZ R197, R165, c[0x0][0x23c] ;  /* 0x00008f00a5c57a20 */ /* 0x000fe20000410000 */
[----:B------:R-:W-:Y:S01]  /*5ea0*/  LOP3.LUT R4, R207, UR9, R242, 0x96, !PT ;  /* 0x00000009cf047c12 */ /* 0x000fe2000f8e96f2 */
[----:B------:R-:W-:Y:S01]  /*5eb0*/  IMAD.WIDE.U32 R6, R5, -0x2daee0ad, RZ ;  /* 0xd2511f5305067825 */ /* 0x000fe200078e00ff */
[----:B------:R-:W-:Y:S01]  /*5ec0*/  LOP3.LUT R206, R205, UR7, R206, 0x96, !PT ;  /* 0x00000007cdce7c12 */ /* 0x000fe2000f8e96ce */
[----:B------:R-:W-:Y:S01]  /*5ed0*/  MUFU.EX2 R188, R188 ;  /* 0x000000bc00bc7308 */ /* 0x000fe20000000800 */
[----:B------:R-:W-:Y:S01]  /*5ee0*/  FSEL R197, R197, RZ, P1 ;  /* 0x000000ffc5c57208 */ /* 0x000fe20000800000 */
[----:B------:R-:W-:Y:S01]  /*5ef0*/  IMAD.WIDE.U32 R208, R208, -0x2daee0ad, RZ ;  /* 0xd2511f53d0d07825 */ /* 0x000fe200078e00ff */
[----:B------:R-:W-:Y:S03]  /*5f00*/  LOP3.LUT R248, R7, UR6, R248, 0x96, !PT ;  /* 0x0000000607f87c12 */ /* 0x000fe6000f8e96f8 */
[--C-:B------:R-:W-:Y:S02]  /*5f10*/  FFMA.FTZ R189, R12, c[0x0][0x23c], -R198.reuse ;  /* 0x00008f000cbd7a23 */ /* 0x100fe400000108c6 */
[----:B------:R-:W-:Y:S02]  /*5f20*/  FFMA.FTZ R190, R13, c[0x0][0x23c], -R198 ;  /* 0x00008f000dbe7a23 */ /* 0x000fe400000108c6 */
[----:B------:R-:W-:Y:S01]  /*5f30*/  IMAD.WIDE.U32 R12, R4, -0x2daee0ad, RZ ;  /* 0xd2511f53040c7825 */ /* 0x000fe200078e00ff */
[----:B------:R-:W-:Y:S01]  /*5f40*/  LOP3.LUT R4, R209, UR4, R6, 0x96, !PT ;  /* 0x00000004d1047c12 */ /* 0x000fe2000f8e9606 */
[----:B------:R-:W-:Y:S02]  /*5f50*/  MUFU.EX2 R189, R189 ;  /* 0x000000bd00bd7308 */ /* 0x000fe40000000800 */
[----:B------:R-:W-:Y:S01]  /*5f60*/  IMAD.WIDE.U32 R206, R206, -0x2daee0ad, RZ ;  /* 0xd2511f53cece7825 */ /* 0x000fe200078e00ff */
[----:B------:R-:W-:Y:S03]  /*5f70*/  LOP3.LUT R202, R13, UR6, R202, 0x96, !PT ;  /* 0x000000060dca7c12 */ /* 0x000fe6000f8e96ca */
[--C-:B------:R-:W-:Y:S02]  /*5f80*/  FFMA.FTZ R171, R18, c[0x0][0x23c], -R199.reuse ;  /* 0x00008f0012ab7a23 */ /* 0x100fe400000108c7 */
[----:B------:R-:W-:Y:S02]  /*5f90*/  FFMA.FTZ R184, R19, c[0x0][0x23c], -R199 ;  /* 0x00008f0013b87a23 */ /* 0x000fe400000108c7 */
[--C-:B------:R-:W-:Y:S01]  /*5fa0*/  FFMA.FTZ R191, R14, c[0x0][0x23c], -R197.reuse ;  /* 0x00008f000ebf7a23 */ /* 0x100fe200000108c5 */
[----:B------:R-:W-:Y:S01]  /*5fb0*/  LOP3.LUT R14, R207, UR4, R12, 0x96, !PT ;  /* 0x00000004cf0e7c12 */ /* 0x000fe2000f8e960c */
[--C-:B------:R-:W-:Y:S01]  /*5fc0*/  FFMA.FTZ R192, R15, c[0x0][0x23c], -R197.reuse ;  /* 0x00008f000fc07a23 */ /* 0x100fe200000108c5 */
[----:B------:R-:W-:Y:S01]  /*5fd0*/  MUFU.EX2 R171, R171 ;  /* 0x000000ab00ab7308 */ /* 0x000fe20000000800 */
[----:B------:R-:W-:Y:S04]  /*5fe0*/  IMAD.WIDE.U32 R4, R4, -0x326172a9, RZ ;  /* 0xcd9e8d5704047825 */ /* 0x000fe800078e00ff */
[----:B------:R-:W-:Y:S01]  /*5ff0*/  FMUL.FTZ R3, R3, c[0x0][0x23c] ;  /* 0x00008f0003037a20 */ /* 0x000fe20000410000 */
[--C-:B------:R-:W-:Y:S01]  /*6000*/  SHF.R.U32.HI R7, RZ, 0x10, R4.reuse ;  /* 0x00000010ff077819 */ /* 0x100fe20000011604 */
[----:B------:R-:W-:Y:S01]  /*6010*/  IMAD.WIDE.U32 R14, R14, -0x326172a9, RZ ;  /* 0xcd9e8d570e0e7825 */ /* 0x000fe200078e00ff */
[----:B------:R-:W-:Y:S02]  /*6020*/  LOP3.LUT R12, R4, 0xffff, RZ, 0xc0, !PT ;  /* 0x0000ffff040c7812 */ /* 0x000fe400078ec0ff */
[----:B------:R-:W-:Y:S01]  /*6030*/  MUFU.EX2 R184, R184 ;  /* 0x000000b800b87308 */ /* 0x000fe20000000800 */
[----:B------:R-:W-:Y:S01]  /*6040*/  IMAD.WIDE.U32 R248, R248, -0x326172a9, RZ ;  /* 0xcd9e8d57f8f87825 */ /* 0x000fe200078e00ff */
[----:B------:R-:W-:Y:S02]  /*6050*/  LOP3.LUT R174, R4, 0xff, RZ, 0xc0, !PT ;  /* 0x000000ff04ae7812 */ /* 0x000fe400078ec0ff */
[----:B------:R-:W-:Y:S01]  /*6060*/  SHF.R.U32.HI R175, RZ, 0x18, R4 ;  /* 0x00000018ffaf7819 */ /* 0x000fe20000011604 */
[----:B------:R-:W-:Y:S01]  /*6070*/  IMAD.WIDE.U32 R202, R202, -0x326172a9, RZ ;  /* 0xcd9e8d57caca7825 */ /* 0x000fe200078e00ff */
[----:B------:R-:W-:Y:S02]  /*6080*/  LOP3.LUT R4, R14, 0xffff, RZ, 0xc0, !PT ;  /* 0x0000ffff0e047812 */ /* 0x000fe400078ec0ff */
[----:B------:R-:W-:Y:S01]  /*6090*/  LOP3.LUT R5, R5, UR15, R248, 0x96, !PT ;  /* 0x0000000f05057c12 */ /* 0x000fe2000f8e96f8 */
[--C-:B------:R-:W-:Y:S01]  /*60a0*/  FFMA.FTZ R193, R8, c[0x0][0x23c], -R198.reuse ;  /* 0x00008f0008c17a23 */ /* 0x100fe200000108c6 */
[----:B------:R-:W-:Y:S01]  /*60b0*/  MUFU.EX2 R190, R190 ;  /* 0x000000be00be7308 */ /* 0x000fe20000000800 */
[----:B------:R-:W-:Y:S01]  /*60c0*/  FFMA.FTZ R194, R9, c[0x0][0x23c], -R198 ;  /* 0x00008f0009c27a23 */ /* 0x000fe200000108c6 */
[----:B------:R-:W-:Y:S01]  /*60d0*/  LOP3.LUT R8, R7, 0xff, RZ, 0xc0, !PT ;  /* 0x000000ff07087812 */ /* 0x000fe200078ec0ff */
[--C-:B------:R-:W-:Y:S01]  /*60e0*/  FFMA.FTZ R195, R10, c[0x0][0x23c], -R197.reuse ;  /* 0x00008f000ac37a23 */ /* 0x100fe200000108c5 */
[----:B------:R-:W-:Y:S01]  /*60f0*/  LOP3.LUT R182, R14, 0xff, RZ, 0xc0, !PT ;  /* 0x000000ff0eb67812 */ /* 0x000fe200078ec0ff */
[----:B------:R-:W-:Y:S01]  /*6100*/  FFMA.FTZ R196, R11, c[0x0][0x23c], -R197 ;  /* 0x00008f000bc47a23 */ /* 0x000fe200000108c5 */
[----:B------:R-:W-:Y:S01]  /*6110*/  LOP3.LUT R6, R15, UR15, R202, 0x96, !PT ;  /* 0x0000000f0f067c12 */ /* 0x000fe2000f8e96ca */
[----:B------:R-:W-:Y:S01]  /*6120*/  FADD.FTZ R0, -R165, R0 ;  /* 0x00000000a5007221 */ /* 0x000fe20000010100 */
[----:B------:R-:W-:Y:S01]  /*6130*/  SHF.R.U32.HI R4, RZ, 0x8, R4 ;  /* 0x00000008ff047819 */ /* 0x000fe20000011604 */
[----:B------:R-:W-:Y:S01]  /*6140*/  FMUL.FTZ R13, R2, R153 ;  /* 0x00000099020d7220 */ /* 0x000fe20000410000 */
[----:B------:R-:W-:Y:S01]  /*6150*/  MUFU.EX2 R191, R191 ;  /* 0x000000bf00bf7308 */ /* 0x000fe20000000800 */
[----:B------:R-:W-:Y:S01]  /*6160*/  FMUL.FTZ R0, R0, c[0x0][0x23c] ;  /* 0x00008f0000007a20 */ /* 0x000fe20000410000 */
[----:B------:R-:W-:Y:S01]  /*6170*/  SHF.R.U32.HI R183, RZ, 0x10, R14 ;  /* 0x00000010ffb77819 */ /* 0x000fe2000001160e */
[C---:B---3--:R-:W-:Y:S01]  /*6180*/  FMUL.FTZ R16, R164.reuse, R148 ;  /* 0x00000094a4107220 */ /* 0x048fe20000410000 */
[----:B------:R-:W-:Y:S01]  /*6190*/  SHF.R.U32.HI R12, RZ, 0x8, R12 ;  /* 0x00000008ff0c7819 */ /* 0x000fe2000001160c */
[----:B------:R-:W-:Y:S01]  /*61a0*/  FMUL.FTZ R17, R164, R149 ;  /* 0x00000095a4117220 */ /* 0x000fe20000410000 */
[----:B------:R-:W-:Y:S01]  /*61b0*/  PRMT R175, R8, 0x5410, R175 ;  /* 0x0000541008af7816 */ /* 0x000fe200000000af */
[C---:B------:R-:W-:Y:S01]  /*61c0*/  FMUL.FTZ R68, R164.reuse, R68 ;  /* 0x00000044a4447220 */ /* 0x040fe20000410000 */
[----:B------:R-:W-:Y:S01]  /*61d0*/  LOP3.LUT R8, R5, 0xffff, RZ, 0xc0, !PT ;  /* 0x0000ffff05087812 */ /* 0x000fe200078ec0ff */
[----:B------:R-:W-:Y:S01]  /*61e0*/  FMUL.FTZ R69, R164, R69 ;  /* 0x00000045a4457220 */ /* 0x000fe20000410000 */
[----:B------:R-:W-:Y:S01]  /*61f0*/  MUFU.EX2 R192, R192 ;  /* 0x000000c000c07308 */ /* 0x000fe20000000800 */
[--C-:B------:R-:W-:Y:S01]  /*6200*/  SHF.R.U32.HI R173, RZ, 0x10, R5.reuse ;  /* 0x00000010ffad7819 */ /* 0x100fe20000011605 */
[--C-:B------:R-:W-:Y:S01]  /*6210*/  HSET2.LE.AND R175, R175, R226.reuse, PT ;  /* 0x000000e2afaf7233 */ /* 0x100fe20003803000 */
[----:B------:R-:W-:Y:S01]  /*6220*/  PRMT R182, R182, 0x5410, R4 ;  /* 0x00005410b6b67816 */ /* 0x000fe20000000004 */
[----:B------:R-:W-:Y:S01]  /*6230*/  FMUL.FTZ R76, R2, R76 ;  /* 0x0000004c024c7220 */ /* 0x000fe20000410000 */
[----:B------:R-:W-:Y:S01]  /*6240*/  LOP3.LUT R4, R6, 0xffff, RZ, 0xc0, !PT ;  /* 0x0000ffff06047812 */ /* 0x000fe200078ec0ff */
[----:B------:R-:W-:Y:S01]  /*6250*/  FMUL.FTZ R77, R2, R77 ;  /* 0x0000004d024d7220 */ /* 0x000fe20000410000 */
[----:B------:R-:W-:Y:S01]  /*6260*/  SHF.R.U32.HI R7, RZ, 0x18, R14 ;  /* 0x00000018ff077819 */ /* 0x000fe2000001160e */
[--C-:B------:R-:W-:Y:S01]  /*6270*/  HSET2.LE.AND R182, R182, R226.reuse, PT ;  /* 0x000000e2b6b67233 */ /* 0x100fe20003803000 */
[----:B------:R-:W-:Y:S01]  /*6280*/  PRMT R174, R174, 0x5410, R12 ;  /* 0x00005410aeae7816 */ /* 0x000fe2000000000c */
[----:B------:R-:W2:Y:S01]  /*6290*/  MUFU.EX2 R3, R3 ;  /* 0x0000000300037308 */ /* 0x000ea20000000800 */
[----:B------:R-:W-:Y:S01]  /*62a0*/  LOP3.LUT R183, R183, 0xff, RZ, 0xc0, !PT ;  /* 0x000000ffb7b77812 */ /* 0x000fe200078ec0ff */
[----:B------:R-:W-:Y:S01]  /*62b0*/  FMUL.FTZ R12, R2, R152 ;  /* 0x00000098020c7220 */ /* 0x000fe20000410000 */
[----:B------:R-:W-:Y:S01]  /*62c0*/  SHF.R.U32.HI R8, RZ, 0x8, R8 ;  /* 0x00000008ff087819 */ /* 0x000fe20000011608 */
[--C-:B------:R-:W-:Y:S01]  /*62d0*/  HSET2.LE.AND R174, R174, R226.reuse, PT ;  /* 0x000000e2aeae7233 */ /* 0x100fe20003803000 */
[----:B------:R-:W-:Y:S01]  /*62e0*/  LOP3.LUT R172, R5, 0xff, RZ, 0xc0, !PT ;  /* 0x000000ff05ac7812 */ /* 0x000fe200078ec0ff */
[C---:B------:R-:W-:Y:S01]  /*62f0*/  FMUL.FTZ R80, R164.reuse, R80 ;  /* 0x00000050a4507220 */ /* 0x040fe20000410000 */
[----:B------:R-:W-:Y:S01]  /*6300*/  SHF.R.U32.HI R5, RZ, 0x18, R5 ;  /* 0x00000018ff057819 */ /* 0x000fe20000011605 */
[----:B------:R-:W-:Y:S01]  /*6310*/  FMUL.FTZ R81, R164, R81 ;  /* 0x00000051a4517220 */ /* 0x000fe20000410000 */
[----:B------:R-:W-:Y:S01]  /*6320*/  LOP3.LUT R173, R173, 0xff, RZ, 0xc0, !PT ;  /* 0x000000ffadad7812 */ /* 0x000fe200078ec0ff */
[----:B------:R-:W-:Y:S01]  /*6330*/  MUFU.EX2 R193, R193 ;  /* 0x000000c100c17308 */ /* 0x000fe20000000800 */
[----:B------:R-:W-:Y:S01]  /*6340*/  LOP3.LUT R180, R6, 0xff, RZ, 0xc0, !PT ;  /* 0x000000ff06b47812 */ /* 0x000fe200078ec0ff */
[C---:B------:R-:W-:Y:S01]  /*6350*/  FMUL.FTZ R84, R164.reuse, R84 ;  /* 0x00000054a4547220 */ /* 0x040fe20000410000 */
[----:B------:R-:W-:Y:S01]  /*6360*/  SHF.R.U32.HI R4, RZ, 0x8, R4 ;  /* 0x00000008ff047819 */ /* 0x000fe20000011604 */
[----:B------:R-:W-:Y:S01]  /*6370*/  FMUL.FTZ R85, R164, R85 ;  /* 0x00000055a4557220 */ /* 0x000fe20000410000 */
[----:B------:R-:W-:Y:S01]  /*6380*/  SHF.R.U32.HI R181, RZ, 0x10, R6 ;  /* 0x00000010ffb57819 */ /* 0x000fe20000011606 */
[C---:B------:R-:W-:Y:S01]  /*6390*/  FMUL.FTZ R88, R2.reuse, R88 ;  /* 0x0000005802587220 */ /* 0x040fe20000410000 */
[----:B------:R-:W-:Y:S01]  /*63a0*/  PRMT R183, R183, 0x5410, R7 ;  /* 0x00005410b7b77816 */ /* 0x000fe20000000007 */
[----:B------:R-:W-:Y:S01]  /*63b0*/  FMUL.FTZ R89, R2, R89 ;  /* 0x0000005902597220 */ /* 0x000fe20000410000 */
[----:B------:R-:W-:Y:S01]  /*63c0*/  PRMT R172, R172, 0x5410, R8 ;  /* 0x00005410acac7816 */ /* 0x000fe20000000008 */
[----:B------:R-:W3:Y:S01]  /*63d0*/  MUFU.EX2 R194, R194 ;  /* 0x000000c200c27308 */ /* 0x000ee20000000800 */
[----:B------:R-:W-:Y:S01]  /*63e0*/  PRMT R173, R173, 0x5410, R5 ;  /* 0x00005410adad7816 */ /* 0x000fe20000000005 */
[--C-:B------:R-:W-:Y:S01]  /*63f0*/  HSET2.LE.AND R183, R183, R226.reuse, PT ;  /* 0x000000e2b7b77233 */ /* 0x100fe20003803000 */
[----:B------:R-:W-:Y:S01]  /*6400*/  SHF.R.U32.HI R6, RZ, 0x18, R6 ;  /* 0x00000018ff067819 */ /* 0x000fe20000011606 */
[--C-:B------:R-:W-:Y:S01]  /*6410*/  HSET2.LE.AND R172, R172, R226.reuse, PT ;  /* 0x000000e2acac7233 */ /* 0x100fe20003803000 */
[----:B-1----:R-:W-:Y:S01]  /*6420*/  F2FP.BF16.PACK_AB R5, R170, R169 ;  /* 0x000000a9aa05723e */ /* 0x002fe200000010ff */
[--C-:B------:R-:W-:Y:S01]  /*6430*/  HSET2.LE.AND R173, R173, R226.reuse, PT ;  /* 0x000000e2adad7233 */ /* 0x100fe20003803000 */
[----:B------:R-:W-:Y:S01]  /*6440*/  PRMT R180, R180, 0x5410, R4 ;  /* 0x00005410b4b47816 */ /* 0x000fe20000000004 */
[----:B--2---:R-:W-:Y:S01]  /*6450*/  FMUL.FTZ R18, R3, R150 ;  /* 0x0000009603127220 */ /* 0x004fe20000410000 */
[----:B------:R-:W-:Y:S01]  /*6460*/  F2FP.BF16.PACK_AB R4, R184, R171 ;  /* 0x000000abb804723e */ /* 0x000fe200000010ff */
[----:B------:R-:W-:Y:S01]  /*6470*/  MUFU.EX2 R195, R195 ;  /* 0x000000c300c37308 */ /* 0x000fe20000000800 */
[----:B------:R-:W-:Y:S01]  /*6480*/  LOP3.LUT R181, R181, 0xff, RZ, 0xc0, !PT ;  /* 0x000000ffb5b57812 */ /* 0x000fe200078ec0ff */
[--C-:B------:R-:W-:Y:S01]  /*6490*/  HSET2.LE.AND R180, R180, R226.reuse, PT ;  /* 0x000000e2b4b47233 */ /* 0x100fe20003803000 */
[----:B------:R-:W-:Y:S01]  /*64a0*/  LOP3.LUT R174, R174, R5, RZ, 0xc0, !PT ;  /* 0x00000005aeae7212 */ /* 0x000fe200078ec0ff */
[----:B------:R-:W-:Y:S01]  /*64b0*/  FMUL.FTZ R19, R3, R151 ;  /* 0x0000009703137220 */ /* 0x000fe20000410000 */
[----:B------:R-:W-:Y:S01]  /*64c0*/  LOP3.LUT R175, R175, R4, RZ, 0xc0, !PT ;  /* 0x00000004afaf7212 */ /* 0x000fe200078ec0ff */
[----:B------:R-:W-:Y:S01]  /*64d0*/  LDSM.16.MT88.4 R148, [R213+0xa000] ;  /* 0x00a00000d594783b */ /* 0x000fe20000004200 */
[----:B------:R-:W-:Y:S01]  /*64e0*/  F2FP.BF16.PACK_AB R7, R186, R185 ;  /* 0x000000b9ba07723e */ /* 0x000fe200000010ff */
[C---:B------:R-:W-:Y:S01]  /*64f0*/  FMUL.FTZ R70, R3.reuse, R70 ;  /* 0x0000004603467220 */ /* 0x040fe20000410000 */
[----:B------:R-:W-:Y:S01]  /*6500*/  F2FP.BF16.PACK_AB R5, R190, R189 ;  /* 0x000000bdbe05723e */ /* 0x000fe200000010ff */
[----:B------:R-:W1:Y:S01]  /*6510*/  MUFU.EX2 R196, R196 ;  /* 0x000000c400c47308 */ /* 0x000e620000000800 */
[----:B------:R-:W-:Y:S01]  /*6520*/  F2FP.BF16.PACK_AB R4, R192, R191 ;  /* 0x000000bfc004723e */ /* 0x000fe200000010ff */
[----:B------:R-:W-:Y:S01]  /*6530*/  FMUL.FTZ R71, R3, R71 ;  /* 0x0000004703477220 */ /* 0x000fe20000410000 */
[----:B------:R-:W-:Y:S01]  /*6540*/  PRMT R181, R181, 0x5410, R6 ;  /* 0x00005410b5b57816 */ /* 0x000fe20000000006 */
[C---:B------:R-:W-:Y:S01]  /*6550*/  FMUL.FTZ R82, R3.reuse, R82 ;  /* 0x0000005203527220 */ /* 0x040fe20000410000 */
[----:B------:R-:W-:Y:S01]  /*6560*/  F2FP.BF16.PACK_AB R6, R188, R187 ;  /* 0x000000bbbc06723e */ /* 0x000fe200000010ff */
[C---:B------:R-:W-:Y:S01]  /*6570*/  FMUL.FTZ R83, R3.reuse, R83 ;  /* 0x0000005303537220 */ /* 0x040fe20000410000 */
[----:B------:R-:W-:Y:S01]  /*6580*/  LOP3.LUT R172, R172, R7, RZ, 0xc0, !PT ;  /* 0x00000007acac7212 */ /* 0x000fe200078ec0ff */
[----:B------:R-:W-:Y:S01]  /*6590*/  FMUL.FTZ R7, R3, R163 ;  /* 0x000000a303077220 */ /* 0x000fe20000410000 */
[----:B------:R-:W-:Y:S01]  /*65a0*/  LOP3.LUT R173, R173, R6, RZ, 0xc0, !PT ;  /* 0x00000006adad7212 */ /* 0x000fe200078ec0ff */
[----:B------:R-:W2:Y:S01]  /*65b0*/  MUFU.EX2 R0, R0 ;  /* 0x0000000000007308 */ /* 0x000ea20000000800 */
[----:B------:R-:W-:Y:S01]  /*65c0*/  FMUL.FTZ R6, R3, R162 ;  /* 0x000000a203067220 */ /* 0x000fe20000410000 */
[----:B------:R-:W-:Y:S01]  /*65d0*/  LOP3.LUT R182, R182, R5, RZ, 0xc0, !PT ;  /* 0x00000005b6b67212 */ /* 0x000fe200078ec0ff */
[C---:B------:R-:W-:Y:S01]  /*65e0*/  FMUL.FTZ R5, R164.reuse, R161 ;  /* 0x000000a1a4057220 */ /* 0x040fe20000410000 */
[----:B------:R-:W-:Y:S01]  /*65f0*/  LOP3.LUT R183, R183, R4, RZ, 0xc0, !PT ;  /* 0x00000004b7b77212 */ /* 0x000fe200078ec0ff */
[----:B------:R-:W-:Y:S01]  /*6600*/  FMUL.FTZ R4, R164, R160 ;  /* 0x000000a0a4047220 */ /* 0x000fe20000410000 */
[--C-:B------:R-:W-:Y:S01]  /*6610*/  HSET2.LE.AND R181, R181, R226.reuse, PT ;  /* 0x000000e2b5b57233 */ /* 0x100fe20003803000 */
[----:B------:R-:W4:Y:S01]  /*6620*/  LDSM.16.MT88.4 R160, [R212+0x9000] ;  /* 0x00900000d4a0783b */ /* 0x000f220000004200 */
[----:B---3--:R-:W-:Y:S01]  /*6630*/  F2FP.BF16.PACK_AB R9, R194, R193 ;  /* 0x000000c1c209723e */ /* 0x008fe200000010ff */
[----:B------:R-:W-:Y:S01]  /*6640*/  FMUL.FTZ R20, R2, R140 ;  /* 0x0000008c02147220 */ /* 0x000fe20000410000 */
[----:B------:R-:W-:Y:S01]  /*6650*/  LOP3.LUT R210, R249, UR5, R210, 0x96, !PT ;  /* 0x00000005f9d27c12 */ /* 0x000fe2000f8e96d2 */
[--C-:B------:R-:W-:Y:S01]  /*6660*/  FFMA.FTZ R250, R46, c[0x0][0x23c], -R197.reuse ;  /* 0x00008f002efa7a23 */ /* 0x100fe200000108c5 */
[-C--:B------:R-:W-:Y:S01]  /*6670*/  HMMA.16816.F32.BF16 R4, R172, R176.reuse, R4 ;  /* 0x000000b0ac04723c */ /* 0x080fe20000041804 */
[----:B------:R-:W-:Y:S01]  /*6680*/  LOP3.LUT R180, R180, R9, RZ, 0xc0, !PT ;  /* 0x00000009b4b47212 */ /* 0x000fe200078ec0ff */
[----:B------:R-:W-:Y:S01]  /*6690*/  FMUL.FTZ R9, R2, R157 ;  /* 0x0000009d02097220 */ /* 0x000fe20000410000 */
[----:B-1----:R-:W-:Y:S01]  /*66a0*/  F2FP.BF16.PACK_AB R8, R196, R195 ;  /* 0x000000c3c408723e */ /* 0x002fe200000010ff */
[C---:B------:R-:W-:Y:S01]  /*66b0*/  FMUL.FTZ R86, R3.reuse, R86 ;  /* 0x0000005603567220 */ /* 0x040fe20000410000 */
[----:B------:R-:W-:Y:S01]  /*66c0*/  MUFU.EX2 R250, R250 ;  /* 0x000000fa00fa7308 */ /* 0x000fe20000000800 */
[----:B------:R-:W-:Y:S01]  /*66d0*/  FMUL.FTZ R87, R3, R87 ;  /* 0x0000005703577220 */ /* 0x000fe20000410000 */
[----:B------:R-:W-:Y:S01]  /*66e0*/  LOP3.LUT R181, R181, R8, RZ, 0xc0, !PT ;  /* 0x00000008b5b57212 */ /* 0x000fe200078ec0ff */
[----:B------:R-:W-:Y:S04]  /*66f0*/  FMUL.FTZ R8, R2, R156 ;  /* 0x0000009c02087220 */ /* 0x000fe80000410000 */
[C---:B--2---:R-:W-:Y:S02]  /*6700*/  FMUL.FTZ R10, R0.reuse, R158 ;  /* 0x0000009e000a7220 */ /* 0x044fe40000410000 */
[C---:B------:R-:W-:Y:S01]  /*6710*/  FMUL.FTZ R11, R0.reuse, R159 ;  /* 0x0000009f000b7220 */ /* 0x040fe20000410000 */
[----:B------:R-:W-:Y:S01]  /*6720*/  MUFU.EX2 R64, R64 ;  /* 0x0000004000407308 */ /* 0x000fe20000000800 */
[C---:B------:R-:W-:Y:S02]  /*6730*/  FMUL.FTZ R14, R0.reuse, R154 ;  /* 0x0000009a000e7220 */ /* 0x040fe40000410000 */
[----:B------:R-:W-:Y:S02]  /*6740*/  FMUL.FTZ R15, R0, R155 ;  /* 0x0000009b000f7220 */ /* 0x000fe40000410000 */
[----:B------:R-:W1:Y:S01]  /*6750*/  LDSM.16.MT88.4 R152, [R212+0xa000] ;  /* 0x00a00000d498783b */ /* 0x000e620000004200 */
[C---:B------:R-:W-:Y:S01]  /*6760*/  HMMA.16816.F32.BF16 R8, R180.reuse, R176, R8 ;  /* 0x000000b0b408723c */ /* 0x040fe20000041808 */
[--C-:B------:R-:W-:Y:S02]  /*6770*/  FFMA.FTZ R249, R47, c[0x0][0x23c], -R197.reuse ;  /* 0x00008f002ff97a23 */ /* 0x100fe400000108c5 */
[----:B------:R-:W-:Y:S01]  /*6780*/  FFMA.FTZ R57, R57, c[0x0][0x23c], -R198 ;  /* 0x00008f0039397a23 */ /* 0x000fe200000108c6 */
[----:B------:R-:W-:Y:S01]  /*6790*/  MUFU.EX2 R65, R65 ;  /* 0x0000004100417308 */ /* 0x000fe20000000800 */
[--C-:B------:R-:W-:Y:S02]  /*67a0*/  FFMA.FTZ R58, R58, c[0x0][0x23c], -R197.reuse ;  /* 0x00008f003a3a7a23 */ /* 0x100fe400000108c5 */
[--C-:B------:R-:W-:Y:S01]  /*67b0*/  FFMA.FTZ R59, R59, c[0x0][0x23c], -R197.reuse ;  /* 0x00008f003b3b7a23 */ /* 0x100fe200000108c5 */
[-C--:B------:R-:W-:Y:S01]  /*67c0*/  HMMA.16816.F32.BF16 R12, R180, R178.reuse, R12 ;  /* 0x000000b2b40c723c */ /* 0x080fe2000004180c */
[--C-:B------:R-:W-:Y:S03]  /*67d0*/  FFMA.FTZ R62, R62, c[0x0][0x23c], -R197.reuse ;  /* 0x00008f003e3e7a23 */ /* 0x100fe600000108c5 */
[C---:B------:R-:W-:Y:S02]  /*67e0*/  FMUL.FTZ R90, R0.reuse, R90 ;  /* 0x0000005a005a7220 */ /* 0x040fe40000410000 */
[----:B------:R-:W-:Y:S01]  /*67f0*/  MUFU.EX2 R158, R57 ;  /* 0x00000039009e7308 */ /* 0x000fe20000000800 */
[----:B------:R-:W-:Y:S01]  /*6800*/  FMUL.FTZ R91, R0, R91 ;  /* 0x0000005b005b7220 */ /* 0x000fe20000410000 */
[C---:B------:R-:W-:Y:S01]  /*6810*/  HMMA.16816.F32.BF16 R16, R172.reuse, R178, R16 ;  /* 0x000000b2ac10723c */ /* 0x040fe20000041810 */
[C---:B------:R-:W-:Y:S03]  /*6820*/  FMUL.FTZ R92, R2.reuse, R92 ;  /* 0x0000005c025c7220 */ /* 0x040fe60000410000 */
[----:B------:R-:W-:Y:S02]  /*6830*/  FMUL.FTZ R93, R2, R93 ;  /* 0x0000005d025d7220 */ /* 0x000fe40000410000 */
[C---:B------:R-:W-:Y:S02]  /*6840*/  FMUL.FTZ R94, R0.reuse, R94 ;  /* 0x0000005e005e7220 */ /* 0x040fe40000410000 */
[-C--:B----4-:R-:W-:Y:S01]  /*6850*/  HMMA.16816.F32.BF16 R68, R172, R160.reuse, R68 ;  /* 0x000000a0ac44723c */ /* 0x090fe20000041844 */
[C---:B------:R-:W-:Y:S01]  /*6860*/  FMUL.FTZ R74, R0.reuse, R74 ;  /* 0x0000004a004a7220 */ /* 0x040fe20000410000 */
[----:B------:R-:W-:Y:S02]  /*6870*/  MUFU.EX2 R157, R58 ;  /* 0x0000003a009d7308 */ /* 0x000fe40000000800 */
[C---:B------:R-:W-:Y:S02]  /*6880*/  FMUL.FTZ R75, R0.reuse, R75 ;  /* 0x0000004b004b7220 */ /* 0x040fe40000410000 */
[----:B------:R-:W-:Y:S02]  /*6890*/  FMUL.FTZ R95, R0, R95 ;  /* 0x0000005f005f7220 */ /* 0x000fe40000410000 */
[----:B------:R-:W-:Y:S03]  /*68a0*/  FMUL.FTZ R96, R164, R96 ;  /* 0x00000060a4607220 */ /* 0x000fe60000410000 */
[C---:B------:R-:W-:Y:S01]  /*68b0*/  HMMA.16816.F32.BF16 R72, R180.reuse, R160, R72 ;  /* 0x000000a0b448723c */ /* 0x040fe20000041848 */
[C---:B------:R-:W-:Y:S01]  /*68c0*/  FMUL.FTZ R78, R0.reuse, R78 ;  /* 0x0000004e004e7220 */ /* 0x040fe20000410000 */
[----:B------:R-:W-:Y:S01]  /*68d0*/  MUFU.EX2 R161, R59 ;  /* 0x0000003b00a17308 */ /* 0x000fe20000000800 */
[----:B------:R-:W-:Y:S02]  /*68e0*/  FMUL.FTZ R79, R0, R79 ;  /* 0x0000004f004f7220 */ /* 0x000fe40000410000 */
[----:B------:R-:W-:Y:S02]  /*68f0*/  FMUL.FTZ R97, R164, R97 ;  /* 0x00000061a4617220 */ /* 0x000fe40000410000 */
[C---:B------:R-:W-:Y:S02]  /*6900*/  FMUL.FTZ R98, R3.reuse, R98 ;  /* 0x0000006203627220 */ /* 0x040fe40000410000 */
[----:B------:R-:W-:Y:S01]  /*6910*/  FMUL.FTZ R99, R3, R99 ;  /* 0x0000006303637220 */ /* 0x000fe20000410000 */
[-C--:B------:R-:W-:Y:S02]  /*6920*/  HMMA.16816.F32.BF16 R76, R180, R162.reuse, R76 ;  /* 0x000000a2b44c723c */ /* 0x080fe4000004184c */
[----:B------:R-:W-:Y:S01]  /*6930*/  MUFU.EX2 R160, R62 ;  /* 0x0000003e00a07308 */ /* 0x000fe20000000800 */
[----:B------:R-:W-:Y:S02]  /*6940*/  FFMA.FTZ R202, R21, c[0x0][0x23c], -R200 ;  /* 0x00008f0015ca7a23 */ /* 0x000fe400000108c8 */
[----:B------:R-:W-:Y:S02]  /*6950*/  FMUL.FTZ R21, R2, R141 ;  /* 0x0000008d02157220 */ /* 0x000fe40000410000 */
[--C-:B------:R-:W-:Y:S01]  /*6960*/  FFMA.FTZ R27, R27, c[0x0][0x23c], -R197.reuse ;  /* 0x00008f001b1b7a23 */ /* 0x100fe200000108c5 */
[C---:B------:R-:W-:Y:S01]  /*6970*/  HMMA.16816.F32.BF16 R80, R172.reuse, R162, R80 ;  /* 0x000000a2ac50723c */ /* 0x040fe20000041850 */
[--C-:B------:R-:W-:Y:S03]  /*6980*/  FFMA.FTZ R205, R24, c[0x0][0x23c], -R198.reuse ;  /* 0x00008f0018cd7a23 */ /* 0x100fe600000108c6 */
[--C-:B------:R-:W-:Y:S01]  /*6990*/  FFMA.FTZ R207, R26, c[0x0][0x23c], -R197.reuse ;  /* 0x00008f001acf7a23 */ /* 0x100fe200000108c5 */
[----:B------:R-:W2:Y:S01]  /*69a0*/  MUFU.EX2 R202, R202 ;  /* 0x000000ca00ca7308 */ /* 0x000ea20000000800 */
[----:B------:R-:W-:Y:S02]  /*69b0*/  FMUL.FTZ R26, R3, R138 ;  /* 0x0000008a031a7220 */ /* 0x000fe40000410000 */
[-C--:B------:R-:W-:Y:S01]  /*69c0*/  HMMA.16816.F32.BF16 R84, R172, R148.reuse, R84 ;  /* 0x00000094ac54723c */ /* 0x080fe20000041854 */
[C---:B------:R-:W-:Y:S03]  /*69d0*/  FMUL.FTZ R128, R2.reuse, R128 ;  /* 0x0000008002807220 */ /* 0x040fe60000410000 */
[----:B------:R-:W-:Y:S02]  /*69e0*/  FMUL.FTZ R129, R2, R129 ;  /* 0x0000008102817220 */ /* 0x000fe40000410000 */
[C---:B------:R-:W-:Y:S01]  /*69f0*/  FMUL.FTZ R130, R0.reuse, R130 ;  /* 0x0000008200827220 */ /* 0x040fe20000410000 */
[----:B------:R-:W-:Y:S01]  /*6a00*/  MUFU.EX2 R205, R205 ;  /* 0x000000cd00cd7308 */ /* 0x000fe20000000800 */
[C---:B------:R-:W-:Y:S01]  /*6a10*/  HMMA.16816.F32.BF16 R88, R180.reuse, R148, R88 ;  /* 0x00000094b458723c */ /* 0x040fe20000041858 */
[----:B------:R-:W-:Y:S03]  /*6a20*/  FMUL.FTZ R131, R0, R131 ;  /* 0x0000008300837220 */ /* 0x000fe60000410000 */
[--C-:B------:R-:W-:Y:S02]  /*6a30*/  FFMA.FTZ R31, R31, c[0x0][0x23c], -R197.reuse ;  /* 0x00008f001f1f7a23 */ /* 0x100fe400000108c5 */
[--C-:B------:R-:W-:Y:S02]  /*6a40*/  FFMA.FTZ R209, R28, c[0x0][0x23c], -R198.reuse ;  /* 0x00008f001cd17a23 */ /* 0x100fe400000108c6 */
[-C--:B------:R-:W-:Y:S01]  /*6a50*/  HMMA.16816.F32.BF16 R92, R180, R150.reuse, R92 ;  /* 0x00000096b45c723c */ /* 0x080fe2000004185c */
[----:B------:R-:W-:Y:S01]  /*6a60*/  FFMA.FTZ R211, R30, c[0x0][0x23c], -R197 ;  /* 0x00008f001ed37a23 */ /* 0x000fe200000108c5 */
[----:B------:R-:W-:Y:S02]  /*6a70*/  MUFU.EX2 R207, R207 ;  /* 0x000000cf00cf7308 */ /* 0x000fe40000000800 */
[C---:B------:R-:W-:Y:S01]  /*6a80*/  FMUL.FTZ R30, R3.reuse, R134 ;  /* 0x00000086031e7220 */ /* 0x040fe20000410000 */
[----:B--2---:R-:W-:Y:S01]  /*6a90*/  F2FP.BF16.PACK_AB R134, R202, R201 ;  /* 0x000000c9ca86723e */ /* 0x004fe200000010ff */
[--C-:B------:R-:W-:Y:S02]  /*6aa0*/  FFMA.FTZ R40, R40, c[0x0][0x23c], -R198.reuse ;  /* 0x00008f0028287a23 */ /* 0x100fe400000108c6 */
[C---:B------:R-:W-:Y:S01]  /*6ab0*/  HMMA.16816.F32.BF16 R96, R172.reuse, R150, R96 ;  /* 0x00000096ac60723c */ /* 0x040fe20000041860 */
[----:B------:R-:W2:Y:S03]  /*6ac0*/  LDSM.16.MT88.4 R148, [R213+0xb000] ;  /* 0x00b00000d594783b */ /* 0x000ea60000004200 */
[C---:B------:R-:W-:Y:S01]  /*6ad0*/  FMUL.FTZ R100, R164.reuse, R100 ;  /* 0x00000064a4647220 */ /* 0x040fe20000410000 */
[----:B------:R-:W-:Y:S01]  /*6ae0*/  MUFU.EX2 R209, R209 ;  /* 0x000000d100d17308 */ /* 0x000fe20000000800 */
[----:B------:R-:W-:Y:S02]  /*6af0*/  FMUL.FTZ R101, R164, R101 ;  /* 0x00000065a4657220 */ /* 0x000fe40000410000 */
[C---:B------:R-:W-:Y:S04]  /*6b00*/  FMUL.FTZ R102, R3.reuse, R102 ;  /* 0x0000006603667220 */ /* 0x040fe80000410000 */
[----:B------:R-:W-:Y:S02]  /*6b10*/  FMUL.FTZ R103, R3, R103 ;  /* 0x0000006703677220 */ /* 0x000fe40000410000 */
[--C-:B------:R-:W-:Y:S01]  /*6b20*/  FFMA.FTZ R247, R44, c[0x0][0x23c], -R198.reuse ;  /* 0x00008f002cf77a23 */ /* 0x100fe200000108c6 */
[----:B------:R-:W-:Y:S01]  /*6b30*/  MUFU.EX2 R211, R211 ;  /* 0x000000d300d37308 */ /* 0x000fe20000000800 */
[--C-:B------:R-:W-:Y:S02]  /*6b40*/  FFMA.FTZ R248, R45, c[0x0][0x23c], -R198.reuse ;  /* 0x00008f002df87a23 */ /* 0x100fe400000108c6 */
[--C-:B------:R-:W-:Y:S01]  /*6b50*/  FFMA.FTZ R56, R56, c[0x0][0x23c], -R198.reuse ;  /* 0x00008f0038387a23 */ /* 0x100fe200000108c6 */
[-C--:B-1----:R-:W-:Y:S01]  /*6b60*/  HMMA.16816.F32.BF16 R100, R172, R152.reuse, R100 ;  /* 0x00000098ac64723c */ /* 0x082fe20000041864 */
[C---:B------:R-:W-:Y:S02]  /*6b70*/  FMUL.FTZ R104, R2.reuse, R104 ;  /* 0x0000006802687220 */ /* 0x040fe40000410000 */
[----:B------:R-:W-:Y:S02]  /*6b80*/  FMUL.FTZ R105, R2, R105 ;  /* 0x0000006902697220 */ /* 0x000fe40000410000 */
[C---:B------:R-:W-:Y:S01]  /*6b90*/  FMUL.FTZ R106, R0.reuse, R106 ;  /* 0x0000006a006a7220 */ /* 0x040fe20000410000 */
[----:B------:R-:W-:Y:S01]  /*6ba0*/  MUFU.EX2 R156, R56 ;  /* 0x00000038009c7308 */ /* 0x000fe20000000800 */
[----:B------:R-:W-:Y:S02]  /*6bb0*/  FMUL.FTZ R107, R0, R107 ;  /* 0x0000006b006b7220 */ /* 0x000fe40000410000 */
[----:B------:R-:W-:Y:S03]  /*6bc0*/  FFMA.FTZ R60, R60, c[0x0][0x23c], -R198 ;  /* 0x00008f003c3c7a23 */ /* 0x000fe600000108c6 */
[--C-:B------:R-:W-:Y:S02]  /*6bd0*/  FFMA.FTZ R252, R54, c[0x0][0x23c], -R199.reuse ;  /* 0x00008f0036fc7a23 */ /* 0x100fe400000108c7 */
[C---:B------:R-:W-:Y:S01]  /*6be0*/  HMMA.16816.F32.BF16 R104, R180.reuse, R152, R104 ;  /* 0x00000098b468723c */ /* 0x040fe20000041868 */
[--C-:B------:R-:W-:Y:S01]  /*6bf0*/  FFMA.FTZ R176, R32, c[0x0][0x23c], -R200.reuse ;  /* 0x00008f0020b07a23 */ /* 0x100fe200000108c8 */
[----:B------:R-:W-:Y:S01]  /*6c00*/  MUFU.EX2 R159, R60 ;  /* 0x0000003c009f7308 */ /* 0x000fe20000000800 */
[C---:B------:R-:W-:Y:S02]  /*6c10*/  FMUL.FTZ R32, R2.reuse, R144 ;  /* 0x0000009002207220 */ /* 0x040fe40000410000 */
[----:B------:R-:W-:Y:S02]  /*6c20*/  FFMA.FTZ R177, R33, c[0x0][0x23c], -R200 ;  /* 0x00008f0021b17a23 */ /* 0x000fe400000108c8 */
[----:B------:R-:W-:Y:S01]  /*6c30*/  FMUL.FTZ R33, R2, R145 ;  /* 0x0000009102217220 */ /* 0x000fe20000410000 */
[----:B------:R-:W-:Y:S01]  /*6c40*/  LOP3.LUT R152, R203, UR5, R204, 0x96, !PT ;  /* 0x00000005cb987c12 */ /* 0x000fe2000f8e96cc */
[--C-:B------:R-:W-:Y:S03]  /*6c50*/  FFMA.FTZ R178, R34, c[0x0][0x23c], -R199.reuse ;  /* 0x00008f0022b27a23 */ /* 0x100fe600000108c7 */
[C---:B------:R-:W-:Y:S01]  /*6c60*/  FMUL.FTZ R34, R0.reuse, R146 ;  /* 0x0000009200227220 */ /* 0x040fe20000410000 */
[----:B------:R-:W-:Y:S01]  /*6c70*/  MUFU.EX2 R176, R176 ;  /* 0x000000b000b07308 */ /* 0x000fe20000000800 */
[--C-:B------:R-:W-:Y:S02]  /*6c80*/  FFMA.FTZ R179, R35, c[0x0][0x23c], -R199.reuse ;  /* 0x00008f0023b37a23 */ /* 0x100fe400000108c7 */
[----:B------:R-:W-:Y:S02]  /*6c90*/  FMUL.FTZ R35, R0, R147 ;  /* 0x0000009300237220 */ /* 0x000fe40000410000 */
[--C-:B------:R-:W-:Y:S02]  /*6ca0*/  FFMA.FTZ R203, R22, c[0x0][0x23c], -R199.reuse ;  /* 0x00008f0016cb7a23 */ /* 0x100fe400000108c7 */
[----:B------:R-:W-:Y:S02]  /*6cb0*/  FMUL.FTZ R22, R0, R142 ;  /* 0x0000008e00167220 */ /* 0x000fe40000410000 */
[----:B------:R-:W-:Y:S01]  /*6cc0*/  FFMA.FTZ R204, R23, c[0x0][0x23c], -R199 ;  /* 0x00008f0017cc7a23 */ /* 0x000fe200000108c7 */
[-C--:B------:R-:W-:Y:S01]  /*6cd0*/  HMMA.16816.F32.BF16 R32, R180, R154.reuse, R32 ;  /* 0x0000009ab420723c */ /* 0x080fe20000041820 */
[C---:B------:R-:W-:Y:S01]  /*6ce0*/  FMUL.FTZ R108, R164.reuse, R108 ;  /* 0x0000006ca46c7220 */ /* 0x040fe20000410000 */
[----:B------:R-:W-:Y:S01]  /*6cf0*/  MUFU.EX2 R177, R177 ;  /* 0x000000b100b17308 */ /* 0x000fe20000000800 */
[----:B------:R-:W-:Y:S02]  /*6d00*/  FMUL.FTZ R109, R164, R109 ;  /* 0x0000006da46d7220 */ /* 0x000fe40000410000 */
[C---:B------:R-:W-:Y:S02]  /*6d10*/  FMUL.FTZ R110, R3.reuse, R110 ;  /* 0x0000006e036e7220 */ /* 0x040fe40000410000 */
[----:B------:R-:W-:Y:S02]  /*6d20*/  FMUL.FTZ R111, R3, R111 ;  /* 0x0000006f036f7220 */ /* 0x000fe40000410000 */
[----:B------:R-:W-:Y:S02]  /*6d30*/  FMUL.FTZ R23, R0, R143 ;  /* 0x0000008f00177220 */ /* 0x000fe40000410000 */
[----:B------:R-:W1:Y:S01]  /*6d40*/  LDSM.16.MT88.4 R140, [R212+0xb000] ;  /* 0x00b00000d48c783b */ /* 0x000e620000004200 */
[----:B------:R-:W-:Y:S01]  /*6d50*/  IMAD.WIDE.U32 R144, R210, -0x2daee0ad, RZ ;  /* 0xd2511f53d2907825 */ /* 0x000fe200078e00ff */
[----:B------:R-:W-:Y:S01]  /*6d60*/  MUFU.EX2 R178, R178 ;  /* 0x000000b200b27308 */ /* 0x000fe20000000800 */
[C---:B------:R-:W-:Y:S02]  /*6d70*/  HMMA.16816.F32.BF16 R108, R172.reuse, R154, R108 ;  /* 0x0000009aac6c723c */ /* 0x040fe4000004186c */
[----:B------:R-:W-:Y:S01]  /*6d80*/  FMUL.FTZ R112, R164, R112 ;  /* 0x00000070a4707220 */ /* 0x000fe20000410000 */
[----:B------:R-:W-:Y:S01]  /*6d90*/  LOP3.LUT R147, R144, 0xffff, RZ, 0xc0, !PT ;  /* 0x0000ffff90937812 */ /* 0x000fe200078ec0ff */
[----:B------:R-:W-:Y:S01]  /*6da0*/  FMUL.FTZ R113, R164, R113 ;  /* 0x00000071a4717220 */ /* 0x000fe20000410000 */
[----:B------:R-:W-:Y:S01]  /*6db0*/  LOP3.LUT R208, R145, UR14, R208, 0x96, !PT ;  /* 0x0000000e91d07c12 */ /* 0x000fe2000f8e96d0 */
[C---:B------:R-:W-:Y:S01]  /*6dc0*/  FMUL.FTZ R114, R3.reuse, R114 ;  /* 0x0000007203727220 */ /* 0x040fe20000410000 */
[----:B------:R-:W-:Y:S01]  /*6dd0*/  LOP3.LUT R146, R144, 0xff, RZ, 0xc0, !PT ;  /* 0x000000ff90927812 */ /* 0x000fe200078ec0ff */
[----:B------:R-:W-:Y:S01]  /*6de0*/  FMUL.FTZ R115, R3, R115 ;  /* 0x0000007303737220 */ /* 0x000fe20000410000 */
[--C-:B------:R-:W-:Y:S01]  /*6df0*/  SHF.R.U32.HI R145, RZ, 0x10, R144.reuse ;  /* 0x00000010ff917819 */ /* 0x100fe20000011690 */
[----:B------:R-:W-:Y:S02]  /*6e00*/  MUFU.EX2 R179, R179 ;  /* 0x000000b300b37308 */ /* 0x000fe40000000800 */
[----:B------:R-:W-:Y:S01]  /*6e10*/  SHF.R.U32.HI R144, RZ, 0x18, R144 ;  /* 0x00000018ff907819 */ /* 0x000fe20000011690 */
[----:B------:R-:W-:Y:S01]  /*6e20*/  FFMA.FTZ R210, R29, c[0x0][0x23c], -R198 ;  /* 0x00008f001dd27a23 */ /* 0x000fe200000108c6 */
[----:B------:R-:W-:Y:S01]  /*6e30*/  SHF.R.U32.HI R147, RZ, 0x8, R147 ;  /* 0x00000008ff937819 */ /* 0x000fe20000011693 */
[-C--:B--2---:R-:W-:Y:S01]  /*6e40*/  HMMA.16816.F32.BF16 R112, R172, R148.reuse, R112 ;  /* 0x00000094ac70723c */ /* 0x084fe20000041870 */
[C---:B------:R-:W-:Y:S01]  /*6e50*/  FMUL.FTZ R116, R2.reuse, R116 ;  /* 0x0000007402747220 */ /* 0x040fe20000410000 */
[----:B------:R-:W-:Y:S01]  /*6e60*/  SHF.R.U32.HI R155, RZ, 0x10, R208 ;  /* 0x00000010ff9b7819 */ /* 0x000fe200000116d0 */
[----:B------:R-:W-:Y:S02]  /*6e70*/  FMUL.FTZ R117, R2, R117 ;  /* 0x0000007502757220 */ /* 0x000fe40000410000 */
[C---:B------:R-:W-:Y:S01]  /*6e80*/  FMUL.FTZ R118, R0.reuse, R118 ;  /* 0x0000007600767220 */ /* 0x040fe20000410000 */
[----:B------:R-:W2:Y:S01]  /*6e90*/  MUFU.EX2 R210, R210 ;  /* 0x000000d200d27308 */ /* 0x000ea20000000800 */
[----:B------:R-:W-:Y:S01]  /*6ea0*/  FMUL.FTZ R119, R0, R119 ;  /* 0x0000007700777220 */ /* 0x000fe20000410000 */
[C---:B------:R-:W-:Y:S01]  /*6eb0*/  HMMA.16816.F32.BF16 R20, R180.reuse, R148, R20 ;  /* 0x00000094b414723c */ /* 0x040fe20000041814 */
[C---:B------:R-:W-:Y:S03]  /*6ec0*/  FMUL.FTZ R120, R164.reuse, R120 ;  /* 0x00000078a4787220 */ /* 0x040fe60000410000 */
[----:B------:R-:W-:Y:S02]  /*6ed0*/  FMUL.FTZ R121, R164, R121 ;  /* 0x00000079a4797220 */ /* 0x000fe40000410000 */
[C---:B------:R-:W-:Y:S01]  /*6ee0*/  FMUL.FTZ R122, R3.reuse, R122 ;  /* 0x0000007a037a7220 */ /* 0x040fe20000410000 */
[----:B------:R-:W-:Y:S01]  /*6ef0*/  PRMT R148, R146, 0x5410, R147 ;  /* 0x0000541092947816 */ /* 0x000fe20000000093 */
[-C--:B------:R-:W-:Y:S01]  /*6f00*/  HMMA.16816.F32.BF16 R116, R180, R150.reuse, R116 ;  /* 0x00000096b474723c */ /* 0x080fe20000041874 */
[----:B------:R-:W-:Y:S01]  /*6f10*/  FMUL.FTZ R123, R3, R123 ;  /* 0x0000007b037b7220 */ /* 0x000fe20000410000 */
[----:B------:R-:W-:Y:S02]  /*6f20*/  MUFU.EX2 R203, R203 ;  /* 0x000000cb00cb7308 */ /* 0x000fe40000000800 */
[C---:B------:R-:W-:Y:S01]  /*6f30*/  LOP3.LUT R146, R208.reuse, 0xff, RZ, 0xc0, !PT ;  /* 0x000000ffd0927812 */ /* 0x040fe200078ec0ff */
[--C-:B------:R-:W-:Y:S01]  /*6f40*/  HSET2.LE.AND R138, R148, R226.reuse, PT ;  /* 0x000000e2948a7233 */ /* 0x100fe20003803000 */
[----:B------:R-:W-:Y:S01]  /*6f50*/  LOP3.LUT R149, R208, 0xffff, RZ, 0xc0, !PT ;  /* 0x0000ffffd0957812 */ /* 0x000fe200078ec0ff */
[----:B------:R-:W-:Y:S01]  /*6f60*/  IMAD.WIDE.U32 R152, R152, -0x2daee0ad, RZ ;  /* 0xd2511f5398987825 */ /* 0x000fe200078e00ff */
[C---:B------:R-:W-:Y:S04]  /*6f70*/  HMMA.16816.F32.BF16 R120, R172.reuse, R150, R120 ;  /* 0x00000096ac78723c */ /* 0x040fe80000041878 */
[----:B------:R-:W-:Y:S01]  /*6f80*/  LOP3.LUT R24, R152, 0xffff, RZ, 0xc0, !PT ;  /* 0x0000ffff98187812 */ /* 0x000fe200078ec0ff */
[C---:B------:R-:W-:Y:S01]  /*6f90*/  FMUL.FTZ R124, R2.reuse, R124 ;  /* 0x0000007c027c7220 */ /* 0x040fe20000410000 */
[----:B------:R-:W-:Y:S01]  /*6fa0*/  LOP3.LUT R154, R153, UR14, R206, 0x96, !PT ;  /* 0x0000000e999a7c12 */ /* 0x000fe2000f8e96ce */
[----:B------:R-:W-:Y:S01]  /*6fb0*/  FFMA.FTZ R206, R25, c[0x0][0x23c], -R198 ;  /* 0x00008f0019ce7a23 */ /* 0x000fe200000108c6 */
[----:B------:R-:W-:Y:S01]  /*6fc0*/  LOP3.LUT R151, R145, 0xff, RZ, 0xc0, !PT ;  /* 0x000000ff91977812 */ /* 0x000fe200078ec0ff */
[----:B------:R-:W-:Y:S01]  /*6fd0*/  FMUL.FTZ R125, R2, R125 ;  /* 0x0000007d027d7220 */ /* 0x000fe20000410000 */
[----:B------:R-:W3:Y:S02]  /*6fe0*/  MUFU.EX2 R204, R204 ;  /* 0x000000cc00cc7308 */ /* 0x000ee40000000800 */
[----:B------:R-:W-:Y:S01]  /*6ff0*/  SHF.R.U32.HI R145, RZ, 0x18, R208 ;  /* 0x00000018ff917819 */ /* 0x000fe200000116d0 */
[C---:B------:R-:W-:Y:S01]  /*7000*/  FMUL.FTZ R126, R0.reuse, R126 ;  /* 0x0000007e007e7220 */ /* 0x040fe20000410000 */
[----:B------:R-:W-:Y:S01]  /*7010*/  SHF.R.U32.HI R25, RZ, 0x10, R152 ;  /* 0x00000010ff197819 */ /* 0x000fe20000011698 */
[----:B------:R-:W-:Y:S01]  /*7020*/  FMUL.FTZ R127, R0, R127 ;  /* 0x0000007f007f7220 */ /* 0x000fe20000410000 */
[----:B------:R-:W-:Y:S01]  /*7030*/  SHF.R.U32.HI R150, RZ, 0x8, R24 ;  /* 0x00000008ff967819 */ /* 0x000fe20000011618 */
[C---:B------:R-:W-:Y:S01]  /*7040*/  FMUL.FTZ R24, R164.reuse, R136 ;  /* 0x00000088a4187220 */ /* 0x040fe20000410000 */
[----:B------:R-:W-:Y:S01]  /*7050*/  LOP3.LUT R147, R25, 0xff, RZ, 0xc0, !PT ;  /* 0x000000ff19937812 */ /* 0x000fe200078ec0ff */
[----:B------:R-:W-:Y:S01]  /*7060*/  FMUL.FTZ R25, R164, R137 ;  /* 0x00000089a4197220 */ /* 0x000fe20000410000 */
[----:B------:R4:W-:Y:S01]  /*7070*/  MUFU.EX2 R208, R27 ;  /* 0x0000001b00d07308 */ /* 0x0009e20000000800 */
[----:B------:R-:W-:Y:S01]  /*7080*/  SHF.R.U32.HI R149, RZ, 0x8, R149 ;  /* 0x00000008ff957819 */ /* 0x000fe20000011695 */
[--C-:B------:R-:W-:Y:S01]  /*7090*/  FFMA.FTZ R66, R66, c[0x0][0x23c], -R199.reuse ;  /* 0x00008f0042427a23 */ /* 0x100fe200000108c7 */
[----:B------:R-:W-:Y:S01]  /*70a0*/  LOP3.LUT R153, R152, 0xff, RZ, 0xc0, !PT ;  /* 0x000000ff98997812 */ /* 0x000fe200078ec0ff */
[----:B------:R-:W-:Y:S01]  /*70b0*/  FFMA.FTZ R67, R67, c[0x0][0x23c], -R199 ;  /* 0x00008f0043437a23 */ /* 0x000fe200000108c7 */
[----:B------:R-:W-:Y:S01]  /*70c0*/  SHF.R.U32.HI R152, RZ, 0x18, R152 ;  /* 0x00000018ff987819 */ /* 0x000fe20000011698 */
[----:B------:R-:W-:Y:S01]  /*70d0*/  FFMA.FTZ R185, R164, R231, R185 ;  /* 0x000000e7a4b97223 */ /* 0x000fe200000100b9 */
[----:B------:R-:W-:Y:S01]  /*70e0*/  LOP3.LUT R137, R155, 0xff, RZ, 0xc0, !PT ;  /* 0x000000ff9b897812 */ /* 0x000fe200078ec0ff */
[----:B------:R-:W-:Y:S01]  /*70f0*/  FFMA.FTZ R187, R3, R230, R187 ;  /* 0x000000e603bb7223 */ /* 0x000fe200000100bb */
[----:B------:R-:W-:Y:S01]  /*7100*/  PRMT R152, R147, 0x5410, R152 ;  /* 0x0000541093987816 */ /* 0x000fe20000000098 */
[----:B------:R-:W5:Y:S01]  /*7110*/  MUFU.EX2 R206, R206 ;  /* 0x000000ce00ce7308 */ /* 0x000f620000000800 */
[----:B------:R-:W-:Y:S01]  /*7120*/  PRMT R136, R146, 0x5410, R149 ;  /* 0x0000541092887816 */ /* 0x000fe20000000095 */
[----:B------:R-:W-:Y:S01]  /*7130*/  FFMA.FTZ R193, R2, R229, R193 ;  /* 0x000000e502c17223 */ /* 0x000fe200000100c1 */
[----:B------:R-:W-:Y:S01]  /*7140*/  PRMT R137, R137, 0x5410, R145 ;  /* 0x0000541089897816 */ /* 0x000fe20000000091 */
[----:B------:R-:W-:Y:S01]  /*7150*/  FFMA.FTZ R195, R0, R228, R195 ;  /* 0x000000e400c37223 */ /* 0x000fe200000100c3 */
[--C-:B------:R-:W-:Y:S01]  /*7160*/  SHF.R.U32.HI R28, RZ, 0x10, R154.reuse ;  /* 0x00000010ff1c7819 */ /* 0x100fe2000001169a */
[--C-:B------:R-:W-:Y:S01]  /*7170*/  HSET2.LE.AND R136, R136, R226.reuse, PT ;  /* 0x000000e288887233 */ /* 0x100fe20003803000 */
[----:B------:R-:W-:Y:S01]  /*7180*/  SHF.R.U32.HI R29, RZ, 0x18, R154 ;  /* 0x00000018ff1d7819 */ /* 0x000fe2000001169a */
[--C-:B------:R-:W-:Y:S01]  /*7190*/  HSET2.LE.AND R137, R137, R226.reuse, PT ;  /* 0x000000e289897233 */ /* 0x100fe20003803000 */
[----:B------:R-:W-:Y:S01]  /*71a0*/  PRMT R153, R153, 0x5410, R150 ;  /* 0x0000541099997816 */ /* 0x000fe20000000096 */
[----:B------:R-:W-:Y:S01]  /*71b0*/  MUFU.EX2 R247, R247 ;  /* 0x000000f700f77308 */ /* 0x000fe20000000800 */
[----:B------:R-:W-:Y:S01]  /*71c0*/  LOP3.LUT R136, R136, R134, RZ, 0xc0, !PT ;  /* 0x0000008688887212 */ /* 0x000fe200078ec0ff */
[----:B------:R-:W-:Y:S02]  /*71d0*/  FADD.FTZ R185, R186, R185 ;  /* 0x000000b9bab97221 */ /* 0x000fe40000010000 */
[----:B----4-:R-:W-:Y:S01]  /*71e0*/  FMUL.FTZ R27, R3, R139 ;  /* 0x0000008b031b7220 */ /* 0x010fe20000410000 */
[----:B------:R-:W-:Y:S01]  /*71f0*/  PRMT R139, R151, 0x5410, R144 ;  /* 0x00005410978b7816 */ /* 0x000fe20000000090 */
[--C-:B------:R-:W-:Y:S01]  /*7200*/  HSET2.LE.AND R134, R153, R226.reuse, PT ;  /* 0x000000e299867233 */ /* 0x100fe20003803000 */
[----:B------:R-:W4:Y:S01]  /*7210*/  LDSM.16.MT88.4 R144, [R213+0x9400] ;  /* 0x00940000d590783b */ /* 0x000f220000004200 */
[----:B--2---:R-:W-:Y:S01]  /*7220*/  F2FP.BF16.PACK_AB R153, R210, R209 ;  /* 0x000000d1d299723e */ /* 0x004fe200000010ff */
[----:B------:R-:W-:Y:S01]  /*7230*/  FADD.FTZ R187, R188, R187 ;  /* 0x000000bbbcbb7221 */ /* 0x000fe20000010000 */
[--C-:B------:R-:W-:Y:S01]  /*7240*/  HSET2.LE.AND R139, R139, R226.reuse, PT ;  /* 0x000000e28b8b7233 */ /* 0x100fe20003803000 */
[-C--:B-1----:R-:W-:Y:S01]  /*7250*/  HMMA.16816.F32.BF16 R24, R172, R140.reuse, R24 ;  /* 0x0000008cac18723c */ /* 0x082fe20000041818 */
[----:B------:R-:W-:Y:S01]  /*7260*/  LOP3.LUT R134, R134, R153, RZ, 0xc0, !PT ;  /* 0x0000009986867212 */ /* 0x000fe200078ec0ff */
[----:B------:R-:W-:Y:S01]  /*7270*/  MUFU.EX2 R248, R248 ;  /* 0x000000f800f87308 */ /* 0x000fe20000000800 */
[----:B------:R-:W-:Y:S01]  /*7280*/  FADD.FTZ R193, R194, R193 ;  /* 0x000000c1c2c17221 */ /* 0x000fe20000010000 */
[----:B------:R-:W1:Y:S01]  /*7290*/  LDSM.16.MT88.4 R148, [R212+0x9400] ;  /* 0x00940000d494783b */ /* 0x000e620000004200 */
[----:B------:R-:W-:Y:S02]  /*72a0*/  FADD.FTZ R195, R196, R195 ;  /* 0x000000c3c4c37221 */ /* 0x000fe40000010000 */
[----:B------:R-:W-:Y:S01]  /*72b0*/  FADD.FTZ R185, R169, R185 ;  /* 0x000000b9a9b97221 */ /* 0x000fe20000010000 */
[C---:B------:R-:W-:Y:S01]  /*72c0*/  HMMA.16816.F32.BF16 R124, R180.reuse, R140, R124 ;  /* 0x0000008cb47c723c */ /* 0x040fe2000004187c */
[----:B------:R-:W-:Y:S03]  /*72d0*/  FADD.FTZ R187, R171, R187 ;  /* 0x000000bbabbb7221 */ /* 0x000fe60000010000 */
[----:B------:R-:W-:Y:S01]  /*72e0*/  MUFU.EX2 R249, R249 ;  /* 0x000000f900f97308 */ /* 0x000fe20000000800 */
[----:B------:R-:W-:Y:S02]  /*72f0*/  FADD.FTZ R193, R189, R193 ;  /* 0x000000c1bdc17221 */ /* 0x000fe40000010000 */
[C---:B------:R-:W-:Y:S01]  /*7300*/  LOP3.LUT R141, R154.reuse, 0xffff, RZ, 0xc0, !PT ;  /* 0x0000ffff9a8d7812 */ /* 0x040fe200078ec0ff */
[-C--:B------:R-:W-:Y:S01]  /*7310*/  HMMA.16816.F32.BF16 R128, R180, R142.reuse, R128 ;  /* 0x0000008eb480723c */ /* 0x080fe20000041880 */
[----:B------:R-:W-:Y:S03]  /*7320*/  LOP3.LUT R140, R154, 0xff, RZ, 0xc0, !PT ;  /* 0x000000ff9a8c7812 */ /* 0x000fe600078ec0ff */
[----:B------:R-:W-:Y:S01]  /*7330*/  LOP3.LUT R154, R28, 0xff, RZ, 0xc0, !PT ;  /* 0x000000ff1c9a7812 */ /* 0x000fe200078ec0ff */
[----:B------:R-:W-:Y:S01]  /*7340*/  FADD.FTZ R195, R191, R195 ;  /* 0x000000c3bfc37221 */ /* 0x000fe20000010000 */
[----:B------:R2:W1:Y:S01]  /*7350*/  MUFU.EX2 R180, R31 ;  /* 0x0000001f00b47308 */ /* 0x0004620000000800 */
[----:B------:R-:W-:Y:S01]  /*7360*/  F2FP.BF16.PACK_AB R28, R177, R176 ;  /* 0x000000b0b11c723e */ /* 0x000fe200000010ff */
[--C-:B------:R-:W-:Y:S01]  /*7370*/  FFMA.FTZ R182, R37, c[0x0][0x23c], -R200.reuse ;  /* 0x00008f0025b67a23 */ /* 0x100fe200000108c8 */
[----:B------:R-:W-:Y:S03]  /*7380*/  PRMT R154, R154, 0x5410, R29 ;  /* 0x000054109a9a7816 */ /* 0x000fe6000000001d */
[----:B------:R-:W-:Y:S01]  /*7390*/  LOP3.LUT R138, R138, R28, RZ, 0xc0, !PT ;  /* 0x0000001c8a8a7212 */ /* 0x000fe200078ec0ff */
[C---:B------:R-:W-:Y:S01]  /*73a0*/  FMUL.FTZ R28, R164.reuse, R132 ;  /* 0x00000084a41c7220 */ /* 0x040fe20000410000 */
[----:B------:R-:W-:Y:S01]  /*73b0*/  SHF.R.U32.HI R141, RZ, 0x8, R141 ;  /* 0x00000008ff8d7819 */ /* 0x000fe2000001168d */
[----:B------:R-:W-:Y:S01]  /*73c0*/  FMUL.FTZ R29, R164, R133 ;  /* 0x00000085a41d7220 */ /* 0x000fe20000410000 */
[----:B---3--:R-:W-:Y:S01]  /*73d0*/  F2FP.BF16.PACK_AB R133, R204, R203 ;  /* 0x000000cbcc85723e */ /* 0x008fe200000010ff */
[----:B------:R-:W-:Y:S01]  /*73e0*/  MUFU.EX2 R182, R182 ;  /* 0x000000b600b67308 */ /* 0x000fe20000000800 */
[----:B------:R-:W-:Y:S01]  /*73f0*/  PRMT R140, R140, 0x5410, R141 ;  /* 0x000054108c8c7816 */ /* 0x000fe2000000008d */
[--C-:B------:R-:W-:Y:S01]  /*7400*/  FFMA.FTZ R181, R36, c[0x0][0x23c], -R200.reuse ;  /* 0x00008f0024b57a23 */ /* 0x100fe200000108c8 */
[----:B------:R-:W-:Y:S01]  /*7410*/  LOP3.LUT R137, R137, R133, RZ, 0xc0, !PT ;  /* 0x0000008589897212 */ /* 0x000fe200078ec0ff */
[--C-:B------:R-:W-:Y:S01]  /*7420*/  HSET2.LE.AND R133, R154, R226.reuse, PT ;  /* 0x000000e29a857233 */ /* 0x100fe20003803000 */
[----:B-----5:R-:W-:Y:S01]  /*7430*/  F2FP.BF16.PACK_AB R132, R206, R205 ;  /* 0x000000cdce84723e */ /* 0x020fe200000010ff */
[--C-:B------:R-:W-:Y:S01]  /*7440*/  HSET2.LE.AND R140, R140, R226.reuse, PT ;  /* 0x000000e28c8c7233 */ /* 0x100fe20003803000 */
[----:B------:R-:W-:Y:S01]  /*7450*/  F2FP.BF16.PACK_AB R154, R208, R207 ;  /* 0x000000cfd09a723e */ /* 0x000fe200000010ff */
[----:B------:R-:W-:Y:S02]  /*7460*/  FFMA.FTZ R183, R38, c[0x0][0x23c], -R199 ;  /* 0x00008f0026b77a23 */ /* 0x000fe400000108c7 */
[----:B------:R-:W3:Y:S01]  /*7470*/  MUFU.EX2 R181, R181 ;  /* 0x000000b500b57308 */ /* 0x000ee20000000800 */
[----:B------:R-:W-:Y:S01]  /*7480*/  LOP3.LUT R132, R140, R132, RZ, 0xc0, !PT ;  /* 0x000000848c847212 */ /* 0x000fe200078ec0ff */
[----:B------:R-:W-:Y:S01]  /*7490*/  FADD.FTZ R185, R170, R185 ;  /* 0x000000b9aab97221 */ /* 0x000fe20000010000 */
[----:B------:R-:W-:Y:S01]  /*74a0*/  LOP3.LUT R133, R133, R154, RZ, 0xc0, !PT ;  /* 0x0000009a85857212 */ /* 0x000fe200078ec0ff */
[----:B--2---:R-:W-:Y:S01]  /*74b0*/  FMUL.FTZ R31, R3, R135 ;  /* 0x00000087031f7220 */ /* 0x004fe20000410000 */
[----:B------:R-:W-:Y:S01]  /*74c0*/  F2FP.BF16.PACK_AB R135, R179, R178 ;  /* 0x000000b2b387723e */ /* 0x000fe200000010ff */
[----:B------:R-:W-:Y:S02]  /*74d0*/  FADD.FTZ R187, R184, R187 ;  /* 0x000000bbb8bb7221 */ /* 0x000fe40000010000 */
[----:B------:R-:W-:Y:S01]  /*74e0*/  FADD.FTZ R193, R190, R193 ;  /* 0x000000c1bec17221 */ /* 0x000fe20000010000 */
[----:B------:R-:W-:Y:S01]  /*74f0*/  LOP3.LUT R139, R139, R135, RZ, 0xc0, !PT ;  /* 0x000000878b8b7212 */ /* 0x000fe200078ec0ff */
[--C-:B------:R-:W-:Y:S01]  /*7500*/  HSET2.LE.AND R135, R152, R226.reuse, PT ;  /* 0x000000e298877233 */ /* 0x100fe20003803000 */
[----:B------:R-:W-:Y:S01]  /*7510*/  HMMA.16816.F32.BF16 R28, R172, R142, R28 ;  /* 0x0000008eac1c723c */ /* 0x000fe2000004181c */
[----:B-1----:R-:W-:Y:S01]  /*7520*/  F2FP.BF16.PACK_AB R152, R180, R211 ;  /* 0x000000d3b498723e */ /* 0x002fe200000010ff */
[----:B------:R-:W1:Y:S01]  /*7530*/  LDSM.16.MT88.4 R140, [R213+0xa400] ;  /* 0x00a40000d58c783b */ /* 0x000e620000004200 */
[----:B------:R-:W2:Y:S01]  /*7540*/  MUFU.EX2 R183, R183 ;  /* 0x000000b700b77308 */ /* 0x000ea20000000800 */
[----:B------:R-:W-:Y:S01]  /*7550*/  FADD.FTZ R195, R192, R195 ;  /* 0x000000c3c0c37221 */ /* 0x000fe20000010000 */
[----:B------:R-:W-:Y:S01]  /*7560*/  LOP3.LUT R135, R135, R152, RZ, 0xc0, !PT ;  /* 0x0000009887877212 */ /* 0x000fe200078ec0ff */
[----:B------:R-:W-:Y:S02]  /*7570*/  FADD.FTZ R185, R201, R185 ;  /* 0x000000b9c9b97221 */ /* 0x000fe40000010000 */
[-C--:B----4-:R-:W-:Y:S01]  /*7580*/  HMMA.16816.F32.BF16 R4, R136, R144.reuse, R4 ;  /* 0x000000908804723c */ /* 0x090fe20000041804 */
[--C-:B------:R-:W-:Y:S03]  /*7590*/  FFMA.FTZ R172, R48, c[0x0][0x23c], -R200.reuse ;  /* 0x00008f0030ac7a23 */ /* 0x100fe600000108c8 */
[--C-:B------:R-:W-:Y:S01]  /*75a0*/  FFMA.FTZ R173, R49, c[0x0][0x23c], -R200.reuse ;  /* 0x00008f0031ad7a23 */ /* 0x100fe200000108c8 */
[----:B------:R-:W-:Y:S01]  /*75b0*/  MUFU.EX2 R66, R66 ;  /* 0x0000004200427308 */ /* 0x000fe20000000800 */
[--C-:B------:R-:W-:Y:S02]  /*75c0*/  FFMA.FTZ R174, R50, c[0x0][0x23c], -R199.reuse ;  /* 0x00008f0032ae7a23 */ /* 0x100fe400000108c7 */
[C---:B------:R-:W-:Y:S01]  /*75d0*/  HMMA.16816.F32.BF16 R8, R132.reuse, R144, R8 ;  /* 0x000000908408723c */ /* 0x040fe20000041808 */
[----:B------:R-:W-:Y:S02]  /*75e0*/  FFMA.FTZ R175, R51, c[0x0][0x23c], -R199 ;  /* 0x00008f0033af7a23 */ /* 0x000fe400000108c7 */
[----:B------:R-:W-:Y:S01]  /*75f0*/  LDSM.16.MT88.4 R48, [R213+0xb400] ;  /* 0x00b40000d530783b */ /* 0x000fe20000004200 */
[----:B------:R-:W-:Y:S02]  /*7600*/  FFMA.FTZ R200, R53, c[0x0][0x23c], -R200 ;  /* 0x00008f0035c87a23 */ /* 0x000fe400000108c8 */
[----:B------:R-:W-:Y:S01]  /*7610*/  FADD.FTZ R187, R203, R187 ;  /* 0x000000bbcbbb7221 */ /* 0x000fe20000010000 */
[----:B------:R-:W-:Y:S01]  /*7620*/  MUFU.EX2 R174, R174 ;  /* 0x000000ae00ae7308 */ /* 0x000fe20000000800 */
[-C--:B------:R-:W-:Y:S01]  /*7630*/  HMMA.16816.F32.BF16 R12, R132, R146.reuse, R12 ;  /* 0x00000092840c723c */ /* 0x080fe2000004180c */
[----:B------:R-:W-:Y:S03]  /*7640*/  FADD.FTZ R193, R205, R193 ;  /* 0x000000c1cdc17221 */ /* 0x000fe60000010000 */
[----:B------:R-:W-:Y:S02]  /*7650*/  FADD.FTZ R195, R207, R195 ;  /* 0x000000c3cfc37221 */ /* 0x000fe40000010000 */
[----:B------:R-:W-:Y:S02]  /*7660*/  FADD.FTZ R185, R202, R185 ;  /* 0x000000b9cab97221 */ /* 0x000fe40000010000 */
[C---:B------:R-:W-:Y:S01]  /*7670*/  HMMA.16816.F32.BF16 R16, R136.reuse, R146, R16 ;  /* 0x000000928810723c */ /* 0x040fe20000041810 */
[----:B------:R-:W4:Y:S01]  /*7680*/  LDSM.16.MT88.4 R144, [R212+0xa400] ;  /* 0x00a40000d490783b */ /* 0x000f220000004200 */
[----:B------:R-:W-:Y:S02]  /*7690*/  MUFU.EX2 R175, R175 ;  /* 0x000000af00af7308 */ /* 0x000fe40000000800 */
[----:B------:R-:W-:Y:S02]  /*76a0*/  FADD.FTZ R187, R204, R187 ;  /* 0x000000bbccbb7221 */ /* 0x000fe40000010000 */
[----:B------:R-:W-:Y:S02]  /*76b0*/  FADD.FTZ R193, R206, R193 ;  /* 0x000000c1cec17221 */ /* 0x000fe40000010000 */
[-C--:B------:R-:W-:Y:S01]  /*76c0*/  HMMA.16816.F32.BF16 R68, R136, R148.reuse, R68 ;  /* 0x000000948844723c */ /* 0x080fe20000041844 */
[----:B------:R-:W-:Y:S03]  /*76d0*/  FADD.FTZ R195, R208, R195 ;  /* 0x000000c3d0c37221 */ /* 0x000fe60000010000 */
[----:B------:R-:W-:Y:S01]  /*76e0*/  MUFU.EX2 R172, R172 ;  /* 0x000000ac00ac7308 */ /* 0x000fe20000000800 */
[----:B------:R-:W-:Y:S02]  /*76f0*/  FADD.FTZ R185, R176, R185 ;  /* 0x000000b9b0b97221 */ /* 0x000fe40000010000 */
[----:B------:R-:W-:Y:S01]  /*7700*/  FADD.FTZ R187, R178, R187 ;  /* 0x000000bbb2bb7221 */ /* 0x000fe20000010000 */
[C---:B------:R-:W-:Y:S01]  /*7710*/  HMMA.16816.F32.BF16 R72, R132.reuse, R148, R72 ;  /* 0x000000948448723c */ /* 0x040fe20000041848 */
[----:B------:R-:W-:Y:S03]  /*7720*/  FADD.FTZ R193, R209, R193 ;  /* 0x000000c1d1c17221 */ /* 0x000fe60000010000 */
[----:B------:R-:W-:Y:S02]  /*7730*/  FADD.FTZ R195, R211, R195 ;  /* 0x000000c3d3c37221 */ /* 0x000fe40000010000 */
[----:B------:R-:W-:Y:S01]  /*7740*/  MUFU.EX2 R173, R173 ;  /* 0x000000ad00ad7308 */ /* 0x000fe20000000800 */
[----:B------:R-:W-:Y:S01]  /*7750*/  LOP3.LUT R148, R241, UR23, R246, 0x96, !PT ;  /* 0x00000017f1947c12 */ /* 0x000fe2000f8e96f6 */
[-C--:B------:R-:W-:Y:S01]  /*7760*/  HMMA.16816.F32.BF16 R76, R132, R150.reuse, R76 ;  /* 0x00000096844c723c */ /* 0x080fe2000004184c */
[----:B------:R-:W-:Y:S03]  /*7770*/  FFMA.FTZ R246, R43, c[0x0][0x23c], -R197 ;  /* 0x00008f002bf67a23 */ /* 0x000fe600000108c5 */
[----:B------:R-:W-:Y:S04]  /*7780*/  IMAD.WIDE.U32 R148, R148, -0x326172a9, RZ ;  /* 0xcd9e8d5794947825 */ /* 0x000fe800078e00ff */
[C---:B------:R-:W-:Y:S01]  /*7790*/  HMMA.16816.F32.BF16 R80, R136.reuse, R150, R80 ;  /* 0x000000968850723c */ /* 0x040fe20000041850 */
[C---:B------:R-:W-:Y:S01]  /*77a0*/  LOP3.LUT R37, R149.reuse, UR13, R238, 0x96, !PT ;  /* 0x0000000d95257c12 */ /* 0x040fe2000f8e96ee */
[----:B------:R-:W-:Y:S02]  /*77b0*/  MUFU.EX2 R246, R246 ;  /* 0x000000f600f67308 */ /* 0x000fe40000000800 */
[----:B------:R-:W-:Y:S01]  /*77c0*/  LOP3.LUT R36, R149, UR13, R234, 0x96, !PT ;  /* 0x0000000d95247c12 */ /* 0x000fe2000f8e96ea */
[----:B------:R-:W-:Y:S02]  /*77d0*/  FADD.FTZ R185, R177, R185 ;  /* 0x000000b9b1b97221 */ /* 0x000fe40000010000 */
[--C-:B------:R-:W-:Y:S01]  /*77e0*/  LOP3.LUT R150, R245, UR11, R148.reuse, 0x96, !PT ;  /* 0x0000000bf5967c12 */ /* 0x100fe2000f8e9694 */
[-C--:B-1----:R-:W-:Y:S01]  /*77f0*/  HMMA.16816.F32.BF16 R84, R136, R140.reuse, R84 ;  /* 0x0000008c8854723c */ /* 0x082fe20000041854 */
[--C-:B------:R-:W-:Y:S03]  /*7800*/  FFMA.FTZ R245, R42, c[0x0][0x23c], -R197.reuse ;  /* 0x00008f002af57a23 */ /* 0x100fe600000108c5 */
[----:B------:R-:W-:Y:S01]  /*7810*/  FFMA.FTZ R197, R63, c[0x0][0x23c], -R197 ;  /* 0x00008f003fc57a23 */ /* 0x000fe200000108c5 */
[----:B------:R-:W-:Y:S01]  /*7820*/  LOP3.LUT R148, R243, UR11, R148, 0x96, !PT ;  /* 0x0000000bf3947c12 */ /* 0x000fe2000f8e9694 */
[----:B------:R-:W-:Y:S01]  /*7830*/  IMAD.WIDE.U32 R150, R150, -0x2daee0ad, RZ ;  /* 0xd2511f5396967825 */ /* 0x000fe200078e00ff */
[----:B------:R-:W-:Y:S01]  /*7840*/  MUFU.EX2 R245, R245 ;  /* 0x000000f500f57308 */ /* 0x000fe20000000800 */
[C---:B------:R-:W-:Y:S04]  /*7850*/  HMMA.16816.F32.BF16 R88, R132.reuse, R140, R88 ;  /* 0x0000008c8458723c */ /* 0x040fe80000041858 */
[----:B------:R-:W-:Y:S04]  /*7860*/  IMAD.WIDE.U32 R148, R148, -0x2daee0ad, RZ ;  /* 0xd2511f5394947825 */ /* 0x000fe800078e00ff */
[-C--:B------:R-:W-:Y:S01]  /*7870*/  HMMA.16816.F32.BF16 R92, R132, R142.reuse, R92 ;  /* 0x0000008e845c723c */ /* 0x080fe2000004185c */
[----:B------:R-:W-:Y:S01]  /*7880*/  IMAD.WIDE.U32 R140, R37, -0x2daee0ad, RZ ;  /* 0xd2511f53258c7825 */ /* 0x000fe200078e00ff */
[----:B------:R-:W-:Y:S03]  /*7890*/  MUFU.EX2 R67, R67 ;  /* 0x0000004300437308 */ /* 0x000fe60000000800 */
[--C-:B------:R-:W-:Y:S01]  /*78a0*/  FFMA.FTZ R243, R39, c[0x0][0x23c], -R199.reuse ;  /* 0x00008f0027f37a23 */ /* 0x100fe200000108c7 */
[----:B------:R-:W-:Y:S01]  /*78b0*/  LOP3.LUT R38, R141, UR10, R236, 0x96, !PT ;  /* 0x0000000a8d267c12 */ /* 0x000fe2000f8e96ec */
[----:B------:R-:W-:Y:S01]  /*78c0*/  FFMA.FTZ R199, R55, c[0x0][0x23c], -R199 ;  /* 0x00008f0037c77a23 */ /* 0x000fe200000108c7 */
[C---:B------:R-:W-:Y:S01]  /*78d0*/  HMMA.16816.F32.BF16 R96, R136.reuse, R142, R96 ;  /* 0x0000008e8860723c */ /* 0x040fe20000041860 */
[----:B------:R-:W-:Y:S03]  /*78e0*/  FADD.FTZ R187, R179, R187 ;  /* 0x000000bbb3bb7221 */ /* 0x000fe60000010000 */
[----:B------:R-:W-:Y:S01]  /*78f0*/  IMAD.WIDE.U32 R38, R38, -0x326172a9, RZ ;  /* 0xcd9e8d5726267825 */ /* 0x000fe200078e00ff */
[----:B------:R-:W-:Y:S03]  /*7900*/  MUFU.EX2 R243, R243 ;  /* 0x000000f300f37308 */ /* 0x000fe60000000800 */
[-C--:B----4-:R-:W-:Y:S01]  /*7910*/  HMMA.16816.F32.BF16 R100, R136, R144.reuse, R100 ;  /* 0x000000908864723c */ /* 0x090fe20000041864 */
[----:B------:R-:W-:Y:S03]  /*7920*/  LOP3.LUT R244, R39, UR9, R244, 0x96, !PT ;  /* 0x0000000927f47c12 */ /* 0x000fe6000f8e96f4 */
[----:B------:R-:W-:Y:S01]  /*7930*/  IMAD.WIDE.U32 R142, R36, -0x2daee0ad, RZ ;  /* 0xd2511f53248e7825 */ /* 0x000fe200078e00ff */
[----:B------:R-:W-:Y:S02]  /*7940*/  LOP3.LUT R36, R151, UR8, R140, 0x96, !PT ;  /* 0x0000000897247c12 */ /* 0x000fe4000f8e968c */
[----:B------:R-:W-:Y:S01]  /*7950*/  MUFU.EX2 R251, R251 ;  /* 0x000000fb00fb7308 */ /* 0x000fe20000000800 */
[C---:B------:R-:W-:Y:S01]  /*7960*/  HMMA.16816.F32.BF16 R104, R132.reuse, R144, R104 ;  /* 0x000000908468723c */ /* 0x040fe20000041868 */
[----:B------:R-:W-:Y:S03]  /*7970*/  LOP3.LUT R37, R143, UR10, R232, 0x96, !PT ;  /* 0x0000000a8f257c12 */ /* 0x000fe6000f8e96e8 */
[----:B------:R-:W-:Y:S01]  /*7980*/  LOP3.LUT R142, R149, UR8, R142, 0x96, !PT ;  /* 0x00000008958e7c12 */ /* 0x000fe2000f8e968e */
[----:B------:R-:W-:Y:S02]  /*7990*/  FADD.FTZ R193, R210, R193 ;  /* 0x000000c1d2c17221 */ /* 0x000fe40000010000 */
[----:B------:R-:W-:Y:S01]  /*79a0*/  IMAD.WIDE.U32 R144, R36, -0x326172a9, RZ ;  /* 0xcd9e8d5724907825 */ /* 0x000fe200078e00ff */
[-C--:B------:R-:W-:Y:S01]  /*79b0*/  HMMA.16816.F32.BF16 R32, R132, R146.reuse, R32 ;  /* 0x000000928420723c */ /* 0x080fe20000041820 */
[----:B------:R-:W-:Y:S03]  /*79c0*/  MUFU.EX2 R200, R200 ;  /* 0x000000c800c87308 */ /* 0x000fe60000000800 */
[----:B------:R-:W-:Y:S01]  /*79d0*/  IMAD.WIDE.U32 R140, R37, -0x326172a9, RZ ;  /* 0xcd9e8d57258c7825 */ /* 0x000fe200078e00ff */
[----:B------:R-:W-:Y:S03]  /*79e0*/  LOP3.LUT R36, R145, UR7, R38, 0x96, !PT ;  /* 0x0000000791247c12 */ /* 0x000fe6000f8e9626 */
[C---:B------:R-:W-:Y:S01]  /*79f0*/  HMMA.16816.F32.BF16 R108, R136.reuse, R146, R108 ;  /* 0x00000092886c723c */ /* 0x040fe2000004186c */
[----:B------:R-:W-:Y:S02]  /*7a00*/  LOP3.LUT R37, R141, UR9, R242, 0x96, !PT ;  /* 0x000000098d257c12 */ /* 0x000fe4000f8e96f2 */
[----:B------:R1:W4:Y:S01]  /*7a10*/  MUFU.EX2 R242, R40 ;  /* 0x0000002800f27308 */ /* 0x0003220000000800 */
[----:B------:R-:W-:Y:S04]  /*7a20*/  IMAD.WIDE.U32 R38, R244, -0x2daee0ad, RZ ;  /* 0xd2511f53f4267825 */ /* 0x000fe800078e00ff */
[-C--:B------:R-:W-:Y:S01]  /*7a30*/  HMMA.16816.F32.BF16 R112, R136, R48.reuse, R112 ;  /* 0x000000308870723c */ /* 0x080fe20000041870 */
[----:B------:R-:W-:Y:S03]  /*7a40*/  IMAD.WIDE.U32 R146, R36, -0x2daee0ad, RZ ;  /* 0xd2511f5324927825 */ /* 0x000fe600078e00ff */
[----:B------:R-:W-:Y:S01]  /*7a50*/  LOP3.LUT R150, R39, UR6, R150, 0x96, !PT ;  /* 0x0000000627967c12 */ /* 0x000fe2000f8e9696 */
[----:B------:R-:W-:Y:S01]  /*7a60*/  IMAD.WIDE.U32 R152, R37, -0x2daee0ad, RZ ;  /* 0xd2511f5325987825 */ /* 0x000fe200078e00ff */
[----:B------:R-:W-:Y:S02]  /*7a70*/  MUFU.EX2 R252, R252 ;  /* 0x000000fc00fc7308 */ /* 0x000fe40000000800 */
[C---:B------:R-:W-:Y:S01]  /*7a80*/  HMMA.16816.F32.BF16 R20, R132.reuse, R48, R20 ;  /* 0x000000308414723c */ /* 0x040fe20000041814 */
[----:B------:R-:W-:Y:S03]  /*7a90*/  FFMA.FTZ R244, R41, c[0x0][0x23c], -R198 ;  /* 0x00008f0029f47a23 */ /* 0x000fe600000108c6 */
[----:B------:R-:W-:Y:S01]  /*7aa0*/  LOP3.LUT R41, R147, UR4, R38, 0x96, !PT ;  /* 0x0000000493297c12 */ /* 0x000fe2000f8e9626 */
[----:B------:R-:W-:Y:S01]  /*7ab0*/  IMAD.WIDE.U32 R142, R142, -0x326172a9, RZ ;  /* 0xcd9e8d578e8e7825 */ /* 0x000fe200078e00ff */
[----:B------:R-:W5:Y:S01]  /*7ac0*/  LDSM.16.MT88.4 R36, [R212+0xb400] ;  /* 0x00b40000d424783b */ /* 0x000f620000004200 */
[----:B------:R-:W-:Y:S01]  /*7ad0*/  LOP3.LUT R148, R153, UR6, R148, 0x96, !PT ;  /* 0x0000000699947c12 */ /* 0x000fe2000f8e9694 */
[-C--:B------:R-:W-:Y:S01]  /*7ae0*/  HMMA.16816.F32.BF16 R116, R132, R50.reuse, R116 ;  /* 0x000000328474723c */ /* 0x080fe20000041874 */
[----:B------:R-:W-:Y:S01]  /*7af0*/  IMAD.WIDE.U32 R150, R150, -0x326172a9, RZ ;  /* 0xcd9e8d5796967825 */ /* 0x000fe200078e00ff */
[----:B------:R-:W2:Y:S02]  /*7b00*/  MUFU.EX2 R244, R244 ;  /* 0x000000f400f47308 */ /* 0x000ea40000000800 */
[----:B------:R-:W-:Y:S01]  /*7b10*/  LOP3.LUT R140, R143, UR7, R140, 0x96, !PT ;  /* 0x000000078f8c7c12 */ /* 0x000fe2000f8e968c */
[----:B------:R-:W-:Y:S01]  /*7b20*/  IMAD.WIDE.U32 R154, R41, -0x326172a9, RZ ;  /* 0xcd9e8d57299a7825 */ /* 0x000fe200078e00ff */
[----:B------:R-:W-:Y:S02]  /*7b30*/  LOP3.LUT R54, R151, UR5, R144, 0x96, !PT ;  /* 0x0000000597367c12 */ /* 0x000fe4000f8e9690 */
[C---:B------:R-:W-:Y:S01]  /*7b40*/  HMMA.16816.F32.BF16 R120, R136.reuse, R50, R120 ;  /* 0x000000328878723c */ /* 0x040fe20000041878 */
[----:B------:R-:W-:Y:S03]  /*7b50*/  IMAD.WIDE.U32 R140, R140, -0x2daee0ad, RZ ;  /* 0xd2511f538c8c7825 */ /* 0x000fe600078e00ff */
[----:B------:R-:W-:Y:S01]  /*7b60*/  LOP3.LUT R41, R155, UR15, R150, 0x96, !PT ;  /* 0x0000000f9b297c12 */ /* 0x000fe2000f8e9696 */
[----:B------:R-:W-:Y:S01]  /*7b70*/  IMAD.WIDE.U32 R148, R148, -0x326172a9, RZ ;  /* 0xcd9e8d5794947825 */ /* 0x000fe200078e00ff */
[----:B-1----:R-:W-:Y:S01]  /*7b80*/  LOP3.LUT R40, R141, UR4, R152, 0x96, !PT ;  /* 0x000000048d287c12 */ /* 0x002fe2000f8e9698 */
[----:B------:R-:W1:Y:S01]  /*7b90*/  MUFU.EX2 R199, R199 ;  /* 0x000000c700c77308 */ /* 0x000e620000000800 */
[----:B------:R-:W-:Y:S01]  /*7ba0*/  SHF.R.U32.HI R141, RZ, 0x10, R154 ;  /* 0x00000010ff8d7819 */ /* 0x000fe2000001169a */
[----:B------:R-:W-:Y:S03]  /*7bb0*/  FFMA.FTZ R198, R61, c[0x0][0x23c], -R198 ;  /* 0x00008f003dc67a23 */ /* 0x000fe600000108c6 */
[----:B------:R-:W-:Y:S01]  /*7bc0*/  IMAD.WIDE.U32 R152, R40, -0x326172a9, RZ ;  /* 0xcd9e8d5728987825 */ /* 0x000fe200078e00ff */
[----:B------:R-:W-:Y:S02]  /*7bd0*/  LOP3.LUT R40, R154, 0xffff, RZ, 0xc0, !PT ;  /* 0x0000ffff9a287812 */ /* 0x000fe400078ec0ff */
[----:B------:R-:W-:Y:S01]  /*7be0*/  LOP3.LUT R51, R41, 0xffff, RZ, 0xc0, !PT ;  /* 0x0000ffff29337812 */ /* 0x000fe200078ec0ff */
[----:B------:R-:W-:Y:S01]  /*7bf0*/  IMAD.WIDE.U32 R54, R54, -0x2daee0ad, RZ ;  /* 0xd2511f5336367825 */ /* 0x000fe200078e00ff */
[----:B------:R-:W-:Y:S01]  /*7c00*/  LOP3.LUT R48, R152, 0xffff, RZ, 0xc0, !PT ;  /* 0x0000ffff98307812 */ /* 0x000fe200078ec0ff */
[----:B------:R-:W1:Y:S01]  /*7c10*/  MUFU.EX2 R198, R198 ;  /* 0x000000c600c67308 */ /* 0x000e620000000800 */
[----:B------:R-:W-:Y:S01]  /*7c20*/  SHF.R.U32.HI R49, RZ, 0x10, R152 ;  /* 0x00000010ff317819 */ /* 0x000fe20000011698 */
[----:B------:R-:W-:Y:S01]  /*7c30*/  FADD.FTZ R195, R180, R195 ;  /* 0x000000c3b4c37221 */ /* 0x000fe20000010000 */
[----:B------:R-:W-:Y:S01]  /*7c40*/  SHF.R.U32.HI R48, RZ, 0x8, R48 ;  /* 0x00000008ff307819 */ /* 0x000fe20000011630 */
[----:B---3--:R-:W-:Y:S01]  /*7c50*/  FADD.FTZ R185, R181, R185 ;  /* 0x000000b9b5b97221 */ /* 0x008fe20000010000 */
[----:B------:R-:W-:Y:S01]  /*7c60*/  LOP3.LUT R49, R49, 0xff, RZ, 0xc0, !PT ;  /* 0x000000ff31317812 */ /* 0x000fe200078ec0ff */
[----:B--2---:R-:W-:Y:S01]  /*7c70*/  FADD.FTZ R187, R183, R187 ;  /* 0x000000bbb7bb7221 */ /* 0x004fe20000010000 */
[----:B------:R-:W-:Y:S01]  /*7c80*/  SHF.R.U32.HI R50, RZ, 0x10, R41 ;  /* 0x00000010ff327819 */ /* 0x000fe20000011629 */
[----:B----4-:R-:W-:Y:S01]  /*7c90*/  FADD.FTZ R193, R242, R193 ;  /* 0x000000c1f2c17221 */ /* 0x010fe20000010000 */
[----:B------:R-:W-:Y:S01]  /*7ca0*/  LOP3.LUT R143, R152, 0xff, RZ, 0xc0, !PT ;  /* 0x000000ff988f7812 */ /* 0x000fe200078ec0ff */
[----:B------:R-:W2:Y:S01]  /*7cb0*/  MUFU.EX2 R197, R197 ;  /* 0x000000c500c57308 */ /* 0x000ea20000000800 */
[----:B------:R-:W-:Y:S01]  /*7cc0*/  SHF.R.U32.HI R147, RZ, 0x8, R40 ;  /* 0x00000008ff937819 */ /* 0x000fe20000011628 */
[-C--:B-----5:R-:W-:Y:S01]  /*7cd0*/  HMMA.16816.F32.BF16 R24, R136, R36.reuse, R24 ;  /* 0x000000248818723c */ /* 0x0a0fe20000041818 */
[----:B------:R-:W-:Y:S01]  /*7ce0*/  LOP3.LUT R43, R141, 0xff, RZ, 0xc0, !PT ;  /* 0x000000ff8d2b7812 */ /* 0x000fe200078ec0ff */
[----:B------:R-:W-:Y:S01]  /*7cf0*/  FADD.FTZ R195, R245, R195 ;  /* 0x000000c3f5c37221 */ /* 0x000fe20000010000 */
[----:B------:R-:W-:Y:S01]  /*7d00*/  SHF.R.U32.HI R141, RZ, 0x18, R152 ;  /* 0x00000018ff8d7819 */ /* 0x000fe20000011698 */
[----:B------:R-:W-:Y:S01]  /*7d10*/  FADD.FTZ R185, R182, R185 ;  /* 0x000000b9b6b97221 */ /* 0x000fe20000010000 */
[----:B------:R-:W-:Y:S01]  /*7d20*/  LOP3.LUT R42, R154, 0xff, RZ, 0xc0, !PT ;  /* 0x000000ff9a2a7812 */ /* 0x000fe200078ec0ff */
[----:B------:R-:W-:Y:S01]  /*7d30*/  FADD.FTZ R187, R243, R187 ;  /* 0x000000bbf3bb7221 */ /* 0x000fe20000010000 */
[----:B------:R-:W-:Y:S01]  /*7d40*/  SHF.R.U32.HI R44, RZ, 0x18, R41 ;  /* 0x00000018ff2c7819 */ /* 0x000fe20000011629 */
[C---:B------:R-:W-:Y:S01]  /*7d50*/  HMMA.16816.F32.BF16 R124, R132.reuse, R36, R124 ;  /* 0x00000024847c723c */ /* 0x040fe2000004187c */
[----:B------:R-:W-:Y:S03]  /*7d60*/  SHF.R.U32.HI R45, RZ, 0x8, R51 ;  /* 0x00000008ff2d7819 */ /* 0x000fe60000011633 */
[----:B------:R-:W-:Y:S01]  /*7d70*/  PRMT R143, R143, 0x5410, R48 ;  /* 0x000054108f8f7816 */ /* 0x000fe20000000030 */
[----:B------:R-:W-:Y:S01]  /*7d80*/  FADD.FTZ R193, R244, R193 ;  /* 0x000000c1f4c17221 */ /* 0x000fe20000010000 */
[----:B------:R-:W-:Y:S01]  /*7d90*/  PRMT R141, R49, 0x5410, R141 ;  /* 0x00005410318d7816 */ /* 0x000fe2000000008d */
[----:B------:R-:W-:Y:S01]  /*7da0*/  FADD.FTZ R195, R246, R195 ;  /* 0x000000c3f6c37221 */ /* 0x000fe20000010000 */
[-C--:B------:R-:W-:Y:S01]  /*7db0*/  HMMA.16816.F32.BF16 R128, R132, R38.reuse, R128 ;  /* 0x000000268480723c */ /* 0x080fe20000041880 */
[----:B------:R-:W-:Y:S03]  /*7dc0*/  PRMT R42, R42, 0x5410, R147 ;  /* 0x000054102a2a7816 */ /* 0x000fe60000000093 */
[----:B------:R-:W-:Y:S01]  /*7dd0*/  LOP3.LUT R147, R41, 0xff, RZ, 0xc0, !PT ;  /* 0x000000ff29937812 */ /* 0x000fe200078ec0ff */
[----:B------:R-:W-:Y:S01]  /*7de0*/  FADD.FTZ R185, R172, R185 ;  /* 0x000000b9acb97221 */ /* 0x000fe20000010000 */
[----:B------:R-:W-:Y:S01]  /*7df0*/  LOP3.LUT R41, R50, 0xff, RZ, 0xc0, !PT ;  /* 0x000000ff32297812 */ /* 0x000fe200078ec0ff */
[--C-:B------:R-:W-:Y:S01]  /*7e00*/  HSET2.LE.AND R42, R42, R226.reuse, PT ;  /* 0x000000e22a2a7233 */ /* 0x100fe20003803000 */
[----:B------:R-:W-:Y:S01]  /*7e10*/  HMMA.16816.F32.BF16 R28, R136, R38, R28 ;  /* 0x00000026881c723c */ /* 0x000fe2000004181c */
[----:B------:R-:W3:Y:S03]  /*7e20*/  LDSM.16.MT88.4 R48, [R213+0x9800] ;  /* 0x00980000d530783b */ /* 0x000ee60000004200 */
[----:B------:R-:W-:Y:S01]  /*7e30*/  LOP3.LUT R40, R153, UR15, R148, 0x96, !PT ;  /* 0x0000000f99287c12 */ /* 0x000fe2000f8e9694 */
[----:B------:R-:W-:Y:S01]  /*7e40*/  FADD.FTZ R187, R174, R187 ;  /* 0x000000bbaebb7221 */ /* 0x000fe20000010000 */
[----:B------:R-:W-:Y:S01]  /*7e50*/  SHF.R.U32.HI R145, RZ, 0x18, R154 ;  /* 0x00000018ff917819 */ /* 0x000fe2000001169a */
[--C-:B------:R-:W-:Y:S01]  /*7e60*/  HSET2.LE.AND R38, R143, R226.reuse, PT ;  /* 0x000000e28f267233 */ /* 0x100fe20003803000 */
[----:B------:R-:W-:Y:S01]  /*7e70*/  LOP3.LUT R148, R40, 0xffff, RZ, 0xc0, !PT ;  /* 0x0000ffff28947812 */ /* 0x000fe200078ec0ff */
[--C-:B------:R-:W-:Y:S03]  /*7e80*/  HSET2.LE.AND R39, R141, R226.reuse, PT ;  /* 0x000000e28d277233 */ /* 0x100fe60003803000 */
[----:B------:R-:W-:Y:S01]  /*7e90*/  PRMT R43, R43, 0x5410, R145 ;  /* 0x000054102b2b7816 */ /* 0x000fe20000000091 */
[----:B------:R-:W-:Y:S01]  /*7ea0*/  FADD.FTZ R193, R247, R193 ;  /* 0x000000c1f7c17221 */ /* 0x000fe20000010000 */
[----:B------:R-:W-:Y:S01]  /*7eb0*/  SHF.R.U32.HI R145, RZ, 0x10, R40 ;  /* 0x00000010ff917819 */ /* 0x000fe20000011628 */
[----:B------:R-:W-:Y:S01]  /*7ec0*/  FADD.FTZ R195, R250, R195 ;  /* 0x000000c3fac37221 */ /* 0x000fe20000010000 */
[----:B------:R-:W-:Y:S01]  /*7ed0*/  SHF.R.U32.HI R148, RZ, 0x8, R148 ;  /* 0x00000008ff947819 */ /* 0x000fe20000011694 */
[--C-:B------:R-:W-:Y:S01]  /*7ee0*/  HSET2.LE.AND R43, R43, R226.reuse, PT ;  /* 0x000000e22b2b7233 */ /* 0x100fe20003803000 */
[----:B------:R-:W-:Y:S01]  /*7ef0*/  LOP3.LUT R37, R40, 0xff, RZ, 0xc0, !PT ;  /* 0x000000ff28257812 */ /* 0x000fe200078ec0ff */
[----:B------:R-:W-:Y:S01]  /*7f00*/  FADD.FTZ R185, R173, R185 ;  /* 0x000000b9adb97221 */ /* 0x000fe20000010000 */
[----:B------:R-:W-:Y:S01]  /*7f10*/  PRMT R147, R147, 0x5410, R45 ;  /* 0x0000541093937816 */ /* 0x000fe2000000002d */
[----:B------:R-:W-:Y:S01]  /*7f20*/  FADD.FTZ R187, R175, R187 ;  /* 0x000000bbafbb7221 */ /* 0x000fe20000010000 */
[----:B------:R-:W-:Y:S01]  /*7f30*/  PRMT R41, R41, 0x5410, R44 ;  /* 0x0000541029297816 */ /* 0x000fe2000000002c */
[----:B------:R-:W-:Y:S01]  /*7f40*/  FADD.FTZ R193, R248, R193 ;  /* 0x000000c1f8c17221 */ /* 0x000fe20000010000 */
[----:B------:R-:W-:Y:S01]  /*7f50*/  SHF.R.U32.HI R40, RZ, 0x18, R40 ;  /* 0x00000018ff287819 */ /* 0x000fe20000011628 */
[----:B------:R-:W4:Y:S01]  /*7f60*/  LDSM.16.MT88.4 R44, [R212+0x9800] ;  /* 0x00980000d42c783b */ /* 0x000f220000004200 */
[----:B------:R-:W-:Y:S01]  /*7f70*/  LOP3.LUT R145, R145, 0xff, RZ, 0xc0, !PT ;  /* 0x000000ff91917812 */ /* 0x000fe200078ec0ff */
[--C-:B------:R-:W-:Y:S01]  /*7f80*/  HSET2.LE.AND R41, R41, R226.reuse, PT ;  /* 0x000000e229297233 */ /* 0x100fe20003803000 */
[----:B------:R-:W-:Y:S01]  /*7f90*/  PRMT R37, R37, 0x5410, R148 ;  /* 0x0000541025257816 */ /* 0x000fe20000000094 */
[----:B------:R-:W-:Y:S01]  /*7fa0*/  FADD.FTZ R195, R249, R195 ;  /* 0x000000c3f9c37221 */ /* 0x000fe20000010000 */
[----:B------:R-:W-:Y:S01]  /*7fb0*/  F2FP.BF16.PACK_AB R36, R173, R172 ;  /* 0x000000acad24723e */ /* 0x000fe200000010ff */
[----:B------:R-:W-:Y:S01]  /*7fc0*/  FADD.FTZ R185, R251, R185 ;  /* 0x000000b9fbb97221 */ /* 0x000fe20000010000 */
[----:B------:R-:W-:Y:S01]  /*7fd0*/  PRMT R145, R145, 0x5410, R40 ;  /* 0x0000541091917816 */ /* 0x000fe20000000028 */
[--C-:B------:R-:W-:Y:S01]  /*7fe0*/  HSET2.LE.AND R40, R147, R226.reuse, PT ;  /* 0x000000e293287233 */ /* 0x100fe20003803000 */
[----:B------:R-:W-:Y:S01]  /*7ff0*/  F2FP.BF16.PACK_AB R134, R175, R174 ;  /* 0x000000aeaf86723e */ /* 0x000fe200000010ff */
[----:B------:R-:W-:Y:S01]  /*8000*/  FADD.FTZ R187, R252, R187 ;  /* 0x000000bbfcbb7221 */ /* 0x000fe20000010000 */
[----:B------:R-:W-:Y:S01]  /*8010*/  F2FP.BF16.PACK_AB R133, R182, R181 ;  /* 0x000000b5b685723e */ /* 0x000fe200000010ff */
[----:B------:R-:W-:Y:S01]  /*8020*/  FADD.FTZ R185, R200, R185 ;  /* 0x000000b9c8b97221 */ /* 0x000fe20000010000 */
[----:B------:R-:W-:Y:S01]  /*8030*/  F2FP.BF16.PACK_AB R132, R243, R183 ;  /* 0x000000b7f384723e */ /* 0x000fe200000010ff */
[----:B-1----:R-:W-:Y:S01]  /*8040*/  FADD.FTZ R187, R199, R187 ;  /* 0x000000bbc7bb7221 */ /* 0x002fe20000010000 */
[----:B------:R-:W-:Y:S01]  /*8050*/  LOP3.LUT R42, R42, R36, RZ, 0xc0, !PT ;  /* 0x000000242a2a7212 */ /* 0x000fe200078ec0ff */
[--C-:B------:R-:W-:Y:S01]  /*8060*/  HSET2.LE.AND R36, R37, R226.reuse, PT ;  /* 0x000000e225247233 */ /* 0x100fe20003803000 */
[----:B------:R-:W-:Y:S01]  /*8070*/  F2FP.BF16.PACK_AB R37, R244, R242 ;  /* 0x000000f2f425723e */ /* 0x000fe200000010ff */
[----:B------:R-:W-:Y:S01]  /*8080*/  FADD.FTZ R185, R64, R185 ;  /* 0x000000b940b97221 */ /* 0x000fe20000010000 */
[----:B------:R-:W-:Y:S01]  /*8090*/  LOP3.LUT R43, R43, R134, RZ, 0xc0, !PT ;  /* 0x000000862b2b7212 */ /* 0x000fe200078ec0ff */
[----:B------:R-:W-:Y:S01]  /*80a0*/  FADD.FTZ R187, R66, R187 ;  /* 0x000000bb42bb7221 */ /* 0x000fe20000010000 */
[----:B------:R-:W-:Y:S01]  /*80b0*/  LOP3.LUT R40, R40, R133, RZ, 0xc0, !PT ;  /* 0x0000008528287212 */ /* 0x000fe200078ec0ff */
[----:B------:R-:W-:Y:S01]  /*80c0*/  FADD.FTZ R231, R65, R185 ;  /* 0x000000b941e77221 */ /* 0x000fe20000010000 */
[----:B------:R-:W-:Y:S01]  /*80d0*/  LOP3.LUT R41, R41, R132, RZ, 0xc0, !PT ;  /* 0x0000008429297212 */ /* 0x000fe200078ec0ff */
[----:B------:R-:W-:Y:S01]  /*80e0*/  FADD.FTZ R230, R67, R187 ;  /* 0x000000bb43e67221 */ /* 0x000fe20000010000 */
[----:B------:R-:W-:Y:S01]  /*80f0*/  LOP3.LUT R36, R36, R37, RZ, 0xc0, !PT ;  /* 0x0000002524247212 */ /* 0x000fe200078ec0ff */
[--C-:B------:R-:W-:Y:S01]  /*8100*/  HSET2.LE.AND R37, R145, R226.reuse, PT ;  /* 0x000000e291257233 */ /* 0x100fe20003803000 */
[----:B------:R-:W-:Y:S01]  /*8110*/  F2FP.BF16.PACK_AB R138, R246, R245 ;  /* 0x000000f5f68a723e */ /* 0x000fe200000010ff */
[----:B------:R-:W1:Y:S01]  /*8120*/  LDSM.16.MT88.4 R132, [R213+0xa800] ;  /* 0x00a80000d584783b */ /* 0x000e620000004200 */
[----:B------:R-:W-:Y:S01]  /*8130*/  F2FP.BF16.PACK_AB R137, R248, R247 ;  /* 0x000000f7f889723e */ /* 0x000fe200000010ff */
[-C--:B---3--:R-:W-:Y:S01]  /*8140*/  HMMA.16816.F32.BF16 R4, R40, R48.reuse, R4 ;  /* 0x000000302804723c */ /* 0x088fe20000041804 */
[----:B------:R-:W-:Y:S01]  /*8150*/  F2FP.BF16.PACK_AB R136, R249, R250 ;  /* 0x000000faf988723e */ /* 0x000fe200000010ff */
[----:B------:R-:W-:Y:S01]  /*8160*/  IMAD.MOV.U32 R0, RZ, RZ, R165 ;  /* 0x000000ffff007224 */ /* 0x000fe200078e00a5 */
[----:B------:R-:W-:Y:S01]  /*8170*/  LOP3.LUT R37, R37, R138, RZ, 0xc0, !PT ;  /* 0x0000008a25257212 */ /* 0x000fe200078ec0ff */
[----:B------:R-:W-:Y:S01]  /*8180*/  IMAD.MOV.U32 R3, RZ, RZ, R167 ;  /* 0x000000ffff037224 */ /* 0x000fe200078e00a7 */
[----:B------:R-:W-:Y:S01]  /*8190*/  LOP3.LUT R38, R38, R137, RZ, 0xc0, !PT ;  /* 0x0000008926267212 */ /* 0x000fe200078ec0ff */
[----:B------:R-:W-:Y:S01]  /*81a0*/  IMAD.MOV.U32 R164, RZ, RZ, R168 ;  /* 0x000000ffffa47224 */ /* 0x000fe200078e00a8 */
[----:B------:R-:W-:Y:S01]  /*81b0*/  LOP3.LUT R39, R39, R136, RZ, 0xc0, !PT ;  /* 0x0000008827277212 */ /* 0x000fe200078ec0ff */
[----:B------:R-:W-:Y:S01]  /*81c0*/  IMAD.MOV.U32 R2, RZ, RZ, R166 ;  /* 0x000000ffff027224 */ /* 0x000fe200078e00a6 */
[----:B------:R-:W-:Y:S02]  /*81d0*/  LOP3.LUT R142, R149, UR5, R142, 0x96, !PT ;  /* 0x00000005958e7c12 */ /* 0x000fe4000f8e968e */
[----:B------:R-:W-:Y:S01]  /*81e0*/  LDSM.16.MT88.4 R148, [R213+0x9c00] ;  /* 0x009c0000d594783b */ /* 0x000fe20000004200 */
[----:B------:R-:W-:Y:S02]  /*81f0*/  LOP3.LUT R146, R55, UR14, R146, 0x96, !PT ;  /* 0x0000000e37927c12 */ /* 0x000fe4000f8e9692 */
[C---:B------:R-:W-:Y:S01]  /*8200*/  HMMA.16816.F32.BF16 R8, R36.reuse, R48, R8 ;  /* 0x000000302408723c */ /* 0x040fe20000041808 */
[----:B------:R-:W-:Y:S01]  /*8210*/  IMAD.WIDE.U32 R142, R142, -0x2daee0ad, RZ ;  /* 0xd2511f538e8e7825 */ /* 0x000fe200078e00ff */
[----:B------:R-:W-:Y:S02]  /*8220*/  LOP3.LUT R52, R54, 0xffff, RZ, 0xc0, !PT ;  /* 0x0000ffff36347812 */ /* 0x000fe400078ec0ff */
[----:B------:R-:W-:Y:S02]  /*8230*/  SHF.R.U32.HI R53, RZ, 0x10, R54 ;  /* 0x00000010ff357819 */ /* 0x000fe40000011636 */
[----:B------:R-:W-:Y:S02]  /*8240*/  SHF.R.U32.HI R55, RZ, 0x10, R142 ;  /* 0x00000010ff377819 */ /* 0x000fe4000001168e */
[-C--:B------:R-:W-:Y:S01]  /*8250*/  HMMA.16816.F32.BF16 R12, R36, R50.reuse, R12 ;  /* 0x00000032240c723c */ /* 0x080fe2000004180c */
[----:B------:R-:W-:Y:S03]  /*8260*/  LOP3.LUT R56, R142, 0xffff, RZ, 0xc0, !PT ;  /* 0x0000ffff8e387812 */ /* 0x000fe600078ec0ff */
[----:B------:R-:W-:Y:S02]  /*8270*/  LOP3.LUT R53, R53, 0xff, RZ, 0xc0, !PT ;  /* 0x000000ff35357812 */ /* 0x000fe400078ec0ff */
[----:B------:R-:W-:Y:S02]  /*8280*/  LOP3.LUT R140, R143, UR14, R140, 0x96, !PT ;  /* 0x0000000e8f8c7c12 */ /* 0x000fe4000f8e968c */
[C---:B------:R-:W-:Y:S01]  /*8290*/  HMMA.16816.F32.BF16 R16, R40.reuse, R50, R16 ;  /* 0x000000322810723c */ /* 0x040fe20000041810 */
[----:B------:R-:W3:Y:S03]  /*82a0*/  LDSM.16.MT88.4 R48, [R212+0xa800] ;  /* 0x00a80000d430783b */ /* 0x000ee60000004200 */
[----:B------:R-:W-:Y:S02]  /*82b0*/  LOP3.LUT R60, R140, 0xff, RZ, 0xc0, !PT ;  /* 0x000000ff8c3c7812 */ /* 0x000fe400078ec0ff */
[----:B------:R-:W-:Y:S02]  /*82c0*/  SHF.R.U32.HI R136, RZ, 0x18, R142 ;  /* 0x00000018ff887819 */ /* 0x000fe4000001168e */
[-C--:B----4-:R-:W-:Y:S01]  /*82d0*/  HMMA.16816.F32.BF16 R68, R40, R44.reuse, R68 ;  /* 0x0000002c2844723c */ /* 0x090fe20000041844 */
[----:B------:R-:W-:Y:S07]  /*82e0*/  LOP3.LUT R137, R142, 0xff, RZ, 0xc0, !PT ;  /* 0x000000ff8e897812 */ /* 0x000fee00078ec0ff */
[C---:B------:R-:W-:Y:S08]  /*82f0*/  HMMA.16816.F32.BF16 R72, R36.reuse, R44, R72 ;  /* 0x0000002c2448723c */ /* 0x040ff00000041848 */
[-C--:B------:R-:W-:Y:S08]  /*8300*/  HMMA.16816.F32.BF16 R76, R36, R46.reuse, R76 ;  /* 0x0000002e244c723c */ /* 0x080ff0000004184c */
[C---:B------:R-:W-:Y:S01]  /*8310*/  HMMA.16816.F32.BF16 R80, R40.reuse, R46, R80 ;  /* 0x0000002e2850723c */ /* 0x040fe20000041850 */
[----:B------:R-:W4:Y:S07]  /*8320*/  LDSM.16.MT88.4 R44, [R213+0xb800] ;  /* 0x00b80000d52c783b */ /* 0x000f2e0000004200 */
[-C--:B-1----:R-:W-:Y:S08]  /*8330*/  HMMA.16816.F32.BF16 R84, R40, R132.reuse, R84 ;  /* 0x000000842854723c */ /* 0x082ff00000041854 */
[C---:B------:R-:W-:Y:S07]  /*8340*/  HMMA.16816.F32.BF16 R88, R36.reuse, R132, R88 ;  /* 0x000000842458723c */ /* 0x040fee0000041858 */
[----:B------:R-:W-:Y:S01]  /*8350*/  LOP3.LUT R132, R146, 0xff, RZ, 0xc0, !PT ;  /* 0x000000ff92847812 */ /* 0x000fe200078ec0ff */
[-C--:B------:R-:W-:Y:S01]  /*8360*/  HMMA.16816.F32.BF16 R92, R36, R134.reuse, R92 ;  /* 0x00000086245c723c */ /* 0x080fe2000004185c */
[----:B------:R-:W-:Y:S04]  /*8370*/  SHF.R.U32.HI R133, RZ, 0x10, R146 ;  /* 0x00000010ff857819 */ /* 0x000fe80000011692 */
[----:B------:R-:W-:Y:S03]  /*8380*/  LOP3.LUT R133, R133, 0xff, RZ, 0xc0, !PT ;  /* 0x000000ff85857812 */ /* 0x000fe600078ec0ff */
[C---:B------:R-:W-:Y:S07]  /*8390*/  HMMA.16816.F32.BF16 R96, R40.reuse, R134, R96 ;  /* 0x000000862860723c */ /* 0x040fee0000041860 */
[----:B------:R-:W-:Y:S01]  /*83a0*/  LOP3.LUT R134, R54, 0xff, RZ, 0xc0, !PT ;  /* 0x000000ff36867812 */ /* 0x000fe200078ec0ff */
[-C--:B---3--:R-:W-:Y:S01]  /*83b0*/  HMMA.16816.F32.BF16 R100, R40, R48.reuse, R100 ;  /* 0x000000302864723c */ /* 0x088fe20000041864 */
[----:B------:R-:W-:Y:S03]  /*83c0*/  SHF.R.U32.HI R135, RZ, 0x18, R54 ;  /* 0x00000018ff877819 */ /* 0x000fe60000011636 */
[----:B------:R-:W-:Y:S02]  /*83d0*/  SHF.R.U32.HI R54, RZ, 0x8, R52 ;  /* 0x00000008ff367819 */ /* 0x000fe40000011634 */
[----:B------:R-:W-:Y:S02]  /*83e0*/  SHF.R.U32.HI R52, RZ, 0x8, R56 ;  /* 0x00000008ff347819 */ /* 0x000fe40000011638 */
[C---:B------:R-:W-:Y:S01]  /*83f0*/  HMMA.16816.F32.BF16 R104, R36.reuse, R48, R104 ;  /* 0x000000302468723c */ /* 0x040fe20000041868 */
[----:B------:R-:W-:Y:S03]  /*8400*/  LDSM.16.MT88.4 R56, [R212+0xac00] ;  /* 0x00ac0000d438783b */ /* 0x000fe60000004200 */
[----:B------:R-:W-:Y:S02]  /*8410*/  PRMT R134, R134, 0x5410, R54 ;  /* 0x0000541086867816 */ /* 0x000fe40000000036 */
[----:B------:R-:W-:Y:S02]  /*8420*/  PRMT R135, R53, 0x5410, R135 ;  /* 0x0000541035877816 */ /* 0x000fe40000000087 */
[-C--:B------:R-:W-:Y:S01]  /*8430*/  HMMA.16816.F32.BF16 R32, R36, R50.reuse, R32 ;  /* 0x000000322420723c */ /* 0x080fe20000041820 */
[----:B------:R-:W-:Y:S03]  /*8440*/  PRMT R137, R137, 0x5410, R52 ;  /* 0x0000541089897816 */ /* 0x000fe60000000034 */
[----:B------:R-:W-:Y:S01]  /*8450*/  SHF.R.U32.HI R52, RZ, 0x10, R140 ;  /* 0x00000010ff347819 */ /* 0x000fe2000001168c */
[--C-:B------:R-:W-:Y:S02]  /*8460*/  HSET2.LE.AND R134, R134, R226.reuse, PT ;  /* 0x000000e286867233 */ /* 0x100fe40003803000 */
[--C-:B------:R-:W-:Y:S01]  /*8470*/  HSET2.LE.AND R135, R135, R226.reuse, PT ;  /* 0x000000e287877233 */ /* 0x100fe20003803000 */
[C---:B------:R-:W-:Y:S01]  /*8480*/  HMMA.16816.F32.BF16 R108, R40.reuse, R50, R108 ;  /* 0x00000032286c723c */ /* 0x040fe2000004186c */
[----:B------:R-:W1:Y:S03]  /*8490*/  LDSM.16.MT88.4 R48, [R212+0xb800] ;  /* 0x00b80000d430783b */ /* 0x000e660000004200 */
[----:B------:R-:W-:Y:S04]  /*84a0*/  LOP3.LUT R52, R52, 0xff, RZ, 0xc0, !PT ;  /* 0x000000ff34347812 */ /* 0x000fe800078ec0ff */
[-C--:B----4-:R-:W-:Y:S08]  /*84b0*/  HMMA.16816.F32.BF16 R112, R40, R44.reuse, R112 ;  /* 0x0000002c2870723c */ /* 0x090ff00000041870 */
[C---:B------:R-:W-:Y:S07]  /*84c0*/  HMMA.16816.F32.BF16 R20, R36.reuse, R44, R20 ;  /* 0x0000002c2414723c */ /* 0x040fee0000041814 */
[----:B------:R-:W-:Y:S01]  /*84d0*/  LOP3.LUT R44, R55, 0xff, RZ, 0xc0, !PT ;  /* 0x000000ff372c7812 */ /* 0x000fe200078ec0ff */
[-C--:B------:R-:W-:Y:S01]  /*84e0*/  HMMA.16816.F32.BF16 R116, R36, R46.reuse, R116 ;  /* 0x0000002e2474723c */ /* 0x080fe20000041874 */
[----:B------:R-:W-:Y:S03]  /*84f0*/  LOP3.LUT R45, R146, 0xffff, RZ, 0xc0, !PT ;  /* 0x0000ffff922d7812 */ /* 0x000fe600078ec0ff */
[----:B------:R-:W-:Y:S02]  /*8500*/  PRMT R136, R44, 0x5410, R136 ;  /* 0x000054102c887816 */ /* 0x000fe40000000088 */
[----:B------:R-:W-:Y:S02]  /*8510*/  SHF.R.U32.HI R45, RZ, 0x8, R45 ;  /* 0x00000008ff2d7819 */ /* 0x000fe4000001162d */
[C---:B------:R-:W-:Y:S01]  /*8520*/  HMMA.16816.F32.BF16 R120, R40.reuse, R46, R120 ;  /* 0x0000002e2878723c */ /* 0x040fe20000041878 */
[----:B------:R-:W-:Y:S03]  /*8530*/  LOP3.LUT R44, R140, 0xffff, RZ, 0xc0, !PT ;  /* 0x0000ffff8c2c7812 */ /* 0x000fe600078ec0ff */
[----:B------:R-:W-:Y:S02]  /*8540*/  PRMT R132, R132, 0x5410, R45 ;  /* 0x0000541084847816 */ /* 0x000fe4000000002d */
[----:B------:R-:W-:Y:S02]  /*8550*/  SHF.R.U32.HI R44, RZ, 0x8, R44 ;  /* 0x00000008ff2c7819 */ /* 0x000fe4000001162c */
[----:B------:R-:W-:Y:S01]  /*8560*/  SHF.R.U32.HI R140, RZ, 0x18, R140 ;  /* 0x00000018ff8c7819 */ /* 0x000fe2000001168c */
[-C--:B-1----:R-:W-:Y:S03]  /*8570*/  HMMA.16816.F32.BF16 R24, R40, R48.reuse, R24 ;  /* 0x000000302818723c */ /* 0x082fe60000041818 */
[----:B------:R-:W-:Y:S01]  /*8580*/  PRMT R60, R60, 0x5410, R44 ;  /* 0x000054103c3c7816 */ /* 0x000fe2000000002c */
[--C-:B------:R-:W-:Y:S01]  /*8590*/  HSET2.LE.AND R132, R132, R226.reuse, PT ;  /* 0x000000e284847233 */ /* 0x100fe20003803000 */
[----:B------:R-:W1:Y:S01]  /*85a0*/  LDSM.16.MT88.4 R44, [R212+0x9c00] ;  /* 0x009c0000d42c783b */ /* 0x000e620000004200 */
[----:B------:R-:W-:Y:S02]  /*85b0*/  SHF.R.U32.HI R146, RZ, 0x18, R146 ;  /* 0x00000018ff927819 */ /* 0x000fe40000011692 */
[C---:B------:R-:W-:Y:S04]  /*85c0*/  HMMA.16816.F32.BF16 R124, R36.reuse, R48, R124 ;  /* 0x00000030247c723c */ /* 0x040fe8000004187c */
[----:B------:R-:W-:Y:S03]  /*85d0*/  PRMT R133, R133, 0x5410, R146 ;  /* 0x0000541085857816 */ /* 0x000fe60000000092 */
[----:B------:R-:W-:Y:S01]  /*85e0*/  PRMT R49, R52, 0x5410, R140 ;  /* 0x0000541034317816 */ /* 0x000fe2000000008c */
[-C--:B------:R-:W-:Y:S01]  /*85f0*/  HMMA.16816.F32.BF16 R128, R36, R50.reuse, R128 ;  /* 0x000000322480723c */ /* 0x080fe20000041880 */
[----:B------:R-:W-:Y:S01]  /*8600*/  F2FP.BF16.PACK_AB R48, R65, R64 ;  /* 0x000000404130723e */ /* 0x000fe200000010ff */
[----:B------:R-:W3:Y:S02]  /*8610*/  LDSM.16.MT88.4 R52, [R213+0xac00] ;  /* 0x00ac0000d534783b */ /* 0x000ee40000004200 */
[--C-:B------:R-:W-:Y:S01]  /*8620*/  HSET2.LE.AND R133, R133, R226.reuse, PT ;  /* 0x000000e285857233 */ /* 0x100fe20003803000 */
[----:B------:R-:W-:Y:S02]  /*8630*/  LOP3.LUT R134, R134, R48, RZ, 0xc0, !PT ;  /* 0x0000003086867212 */ /* 0x000fe400078ec0ff */
[--C-:B------:R-:W-:Y:S01]  /*8640*/  HSET2.LE.AND R36, R60, R226.reuse, PT ;  /* 0x000000e23c247233 */ /* 0x100fe20003803000 */
[----:B------:R-:W-:Y:S01]  /*8650*/  HMMA.16816.F32.BF16 R28, R40, R50, R28 ;  /* 0x00000032281c723c */ /* 0x000fe2000004181c */
[----:B------:R-:W-:Y:S01]  /*8660*/  F2FP.BF16.PACK_AB R48, R67, R66 ;  /* 0x000000424330723e */ /* 0x000fe200000010ff */
[----:B------:R-:W4:Y:S02]  /*8670*/  LDSM.16.MT88.4 R60, [R213+0xbc00] ;  /* 0x00bc0000d53c783b */ /* 0x000f240000004200 */
[----:B------:R-:W-:Y:S02]  /*8680*/  F2FP.BF16.PACK_AB R37, R158, R156 ;  /* 0x0000009c9e25723e */ /* 0x000fe400000010ff */
[----:B------:R-:W-:Y:S01]  /*8690*/  F2FP.BF16.PACK_AB R39, R200, R251 ;  /* 0x000000fbc827723e */ /* 0x000fe200000010ff */
[----:B------:R-:W-:Y:S01]  /*86a0*/  IMAD.MOV.U32 R50, RZ, RZ, R161 ;  /* 0x000000ffff327224 */ /* 0x000fe200078e00a1 */
[----:B------:R-:W-:Y:S01]  /*86b0*/  F2FP.BF16.PACK_AB R38, R199, R252 ;  /* 0x000000fcc726723e */ /* 0x000fe200000010ff */
[----:B------:R-:W-:Y:S03]  /*86c0*/  IMAD.MOV.U32 R51, RZ, RZ, R159 ;  /* 0x000000ffff337224 */ /* 0x000fe600078e009f */
[----:B------:R-:W-:Y:S01]  /*86d0*/  LOP3.LUT R135, R135, R48, RZ, 0xc0, !PT ;  /* 0x0000003087877212 */ /* 0x000fe200078ec0ff */
[----:B------:R-:W-:Y:S01]  /*86e0*/  IMAD.MOV.U32 R48, RZ, RZ, R160 ;  /* 0x000000ffff307224 */ /* 0x000fe200078e00a0 */
[----:B------:R-:W-:Y:S01]  /*86f0*/  LOP3.LUT R36, R36, R37, RZ, 0xc0, !PT ;  /* 0x0000002524247212 */ /* 0x000fe200078ec0ff */
[--C-:B------:R-:W-:Y:S01]  /*8700*/  HSET2.LE.AND R37, R49, R226.reuse, PT ;  /* 0x000000e231257233 */ /* 0x100fe20003803000 */
[----:B------:R-:W-:Y:S01]  /*8710*/  IMAD.MOV.U32 R49, RZ, RZ, R157 ;  /* 0x000000ffff317224 */ /* 0x000fe200078e009d */
[----:B------:R-:W-:Y:S01]  /*8720*/  LOP3.LUT R132, R132, R39, RZ, 0xc0, !PT ;  /* 0x0000002784847212 */ /* 0x000fe200078ec0ff */
[--C-:B------:R-:W-:Y:S01]  /*8730*/  HSET2.LE.AND R39, R136, R226.reuse, PT ;  /* 0x000000e288277233 */ /* 0x100fe20003803000 */
[----:B------:R-:W-:Y:S01]  /*8740*/  LOP3.LUT R133, R133, R38, RZ, 0xc0, !PT ;  /* 0x0000002685857212 */ /* 0x000fe200078ec0ff */
[----:B------:R-:W-:Y:S01]  /*8750*/  HSET2.LE.AND R38, R137, R226, PT ;  /* 0x000000e289267233 */ /* 0x000fe20003803000 */
[----:B------:R-:W-:Y:S01]  /*8760*/  F2FP.BF16.PACK_AB R42, R50, R49 ;  /* 0x00000031322a723e */ /* 0x000fe200000010ff */
[----:B------:R-:W-:Y:S01]  /*8770*/  IMAD.MOV.U32 R43, RZ, RZ, R158 ;  /* 0x000000ffff2b7224 */ /* 0x000fe200078e009e */
[----:B------:R-:W-:Y:S01]  /*8780*/  F2FP.BF16.PACK_AB R41, R198, R51 ;  /* 0x00000033c629723e */ /* 0x000fe200000010ff */
[----:B------:R-:W-:Y:S01]  /*8790*/  FADD.FTZ R195, R49, R195 ;  /* 0x000000c331c37221 */ /* 0x000fe20000010000 */
[----:B--2---:R-:W-:Y:S01]  /*87a0*/  F2FP.BF16.PACK_AB R40, R197, R48 ;  /* 0x00000030c528723e */ /* 0x004fe200000010ff */
[-C--:B------:R-:W-:Y:S01]  /*87b0*/  HMMA.16816.F32.BF16 R160, R132, R148.reuse, R4 ;  /* 0x0000009484a0723c */ /* 0x080fe20000041804 */
[----:B------:R-:W-:Y:S01]  /*87c0*/  LOP3.LUT R37, R37, R42, RZ, 0xc0, !PT ;  /* 0x0000002a25257212 */ /* 0x000fe200078ec0ff */
[----:B------:R-:W-:Y:S01]  /*87d0*/  IMAD.MOV.U32 R42, RZ, RZ, R156 ;  /* 0x000000ffff2a7224 */ /* 0x000fe200078e009c */
[----:B------:R-:W-:Y:S01]  /*87e0*/  LOP3.LUT R38, R38, R41, RZ, 0xc0, !PT ;  /* 0x0000002926267212 */ /* 0x000fe200078ec0ff */
[----:B------:R-:W2:Y:S01]  /*87f0*/  LDSM.16.MT88.4 R4, [R212+0xbc00] ;  /* 0x00bc0000d404783b */ /* 0x000ea20000004200 */
[----:B------:R-:W-:Y:S01]  /*8800*/  LOP3.LUT R39, R39, R40, RZ, 0xc0, !PT ;  /* 0x0000002827277212 */ /* 0x000fe200078ec0ff */
[----:B------:R-:W-:Y:S02]  /*8810*/  FADD.FTZ R193, R42, R193 ;  /* 0x000000c12ac17221 */ /* 0x000fe40000010000 */
[----:B------:R-:W-:Y:S04]  /*8820*/  FADD.FTZ R195, R50, R195 ;  /* 0x000000c332c37221 */ /* 0x000fe80000010000 */
[C---:B------:R-:W-:Y:S01]  /*8830*/  HMMA.16816.F32.BF16 R156, R36.reuse, R148, R8 ;  /* 0x00000094249c723c */ /* 0x040fe20000041808 */
[----:B------:R-:W-:Y:S02]  /*8840*/  FADD.FTZ R193, R43, R193 ;  /* 0x000000c12bc17221 */ /* 0x000fe40000010000 */
[----:B------:R-:W-:Y:S02]  /*8850*/  FADD.FTZ R195, R48, R195 ;  /* 0x000000c330c37221 */ /* 0x000fe40000010000 */
[----:B------:R-:W-:Y:S02]  /*8860*/  FADD.FTZ R193, R51, R193 ;  /* 0x000000c133c17221 */ /* 0x000fe40000010000 */
[----:B------:R-:W-:Y:S01]  /*8870*/  FADD.FTZ R228, R197, R195 ;  /* 0x000000c3c5e47221 */ /* 0x000fe20000010000 */
[-C--:B------:R-:W-:Y:S01]  /*8880*/  HMMA.16816.F32.BF16 R152, R36, R150.reuse, R12 ;  /* 0x000000962498723c */ /* 0x080fe2000004180c */
[----:B------:R-:W-:Y:S07]  /*8890*/  FADD.FTZ R229, R198, R193 ;  /* 0x000000c1c6e57221 */ /* 0x000fee0000010000 */
[C---:B------:R-:W-:Y:S08]  /*88a0*/  HMMA.16816.F32.BF16 R148, R132.reuse, R150, R16 ;  /* 0x000000968494723c */ /* 0x040ff00000041810 */
[-C--:B-1----:R-:W-:Y:S08]  /*88b0*/  HMMA.16816.F32.BF16 R68, R132, R44.reuse, R68 ;  /* 0x0000002c8444723c */ /* 0x082ff00000041844 */
[C---:B------:R-:W-:Y:S08]  /*88c0*/  HMMA.16816.F32.BF16 R72, R36.reuse, R44, R72 ;  /* 0x0000002c2448723c */ /* 0x040ff00000041848 */
[-C--:B------:R-:W-:Y:S08]  /*88d0*/  HMMA.16816.F32.BF16 R76, R36, R46.reuse, R76 ;  /* 0x0000002e244c723c */ /* 0x080ff0000004184c */
[C---:B------:R-:W-:Y:S08]  /*88e0*/  HMMA.16816.F32.BF16 R80, R132.reuse, R46, R80 ;  /* 0x0000002e8450723c */ /* 0x040ff00000041850 */
        /* <DEDUP_REMOVED lines=17> */
.L_x_411:
        /* <DEDUP_REMOVED lines=8> */
[----:B------:R-:W3:Y:S01]  /*8a80*/  SHFL.BFLY PT, R6, R229, 0x2, 0x1f ;  /* 0x0c401f00e5067f89 */ /* 0x000ee200000e0000 */
[----:B------:R-:W-:-:S03]  /*8a90*/  MOV R12, 0x3f800000 ;  /* 0x3f800000000c7802 */ /* 0x000fc60000000f00 */
[----:B------:R-:W4:Y:S06]  /*8aa0*/  SHFL.BFLY PT, R3, R228, 0x2, 0x1f ;  /* 0x0c401f00e4037f89 */ /* 0x000f2c00000e0000 */
[----:B------:R-:W-:Y:S02]  /*8ab0*/  @P0 MOV R10, c[0x0][0x210] ;  /* 0x00008400000a0a02 */ /* 0x000fe40000000f00 */
[----:B------:R-:W-:-:S03]  /*8ac0*/  @!P0 MOV R9, c[0x0][0x214] ;  /* 0x0000850000098a02 */ /* 0x000fc60000000f00 */
[----:B------:R-:W-:Y:S01]  /*8ad0*/  @P0 IMAD R10, R10, c[0x0][0x214], RZ ;  /* 0x000085000a0a0a24 */ /* 0x000fe200078e02ff */
[----:B------:R-:W-:Y:S01]  /*8ae0*/  @!P0 SEL R10, R9, c[0x0][0x234], !P1 ;  /* 0x00008d00090a8a07 */ /* 0x000fe20004800000 */
[----:B-1----:R-:W-:Y:S01]  /*8af0*/  FADD.FTZ R8, R8, R231 ;  /* 0x000000e708087221 */ /* 0x002fe20000010000 */
[----:B------:R-:W-:Y:S01]  /*8b00*/  MOV R9, 0x3f800000 ;  /* 0x3f80000000097802 */ /* 0x000fe20000000f00 */
[----:B--2---:R-:W-:Y:S01]  /*8b10*/  FADD.FTZ R230, R0, R230 ;  /* 0x000000e600e67221 */ /* 0x004fe20000010000 */
[----:B------:R-:W-:Y:S02]  /*8b20*/  ISETP.NE.OR P1, PT, RZ, UR4, !P1 ;  /* 0x00000004ff007c0c */ /* 0x000fe4000cf25670 */
[----:B------:R-:W1:Y:S01]  /*8b30*/  SHFL.BFLY PT, R2, R8, 0x1, 0x1f ;  /* 0x0c201f0008027f89 */ /* 0x000e6200000e0000 */
[----:B---3--:R-:W-:-:S03]  /*8b40*/  FADD.FTZ R6, R6, R229 ;  /* 0x000000e506067221 */ /* 0x008fc60000010000 */
[----:B------:R-:W2:Y:S01]  /*8b50*/  S2R R0, SR_TID.X ;  /* 0x0000000000007919 */ /* 0x000ea20000002100 */
[----:B----4-:R-:W-:-:S03]  /*8b60*/  FADD.FTZ R228, R3, R228 ;  /* 0x000000e403e47221 */ /* 0x010fc60000010000 */
[----:B------:R-:W3:Y:S04]  /*8b70*/  SHFL.BFLY PT, R7, R230, 0x1, 0x1f ;  /* 0x0c201f00e6077f89 */ /* 0x000ee800000e0000 */
[----:B------:R-:W4:Y:S01]  /*8b80*/  SHFL.BFLY PT, R5, R228, 0x1, 0x1f ;  /* 0x0c201f00e4057f89 */ /* 0x000f2200000e0000 */
[----:B-1----:R-:W-:-:S03]  /*8b90*/  FADD.FTZ R8, R8, R2 ;  /* 0x0000000208087221 */ /* 0x002fc60000010000 */
[----:B------:R-:W1:Y:S01]  /*8ba0*/  SHFL.BFLY PT, R2, R6, 0x1, 0x1f ;  /* 0x0c201f0006027f89 */ /* 0x000e6200000e0000 */
[----:B--2---:R-:W-:Y:S02]  /*8bb0*/  SHF.R.S32.HI R4, RZ, 0x1f, R0 ;  /* 0x0000001fff047819 */ /* 0x004fe40000011400 */
[----:B------:R-:W-:Y:S02]  /*8bc0*/  FSETP.NE.FTZ.AND P6, PT, R8, RZ, PT ;  /* 0x000000ff0800720b */ /* 0x000fe40003fd5000 */
[-C--:B------:R-:W-:Y:S01]  /*8bd0*/  LEA.HI R3, R4, R0.reuse, RZ, 0x2 ;  /* 0x0000000004037211 */ /* 0x080fe200078f10ff */
[----:B---3--:R-:W-:Y:S01]  /*8be0*/  FADD.FTZ R7, R230, R7 ;  /* 0x00000007e6077221 */ /* 0x008fe20000010000 */
[----:B------:R-:W-:Y:S02]  /*8bf0*/  LEA.HI R4, R4, R0, RZ, 0x5 ;  /* 0x0000000004047211 */ /* 0x000fe400078f28ff */
[----:B------:R-:W-:Y:S01]  /*8c00*/  SHF.R.S32.HI R14, RZ, 0x2, R3 ;  /* 0x00000002ff0e7819 */ /* 0x000fe20000011403 */
[----:B----4-:R-:W-:Y:S01]  /*8c10*/  FADD.FTZ R5, R228, R5 ;  /* 0x00000005e4057221 */ /* 0x010fe20000010000 */
[----:B------:R-:W-:-:S02]  /*8c20*/  FSETP.NE.FTZ.AND P5, PT, R7, RZ, PT ;  /* 0x000000ff0700720b */ /* 0x000fc40003fb5000 */
[----:B------:R-:W-:Y:S02]  /*8c30*/  SHF.R.S32.HI R4, RZ, 0x5, R4 ;  /* 0x00000005ff047819 */ /* 0x000fe40000011404 */
[----:B------:R-:W-:Y:S01]  /*8c40*/  FSETP.NE.FTZ.AND P3, PT, R5, RZ, PT ;  /* 0x000000ff0500720b */ /* 0x000fe20003f75000 */
[----:B------:R-:W2:Y:S01]  /*8c50*/  @P6 MUFU.RCP R11, R8 ;  /* 0x00000008000b6308 */ /* 0x000ea20000001000 */
[----:B-1----:R-:W-:Y:S01]  /*8c60*/  FADD.FTZ R6, R6, R2 ;  /* 0x0000000206067221 */ /* 0x002fe20000010000 */
[----:B------:R-:W-:-:S06]  /*8c70*/  LOP3.LUT R2, R3, 0xfffffffc, RZ, 0xc0, !PT ;  /* 0xfffffffc03027812 */ /* 0x000fcc00078ec0ff */
[----:B------:R-:W1:Y:S01]  /*8c80*/  @P5 MUFU.RCP R12, R7 ;  /* 0x00000007000c5308 */ /* 0x000e620000001000 */
[----:B------:R-:W-:Y:S02]  /*8c90*/  SHF.R.S32.HI R3, RZ, 0x1f, R14 ;  /* 0x0000001fff037819 */ /* 0x000fe4000001140e */
[----:B------:R-:W-:Y:S02]  /*8ca0*/  FSETP.NE.FTZ.AND P4, PT, R6, RZ, PT ;  /* 0x000000ff0600720b */ /* 0x000fe40003f95000 */
[----:B------:R-:W-:Y:S02]  /*8cb0*/  LEA.HI R3, R3, R14, RZ, 0x3 ;  /* 0x0000000e03037211 */ /* 0x000fe400078f18ff */
[----:B------:R-:W-:Y:S01]  /*8cc0*/  IADD3 R2, -R2, R0, RZ ;  /* 0x0000000002027210 */ /* 0x000fe20007ffe1ff */
[----:B------:R-:W3:Y:S01]  /*8cd0*/  @P3 MUFU.RCP R9, R5 ;  /* 0x0000000500093308 */ /* 0x000ee20000001000 */
[----:B------:R-:W-:Y:S01]  /*8ce0*/  LOP3.LUT R3, R3, 0xfffffff8, RZ, 0xc0, !PT ;  /* 0xfffffff803037812 */ /* 0x000fe200078ec0ff */
[----:B--2---:R-:W-:Y:S01]  /*8cf0*/  FMUL.FTZ R11, R11, c[0x0][0x2dc] ;  /* 0x0000b7000b0b7a20 */ /* 0x004fe20000410000 */
[----:B------:R-:W-:-:S02]  /*8d00*/  MOV R0, 0x3f800000 ;  /* 0x3f80000000007802 */ /* 0x000fc40000000f00 */
[----:B------:R-:W-:Y:S01]  /*8d10*/  IADD3 R3, R14, -R3, RZ ;  /* 0x800000030e037210 */ /* 0x000fe20007ffe0ff */
[----:B------:R-:W-:Y:S02]  /*8d20*/  FMUL.FTZ R160, R11, R160 ;  /* 0x000000a00ba07220 */ /* 0x000fe40000410000 */
[----:B-1----:R-:W-:Y:S01]  /*8d30*/  FMUL.FTZ R12, R12, c[0x0][0x2dc] ;  /* 0x0000b7000c0c7a20 */ /* 0x002fe20000410000 */
[----:B------:R-:W-:Y:S01]  /*8d40*/  LEA.HI R13, R3, R3, RZ, 0x1 ;  /* 0x00000003030d7211 */ /* 0x000fe200078f08ff */
[----:B------:R-:W1:Y:S01]  /*8d50*/  @P4 MUFU.RCP R0, R6 ;  /* 0x0000000600004308 */ /* 0x000e620000001000 */
[----:B------:R-:W-:Y:S02]  /*8d60*/  FMUL.FTZ R161, R11, R161 ;  /* 0x000000a10ba17220 */ /* 0x000fe40000410000 */
[----:B------:R-:W-:Y:S01]  /*8d70*/  SHF.R.S32.HI R16, RZ, 0x1, R13 ;  /* 0x00000001ff107819 */ /* 0x000fe2000001140d */
[----:B------:R-:W-:Y:S01]  /*8d80*/  FMUL.FTZ R162, R12, R162 ;  /* 0x000000a20ca27220 */ /* 0x000fe20000410000 */
[----:B------:R-:W-:Y:S01]  /*8d90*/  LOP3.LUT R13, R13, 0x3fffffe, RZ, 0xc0, !PT ;  /* 0x03fffffe0d0d7812 */ /* 0x000fe200078ec0ff */
[----:B---3--:R-:W-:Y:S01]  /*8da0*/  FMUL.FTZ R9, R9, c[0x0][0x2dc] ;  /* 0x0000b70009097a20 */ /* 0x008fe20000410000 */
[----:B------:R-:W-:Y:S01]  /*8db0*/  SHF.L.U32 R17, R16, 0x6, RZ ;  /* 0x0000000610117819 */ /* 0x000fe200000006ff */
[----:B------:R-:W-:Y:S01]  /*8dc0*/  FMUL.FTZ R163, R12, R163 ;  /* 0x000000a30ca37220 */ /* 0x000fe20000410000 */
[----:B------:R-:W-:Y:S01]  /*8dd0*/  IADD3 R13, R3, -R13, RZ ;  /* 0x8000000d030d7210 */ /* 0x000fe20007ffe0ff */
[C---:B------:R-:W-:Y:S01]  /*8de0*/  FMUL.FTZ R148, R11.reuse, R148 ;  /* 0x000000940b947220 */ /* 0x040fe20000410000 */
[----:B------:R-:W-:Y:S01]  /*8df0*/  LEA R3, R4, R2, 0x8 ;  /* 0x0000000204037211 */ /* 0x000fe200078e40ff */
[----:B------:R-:W-:Y:S01]  /*8e00*/  FMUL.FTZ R149, R11, R149 ;  /* 0x000000950b957220 */ /* 0x000fe20000410000 */
[----:B------:R-:W-:Y:S01]  /*8e10*/  LOP3.LUT R17, R17, 0xc0, RZ, 0xc0, !PT ;  /* 0x000000c011117812 */ /* 0x000fe200078ec0ff */
[----:B------:R-:W-:Y:S01]  /*8e20*/  FMUL.FTZ R150, R12, R150 ;  /* 0x000000960c967220 */ /* 0x000fe20000410000 */
[----:B------:R-:W-:Y:S01]  /*8e30*/  LEA R3, R13, R3, 0x4 ;  /* 0x000000030d037211 */ /* 0x000fe200078e20ff */
[----:B-1----:R-:W-:Y:S01]  /*8e40*/  FMUL.FTZ R0, R0, c[0x0][0x2dc] ;  /* 0x0000b70000007a20 */ /* 0x002fe20000410000 */
[----:B------:R-:W-:Y:S01]  /*8e50*/  LOP3.LUT R13, R16, 0x1, RZ, 0xc0, !PT ;  /* 0x00000001100d7812 */ /* 0x000fe200078ec0ff */
[----:B------:R-:W-:Y:S01]  /*8e60*/  FMUL.FTZ R151, R12, R151 ;  /* 0x000000970c977220 */ /* 0x000fe20000410000 */
[----:B------:R-:W-:Y:S01]  /*8e70*/  LEA.HI R17, R17, R17, RZ, 0x1d ;  /* 0x0000001111117211 */ /* 0x000fe200078fe8ff */
[C---:B------:R-:W-:Y:S01]  /*8e80*/  FMUL.FTZ R156, R0.reuse, R156 ;  /* 0x0000009c009c7220 */ /* 0x040fe20000410000 */
[----:B------:R-:W-:Y:S01]  /*8e90*/  ISETP.NE.U32.AND P2, PT, R13, 0x1, PT ;  /* 0x000000010d00780c */ /* 0x000fe20003f45070 */
[C---:B------:R-:W-:Y:S01]  /*8ea0*/  FMUL.FTZ R157, R0.reuse, R157 ;  /* 0x0000009d009d7220 */ /* 0x040fe20000410000 */
[----:B------:R-:W-:Y:S01]  /*8eb0*/  LEA R3, R3, R17, 0x1 ;  /* 0x0000001103037211 */ /* 0x000fe200078e08ff */
[C---:B------:R-:W-:Y:S01]  /*8ec0*/  FMUL.FTZ R152, R0.reuse, R152 ;  /* 0x0000009800987220 */ /* 0x040fe20000410000 */
[----:B------:R-:W-:Y:S01]  /*8ed0*/  F2FP.BF16.PACK_AB R160, R161, R160 ;  /* 0x000000a0a1a0723e */ /* 0x000fe200000010ff */
[C---:B------:R-:W-:Y:S01]  /*8ee0*/  FMUL.FTZ R153, R0.reuse, R153 ;  /* 0x0000009900997220 */ /* 0x040fe20000410000 */
[----:B------:R-:W-:Y:S01]  /*8ef0*/  SHF.L.U32 R3, R3, 0x1, RZ ;  /* 0x0000000103037819 */ /* 0x000fe200000006ff */
[C---:B------:R-:W-:Y:S01]  /*8f00*/  FMUL.FTZ R72, R0.reuse, R72 ;  /* 0x0000004800487220 */ /* 0x040fe20000410000 */
[----:B------:R-:W-:Y:S01]  /*8f10*/  F2FP.BF16.PACK_AB R162, R163, R162 ;  /* 0x000000a2a3a2723e */ /* 0x000fe200000010ff */
[C---:B------:R-:W-:Y:S01]  /*8f20*/  FMUL.FTZ R73, R0.reuse, R73 ;  /* 0x0000004900497220 */ /* 0x040fe20000410000 */
[----:B------:R-:W-:Y:S01]  /*8f30*/  IADD3 R13, R3, -0x10, RZ ;  /* 0xfffffff0030d7810 */ /* 0x000fe20007ffe0ff */
[C---:B------:R-:W-:Y:S01]  /*8f40*/  FMUL.FTZ R76, R0.reuse, R76 ;  /* 0x0000004c004c7220 */ /* 0x040fe20000410000 */
[----:B------:R-:W-:Y:S01]  /*8f50*/  F2FP.BF16.PACK_AB R148, R149, R148 ;  /* 0x000000949594723e */ /* 0x000fe200000010ff */
[C---:B------:R-:W-:Y:S01]  /*8f60*/  FMUL.FTZ R77, R0.reuse, R77 ;  /* 0x0000004d004d7220 */ /* 0x040fe20000410000 */
[----:B------:R-:W-:Y:S01]  /*8f70*/  @P2 IADD3 R13, R3, 0x10, RZ ;  /* 0x00000010030d2810 */ /* 0x000fe20007ffe0ff */
[----:B------:R-:W-:Y:S01]  /*8f80*/  FMUL.FTZ R88, R0, R88 ;  /* 0x0000005800587220 */ /* 0x000fe20000410000 */
[----:B------:R-:W-:Y:S01]  /*8f90*/  LOP3.LUT P2, RZ, R16, 0x2, RZ, 0xc0, !PT ;  /* 0x0000000210ff7812 */ /* 0x000fe2000784c0ff */
[C---:B------:R-:W-:Y:S01]  /*8fa0*/  FMUL.FTZ R89, R0.reuse, R89 ;  /* 0x0000005900597220 */ /* 0x040fe20000410000 */
[----:B------:R-:W-:Y:S01]  /*8fb0*/  F2FP.BF16.PACK_AB R150, R151, R150 ;  /* 0x000000969796723e */ /* 0x000fe200000010ff */
[C---:B------:R-:W-:Y:S01]  /*8fc0*/  FMUL.FTZ R92, R0.reuse, R92 ;  /* 0x0000005c005c7220 */ /* 0x040fe20000410000 */
[----:B------:R-:W-:Y:S01]  /*8fd0*/  F2FP.BF16.PACK_AB R156, R157, R156 ;  /* 0x0000009c9d9c723e */ /* 0x000fe200000010ff */
[C---:B------:R-:W-:Y:S01]  /*8fe0*/  FMUL.FTZ R93, R0.reuse, R93 ;  /* 0x0000005d005d7220 */ /* 0x040fe20000410000 */
[----:B------:R-:W-:Y:S01]  /*8ff0*/  F2FP.BF16.PACK_AB R152, R153, R152 ;  /* 0x000000989998723e */ /* 0x000fe200000010ff */
[C---:B------:R-:W-:Y:S01]  /*9000*/  FMUL.FTZ R104, R0.reuse, R104 ;  /* 0x0000006800687220 */ /* 0x040fe20000410000 */
[----:B------:R-:W-:Y:S01]  /*9010*/  STS [R3], R160 ;  /* 0x000000a003007388 */ /* 0x000fe20000000800 */
[C---:B------:R-:W-:Y:S01]  /*9020*/  FMUL.FTZ R105, R0.reuse, R105 ;  /* 0x0000006900697220 */ /* 0x040fe20000410000 */
[----:B------:R-:W-:Y:S01]  /*9030*/  F2FP.BF16.PACK_AB R72, R73, R72 ;  /* 0x000000484948723e */ /* 0x000fe200000010ff */
[C---:B------:R-:W-:Y:S01]  /*9040*/  FMUL.FTZ R144, R0.reuse, R144 ;  /* 0x0000009000907220 */ /* 0x040fe20000410000 */
[----:B------:R-:W-:Y:S01]  /*9050*/  STS [R3+0x200], R162 ;  /* 0x000200a203007388 */ /* 0x000fe20000000800 */
        /* <DEDUP_REMOVED lines=11> */
[----:B------:R-:W-:Y:S01]  /*9110*/  STS [R3+0x1000], R156 ;  /* 0x0010009c03007388 */ /* 0x000fe20000000800 */
[C---:B------:R-:W-:Y:S01]  /*9120*/  FMUL.FTZ R125, R0.reuse, R125 ;  /* 0x0000007d007d7220 */ /* 0x040fe20000410000 */
[----:B------:R-:W-:Y:S01]  /*9130*/  F2FP.BF16.PACK_AB R104, R105, R104 ;  /* 0x000000686968723e */ /* 0x000fe200000010ff */
[C---:B------:R-:W-:Y:S01]  /*9140*/  FMUL.FTZ R128, R0.reuse, R128 ;  /* 0x0000008000807220 */ /* 0x040fe20000410000 */
[----:B------:R-:W-:Y:S01]  /*9150*/  F2FP.BF16.PACK_AB R144, R145, R144 ;  /* 0x000000909190723e */ /* 0x000fe200000010ff */
[----:B------:R-:W-:Y:S01]  /*9160*/  FMUL.FTZ R0, R0, R129 ;  /* 0x0000008100007220 */ /* 0x000fe20000410000 */
[----:B------:R-:W-:Y:S01]  /*9170*/  F2FP.BF16.PACK_AB R140, R141, R140 ;  /* 0x0000008c8d8c723e */ /* 0x000fe200000010ff */
[----:B------:R-:W-:Y:S01]  /*9180*/  FMUL.FTZ R158, R9, R158 ;  /* 0x0000009e099e7220 */ /* 0x000fe20000410000 */
[----:B------:R-:W-:Y:S01]  /*9190*/  F2FP.BF16.PACK_AB R116, R117, R116 ;  /* 0x000000747574723e */ /* 0x000fe200000010ff */
[C---:B------:R-:W-:Y:S01]  /*91a0*/  FMUL.FTZ R159, R9.reuse, R159 ;  /* 0x0000009f099f7220 */ /* 0x040fe20000410000 */
[----:B------:R-:W-:Y:S01]  /*91b0*/  F2FP.BF16.PACK_AB R128, R0, R128 ;  /* 0x000000800080723e */ /* 0x000fe200000010ff */
[C---:B------:R-:W-:Y:S01]  /*91c0*/  FMUL.FTZ R154, R9.reuse, R154 ;  /* 0x0000009a099a7220 */ /* 0x040fe20000410000 */
[----:B------:R-:W-:Y:S01]  /*91d0*/  MOV R0, 0x20 ;  /* 0x0000002000007802 */ /* 0x000fe20000000f00 */
[----:B------:R-:W-:Y:S01]  /*91e0*/  FMUL.FTZ R155, R9, R155 ;  /* 0x0000009b099b7220 */ /* 0x000fe20000410000 */
[----:B------:R-:W-:Y:S01]  /*91f0*/  F2FP.BF16.PACK_AB R158, R159, R158 ;  /* 0x0000009e9f9e723e */ /* 0x000fe200000010ff */
[C---:B------:R-:W-:Y:S01]  /*9200*/  FMUL.FTZ R68, R11.reuse, R68 ;  /* 0x000000440b447220 */ /* 0x040fe20000410000 */
[----:B------:R-:W-:Y:S01]  /*9210*/  SEL R0, R0, 0xffffffe0, !P2 ;  /* 0xffffffe000007807 */ /* 0x000fe20005000000 */
[----:B------:R-:W-:Y:S01]  /*9220*/  FMUL.FTZ R69, R11, R69 ;  /* 0x000000450b457220 */ /* 0x000fe20000410000 */
[----:B------:R-:W-:Y:S01]  /*9230*/  F2FP.BF16.PACK_AB R154, R155, R154 ;  /* 0x0000009a9b9a723e */ /* 0x000fe200000010ff */
[C---:B------:R-:W-:Y:S01]  /*9240*/  FMUL.FTZ R70, R12.reuse, R70 ;  /* 0x000000460c467220 */ /* 0x040fe20000410000 */
[----:B------:R-:W-:Y:S01]  /*9250*/  IADD3 R17, R3, R0, RZ ;  /* 0x0000000003117210 */ /* 0x000fe20007ffe0ff */
[----:B------:R-:W-:Y:S01]  /*9260*/  FMUL.FTZ R71, R12, R71 ;  /* 0x000000470c477220 */ /* 0x000fe20000410000 */
[----:B------:R-:W-:Y:S01]  /*9270*/  F2FP.BF16.PACK_AB R68, R69, R68 ;  /* 0x000000444544723e */ /* 0x000fe200000010ff */
[C---:B------:R-:W-:Y:S01]  /*9280*/  FMUL.FTZ R80, R11.reuse, R80 ;  /* 0x000000500b507220 */ /* 0x040fe20000410000 */
[----:B------:R-:W-:Y:S01]  /*9290*/  IADD3 R16, R0, R13, RZ ;  /* 0x0000000d00107210 */ /* 0x000fe20007ffe0ff */
[----:B------:R-:W-:Y:S01]  /*92a0*/  FMUL.FTZ R81, R11, R81 ;  /* 0x000000510b517220 */ /* 0x000fe20000410000 */
[----:B------:R-:W-:Y:S01]  /*92b0*/  F2FP.BF16.PACK_AB R70, R71, R70 ;  /* 0x000000464746723e */ /* 0x000fe200000010ff */
[C---:B------:R-:W-:Y:S01]  /*92c0*/  FMUL.FTZ R82, R12.reuse, R82 ;  /* 0x000000520c527220 */ /* 0x040fe20000410000 */
[----:B------:R-:W-:Y:S01]  /*92d0*/  STS [R3+0x1200], R158 ;  /* 0x0012009e03007388 */ /* 0x000fe20000000800 */
[C---:B------:R-:W-:Y:S01]  /*92e0*/  FMUL.FTZ R83, R12.reuse, R83 ;  /* 0x000000530c537220 */ /* 0x040fe20000410000 */
        /* <DEDUP_REMOVED lines=10> */
[----:B------:R1:W-:Y:S01]  /*9390*/  STS [R17], R68 ;  /* 0x0000004411007388 */ /* 0x0003e20000000800 */
[----:B------:R-:W-:Y:S01]  /*93a0*/  FMUL.FTZ R85, R11, R85 ;  /* 0x000000550b557220 */ /* 0x000fe20000410000 */
[----:B------:R-:W-:Y:S01]  /*93b0*/  F2FP.BF16.PACK_AB R78, R79, R78 ;  /* 0x0000004e4f4e723e */ /* 0x000fe200000010ff */
[C---:B------:R-:W-:Y:S01]  /*93c0*/  FMUL.FTZ R86, R12.reuse, R86 ;  /* 0x000000560c567220 */ /* 0x040fe20000410000 */
[----:B------:R-:W-:Y:S01]  /*93d0*/  STS [R17+0x200], R70 ;  /* 0x0002004611007388 */ /* 0x000fe20000000800 */
[C---:B------:R-:W-:Y:S01]  /*93e0*/  FMUL.FTZ R87, R12.reuse, R87 ;  /* 0x000000570c577220 */ /* 0x040fe20000410000 */
[----:B------:R-:W-:Y:S01]  /*93f0*/  F2FP.BF16.PACK_AB R84, R85, R84 ;  /* 0x000000545554723e */ /* 0x000fe200000010ff */
[C---:B------:R-:W-:Y:S01]  /*9400*/  FMUL.FTZ R96, R11.reuse, R96 ;  /* 0x000000600b607220 */ /* 0x040fe20000410000 */
[----:B------:R-:W-:Y:S01]  /*9410*/  STS [R16], R80 ;  /* 0x0000005010007388 */ /* 0x000fe20000000800 */
        /* <DEDUP_REMOVED lines=67> */
[----:B------:R-:W-:Y:S01]  /*9850*/  STS [R16+0x2200], R110 ;  /* 0x0022006e10007388 */ /* 0x000fe20000000800 */
[C---:B------:R-:W-:Y:S01]  /*9860*/  FMUL.FTZ R138, R12.reuse, R138 ;  /* 0x0000008a0c8a7220 */ /* 0x040fe20000410000 */
[----:B------:R-:W-:Y:S01]  /*9870*/  F2FP.BF16.PACK_AB R136, R137, R136 ;  /* 0x000000888988723e */ /* 0x000fe200000010ff */
[C---:B------:R-:W-:Y:S01]  /*9880*/  FMUL.FTZ R139, R12.reuse, R139 ;  /* 0x0000008b0c8b7220 */ /* 0x040fe20000410000 */
[----:B------:R-:W-:Y:S01]  /*9890*/  STS [R17+0x3000], R104 ;  /* 0x0030006811007388 */ /* 0x000fe20000000800 */
[C---:B------:R-:W-:Y:S01]  /*98a0*/  FMUL.FTZ R134, R12.reuse, R134 ;  /* 0x000000860c867220 */ /* 0x040fe20000410000 */
[----:B------:R-:W-:Y:S01]  /*98b0*/  F2FP.BF16.PACK_AB R124, R125, R124 ;  /* 0x0000007c7d7c723e */ /* 0x000fe200000010ff */
[----:B------:R-:W-:Y:S01]  /*98c0*/  FMUL.FTZ R11, R11, R133 ;  /* 0x000000850b0b7220 */ /* 0x000fe20000410000 */
        /* <DEDUP_REMOVED lines=11> */
[----:B------:R-:W2:Y:S01]  /*9980*/  @P3 MUFU.LG2 R5, R5 ;  /* 0x0000000500053308 */ /* 0x000ea20000000c00 */
[----:B------:R-:W-:Y:S01]  /*9990*/  STS [R3+0x4000], R112 ;  /* 0x0040007003007388 */ /* 0x000fe20000000800 */
[----:B------:R-:W-:Y:S01]  /*99a0*/  F2FP.BF16.PACK_AB R126, R127, R126 ;  /* 0x0000007e7f7e723e */ /* 0x000fe200000010ff */
[----:B-1----:R-:W-:Y:S01]  /*99b0*/  CS2R R68, SRZ ;  /* 0x0000000000447805 */ /* 0x002fe2000001ff00 */
[----:B------:R-:W-:Y:S01]  /*99c0*/  F2FP.BF16.PACK_AB R9, R9, R130 ;  /* 0x000000820909723e */ /* 0x000fe200000010ff */
[----:B------:R-:W-:Y:S03]  /*99d0*/  STS [R3+0x4200], R114 ;  /* 0x0042007203007388 */ /* 0x000fe60000000800 */
[----:B------:R1:W3:Y:S01]  /*99e0*/  @P4 MUFU.LG2 R66, R6 ;  /* 0x0000000600424308 */ /* 0x0002e20000000c00 */
[----:B------:R-:W-:Y:S04]  /*99f0*/  STS [R13+0x4000], R120 ;  /* 0x004000780d007388 */ /* 0x000fe80000000800 */
[----:B------:R-:W-:Y:S03]  /*9a00*/  STS [R13+0x4200], R122 ;  /* 0x0042007a0d007388 */ /* 0x000fe60000000800 */
[----:B------:R-:W4:Y:S01]  /*9a10*/  @P5 MUFU.LG2 R7, R7 ;  /* 0x0000000700075308 */ /* 0x000f220000000c00 */
[----:B------:R-:W-:Y:S01]  /*9a20*/  STS [R3+0x5000], R140 ;  /* 0x0050008c03007388 */ /* 0x000fe20000000800 */
[----:B--2---:R-:W-:-:S03]  /*9a30*/  @P3 FMUL.FTZ R67, R5, 0.69314718246459960938 ;  /* 0x3f31721805433820 */ /* 0x004fc60000410000 */
[----:B------:R-:W-:Y:S01]  /*9a40*/  STS [R3+0x5200], R142 ;  /* 0x0052008e03007388 */ /* 0x000fe20000000800 */
[----:B-1----:R-:W-:-:S03]  /*9a50*/  @P0 MOV R6, c[0x0][0x210] ;  /* 0x0000840000060a02 */ /* 0x002fc60000000f00 */
[----:B------:R-:W-:Y:S01]  /*9a60*/  STS [R13+0x5000], R116 ;  /* 0x005000740d007388 */ /* 0x000fe20000000800 */
[----:B------:R-:W-:Y:S01]  /*9a70*/  @!P0 MOV R6, 0x1 ;  /* 0x0000000100068802 */ /* 0x000fe20000000f00 */
[----:B---3--:R-:W-:Y:S02]  /*9a80*/  @P4 FMUL.FTZ R66, R66, 0.69314718246459960938 ;  /* 0x3f31721842424820 */ /* 0x008fe40000410000 */
[----:B------:R1:W-:Y:S01]  /*9a90*/  STS [R13+0x5200], R118 ;  /* 0x005200760d007388 */ /* 0x0003e20000000800 */
[----:B----4-:R-:W-:-:S03]  /*9aa0*/  @P5 FMUL.FTZ R7, R7, 0.69314718246459960938 ;  /* 0x3f31721807075820 */ /* 0x010fc60000410000 */
[----:B------:R-:W-:Y:S04]  /*9ab0*/  STS [R17+0x4000], R136 ;  /* 0x0040008811007388 */ /* 0x000fe80000000800 */
[----:B------:R-:W-:Y:S04]  /*9ac0*/  STS [R17+0x4200], R138 ;  /* 0x0042008a11007388 */ /* 0x000fe80000000800 */
[----:B------:R2:W-:Y:S04]  /*9ad0*/  STS [R16+0x4000], R11 ;  /* 0x0040000b10007388 */ /* 0x0005e80000000800 */
[----:B------:R3:W-:Y:S04]  /*9ae0*/  STS [R16+0x4200], R12 ;  /* 0x0042000c10007388 */ /* 0x0007e80000000800 */
[----:B------:R-:W-:Y:S04]  /*9af0*/  STS [R17+0x5000], R124 ;  /* 0x0050007c11007388 */ /* 0x000fe80000000800 */
[----:B------:R-:W-:Y:S01]  /*9b00*/  STS [R17+0x5200], R126 ;  /* 0x0052007e11007388 */ /* 0x000fe20000000800 */
[----:B-1----:R-:W-:-:S03]  /*9b10*/  MOV R13, 0x7f800000 ;  /* 0x7f800000000d7802 */ /* 0x002fc60000000f00 */
[----:B------:R-:W-:Y:S04]  /*9b20*/  STS [R16+0x5000], R128 ;  /* 0x0050008010007388 */ /* 0x000fe80000000800 */
[----:B------:R1:W-:Y:S04]  /*9b30*/  STS [R16+0x5200], R9 ;  /* 0x0052000910007388 */ /* 0x0003e80000000800 */
[----:B------:R-:W-:Y:S01]  /*9b40*/  BAR.SYNC.DEFER_BLOCKING 0x0 ;  /* 0x0000000000007b1d */ /* 0x000fe20000010000 */
[----:B--2---:R-:W-:Y:S01]  /*9b50*/  @P0 MOV R11, 0x1 ;  /* 0x00000001000b0802 */ /* 0x004fe20000000f00 */
[----:B------:R-:W-:-:S04]  /*9b60*/  @!P0 IMAD R11, R10, c[0x0][0x1c0], RZ ;  /* 0x000070000a0b8a24 */ /* 0x000fc800078e02ff */
[----:B------:R-:W2:Y:S01]  /*9b70*/  S2R R0, SR_TID.X ;  /* 0x0000000000007919 */ /* 0x000ea20000002100 */
[----:B---3--:R-:W3:Y:S03]  /*9b80*/  @P6 MUFU.LG2 R12, R8 ;  /* 0x00000008000c6308 */ /* 0x008ee60000000c00 */
[----:B------:R-:W4:Y:S04]  /*9b90*/  S2R R3, SR_CTAID.Y ;  /* 0x0000000000037919 */ /* 0x000f280000002600 */
[----:B-1----:R-:W1:Y:S01]  /*9ba0*/  S2R R9, SR_CTAID.Z ;  /* 0x0000000000097919 */ /* 0x002e620000002700 */
[----:B---3--:R-:W-:-:S03]  /*9bb0*/  @P6 FMUL.FTZ R12, R12, 0.69314718246459960938 ;  /* 0x3f3172180c0c6820 */ /* 0x008fc60000410000 */
[----:B------:R-:W3:Y:S01]  /*9bc0*/  S2R R8, SR_CTAID.X ;  /* 0x0000000000087919 */ /* 0x000ee20000002500 */
[----:B------:R-:W-:Y:S01]  /*9bd0*/  @P6 FFMA.FTZ R13, R168, c[0x0][0x238], R12 ;  /* 0x00008e00a80d6a23 */ /* 0x000fe2000001000c */
[----:B------:R-:W-:Y:S02]  /*9be0*/  MOV R12, 0x7f800000 ;  /* 0x7f800000000c7802 */ /* 0x000fe40000000f00 */
[----:B------:R3:W3:Y:S01]  /*9bf0*/  LDS.128 R56, [R219] ;  /* 0x00000000db387984 */ /* 0x0006e20000000c00 */
[----:B--2---:R-:W-:Y:S01]  /*9c00*/  SHF.R.S32.HI R64, RZ, 0x1f, R0 ;  /* 0x0000001fff407819 */ /* 0x004fe20000011400 */
[----:B------:R-:W-:Y:S02]  /*9c10*/  @P3 FFMA.FTZ R12, R165, c[0x0][0x238], R67 ;  /* 0x00008e00a50c3a23 */ /* 0x000fe40000010043 */
[----:B------:R2:W2:Y:S01]  /*9c20*/  LDS.128 R52, [R219+0x800] ;  /* 0x00080000db347984 */ /* 0x0004a20000000c00 */
[----:B------:R-:W-:Y:S01]  /*9c30*/  LEA.HI R64, R64, R0, RZ, 0x5 ;  /* 0x0000000040407211 */ /* 0x000fe200078f28ff */
[----:B----4-:R-:W-:-:S02]  /*9c40*/  IMAD R11, R3, R11, RZ ;  /* 0x0000000b030b7224 */ /* 0x010fc400078e02ff */
[----:B------:R4:W2:Y:S01]  /*9c50*/  LDS.128 R48, [R219+0x1000] ;  /* 0x00100000db307984 */ /* 0x0008a20000000c00 */
[----:B------:R-:W-:Y:S01]  /*9c60*/  LOP3.LUT R64, R64, 0xffffffe0, RZ, 0xc0, !PT ;  /* 0xffffffe040407812 */ /* 0x000fe200078ec0ff */
[----:B------:R-:W-:Y:S01]  /*9c70*/  @!P1 IMAD R65, R3, c[0x0][0x214], RZ ;  /* 0x0000850003419a24 */ /* 0x000fe200078e02ff */
[----:B------:R-:W-:Y:S01]  /*9c80*/  SEL R11, R11, RZ, P1 ;  /* 0x000000ff0b0b7207 */ /* 0x000fe20000800000 */
[----:B------:R4:W2:Y:S01]  /*9c90*/  LDS.128 R44, [R219+0x1800] ;  /* 0x00180000db2c7984 */ /* 0x0008a20000000c00 */
[----:B------:R-:W-:Y:S02]  /*9ca0*/  IADD3 R64, -R64, R0, RZ ;  /* 0x0000000040407210 */ /* 0x000fe40007ffe1ff */
[----:B------:R-:W-:Y:S01]  /*9cb0*/  @!P1 MOV R68, R65 ;  /* 0x0000004100449202 */ /* 0x000fe20000000f00 */
[----:B------:R4:W2:Y:S01]  /*9cc0*/  LDS.128 R40, [R219+0x2000] ;  /* 0x00200000db287984 */ /* 0x0008a20000000c00 */
[----:B------:R-:W-:Y:S01]  /*9cd0*/  LOP3.LUT P2, RZ, R64, 0x3, RZ, 0xc0, !PT ;  /* 0x0000000340ff7812 */ /* 0x000fe2000784c0ff */
[----:B-1----:R-:W-:Y:S01]  /*9ce0*/  IMAD R11, R9, R10, R11 ;  /* 0x0000000a090b7224 */ /* 0x002fe200078e020b */
[----:B------:R-:W-:Y:S01]  /*9cf0*/  @!P1 SHF.R.S32.HI R69, RZ, 0x1f, R65 ;  /* 0x0000001fff459819 */ /* 0x000fe20000011441 */
[----:B------:R4:W1:Y:S01]  /*9d00*/  LDS.128 R36, [R219+0x2800] ;  /* 0x00280000db247984 */ /* 0x0008620000000c00 */
[----:B---3--:R-:W-:Y:S01]  /*9d10*/  IMAD R0, R8, R6, RZ ;  /* 0x0000000608007224 */ /* 0x008fe200078e02ff */
[----:B------:R-:W-:Y:S01]  /*9d20*/  MOV R65, 0x7f800000 ;  /* 0x7f80000000417802 */ /* 0x000fe20000000f00 */
[----:B------:R-:W-:Y:S01]  /*9d30*/  @P5 FFMA.FTZ R65, R167, c[0x0][0x238], R7 ;  /* 0x00008e00a7415a23 */ /* 0x000fe20000010007 */
[----:B------:R4:W3:Y:S01]  /*9d40*/  LDS.128 R32, [R219+0x3000] ;  /* 0x00300000db207984 */ /* 0x0008e20000000c00 */
[----:B------:R-:W-:Y:S01]  /*9d50*/  MOV R10, 0x7f800000 ;  /* 0x7f800000000a7802 */ /* 0x000fe20000000f00 */
[----:B------:R-:W-:Y:S01]  /*9d60*/  @P4 FFMA.FTZ R10, R166, c[0x0][0x238], R66 ;  /* 0x00008e00a60a4a23 */ /* 0x000fe20000010042 */
[----:B------:R-:W-:Y:S01]  /*9d70*/  SHF.L.U32 R0, R0, 0x7, RZ ;  /* 0x0000000700007819 */ /* 0x000fe200000006ff */
[----:B------:R4:W1:Y:S03]  /*9d80*/  LDS.128 R28, [R219+0x3800] ;  /* 0x00380000db1c7984 */ /* 0x0008660000000c00 */
[----:B------:R-:W-:Y:S01]  /*9d90*/  IADD3 R5, P1, P0, R0, R68, R11 ;  /* 0x0000004400057210 */ /* 0x000fe2000783e00b */
[----:B------:R4:W1:Y:S01]  /*9da0*/  LDS.128 R24, [R219+0x4000] ;  /* 0x00400000db187984 */ /* 0x0008620000000c00 */
[----:B------:R-:W-:-:S02]  /*9db0*/  SHF.R.S32.HI R0, RZ, 0x1f, R0 ;  /* 0x0000001fff007819 */ /* 0x000fc40000011400 */
[----:B------:R-:W-:Y:S01]  /*9dc0*/  SHF.R.S32.HI R11, RZ, 0x1f, R11 ;  /* 0x0000001fff0b7819 */ /* 0x000fe2000001140b */
[----:B------:R4:W1:Y:S03]  /*9dd0*/  LDS.128 R20, [R219+0x4800] ;  /* 0x00480000db147984 */ /* 0x0008660000000c00 */
[----:B------:R-:W-:Y:S01]  /*9de0*/  IADD3.X R0, R0, R69, R11, P1, P0 ;  /* 0x0000004500007210 */ /* 0x000fe20000fe040b */
[----:B------:R4:W1:Y:S04]  /*9df0*/  LDS.128 R16, [R219+0x5000] ;  /* 0x00500000db107984 */ /* 0x0008680000000c00 */
[----:B------:R4:W1:Y:S01]  /*9e00*/  LDS.128 R60, [R219+0x5800] ;  /* 0x00580000db3c7984 */ /* 0x0008620000000c00 */
[----:B------:R-:W-:Y:S05]  /*9e10*/  @P2 BRA `(.L_x_416) ;  /* 0x0000029000002947 */ /* 0x000fea0003800000 */
[----:B------:R-:W-:Y:S02]  /*9e20*/  SHF.R.S32.HI R11, RZ, 0x1f, R4 ;  /* 0x0000001fff0b7819 */ /* 0x000fe40000011404 */
[----:B------:R-:W-:-:S02]  /*9e30*/  SHF.R.S32.HI R7, RZ, 0x1f, R64 ;  /* 0x0000001fff077819 */ /* 0x000fc40000011440 */
[----:B------:R-:W-:Y:S02]  /*9e40*/  LEA.HI R11, R11, R4, RZ, 0x2 ;  /* 0x000000040b0b7211 */ /* 0x000fe400078f10ff */
[----:B------:R-:W-:Y:S02]  /*9e50*/  LEA.HI R7, R7, R64, RZ, 0x2 ;  /* 0x0000004007077211 */ /* 0x000fe400078f10ff */
[----:B------:R-:W-:Y:S01]  /*9e60*/  LOP3.LUT R64, R11, 0xffffffc, RZ, 0xc0, !PT ;  /* 0x0ffffffc0b407812 */ /* 0x000fe200078ec0ff */
[----:B------:R-:W-:Y:S01]  /*9e70*/  IMAD.MOV.U32 R11, RZ, RZ, c[0x0][0x214] ;  /* 0x00008500ff0b7624 */ /* 0x000fe200078e00ff */
[----:B------:R-:W-:-:S03]  /*9e80*/  SHF.R.S32.HI R7, RZ, 0x2, R7 ;  /* 0x00000002ff077819 */ /* 0x000fc60000011407 */
[----:B------:R-:W-:Y:S02]  /*9e90*/  IMAD.IADD R64, R4, 0x1, -R64 ;  /* 0x0000000104407824 */ /* 0x000fe400078e0a40 */
[----:B------:R-:W-:Y:S02]  /*9ea0*/  IMAD R4, R8, -0x80, R11 ;  /* 0xffffff8008047824 */ /* 0x000fe400078e020b */
        /* <DEDUP_REMOVED lines=13> */
[C---:B------:R-:W-:Y:S01]  /*9f80*/  @!P6 LEA R68, P0, R7.reuse, c[0x0][0x200], 0x2 ;  /* 0x000080000744ea11 */ /* 0x040fe200078010ff */
        /* <DEDUP_REMOVED lines=10> */
[----:B------:R-:W-:Y:S02]  /*a030*/  @!P5 LEA.HI.X R71, R6, c[0x0][0x204], R64, 0x2, P2 ;  /* 0x000081000647da11 */ /* 0x000fe400010f1440 */
[C---:B------:R-:W-:Y:S02]  /*a040*/  @!P4 LEA R66, P1, R4.reuse, c[0x0][0x200], 0x2 ;  /* 0x000080000442ca11 */ /* 0x040fe400078210ff */
[----:B------:R-:W-:Y:S01]  /*a050*/  @!P3 LEA R6, P0, R5, c[0x0][0x200], 0x2 ;  /* 0x000080000506ba11 */ /* 0x000fe200078010ff */
[----:B------:R4:W-:Y:S01]  /*a060*/  @!P5 STG.E [R70.64], R65 ;  /* 0x000000414600d986 */ /* 0x0009e2000c101914 */
[----:B------:R-:W-:-:S02]  /*a070*/  @!P4 LEA.HI.X R67, R4, c[0x0][0x204], R11, 0x2, P1 ;  /* 0x000081000443ca11 */ /* 0x000fc400008f140b */
[----:B------:R-:W-:-:S03]  /*a080*/  @!P3 LEA.HI.X R7, R5, c[0x0][0x204], R0, 0x2, P0 ;  /* 0x000081000507ba11 */ /* 0x000fc600000f1400 */
[----:B------:R4:W-:Y:S04]  /*a090*/  @!P4 STG.E [R66.64], R10 ;  /* 0x0000000a4200c986 */ /* 0x0009e8000c101914 */
[----:B------:R4:W-:Y:S02]  /*a0a0*/  @!P3 STG.E [R6.64], R12 ;  /* 0x0000000c0600b986 */ /* 0x0009e4000c101914 */
.L_x_416:
[----:B------:R-:W-:Y:S05]  /*a0b0*/  BSYNC B0 ;  /* 0x0000000000007941 */ /* 0x000fea0003800000 */
.L_x_415:
        /* <DEDUP_REMOVED lines=13> */
[----:B------:R-:W-:Y:S01]  /*a190*/  IMAD R0, R9, c[0x0][0x1f4], R0 ;  /* 0x00007d0009007a24 */ /* 0x000fe200078e0200 */
[----:B------:R-:W-:Y:S01]  /*a1a0*/  IADD3 R3, R5, R2, RZ ;  /* 0x0000000205037210 */ /* 0x000fe20007ffe0ff */
[----:B------:R-:W-:Y:S02]  /*a1b0*/  IMAD.MOV.U32 R2, RZ, RZ, R4 ;  /* 0x000000ffff027224 */ /* 0x000fe400078e0004 */
[----:B------:R-:W-:-:S04]  /*a1c0*/  IMAD.WIDE R14, R8, 0x80, R14 ;  /* 0x00000080080e7825 */ /* 0x000fc800078e020e */
[----:B------:R-:W-:-:S04]  /*a1d0*/  IMAD.WIDE.U32 R4, R9, c[0x0][0x1f0], R2 ;  /* 0x00007c0009047a25 */ /* 0x000fc800078e0002 */
[----:B------:R-:W-:Y:S01]  /*a1e0*/  IMAD R2, R15, c[0x0][0x1e8], RZ ;  /* 0x00007a000f027a24 */ /* 0x000fe200078e02ff */
[----:B------:R-:W-:-:S03]  /*a1f0*/  IADD3 R5, R5, R0, RZ ;  /* 0x0000000005057210 */ /* 0x000fc60007ffe0ff */
[C---:B------:R-:W-:Y:S02]  /*a200*/  IMAD R2, R14.reuse, c[0x0][0x1ec], R2 ;  /* 0x00007b000e027a24 */ /* 0x040fe400078e0202 */
[----:B------:R-:W-:-:S04]  /*a210*/  IMAD.WIDE.U32 R4, R14, c[0x0][0x1e8], R4 ;  /* 0x00007a000e047a25 */ /* 0x000fc800078e0004 */
[----:B------:R-:W-:Y:S01]  /*a220*/  IMAD.IADD R2, R5, 0x1, R2 ;  /* 0x0000000105027824 */ /* 0x000fe200078e0202 */
[----:B----4-:R-:W-:-:S04]  /*a230*/  LEA R6, P0, R4, c[0x0][0x1d0], 0x1 ;  /* 0x0000740004067a11 */ /* 0x010fc800078008ff */
[----:B------:R-:W-:Y:S02]  /*a240*/  LEA.HI.X R7, R4, c[0x0][0x1d4], R2, 0x1, P0 ;  /* 0x0000750004077a11 */ /* 0x000fe400000f0c02 */
[----:B------:R-:W-:-:S03]  /*a250*/  IADD3 R4, P0, R6, UR7, RZ ;  /* 0x0000000706047c10 */ /* 0x000fc6000ff1e0ff */
[----:B------:R-:W-:Y:S01]  /*a260*/  STG.E.128 [R6.64], R56 ;  /* 0x0000003806007986 */ /* 0x000fe2000c101d14 */
[----:B------:R-:W-:Y:S02]  /*a270*/  IADD3.X R5, R7, UR5, RZ, P0, !PT ;  /* 0x0000000507057c10 */ /* 0x000fe400087fe4ff */
[----:B------:R-:W-:Y:S01]  /*a280*/  IADD3 R2, P0, R4, UR7, RZ ;  /* 0x0000000704027c10 */ /* 0x000fe2000ff1e0ff */
[----:B--2---:R-:W-:Y:S03]  /*a290*/  STG.E.128 [R6.64+0x40], R40 ;  /* 0x0000402806007986 */ /* 0x004fe6000c101d14 */
[----:B------:R-:W-:Y:S01]  /*a2a0*/  IADD3.X R3, R5, UR5, RZ, P0, !PT ;  /* 0x0000000505037c10 */ /* 0x000fe200087fe4ff */
[----:B-1----:R1:W-:Y:S04]  /*a2b0*/  STG.E.128 [R6.64+0x80], R24 ;  /* 0x0000801806007986 */ /* 0x0023e8000c101d14 */
[----:B------:R-:W-:Y:S04]  /*a2c0*/  STG.E.128 [R4.64], R52 ;  /* 0x0000003404007986 */ /* 0x000fe8000c101d14 */
[----:B------:R-:W-:Y:S04]  /*a2d0*/  STG.E.128 [R4.64+0x40], R36 ;  /* 0x0000402404007986 */ /* 0x000fe8000c101d14 */
[----:B------:R-:W-:Y:S04]  /*a2e0*/  STG.E.128 [R4.64+0x80], R20 ;  /* 0x0000801404007986 */ /* 0x000fe8000c101d14 */
[----:B------:R-:W-:Y:S04]  /*a2f0*/  STG.E.128 [R2.64], R48 ;  /* 0x0000003002007986 */ /* 0x000fe8000c101d14 */
[----:B---3--:R-:W-:Y:S04]  /*a300*/  STG.E.128 [R2.64+0x40], R32 ;  /* 0x0000402002007986 */ /* 0x008fe8000c101d14 */
[----:B------:R-:W-:Y:S01]  /*a310*/  STG.E.128 [R2.64+0x80], R16 ;  /* 0x0000801002007986 */ /* 0x000fe2000c101d14 */
[----:B-1----:R-:W-:-:S04]  /*a320*/  IADD3 R6, P0, R2, UR7, RZ ;  /* 0x0000000702067c10 */ /* 0x002fc8000ff1e0ff */
[----:B------:R-:W-:-:S05]  /*a330*/  IADD3.X R7, R3, UR5, RZ, P0, !PT ;  /* 0x0000000503077c10 */ /* 0x000fca00087fe4ff */
[----:B------:R-:W-:Y:S04]  /*a340*/  STG.E.128 [R6.64], R44 ;  /* 0x0000002c06007986 */ /* 0x000fe8000c101d14 */
[----:B------:R-:W-:Y:S04]  /*a350*/  STG.E.128 [R6.64+0x40], R28 ;  /* 0x0000401c06007986 */ /* 0x000fe8000c101d14 */
[----:B------:R-:W-:Y:S01]  /*a360*/  STG.E.128 [R6.64+0x80], R60 ;  /* 0x0000803c06007986 */ /* 0x000fe2000c101d14 */
[----:B------:R-:W-:Y:S05]  /*a370*/  EXIT ;  /* 0x000000000000794d */ /* 0x000fea0003800000 */
.L_x_417:
        /* <DEDUP_REMOVED lines=16> */
.L_x_1036:


//--------------------- .text._ZN5flash16flash_fwd_kernelI23Flash_fwd_kernel_traitsILi96ELi128ELi64ELi4ELb0ELb0EN7cutlass10bfloat16_tE19Flash_kernel_traitsILi96ELi128ELi64ELi4ES3_EELb0ELb0ELb0ELb0ELb1ELb1ELb1ELb0EEEvNS_16Flash_fwd_paramsE --------------------------
	.section	.text._ZN5flash16flash_fwd_kernelI23Flash_fwd_kernel_traitsILi96ELi128ELi64ELi4ELb0ELb0EN7cutlass10bfloat16_tE19Flash_kernel_traitsILi96ELi128ELi64ELi4ES3_EELb0ELb0ELb0ELb0ELb1ELb1ELb1ELb0EEEvNS_16Flash_fwd_paramsE,"ax",@progbits
	.sectioninfo	@"SHI_REGISTERS=255"
	.align	128
        .global         _ZN5flash16flash_fwd_kernelI23Flash_fwd_kernel_traitsILi96ELi128ELi64ELi4ELb0ELb0EN7cutlass10bfloat16_tE19Flash_kernel_traitsILi96ELi128ELi64ELi4ES3_EELb0ELb0ELb0ELb0ELb1ELb1ELb1ELb0EEEvNS_16Flash_fwd_paramsE
        .type           _ZN5flash16flash_fwd_kernelI23Flash_fwd_kernel_traitsILi96ELi128ELi64ELi4ELb0ELb0EN7cutlass10bfloat16_tE19Flash_kernel_traitsILi96ELi128ELi64ELi4ES3_EELb0ELb0ELb0ELb0ELb1ELb1ELb1ELb0EEEvNS_16Flash_fwd_paramsE,@function
        .size           _ZN5flash16flash_fwd_kernelI23Flash_fwd_kernel_traitsILi96ELi128ELi64ELi4ELb0ELb0EN7cutlass10bfloat16_tE19Flash_kernel_traitsILi96ELi128ELi64ELi4ES3_EELb0ELb0ELb0ELb0ELb1ELb1ELb1ELb0EEEvNS_16Flash_fwd_paramsE,(.L_x_1037 - _ZN5flash16flash_fwd_kernelI23Flash_fwd_kernel_traitsILi96ELi128ELi64ELi4ELb0ELb0EN7cutlass10bfloat16_tE19Flash_kernel_traitsILi96ELi128ELi64ELi4ES3_EELb0ELb0ELb0ELb0ELb1ELb1ELb1ELb0EEEvNS_16Flash_fwd_paramsE)
        .other          _ZN5flash16flash_fwd_kernelI23Flash_fwd_kernel_traitsILi96ELi128ELi64ELi4ELb0ELb0EN7cutlass10bfloat16_tE19Flash_kernel_traitsILi96ELi128ELi64ELi4ES3_EELb0ELb0ELb0ELb0ELb1ELb1ELb1ELb0EEEvNS_16Flash_fwd_paramsE,@"STO_CUDA_ENTRY STV_DEFAULT"
_ZN5flash16flash_fwd_kernelI23Flash_fwd_kernel_traitsILi96ELi128ELi64ELi4ELb0ELb0EN7cutlass10bfloat16_tE19Flash_kernel_traitsILi96ELi128ELi64ELi4ES3_EELb0ELb0ELb0ELb0ELb1ELb1ELb1ELb0EEEvNS_16Flash_fwd_paramsE:
.text._ZN5flash16flash_fwd_kernelI23Flash_fwd_kernel_traitsILi96ELi128ELi64ELi4ELb0ELb0EN7cutlass10bfloat16_tE19Flash_kernel_traitsILi96ELi128ELi64ELi4ES3_EELb0ELb0ELb0ELb0ELb1ELb1ELb1ELb0EEEvNS_16Flash_fwd_paramsE:
[----:B------:R-:W-:Y:S02]  /*0000*/  MOV R1, c[0x0][0x28] ;  /* 0x00000a0000017a02 */ /* 0x000fe40000000f00 */
[----:B------:R-:W1:Y:S01]  /*0010*/  S2R R27, SR_CTAID.Y ;  /* 0x00000000001b7919 */ /* 0x000e620000002600 */
[----:B------:R-:W-:Y:S01]  /*0020*/  ISETP.NE.U32.AND P2, PT, RZ, c[0x0][0x258], PT ;  /* 0x00009600ff007a0c */ /* 0x000fe20003f45070 */
[----:B------:R-:W-:Y:S01]  /*0030*/  IMAD.MOV.U32 R6, RZ, RZ, RZ ;  /* 0x000000ffff067224 */ /* 0x000fe200078e00ff */
[----:B------:R-:W-:Y:S01]  /*0040*/  ISETP.NE.U32.AND P0, PT, RZ, c[0x0][0x250], PT ;  /* 0x00009400ff007a0c */ /* 0x000fe20003f05070 */
[----:B------:R-:W-:Y:S01]  /*0050*/  ULDC.64 UR8, c[0x0][0x118] ;  /* 0x0000460000087ab9 */ /* 0x000fe20000000a00 */
[----:B------:R-:W-:Y:S02]  /*0060*/  ISETP.NE.AND.EX P2, PT, RZ, c[0x0][0x25c], PT, P2 ;  /* 0x00009700ff007a0c */ /* 0x000fe40003f45320 */
[----:B------:R-:W-:Y:S02]  /*0070*/  ISETP.NE.AND.EX P0, PT, RZ, c[0x0][0x254], PT, P0 ;  /* 0x00009500ff007a0c */ /* 0x000fe40003f05300 */
[----:B------:R-:W-:-:S09]  /*0080*/  IADD3 R1, R1, -0x38, RZ ;  /* 0xffffffc801017810 */ /* 0x000fd20007ffe0ff */
        /* <DEDUP_REMOVED lines=15> */
[----:B------:R-:W1:Y:S01]  /*0180*/  S2R R157, SR_TID.X ;  /* 0x00000000009d7919 */ /* 0x000e620000002100 */
[----:B------:R-:W-:Y:S02]  /*0190*/  IABS R0, c[0x0][0x1c8] ;  /* 0x0000720000007a13 */ /* 0x000fe40000000000 */
[----:B------:R-:W-:Y:S01]  /*01a0*/  SHF.R.S32.HI R26, RZ, 0x1f, R27 ;  /* 0x0000001fff1a7819 */ /* 0x000fe2000001141b */
[----:B------:R-:W2:Y:S01]  /*01b0*/  S2R R28, SR_CTAID.Z ;  /* 0x00000000001c7919 */ /* 0x000ea20000002700 */
[----:B------:R-:W-:Y:S02]  /*01c0*/  MOV R25, R0 ;  /* 0x0000000000197202 */ /* 0x000fe40000000f00 */
[----:B------:R-:W-:Y:S02]  /*01d0*/  IADD3 R0, R144, 0x3f, RZ ;  /* 0x0000003f90007810 */ /* 0x000fe40007ffe0ff */
[----:B------:R-:W3:Y:S01]  /*01e0*/  I2F.RP R4, R25 ;  /* 0x0000001900047306 */ /* 0x000ee20000209400 */
[----:B------:R-:W-:-:S02]  /*01f0*/  MOV R159, c[0x0][0x198] ;  /* 0x00006600009f7a02 */ /* 0x000fc40000000f00 */
[----:B------:R-:W-:-:S03]  /*0200*/  SHF.R.S32.HI R2, RZ, 0x1f, R0 ;  /* 0x0000001fff027819 */ /* 0x000fc60000011400 */
[----:B------:R-:W-:Y:S01]  /*0210*/  IMAD.SHL.U32 R175, R159, 0x40, RZ ;  /* 0x000000409faf7824 */ /* 0x000fe200078e00ff */
[----:B------:R-:W-:Y:S02]  /*0220*/  LEA.HI R227, R2, R0, RZ, 0x6 ;  /* 0x0000000002e37211 */ /* 0x000fe400078f30ff */
[----:B-1----:R-:W-:Y:S01]  /*0230*/  SHF.R.S32.HI R13, RZ, 0x1f, R157 ;  /* 0x0000001fff0d7819 */ /* 0x002fe2000001149d */
[----:B---3--:R-:W1:Y:S03]  /*0240*/  MUFU.RCP R4, R4 ;  /* 0x0000000400047308 */ /* 0x008e660000001000 */
[----:B------:R-:W-:Y:S02]  /*0250*/  LEA.HI R5, R13, R157, RZ, 0x2 ;  /* 0x0000009d0d057211 */ /* 0x000fe400078f10ff */
[----:B--2---:R-:W-:Y:S02]  /*0260*/  LOP3.LUT R3, R28, c[0x0][0x1c8], RZ, 0x3c, !PT ;  /* 0x000072001c037a12 */ /* 0x004fe400078e3cff */
[----:B------:R-:W-:-:S02]  /*0270*/  SHF.R.S32.HI R2, RZ, 0x2, R5 ;  /* 0x00000002ff027819 */ /* 0x000fc40000011405 */
[----:B------:R-:W-:Y:S02]  /*0280*/  ISETP.GE.AND P1, PT, R3, RZ, PT ;  /* 0x000000ff0300720c */ /* 0x000fe40003f26270 */
[----:B------:R-:W-:Y:S02]  /*0290*/  LEA.HI R22, R13, R157, RZ, 0x3 ;  /* 0x0000009d0d167211 */ /* 0x000fe400078f18ff */
[C---:B------:R-:W-:Y:S02]  /*02a0*/  LOP3.LUT R3, R5.reuse, 0xfffffffc, RZ, 0xc0, !PT ;  /* 0xfffffffc05037812 */ /* 0x040fe400078ec0ff */
[----:B------:R-:W-:Y:S02]  /*02b0*/  LEA.HI R0, R5, R2, RZ, 0x1 ;  /* 0x0000000205007211 */ /* 0x000fe400078f08ff */
[----:B------:R-:W-:Y:S01]  /*02c0*/  SHF.R.S32.HI R8, RZ, 0x3, R22 ;  /* 0x00000003ff087819 */ /* 0x000fe20000011416 */
[----:B------:R-:W-:Y:S01]  /*02d0*/  IMAD.IADD R7, R157, 0x1, -R3 ;  /* 0x000000019d077824 */ /* 0x000fe200078e0a03 */
[----:B------:R-:W-:-:S02]  /*02e0*/  SHF.R.S32.HI R3, RZ, 0x1f, R2 ;  /* 0x0000001fff037819 */ /* 0x000fc40000011402 */
[----:B------:R-:W-:Y:S02]  /*02f0*/  LOP3.LUT R0, R0, 0x7fffffe, RZ, 0xc0, !PT ;  /* 0x07fffffe00007812 */ /* 0x000fe400078ec0ff */
[----:B-1----:R-:W-:Y:S01]  /*0300*/  IADD3 R4, R4, 0xffffffe, RZ ;  /* 0x0ffffffe04047810 */ /* 0x002fe20007ffe0ff */
[----:B------:R-:W-:Y:S01]  /*0310*/  IMAD.WIDE R16, R16, 0x80, R2 ;  /* 0x0000008010107825 */ /* 0x000fe200078e0202 */
[----:B------:R-:W-:Y:S02]  /*0320*/  LEA.HI R11, R13, R157, RZ, 0x4 ;  /* 0x0000009d0d0b7211 */ /* 0x000fe400078f20ff */
[----:B------:R-:W-:Y:S01]  /*0330*/  SHF.L.U32 R8, R8, 0x6, RZ ;  /* 0x0000000608087819 */ /* 0x000fe200000006ff */
[----:B------:R1:W2:Y:S01]  /*0340*/  F2I.FTZ.U32.TRUNC.NTZ R5, R4 ;  /* 0x0000000400057305 */ /* 0x0002a2000021f000 */
[C---:B------:R-:W-:Y:S01]  /*0350*/  IADD3 R12, P0, R2.reuse, R6, RZ ;  /* 0x00000006020c7210 */ /* 0x040fe20007f1e0ff */
[----:B------:R-:W-:Y:S01]  /*0360*/  IMAD.IADD R18, R2, 0x1, -R0 ;  /* 0x0000000102127824 */ /* 0x000fe200078e0a00 */
[----:B------:R-:W-:-:S02]  /*0370*/  SHF.R.S32.HI R10, RZ, 0x4, R11 ;  /* 0x00000004ff0a7819 */ /* 0x000fc4000001140b */
[----:B------:R-:W-:Y:S02]  /*0380*/  SHF.L.U32 R2, R7, 0x3, RZ ;  /* 0x0000000307027819 */ /* 0x000fe400000006ff */
[----:B------:R-:W-:Y:S02]  /*0390*/  LOP3.LUT R0, R8, 0xc0, RZ, 0xc0, !PT ;  /* 0x000000c008007812 */ /* 0x000fe400078ec0ff */
[----:B------:R-:W-:Y:S02]  /*03a0*/  LEA.HI.X.SX32 R9, R6, R3, 0x1, P0 ;  /* 0x0000000306097211 */ /* 0x000fe400000f0eff */
[----:B------:R-:W-:Y:S02]  /*03b0*/  LEA.HI R3, R11, R10, RZ, 0x1 ;  /* 0x0000000a0b037211 */ /* 0x000fe400078f08ff */
[----:B------:R-:W-:Y:S02]  /*03c0*/  LOP3.LUT R8, R0, 0x18, R2, 0xf8, !PT ;  /* 0x0000001800087812 */ /* 0x000fe400078ef802 */
[----:B------:R-:W-:-:S02]  /*03d0*/  SHF.R.U32.HI R6, RZ, 0x3, R0 ;  /* 0x00000003ff067819 */ /* 0x000fc40000011600 */
[----:B-1----:R-:W-:Y:S02]  /*03e0*/  LOP3.LUT R4, R11, 0xfffffff0, RZ, 0xc0, !PT ;  /* 0xfffffff00b047812 */ /* 0x002fe400078ec0ff */
[----:B------:R-:W-:Y:S02]  /*03f0*/  LOP3.LUT R7, R3, 0xfffffffe, RZ, 0xc0, !PT ;  /* 0xfffffffe03077812 */ /* 0x000fe400078ec0ff */
[----:B------:R-:W-:Y:S01]  /*0400*/  LOP3.LUT R226, R8, R6, RZ, 0x3c, !PT ;  /* 0x0000000608e27212 */ /* 0x000fe200078e3cff */
[----:B------:R-:W-:Y:S01]  /*0410*/  IMAD.IADD R0, R157, 0x1, -R4 ;  /* 0x000000019d007824 */ /* 0x000fe200078e0a04 */
[----:B--2---:R-:W-:Y:S01]  /*0420*/  IADD3 R4, RZ, -R5, RZ ;  /* 0x80000005ff047210 */ /* 0x004fe20007ffe0ff */
[----:B------:R-:W-:Y:S01]  /*0430*/  IMAD.IADD R19, R10, 0x1, -R7 ;  /* 0x000000010a137824 */ /* 0x000fe200078e0a07 */
[----:B------:R-:W-:Y:S02]  /*0440*/  LOP3.LUT R11, R22, 0xfffffff8, RZ, 0xc0, !PT ;  /* 0xfffffff8160b7812 */ /* 0x000fe400078ec0ff */
[----:B------:R-:W-:-:S02]  /*0450*/  LEA.HI R14, R0, R0, RZ, 0x1 ;  /* 0x00000000000e7211 */ /* 0x000fc400078f08ff */
[----:B------:R-:W-:Y:S02]  /*0460*/  SHF.R.S32.HI R8, RZ, 0x1f, R0 ;  /* 0x0000001fff087819 */ /* 0x000fe40000011400 */
[----:B------:R-:W-:Y:S02]  /*0470*/  LOP3.LUT R7, R14, 0x7fffffe, RZ, 0xc0, !PT ;  /* 0x07fffffe0e077812 */ /* 0x000fe400078ec0ff */
[----:B------:R-:W-:Y:S02]  /*0480*/  LEA.HI R21, R8, R0, RZ, 0x3 ;  /* 0x0000000008157211 */ /* 0x000fe400078f18ff */
[----:B------:R-:W-:Y:S01]  /*0490*/  IADD3 R3, -R11, R157, RZ ;  /* 0x0000009d0b037210 */ /* 0x000fe20007ffe1ff */
[----:B------:R-:W-:Y:S01]  /*04a0*/  IMAD.IADD R147, R0, 0x1, -R7 ;  /* 0x0000000100937824 */ /* 0x000fe200078e0a07 */
[----:B------:R-:W-:Y:S01]  /*04b0*/  IABS R23, R28 ;  /* 0x0000001c00177213 */ /* 0x000fe20000000000 */
[----:B------:R-:W-:Y:S01]  /*04c0*/  IMAD R0, R4, R25, RZ ;  /* 0x0000001904007224 */ /* 0x000fe200078e02ff */
[----:B------:R-:W-:Y:S01]  /*04d0*/  LEA.HI R24, R3, R3, RZ, 0x1 ;  /* 0x0000000303187211 */ /* 0x000fe200078f08ff */
[----:B------:R-:W-:Y:S01]  /*04e0*/  IMAD.MOV.U32 R4, RZ, RZ, RZ ;  /* 0x000000ffff047224 */ /* 0x000fe200078e00ff */
[----:B------:R-:W-:Y:S01]  /*04f0*/  SHF.R.S32.HI R29, RZ, 0x1f, R28 ;  /* 0x0000001fff1d7819 */ /* 0x000fe2000001141c */
[----:B------:R-:W-:Y:S01]  /*0500*/  IMAD R7, R26, c[0x0][0x178], RZ ;  /* 0x00005e001a077a24 */ /* 0x000fe200078e02ff */
[----:B------:R-:W-:Y:S01]  /*0510*/  LOP3.LUT R6, R24, 0x3fffffe, RZ, 0xc0, !PT ;  /* 0x03fffffe18067812 */ /* 0x000fe200078ec0ff */
[----:B------:R-:W-:Y:S01]  /*0520*/  IMAD.HI.U32 R4, R5, R0, R4 ;  /* 0x0000000005047227 */ /* 0x000fe200078e0004 */
[----:B------:R-:W-:-:S02]  /*0530*/  LEA.HI R158, R13, R157, RZ, 0x5 ;  /* 0x0000009d0d9e7211 */ /* 0x000fc400078f28ff */
[----:B------:R-:W-:Y:S01]  /*0540*/  IADD3 R20, R3, -R6, RZ ;  /* 0x8000000603147210 */ /* 0x000fe20007ffe0ff */
[----:B------:R-:W-:Y:S01]  /*0550*/  IMAD R0, R9, c[0x0][0x1a0], RZ ;  /* 0x0000680009007a24 */ /* 0x000fe200078e02ff */
[----:B------:R-:W-:Y:S01]  /*0560*/  SHF.R.S32.HI R3, RZ, 0x1f, R2 ;  /* 0x0000001fff037819 */ /* 0x000fe20000011402 */
[----:B------:R-:W-:Y:S01]  /*0570*/  IMAD.HI.U32 R11, R4, R23, RZ ;  /* 0x00000017040b7227 */ /* 0x000fe200078e00ff */
[----:B------:R-:W-:-:S03]  /*0580*/  SHF.R.S32.HI R24, RZ, 0x1, R24 ;  /* 0x00000001ff187819 */ /* 0x000fc60000011418 */
[----:B------:R-:W-:Y:S01]  /*0590*/  IMAD R7, R27, c[0x0][0x17c], R7 ;  /* 0x00005f001b077a24 */ /* 0x000fe200078e0207 */
[----:B------:R-:W-:Y:S01]  /*05a0*/  IADD3 R10, -R11, RZ, RZ ;  /* 0x000000ff0b0a7210 */ /* 0x000fe20007ffe1ff */
[----:B------:R-:W-:-:S04]  /*05b0*/  IMAD.WIDE.U32 R4, R27, c[0x0][0x178], R2 ;  /* 0x00005e001b047a25 */ /* 0x000fc800078e0002 */
[----:B------:R-:W-:Y:S01]  /*05c0*/  IMAD R10, R25, R10, R23 ;  /* 0x0000000a190a7224 */ /* 0x000fe200078e0217 */
[----:B------:R-:W-:Y:S01]  /*05d0*/  SHF.R.S32.HI R23, RZ, 0x5, R158 ;  /* 0x00000005ff177819 */ /* 0x000fe2000001149e */
[----:B------:R-:W-:Y:S02]  /*05e0*/  IMAD R6, R9, c[0x0][0x198], RZ ;  /* 0x0000660009067a24 */ /* 0x000fe400078e02ff */
[C---:B------:R-:W-:Y:S01]  /*05f0*/  IMAD R15, R12.reuse, c[0x0][0x1a4], R0 ;  /* 0x000069000c0f7a24 */ /* 0x040fe200078e0200 */
[----:B------:R-:W-:Y:S01]  /*0600*/  ISETP.GT.U32.AND P2, PT, R25, R10, PT ;  /* 0x0000000a1900720c */ /* 0x000fe20003f44070 */
[----:B------:R-:W-:Y:S02]  /*0610*/  IMAD.IADD R5, R5, 0x1, R7 ;  /* 0x0000000105057824 */ /* 0x000fe400078e0207 */
[----:B------:R-:W-:Y:S02]  /*0620*/  IMAD R0, R29, c[0x0][0x1a8], RZ ;  /* 0x00006a001d007a24 */ /* 0x000fe400078e02ff */
[----:B------:R-:W-:-:S02]  /*0630*/  IMAD R13, R12, c[0x0][0x19c], R6 ;  /* 0x000067000c0d7a24 */ /* 0x000fc400078e0206 */
[----:B------:R-:W-:-:S04]  /*0640*/  IMAD.WIDE.U32 R8, R12, c[0x0][0x198], R2 ;  /* 0x000066000c087a25 */ /* 0x000fc800078e0002 */
[----:B------:R-:W-:Y:S02]  /*0650*/  IMAD.WIDE.U32 R6, R12, c[0x0][0x1a0], R2 ;  /* 0x000068000c067a25 */ /* 0x000fe400078e0002 */
[-C--:B------:R-:W-:Y:S02]  /*0660*/  @!P2 IADD3 R10, R10, -R25.reuse, RZ ;  /* 0x800000190a0aa210 */ /* 0x080fe40007ffe0ff */
[C---:B------:R-:W-:Y:S01]  /*0670*/  IMAD R0, R28.reuse, c[0x0][0x1ac], R0 ;  /* 0x00006b001c007a24 */ /* 0x040fe200078e0200 */
[----:B------:R-:W-:Y:S01]  /*0680*/  @!P2 IADD3 R11, R11, 0x1, RZ ;  /* 0x000000010b0ba810 */ /* 0x000fe20007ffe0ff */
[----:B------:R-:W-:Y:S01]  /*0690*/  IMAD.WIDE.U32 R2, R28, c[0x0][0x1a8], R4 ;  /* 0x00006a001c027a25 */ /* 0x000fe200078e0004 */
[----:B------:R-:W-:Y:S02]  /*06a0*/  LEA R4, R23, R18, 0x3 ;  /* 0x0000001217047211 */ /* 0x000fe400078e18ff */
[----:B------:R-:W-:Y:S01]  /*06b0*/  ISETP.GE.U32.AND P3, PT, R10, R25, PT ;  /* 0x000000190a00720c */ /* 0x000fe20003f66070 */
[----:B------:R-:W-:Y:S01]  /*06c0*/  IMAD.IADD R3, R3, 0x1, R0 ;  /* 0x0000000103037824 */ /* 0x000fe200078e0200 */
[----:B------:R-:W-:Y:S01]  /*06d0*/  LEA R226, R4, R226, 0x5 ;  /* 0x000000e204e27211 */ /* 0x000fe200078e28ff */
[----:B------:R-:W-:Y:S01]  /*06e0*/  IMAD R12, R17, c[0x0][0x190], RZ ;  /* 0x00006400110c7a24 */ /* 0x000fe200078e02ff */
[----:B------:R-:W-:Y:S01]  /*06f0*/  SHF.R.S32.HI R0, RZ, 0x1f, R14 ;  /* 0x0000001fff007819 */ /* 0x000fe2000001140e */
[----:B------:R-:W-:Y:S01]  /*0700*/  IMAD.WIDE.U32 R4, R16, c[0x0][0x190], R2 ;  /* 0x0000640010047a25 */ /* 0x000fe200078e0002 */
[----:B------:R-:W-:-:S02]  /*0710*/  SHF.R.S32.HI R3, RZ, 0x1, R14 ;  /* 0x00000001ff037819 */ /* 0x000fc4000001140e */
[----:B------:R-:W-:Y:S01]  /*0720*/  IADD3 R7, R7, R15, RZ ;  /* 0x0000000f07077210 */ /* 0x000fe20007ffe0ff */
[----:B------:R-:W-:Y:S01]  /*0730*/  IMAD R12, R16, c[0x0][0x194], R12 ;  /* 0x00006500100c7a24 */ /* 0x000fe200078e020c */
[----:B------:R-:W-:Y:S01]  /*0740*/  LEA.HI R0, R0, R3, RZ, 0x2 ;  /* 0x0000000300007211 */ /* 0x000fe200078f10ff */
[----:B------:R-:W-:Y:S01]  /*0750*/  IMAD R2, R26, c[0x0][0x180], RZ ;  /* 0x000060001a027a24 */ /* 0x000fe200078e02ff */
[----:B------:R-:W-:Y:S01]  /*0760*/  SHF.L.U32 R226, R226, 0x1, RZ ;  /* 0x00000001e2e27819 */ /* 0x000fe200000006ff */
[----:B------:R-:W-:Y:S01]  /*0770*/  IMAD.IADD R12, R5, 0x1, R12 ;  /* 0x00000001050c7824 */ /* 0x000fe200078e020c */
[----:B------:R-:W-:Y:S01]  /*0780*/  LOP3.LUT R0, R0, 0xfffffffc, RZ, 0xc0, !PT ;  /* 0xfffffffc00007812 */ /* 0x000fe200078ec0ff */
[C---:B------:R-:W-:Y:S01]  /*0790*/  IMAD R10, R27.reuse, c[0x0][0x184], R2 ;  /* 0x000061001b0a7a24 */ /* 0x040fe200078e0202 */
[----:B------:R-:W-:Y:S01]  /*07a0*/  LEA R2, P0, R4, c[0x0][0x160], 0x1 ;  /* 0x0000580004027a11 */ /* 0x000fe200078008ff */
[----:B------:R-:W-:Y:S01]  /*07b0*/  IMAD.WIDE.U32 R6, R27, c[0x0][0x188], R6 ;  /* 0x000062001b067a25 */ /* 0x000fe200078e0006 */
[----:B------:R-:W-:-:S02]  /*07c0*/  IADD3 R36, R3, -R0, RZ ;  /* 0x8000000003247210 */ /* 0x000fc40007ffe0ff */
[----:B------:R-:W-:Y:S01]  /*07d0*/  LEA.HI.X R3, R4, c[0x0][0x164], R12, 0x1, P0 ;  /* 0x0000590004037a11 */ /* 0x000fe200000f0c0c */
[----:B------:R-:W-:Y:S01]  /*07e0*/  IMAD.IADD R9, R9, 0x1, R13 ;  /* 0x0000000109097824 */ /* 0x000fe200078e020d */
[----:B------:R-:W-:Y:S01]  /*07f0*/  ISETP.NE.AND P0, PT, RZ, c[0x0][0x1c8], PT ;  /* 0x00007200ff007a0c */ /* 0x000fe20003f05270 */
[----:B------:R-:W-:Y:S01]  /*0800*/  IMAD R13, R26, c[0x0][0x188], RZ ;  /* 0x000062001a0d7a24 */ /* 0x000fe200078e02ff */
[----:B------:R-:W-:Y:S01]  /*0810*/  @P3 IADD3 R11, R11, 0x1, RZ ;  /* 0x000000010b0b3810 */ /* 0x000fe20007ffe0ff */
[----:B------:R-:W-:Y:S01]  /*0820*/  IMAD.WIDE.U32 R8, R27, c[0x0][0x180], R8 ;  /* 0x000060001b087a25 */ /* 0x000fe200078e0008 */
[----:B------:R-:W-:Y:S01]  /*0830*/  MOV R4, R6 ;  /* 0x0000000600047202 */ /* 0x000fe20000000f00 */
[----:B------:R1:W-:Y:S01]  /*0840*/  LDGSTS.E.BYPASS.LTC128B.128 [R226], [R2.64] ;  /* 0x0000000002e27fae */ /* 0x0003e2000b901d48 */
[----:B------:R-:W-:Y:S01]  /*0850*/  MOV R14, c[0x0][0x190] ;  /* 0x00006400000e7a02 */ /* 0x000fe20000000f00 */
[----:B------:R-:W-:Y:S01]  /*0860*/  IMAD.MOV.U32 R0, RZ, RZ, R11 ;  /* 0x000000ffff007224 */ /* 0x000fe200078e000b */
[----:B------:R-:W-:Y:S01]  /*0870*/  IADD3 R9, R9, R10, RZ ;  /* 0x0000000a09097210 */ /* 0x000fe20007ffe0ff */
[----:B------:R-:W-:Y:S01]  /*0880*/  IMAD R13, R27, c[0x0][0x18c], R13 ;  /* 0x000063001b0d7a24 */ /* 0x000fe200078e020d */
[----:B------:R-:W-:Y:S01]  /*0890*/  SHF.L.U32 R16, R14, 0x6, RZ ;  /* 0x000000060e107819 */ /* 0x000fe200000006ff */
[----:B------:R-:W-:Y:S01]  /*08a0*/  IMAD.MOV.U32 R15, RZ, RZ, 0x6 ;  /* 0x00000006ff0f7424 */ /* 0x000fe200078e00ff */
[----:B------:R-:W-:Y:S01]  /*08b0*/  @!P1 IADD3 R0, -R0, RZ, RZ ;  /* 0x000000ff00009210 */ /* 0x000fe20007ffe1ff */
[----:B------:R-:W-:Y:S01]  /*08c0*/  IMAD.IADD R5, R7, 0x1, R13 ;  /* 0x0000000107057824 */ /* 0x000fe200078e020d */
[----:B------:R-:W-:Y:S01]  /*08d0*/  @!P0 LOP3.LUT R0, RZ, c[0x0][0x1c8], RZ, 0x33, !PT ;  /* 0x00007200ff008a12 */ /* 0x000fe200078e33ff */
[----:B------:R1:W-:Y:S01]  /*08e0*/  LDGSTS.E.BYPASS.LTC128B.128 [R226+0x2000], [R2.64+0x40] ;  /* 0x0200004002e27fae */ /* 0x0003e2000b901d48 */
[----:B------:R-:W-:-:S02]  /*08f0*/  SHF.L.U64.HI R14, R14, R15, c[0x0][0x194] ;  /* 0x000065000e0e7619 */ /* 0x000fc4000001020f */
[----:B------:R-:W-:Y:S01]  /*0900*/  SHF.R.S32.HI R6, RZ, 0x1f, R0 ;  /* 0x0000001fff067819 */ /* 0x000fe20000011400 */
[----:B------:R1:W-:Y:S01]  /*0910*/  LDGSTS.E.BYPASS.LTC128B.128 [R226+0x4000], [R2.64+0x80] ;  /* 0x0400008002e27fae */ /* 0x0003e2000b901d48 */
[----:B------:R-:W-:Y:S01]  /*0920*/  IMAD.WIDE.U32 R32, R0, c[0x0][0x1b0], R8 ;  /* 0x00006c0000207a25 */ /* 0x000fe200078e0008 */
[----:B------:R-:W-:Y:S02]  /*0930*/  SHF.L.U64.HI R202, R159, R15, c[0x0][0x19c] ;  /* 0x000067009fca7619 */ /* 0x000fe4000001020f */
[----:B------:R-:W-:Y:S01]  /*0940*/  LEA.HI.SX32 R11, R227, 0xffffffff, 0x1a ;  /* 0xffffffffe30b7811 */ /* 0x000fe200078fd2ff */
[----:B------:R-:W-:Y:S01]  /*0950*/  IMAD R7, R6, c[0x0][0x1b0], RZ ;  /* 0x00006c0006077a24 */ /* 0x000fe200078e02ff */
[----:B------:R-:W-:Y:S01]  /*0960*/  MOV R200, R32 ;  /* 0x0000002000c87202 */ /* 0x000fe20000000f00 */
[----:B------:R-:W-:Y:S01]  /*0970*/  IMAD.WIDE.U32 R30, R0, c[0x0][0x1b8], R4 ;  /* 0x00006e00001e7a25 */ /* 0x000fe200078e0004 */
[----:B------:R-:W-:Y:S01]  /*0980*/  SHF.R.S32.HI R13, RZ, 0x1f, R11 ;  /* 0x0000001fff0d7819 */ /* 0x000fe2000001140b */
[----:B------:R-:W-:Y:S01]  /*0990*/  STL.64 [R1+0x28], R32 ;  /* 0x0000282001007387 */ /* 0x000fe20000100a00 */
[----:B------:R-:W-:Y:S01]  /*09a0*/  LOP3.LUT P1, RZ, R36, 0x2, RZ, 0xc0, !PT ;  /* 0x0000000224ff7812 */ /* 0x000fe2000782c0ff */
[----:B------:R-:W-:-:S02]  /*09b0*/  IMAD R7, R0, c[0x0][0x1b4], R7 ;  /* 0x00006d0000077a24 */ /* 0x000fc400078e0207 */
[----:B------:R-:W-:Y:S01]  /*09c0*/  IMAD R6, R6, c[0x0][0x1b8], RZ ;  /* 0x00006e0006067a24 */ /* 0x000fe200078e02ff */
[----:B------:R-:W-:Y:S01]  /*09d0*/  STL.64 [R1+0x20], R30 ;  /* 0x0000201e01007387 */ /* 0x000fe20000100a00 */
[----:B------:R-:W-:Y:S01]  /*09e0*/  IMAD R10, R202, R11, RZ ;  /* 0x0000000bca0a7224 */ /* 0x000fe200078e02ff */
[----:B------:R-:W-:Y:S01]  /*09f0*/  IADD3 R201, R33, R7, RZ ;  /* 0x0000000721c97210 */ /* 0x000fe20007ffe0ff */
[----:B------:R-:W-:Y:S02]  /*0a00*/  IMAD R12, R0, c[0x0][0x1bc], R6 ;  /* 0x00006f00000c7a24 */ /* 0x000fe400078e0206 */
[-C--:B------:R-:W-:Y:S01]  /*0a10*/  IMAD R0, R13, R175.reuse, R10 ;  /* 0x000000af0d007224 */ /* 0x080fe200078e020a */
[----:B------:R-:W-:Y:S01]  /*0a20*/  LEA R10, R19, R20, 0x3 ;  /* 0x00000014130a7211 */ /* 0x000fe200078e18ff */
[----:B------:R-:W-:Y:S01]  /*0a30*/  IMAD.WIDE.U32 R8, R11, R175, R200 ;  /* 0x000000af0b087225 */ /* 0x000fe200078e00c8 */
[----:B------:R-:W-:Y:S03]  /*0a40*/  STL.64 [R1+0x18], R200 ;  /* 0x000018c801007387 */ /* 0x000fe60000100a00 */
[----:B------:R-:W-:Y:S01]  /*0a50*/  IMAD.IADD R0, R9, 0x1, R0 ;  /* 0x0000000109007824 */ /* 0x000fe200078e0200 */
[----:B-1----:R-:W-:-:S04]  /*0a60*/  IADD3 R2, P0, R16, R2, RZ ;  /* 0x0000000210027210 */ /* 0x002fc80007f1e0ff */
[----:B------:R-:W-:Y:S02]  /*0a70*/  IADD3.X R3, R14, R3, RZ, P0, !PT ;  /* 0x000000030e037210 */ /* 0x000fe400007fe4ff */
[----:B------:R-:W-:-:S03]  /*0a80*/  IADD3 R4, P0, R16, R2, RZ ;  /* 0x0000000210047210 */ /* 0x000fc60007f1e0ff */
[----:B------:R1:W-:Y:S02]  /*0a90*/  LDGSTS.E.BYPASS.LTC128B.128 [R226+0x800], [R2.64] ;  /* 0x0080000002e27fae */ /* 0x0003e4000b901d48 */
[----:B------:R-:W-:Y:S01]  /*0aa0*/  IMAD.X R5, R14, 0x1, R3, P0 ;  /* 0x000000010e057824 */ /* 0x000fe200000e0603 */
[----:B------:R-:W-:Y:S01]  /*0ab0*/  IADD3 R6, P0, R16, R4, RZ ;  /* 0x0000000410067210 */ /* 0x000fe20007f1e0ff */
[----:B------:R1:W-:Y:S03]  /*0ac0*/  LDGSTS.E.BYPASS.LTC128B.128 [R226+0x2800], [R2.64+0x40] ;  /* 0x0280004002e27fae */ /* 0x0003e6000b901d48 */
[----:B------:R-:W-:Y:S01]  /*0ad0*/  IADD3.X R7, R14, R5, RZ, P0, !PT ;  /* 0x000000050e077210 */ /* 0x000fe200007fe4ff */
[----:B------:R1:W-:Y:S04]  /*0ae0*/  LDGSTS.E.BYPASS.LTC128B.128 [R226+0x4800], [R2.64+0x80] ;  /* 0x0480008002e27fae */ /* 0x0003e8000b901d48 */
[----:B------:R2:W-:Y:S04]  /*0af0*/  LDGSTS.E.BYPASS.LTC128B.128 [R226+0x1000], [R4.64] ;  /* 0x0100000004e27fae */ /* 0x0005e8000b901d48 */
[----:B------:R2:W-:Y:S04]  /*0b00*/  LDGSTS.E.BYPASS.LTC128B.128 [R226+0x3000], [R4.64+0x40] ;  /* 0x0300004004e27fae */ /* 0x0005e8000b901d48 */
[----:B------:R2:W-:Y:S04]  /*0b10*/  LDGSTS.E.BYPASS.LTC128B.128 [R226+0x5000], [R4.64+0x80] ;  /* 0x0500008004e27fae */ /* 0x0005e8000b901d48 */
[----:B------:R3:W-:Y:S04]  /*0b20*/  LDGSTS.E.BYPASS.LTC128B.128 [R226+0x1800], [R6.64] ;  /* 0x0180000006e27fae */ /* 0x0007e8000b901d48 */
[----:B------:R3:W-:Y:S04]  /*0b30*/  LDGSTS.E.BYPASS.LTC128B.128 [R226+0x3800], [R6.64+0x40] ;  /* 0x0380004006e27fae */ /* 0x0007e8000b901d48 */
[----:B------:R3:W-:Y:S01]  /*0b40*/  LDGSTS.E.BYPASS.LTC128B.128 [R226+0x5800], [R6.64+0x80] ;  /* 0x0580008006e27fae */ /* 0x0007e2000b901d48 */
[----:B-1----:R-:W-:-:S04]  /*0b50*/  LEA R2, P0, R8, c[0x0][0x168], 0x1 ;  /* 0x00005a0008027a11 */ /* 0x002fc800078008ff */
[----:B------:R-:W-:Y:S01]  /*0b60*/  LEA.HI.X R3, R8, c[0x0][0x16c], R0, 0x1, P0 ;  /* 0x00005b0008037a11 */ /* 0x000fe200000f0c00 */
[----:B------:R-:W-:Y:S02]  /*0b70*/  IMAD R0, R13, c[0x0][0x1a0], RZ ;  /* 0x000068000d007a24 */ /* 0x000fe400078e02ff */
[----:B------:R-:W-:Y:S02]  /*0b80*/  IMAD.WIDE.U32 R8, R11, c[0x0][0x1a0], RZ ;  /* 0x000068000b087a25 */ /* 0x000fe400078e00ff */
[----:B------:R1:W-:Y:S01]  /*0b90*/  LDGSTS.E.BYPASS.LTC128B.128 [R226+0x6000], [R2.64] ;  /* 0x0600000002e27fae */ /* 0x0003e2000b901d48 */
[----:B--2---:R-:W-:-:S03]  /*0ba0*/  IADD3 R4, P0, R175, R2, RZ ;  /* 0x00000002af047210 */ /* 0x004fc60007f1e0ff */
[----:B------:R1:W-:Y:S01]  /*0bb0*/  LDGSTS.E.BYPASS.LTC128B.128 [R226+0x7000], [R2.64+0x40] ;  /* 0x0700004002e27fae */ /* 0x0003e2000b901d48 */
[----:B------:R-:W-:-:S03]  /*0bc0*/  IADD3.X R5, R202, R3, RZ, P0, !PT ;  /* 0x00000003ca057210 */ /* 0x000fc600007fe4ff */
[----:B------:R1:W-:Y:S04]  /*0bd0*/  LDGSTS.E.BYPASS.LTC128B.128 [R226+0x8000], [R2.64+0x80] ;  /* 0x0800008002e27fae */ /* 0x0003e8000b901d48 */
[----:B------:R2:W-:Y:S01]  /*0be0*/  LDGSTS.E.BYPASS.LTC128B.128 [R226+0x6800], [R4.64] ;  /* 0x0680000004e27fae */ /* 0x0005e2000b901d48 */
[----:B---3--:R-:W-:-:S03]  /*0bf0*/  IMAD.SHL.U32 R7, R21, 0x20, RZ ;  /* 0x0000002015077824 */ /* 0x008fc600078e00ff */
[----:B------:R2:W-:Y:S04]  /*0c00*/  LDGSTS.E.BYPASS.LTC128B.128 [R226+0x7800], [R4.64+0x40] ;  /* 0x0780004004e27fae */ /* 0x0005e8000b901d48 */
[----:B------:R2:W-:Y:S01]  /*0c10*/  LDGSTS.E.BYPASS.LTC128B.128 [R226+0x8800], [R4.64+0x80] ;  /* 0x0880008004e27fae */ /* 0x0005e2000b901d48 */
[----:B------:R-:W-:Y:S01]  /*0c20*/  LOP3.LUT R146, R7, 0xffffff00, RZ, 0xc0, !PT ;  /* 0xffffff0007927812 */ /* 0x000fe200078ec0ff */
[----:B------:R-:W-:Y:S02]  /*0c30*/  IMAD.MOV.U32 R7, RZ, RZ, c[0x0][0x1a0] ;  /* 0x00006800ff077624 */ /* 0x000fe400078e00ff */
[----:B------:R-:W0:Y:S01]  /*0c40*/  LDGDEPBAR ;  /* 0x00000000000079af */ /* 0x000e220000000000 */
[----:B-1----:R-:W-:Y:S01]  /*0c50*/  IMAD R2, R11, c[0x0][0x1a4], R0 ;  /* 0x000069000b027a24 */ /* 0x002fe200078e0200 */
[----:B------:R-:W-:-:S02]  /*0c60*/  SHF.L.U32 R0, R24, 0x6, RZ ;  /* 0x0000000618007819 */ /* 0x000fc400000006ff */
[----:B------:R-:W-:Y:S02]  /*0c70*/  SHF.L.U32 R3, R19, 0x3, RZ ;  /* 0x0000000313037819 */ /* 0x000fe400000006ff */
[----:B------:R-:W-:Y:S02]  /*0c80*/  LOP3.LUT R0, R0, 0xc0, RZ, 0xc0, !PT ;  /* 0x000000c000007812 */ /* 0x000fe400078ec0ff */
[----:B------:R-:W-:Y:S02]  /*0c90*/  IADD3 R11, R31, R12, RZ ;  /* 0x0000000c1f0b7210 */ /* 0x000fe40007ffe0ff */
[----:B------:R-:W-:Y:S02]  /*0ca0*/  LOP3.LUT R6, R0, 0x8, R22, 0xf8, !PT ;  /* 0x0000000800067812 */ /* 0x000fe400078ef816 */
[----:B------:R-:W-:Y:S01]  /*0cb0*/  SHF.L.U32 R12, R7, 0x6, RZ ;  /* 0x00000006070c7819 */ /* 0x000fe200000006ff */
[----:B------:R1:W-:Y:S01]  /*0cc0*/  STL [R1+0x10], R11 ;  /* 0x0000100b01007387 */ /* 0x0003e20000100800 */
[----:B--2---:R-:W-:Y:S01]  /*0cd0*/  IADD3 R4, R9, R2, RZ ;  /* 0x0000000209047210 */ /* 0x004fe20007ffe0ff */
[----:B------:R-:W-:-:S04]  /*0ce0*/  DEPBAR.LE SB0, 0x0 ;  /* 0x000080000000791a */ /* 0x000fc80000000000 */
[----:B------:R-:W-:Y:S01]  /*0cf0*/  SHF.R.U32.HI R2, RZ, 0x3, R0 ;  /* 0x00000003ff027819 */ /* 0x000fe20000011600 */
[----:B------:R-:W-:Y:S01]  /*0d00*/  IMAD.SHL.U32 R0, R36, 0x40, RZ ;  /* 0x0000004024007824 */ /* 0x000fe200078e00ff */
[----:B------:R-:W-:Y:S01]  /*0d10*/  BAR.SYNC.DEFER_BLOCKING 0x0 ;  /* 0x0000000000007b1d */ /* 0x000fe20000010000 */
[----:B------:R-:W-:Y:S02]  /*0d20*/  LEA R5, P0, R8, R30, 0x6 ;  /* 0x0000001e08057211 */ /* 0x000fe400078030ff */
[----:B------:R-:W-:Y:S02]  /*0d30*/  LOP3.LUT R9, R6, R2, RZ, 0x3c, !PT ;  /* 0x0000000206097212 */ /* 0x000fe400078e3cff */
[----:B------:R-:W-:Y:S02]  /*0d40*/  LOP3.LUT R0, R0, 0xc0, RZ, 0xc0, !PT ;  /* 0x000000c000007812 */ /* 0x000fe400078ec0ff */
[----:B------:R-:W-:Y:S02]  /*0d50*/  LEA.HI.X R6, R8, R11, R4, 0x6, P0 ;  /* 0x0000000b08067211 */ /* 0x000fe400000f3404 */
[----:B------:R-:W-:-:S02]  /*0d60*/  LOP3.LUT R3, R0, 0x8, R3, 0xf8, !PT ;  /* 0x0000000800037812 */ /* 0x000fc400078ef803 */
[----:B------:R-:W-:Y:S02]  /*0d70*/  SHF.R.U32.HI R2, RZ, 0x3, R0 ;  /* 0x00000003ff027819 */ /* 0x000fe40000011600 */
[----:B------:R-:W-:Y:S02]  /*0d80*/  LEA R0, R23, R146, 0x9 ;  /* 0x0000009217007211 */ /* 0x000fe400078e48ff */
[----:B------:R-:W-:Y:S02]  /*0d90*/  LEA R4, P0, R5, c[0x0][0x170], 0x1 ;  /* 0x00005c0005047a11 */ /* 0x000fe400078008ff */
[----:B------:R-:W-:Y:S01]  /*0da0*/  LOP3.LUT R145, R3, R2, RZ, 0x3c, !PT ;  /* 0x0000000203917212 */ /* 0x000fe200078e3cff */
[----:B------:R-:W-:Y:S01]  /*0db0*/  IMAD R2, R147, 0x20, R0 ;  /* 0x0000002093027824 */ /* 0x000fe200078e0200 */
[----:B------:R-:W-:Y:S02]  /*0dc0*/  LEA.HI.X R5, R5, c[0x0][0x174], R6, 0x1, P0 ;  /* 0x00005d0005057a11 */ /* 0x000fe400000f0c06 */
[----:B-1----:R-:W-:-:S02]  /*0dd0*/  SHF.L.U64.HI R11, R7, R15, c[0x0][0x1a4] ;  /* 0x00006900070b7619 */ /* 0x002fc4000001020f */
[----:B------:R-:W-:Y:S01]  /*0de0*/  IADD3 R6, P0, R12, R4, RZ ;  /* 0x000000040c067210 */ /* 0x000fe20007f1e0ff */
[----:B------:R-:W-:Y:S01]  /*0df0*/  @!PT LDS RZ, [RZ] ;  /* 0x00000000fffff984 */ /* 0x000fe20000000800 */
[----:B------:R-:W-:Y:S01]  /*0e00*/  @!PT LDS RZ, [RZ] ;  /* 0x00000000fffff984 */ /* 0x000fe20000000800 */
[----:B------:R-:W-:Y:S01]  /*0e10*/  @!PT LDS RZ, [RZ] ;  /* 0x00000000fffff984 */ /* 0x000fe20000000800 */
[----:B------:R1:W-:Y:S01]  /*0e20*/  LDGSTS.E.BYPASS.LTC128B.128 [R226+0x9000], [R4.64] ;  /* 0x0900000004e27fae */ /* 0x0003e2000b901d48 */
[----:B------:R-:W-:Y:S02]  /*0e30*/  LEA R0, R10, R9, 0x5 ;  /* 0x000000090a007211 */ /* 0x000fe400078e28ff */
[----:B------:R-:W-:Y:S01]  /*0e40*/  IADD3 R2, R145, R2, RZ ;  /* 0x0000000291027210 */ /* 0x000fe20007ffe0ff */
[----:B------:R-:W-:Y:S01]  /*0e50*/  IMAD.X R7, R11, 0x1, R5, P0 ;  /* 0x000000010b077824 */ /* 0x000fe200000e0605 */
[----:B------:R1:W-:Y:S01]  /*0e60*/  LDGSTS.E.BYPASS.LTC128B.128 [R226+0xa000], [R4.64+0x40] ;  /* 0x0a00004004e27fae */ /* 0x0003e2000b901d48 */
[----:B------:R-:W-:Y:S02]  /*0e70*/  SHF.L.U32 R3, R0, 0x1, RZ ;  /* 0x0000000100037819 */ /* 0x000fe400000006ff */
[----:B------:R-:W-:Y:S01]  /*0e80*/  SHF.L.U32 R224, R2, 0x1, RZ ;  /* 0x0000000102e07819 */ /* 0x000fe200000006ff */
[----:B------:R1:W-:Y:S01]  /*0e90*/  LDGSTS.E.BYPASS.LTC128B.128 [R226+0xb000], [R4.64+0x80] ;  /* 0x0b00008004e27fae */ /* 0x0003e2000b901d48 */
[----:B------:R-:W-:-:S02]  /*0ea0*/  LOP3.LUT P0, RZ, R24, 0x2, RZ, 0xc0, !PT ;  /* 0x0000000218ff7812 */ /* 0x000fc4000780c0ff */
[----:B------:R-:W-:Y:S01]  /*0eb0*/  LEA R223, R0, 0x6000, 0x1 ;  /* 0x0000600000df7811 */ /* 0x000fe200078e08ff */
[----:B------:R2:W-:Y:S04]  /*0ec0*/  LDGSTS.E.BYPASS.LTC128B.128 [R226+0x9800], [R6.64] ;  /* 0x0980000006e27fae */ /* 0x0005e8000b901d48 */
[----:B------:R2:W-:Y:S04]  /*0ed0*/  LDGSTS.E.BYPASS.LTC128B.128 [R226+0xa800], [R6.64+0x40] ;  /* 0x0a80004006e27fae */ /* 0x0005e8000b901d48 */
[----:B------:R2:W-:Y:S04]  /*0ee0*/  LDGSTS.E.BYPASS.LTC128B.128 [R226+0xb800], [R6.64+0x80] ;  /* 0x0b80008006e27fae */ /* 0x0005e8000b901d48 */
[----:B------:R-:W-:Y:S04]  /*0ef0*/  LDSM.16.M88.4 R16, [R224] ;  /* 0x00000000e010783b */ /* 0x000fe80000000200 */
[----:B------:R-:W3:Y:S04]  /*0f00*/  LDSM.16.M88.4 R20, [R3+0x6000] ;  /* 0x006000000314783b */ /* 0x000ee80000000200 */
[----:B------:R-:W4:Y:S01]  /*0f10*/  LDSM.16.M88.4 R12, [R224+0x1000] ;  /* 0x00100000e00c783b */ /* 0x000f220000000200 */
[----:B-1----:R-:W-:-:S03]  /*0f20*/  IMAD.MOV.U32 R4, RZ, RZ, 0x20 ;  /* 0x00000020ff047424 */ /* 0x002fc600078e00ff */
[----:B------:R-:W1:Y:S02]  /*0f30*/  LDSM.16.M88.4 R32, [R3+0x6400] ;  /* 0x006400000320783b */ /* 0x000e640000000200 */
[C---:B------:R-:W-:Y:S02]  /*0f40*/  SEL R2, R4.reuse, 0xffffffe0, !P0 ;  /* 0xffffffe004027807 */ /* 0x040fe40004000000 */
[----:B------:R-:W5:Y:S01]  /*0f50*/  LDSM.16.M88.4 R28, [R3+0x6800] ;  /* 0x00680000031c783b */ /* 0x000f620000000200 */
[----:B------:R-:W-:Y:S02]  /*0f60*/  SEL R4, R4, 0xffffffe0, !P1 ;  /* 0xffffffe004047807 */ /* 0x000fe40004800000 */
[----:B------:R-:W-:Y:S01]  /*0f70*/  IADD3 R222, R223, R2, RZ ;  /* 0x00000002dfde7210 */ /* 0x000fe20007ffe0ff */
[----:B------:R-:W1:Y:S01]  /*0f80*/  LDSM.16.M88.4 R24, [R3+0x6c00] ;  /* 0x006c00000318783b */ /* 0x000e620000000200 */
[----:B------:R-:W-:Y:S01]  /*0f90*/  IADD3 R225, R224, R4, RZ ;  /* 0x00000004e0e17210 */ /* 0x000fe20007ffe0ff */
[----:B------:R-:W-:Y:S01]  /*0fa0*/  IMAD R2, R147, 0x20, R146 ;  /* 0x0000002093027824 */ /* 0x000fe200078e0292 */
[----:B------:R-:W-:Y:S01]  /*0fb0*/  ISETP.GE.AND P0, PT, R144, 0x41, PT ;  /* 0x000000419000780c */ /* 0x000fe20003f06270 */
[----:B------:R-:W-:Y:S04]  /*0fc0*/  LDSM.16.M88.4 R44, [R222] ;  /* 0x00000000de2c783b */ /* 0x000fe80000000200 */
[----:B------:R-:W2:Y:S04]  /*0fd0*/  LDSM.16.M88.4 R40, [R225] ;  /* 0x00000000e128783b */ /* 0x000ea80000000200 */
[----:B------:R-:W2:Y:S04]  /*0fe0*/  LDSM.16.M88.4 R8, [R225+0x1000] ;  /* 0x00100000e108783b */ /* 0x000ea80000000200 */
[----:B------:R-:W-:Y:S04]  /*0ff0*/  LDSM.16.M88.4 R76, [R3+0x7000] ;  /* 0x00700000034c783b */ /* 0x000fe80000000200 */
[----:B------:R-:W2:Y:S01]  /*1000*/  LDSM.16.M88.4 R36, [R224+0x2000] ;  /* 0x00200000e024783b */ /* 0x000ea20000000200 */
[-C--:B---3--:R-:W-:Y:S03]  /*1010*/  HMMA.16816.F32.BF16 R48, R16, R20.reuse, RZ ;  /* 0x000000141030723c */ /* 0x088fe600000418ff */
[----:B------:R-:W3:Y:S04]  /*1020*/  LDSM.16.M88.4 R64, [R222+0x400] ;  /* 0x00040000de40783b */ /* 0x000ee80000000200 */
[----:B------:R-:W2:Y:S01]  /*1030*/  LDSM.16.M88.4 R92, [R222+0x800] ;  /* 0x00080000de5c783b */ /* 0x000ea20000000200 */
[C---:B----4-:R-:W-:Y:S03]  /*1040*/  HMMA.16816.F32.BF16 R52, R12.reuse, R20, RZ ;  /* 0x000000140c34723c */ /* 0x050fe600000418ff */
[----:B------:R-:W4:Y:S04]  /*1050*/  LDSM.16.M88.4 R100, [R222+0xc00] ;  /* 0x000c0000de64783b */ /* 0x000f280000000200 */
[----:B------:R-:W-:Y:S01]  /*1060*/  LDSM.16.M88.4 R56, [R222+0x1000] ;  /* 0x00100000de38783b */ /* 0x000fe20000000200 */
[C---:B------:R-:W-:Y:S03]  /*1070*/  HMMA.16816.F32.BF16 R96, R12.reuse, R22, RZ ;  /* 0x000000160c60723c */ /* 0x040fe600000418ff */
[----:B------:R-:W0:Y:S05]  /*1080*/  LDGDEPBAR ;  /* 0x00000000000079af */ /* 0x000e2a0000000000 */
[C---:B-1----:R-:W-:Y:S08]  /*1090*/  HMMA.16816.F32.BF16 R88, R12.reuse, R32, RZ ;  /* 0x000000200c58723c */ /* 0x042ff000000418ff */
[C---:B-----5:R-:W-:Y:S08]  /*10a0*/  HMMA.16816.F32.BF16 R80, R12.reuse, R28, RZ ;  /* 0x0000001c0c50723c */ /* 0x060ff000000418ff */
[C---:B------:R-:W-:Y:S08]  /*10b0*/  HMMA.16816.F32.BF16 R68, R12.reuse, R24, RZ ;  /* 0x000000180c44723c */ /* 0x040ff000000418ff */
[C---:B------:R-:W-:Y:S08]  /*10c0*/  HMMA.16816.F32.BF16 R84, R12.reuse, R34, RZ ;  /* 0x000000220c54723c */ /* 0x040ff000000418ff */
[C---:B------:R-:W-:Y:S08]  /*10d0*/  HMMA.16816.F32.BF16 R72, R12.reuse, R30, RZ ;  /* 0x0000001e0c48723c */ /* 0x040ff000000418ff */
[----:B------:R-:W-:Y:S08]  /*10e0*/  HMMA.16816.F32.BF16 R60, R12, R26, RZ ;  /* 0x0000001a0c3c723c */ /* 0x000ff000000418ff */
[----:B--2---:R-:W-:Y:S01]  /*10f0*/  HMMA.16816.F32.BF16 R12, R40, R44, R48 ;  /* 0x0000002c280c723c */ /* 0x004fe20000041830 */
[----:B------:R-:W-:Y:S07]  /*1100*/  LDSM.16.M88.4 R48, [R3+0x8000] ;  /* 0x008000000330783b */ /* 0x000fee0000000200 */
[C---:B------:R-:W-:Y:S08]  /*1110*/  HMMA.16816.F32.BF16 R104, R16.reuse, R22, RZ ;  /* 0x000000161068723c */ /* 0x040ff000000418ff */
[C---:B------:R-:W-:Y:S08]  /*1120*/  HMMA.16816.F32.BF16 R20, R16.reuse, R32, RZ ;  /* 0x000000201014723c */ /* 0x040ff000000418ff */
[C---:B------:R-:W-:Y:S01]  /*1130*/  HMMA.16816.F32.BF16 R116, R16.reuse, R34, RZ ;  /* 0x000000221074723c */ /* 0x040fe200000418ff */
[----:B------:R-:W1:Y:S07]  /*1140*/  LDSM.16.M88.4 R32, [R224+0x3000] ;  /* 0x00300000e020783b */ /* 0x000e6e0000000200 */
[C---:B------:R-:W-:Y:S08]  /*1150*/  HMMA.16816.F32.BF16 R108, R16.reuse, R28, RZ ;  /* 0x0000001c106c723c */ /* 0x040ff000000418ff */
[C---:B------:R-:W-:Y:S01]  /*1160*/  HMMA.16816.F32.BF16 R128, R16.reuse, R30, RZ ;  /* 0x0000001e1080723c */ /* 0x040fe200000418ff */
[----:B------:R-:W2:Y:S07]  /*1170*/  LDSM.16.M88.4 R28, [R225+0x2000] ;  /* 0x00200000e11c783b */ /* 0x000eae0000000200 */
[C---:B------:R-:W-:Y:S08]  /*1180*/  HMMA.16816.F32.BF16 R112, R16.reuse, R24, RZ ;  /* 0x000000181070723c */ /* 0x040ff000000418ff */
[----:B------:R-:W-:Y:S01]  /*1190*/  HMMA.16816.F32.BF16 R120, R16, R26, RZ ;  /* 0x0000001a1078723c */ /* 0x000fe200000418ff */
[----:B------:R-:W5:Y:S07]  /*11a0*/  LDSM.16.M88.4 R24, [R225+0x3000] ;  /* 0x00300000e118783b */ /* 0x000f6e0000000200 */
[----:B------:R-:W-:Y:S01]  /*11b0*/  HMMA.16816.F32.BF16 R16, R8, R44, R52 ;  /* 0x0000002c0810723c */ /* 0x000fe20000041834 */
[----:B------:R-:W-:Y:S07]  /*11c0*/  LDSM.16.M88.4 R52, [R222+0x2000] ;  /* 0x00200000de34783b */ /* 0x000fee0000000200 */
[----:B------:R-:W-:Y:S08]  /*11d0*/  HMMA.16816.F32.BF16 R12, R36, R76, R12 ;  /* 0x0000004c240c723c */ /* 0x000ff0000004180c */
[-C--:B---3--:R-:W-:Y:S08]  /*11e0*/  HMMA.16816.F32.BF16 R124, R8, R64.reuse, R88 ;  /* 0x00000040087c723c */ /* 0x088ff00000041858 */
[----:B------:R-:W-:Y:S01]  /*11f0*/  HMMA.16816.F32.BF16 R88, R40, R64, R20 ;  /* 0x000000402858723c */ /* 0x000fe20000041814 */
[----:B------:R-:W3:Y:S07]  /*1200*/  LDSM.16.M88.4 R20, [R224+0x4000] ;  /* 0x00400000e014783b */ /* 0x000eee0000000200 */
[C---:B------:R-:W-:Y:S08]  /*1210*/  HMMA.16816.F32.BF16 R136, R8.reuse, R92, R80 ;  /* 0x0000005c0888723c */ /* 0x040ff00000041850 */
[C---:B----4-:R-:W-:Y:S08]  /*1220*/  HMMA.16816.F32.BF16 R160, R8.reuse, R100, R68 ;  /* 0x0000006408a0723c */ /* 0x050ff00000041844 */
[C---:B------:R-:W-:Y:S08]  /*1230*/  HMMA.16816.F32.BF16 R96, R8.reuse, R46, R96 ;  /* 0x0000002e0860723c */ /* 0x040ff00000041860 */
[C---:B------:R-:W-:Y:S08]  /*1240*/  HMMA.16816.F32.BF16 R132, R8.reuse, R66, R84 ;  /* 0x000000420884723c */ /* 0x040ff00000041854 */
[C---:B------:R-:W-:Y:S08]  /*1250*/  HMMA.16816.F32.BF16 R148, R8.reuse, R94, R72 ;  /* 0x0000005e0894723c */ /* 0x040ff00000041848 */
[----:B------:R-:W-:Y:S08]  /*1260*/  HMMA.16816.F32.BF16 R164, R8, R102, R60 ;  /* 0x0000006608a4723c */ /* 0x000ff0000004183c */
[----:B-1----:R-:W-:Y:S01]  /*1270*/  HMMA.16816.F32.BF16 R8, R32, R76, R16 ;  /* 0x0000004c2008723c */ /* 0x002fe20000041810 */
[----:B------:R-:W1:Y:S07]  /*1280*/  LDSM.16.M88.4 R16, [R224+0x5000] ;  /* 0x00500000e010783b */ /* 0x000e6e0000000200 */
[----:B--2---:R-:W-:Y:S01]  /*1290*/  HMMA.16816.F32.BF16 R60, R28, R56, R12 ;  /* 0x000000381c3c723c */ /* 0x004fe2000004180c */
[----:B------:R-:W2:Y:S07]  /*12a0*/  LDSM.16.M88.4 R12, [R225+0x4000] ;  /* 0x00400000e10c783b */ /* 0x000eae0000000200 */
[----:B------:R-:W-:Y:S08]  /*12b0*/  HMMA.16816.F32.BF16 R68, R40, R46, R104 ;  /* 0x0000002e2844723c */ /* 0x000ff00000041868 */
[----:B-----5:R-:W-:Y:S01]  /*12c0*/  HMMA.16816.F32.BF16 R44, R24, R56, R8 ;  /* 0x00000038182c723c */ /* 0x020fe20000041808 */
[----:B------:R-:W-:Y:S07]  /*12d0*/  LDSM.16.M88.4 R8, [R225+0x5000] ;  /* 0x00500000e108783b */ /* 0x000fee0000000200 */
[----:B---3--:R-:W-:Y:S01]  /*12e0*/  HMMA.16816.F32.BF16 R72, R20, R48, R60 ;  /* 0x000000301448723c */ /* 0x008fe2000004183c */
[----:B------:R-:W3:Y:S07]  /*12f0*/  LDSM.16.M88.4 R60, [R3+0x7400] ;  /* 0x00740000033c783b */ /* 0x000eee0000000200 */
[-C--:B------:R-:W-:Y:S08]  /*1300*/  HMMA.16816.F32.BF16 R68, R36, R78.reuse, R68 ;  /* 0x0000004e2444723c */ /* 0x080ff00000041844 */
[----:B------:R-:W-:Y:S08]  /*1310*/  HMMA.16816.F32.BF16 R76, R32, R78, R96 ;  /* 0x0000004e204c723c */ /* 0x000ff00000041860 */
[----:B------:R-:W-:Y:S01]  /*1320*/  HMMA.16816.F32.BF16 R104, R40, R66, R116 ;  /* 0x000000422868723c */ /* 0x000fe20000041874 */
[----:B------:R-:W4:Y:S07]  /*1330*/  LDSM.16.M88.4 R64, [R222+0x1400] ;  /* 0x00140000de40783b */ /* 0x000f2e0000000200 */
[----:B-1----:R-:W-:Y:S08]  /*1340*/  HMMA.16816.F32.BF16 R44, R16, R48, R44 ;  /* 0x00000030102c723c */ /* 0x002ff0000004182c */
[----:B------:R-:W-:Y:S08]  /*1350*/  HMMA.16816.F32.BF16 R68, R28, R58, R68 ;  /* 0x0000003a1c44723c */ /* 0x000ff00000041844 */
[----:B--2---:R-:W-:Y:S08]  /*1360*/  HMMA.16816.F32.BF16 R80, R12, R52, R72 ;  /* 0x000000340c50723c */ /* 0x004ff00000041848 */
[----:B------:R-:W-:Y:S08]  /*1370*/  HMMA.16816.F32.BF16 R76, R24, R58, R76 ;  /* 0x0000003a184c723c */ /* 0x000ff0000004184c */
[----:B---3--:R-:W-:Y:S08]  /*1380*/  HMMA.16816.F32.BF16 R72, R36, R60, R88 ;  /* 0x0000003c2448723c */ /* 0x008ff00000041858 */
[----:B------:R-:W-:Y:S01]  /*1390*/  HMMA.16816.F32.BF16 R108, R40, R92, R108 ;  /* 0x0000005c286c723c */ /* 0x000fe2000004186c */
[----:B------:R-:W-:-:S07]  /*13a0*/  FMUL.FTZ R0, R80, c[0x0][0x2ec] ;  /* 0x0000bb0050007a20 */ /* 0x000fce0000410000 */
[C---:B------:R-:W-:Y:S01]  /*13b0*/  HMMA.16816.F32.BF16 R140, R40.reuse, R100, R112 ;  /* 0x00000064288c723c */ /* 0x040fe20000041870 */
[----:B------:R1:W2:Y:S07]  /*13c0*/  MUFU.TANH R114, R0 ;  /* 0x0000000000727308 */ /* 0x0002ae0000002400 */
[C---:B------:R-:W-:Y:S08]  /*13d0*/  HMMA.16816.F32.BF16 R128, R40.reuse, R94, R128 ;  /* 0x0000005e2880723c */ /* 0x040ff00000041880 */
[----:B------:R-:W-:Y:S01]  /*13e0*/  HMMA.16816.F32.BF16 R120, R40, R102, R120 ;  /* 0x000000662878723c */ /* 0x000fe20000041878 */
[----:B-1----:R-:W-:-:S04]  /*13f0*/  FMUL.FTZ R0, R81, c[0x0][0x2ec] ;  /* 0x0000bb0051007a20 */ /* 0x002fc80000410000 */
[----:B------:R1:W3:Y:S03]  /*1400*/  MUFU.TANH R103, R0 ;  /* 0x0000000000677308 */ /* 0x0002e60000002400 */
[----:B------:R-:W-:Y:S01]  /*1410*/  HMMA.16816.F32.BF16 R84, R8, R52, R44 ;  /* 0x000000340854723c */ /* 0x000fe2000004182c */
[----:B------:R-:W5:Y:S07]  /*1420*/  LDSM.16.M88.4 R44, [R3+0x8400] ;  /* 0x00840000032c783b */ /* 0x000f6e0000000200 */
[----:B------:R-:W-:Y:S01]  /*1430*/  HMMA.16816.F32.BF16 R40, R32, R60, R124 ;  /* 0x0000003c2028723c */ /* 0x000fe2000004187c */
[----:B-1----:R-:W-:-:S07]  /*1440*/  FMUL.FTZ R0, R82, c[0x0][0x2ec] ;  /* 0x0000bb0052007a20 */ /* 0x002fce0000410000 */
[-C--:B------:R-:W-:Y:S01]  /*1450*/  HMMA.16816.F32.BF16 R56, R20, R50.reuse, R68 ;  /* 0x000000321438723c */ /* 0x080fe20000041844 */
[----:B------:R1:W1:Y:S07]  /*1460*/  MUFU.TANH R115, R0 ;  /* 0x0000000000737308 */ /* 0x00026e0000002400 */
[----:B------:R-:W-:Y:S08]  /*1470*/  HMMA.16816.F32.BF16 R68, R16, R50, R76 ;  /* 0x000000321044723c */ /* 0x000ff0000004184c */
[----:B----4-:R-:W-:Y:S01]  /*1480*/  HMMA.16816.F32.BF16 R72, R28, R64, R72 ;  /* 0x000000401c48723c */ /* 0x010fe20000041848 */
[----:B-1----:R-:W-:-:S04]  /*1490*/  FMUL.FTZ R0, R83, c[0x0][0x2ec] ;  /* 0x0000bb0053007a20 */ /* 0x002fc80000410000 */
[----:B------:R1:W4:Y:S03]  /*14a0*/  MUFU.TANH R126, R0 ;  /* 0x00000000007e7308 */ /* 0x0003260000002400 */
[----:B------:R-:W-:Y:S01]  /*14b0*/  HMMA.16816.F32.BF16 R48, R24, R64, R40 ;  /* 0x000000401830723c */ /* 0x000fe20000041828 */
[----:B------:R-:W2:Y:S07]  /*14c0*/  LDSM.16.M88.4 R40, [R222+0x2400] ;  /* 0x00240000de28783b */ /* 0x000eae0000000200 */
[----:B------:R-:W-:Y:S01]  /*14d0*/  HMMA.16816.F32.BF16 R76, R12, R54, R56 ;  /* 0x000000360c4c723c */ /* 0x000fe20000041838 */
[----:B------:R-:W2:Y:S01]  /*14e0*/  LDSM.16.M88.4 R56, [R3+0x7800] ;  /* 0x007800000338783b */ /* 0x000ea20000000200 */
[----:B-1----:R-:W-:-:S06]  /*14f0*/  FMUL.FTZ R0, R84, c[0x0][0x2ec] ;  /* 0x0000bb0054007a20 */ /* 0x002fcc0000410000 */
[----:B------:R-:W-:Y:S01]  /*1500*/  HMMA.16816.F32.BF16 R88, R8, R54, R68 ;  /* 0x000000360858723c */ /* 0x000fe20000041844 */
[----:B------:R1:W1:Y:S07]  /*1510*/  MUFU.TANH R99, R0 ;  /* 0x0000000000637308 */ /* 0x00026e0000002400 */
[----:B------:R-:W-:Y:S08]  /*1520*/  HMMA.16816.F32.BF16 R52, R36, R62, R104 ;  /* 0x0000003e2434723c */ /* 0x000ff00000041868 */
[----:B-----5:R-:W-:Y:S01]  /*1530*/  HMMA.16816.F32.BF16 R68, R20, R44, R72 ;  /* 0x0000002c1444723c */ /* 0x020fe20000041848 */
[----:B-1----:R-:W-:-:S04]  /*1540*/  FMUL.FTZ R0, R85, c[0x0][0x2ec] ;  /* 0x0000bb0055007a20 */ /* 0x002fc80000410000 */
[----:B------:R1:W1:Y:S03]  /*1550*/  MUFU.TANH R98, R0 ;  /* 0x0000000000627308 */ /* 0x0002660000002400 */
[----:B------:R-:W-:Y:S08]  /*1560*/  HMMA.16816.F32.BF16 R72, R32, R62, R132 ;  /* 0x0000003e2048723c */ /* 0x000ff00000041884 */
[----:B------:R-:W-:Y:S01]  /*1570*/  HMMA.16816.F32.BF16 R60, R28, R66, R52 ;  /* 0x000000421c3c723c */ /* 0x000fe20000041834 */
[----:B------:R-:W5:Y:S01]  /*1580*/  LDSM.16.M88.4 R52, [R222+0x1800] ;  /* 0x00180000de34783b */ /* 0x000f620000000200 */
[----:B-1----:R-:W-:-:S06]  /*1590*/  FMUL.FTZ R0, R86, c[0x0][0x2ec] ;  /* 0x0000bb0056007a20 */ /* 0x002fcc0000410000 */
[----:B------:R-:W-:Y:S01]  /*15a0*/  HMMA.16816.F32.BF16 R48, R16, R44, R48 ;  /* 0x0000002c1030723c */ /* 0x000fe20000041830 */
[----:B------:R1:W1:Y:S02]  /*15b0*/  MUFU.TANH R97, R0 ;  /* 0x0000000000617308 */ /* 0x0002640000002400 */
[----:B-1----:R-:W-:-:S06]  /*15c0*/  FMUL.FTZ R0, R87, c[0x0][0x2ec] ;  /* 0x0000bb0057007a20 */ /* 0x002fcc0000410000 */
[----:B------:R1:W1:Y:S11]  /*15d0*/  MUFU.TANH R96, R0 ;  /* 0x0000000000607308 */ /* 0x0002760000002400 */
[----:B------:R-:W-:Y:S04]  /*15e0*/  @!UPT UIADD3 URZ, URZ, URZ, URZ ;  /* 0x0000003f3f3ff290 */ /* 0x000fe8000fffe03f */
[----:B--2---:R-:W-:Y:S08]  /*15f0*/  HMMA.16816.F32.BF16 R80, R8, R40, R48 ;  /* 0x000000280850723c */ /* 0x004ff00000041830 */
[----:B------:R-:W-:Y:S01]  /*1600*/  HMMA.16816.F32.BF16 R48, R32, R56, R136 ;  /* 0x000000382030723c */ /* 0x000fe20000041888 */
[----:B-1----:R-:W-:-:S04]  /*1610*/  FMUL.FTZ R0, R76, c[0x0][0x2ec] ;  /* 0x0000bb004c007a20 */ /* 0x002fc80000410000 */
[----:B------:R1:W2:Y:S02]  /*1620*/  MUFU.TANH R113, R0 ;  /* 0x0000000000717308 */ /* 0x0002a40000002400 */
[----:B-1----:R-:W-:-:S06]  /*1630*/  FMUL.FTZ R0, R77, c[0x0][0x2ec] ;  /* 0x0000bb004d007a20 */ /* 0x002fcc0000410000 */
[----:B------:R1:W1:Y:S02]  /*1640*/  MUFU.TANH R112, R0 ;  /* 0x0000000000707308 */ /* 0x0002640000002400 */
[----:B-1----:R-:W-:-:S06]  /*1650*/  FMUL.FTZ R0, R78, c[0x0][0x2ec] ;  /* 0x0000bb004e007a20 */ /* 0x002fcc0000410000 */
[----:B------:R1:W1:Y:S02]  /*1660*/  MUFU.TANH R125, R0 ;  /* 0x00000000007d7308 */ /* 0x0002640000002400 */
[----:B-1----:R-:W-:Y:S02]  /*1670*/  FMUL.FTZ R0, R79, c[0x0][0x2ec] ;  /* 0x0000bb004f007a20 */ /* 0x002fe40000410000 */
[----:B------:R-:W-:Y:S04]  /*1680*/  HMMA.16816.F32.BF16 R76, R12, R40, R68 ;  /* 0x000000280c4c723c */ /* 0x000fe80000041844 */
[----:B------:R1:W1:Y:S04]  /*1690*/  MUFU.TANH R124, R0 ;  /* 0x00000000007c7308 */ /* 0x0002680000002400 */
[----:B------:R-:W-:Y:S08]  /*16a0*/  HMMA.16816.F32.BF16 R68, R24, R66, R72 ;  /* 0x000000421844723c */ /* 0x000ff00000041848 */
[----:B------:R-:W-:Y:S01]  /*16b0*/  HMMA.16816.F32.BF16 R72, R36, R56, R108 ;  /* 0x000000382448723c */ /* 0x000fe2000004186c */
[----:B-1----:R-:W-:-:S04]  /*16c0*/  FMUL.FTZ R0, R88, c[0x0][0x2ec] ;  /* 0x0000bb0058007a20 */ /* 0x002fc80000410000 */
[----:B------:R1:W1:Y:S03]  /*16d0*/  MUFU.TANH R94, R0 ;  /* 0x00000000005e7308 */ /* 0x0002660000002400 */
[-C--:B------:R-:W-:Y:S01]  /*16e0*/  HMMA.16816.F32.BF16 R64, R20, R46.reuse, R60 ;  /* 0x0000002e1440723c */ /* 0x080fe2000004183c */
[----:B------:R-:W2:Y:S07]  /*16f0*/  LDSM.16.M88.4 R60, [R3+0x8800] ;  /* 0x00880000033c783b */ /* 0x000eae0000000200 */
[----:B------:R-:W-:Y:S01]  /*1700*/  HMMA.16816.F32.BF16 R68, R16, R46, R68 ;  /* 0x0000002e1044723c */ /* 0x000fe20000041844 */
[----:B-1----:R-:W-:-:S07]  /*1710*/  FMUL.FTZ R0, R89, c[0x0][0x2ec] ;  /* 0x0000bb0059007a20 */ /* 0x002fce0000410000 */
[-C--:B-----5:R-:W-:Y:S01]  /*1720*/  HMMA.16816.F32.BF16 R72, R28, R52.reuse, R72 ;  /* 0x000000341c48723c */ /* 0x0a0fe20000041848 */
[----:B------:R1:W1:Y:S07]  /*1730*/  MUFU.TANH R92, R0 ;  /* 0x00000000005c7308 */ /* 0x00026e0000002400 */
[----:B------:R-:W-:Y:S01]  /*1740*/  HMMA.16816.F32.BF16 R44, R24, R52, R48 ;  /* 0x00000034182c723c */ /* 0x000fe20000041830 */
[----:B------:R-:W5:Y:S01]  /*1750*/  LDSM.16.M88.4 R48, [R222+0x2800] ;  /* 0x00280000de30783b */ /* 0x000f620000000200 */
[----:B-1----:R-:W-:-:S04]  /*1760*/  FMUL.FTZ R0, R90, c[0x0][0x2ec] ;  /* 0x0000bb005a007a20 */ /* 0x002fc80000410000 */
[----:B------:R1:W1:Y:S11]  /*1770*/  MUFU.TANH R93, R0 ;  /* 0x00000000005d7308 */ /* 0x0002760000002400 */
[----:B------:R-:W-:Y:S07]  /*1780*/  @!UPT UIADD3 URZ, URZ, URZ, URZ ;  /* 0x0000003f3f3ff290 */ /* 0x000fee000fffe03f */
[----:B--2---:R-:W-:Y:S01]  /*1790*/  HMMA.16816.F32.BF16 R44, R16, R60, R44 ;  /* 0x0000003c102c723c */ /* 0x004fe2000004182c */
[----:B-1----:R-:W-:-:S07]  /*17a0*/  FMUL.FTZ R0, R91, c[0x0][0x2ec] ;  /* 0x0000bb005b007a20 */ /* 0x002fce0000410000 */
[----:B------:R-:W-:Y:S01]  /*17b0*/  HMMA.16816.F32.BF16 R88, R8, R42, R68 ;  /* 0x0000002a0858723c */ /* 0x000fe20000041844 */
[----:B------:R1:W2:Y:S07]  /*17c0*/  MUFU.TANH R95, R0 ;  /* 0x00000000005f7308 */ /* 0x0002ae0000002400 */
[----:B------:R-:W-:Y:S08]  /*17d0*/  HMMA.16816.F32.BF16 R68, R20, R60, R72 ;  /* 0x0000003c1444723c */ /* 0x000ff00000041848 */
[----:B------:R-:W-:Y:S01]  /*17e0*/  HMMA.16816.F32.BF16 R72, R32, R58, R148 ;  /* 0x0000003a2048723c */ /* 0x000fe20000041894 */
[----:B-1----:R-:W-:-:S04]  /*17f0*/  FMUL.FTZ R0, R76, c[0x0][0x2ec] ;  /* 0x0000bb004c007a20 */ /* 0x002fc80000410000 */
[----:B------:R1:W1:Y:S03]  /*1800*/  MUFU.TANH R154, R0 ;  /* 0x00000000009a7308 */ /* 0x0002660000002400 */
[----:B-----5:R-:W-:Y:S01]  /*1810*/  HMMA.16816.F32.BF16 R84, R8, R48, R44 ;  /* 0x000000300854723c */ /* 0x020fe2000004182c */
[----:B------:R-:W-:Y:S01]  /*1820*/  LDSM.16.M88.4 R44, [R3+0x8c00] ;  /* 0x008c0000032c783b */ /* 0x000fe20000000200 */
[----:B-1----:R-:W-:-:S04]  /*1830*/  FMUL.FTZ R0, R77, c[0x0][0x2ec] ;  /* 0x0000bb004d007a20 */ /* 0x002fc80000410000 */
[----:B------:R1:W1:Y:S02]  /*1840*/  MUFU.TANH R155, R0 ;  /* 0x00000000009b7308 */ /* 0x0002640000002400 */
[----:B-1----:R-:W-:-:S06]  /*1850*/  FMUL.FTZ R0, R78, c[0x0][0x2ec] ;  /* 0x0000bb004e007a20 */ /* 0x002fcc0000410000 */
[----:B------:R1:W1:Y:S02]  /*1860*/  MUFU.TANH R156, R0 ;  /* 0x00000000009c7308 */ /* 0x0002640000002400 */
[----:B-1----:R-:W-:Y:S02]  /*1870*/  FMUL.FTZ R0, R79, c[0x0][0x2ec] ;  /* 0x0000bb004f007a20 */ /* 0x002fe40000410000 */
[----:B------:R-:W-:Y:S01]  /*1880*/  HMMA.16816.F32.BF16 R76, R12, R42, R64 ;  /* 0x0000002a0c4c723c */ /* 0x000fe20000041840 */
[----:B------:R-:W1:Y:S03]  /*1890*/  LDSM.16.M88.4 R40, [R3+0x7c00] ;  /* 0x007c00000328783b */ /* 0x000e660000000200 */
[----:B------:R5:W1:Y:S04]  /*18a0*/  MUFU.TANH R174, R0 ;  /* 0x0000000000ae7308 */ /* 0x000a680000002400 */
[----:B------:R-:W-:Y:S01]  /*18b0*/  HMMA.16816.F32.BF16 R64, R36, R58, R128 ;  /* 0x0000003a2440723c */ /* 0x000fe20000041880 */
[----:B------:R-:W1:Y:S01]  /*18c0*/  LDSM.16.M88.4 R56, [R222+0x1c00] ;  /* 0x001c0000de38783b */ /* 0x000e620000000200 */
[----:B-----5:R-:W-:-:S04]  /*18d0*/  FMUL.FTZ R0, R80, c[0x0][0x2ec] ;  /* 0x0000bb0050007a20 */ /* 0x020fc80000410000 */
[----:B------:R5:W1:Y:S11]  /*18e0*/  MUFU.TANH R107, R0 ;  /* 0x00000000006b7308 */ /* 0x000a760000002400 */
[----:B------:R-:W-:Y:S07]  /*18f0*/  @!UPT UIADD3 URZ, URZ, URZ, URZ ;  /* 0x0000003f3f3ff290 */ /* 0x000fee000fffe03f */
[----:B------:R-:W-:Y:S01]  /*1900*/  HMMA.16816.F32.BF16 R64, R28, R54, R64 ;  /* 0x000000361c40723c */ /* 0x000fe20000041840 */
[----:B-----5:R-:W-:-:S04]  /*1910*/  FMUL.FTZ R0, R81, c[0x0][0x2ec] ;  /* 0x0000bb0051007a20 */ /* 0x020fc80000410000 */
[----:B------:R5:W1:Y:S11]  /*1920*/  MUFU.TANH R106, R0 ;  /* 0x00000000006a7308 */ /* 0x000a760000002400 */
[----:B------:R-:W-:Y:S08]  /*1930*/  @!UPT UIADD3 URZ, URZ, URZ, URZ ;  /* 0x0000003f3f3ff290 */ /* 0x000ff0000fffe03f */
[----:B------:R-:W-:Y:S01]  /*1940*/  HMMA.16816.F32.BF16 R64, R20, R62, R64 ;  /* 0x0000003e1440723c */ /* 0x000fe20000041840 */
[----:B-----5:R-:W-:-:S04]  /*1950*/  FMUL.FTZ R0, R82, c[0x0][0x2ec] ;  /* 0x0000bb0052007a20 */ /* 0x020fc80000410000 */
[----:B------:R5:W1:Y:S02]  /*1960*/  MUFU.TANH R137, R0 ;  /* 0x0000000000897308 */ /* 0x000a640000002400 */
[----:B-----5:R-:W-:Y:S02]  /*1970*/  FMUL.FTZ R0, R83, c[0x0][0x2ec] ;  /* 0x0000bb0053007a20 */ /* 0x020fe40000410000 */
[C---:B-1----:R-:W-:Y:S04]  /*1980*/  HMMA.16816.F32.BF16 R80, R32.reuse, R40, R160 ;  /* 0x000000282050723c */ /* 0x042fe800000418a0 */
[----:B------:R1:W1:Y:S04]  /*1990*/  MUFU.TANH R136, R0 ;  /* 0x0000000000887308 */ /* 0x0002680000002400 */
[----:B------:R-:W-:Y:S01]  /*19a0*/  HMMA.16816.F32.BF16 R32, R32, R42, R164 ;  /* 0x0000002a2020723c */ /* 0x000fe200000418a4 */
[----:B-1----:R-:W-:-:S04]  /*19b0*/  FMUL.FTZ R0, R76, c[0x0][0x2ec] ;  /* 0x0000bb004c007a20 */ /* 0x002fc80000410000 */
[----:B------:R1:W1:Y:S02]  /*19c0*/  MUFU.TANH R138, R0 ;  /* 0x00000000008a7308 */ /* 0x0002640000002400 */
        /* <DEDUP_REMOVED lines=11> */
[----:B------:R-:W-:Y:S08]  /*1a80*/  HMMA.16816.F32.BF16 R72, R12, R50, R64 ;  /* 0x000000320c48723c */ /* 0x000ff00000041840 */
[----:B------:R-:W-:Y:S01]  /*1a90*/  HMMA.16816.F32.BF16 R68, R16, R62, R68 ;  /* 0x0000003e1044723c */ /* 0x000fe20000041844 */
[----:B-1----:R-:W-:-:S07]  /*1aa0*/  FMUL.FTZ R0, R89, c[0x0][0x2ec] ;  /* 0x0000bb0059007a20 */ /* 0x002fce0000410000 */
[----:B------:R-:W-:Y:S01]  /*1ab0*/  HMMA.16816.F32.BF16 R52, R28, R56, R52 ;  /* 0x000000381c34723c */ /* 0x000fe20000041834 */
[----:B------:R1:W1:Y:S07]  /*1ac0*/  MUFU.TANH R100, R0 ;  /* 0x0000000000647308 */ /* 0x00026e0000002400 */
[----:B------:R-:W-:Y:S01]  /*1ad0*/  HMMA.16816.F32.BF16 R60, R36, R42, R120 ;  /* 0x0000002a243c723c */ /* 0x000fe20000041878 */
[----:B------:R-:W5:Y:S01]  /*1ae0*/  LDSM.16.M88.4 R36, [R222+0x2c00] ;  /* 0x002c0000de24783b */ /* 0x000f620000000200 */
[----:B------:R-:W-:Y:S01]  /*1af0*/  FMUL.FTZ R73, R73, c[0x0][0x2ec] ;  /* 0x0000bb0049497a20 */ /* 0x000fe20000410000 */
[----:B------:R-:W-:-:S04]  /*1b00*/  DEPBAR.LE SB0, 0x0 ;  /* 0x000080000000791a */ /* 0x000fc80000000000 */
[----:B------:R-:W-:Y:S01]  /*1b10*/  FMUL.FTZ R74, R74, c[0x0][0x2ec] ;  /* 0x0000bb004a4a7a20 */ /* 0x000fe20000410000 */
[----:B------:R-:W-:Y:S01]  /*1b20*/  HMMA.16816.F32.BF16 R64, R24, R56, R80 ;  /* 0x000000381840723c */ /* 0x000fe20000041850 */
[----:B------:R-:W-:Y:S01]  /*1b30*/  FMUL.FTZ R75, R75, c[0x0][0x2ec] ;  /* 0x0000bb004b4b7a20 */ /* 0x000fe20000410000 */
[----:B------:R-:W2:Y:S01]  /*1b40*/  MUFU.TANH R182, R73 ;  /* 0x0000004900b67308 */ /* 0x000ea20000002400 */
[----:B-1----:R-:W-:-:S05]  /*1b50*/  FMUL.FTZ R0, R90, c[0x0][0x2ec] ;  /* 0x0000bb005a007a20 */ /* 0x002fca0000410000 */
[----:B------:R-:W-:Y:S02]  /*1b60*/  HMMA.16816.F32.BF16 R52, R20, R44, R52 ;  /* 0x0000002c1434723c */ /* 0x000fe40000041834 */
[----:B------:R1:W1:Y:S06]  /*1b70*/  MUFU.TANH R48, R0 ;  /* 0x0000000000307308 */ /* 0x00026c0000002400 */
[----:B------:R-:W-:Y:S02]  /*1b80*/  HMMA.16816.F32.BF16 R28, R28, R58, R60 ;  /* 0x0000003a1c1c723c */ /* 0x000fe4000004183c */
[----:B------:R-:W2:Y:S06]  /*1b90*/  MUFU.TANH R186, R74 ;  /* 0x0000004a00ba7308 */ /* 0x000eac0000002400 */
[----:B------:R-:W-:Y:S01]  /*1ba0*/  HMMA.16816.F32.BF16 R40, R16, R44, R64 ;  /* 0x0000002c1028723c */ /* 0x000fe20000041840 */
[----:B-1----:R-:W-:Y:S01]  /*1bb0*/  FMUL.FTZ R0, R91, c[0x0][0x2ec] ;  /* 0x0000bb005b007a20 */ /* 0x002fe20000410000 */
[----:B------:R-:W1:Y:S06]  /*1bc0*/  MUFU.TANH R183, R75 ;  /* 0x0000004b00b77308 */ /* 0x000e6c0000002400 */
[----:B------:R-:W-:Y:S02]  /*1bd0*/  HMMA.16816.F32.BF16 R68, R8, R50, R68 ;  /* 0x000000320844723c */ /* 0x000fe40000041844 */
[----:B------:R1:W1:Y:S06]  /*1be0*/  MUFU.TANH R105, R0 ;  /* 0x0000000000697308 */ /* 0x00026c0000002400 */
[----:B------:R-:W-:Y:S08]  /*1bf0*/  HMMA.16816.F32.BF16 R24, R24, R58, R32 ;  /* 0x0000003a1818723c */ /* 0x000ff00000041820 */
[----:B-----5:R-:W-:Y:S01]  /*1c00*/  HMMA.16816.F32.BF16 R52, R12, R36, R52 ;  /* 0x000000240c34723c */ /* 0x020fe20000041834 */
[----:B-1----:R-:W-:-:S04]  /*1c10*/  FMUL.FTZ R0, R76, c[0x0][0x2ec] ;  /* 0x0000bb004c007a20 */ /* 0x002fc80000410000 */
[----:B------:R1:W1:Y:S03]  /*1c20*/  MUFU.TANH R190, R0 ;  /* 0x0000000000be7308 */ /* 0x0002660000002400 */
[----:B------:R-:W-:Y:S01]  /*1c30*/  HMMA.16816.F32.BF16 R20, R20, R46, R28 ;  /* 0x0000002e1414723c */ /* 0x000fe2000004181c */
[----:B------:R-:W-:Y:S02]  /*1c40*/  FMUL.FTZ R68, R68, c[0x0][0x2ec] ;  /* 0x0000bb0044447a20 */ /* 0x000fe40000410000 */
[----:B------:R-:W-:Y:S02]  /*1c50*/  FMUL.FTZ R69, R69, c[0x0][0x2ec] ;  /* 0x0000bb0045457a20 */ /* 0x000fe40000410000 */
[----:B------:R-:W2:Y:S03]  /*1c60*/  MUFU.TANH R168, R68 ;  /* 0x0000004400a87308 */ /* 0x000ea60000002400 */
[----:B------:R-:W-:Y:S01]  /*1c70*/  HMMA.16816.F32.BF16 R28, R8, R36, R40 ;  /* 0x00000024081c723c */ /* 0x000fe20000041828 */
[----:B-1----:R-:W-:-:S07]  /*1c80*/  FMUL.FTZ R0, R77, c[0x0][0x2ec] ;  /* 0x0000bb004d007a20 */ /* 0x002fce0000410000 */
[----:B------:R-:W-:Y:S01]  /*1c90*/  HMMA.16816.F32.BF16 R16, R16, R46, R24 ;  /* 0x0000002e1010723c */ /* 0x000fe20000041818 */
[----:B------:R-:W-:Y:S01]  /*1ca0*/  FMUL.FTZ R52, R52, c[0x0][0x2ec] ;  /* 0x0000bb0034347a20 */ /* 0x000fe20000410000 */
[----:B------:R-:W1:Y:S01]  /*1cb0*/  MUFU.TANH R169, R69 ;  /* 0x0000004500a97308 */ /* 0x000e620000002400 */
[----:B------:R-:W-:Y:S02]  /*1cc0*/  FMUL.FTZ R53, R53, c[0x0][0x2ec] ;  /* 0x0000bb0035357a20 */ /* 0x000fe40000410000 */
[----:B------:R-:W-:-:S03]  /*1cd0*/  FMUL.FTZ R54, R54, c[0x0][0x2ec] ;  /* 0x0000bb0036367a20 */ /* 0x000fc60000410000 */
[-C--:B------:R-:W-:Y:S02]  /*1ce0*/  HMMA.16816.F32.BF16 R12, R12, R38.reuse, R20 ;  /* 0x000000260c0c723c */ /* 0x080fe40000041814 */
[----:B------:R5:W1:Y:S08]  /*1cf0*/  MUFU.TANH R191, R0 ;  /* 0x0000000000bf7308 */ /* 0x000a700000002400 */
[----:B------:R-:W1:Y:S06]  /*1d00*/  MUFU.TANH R197, R52 ;  /* 0x0000003400c57308 */ /* 0x000e6c0000002400 */
[----:B------:R-:W-:Y:S01]  /*1d10*/  HMMA.16816.F32.BF16 R8, R8, R38, R16 ;  /* 0x000000260808723c */ /* 0x000fe20000041810 */
[----:B-----5:R-:W-:Y:S01]  /*1d20*/  FMUL.FTZ R0, R78, c[0x0][0x2ec] ;  /* 0x0000bb004e007a20 */ /* 0x020fe20000410000 */
[----:B------:R-:W1:Y:S06]  /*1d30*/  MUFU.TANH R195, R53 ;  /* 0x0000003500c37308 */ /* 0x000e6c0000002400 */
[----:B------:R-:W-:-:S02]  /*1d40*/  FMUL.FTZ R14, R14, c[0x0][0x2ec] ;  /* 0x0000bb000e0e7a20 */ /* 0x000fc40000410000 */
[----:B------:R-:W-:Y:S01]  /*1d50*/  FMUL.FTZ R15, R15, c[0x0][0x2ec] ;  /* 0x0000bb000f0f7a20 */ /* 0x000fe20000410000 */
[----:B------:R5:W1:Y:S01]  /*1d60*/  MUFU.TANH R194, R0 ;  /* 0x0000000000c27308 */ /* 0x000a620000002400 */
[----:B------:R-:W-:Y:S02]  /*1d70*/  FMUL.FTZ R12, R12, c[0x0][0x2ec] ;  /* 0x0000bb000c0c7a20 */ /* 0x000fe40000410000 */
[----:B------:R-:W-:-:S05]  /*1d80*/  FMUL.FTZ R13, R13, c[0x0][0x2ec] ;  /* 0x0000bb000d0d7a20 */ /* 0x000fca0000410000 */
[----:B------:R-:W1:Y:S05]  /*1d90*/  MUFU.TANH R193, R14 ;  /* 0x0000000e00c17308 */ /* 0x000e6a0000002400 */
[----:B------:R-:W-:Y:S02]  /*1da0*/  FMUL.FTZ R8, R8, c[0x0][0x2ec] ;  /* 0x0000bb0008087a20 */ /* 0x000fe40000410000 */
[----:B------:R-:W-:Y:S01]  /*1db0*/  FMUL.FTZ R9, R9, c[0x0][0x2ec] ;  /* 0x0000bb0009097a20 */ /* 0x000fe20000410000 */
[----:B------:R-:W1:Y:S01]  /*1dc0*/  MUFU.TANH R196, R15 ;  /* 0x0000000f00c47308 */ /* 0x000e620000002400 */
[----:B-----5:R-:W-:Y:S02]  /*1dd0*/  FMUL.FTZ R0, R79, c[0x0][0x2ec] ;  /* 0x0000bb004f007a20 */ /* 0x020fe40000410000 */
[----:B------:R-:W-:-:S02]  /*1de0*/  FMUL.FTZ R10, R10, c[0x0][0x2ec] ;  /* 0x0000bb000a0a7a20 */ /* 0x000fc40000410000 */
[----:B------:R-:W-:-:S03]  /*1df0*/  FMUL.FTZ R11, R11, c[0x0][0x2ec] ;  /* 0x0000bb000b0b7a20 */ /* 0x000fc60000410000 */
[----:B------:R5:W1:Y:S08]  /*1e00*/  MUFU.TANH R192, R0 ;  /* 0x0000000000c07308 */ /* 0x000a700000002400 */
[----:B------:R-:W1:Y:S01]  /*1e10*/  MUFU.TANH R199, R54 ;  /* 0x0000003600c77308 */ /* 0x000e620000002400 */
[----:B-----5:R-:W-:-:S07]  /*1e20*/  FMUL.FTZ R0, R84, c[0x0][0x2ec] ;  /* 0x0000bb0054007a20 */ /* 0x020fce0000410000 */
[----:B------:R-:W1:Y:S08]  /*1e30*/  MUFU.TANH R188, R12 ;  /* 0x0000000c00bc7308 */ /* 0x000e700000002400 */
        /* <DEDUP_REMOVED lines=11> */
[----:B------:R5:W1:Y:S02]  /*1ef0*/  MUFU.TANH R176, R0 ;  /* 0x0000000000b07308 */ /* 0x000a640000002400 */
[----:B-----5:R-:W-:-:S06]  /*1f00*/  FMUL.FTZ R0, R72, c[0x0][0x2ec] ;  /* 0x0000bb0048007a20 */ /* 0x020fcc0000410000 */
        /* <DEDUP_REMOVED lines=15> */
[----:B-----5:R-:W-:-:S04]  /*2000*/  LOP3.LUT R0, R158, 0xffffffe0, RZ, 0xc0, !PT ;  /* 0xffffffe09e007812 */ /* 0x020fc800078ec0ff */
[----:B------:R-:W-:Y:S02]  /*2010*/  IADD3 R3, -R0, R157, RZ ;  /* 0x0000009d00037210 */ /* 0x000fe40007ffe1ff */
[----:B------:R-:W-:-:S03]  /*2020*/  IADD3 R0, R145, R2, RZ ;  /* 0x0000000291007210 */ /* 0x000fc60007ffe0ff */
[----:B------:R1:W-:Y:S04]  /*2030*/  STL [R1+0x30], R3 ;  /* 0x0000300301007387 */ /* 0x0003e80000100800 */
[----:B------:R-:W-:Y:S06]  /*2040*/  BAR.SYNC.DEFER_BLOCKING 0x0 ;  /* 0x0000000000007b1d */ /* 0x000fec0000010000 */
[----:B------:R-:W-:Y:S05]  /*2050*/  @!P0 BRA `(.L_x_418) ;  /* 0x0000017000008947 */ /* 0x000fea0003800000 */
[----:B--234-:R-:W-:Y:S01]  /*2060*/  LEA.HI.SX32 R8, R227, 0xfffffffe, 0x1a ;  /* 0xfffffffee3087811 */ /* 0x01cfe200078fd2ff */
[----:B------:R-:W-:-:S02]  /*2070*/  IMAD.MOV.U32 R6, RZ, RZ, 0x5 ;  /* 0x00000005ff067424 */ /* 0x000fc400078e00ff */
[C---:B------:R-:W-:Y:S01]  /*2080*/  IMAD.SHL.U32 R7, R159.reuse, 0x20, RZ ;  /* 0x000000209f077824 */ /* 0x040fe200078e00ff */
[----:B------:R-:W-:Y:S01]  /*2090*/  SHF.R.S32.HI R2, RZ, 0x1f, R8 ;  /* 0x0000001fff027819 */ /* 0x000fe20000011408 */
[----:B-1----:R-:W-:Y:S01]  /*20a0*/  IMAD R3, R202, R8, RZ ;  /* 0x00000008ca037224 */ /* 0x002fe200078e02ff */
[----:B------:R-:W-:Y:S01]  /*20b0*/  SHF.L.U64.HI R5, R159, R6, c[0x0][0x19c] ;  /* 0x000067009f057619 */ /* 0x000fe20000010206 */
        /* <DEDUP_REMOVED lines=17> */
.L_x_418:
[----:B-1234-:R-:W-:Y:S02]  /*21d0*/  FMNMX.FTZ R2, R99, R98, !PT ;  /* 0x0000006263027209 */ /* 0x01efe40007810000 */
[----:B------:R-:W-:-:S02]  /*21e0*/  FMNMX.FTZ R5, R114, R103, !PT ;  /* 0x0000006772057209 */ /* 0x000fc40007810000 */
[----:B------:R-:W-:Y:S02]  /*21f0*/  FMNMX.FTZ R2, R94, R2, !PT ;  /* 0x000000025e027209 */ /* 0x000fe40007810000 */
[----:B------:R-:W-:Y:S02]  /*2200*/  FMNMX.FTZ R5, R113, R5, !PT ;  /* 0x0000000571057209 */ /* 0x000fe40007810000 */
        /* <DEDUP_REMOVED lines=105> */
[----:B------:R-:W-:-:S05]  /*28a0*/  FSEL R0, R0, RZ, P1 ;  /* 0x000000ff00007208 */ /* 0x000fca0000800000 */
[--C-:B------:R-:W-:Y:S02]  /*28b0*/  FFMA.FTZ R4, R114, c[0x0][0x23c], -R0.reuse ;  /* 0x00008f0072047a23 */ /* 0x100fe40000010800 */
[--C-:B------:R-:W-:Y:S02]  /*28c0*/  FFMA.FTZ R9, R113, c[0x0][0x23c], -R0.reuse ;  /* 0x00008f0071097a23 */ /* 0x100fe40000010800 */
[----:B------:R2:W-:Y:S08]  /*28d0*/  MUFU.EX2 R237, R4 ;  /* 0x0000000400ed7308 */ /* 0x0005f00000000800 */
[----:B------:R-:W-:Y:S01]  /*28e0*/  MUFU.EX2 R238, R9 ;  /* 0x0000000900ee7308 */ /* 0x000fe20000000800 */
[----:B--2---:R-:W-:Y:S01]  /*28f0*/  FFMA.FTZ R4, R103, c[0x0][0x23c], -R0 ;  /* 0x00008f0067047a23 */ /* 0x004fe20000010800 */
[----:B-1----:R-:W-:-:S02]  /*2900*/  FMNMX.FTZ R103, R5, R6, !PT ;  /* 0x0000000605677209 */ /* 0x002fc40007810000 */
[----:B------:R-:W-:-:S04]  /*2910*/  F2FP.BF16.PACK_AB R6, R246, R245 ;  /* 0x000000f5f606723e */ /* 0x000fc800000010ff */
[----:B------:R1:W-:Y:S01]  /*2920*/  MUFU.EX2 R232, R4 ;  /* 0x0000000400e87308 */ /* 0x0003e20000000800 */
[C---:B------:R-:W-:Y:S01]  /*2930*/  FSETP.NEU.FTZ.AND P1, PT, R103.reuse, -INF , PT ;  /* 0xff8000006700780b */ /* 0x040fe20003f3d000 */
[----:B------:R-:W-:Y:S01]  /*2940*/  FMUL.FTZ R8, R103, c[0x0][0x23c] ;  /* 0x00008f0067087a20 */ /* 0x000fe20000410000 */
[----:B------:R-:W-:-:S04]  /*2950*/  F2FP.BF16.PACK_AB R5, R241, R243 ;  /* 0x000000f3f105723e */ /* 0x000fc800000010ff */
[----:B------:R-:W-:Y:S01]  /*2960*/  FSEL R13, R8, RZ, P1 ;  /* 0x000000ff080d7208 */ /* 0x000fe20000800000 */
[----:B------:R-:W-:-:S04]  /*2970*/  FFMA.FTZ R8, R112, c[0x0][0x23c], -R0 ;  /* 0x00008f0070087a23 */ /* 0x000fc80000010800 */
[----:B------:R2:W3:Y:S01]  /*2980*/  MUFU.EX2 R239, R8 ;  /* 0x0000000800ef7308 */ /* 0x0004e20000000800 */
[----:B-1----:R-:W-:-:S07]  /*2990*/  F2FP.BF16.PACK_AB R4, R244, R247 ;  /* 0x000000f7f404723e */ /* 0x002fce00000010ff */
[----:B------:R-:W-:Y:S01]  /*29a0*/  HMMA.16816.F32.BF16 R120, R4, R24, RZ ;  /* 0x000000180478723c */ /* 0x000fe200000418ff */
[----:B--2---:R-:W-:Y:S01]  /*29b0*/  FFMA.FTZ R8, R115, c[0x0][0x23c], -R13 ;  /* 0x00008f0073087a23 */ /* 0x004fe2000001080d */
[----:B---3--:R-:W-:-:S06]  /*29c0*/  F2FP.BF16.PACK_AB R10, R239, R238 ;  /* 0x000000eeef0a723e */ /* 0x008fcc00000010ff */
        /* <DEDUP_REMOVED lines=20> */
[----:B------:R-:W-:Y:S07]  /*2b10*/  HMMA.16816.F32.BF16 R64, R4, R38, RZ ;  /* 0x000000260440723c */ /* 0x000fee00000418ff */
[--C-:B------:R-:W-:Y:S01]  /*2b20*/  FFMA.FTZ R4, R107, c[0x0][0x23c], -R12.reuse ;  /* 0x00008f006b047a23 */ /* 0x100fe2000001080c */
[C---:B------:R-:W-:Y:S03]  /*2b30*/  HMMA.16816.F32.BF16 R68, R8.reuse, R24, RZ ;  /* 0x000000180844723c */ /* 0x040fe600000418ff */
[----:B------:R1:W-:Y:S05]  /*2b40*/  MUFU.EX2 R230, R4 ;  /* 0x0000000400e67308 */ /* 0x0003ea0000000800 */
        /* <DEDUP_REMOVED lines=11> */
[----:B------:R2:W-:Y:S06]  /*2c00*/  MUFU.EX2 R234, R4 ;  /* 0x0000000400ea7308 */ /* 0x0005ec0000000800 */
[C---:B------:R-:W-:Y:S08]  /*2c10*/  HMMA.16816.F32.BF16 R52, R8.reuse, R28, RZ ;  /* 0x0000001c0834723c */ /* 0x040ff000000418ff */
[----:B------:R-:W-:Y:S01]  /*2c20*/  HMMA.16816.F32.BF16 R140, R8, R30, RZ ;  /* 0x0000001e088c723c */ /* 0x000fe200000418ff */
[----:B------:R-:W3:Y:S01]  /*2c30*/  LDSM.16.MT88.4 R28, [R221+0xa400] ;  /* 0x00a40000dd1c783b */ /* 0x000ee20000004200 */
[----:B--2---:R-:W-:-:S04]  /*2c40*/  FFMA.FTZ R4, R100, c[0x0][0x23c], -R12 ;  /* 0x00008f0064047a23 */ /* 0x004fc8000001080c */
[----:B------:R2:W4:Y:S02]  /*2c50*/  MUFU.EX2 R233, R4 ;  /* 0x0000000400e97308 */ /* 0x0005240000000800 */
[C---:B------:R-:W-:Y:S08]  /*2c60*/  HMMA.16816.F32.BF16 R144, R8.reuse, R34, RZ ;  /* 0x000000220890723c */ /* 0x040ff000000418ff */
[----:B------:R-:W-:Y:S01]  /*2c70*/  HMMA.16816.F32.BF16 R44, R8, R36, RZ ;  /* 0x00000024082c723c */ /* 0x000fe200000418ff */
[----:B--2---:R-:W-:-:S07]  /*2c80*/  FFMA.FTZ R4, R137, c[0x0][0x23c], -R2 ;  /* 0x00008f0089047a23 */ /* 0x004fce0000010802 */
[----:B------:R-:W-:Y:S01]  /*2c90*/  HMMA.16816.F32.BF16 R148, R8, R38, RZ ;  /* 0x000000260894723c */ /* 0x000fe200000418ff */
[----:B----4-:R-:W-:Y:S01]  /*2ca0*/  F2FP.BF16.PACK_AB R6, R233, R234 ;  /* 0x000000eae906723e */ /* 0x010fe200000010ff */
[----:B------:R-:W-:Y:S01]  /*2cb0*/  LDSM.16.MT88.4 R36, [R221+0xb800] ;  /* 0x00b80000dd24783b */ /* 0x000fe20000004200 */
[----:B------:R2:W-:Y:S02]  /*2cc0*/  MUFU.EX2 R216, R4 ;  /* 0x0000000400d87308 */ /* 0x0005e40000000800 */
[----:B--2---:R-:W-:-:S06]  /*2cd0*/  FFMA.FTZ R4, R136, c[0x0][0x23c], -R2 ;  /* 0x00008f0088047a23 */ /* 0x004fcc0000010802 */
[----:B------:R2:W4:Y:S02]  /*2ce0*/  MUFU.EX2 R219, R4 ;  /* 0x0000000400db7308 */ /* 0x0005240000000800 */
[----:B--2---:R-:W-:Y:S01]  /*2cf0*/  FFMA.FTZ R4, R48, c[0x0][0x23c], -R2 ;  /* 0x00008f0030047a23 */ /* 0x004fe20000010802 */
[----:B----4-:R-:W-:Y:S01]  /*2d00*/  F2FP.BF16.PACK_AB R5, R219, R216 ;  /* 0x000000d8db05723e */ /* 0x010fe200000010ff */
[----:B------:R-:W-:Y:S01]  /*2d10*/  HMMA.16816.F32.BF16 R48, R8, R32, RZ ;  /* 0x000000200830723c */ /* 0x000fe200000418ff */
[----:B------:R-:W2:Y:S03]  /*2d20*/  LDSM.16.MT88.4 R32, [R220+0xb400] ;  /* 0x00b40000dc20783b */ /* 0x000ea60000004200 */
[----:B------:R4:W-:Y:S03]  /*2d30*/  MUFU.EX2 R218, R4 ;  /* 0x0000000400da7308 */ /* 0x0009e60000000800 */
[----:B------:R-:W-:-:S02]  /*2d40*/  FFMA.FTZ R8, R138, c[0x0][0x23c], -R0 ;  /* 0x00008f008a087a23 */ /* 0x000fc40000010800 */
[----:B------:R-:W-:-:S03]  /*2d50*/  FADD.FTZ R9, R243, R241 ;  /* 0x000000f1f3097221 */ /* 0x000fc60000010000 */
[----:B------:R5:W-:Y:S01]  /*2d60*/  MUFU.EX2 R213, R8 ;  /* 0x0000000800d57308 */ /* 0x000be20000000800 */
[----:B------:R-:W-:Y:S02]  /*2d70*/  FADD.FTZ R9, R240, R9 ;  /* 0x00000009f0097221 */ /* 0x000fe40000010000 */
[----:B----4-:R-:W-:-:S05]  /*2d80*/  FFMA.FTZ R4, R105, c[0x0][0x23c], -R2 ;  /* 0x00008f0069047a23 */ /* 0x010fca0000010802 */
[----:B------:R4:W1:Y:S01]  /*2d90*/  MUFU.EX2 R217, R4 ;  /* 0x0000000400d97308 */ /* 0x0008620000000800 */
[----:B-----5:R-:W-:-:S07]  /*2da0*/  FFMA.FTZ R8, R139, c[0x0][0x23c], -R0 ;  /* 0x00008f008b087a23 */ /* 0x020fce0000010800 */
[----:B------:R5:W-:Y:S01]  /*2db0*/  MUFU.EX2 R212, R8 ;  /* 0x0000000800d47308 */ /* 0x000be20000000800 */
[----:B----4-:R-:W-:Y:S01]  /*2dc0*/  FFMA.FTZ R4, R154, c[0x0][0x23c], -R0 ;  /* 0x00008f009a047a23 */ /* 0x010fe20000010800 */
[----:B-1----:R-:W-:-:S06]  /*2dd0*/  F2FP.BF16.PACK_AB R7, R217, R218 ;  /* 0x000000dad907723e */ /* 0x002fcc00000010ff */
[----:B------:R1:W-:Y:S01]  /*2de0*/  MUFU.EX2 R215, R4 ;  /* 0x0000000400d77308 */ /* 0x0003e20000000800 */
[----:B-----5:R-:W-:-:S07]  /*2df0*/  FFMA.FTZ R8, R156, c[0x0][0x23c], -R13 ;  /* 0x00008f009c087a23 */ /* 0x020fce000001080d */
[----:B------:R4:W-:Y:S01]  /*2e00*/  MUFU.EX2 R210, R8 ;  /* 0x0000000800d27308 */ /* 0x0009e20000000800 */
[----:B-1----:R-:W-:-:S07]  /*2e10*/  FFMA.FTZ R4, R155, c[0x0][0x23c], -R0 ;  /* 0x00008f009b047a23 */ /* 0x002fce0000010800 */
[----:B------:R1:W5:Y:S01]  /*2e20*/  MUFU.EX2 R214, R4 ;  /* 0x0000000400d67308 */ /* 0x0003620000000800 */
[----:B----4-:R-:W-:-:S07]  /*2e30*/  FFMA.FTZ R8, R174, c[0x0][0x23c], -R13 ;  /* 0x00008f00ae087a23 */ /* 0x010fce000001080d */
[----:B------:R4:W2:Y:S01]  /*2e40*/  MUFU.EX2 R211, R8 ;  /* 0x0000000800d37308 */ /* 0x0008a20000000800 */
[----:B-1----:R-:W-:-:S07]  /*2e50*/  F2FP.BF16.PACK_AB R4, R235, R230 ;  /* 0x000000e6eb04723e */ /* 0x002fce00000010ff */
[----:B------:R-:W-:Y:S01]  /*2e60*/  HMMA.16816.F32.BF16 R160, R4, R20, R116 ;  /* 0x0000001404a0723c */ /* 0x000fe20000041874 */
[----:B----4-:R-:W-:-:S04]  /*2e70*/  FFMA.FTZ R8, R153, c[0x0][0x23c], -R13 ;  /* 0x00008f0099087a23 */ /* 0x010fc8000001080d */
[----:B------:R1:W-:Y:S03]  /*2e80*/  MUFU.EX2 R209, R8 ;  /* 0x0000000800d17308 */ /* 0x0003e60000000800 */
[C---:B---3--:R-:W-:Y:S08]  /*2e90*/  HMMA.16816.F32.BF16 R116, R4.reuse, R28, R108 ;  /* 0x0000001c0474723c */ /* 0x048ff0000004186c */
[----:B------:R-:W-:Y:S01]  /*2ea0*/  HMMA.16816.F32.BF16 R164, R4, R24, R120 ;  /* 0x0000001804a4723c */ /* 0x000fe20000041878 */
[----:B-1----:R-:W-:-:S07]  /*2eb0*/  FFMA.FTZ R8, R152, c[0x0][0x23c], -R13 ;  /* 0x00008f0098087a23 */ /* 0x002fce000001080d */
[C---:B--2---:R-:W-:Y:S01]  /*2ec0*/  HMMA.16816.F32.BF16 R108, R4.reuse, R32, R96 ;  /* 0x00000020046c723c */ /* 0x044fe20000041860 */
        /* <DEDUP_REMOVED lines=9> */
[----:B------:R1:W3:Y:S07]  /*2f60*/  MUFU.EX2 R206, R8 ;  /* 0x0000000800ce7308 */ /* 0x0002ee0000000800 */
[C---:B------:R-:W-:Y:S08]  /*2f70*/  HMMA.16816.F32.BF16 R92, R4.reuse, R30, R76 ;  /* 0x0000001e045c723c */ /* 0x040ff0000004184c */
[----:B------:R-:W-:Y:S01]  /*2f80*/  HMMA.16816.F32.BF16 R88, R4, R34, R72 ;  /* 0x000000220458723c */ /* 0x000fe20000041848 */
[----:B-1----:R-:W-:-:S04]  /*2f90*/  FFMA.FTZ R8, R168, c[0x0][0x23c], -R12 ;  /* 0x00008f00a8087a23 */ /* 0x002fc8000001080c */
[----:B------:R1:W-:Y:S03]  /*2fa0*/  MUFU.EX2 R205, R8 ;  /* 0x0000000800cd7308 */ /* 0x0003e60000000800 */
[----:B------:R-:W-:Y:S07]  /*2fb0*/  HMMA.16816.F32.BF16 R84, R4, R42, R64 ;  /* 0x0000002a0454723c */ /* 0x000fee0000041840 */
[----:B-----5:R-:W-:-:S02]  /*2fc0*/  F2FP.BF16.PACK_AB R4, R214, R215 ;  /* 0x000000d7d604723e */ /* 0x020fc400000010ff */
[----:B------:R-:W-:Y:S02]  /*2fd0*/  F2FP.BF16.PACK_AB R5, R211, R210 ;  /* 0x000000d2d305723e */ /* 0x000fe400000010ff */
[----:B------:R-:W-:Y:S02]  /*2fe0*/  F2FP.BF16.PACK_AB R6, R212, R213 ;  /* 0x000000d5d406723e */ /* 0x000fe400000010ff */
[----:B--2---:R-:W-:Y:S01]  /*2ff0*/  F2FP.BF16.PACK_AB R7, R208, R209 ;  /* 0x000000d1d007723e */ /* 0x004fe200000010ff */
[----:B-1----:R-:W-:-:S04]  /*3000*/  FFMA.FTZ R8, R169, c[0x0][0x23c], -R12 ;  /* 0x00008f00a9087a23 */ /* 0x002fc8000001080c */
[----:B------:R1:W-:Y:S02]  /*3010*/  MUFU.EX2 R204, R8 ;  /* 0x0000000800cc7308 */ /* 0x0003e40000000800 */
[C---:B------:R-:W-:Y:S08]  /*3020*/  HMMA.16816.F32.BF16 R64, R4.reuse, R32, R48 ;  /* 0x000000200440723c */ /* 0x040ff00000041830 */
[----:B------:R-:W-:Y:S01]  /*3030*/  HMMA.16816.F32.BF16 R80, R4, R24, R68 ;  /* 0x000000180450723c */ /* 0x000fe20000041844 */
[----:B-1----:R-:W-:-:S07]  /*3040*/  FFMA.FTZ R8, R177, c[0x0][0x23c], -R2 ;  /* 0x00008f00b1087a23 */ /* 0x002fce0000010802 */
[C---:B------:R-:W-:Y:S01]  /*3050*/  HMMA.16816.F32.BF16 R76, R4.reuse, R20, R60 ;  /* 0x00000014044c723c */ /* 0x040fe2000004183c */
[----:B------:R1:W-:Y:S07]  /*3060*/  MUFU.EX2 R203, R8 ;  /* 0x0000000800cb7308 */ /* 0x0003ee0000000800 */
[C---:B------:R-:W-:Y:S08]  /*3070*/  HMMA.16816.F32.BF16 R72, R4.reuse, R16, R56 ;  /* 0x000000100448723c */ /* 0x040ff00000041838 */
[----:B------:R-:W-:Y:S01]  /*3080*/  HMMA.16816.F32.BF16 R48, R4, R18, R124 ;  /* 0x000000120430723c */ /* 0x000fe2000004187c */
[----:B------:R-:W2:Y:S01]  /*3090*/  LDSM.16.MT88.4 R16, [R221+0x9800] ;  /* 0x00980000dd10783b */ /* 0x000ea20000004200 */
[----:B-1----:R-:W-:-:S03]  /*30a0*/  FFMA.FTZ R8, R176, c[0x0][0x23c], -R2 ;  /* 0x00008f00b0087a23 */ /* 0x002fc60000010802 */
[----:B------:R-:W-:Y:S01]  /*30b0*/  LDSM.16.MT88.4 R124, [R220+0x9c00] ;  /* 0x009c0000dc7c783b */ /* 0x000fe20000004200 */
[----:B------:R1:W4:Y:S02]  /*30c0*/  MUFU.EX2 R202, R8 ;  /* 0x0000000800ca7308 */ /* 0x0003240000000800 */
[C---:B------:R-:W-:Y:S08]  /*30d0*/  HMMA.16816.F32.BF16 R68, R4.reuse, R28, R52 ;  /* 0x0000001c0444723c */ /* 0x040ff00000041834 */
[----:B------:R-:W-:Y:S01]  /*30e0*/  HMMA.16816.F32.BF16 R172, R4, R40, R44 ;  /* 0x0000002804ac723c */ /* 0x000fe2000004182c */
[----:B-1----:R-:W-:-:S07]  /*30f0*/  FFMA.FTZ R8, R171, c[0x0][0x23c], -R2 ;  /* 0x00008f00ab087a23 */ /* 0x002fce0000010802 */
[C---:B------:R-:W-:Y:S01]  /*3100*/  HMMA.16816.F32.BF16 R60, R4.reuse, R26, R132 ;  /* 0x0000001a043c723c */ /* 0x040fe20000041884 */
[----:B------:R-:W1:Y:S01]  /*3110*/  LDSM.16.MT88.4 R24, [R220+0x9800] ;  /* 0x00980000dc18783b */ /* 0x000e620000004200 */
[----:B------:R5:W-:Y:S06]  /*3120*/  MUFU.EX2 R200, R8 ;  /* 0x0000000800c87308 */ /* 0x000bec0000000800 */
[C---:B------:R-:W-:Y:S01]  /*3130*/  HMMA.16816.F32.BF16 R52, R4.reuse, R22, R128 ;  /* 0x000000160434723c */ /* 0x040fe20000041880 */
[----:B------:R-:W1:Y:S07]  /*3140*/  LDSM.16.MT88.4 R20, [R220+0xa800] ;  /* 0x00a80000dc14783b */ /* 0x000e6e0000004200 */
[----:B------:R-:W-:Y:S01]  /*3150*/  HMMA.16816.F32.BF16 R44, R4, R30, R140 ;  /* 0x0000001e042c723c */ /* 0x000fe2000004188c */
[----:B------:R-:W1:Y:S01]  /*3160*/  LDSM.16.MT88.4 R28, [R221+0xa800] ;  /* 0x00a80000dd1c783b */ /* 0x000e620000004200 */
[----:B-----5:R-:W-:-:S03]  /*3170*/  FFMA.FTZ R8, R170, c[0x0][0x23c], -R2 ;  /* 0x00008f00aa087a23 */ /* 0x020fc60000010802 */
[----:B------:R-:W-:Y:S01]  /*3180*/  LDSM.16.MT88.4 R140, [R221+0x9c00] ;  /* 0x009c0000dd8c783b */ /* 0x000fe20000004200 */
[----:B------:R5:W2:Y:S02]  /*3190*/  MUFU.EX2 R201, R8 ;  /* 0x0000000800c97308 */ /* 0x000aa40000000800 */
[C---:B------:R-:W-:Y:S01]  /*31a0*/  HMMA.16816.F32.BF16 R56, R4.reuse, R34, R144 ;  /* 0x000000220438723c */ /* 0x040fe20000041890 */
[----:B------:R-:W1:Y:S07]  /*31b0*/  LDSM.16.MT88.4 R32, [R220+0xb800] ;  /* 0x00b80000dc20783b */ /* 0x000e6e0000004200 */
[----:B------:R-:W-:Y:S01]  /*31c0*/  HMMA.16816.F32.BF16 R40, R4, R42, R148 ;  /* 0x0000002a0428723c */ /* 0x000fe20000041894 */
[----:B-----5:R-:W-:-:S06]  /*31d0*/  FFMA.FTZ R8, R190, c[0x0][0x23c], -R0 ;  /* 0x00008f00be087a23 */ /* 0x020fcc0000010800 */
[----:B---3--:R-:W-:Y:S02]  /*31e0*/  F2FP.BF16.PACK_AB R4, R206, R207 ;  /* 0x000000cfce04723e */ /* 0x008fe400000010ff */
[----:B----4-:R-:W-:Y:S01]  /*31f0*/  F2FP.BF16.PACK_AB R5, R202, R203 ;  /* 0x000000cbca05723e */ /* 0x010fe200000010ff */
[----:B------:R3:W-:Y:S01]  /*3200*/  MUFU.EX2 R190, R8 ;  /* 0x0000000800be7308 */ /* 0x0007e20000000800 */
[----:B------:R-:W-:Y:S02]  /*3210*/  F2FP.BF16.PACK_AB R6, R204, R205 ;  /* 0x000000cdcc06723e */ /* 0x000fe400000010ff */
[----:B--2---:R-:W-:-:S07]  /*3220*/  F2FP.BF16.PACK_AB R7, R201, R200 ;  /* 0x000000c8c907723e */ /* 0x004fce00000010ff */
[----:B------:R-:W-:Y:S01]  /*3230*/  HMMA.16816.F32.BF16 R132, R4, R16, R160 ;  /* 0x000000100484723c */ /* 0x000fe200000418a0 */
[----:B---3--:R-:W-:-:S07]  /*3240*/  FFMA.FTZ R8, R191, c[0x0][0x23c], -R0 ;  /* 0x00008f00bf087a23 */ /* 0x008fce0000010800 */
[C---:B-1----:R-:W-:Y:S01]  /*3250*/  HMMA.16816.F32.BF16 R112, R4.reuse, R24, R164 ;  /* 0x000000180470723c */ /* 0x042fe200000418a4 */
[----:B------:R1:W2:Y:S07]  /*3260*/  MUFU.EX2 R177, R8 ;  /* 0x0000000800b17308 */ /* 0x0002ae0000000800 */
[C---:B------:R-:W-:Y:S08]  /*3270*/  HMMA.16816.F32.BF16 R160, R4.reuse, R36, R96 ;  /* 0x0000002404a0723c */ /* 0x040ff00000041860 */
[----:B------:R-:W-:Y:S01]  /*3280*/  HMMA.16816.F32.BF16 R148, R4, R20, R156 ;  /* 0x000000140494723c */ /* 0x000fe2000004189c */
[----:B------:R-:W-:Y:S01]  /*3290*/  LDSM.16.MT88.4 R156, [R220+0xac00] ;  /* 0x00ac0000dc9c783b */ /* 0x000fe20000004200 */
[----:B-1----:R-:W-:-:S04]  /*32a0*/  FFMA.FTZ R8, R185, c[0x0][0x23c], -R0 ;  /* 0x00008f00b9087a23 */ /* 0x002fc80000010800 */
[----:B------:R1:W-:Y:S02]  /*32b0*/  MUFU.EX2 R176, R8 ;  /* 0x0000000800b07308 */ /* 0x0003e40000000800 */
        /* <DEDUP_REMOVED lines=13> */
[----:B------:R1:W4:Y:S06]  /*3390*/  MUFU.EX2 R105, R8 ;  /* 0x0000000800697308 */ /* 0x00032c0000000800 */
[----:B--2---:R-:W-:Y:S02]  /*33a0*/  F2FP.BF16.PACK_AB R4, R177, R190 ;  /* 0x000000beb104723e */ /* 0x004fe400000010ff */
[----:B---3--:R-:W-:Y:S01]  /*33b0*/  F2FP.BF16.PACK_AB R6, R107, R176 ;  /* 0x000000b06b06723e */ /* 0x008fe200000010ff */
[----:B-1----:R-:W-:Y:S01]  /*33c0*/  FFMA.FTZ R8, R186, c[0x0][0x23c], -R13 ;  /* 0x00008f00ba087a23 */ /* 0x002fe2000001080d */
[----:B----4-:R-:W-:-:S03]  /*33d0*/  F2FP.BF16.PACK_AB R5, R105, R106 ;  /* 0x0000006a6905723e */ /* 0x010fc600000010ff */
[----:B------:R1:W-:Y:S02]  /*33e0*/  MUFU.EX2 R101, R8 ;  /* 0x0000000800657308 */ /* 0x0003e40000000800 */
[----:B-1----:R-:W-:-:S06]  /*33f0*/  FFMA.FTZ R8, R183, c[0x0][0x23c], -R13 ;  /* 0x00008f00b7087a23 */ /* 0x002fcc000001080d */
[----:B------:R-:W1:Y:S02]  /*3400*/  MUFU.EX2 R100, R8 ;  /* 0x0000000800647308 */ /* 0x000e640000000800 */
[----:B-1----:R-:W-:Y:S01]  /*3410*/  F2FP.BF16.PACK_AB R7, R100, R101 ;  /* 0x000000656407723e */ /* 0x002fe200000010ff */
[----:B------:R-:W-:-:S06]  /*3420*/  FFMA.FTZ R8, R179, c[0x0][0x23c], -R12 ;  /* 0x00008f00b3087a23 */ /* 0x000fcc000001080c */
[C---:B------:R-:W-:Y:S01]  /*3430*/  HMMA.16816.F32.BF16 R60, R4.reuse, R26, R60 ;  /* 0x0000001a043c723c */ /* 0x040fe2000004183c */
[----:B------:R1:W-:Y:S07]  /*3440*/  MUFU.EX2 R26, R8 ;  /* 0x00000008001a7308 */ /* 0x0003ee0000000800 */
[C---:B------:R-:W-:Y:S01]  /*3450*/  HMMA.16816.F32.BF16 R116, R4.reuse, R24, R80 ;  /* 0x000000180474723c */ /* 0x040fe20000041850 */
[----:B------:R-:W2:Y:S07]  /*3460*/  LDSM.16.MT88.4 R80, [R220+0xbc00] ;  /* 0x00bc0000dc50783b */ /* 0x000eae0000004200 */
        /* <DEDUP_REMOVED lines=18> */
[----:B------:R1:W-:Y:S01]  /*3590*/  MUFU.EX2 R22, R8 ;  /* 0x0000000800167308 */ /* 0x0003e20000000800 */
[----:B------:R-:W3:Y:S06]  /*35a0*/  LDSM.16.MT88.4 R172, [R221+0xac00] ;  /* 0x00ac0000ddac783b */ /* 0x000eec0000004200 */
[----:B------:R-:W-:Y:S01]  /*35b0*/  HMMA.16816.F32.BF16 R40, R4, R38, R40 ;  /* 0x000000260428723c */ /* 0x000fe20000041828 */
[----:B------:R-:W4:Y:S01]  /*35c0*/  LDSM.16.MT88.4 R4, [R221+0xbc00] ;  /* 0x00bc0000dd04783b */ /* 0x000f220000004200 */
[----:B-1----:R-:W-:-:S04]  /*35d0*/  FFMA.FTZ R8, R187, c[0x0][0x23c], -R2 ;  /* 0x00008f00bb087a23 */ /* 0x002fc80000010802 */
[----:B------:R1:W5:Y:S02]  /*35e0*/  MUFU.EX2 R21, R8 ;  /* 0x0000000800157308 */ /* 0x0003640000000800 */
[--C-:B-1----:R-:W-:Y:S01]  /*35f0*/  FFMA.FTZ R8, R178, c[0x0][0x23c], -R2.reuse ;  /* 0x00008f00b2087a23 */ /* 0x102fe20000010802 */
[----:B-----5:R-:W-:Y:S01]  /*3600*/  F2FP.BF16.PACK_AB R93, R21, R22 ;  /* 0x00000016155d723e */ /* 0x020fe200000010ff */
[----:B------:R-:W-:-:S04]  /*3610*/  FFMA.FTZ R2, R181, c[0x0][0x23c], -R2 ;  /* 0x00008f00b5027a23 */ /* 0x000fc80000010802 */
[----:B------:R1:W-:Y:S08]  /*3620*/  MUFU.EX2 R19, R8 ;  /* 0x0000000800137308 */ /* 0x0003f00000000800 */
[----:B------:R5:W2:Y:S01]  /*3630*/  MUFU.EX2 R20, R2 ;  /* 0x0000000200147308 */ /* 0x000aa20000000800 */
[----:B-1----:R-:W-:-:S04]  /*3640*/  FADD.FTZ R8, R247, R244 ;  /* 0x000000f4f7087221 */ /* 0x002fc80000010000 */
[----:B------:R-:W-:Y:S02]  /*3650*/  FADD.FTZ R8, R245, R8 ;  /* 0x00000008f5087221 */ /* 0x000fe40000010000 */
[----:B-----5:R-:W-:Y:S01]  /*3660*/  FFMA.FTZ R2, R197, c[0x0][0x23c], -R0 ;  /* 0x00008f00c5027a23 */ /* 0x020fe20000010800 */
[----:B--2---:R-:W-:-:S03]  /*3670*/  F2FP.BF16.PACK_AB R95, R20, R19 ;  /* 0x00000013145f723e */ /* 0x004fc600000010ff */
[----:B------:R1:W-:Y:S04]  /*3680*/  MUFU.EX2 R18, R2 ;  /* 0x0000000200127308 */ /* 0x0003e80000000800 */
        /* <DEDUP_REMOVED lines=15> */
[C---:B---3--:R-:W-:Y:S01]  /*3780*/  HMMA.16816.F32.BF16 R164, R92.reuse, R172, R164 ;  /* 0x000000ac5ca4723c */ /* 0x048fe200000418a4 */
[----:B-----5:R-:W-:Y:S02]  /*3790*/  FFMA.FTZ R0, R199, c[0x0][0x23c], -R13 ;  /* 0x00008f00c7007a23 */ /* 0x020fe4000001080d */
[----:B------:R-:W-:Y:S02]  /*37a0*/  FADD.FTZ R2, R236, R2 ;  /* 0x00000002ec027221 */ /* 0x000fe40000010000 */
[----:B------:R1:W-:Y:S03]  /*37b0*/  MUFU.EX2 R14, R0 ;  /* 0x00000000000e7308 */ /* 0x0003e60000000800 */
[----:B------:R-:W-:Y:S01]  /*37c0*/  HMMA.16816.F32.BF16 R168, R92, R174, R168 ;  /* 0x000000ae5ca8723c */ /* 0x000fe200000418a8 */
[----:B------:R-:W-:-:S04]  /*37d0*/  FADD.FTZ R2, R210, R2 ;  /* 0x00000002d2027221 */ /* 0x000fc80000010000 */
[----:B------:R-:W-:-:S03]  /*37e0*/  FADD.FTZ R2, R211, R2 ;  /* 0x00000002d3027221 */ /* 0x000fc60000010000 */
[----:B------:R-:W-:Y:S01]  /*37f0*/  HMMA.16816.F32.BF16 R72, R92, R80, R108 ;  /* 0x000000505c48723c */ /* 0x000fe2000004186c */
[----:B-1----:R-:W-:-:S07]  /*3800*/  FFMA.FTZ R0, R198, c[0x0][0x23c], -R13 ;  /* 0x00008f00c6007a23 */ /* 0x002fce000001080d */
[C---:B----4-:R-:W-:Y:S01]  /*3810*/  HMMA.16816.F32.BF16 R88, R92.reuse, R4, R160 ;  /* 0x000000045c58723c */ /* 0x050fe200000418a0 */
[----:B------:R1:W3:Y:S07]  /*3820*/  MUFU.EX2 R12, R0 ;  /* 0x00000000000c7308 */ /* 0x0002ee0000000800 */
[----:B------:R-:W-:Y:S07]  /*3830*/  HMMA.16816.F32.BF16 R92, R92, R6, R96 ;  /* 0x000000065c5c723c */ /* 0x000fee0000041860 */
[----:B--2---:R-:W-:-:S02]  /*3840*/  F2FP.BF16.PACK_AB R96, R17, R18 ;  /* 0x000000121160723e */ /* 0x004fc400000010ff */
[----:B------:R-:W-:Y:S01]  /*3850*/  F2FP.BF16.PACK_AB R98, R15, R16 ;  /* 0x000000100f62723e */ /* 0x000fe200000010ff */
[----:B-1----:R-:W-:Y:S01]  /*3860*/  FFMA.FTZ R0, R193, c[0x0][0x23c], -R13 ;  /* 0x00008f00c1007a23 */ /* 0x002fe2000001080d */
[----:B---3--:R-:W-:-:S03]  /*3870*/  F2FP.BF16.PACK_AB R97, R12, R14 ;  /* 0x0000000e0c61723e */ /* 0x008fc600000010ff */
        /* <DEDUP_REMOVED lines=65> */
[----:B------:R-:W-:Y:S01]  /*3c90*/  FADD.FTZ R0, R20, R0 ;  /* 0x0000000014007221 */ /* 0x000fe20000010000 */
[----:B------:R1:W-:Y:S01]  /*3ca0*/  STL [R1], R5 ;  /* 0x0000000501007387 */ /* 0x0003e20000100800 */
[----:B------:R-:W-:-:S03]  /*3cb0*/  FADD.FTZ R2, R23, R2 ;  /* 0x0000000217027221 */ /* 0x000fc60000010000 */
[----:B------:R1:W-:Y:S04]  /*3cc0*/  STL [R1+0x4], R4 ;  /* 0x0000040401007387 */ /* 0x0003e80000100800 */
[----:B------:R1:W-:Y:S04]  /*3cd0*/  STL [R1+0xc], R0 ;  /* 0x00000c0001007387 */ /* 0x0003e80000100800 */
[----:B------:R1:W-:Y:S01]  /*3ce0*/  STL [R1+0x8], R2 ;  /* 0x0000080201007387 */ /* 0x0003e20000100800 */
[----:B------:R-:W-:Y:S05]  /*3cf0*/  @!P0 BRA `(.L_x_419) ;  /* 0x000039e000008947 */ /* 0x000fea0003800000 */
[----:B------:R-:W-:Y:S01]  /*3d00*/  LEA.HI.SX32 R227, R227, 0xfffffffe, 0x1a ;  /* 0xfffffffee3e37811 */ /* 0x000fe200078fd2ff */
[----:B------:R-:W-:Y:S01]  /*3d10*/  IMAD.MOV.U32 R105, RZ, RZ, R103 ;  /* 0x000000ffff697224 */ /* 0x000fe200078e0067 */
[----:B------:R-:W-:Y:S01]  /*3d20*/  MOV R107, R3 ;  /* 0x00000003006b7202 */ /* 0x000fe20000000f00 */
[----:B------:R-:W-:Y:S01]  /*3d30*/  IMAD.MOV.U32 R100, RZ, RZ, R104 ;  /* 0x000000ffff647224 */ /* 0x000fe200078e0068 */
[----:B------:R-:W-:Y:S01]  /*3d40*/  MOV R106, R102 ;  /* 0x00000066006a7202 */ /* 0x000fe20000000f00 */
[----:B------:R-:W-:Y:S05]  /*3d50*/  BRA `(.L_x_420) ;  /* 0x000001e000007947 */ /* 0x000fea0003800000 */
.L_x_422:
        /* <DEDUP_REMOVED lines=30> */
.L_x_420:
[----:B------:R-:W2:Y:S01]  /*3f40*/  LDL.64 R6, [R1+0x20] ;  /* 0x0000200001067983 */ /* 0x000ea20000100a00 */
[----:B-1----:R-:W-:Y:S01]  /*3f50*/  SHF.R.S32.HI R0, RZ, 0x1f, R227 ;  /* 0x0000001fff007819 */ /* 0x002fe200000114e3 */
[----:B------:R-:W-:Y:S04]  /*3f60*/  DEPBAR.LE SB0, 0x0 ;  /* 0x000080000000791a */ /* 0x000fe80000000000 */
[----:B------:R-:W3:Y:S01]  /*3f70*/  LDL R9, [R1+0x10] ;  /* 0x0000100001097983 */ /* 0x000ee20000100800 */
[----:B------:R-:W-:Y:S01]  /*3f80*/  IMAD R0, R0, c[0x0][0x1a0], RZ ;  /* 0x0000680000007a24 */ /* 0x000fe200078e02ff */
[----:B------:R-:W-:Y:S01]  /*3f90*/  MOV R8, c[0x0][0x1a0] ;  /* 0x0000680000087a02 */ /* 0x000fe20000000f00 */
[C---:B------:R-:W-:Y:S01]  /*3fa0*/  IMAD.WIDE.U32 R4, R227.reuse, c[0x0][0x1a0], RZ ;  /* 0x00006800e3047a25 */ /* 0x040fe200078e00ff */
[----:B------:R-:W-:Y:S02]  /*3fb0*/  BAR.SYNC.DEFER_BLOCKING 0x0 ;  /* 0x0000000000007b1d */ /* 0x000fe40000010000 */
[----:B------:R-:W-:Y:S01]  /*3fc0*/  SHF.L.U32 R8, R8, 0x6, RZ ;  /* 0x0000000608087819 */ /* 0x000fe200000006ff */
[----:B------:R-:W-:Y:S05]  /*3fd0*/  IMAD R2, R227, c[0x0][0x1a4], R0 ;  /* 0x00006900e3027a24 */ /* 0x000fea00078e0200 */
[----:B------:R-:W-:Y:S02]  /*3fe0*/  IADD3 R5, R5, R2, RZ ;  /* 0x0000000205057210 */ /* 0x000fe40007ffe0ff */
[----:B--2---:R-:W-:Y:S02]  /*3ff0*/  LEA R0, P0, R4, R6, 0x6 ;  /* 0x0000000604007211 */ /* 0x004fe400078030ff */
[----:B------:R-:W-:Y:S02]  /*4000*/  MOV R7, 0x6 ;  /* 0x0000000600077802 */ /* 0x000fe40000000f00 */
[----:B------:R-:W-:Y:S02]  /*4010*/  LEA R2, P1, R0, c[0x0][0x170], 0x1 ;  /* 0x00005c0000027a11 */ /* 0x000fe400078208ff */
[----:B---3--:R-:W-:Y:S02]  /*4020*/  LEA.HI.X R5, R4, R9, R5, 0x6, P0 ;  /* 0x0000000904057211 */ /* 0x008fe400000f3405 */
[----:B------:R-:W-:Y:S02]  /*4030*/  MOV R6, c[0x0][0x1a0] ;  /* 0x0000680000067a02 */ /* 0x000fe40000000f00 */
[----:B------:R-:W-:Y:S02]  /*4040*/  LEA.HI.X R3, R0, c[0x0][0x174], R5, 0x1, P1 ;  /* 0x00005d0000037a11 */ /* 0x000fe400008f0c05 */
[----:B------:R-:W-:Y:S02]  /*4050*/  IADD3 R4, P0, R8, R2, RZ ;  /* 0x0000000208047210 */ /* 0x000fe40007f1e0ff */
[----:B------:R-:W-:Y:S01]  /*4060*/  SHF.L.U64.HI R6, R6, R7, c[0x0][0x1a4] ;  /* 0x0000690006067619 */ /* 0x000fe20000010207 */
[----:B------:R-:W-:Y:S01]  /*4070*/  @!PT LDS RZ, [RZ] ;  /* 0x00000000fffff984 */ /* 0x000fe20000000800 */
[----:B------:R-:W-:Y:S01]  /*4080*/  @!PT LDS RZ, [RZ] ;  /* 0x00000000fffff984 */ /* 0x000fe20000000800 */
[----:B------:R-:W-:Y:S01]  /*4090*/  @!PT LDS RZ, [RZ] ;  /* 0x00000000fffff984 */ /* 0x000fe20000000800 */
[----:B------:R1:W-:Y:S03]  /*40a0*/  LDGSTS.E.BYPASS.LTC128B.128 [R226+0x9000], [R2.64] ;  /* 0x0900000002e27fae */ /* 0x0003e6000b901d48 */
[----:B------:R-:W-:Y:S02]  /*40b0*/  IADD3.X R5, R6, R3, RZ, P0, !PT ;  /* 0x0000000306057210 */ /* 0x000fe400007fe4ff */
[----:B------:R-:W-:Y:S03]  /*40c0*/  ISETP.GT.AND P0, PT, R227, RZ, PT ;  /* 0x000000ffe300720c */ /* 0x000fe60003f04270 */
[----:B------:R1:W-:Y:S08]  /*40d0*/  LDGSTS.E.BYPASS.LTC128B.128 [R226+0xa000], [R2.64+0x40] ;  /* 0x0a00004002e27fae */ /* 0x0003f0000b901d48 */
[----:B------:R1:W-:Y:S08]  /*40e0*/  LDGSTS.E.BYPASS.LTC128B.128 [R226+0xb000], [R2.64+0x80] ;  /* 0x0b00008002e27fae */ /* 0x0003f0000b901d48 */
[----:B------:R2:W-:Y:S08]  /*40f0*/  LDGSTS.E.BYPASS.LTC128B.128 [R226+0x9800], [R4.64] ;  /* 0x0980000004e27fae */ /* 0x0005f0000b901d48 */
[----:B------:R2:W-:Y:S08]  /*4100*/  LDGSTS.E.BYPASS.LTC128B.128 [R226+0xa800], [R4.64+0x40] ;  /* 0x0a80004004e27fae */ /* 0x0005f0000b901d48 */
[----:B------:R2:W-:Y:S08]  /*4110*/  LDGSTS.E.BYPASS.LTC128B.128 [R226+0xb800], [R4.64+0x80] ;  /* 0x0b80008004e27fae */ /* 0x0005f0000b901d48 */
[----:B------:R-:W-:Y:S08]  /*4120*/  LDSM.16.M88.4 R64, [R224] ;  /* 0x00000000e040783b */ /* 0x000ff00000000200 */
[----:B------:R-:W2:Y:S08]  /*4130*/  LDSM.16.M88.4 R16, [R223] ;  /* 0x00000000df10783b */ /* 0x000eb00000000200 */
        /* <DEDUP_REMOVED lines=9> */
[----:B------:R-:W3:Y:S01]  /*41d0*/  LDSM.16.M88.4 R180, [R222] ;  /* 0x00000000deb4783b */ /* 0x000ee20000000200 */
        /* <DEDUP_REMOVED lines=252> */
.L_x_421:
        /* <DEDUP_REMOVED lines=596> */
.L_x_419:
[----:B-1----:R-:W2:Y:S04]  /*76e0*/  LDL.LU R2, [R1] ;  /* 0x0000000001027983 */ /* 0x002ea80000300800 */
[----:B------:R-:W3:Y:S04]  /*76f0*/  LDL.LU R8, [R1+0x4] ;  /* 0x0000040001087983 */ /* 0x000ee80000300800 */
[----:B------:R-:W4:Y:S04]  /*7700*/  LDL.LU R7, [R1+0x8] ;  /* 0x0000080001077983 */ /* 0x000f280000300800 */
[----:B------:R-:W5:Y:S04]  /*7710*/  LDL.LU R6, [R1+0xc] ;  /* 0x00000c0001067983 */ /* 0x000f680000300800 */
[----:B------:R-:W5:Y:S04]  /*7720*/  LDL R107, [R1+0x30] ;  /* 0x00003000016b7983 */ /* 0x000f680000100800 */
[----:B------:R-:W1:Y:S02]  /*7730*/  S2R R106, SR_TID.X ;  /* 0x00000000006a7919 */ /* 0x000e640000002100 */
[----:B-1----:R-:W-:-:S04]  /*7740*/  SHF.R.S32.HI R20, RZ, 0x1f, R106 ;  /* 0x0000001fff147819 */ /* 0x002fc8000001146a */
[CC--:B------:R-:W-:Y:S02]  /*7750*/  LEA.HI R22, R20.reuse, R106.reuse, RZ, 0x2 ;  /* 0x0000006a14167211 */ /* 0x0c0fe400078f10ff */
[----:B------:R-:W-:Y:S01]  /*7760*/  LEA.HI R20, R20, R106, RZ, 0x5 ;  /* 0x0000006a14147211 */ /* 0x000fe200078f28ff */
[----:B------:R-:W-:Y:S02]  /*7770*/  ULDC.U8 UR4, c[0x0][0x329] ;  /* 0x0000ca4000047ab9 */ /* 0x000fe40000000000 */
[----:B------:R-:W-:Y:S01]  /*7780*/  ISETP.NE.AND P0, PT, RZ, UR4, PT ;  /* 0x00000004ff007c0c */ /* 0x000fe2000bf05270 */
[----:B------:R-:W-:Y:S02]  /*7790*/  ULDC.U8 UR5, c[0x0][0x328] ;  /* 0x0000ca0000057ab9 */ /* 0x000fe40000000000 */
[----:B------:R-:W-:Y:S02]  /*77a0*/  ISETP.NE.AND P1, PT, RZ, UR5, PT ;  /* 0x00000005ff007c0c */ /* 0x000fe4000bf25270 */
[----:B------:R-:W-:-:S08]  /*77b0*/  SHF.R.S32.HI R20, RZ, 0x5, R20 ;  /* 0x00000005ff147819 */ /* 0x000fd00000011414 */
[----:B------:R-:W-:-:S05]  /*77c0*/  @P0 MOV R105, c[0x0][0x210] ;  /* 0x0000840000690a02 */ /* 0x000fca0000000f00 */
[----:B------:R-:W-:Y:S01]  /*77d0*/  @P0 IMAD R105, R105, c[0x0][0x214], RZ ;  /* 0x0000850069690a24 */ /* 0x000fe200078e02ff */
[----:B--2---:R-:W1:Y:S04]  /*77e0*/  SHFL.BFLY PT, R0, R2, 0x2, 0x1f ;  /* 0x0c401f0002007f89 */ /* 0x004e6800000e0000 */
[----:B---3--:R-:W2:Y:S04]  /*77f0*/  SHFL.BFLY PT, R5, R8, 0x2, 0x1f ;  /* 0x0c401f0008057f89 */ /* 0x008ea800000e0000 */
[----:B----4-:R-:W3:Y:S01]  /*7800*/  SHFL.BFLY PT, R4, R7, 0x2, 0x1f ;  /* 0x0c401f0007047f89 */ /* 0x010ee200000e0000 */
[----:B-1----:R-:W-:-:S03]  /*7810*/  FADD.FTZ R0, R0, R2 ;  /* 0x0000000200007221 */ /* 0x002fc60000010000 */
[----:B-----5:R-:W1:Y:S01]  /*7820*/  SHFL.BFLY PT, R2, R6, 0x2, 0x1f ;  /* 0x0c401f0006027f89 */ /* 0x020e6200000e0000 */
[----:B--2---:R-:W-:-:S03]  /*7830*/  FADD.FTZ R5, R5, R8 ;  /* 0x0000000805057221 */ /* 0x004fc60000010000 */
[----:B------:R-:W2:Y:S01]  /*7840*/  SHFL.BFLY PT, R50, R0, 0x1, 0x1f ;  /* 0x0c201f0000327f89 */ /* 0x000ea200000e0000 */
[----:B---3--:R-:W-:-:S03]  /*7850*/  FADD.FTZ R4, R4, R7 ;  /* 0x0000000704047221 */ /* 0x008fc60000010000 */
[----:B------:R-:W-:Y:S04]  /*7860*/  SHFL.BFLY PT, R51, R5, 0x1, 0x1f ;  /* 0x0c201f0005337f89 */ /* 0x000fe800000e0000 */
[----:B------:R-:W3:Y:S01]  /*7870*/  SHFL.BFLY PT, R7, R4, 0x1, 0x1f ;  /* 0x0c201f0004077f89 */ /* 0x000ee200000e0000 */
[----:B-1----:R-:W-:-:S05]  /*7880*/  FADD.FTZ R2, R2, R6 ;  /* 0x0000000602027221 */ /* 0x002fca0000010000 */
[----:B------:R-:W1:Y:S01]  /*7890*/  SHFL.BFLY PT, R6, R2, 0x1, 0x1f ;  /* 0x0c201f0002067f89 */ /* 0x000e6200000e0000 */
[----:B--2---:R-:W-:-:S05]  /*78a0*/  FADD.FTZ R50, R0, R50 ;  /* 0x0000003200327221 */ /* 0x004fca0000010000 */
[----:B------:R-:W-:Y:S01]  /*78b0*/  FSETP.NE.FTZ.AND P6, PT, R50, RZ, PT ;  /* 0x000000ff3200720b */ /* 0x000fe20003fd5000 */
[----:B---3--:R-:W-:Y:S01]  /*78c0*/  FADD.FTZ R100, R4, R7 ;  /* 0x0000000704647221 */ /* 0x008fe20000010000 */
[----:B------:R-:W-:-:S04]  /*78d0*/  MOV R0, 0x3f800000 ;  /* 0x3f80000000007802 */ /* 0x000fc80000000f00 */
[----:B------:R-:W-:-:S07]  /*78e0*/  FSETP.NE.FTZ.AND P4, PT, R100, RZ, PT ;  /* 0x000000ff6400720b */ /* 0x000fce0003f95000 */
[----:B------:R-:W2:Y:S01]  /*78f0*/  @P6 MUFU.RCP R0, R50 ;  /* 0x0000003200006308 */ /* 0x000ea20000001000 */
[----:B-1----:R-:W-:Y:S01]  /*7900*/  FADD.FTZ R101, R2, R6 ;  /* 0x0000000602657221 */ /* 0x002fe20000010000 */
[----:B------:R-:W-:-:S04]  /*7910*/  LOP3.LUT R2, R22, 0xfffffffc, RZ, 0xc0, !PT ;  /* 0xfffffffc16027812 */ /* 0x000fc800078ec0ff */
[----:B------:R-:W-:Y:S02]  /*7920*/  IADD3 R106, -R2, R106, RZ ;  /* 0x0000006a026a7210 */ /* 0x000fe40007ffe1ff */
[----:B------:R-:W-:Y:S02]  /*7930*/  MOV R2, 0x3f800000 ;  /* 0x3f80000000027802 */ /* 0x000fe40000000f00 */
[----:B------:R-:W-:-:S04]  /*7940*/  FSETP.NE.FTZ.AND P3, PT, R101, RZ, PT ;  /* 0x000000ff6500720b */ /* 0x000fc80003f75000 */
[----:B------:R-:W1:Y:S01]  /*7950*/  @P4 MUFU.RCP R2, R100 ;  /* 0x0000006400024308 */ /* 0x000e620000001000 */
[C---:B--2---:R-:W-:Y:S02]  /*7960*/  FMUL.FTZ R116, R0.reuse, R116 ;  /* 0x0000007400747220 */ /* 0x044fe40000410000 */
        /* <DEDUP_REMOVED lines=23> */
[----:B------:R-:W-:Y:S01]  /*7ae0*/  MOV R0, 0x3f800000 ;  /* 0x3f80000000007802 */ /* 0x000fe20000000f00 */
[----:B------:R-:W-:Y:S01]  /*7af0*/  FADD.FTZ R51, R5, R51 ;  /* 0x0000003305337221 */ /* 0x000fe20000010000 */
[----:B------:R-:W-:Y:S01]  /*7b00*/  SHF.R.S32.HI R22, RZ, 0x2, R22 ;  /* 0x00000002ff167819 */ /* 0x000fe20000011416 */
[----:B-1----:R-:W-:-:S02]  /*7b10*/  FMUL.FTZ R112, R2, R112 ;  /* 0x0000007002707220 */ /* 0x002fc40000410000 */
[C---:B------:R-:W-:Y:S01]  /*7b20*/  FMUL.FTZ R49, R2.reuse, R113 ;  /* 0x0000007102317220 */ /* 0x040fe20000410000 */
[----:B------:R-:W-:Y:S01]  /*7b30*/  FSETP.NE.FTZ.AND P5, PT, R51, RZ, PT ;  /* 0x000000ff3300720b */ /* 0x000fe20003fb5000 */
[----:B------:R-:W1:Y:S01]  /*7b40*/  @P3 MUFU.RCP R0, R101 ;  /* 0x0000006500003308 */ /* 0x000e620000001000 */
        /* <DEDUP_REMOVED lines=22> */
[----:B------:R-:W-:Y:S02]  /*7cb0*/  SHF.R.S32.HI R2, RZ, 0x1f, R22 ;  /* 0x0000001fff027819 */ /* 0x000fe40000011416 */
[----:B------:R-:W-:-:S02]  /*7cc0*/  MOV R4, 0x3f800000 ;  /* 0x3f80000000047802 */ /* 0x000fc40000000f00 */
[----:B------:R-:W-:-:S04]  /*7cd0*/  LEA.HI R2, R2, R22, RZ, 0x3 ;  /* 0x0000001602027211 */ /* 0x000fc800078f18ff */
[----:B------:R-:W-:Y:S01]  /*7ce0*/  LOP3.LUT R2, R2, 0xfffffff8, RZ, 0xc0, !PT ;  /* 0xfffffff802027812 */ /* 0x000fe200078ec0ff */
[----:B------:R-:W2:Y:S03]  /*7cf0*/  @P5 MUFU.RCP R4, R51 ;  /* 0x0000003300045308 */ /* 0x000ea60000001000 */
[----:B------:R-:W-:Y:S01]  /*7d00*/  IADD3 R2, R22, -R2, RZ ;  /* 0x8000000216027210 */ /* 0x000fe20007ffe0ff */
[C---:B-1----:R-:W-:Y:S02]  /*7d10*/  FMUL.FTZ R115, R0.reuse, R115 ;  /* 0x0000007300737220 */ /* 0x042fe40000410000 */
        /* <DEDUP_REMOVED lines=22> */
[----:B------:R-:W-:Y:S01]  /*7e80*/  FMUL.FTZ R94, R0, R94 ;  /* 0x0000005e005e7220 */ /* 0x000fe20000410000 */
[----:B------:R-:W-:Y:S02]  /*7e90*/  LEA.HI R0, R2, R2, RZ, 0x1 ;  /* 0x0000000202007211 */ /* 0x000fe400078f08ff */
[----:B------:R-:W-:Y:S02]  /*7ea0*/  @!P0 MOV R5, c[0x0][0x214] ;  /* 0x0000850000058a02 */ /* 0x000fe40000000f00 */
[----:B------:R-:W-:Y:S02]  /*7eb0*/  SHF.R.S32.HI R6, RZ, 0x1, R0 ;  /* 0x00000001ff067819 */ /* 0x000fe40000011400 */
[----:B------:R-:W-:Y:S02]  /*7ec0*/  LOP3.LUT R0, R0, 0x3fffffe, RZ, 0xc0, !PT ;  /* 0x03fffffe00007812 */ /* 0x000fe400078ec0ff */
[----:B------:R-:W-:-:S02]  /*7ed0*/  @!P0 SEL R105, R5, c[0x0][0x234], !P1 ;  /* 0x00008d0005698a07 */ /* 0x000fc40004800000 */
[----:B------:R-:W-:Y:S01]  /*7ee0*/  SHF.L.U32 R5, R6, 0x6, RZ ;  /* 0x0000000606057819 */ /* 0x000fe200000006ff */
[----:B--2---:R-:W-:Y:S01]  /*7ef0*/  FMUL.FTZ R118, R4, R118 ;  /* 0x0000007604767220 */ /* 0x004fe20000410000 */
[----:B------:R-:W-:Y:S01]  /*7f00*/  IADD3 R2, R2, -R0, RZ ;  /* 0x8000000002027210 */ /* 0x000fe20007ffe0ff */
[----:B------:R-:W-:Y:S01]  /*7f10*/  FMUL.FTZ R46, R4, R119 ;  /* 0x00000077042e7220 */ /* 0x000fe20000410000 */
[----:B------:R-:W-:Y:S01]  /*7f20*/  LEA R0, R20, R106, 0x8 ;  /* 0x0000006a14007211 */ /* 0x000fe200078e40ff */
[C---:B------:R-:W-:Y:S01]  /*7f30*/  FMUL.FTZ R126, R4.reuse, R126 ;  /* 0x0000007e047e7220 */ /* 0x040fe20000410000 */
[----:B------:R-:W-:Y:S01]  /*7f40*/  LOP3.LUT R5, R5, 0xc0, RZ, 0xc0, !PT ;  /* 0x000000c005057812 */ /* 0x000fe200078ec0ff */
        /* <DEDUP_REMOVED lines=21> */
[----:B------:R-:W-:-:S02]  /*80a0*/  LOP3.LUT R4, R6, 0x1, RZ, 0xc0, !PT ;  /* 0x0000000106047812 */ /* 0x000fc400078ec0ff */
[----:B------:R-:W-:Y:S02]  /*80b0*/  LEA R0, R2, R0, 0x4 ;  /* 0x0000000002007211 */ /* 0x000fe400078e20ff */
[----:B------:R-:W-:Y:S02]  /*80c0*/  LEA.HI R2, R5, R5, RZ, 0x1d ;  /* 0x0000000505027211 */ /* 0x000fe400078fe8ff */
[----:B------:R-:W-:Y:S02]  /*80d0*/  ISETP.NE.U32.AND P2, PT, R4, 0x1, PT ;  /* 0x000000010400780c */ /* 0x000fe40003f45070 */
[----:B------:R-:W-:-:S04]  /*80e0*/  LEA R0, R0, R2, 0x1 ;  /* 0x0000000200007211 */ /* 0x000fc800078e08ff */
[----:B------:R-:W-:Y:S02]  /*80f0*/  SHF.L.U32 R0, R0, 0x1, RZ ;  /* 0x0000000100007819 */ /* 0x000fe400000006ff */
[----:B------:R-:W-:Y:S02]  /*8100*/  MOV R4, 0x20 ;  /* 0x0000002000047802 */ /* 0x000fe40000000f00 */
[----:B------:R-:W-:-:S03]  /*8110*/  IADD3 R2, R0, -0x10, RZ ;  /* 0xfffffff000027810 */ /* 0x000fc60007ffe0ff */
[----:B------:R-:W-:Y:S02]  /*8120*/  @P2 IADD3 R2, R0, 0x10, RZ ;  /* 0x0000001000022810 */ /* 0x000fe40007ffe0ff */
[----:B------:R-:W-:Y:S02]  /*8130*/  LOP3.LUT P2, RZ, R6, 0x2, RZ, 0xc0, !PT ;  /* 0x0000000206ff7812 */ /* 0x000fe4000784c0ff */
[----:B------:R-:W-:Y:S02]  /*8140*/  F2FP.BF16.PACK_AB R47, R47, R116 ;  /* 0x000000742f2f723e */ /* 0x000fe400000010ff */
[----:B------:R-:W-:Y:S02]  /*8150*/  F2FP.BF16.PACK_AB R46, R46, R118 ;  /* 0x000000762e2e723e */ /* 0x000fe400000010ff */
[----:B------:R-:W-:Y:S02]  /*8160*/  SEL R4, R4, 0xffffffe0, !P2 ;  /* 0xffffffe004047807 */ /* 0x000fe40005000000 */
[----:B------:R-:W-:-:S02]  /*8170*/  F2FP.BF16.PACK_AB R45, R45, R124 ;  /* 0x0000007c2d2d723e */ /* 0x000fc400000010ff */
[----:B------:R-:W-:Y:S02]  /*8180*/  F2FP.BF16.PACK_AB R44, R44, R126 ;  /* 0x0000007e2c2c723e */ /* 0x000fe400000010ff */
[----:B------:R-:W-:Y:S02]  /*8190*/  F2FP.BF16.PACK_AB R49, R49, R112 ;  /* 0x000000703131723e */ /* 0x000fe400000010ff */
[----:B------:R-:W-:Y:S02]  /*81a0*/  F2FP.BF16.PACK_AB R114, R115, R114 ;  /* 0x000000727372723e */ /* 0x000fe400000010ff */
[----:B------:R-:W-:Y:S02]  /*81b0*/  F2FP.BF16.PACK_AB R48, R48, R120 ;  /* 0x000000783030723e */ /* 0x000fe400000010ff */
[----:B------:R-:W-:Y:S01]  /*81c0*/  F2FP.BF16.PACK_AB R122, R123, R122 ;  /* 0x0000007a7b7a723e */ /* 0x000fe200000010ff */
[----:B------:R-:W-:Y:S01]  /*81d0*/  STS [R0], R47 ;  /* 0x0000002f00007388 */ /* 0x000fe20000000800 */
[----:B------:R-:W-:-:S02]  /*81e0*/  F2FP.BF16.PACK_AB R43, R43, R128 ;  /* 0x000000802b2b723e */ /* 0x000fc400000010ff */
[----:B------:R-:W-:Y:S01]  /*81f0*/  F2FP.BF16.PACK_AB R42, R42, R130 ;  /* 0x000000822a2a723e */ /* 0x000fe200000010ff */
[----:B------:R-:W-:Y:S01]  /*8200*/  STS [R0+0x200], R46 ;  /* 0x0002002e00007388 */ /* 0x000fe20000000800 */
[----:B------:R-:W-:Y:S02]  /*8210*/  IADD3 R5, R0, R4, RZ ;  /* 0x0000000400057210 */ /* 0x000fe40007ffe0ff */
[----:B------:R-:W-:Y:S01]  /*8220*/  F2FP.BF16.PACK_AB R40, R40, R140 ;  /* 0x0000008c2828723e */ /* 0x000fe200000010ff */
[----:B------:R-:W-:Y:S01]  /*8230*/  STS [R2], R45 ;  /* 0x0000002d02007388 */ /* 0x000fe20000000800 */
[----:B------:R-:W-:Y:S02]  /*8240*/  F2FP.BF16.PACK_AB R39, R39, R142 ;  /* 0x0000008e2727723e */ /* 0x000fe400000010ff */
[----:B------:R-:W-:Y:S01]  /*8250*/  IADD3 R4, R4, R2, RZ ;  /* 0x0000000204047210 */ /* 0x000fe20007ffe0ff */
[----:B------:R-:W-:Y:S01]  /*8260*/  STS [R2+0x200], R44 ;  /* 0x0002002c02007388 */ /* 0x000fe20000000800 */
[----:B------:R-:W-:-:S02]  /*8270*/  F2FP.BF16.PACK_AB R41, R41, R132 ;  /* 0x000000842929723e */ /* 0x000fc400000010ff */
[----:B------:R-:W-:Y:S01]  /*8280*/  F2FP.BF16.PACK_AB R134, R135, R134 ;  /* 0x000000868786723e */ /* 0x000fe200000010ff */
[----:B------:R-:W-:Y:S01]  /*8290*/  STS [R0+0x1000], R49 ;  /* 0x0010003100007388 */ /* 0x000fe20000000800 */
[----:B------:R-:W-:Y:S02]  /*82a0*/  F2FP.BF16.PACK_AB R23, R23, R136 ;  /* 0x000000881717723e */ /* 0x000fe400000010ff */
[----:B------:R-:W-:Y:S01]  /*82b0*/  F2FP.BF16.PACK_AB R138, R139, R138 ;  /* 0x0000008a8b8a723e */ /* 0x000fe200000010ff */
[----:B------:R-:W-:Y:S01]  /*82c0*/  STS [R0+0x1200], R114 ;  /* 0x0012007200007388 */ /* 0x000fe20000000800 */
        /* <DEDUP_REMOVED lines=8> */
[----:B------:R-:W-:Y:S01]  /*8350*/  STS [R5], R43 ;  /* 0x0000002b05007388 */ /* 0x000fe20000000800 */
[----:B------:R-:W-:-:S03]  /*8360*/  F2FP.BF16.PACK_AB R33, R33, R152 ;  /* 0x000000982121723e */ /* 0x000fc600000010ff */
[----:B------:R-:W-:Y:S01]  /*8370*/  STS [R5+0x200], R42 ;  /* 0x0002002a05007388 */ /* 0x000fe20000000800 */
[----:B------:R-:W-:-:S03]  /*8380*/  F2FP.BF16.PACK_AB R154, R155, R154 ;  /* 0x0000009a9b9a723e */ /* 0x000fc600000010ff */
[----:B------:R-:W-:Y:S01]  /*8390*/  STS [R4], R40 ;  /* 0x0000002804007388 */ /* 0x000fe20000000800 */
        /* <DEDUP_REMOVED lines=52> */
[----:B------:R2:W-:Y:S04]  /*86e0*/  STS [R2+0x5200], R14 ;  /* 0x0052000e02007388 */ /* 0x0005e80000000800 */
[----:B------:R-:W-:Y:S04]  /*86f0*/  STS [R5+0x4000], R13 ;  /* 0x0040000d05007388 */ /* 0x000fe80000000800 */
[----:B------:R-:W-:Y:S04]  /*8700*/  STS [R5+0x4200], R12 ;  /* 0x0042000c05007388 */ /* 0x000fe80000000800 */
[----:B------:R3:W-:Y:S04]  /*8710*/  STS [R4+0x4000], R9 ;  /* 0x0040000904007388 */ /* 0x0007e80000000800 */
[----:B------:R-:W-:Y:S04]  /*8720*/  STS [R4+0x4200], R8 ;  /* 0x0042000804007388 */ /* 0x000fe80000000800 */
[----:B------:R-:W-:Y:S04]  /*8730*/  STS [R5+0x5000], R11 ;  /* 0x0050000b05007388 */ /* 0x000fe80000000800 */
[----:B------:R-:W-:Y:S04]  /*8740*/  STS [R5+0x5200], R10 ;  /* 0x0052000a05007388 */ /* 0x000fe80000000800 */
[----:B------:R4:W-:Y:S04]  /*8750*/  STS [R4+0x5000], R7 ;  /* 0x0050000704007388 */ /* 0x0009e80000000800 */
[----:B------:R5:W-:Y:S04]  /*8760*/  STS [R4+0x5200], R6 ;  /* 0x0052000604007388 */ /* 0x000be80000000800 */
[----:B------:R-:W-:Y:S06]  /*8770*/  BAR.SYNC.DEFER_BLOCKING 0x0 ;  /* 0x0000000000007b1d */ /* 0x000fec0000010000 */
[----:B-1----:R-:W1:Y:S01]  /*8780*/  S2R R18, SR_CTAID.Y ;  /* 0x0000000000127919 */ /* 0x002e620000002600 */
[----:B--2---:R-:W2:Y:S03]  /*8790*/  @P6 MUFU.LG2 R2, R50 ;  /* 0x0000003200026308 */ /* 0x004ea60000000c00 */
[----:B------:R-:W1:Y:S04]  /*87a0*/  S2R R19, SR_CTAID.Z ;  /* 0x0000000000137919 */ /* 0x000e680000002700 */
[----:B------:R-:W1:Y:S01]  /*87b0*/  S2R R17, SR_CTAID.X ;  /* 0x0000000000117919 */ /* 0x000e620000002500 */
[----:B---3--:R3:W-:Y:S01]  /*87c0*/  @P5 MUFU.LG2 R9, R51 ;  /* 0x0000003300095308 */ /* 0x0087e20000000c00 */
[----:B------:R-:W-:Y:S01]  /*87d0*/  @P0 MOV R0, 0x1 ;  /* 0x0000000100000802 */ /* 0x000fe20000000f00 */
[----:B------:R-:W-:Y:S01]  /*87e0*/  @!P0 IMAD R0, R105, c[0x0][0x1c0], RZ ;  /* 0x0000700069008a24 */ /* 0x000fe200078e02ff */
[----:B------:R1:W1:Y:S04]  /*87f0*/  LDS.128 R36, [R226] ;  /* 0x00000000e2247984 */ /* 0x0002680000000c00 */
[----:B------:R1:W1:Y:S04]  /*8800*/  LDS.128 R68, [R226+0x800] ;  /* 0x00080000e2447984 */ /* 0x0002680000000c00 */
[----:B------:R1:W2:Y:S04]  /*8810*/  LDS.128 R64, [R226+0x1000] ;  /* 0x00100000e2407984 */ /* 0x0002a80000000c00 */
[----:B------:R1:W2:Y:S04]  /*8820*/  LDS.128 R60, [R226+0x1800] ;  /* 0x00180000e23c7984 */ /* 0x0002a80000000c00 */
[----:B------:R1:W2:Y:S04]  /*8830*/  LDS.128 R32, [R226+0x2000] ;  /* 0x00200000e2207984 */ /* 0x0002a80000000c00 */
[----:B------:R1:W2:Y:S04]  /*8840*/  LDS.128 R56, [R226+0x2800] ;  /* 0x00280000e2387984 */ /* 0x0002a80000000c00 */
[----:B------:R2:W2:Y:S04]  /*8850*/  LDS.128 R52, [R226+0x3000] ;  /* 0x00300000e2347984 */ /* 0x0004a80000000c00 */
[----:B---3--:R3:W3:Y:S04]  /*8860*/  LDS.128 R48, [R226+0x3800] ;  /* 0x00380000e2307984 */ /* 0x0086e80000000c00 */
[----:B------:R2:W3:Y:S04]  /*8870*/  LDS.128 R28, [R226+0x4000] ;  /* 0x00400000e21c7984 */ /* 0x0004e80000000c00 */
[----:B------:R2:W3:Y:S04]  /*8880*/  LDS.128 R44, [R226+0x4800] ;  /* 0x00480000e22c7984 */ /* 0x0004e80000000c00 */
[----:B------:R2:W3:Y:S04]  /*8890*/  LDS.128 R40, [R226+0x5000] ;  /* 0x00500000e2287984 */ /* 0x0004e80000000c00 */
[----:B------:R3:W3:Y:S01]  /*88a0*/  LDS.128 R24, [R226+0x5800] ;  /* 0x00580000e2187984 */ /* 0x0006e20000000c00 */
[----:B------:R-:W-:Y:S01]  /*88b0*/  ISETP.NE.OR P1, PT, RZ, UR4, !P1 ;  /* 0x00000004ff007c0c */ /* 0x000fe2000cf25670 */
[----:B-1----:R-:W-:Y:S01]  /*88c0*/  IMAD R0, R18, R0, RZ ;  /* 0x0000000012007224 */ /* 0x002fe200078e02ff */
[----:B----4-:R-:W1:Y:S01]  /*88d0*/  @P3 MUFU.LG2 R7, R101 ;  /* 0x0000006500073308 */ /* 0x010e620000000c00 */
[----:B-----5:R-:W-:Y:S01]  /*88e0*/  @P0 MOV R6, c[0x0][0x210] ;  /* 0x0000840000060a02 */ /* 0x020fe20000000f00 */
[----:B--2---:R-:W-:Y:S01]  /*88f0*/  @P6 FMUL.FTZ R2, R2, 0.69314718246459960938 ;  /* 0x3f31721802026820 */ /* 0x004fe20000410000 */
[----:B------:R-:W-:-:S02]  /*8900*/  @!P0 MOV R6, 0x1 ;  /* 0x0000000100068802 */ /* 0x000fc40000000f00 */
[----:B------:R-:W-:-:S03]  /*8910*/  SEL R0, R0, RZ, P1 ;  /* 0x000000ff00007207 */ /* 0x000fc60000800000 */
[----:B------:R-:W2:Y:S01]  /*8920*/  @P4 MUFU.LG2 R8, R100 ;  /* 0x0000006400084308 */ /* 0x000ea20000000c00 */
[----:B------:R-:W-:Y:S01]  /*8930*/  MOV R16, 0x7f800000 ;  /* 0x7f80000000107802 */ /* 0x000fe20000000f00 */
[----:B------:R-:W-:Y:S01]  /*8940*/  @P6 FFMA.FTZ R16, R104, c[0x0][0x238], R2 ;  /* 0x00008e0068106a23 */ /* 0x000fe20000010002 */
[----:B------:R-:W-:Y:S01]  /*8950*/  LOP3.LUT P2, RZ, R107, 0x3, RZ, 0xc0, !PT ;  /* 0x000000036bff7812 */ /* 0x000fe2000784c0ff */
[----:B------:R-:W-:Y:S02]  /*8960*/  IMAD R2, R19, R105, R0 ;  /* 0x0000006913027224 */ /* 0x000fe400078e0200 */
[----:B------:R-:W-:Y:S02]  /*8970*/  @!P1 IMAD R10, R18, c[0x0][0x214], RZ ;  /* 0x00008500120a9a24 */ /* 0x000fe400078e02ff */
[----:B------:R-:W-:Y:S01]  /*8980*/  IMAD R0, R17, R6, RZ ;  /* 0x0000000611007224 */ /* 0x000fe200078e02ff */
[----:B------:R-:W-:Y:S02]  /*8990*/  CS2R R4, SRZ ;  /* 0x0000000000047805 */ /* 0x000fe4000001ff00 */
[----:B------:R-:W-:-:S02]  /*89a0*/  @!P1 MOV R4, R10 ;  /* 0x0000000a00049202 */ /* 0x000fc40000000f00 */
[----:B------:R-:W-:Y:S01]  /*89b0*/  SHF.L.U32 R0, R0, 0x7, RZ ;  /* 0x0000000700007819 */ /* 0x000fe200000006ff */
[----:B-1----:R-:W-:Y:S01]  /*89c0*/  @P3 FMUL.FTZ R7, R7, 0.69314718246459960938 ;  /* 0x3f31721807073820 */ /* 0x002fe20000410000 */
[----:B------:R-:W-:Y:S01]  /*89d0*/  @!P1 SHF.R.S32.HI R5, RZ, 0x1f, R10 ;  /* 0x0000001fff059819 */ /* 0x000fe2000001140a */
[----:B------:R-:W-:Y:S01]  /*89e0*/  @P5 FMUL.FTZ R9, R9, 0.69314718246459960938 ;  /* 0x3f31721809095820 */ /* 0x000fe20000410000 */
[----:B------:R-:W-:Y:S01]  /*89f0*/  IADD3 R10, P1, P0, R0, R4, R2 ;  /* 0x00000004000a7210 */ /* 0x000fe2000783e002 */
[----:B--2---:R-:W-:Y:S01]  /*8a00*/  @P4 FMUL.FTZ R8, R8, 0.69314718246459960938 ;  /* 0x3f31721808084820 */ /* 0x004fe20000410000 */
[----:B------:R-:W-:Y:S01]  /*8a10*/  SHF.R.S32.HI R0, RZ, 0x1f, R0 ;  /* 0x0000001fff007819 */ /* 0x000fe20000011400 */
[----:B------:R-:W-:Y:S01]  /*8a20*/  BSSY B0, `(.L_x_423) ;  /* 0x0000033000007945 */ /* 0x000fe20003800000 */
        /* <DEDUP_REMOVED lines=9> */
[----:B---3--:R-:W-:Y:S01]  /*8ac0*/  SHF.R.S32.HI R2, RZ, 0x1f, R20 ;  /* 0x0000001fff027819 */ /* 0x008fe20000011414 */
[----:B------:R-:W-:Y:S01]  /*8ad0*/  IMAD.MOV.U32 R5, RZ, RZ, c[0x0][0x214] ;  /* 0x00008500ff057624 */ /* 0x000fe200078e00ff */
[----:B------:R-:W-:-:S02]  /*8ae0*/  SHF.R.S32.HI R0, RZ, 0x1f, R107 ;  /* 0x0000001fff007819 */ /* 0x000fc4000001146b */
[----:B------:R-:W-:Y:S01]  /*8af0*/  LEA.HI R2, R2, R20, RZ, 0x2 ;  /* 0x0000001402027211 */ /* 0x000fe200078f10ff */
[----:B------:R-:W-:Y:S01]  /*8b00*/  IMAD R5, R17, -0x80, R5 ;  /* 0xffffff8011057824 */ /* 0x000fe200078e0205 */
        /* <DEDUP_REMOVED lines=36> */
.L_x_424:
[----:B---3--:R-:W-:Y:S05]  /*8d50*/  BSYNC B0 ;  /* 0x0000000000007941 */ /* 0x008fea0003800000 */
.L_x_423:
[----:B-1----:R-:W-:Y:S01]  /*8d60*/  IMAD.SHL.U32 R2, R106, 0x8, RZ ;  /* 0x000000086a027824 */ /* 0x002fe200078e00ff */
        /* <DEDUP_REMOVED lines=17> */
[----:B------:R-:W-:Y:S02]  /*8e80*/  IMAD R0, R5, c[0x0][0x1e8], RZ ;  /* 0x00007a0005007a24 */ /* 0x000fe400078e02ff */
[----:B------:R-:W-:-:S04]  /*8e90*/  IMAD.WIDE.U32 R2, R4, c[0x0][0x1e8], R2 ;  /* 0x00007a0004027a25 */ /* 0x000fc800078e0002 */
[----:B------:R-:W-:Y:S01]  /*8ea0*/  IMAD R0, R4, c[0x0][0x1ec], R0 ;  /* 0x00007b0004007a24 */ /* 0x000fe200078e0200 */
[----:B------:R-:W-:-:S03]  /*8eb0*/  LEA R6, P0, R2, c[0x0][0x1d0], 0x1 ;  /* 0x0000740002067a11 */ /* 0x000fc600078008ff */
[----:B------:R-:W-:-:S05]  /*8ec0*/  IMAD.IADD R0, R3, 0x1, R0 ;  /* 0x0000000103007824 */ /* 0x000fca00078e0200 */
[----:B------:R-:W-:Y:S02]  /*8ed0*/  LEA.HI.X R7, R2, c[0x0][0x1d4], R0, 0x1, P0 ;  /* 0x0000750002077a11 */ /* 0x000fe400000f0c00 */
[----:B------:R-:W-:-:S03]  /*8ee0*/  IADD3 R4, P0, R6, UR7, RZ ;  /* 0x0000000706047c10 */ /* 0x000fc6000ff1e0ff */
[----:B------:R-:W-:Y:S01]  /*8ef0*/  STG.E.128 [R6.64], R36 ;  /* 0x0000002406007986 */ /* 0x000fe2000c101d08 */
[----:B------:R-:W-:Y:S02]  /*8f00*/  IADD3.X R5, R7, UR5, RZ, P0, !PT ;  /* 0x0000000507057c10 */ /* 0x000fe400087fe4ff */
[----:B------:R-:W-:Y:S01]  /*8f10*/  IADD3 R2, P0, R4, UR7, RZ ;  /* 0x0000000704027c10 */ /* 0x000fe2000ff1e0ff */
[----:B------:R-:W-:Y:S03]  /*8f20*/  STG.E.128 [R6.64+0x40], R32 ;  /* 0x0000402006007986 */ /* 0x000fe6000c101d08 */
[----:B------:R-:W-:Y:S01]  /*8f30*/  IADD3.X R3, R5, UR5, RZ, P0, !PT ;  /* 0x0000000505037c10 */ /* 0x000fe200087fe4ff */
[----:B------:R1:W-:Y:S04]  /*8f40*/  STG.E.128 [R6.64+0x80], R28 ;  /* 0x0000801c06007986 */ /* 0x0003e8000c101d08 */
[----:B------:R-:W-:Y:S04]  /*8f50*/  STG.E.128 [R4.64], R68 ;  /* 0x0000004404007986 */ /* 0x000fe8000c101d08 */
[----:B------:R-:W-:Y:S04]  /*8f60*/  STG.E.128 [R4.64+0x40], R56 ;  /* 0x0000403804007986 */ /* 0x000fe8000c101d08 */
[----:B------:R-:W-:Y:S04]  /*8f70*/  STG.E.128 [R4.64+0x80], R44 ;  /* 0x0000802c04007986 */ /* 0x000fe8000c101d08 */
[----:B------:R-:W-:Y:S04]  /*8f80*/  STG.E.128 [R2.64], R64 ;  /* 0x0000004002007986 */ /* 0x000fe8000c101d08 */
[----:B------:R-:W-:Y:S04]  /*8f90*/  STG.E.128 [R2.64+0x40], R52 ;  /* 0x0000403402007986 */ /* 0x000fe8000c101d08 */
[----:B------:R-:W-:Y:S01]  /*8fa0*/  STG.E.128 [R2.64+0x80], R40 ;  /* 0x0000802802007986 */ /* 0x000fe2000c101d08 */
[----:B-1----:R-:W-:-:S04]  /*8fb0*/  IADD3 R6, P0, R2, UR7, RZ ;  /* 0x0000000702067c10 */ /* 0x002fc8000ff1e0ff */
[----:B------:R-:W-:-:S05]  /*8fc0*/  IADD3.X R7, R3, UR5, RZ, P0, !PT ;  /* 0x0000000503077c10 */ /* 0x000fca00087fe4ff */
[----:B------:R-:W-:Y:S04]  /*8fd0*/  STG.E.128 [R6.64], R60 ;  /* 0x0000003c06007986 */ /* 0x000fe8000c101d08 */
[----:B------:R-:W-:Y:S04]  /*8fe0*/  STG.E.128 [R6.64+0x40], R48 ;  /* 0x0000403006007986 */ /* 0x000fe8000c101d08 */
[----:B------:R-:W-:Y:S01]  /*8ff0*/  STG.E.128 [R6.64+0x80], R24 ;  /* 0x0000801806007986 */ /* 0x000fe2000c101d08 */
[----:B------:R-:W-:Y:S05]  /*9000*/  EXIT ;  /* 0x000000000000794d */ /* 0x000fea0003800000 */
.L_x_425:
        /* <DEDUP_REMOVED lines=15> */
.L_x_1037:


//--------------------- .text._ZN5flash16flash_fwd_kernelI23Flash_fwd_kernel_traitsILi96ELi128ELi64ELi4ELb0ELb0EN7cutlass10bfloat16_tE19Flash_kernel_traitsILi96ELi128ELi64ELi4ES3_EELb1ELb0ELb0ELb1ELb0ELb0ELb0ELb0EEEvNS_16Flash_fwd_paramsE --------------------------
	.section	.text._ZN5flash16flash_fwd_kernelI23Flash_fwd_kernel_traitsILi96ELi128ELi64ELi4ELb0ELb0EN7cutlass10bfloat16_tE19Flash_kernel_traitsILi96ELi128ELi64ELi4ES3_EELb1ELb0ELb0ELb1ELb0ELb0ELb0ELb0EEEvNS_16Flash_fwd_paramsE,"ax",@progbits
	.sectioninfo	@"SHI_REGISTERS=255"
	.align	128
        .global         _ZN5flash16flash_fwd_kernelI23Flash_fwd_kernel_traitsILi96ELi128ELi64ELi4ELb0ELb0EN7cutlass10bfloat16_tE19Flash_kernel_traitsILi96ELi128ELi64ELi4ES3_EELb1ELb0ELb0ELb1ELb0ELb0ELb0ELb0EEEvNS_16Flash_fwd_paramsE
        .type           _ZN5flash16flash_fwd_kernelI23Flash_fwd_kernel_traitsILi96ELi128ELi64ELi4ELb0ELb0EN7cutlass10bfloat16_tE19Flash_kernel_traitsILi96ELi128ELi64ELi4ES3_EELb1ELb0ELb0ELb1ELb0ELb0ELb0ELb0EEEvNS_16Flash_fwd_paramsE,@function
        .size           _ZN5flash16flash_fwd_kernelI23Flash_fwd_kernel_traitsILi96ELi128ELi64ELi4ELb0ELb0EN7cutlass10bfloat16_tE19Flash_kernel_traitsILi96ELi128ELi64ELi4ES3_EELb1ELb0ELb0ELb1ELb0ELb0ELb0ELb0EEEvNS_16Flash_fwd_paramsE,(.L_x_1038 - _ZN5flash16flash_fwd_kernelI23Flash_fwd_kernel_traitsILi96ELi128ELi64ELi4ELb0ELb0EN7cutlass10bfloat16_tE19Flash_kernel_traitsILi96ELi128ELi64ELi4ES3_EELb1ELb0ELb0ELb1ELb0ELb0ELb0ELb0EEEvNS_16Flash_fwd_paramsE)
        .other          _ZN5flash16flash_fwd_kernelI23Flash_fwd_kernel_traitsILi96ELi128ELi64ELi4ELb0ELb0EN7cutlass10bfloat16_tE19Flash_kernel_traitsILi96ELi128ELi64ELi4ES3_EELb1ELb0ELb0ELb1ELb0ELb0ELb0ELb0EEEvNS_16Flash_fwd_paramsE,@"STO_CUDA_ENTRY STV_DEFAULT"
_ZN5flash16flash_fwd_kernelI23Flash_fwd_kernel_traitsILi96ELi128ELi64ELi4ELb0ELb0EN7cutlass10bfloat16_tE19Flash_kernel_traitsILi96ELi128ELi64ELi4ES3_EELb1ELb0ELb0ELb1ELb0ELb0ELb0ELb0EEEvNS_16Flash_fwd_paramsE:
.text._ZN5flash16flash_fwd_kernelI23Flash_fwd_kernel_traitsILi96ELi128ELi64ELi4ELb0ELb0EN7cutlass10bfloat16_tE19Flash_kernel_traitsILi96ELi128ELi64ELi4ES3_EELb1ELb0ELb0ELb1ELb0ELb0ELb0ELb0EEEvNS_16Flash_fwd_paramsE:
        /* <DEDUP_REMOVED lines=14> */
[----:B------:R-:W1:Y:S01]  /*00e0*/  LDC.U8 R8, c[0x0][0x312] ;  /* 0x0000c480ff087b82 */ /* 0x000e620000000000 */
[----:B------:R-:W-:Y:S02]  /*00f0*/  ISETP.NE.U32.AND P3, PT, RZ, c[0x0][0x240], PT ;  /* 0x00009000ff007a0c */ /* 0x000fe40003f65070 */
[----:B------:R-:W4:Y:S01]  /*0100*/  S2R R196, SR_CTAID.X ;  /* 0x0000000000c47919 */ /* 0x000f220000002500 */
[----:B------:R-:W-:Y:S02]  /*0110*/  MOV R12, 0x4 ;  /* 0x00000004000c7802 */ /* 0x000fe40000000f00 */
[----:B------:R-:W-:Y:S01]  /*0120*/  ISETP.NE.AND.EX P3, PT, RZ, c[0x0][0x244], PT, P3 ;  /* 0x00009100ff007a0c */ /* 0x000fe20003f65330 */
[----:B------:R-:W4:Y:S01]  /*0130*/  S2R R28, SR_CTAID.Y ;  /* 0x00000000001c7919 */ /* 0x000f220000002600 */
[----:B------:R-:W-:-:S03]  /*0140*/  MOV R15, 0xffffffff ;  /* 0xffffffff000f7802 */ /* 0x000fc60000000f00 */
[----:B------:R-:W4:Y:S04]  /*0150*/  S2R R18, SR_CTAID.Z ;  /* 0x0000000000127919 */ /* 0x000f280000002700 */
[----:B------:R-:W4:Y:S01]  /*0160*/  S2R R193, SR_TID.X ;  /* 0x0000000000c17919 */ /* 0x000f220000002100 */
[----:B-1----:R-:W-:Y:S01]  /*0170*/  ISETP.NE.AND P4, PT, R8, RZ, PT ;  /* 0x000000ff0800720c */ /* 0x002fe20003f85270 */
[----:B----4-:R-:W-:Y:S01]  /*0180*/  IMAD.WIDE R8, R28, R12, c[0x0][0x240] ;  /* 0x000090001c087625 */ /* 0x010fe200078e020c */
[----:B------:R-:W-:-:S04]  /*0190*/  LOP3.LUT R0, R18, R196, R28, 0xfe, !PT ;  /* 0x000000c412007212 */ /* 0x000fc800078efe1c */
[----:B------:R-:W-:Y:S01]  /*01a0*/  LOP3.LUT P2, RZ, R0, R193, RZ, 0xfc, !PT ;  /* 0x000000c100ff7212 */ /* 0x000fe2000784fcff */
[----:B--2---:R1:W2:Y:S08]  /*01b0*/  @P1 R2UR UR20, R4 ;  /* 0x00000000041413c2 */ /* 0x0042b000000e0000 */
[----:B------:R4:W2:Y:S04]  /*01c0*/  @P1 R2UR UR21, R5 ;  /* 0x00000000051513c2 */ /* 0x0008a800000e0000 */
[----:B-1----:R-:W-:-:S02]  /*01d0*/  @!P2 IMAD.MOV.U32 R4, RZ, RZ, c[0x0][0x308] ;  /* 0x0000c200ff04a624 */ /* 0x002fc400078e00ff */
[----:B----4-:R-:W-:Y:S01]  /*01e0*/  @!P2 IMAD.MOV.U32 R5, RZ, RZ, c[0x0][0x30c] ;  /* 0x0000c300ff05a624 */ /* 0x010fe200078e00ff */
[----:B---3--:R-:W-:Y:S01]  /*01f0*/  @P1 IADD3 R6, P0, R2, c[0x0][0x300], RZ ;  /* 0x0000c00002061a10 */ /* 0x008fe20007f1e0ff */
[----:B--2---:R-:W-:-:S04]  /*0200*/  IMAD.U32 R2, RZ, RZ, UR20 ;  /* 0x00000014ff027e24 */ /* 0x004fc8000f8e00ff */
[----:B------:R-:W-:Y:S01]  /*0210*/  @P1 IMAD.X R7, RZ, RZ, R3, P0 ;  /* 0x000000ffff071224 */ /* 0x000fe200000e0603 */
[----:B------:R-:W-:Y:S01]  /*0220*/  ISETP.NE.U32.AND P0, PT, RZ, c[0x0][0x250], PT ;  /* 0x00009400ff007a0c */ /* 0x000fe20003f05070 */
[----:B------:R-:W-:Y:S01]  /*0230*/  IMAD.U32 R3, RZ, RZ, UR21 ;  /* 0x00000015ff037e24 */ /* 0x000fe2000f8e00ff */
[----:B------:R-:W-:Y:S02]  /*0240*/  ISETP.EQ.U32.AND P1, PT, RZ, c[0x0][0x248], PT ;  /* 0x00009200ff007a0c */ /* 0x000fe40003f22070 */
[----:B------:R-:W-:Y:S02]  /*0250*/  ISETP.NE.AND.EX P0, PT, RZ, c[0x0][0x254], PT, P0 ;  /* 0x00009500ff007a0c */ /* 0x000fe40003f05300 */
[----:B------:R1:W-:Y:S01]  /*0260*/  @!P2 STG.E.64 [R4.64], R2 ;  /* 0x000000020400a986 */ /* 0x0003e2000c101b12 */
[----:B------:R-:W-:Y:S02]  /*0270*/  SHF.R.S32.HI R13, RZ, 0x1f, R193 ;  /* 0x0000001fff0d7819 */ /* 0x000fe400000114c1 */
[----:B------:R-:W-:Y:S01]  /*0280*/  ISETP.EQ.OR.EX P1, PT, RZ, c[0x0][0x24c], !P4, P1 ;  /* 0x00009300ff007a0c */ /* 0x000fe20006722710 */
[----:B-1----:R-:W-:-:S02]  /*0290*/  @!P2 IMAD.MOV.U32 R2, RZ, RZ, R6 ;  /* 0x000000ffff02a224 */ /* 0x002fc400078e0006 */
[----:B------:R-:W-:-:S05]  /*02a0*/  @!P2 IMAD.MOV.U32 R3, RZ, RZ, R7 ;  /* 0x000000ffff03a224 */ /* 0x000fca00078e0007 */
[----:B------:R1:W-:Y:S04]  /*02b0*/  @!P2 STG.E.64 [R4.64+0x8], R2 ;  /* 0x000008020400a986 */ /* 0x0003e8000c101b12 */
[----:B------:R2:W3:Y:S04]  /*02c0*/  @P3 LDG.E R15, [R8.64] ;  /* 0x00000012080f3981 */ /* 0x0004e8000c1e1900 */
[----:B-1----:R2:W4:Y:S01]  /*02d0*/  @P3 LDG.E R4, [R8.64+0x4] ;  /* 0x0000041208043981 */ /* 0x002522000c1e1900 */
[----:B------:R-:W-:Y:S01]  /*02e0*/  @P0 IMAD.WIDE R2, R28, R12, c[0x0][0x250] ;  /* 0x000094001c020625 */ /* 0x000fe200078e020c */
[----:B------:R-:W-:-:S03]  /*02f0*/  LEA.HI R14, R13, R193, RZ, 0x5 ;  /* 0x000000c10d0e7211 */ /* 0x000fc600078f28ff */
[C---:B------:R-:W-:Y:S02]  /*0300*/  IMAD R0, R28.reuse, c[0x0][0x1c0], R18 ;  /* 0x000070001c007a24 */ /* 0x040fe400078e0212 */
[----:B------:R-:W-:-:S03]  /*0310*/  IMAD.WIDE R10, R28, R12, c[0x0][0x248] ;  /* 0x000092001c0a7625 */ /* 0x000fc600078e020c */
[----:B------:R-:W-:Y:S01]  /*0320*/  SHF.L.U32 R0, R0, 0x5, RZ ;  /* 0x0000000500007819 */ /* 0x000fe200000006ff */
[----:B--2---:R-:W-:Y:S02]  /*0330*/  IMAD.MOV.U32 R9, RZ, RZ, RZ ;  /* 0x000000ffff097224 */ /* 0x004fe400078e00ff */
[----:B------:R-:W-:-:S04]  /*0340*/  IMAD.MOV.U32 R8, RZ, RZ, -0x1 ;  /* 0xffffffffff087424 */ /* 0x000fc800078e00ff */
[----:B------:R1:W5:Y:S04]  /*0350*/  @P0 LDG.E R9, [R2.64] ;  /* 0x0000001202090981 */ /* 0x000368000c1e1900 */
[----:B------:R2:W5:Y:S01]  /*0360*/  @!P1 LDG.E R8, [R10.64] ;  /* 0x000000120a089981 */ /* 0x000562000c1e1900 */
[----:B------:R-:W-:-:S04]  /*0370*/  ISETP.NE.U32.AND P2, PT, RZ, c[0x0][0x248], PT ;  /* 0x00009200ff007a0c */ /* 0x000fc80003f45070 */
[----:B------:R-:W-:Y:S02]  /*0380*/  ISETP.NE.AND.EX P2, PT, RZ, c[0x0][0x24c], PT, P2 ;  /* 0x00009300ff007a0c */ /* 0x000fe40003f45320 */
[----:B-1----:R-:W-:-:S05]  /*0390*/  LOP3.LUT R2, R14, 0xffffffe0, RZ, 0xc0, !PT ;  /* 0xffffffe00e027812 */ /* 0x002fca00078ec0ff */
[----:B------:R-:W-:-:S05]  /*03a0*/  IMAD.IADD R37, R193, 0x1, -R2 ;  /* 0x00000001c1257824 */ /* 0x000fca00078e0a02 */
[--C-:B------:R-:W-:Y:S02]  /*03b0*/  IADD3 R195, P1, P0, R0, R6, R37.reuse ;  /* 0x0000000600c37210 */ /* 0x100fe4000783e025 */
[----:B------:R-:W-:Y:S02]  /*03c0*/  SHF.R.S32.HI R0, RZ, 0x1f, R0 ;  /* 0x0000001fff007819 */ /* 0x000fe40000011400 */
[----:B------:R-:W-:-:S04]  /*03d0*/  SHF.R.S32.HI R2, RZ, 0x1f, R37 ;  /* 0x0000001fff027819 */ /* 0x000fc80000011425 */
[----:B------:R-:W-:Y:S01]  /*03e0*/  IADD3.X R194, R0, R7, R2, P1, P0 ;  /* 0x0000000700c27210 */ /* 0x000fe20000fe0402 */
[----:B---3--:R2:W-:Y:S04]  /*03f0*/  STL [R1+0x38], R15 ;  /* 0x0000380f01007387 */ /* 0x0085e80000100800 */
[----:B------:R2:W-:Y:S01]  /*0400*/  STL [R1+0x4c], R195 ;  /* 0x00004cc301007387 */ /* 0x0005e20000100800 */
[----:B----4-:R-:W-:Y:S02]  /*0410*/  @P3 IMAD.IADD R235, R4, 0x1, -R15 ;  /* 0x0000000104eb3824 */ /* 0x010fe400078e0a0f */
[----:B------:R-:W-:Y:S01]  /*0420*/  @!P3 IMAD.MOV.U32 R235, RZ, RZ, c[0x0][0x214] ;  /* 0x00008500ffebb624 */ /* 0x000fe200078e00ff */
[----:B------:R-:W-:Y:S05]  /*0430*/  @!P2 BRA `(.L_x_426) ;  /* 0x000000400000a947 */ /* 0x000fea0003800000 */
[----:B------:R-:W3:Y:S02]  /*0440*/  @P4 LDG.E R0, [R10.64+0x4] ;  /* 0x000004120a004981 */ /* 0x000ee4000c1e1900 */
[----:B---3-5:R-:W-:-:S06]  /*0450*/  @P4 IADD3 R0, R0, -R8, RZ ;  /* 0x8000000800004210 */ /* 0x028fcc0007ffe0ff */
[----:B------:R1:W5:Y:S01]  /*0460*/  @!P4 LDG.E R0, [R10.64] ;  /* 0x000000120a00c981 */ /* 0x000362000c1e1900 */
[----:B------:R-:W-:Y:S05]  /*0470*/  BRA `(.L_x_427) ;  /* 0x0000001000007947 */ /* 0x000fea0003800000 */
.L_x_426:
[----:B------:R-:W-:Y:S02]  /*0480*/  MOV R0, c[0x0][0x218] ;  /* 0x0000860000007a02 */ /* 0x000fe40000000f00 */
.L_x_427:
[----:B------:R-:W-:-:S04]  /*0490*/  ISETP.NE.U32.AND P2, PT, RZ, c[0x0][0x258], PT ;  /* 0x00009600ff007a0c */ /* 0x000fc80003f45070 */
[----:B------:R-:W-:-:S13]  /*04a0*/  ISETP.NE.AND.EX P2, PT, RZ, c[0x0][0x25c], PT, P2 ;  /* 0x00009700ff007a0c */ /* 0x000fda0003f45320 */
[----:B------:R-:W-:-:S06]  /*04b0*/  @P2 IMAD.WIDE R2, R28, R12, c[0x0][0x258] ;  /* 0x000096001c022625 */ /* 0x000fcc00078e020c */
[----:B------:R-:W3:Y:S01]  /*04c0*/  @P2 LDG.E R3, [R2.64] ;  /* 0x0000001202032981 */ /* 0x000ee2000c1e1900 */
[----:B------:R-:W-:Y:S01]  /*04d0*/  IMAD.SHL.U32 R38, R196, 0x80, RZ ;  /* 0x00000080c4267824 */ /* 0x000fe200078e00ff */
[----:B------:R-:W-:-:S04]  /*04e0*/  @!P2 ISETP.NE.U32.AND P1, PT, RZ, c[0x0][0x268], PT ;  /* 0x00009a00ff00aa0c */ /* 0x000fc80003f25070 */
[----:B------:R-:W-:Y:S02]  /*04f0*/  ISETP.GT.AND P0, PT, R235, R38, PT ;  /* 0x00000026eb00720c */ /* 0x000fe40003f04270 */
[----:B------:R-:W-:-:S04]  /*0500*/  @!P2 ISETP.NE.AND.EX P1, PT, RZ, c[0x0][0x26c], PT, P1 ;  /* 0x00009b00ff00aa0c */ /* 0x000fc80003f25310 */
[----:B------:R-:W-:Y:S01]  /*0510*/  @!P2 SEL R2, RZ, c[0x0][0x21c], !P1 ;  /* 0x00008700ff02aa07 */ /* 0x000fe20004800000 */
[----:B---3-5:R-:W-:-:S03]  /*0520*/  @P2 IMAD.IADD R133, R3, 0x1, -R9 ;  /* 0x0000000103852824 */ /* 0x028fc600078e0a09 */
        /* <DEDUP_REMOVED lines=8> */
[----:B------:R-:W3:Y:S01]  /*05b0*/  LDC.U8 R246, c[0x0][0x2d8] ;  /* 0x0000b600fff67b82 */ /* 0x000ee20000000000 */
        /* <DEDUP_REMOVED lines=27> */
.L_x_429:
[----:B---3--:R-:W-:Y:S02]  /*0770*/  IABS R5, c[0x0][0x1c8] ;  /* 0x0000720000057a13 */ /* 0x008fe40000000000 */
[----:B------:R-:W-:Y:S02]  /*0780*/  IABS R4, R18 ;  /* 0x0000001200047213 */ /* 0x000fe40000000000 */
[----:B------:R-:W3:Y:S08]  /*0790*/  I2F.RP R2, R5 ;  /* 0x0000000500027306 */ /* 0x000ef00000209400 */
[----:B---3--:R-:W3:Y:S02]  /*07a0*/  MUFU.RCP R2, R2 ;  /* 0x0000000200027308 */ /* 0x008ee40000001000 */
[----:B---3--:R-:W-:-:S06]  /*07b0*/  IADD3 R2, R2, 0xffffffe, RZ ;  /* 0x0ffffffe02027810 */ /* 0x008fcc0007ffe0ff */
[----:B------:R-:W3:Y:S02]  /*07c0*/  F2I.FTZ.U32.TRUNC.NTZ R3, R2 ;  /* 0x0000000200037305 */ /* 0x000ee4000021f000 */
[----:B---3--:R-:W-:Y:S02]  /*07d0*/  IMAD.MOV R0, RZ, RZ, -R3 ;  /* 0x000000ffff007224 */ /* 0x008fe400078e0a03 */
        /* <DEDUP_REMOVED lines=17> */
[----:B--2---:R-:W-:Y:S02]  /*08f0*/  @P0 MOV R15, R2 ;  /* 0x00000002000f0202 */ /* 0x004fe40000000f00 */
        /* <DEDUP_REMOVED lines=16> */
.L_x_430:
[-C--:B------:R-:W-:Y:S01]  /*0a00*/  LEA.HI R3, R13, R193.reuse, RZ, 0x2 ;  /* 0x000000c10d037211 */ /* 0x080fe200078f10ff */
[----:B------:R-:W-:Y:S01]  /*0a10*/  IMAD.IADD R36, R235, 0x1, -R38 ;  /* 0x00000001eb247824 */ /* 0x000fe200078e0a26 */
[-C--:B------:R-:W-:Y:S01]  /*0a20*/  LEA.HI R27, R13, R193.reuse, RZ, 0x3 ;  /* 0x000000c10d1b7211 */ /* 0x080fe200078f18ff */
[----:B------:R-:W-:Y:S01]  /*0a30*/  BSSY B0, `(.L_x_431) ;  /* 0x0000066000007945 */ /* 0x000fe20003800000 */
[----:B------:R-:W-:Y:S02]  /*0a40*/  LOP3.LUT R0, R3, 0xfffffffc, RZ, 0xc0, !PT ;  /* 0xfffffffc03007812 */ /* 0x000fe400078ec0ff */
[----:B------:R-:W-:Y:S02]  /*0a50*/  SHF.R.S32.HI R25, RZ, 0x3, R27 ;  /* 0x00000003ff197819 */ /* 0x000fe4000001141b */
[----:B------:R-:W-:Y:S01]  /*0a60*/  LEA.HI R26, R13, R193, RZ, 0x4 ;  /* 0x000000c10d1a7211 */ /* 0x000fe200078f20ff */
[----:B------:R-:W-:Y:S01]  /*0a70*/  IMAD.IADD R2, R193, 0x1, -R0 ;  /* 0x00000001c1027824 */ /* 0x000fe200078e0a00 */
[----:B------:R-:W-:Y:S01]  /*0a80*/  SHF.R.S32.HI R4, RZ, 0x2, R3 ;  /* 0x00000002ff047819 */ /* 0x000fe20000011403 */
[----:B------:R-:W-:Y:S01]  /*0a90*/  IMAD.SHL.U32 R0, R25, 0x40, RZ ;  /* 0x0000004019007824 */ /* 0x000fe200078e00ff */
[----:B------:R-:W-:Y:S01]  /*0aa0*/  SHF.R.S32.HI R174, RZ, 0x5, R14 ;  /* 0x00000005ffae7819 */ /* 0x000fe2000001140e */
[----:B------:R-:W-:Y:S01]  /*0ab0*/  IMAD.SHL.U32 R202, R2, 0x8, RZ ;  /* 0x0000000802ca7824 */ /* 0x000fe200078e00ff */
[----:B------:R-:W-:-:S02]  /*0ac0*/  LEA.HI R3, R3, R4, RZ, 0x1 ;  /* 0x0000000403037211 */ /* 0x000fc400078f08ff */
[----:B------:R-:W-:Y:S02]  /*0ad0*/  LOP3.LUT R0, R0, 0xc0, RZ, 0xc0, !PT ;  /* 0x000000c000007812 */ /* 0x000fe400078ec0ff */
[----:B------:R-:W-:Y:S02]  /*0ae0*/  LOP3.LUT R3, R3, 0x7fffffe, RZ, 0xc0, !PT ;  /* 0x07fffffe03037812 */ /* 0x000fe400078ec0ff */
[----:B------:R-:W-:Y:S02]  /*0af0*/  LOP3.LUT R5, R0, 0x18, R202, 0xf8, !PT ;  /* 0x0000001800057812 */ /* 0x000fe400078ef8ca */
[----:B------:R-:W-:Y:S01]  /*0b00*/  SHF.R.U32.HI R2, RZ, 0x3, R0 ;  /* 0x00000003ff027819 */ /* 0x000fe20000011600 */
[----:B-1----:R-:W-:Y:S01]  /*0b10*/  IMAD.IADD R11, R4, 0x1, -R3 ;  /* 0x00000001040b7824 */ /* 0x002fe200078e0a03 */
[----:B------:R-:W-:Y:S02]  /*0b20*/  LOP3.LUT R0, R26, 0xfffffff0, RZ, 0xc0, !PT ;  /* 0xfffffff01a007812 */ /* 0x000fe400078ec0ff */
[----:B------:R-:W-:Y:S01]  /*0b30*/  LOP3.LUT R20, R5, R2, RZ, 0x3c, !PT ;  /* 0x0000000205147212 */ /* 0x000fe200078e3cff */
[----:B------:R-:W-:Y:S01]  /*0b40*/  IMAD R11, R174, 0x8, R11 ;  /* 0x00000008ae0b7824 */ /* 0x000fe200078e020b */
[----:B------:R-:W-:Y:S01]  /*0b50*/  SHF.R.S32.HI R5, RZ, 0x1f, R4 ;  /* 0x0000001fff057819 */ /* 0x000fe20000011404 */
[----:B------:R-:W-:Y:S01]  /*0b60*/  IMAD.IADD R23, R193, 0x1, -R0 ;  /* 0x00000001c1177824 */ /* 0x000fe200078e0a00 */
[----:B------:R-:W-:Y:S01]  /*0b70*/  IADD3 R12, P0, R202, R12, RZ ;  /* 0x0000000cca0c7210 */ /* 0x000fe20007f1e0ff */
[----:B------:R-:W-:Y:S01]  /*0b80*/  IMAD.U32 R20, R11, 0x20, R20 ;  /* 0x000000200b147824 */ /* 0x000fe200078e0014 */
[----:B------:R-:W-:Y:S01]  /*0b90*/  SHF.R.S32.HI R203, RZ, 0x1f, R202 ;  /* 0x0000001fffcb7819 */ /* 0x000fe200000114ca */
[----:B------:R-:W-:Y:S01]  /*0ba0*/  IMAD R0, R5, c[0x0][0x198], RZ ;  /* 0x0000660005007a24 */ /* 0x000fe200078e02ff */
[----:B------:R-:W-:Y:S01]  /*0bb0*/  LEA.HI R24, R23, R23, RZ, 0x1 ;  /* 0x0000001717187211 */ /* 0x000fe200078f08ff */
[----:B------:R-:W-:Y:S01]  /*0bc0*/  IMAD R14, R5, c[0x0][0x1a0], RZ ;  /* 0x00006800050e7a24 */ /* 0x000fe200078e02ff */
[----:B------:R-:W-:Y:S01]  /*0bd0*/  SHF.R.S32.HI R10, RZ, 0x1f, R8 ;  /* 0x0000001fff0a7819 */ /* 0x000fe20000011408 */
[C---:B------:R-:W-:Y:S01]  /*0be0*/  IMAD R16, R4.reuse, c[0x0][0x19c], R0 ;  /* 0x0000670004107a24 */ /* 0x040fe200078e0200 */
[--C-:B------:R-:W-:Y:S01]  /*0bf0*/  SHF.R.S32.HI R9, RZ, 0x1, R24.reuse ;  /* 0x00000001ff097819 */ /* 0x100fe20000011418 */
[----:B------:R-:W-:Y:S01]  /*0c00*/  IMAD.X R13, R203, 0x1, R7, P0 ;  /* 0x00000001cb0d7824 */ /* 0x000fe200000e0607 */
[----:B------:R-:W-:Y:S01]  /*0c10*/  SHF.R.S32.HI R2, RZ, 0x1f, R24 ;  /* 0x0000001fff027819 */ /* 0x000fe20000011418 */
[--C-:B------:R-:W-:Y:S01]  /*0c20*/  IMAD.WIDE.U32 R6, R4, c[0x0][0x198], R202.reuse ;  /* 0x0000660004067a25 */ /* 0x100fe200078e00ca */
[----:B------:R-:W-:Y:S01]  /*0c30*/  IADD3 R200, R202, 0x20, RZ ;  /* 0x00000020cac87810 */ /* 0x000fe20007ffe0ff */
[----:B------:R1:W-:Y:S01]  /*0c40*/  STL.64 [R1+0x18], R202 ;  /* 0x000018ca01007387 */ /* 0x0003e20000100a00 */
[----:B------:R-:W-:Y:S01]  /*0c50*/  LEA.HI R0, R2, R9, RZ, 0x2 ;  /* 0x0000000902007211 */ /* 0x000fe200078f10ff */
[----:B------:R-:W-:Y:S01]  /*0c60*/  IMAD.WIDE.U32 R2, R4, c[0x0][0x1a0], R202 ;  /* 0x0000680004027a25 */ /* 0x000fe200078e00ca */
[----:B------:R-:W-:Y:S01]  /*0c70*/  IADD3 R6, P1, R21, R6, RZ ;  /* 0x0000000615067210 */ /* 0x000fe20007f3e0ff */
[----:B------:R1:W-:Y:S01]  /*0c80*/  STL [R1+0x44], R36 ;  /* 0x0000442401007387 */ /* 0x0003e20000100800 */
[----:B------:R-:W-:Y:S01]  /*0c90*/  LOP3.LUT R0, R0, 0xfffffffc, RZ, 0xc0, !PT ;  /* 0xfffffffc00007812 */ /* 0x000fe200078ec0ff */
[----:B------:R-:W-:Y:S01]  /*0ca0*/  IMAD R14, R4, c[0x0][0x1a4], R14 ;  /* 0x00006900040e7a24 */ /* 0x000fe200078e020e */
[----:B------:R-:W-:Y:S01]  /*0cb0*/  IADD3 R2, P0, R15, R2, RZ ;  /* 0x000000020f027210 */ /* 0x000fe20007f1e0ff */
[----:B------:R-:W-:Y:S01]  /*0cc0*/  IMAD.WIDE.U32 R12, R18, c[0x0][0x1a8], R12 ;  /* 0x00006a00120c7a25 */ /* 0x000fe200078e000c */
[----:B------:R-:W-:-:S02]  /*0cd0*/  IADD3.X R7, R22, R7, R16, P1, !PT ;  /* 0x0000000716077210 */ /* 0x000fc40000ffe410 */
[----:B------:R-:W-:Y:S01]  /*0ce0*/  IADD3.X R3, R17, R3, R14, P0, !PT ;  /* 0x0000000311037210 */ /* 0x000fe200007fe40e */
[----:B------:R-:W-:Y:S01]  /*0cf0*/  IMAD.IADD R21, R9, 0x1, -R0 ;  /* 0x0000000109157824 */ /* 0x000fe200078e0a00 */
[----:B------:R-:W-:Y:S01]  /*0d00*/  IADD3 R197, R202, 0x40, RZ ;  /* 0x00000040cac57810 */ /* 0x000fe20007ffe0ff */
[----:B------:R-:W-:Y:S01]  /*0d10*/  IMAD R0, R10, c[0x0][0x1b8], RZ ;  /* 0x00006e000a007a24 */ /* 0x000fe200078e02ff */
[----:B------:R-:W-:Y:S01]  /*0d20*/  ISETP.GE.AND P0, PT, R4, R36, PT ;  /* 0x000000240400720c */ /* 0x000fe20003f06270 */
        /* <DEDUP_REMOVED lines=8> */
[----:B------:R-:W-:Y:S02]  /*0db0*/  IMAD.IADD R29, R31, 0x1, R0 ;  /* 0x000000011f1d7824 */ /* 0x000fe400078e0200 */
[----:B------:R-:W-:Y:S01]  /*0dc0*/  IMAD.IADD R35, R33, 0x1, R9 ;  /* 0x0000000121237824 */ /* 0x000fe200078e0209 */
[----:B------:R1:W-:Y:S01]  /*0dd0*/  STL [R1+0x3c], R200 ;  /* 0x00003cc801007387 */ /* 0x0003e20000100800 */
[----:B------:R-:W-:-:S02]  /*0de0*/  IMAD R10, R19, c[0x0][0x1a8], RZ ;  /* 0x00006a00130a7a24 */ /* 0x000fc400078e02ff */
[----:B------:R-:W-:Y:S01]  /*0df0*/  IMAD.MOV.U32 R3, RZ, RZ, 0x10 ;  /* 0x00000010ff037424 */ /* 0x000fe200078e00ff */
[----:B------:R1:W-:Y:S01]  /*0e00*/  STL [R1+0x40], R197 ;  /* 0x000040c501007387 */ /* 0x0003e20000100800 */
[----:B------:R-:W-:Y:S02]  /*0e10*/  IMAD R10, R18, c[0x0][0x1ac], R10 ;  /* 0x00006b00120a7a24 */ /* 0x000fe400078e020a */
[----:B------:R-:W-:Y:S01]  /*0e20*/  IMAD.WIDE R6, R196, 0x80, R4 ;  /* 0x00000080c4067825 */ /* 0x000fe200078e0204 */
[----:B------:R1:W-:Y:S01]  /*0e30*/  STL [R1+0x4], R29 ;  /* 0x0000041d01007387 */ /* 0x0003e20000100800 */
[----:B------:R-:W-:Y:S02]  /*0e40*/  SEL R3, R3, 0xfffffff0, !P1 ;  /* 0xfffffff003037807 */ /* 0x000fe40004800000 */
[----:B------:R-:W-:Y:S01]  /*0e50*/  IMAD.SHL.U32 R222, R20, 0x2, RZ ;  /* 0x0000000214de7824 */ /* 0x000fe200078e00ff */
[----:B------:R1:W-:Y:S01]  /*0e60*/  STL [R1+0x24], R35 ;  /* 0x0000242301007387 */ /* 0x0003e20000100800 */
[----:B------:R-:W-:Y:S01]  /*0e70*/  IMAD.IADD R11, R13, 0x1, R10 ;  /* 0x000000010d0b7824 */ /* 0x000fe200078e020a */
        /* <DEDUP_REMOVED lines=33> */
.L_x_432:
[----:B------:R-:W-:Y:S05]  /*1090*/  BSYNC B0 ;  /* 0x0000000000007941 */ /* 0x000fea0003800000 */
.L_x_431:
[----:B------:R-:W-:Y:S01]  /*10a0*/  IADD3 R20, R4, 0x20, RZ ;  /* 0x0000002004147810 */ /* 0x000fe20007ffe0ff */
[----:B------:R-:W-:Y:S03]  /*10b0*/  BSSY B0, `(.L_x_433) ;  /* 0x0000024000007945 */ /* 0x000fe60003800000 */
[----:B------:R-:W-:-:S13]  /*10c0*/  ISETP.GE.AND P0, PT, R20, R36, PT ;  /* 0x000000241400720c */ /* 0x000fda0003f06270 */
[----:B------:R-:W-:Y:S05]  /*10d0*/  @P0 BRA `(.L_x_434) ;  /* 0x0000021000000947 */ /* 0x000fea0003800000 */
[----:B------:R-:W-:Y:S01]  /*10e0*/  IADD3 R0, P0, R6, 0x20, RZ ;  /* 0x0000002006007810 */ /* 0x000fe20007f1e0ff */
[----:B--2---:R-:W-:Y:S01]  /*10f0*/  IMAD.MOV.U32 R8, RZ, RZ, R12 ;  /* 0x000000ffff087224 */ /* 0x004fe200078e000c */
        /* <DEDUP_REMOVED lines=31> */
.L_x_434:
[----:B------:R-:W-:Y:S05]  /*12f0*/  BSYNC B0 ;  /* 0x0000000000007941 */ /* 0x000fea0003800000 */
.L_x_433:
        /* <DEDUP_REMOVED lines=37> */
.L_x_436:
[----:B------:R-:W-:Y:S05]  /*1550*/  BSYNC B0 ;  /* 0x0000000000007941 */ /* 0x000fea0003800000 */
.L_x_435:
        /* <DEDUP_REMOVED lines=40> */
.L_x_438:
[----:B------:R-:W-:Y:S05]  /*17e0*/  BSYNC B0 ;  /* 0x0000000000007941 */ /* 0x000fea0003800000 */
.L_x_437:
[----:B------:R-:W-:Y:S01]  /*17f0*/  MOV R198, R34 ;  /* 0x0000002200c67202 */ /* 0x000fe20000000f00 */
[----:B------:R-:W-:Y:S01]  /*1800*/  BSSY B0, `(.L_x_439) ;  /* 0x0000028000007945 */ /* 0x000fe20003800000 */
[----:B------:R-:W-:Y:S02]  /*1810*/  MOV R199, R35 ;  /* 0x0000002300c77202 */ /* 0x000fe40000000f00 */
[----:B-1----:R-:W-:Y:S02]  /*1820*/  LEA.HI.SX32 R36, R248, 0xffffffff, 0x1a ;  /* 0xfffffffff8247811 */ /* 0x002fe400078fd2ff */
[----:B------:R-:W-:Y:S02]  /*1830*/  MOV R198, R32 ;  /* 0x0000002000c67202 */ /* 0x000fe40000000f00 */
[----:B------:R-:W-:Y:S01]  /*1840*/  SHF.R.S32.HI R2, RZ, 0x1f, R36 ;  /* 0x0000001fff027819 */ /* 0x000fe20000011424 */
[C---:B------:R-:W-:Y:S02]  /*1850*/  IMAD R12, R36.reuse, -0x40, R133 ;  /* 0xffffffc0240c7824 */ /* 0x040fe400078e0285 */
[----:B------:R1:W-:Y:S01]  /*1860*/  STL.64 [R1+0x20], R198 ;  /* 0x000020c601007387 */ /* 0x0003e20000100a00 */
[----:B------:R-:W-:-:S02]  /*1870*/  IMAD R0, R36, UR4, RZ ;  /* 0x0000000424007c24 */ /* 0x000fc4000f8e02ff */
[----:B------:R-:W-:Y:S01]  /*1880*/  ISETP.GE.AND P0, PT, R4, R12, PT ;  /* 0x0000000c0400720c */ /* 0x000fe20003f06270 */
[----:B--2---:R-:W-:-:S04]  /*1890*/  IMAD.WIDE.U32 R6, R36, UR5, R198 ;  /* 0x0000000524067c25 */ /* 0x004fc8000f8e00c6 */
        /* <DEDUP_REMOVED lines=30> */
.L_x_440:
[----:B------:R-:W-:Y:S05]  /*1a80*/  BSYNC B0 ;  /* 0x0000000000007941 */ /* 0x000fea0003800000 */
.L_x_439:
        /* <DEDUP_REMOVED lines=34> */
.L_x_442:
[----:B------:R-:W-:Y:S05]  /*1cb0*/  BSYNC B0 ;  /* 0x0000000000007941 */ /* 0x000fea0003800000 */
.L_x_441:
        /* <DEDUP_REMOVED lines=11> */
[----:B------:R-:W2:Y:S04]  /*1d70*/  @P2 LDG.E R8, [R8.64] ;  /* 0x0000001208082981 */ /* 0x000ea8000c1e1900 */
[----:B------:R-:W-:Y:S01]  /*1d80*/  BAR.SYNC.DEFER_BLOCKING 0x0 ;  /* 0x0000000000007b1d */ /* 0x000fe20000010000 */
[----:B------:R-:W-:Y:S01]  /*1d90*/  ISETP.GE.AND P1, PT, R4, R12, PT ;  /* 0x0000000c0400720c */ /* 0x000fe20003f26270 */
[----:B------:R-:W-:Y:S01]  /*1da0*/  IMAD R0, R2, c[0x0][0x1a0], RZ ;  /* 0x0000680002007a24 */ /* 0x000fe200078e02ff */
[----:B------:R-:W-:Y:S01]  /*1db0*/  MOV R132, RZ ;  /* 0x000000ff00847202 */ /* 0x000fe20000000f00 */
[C---:B------:R-:W-:Y:S02]  /*1dc0*/  IMAD.WIDE.U32 R4, R36.reuse, c[0x0][0x1a0], RZ ;  /* 0x0000680024047a25 */ /* 0x040fe400078e00ff */
[----:B------:R-:W2:Y:S01]  /*1dd0*/  @P2 MUFU.RCP R6, c[0x0][0x238] ;  /* 0x00008e0000062b08 */ /* 0x000ea20000001000 */
[----:B------:R-:W-:Y:S01]  /*1de0*/  BSSY B0, `(.L_x_443) ;  /* 0x0000027000007945 */ /* 0x000fe20003800000 */
[----:B------:R-:W-:Y:S01]  /*1df0*/  IMAD R2, R36, c[0x0][0x1a4], R0 ;  /* 0x0000690024027a24 */ /* 0x000fe200078e0200 */
[----:B------:R-:W-:-:S03]  /*1e00*/  LEA R0, P0, R4, R30, 0x6 ;  /* 0x0000001e04007211 */ /* 0x000fc600078030ff */
[----:B------:R-:W-:-:S05]  /*1e10*/  IMAD.IADD R2, R5, 0x1, R2 ;  /* 0x0000000105027824 */ /* 0x000fca00078e0202 */
[----:B------:R-:W-:Y:S01]  /*1e20*/  LEA.HI.X R2, R4, R29, R2, 0x6, P0 ;  /* 0x0000001d04027211 */ /* 0x000fe200000f3402 */
[----:B------:R3:W-:Y:S04]  /*1e30*/  @P1 STS [R222+0x9000], RZ ;  /* 0x009000ffde001388 */ /* 0x0007e80000000800 */
[----:B------:R3:W-:Y:S04]  /*1e40*/  @P1 STS [R222+0x9004], RZ ;  /* 0x009004ffde001388 */ /* 0x0007e80000000800 */
[----:B------:R3:W-:Y:S04]  /*1e50*/  @P1 STS.64 [R222+0x9008], RZ ;  /* 0x009008ffde001388 */ /* 0x0007e80000000a00 */
[----:B------:R3:W-:Y:S04]  /*1e60*/  @P1 STS.128 [R222+0xa000], RZ ;  /* 0x00a000ffde001388 */ /* 0x0007e80000000c00 */
[----:B------:R3:W-:Y:S01]  /*1e70*/  @P1 STS.128 [R222+0xb000], RZ ;  /* 0x00b000ffde001388 */ /* 0x0007e20000000c00 */
[----:B--2---:R-:W-:Y:S01]  /*1e80*/  @P2 FMUL.FTZ R132, R8, R6 ;  /* 0x0000000608842220 */ /* 0x004fe20000410000 */
[----:B------:R-:W-:Y:S05]  /*1e90*/  @P1 BRA `(.L_x_444) ;  /* 0x000001b000001947 */ /* 0x000fea0003800000 */
[----:B---3--:R-:W-:Y:S02]  /*1ea0*/  ISETP.GE.AND P3, PT, R202, c[0x0][0x220], PT ;  /* 0x00008800ca007a0c */ /* 0x008fe40003f66270 */
        /* <DEDUP_REMOVED lines=26> */
.L_x_444:
[----:B---3--:R-:W-:Y:S05]  /*2050*/  BSYNC B0 ;  /* 0x0000000000007941 */ /* 0x008fea0003800000 */
.L_x_443:
        /* <DEDUP_REMOVED lines=8> */
[----:B--2---:R-:W-:Y:S01]  /*20e0*/  IMAD.WIDE.U32 R4, R13, c[0x0][0x1a0], RZ ;  /* 0x000068000d047a25 */ /* 0x004fe200078e00ff */
        /* <DEDUP_REMOVED lines=27> */
.L_x_446:
[----:B------:R-:W-:Y:S05]  /*22a0*/  BSYNC B0 ;  /* 0x0000000000007941 */ /* 0x000fea0003800000 */
.L_x_445:
[----:B------:R-:W-:Y:S01]  /*22b0*/  LOP3.LUT R2, R27, 0xfffffff8, RZ, 0xc0, !PT ;  /* 0xfffffff81b027812 */ /* 0x000fe200078ec0ff */
[----:B--2---:R-:W-:Y:S01]  /*22c0*/  IMAD.SHL.U32 R5, R21, 0x40, RZ ;  /* 0x0000004015057824 */ /* 0x004fe200078e00ff */
        /* <DEDUP_REMOVED lines=37> */
[----:B------:R-:W-:Y:S03]  /*2520*/  LDSM.16.M88.4 R8, [R220] ;  /* 0x00000000dc08783b */ /* 0x000fe60000000200 */
[----:B------:R-:W-:Y:S01]  /*2530*/  IMAD.IADD R219, R217, 0x1, R0 ;  /* 0x00000001d9db7824 */ /* 0x000fe200078e0200 */
[----:B------:R-:W2:Y:S01]  /*2540*/  LDSM.16.M88.4 R16, [R217+0x6000] ;  /* 0x00600000d910783b */ /* 0x000ea20000000200 */
[----:B------:R-:W-:-:S03]  /*2550*/  SHF.R.S32.HI R0, RZ, 0x1f, R37 ;  /* 0x0000001fff007819 */ /* 0x000fc60000011425 */
[----:B------:R-:W4:Y:S01]  /*2560*/  LDSM.16.M88.4 R4, [R220+0x1000] ;  /* 0x00100000dc04783b */ /* 0x000f220000000200 */
[----:B------:R-:W-:-:S03]  /*2570*/  LEA.HI R0, R0, R37, RZ, 0x2 ;  /* 0x0000002500007211 */ /* 0x000fc600078f10ff */
[----:B------:R-:W5:Y:S01]  /*2580*/  LDSM.16.M88.4 R28, [R217+0x6400] ;  /* 0x00640000d91c783b */ /* 0x000f620000000200 */
[----:B------:R-:W-:-:S03]  /*2590*/  SHF.R.S32.HI R0, RZ, 0x2, R0 ;  /* 0x00000002ff007819 */ /* 0x000fc60000011400 */
[----:B------:R-:W1:Y:S02]  /*25a0*/  LDSM.16.M88.4 R24, [R217+0x6800] ;  /* 0x00680000d918783b */ /* 0x000e640000000200 */
[----:B------:R-:W-:Y:S02]  /*25b0*/  IMAD R0, R174, 0x10, R0 ;  /* 0x00000010ae007824 */ /* 0x000fe400078e0200 */
[----:B------:R-:W3:Y:S02]  /*25c0*/  LDSM.16.M88.4 R20, [R217+0x6c00] ;  /* 0x006c0000d914783b */ /* 0x000ee40000000200 */
[----:B------:R-:W-:Y:S02]  /*25d0*/  IMAD.IADD R38, R38, 0x1, R0 ;  /* 0x0000000126267824 */ /* 0x000fe400078e0200 */
[----:B------:R-:W-:Y:S03]  /*25e0*/  LDSM.16.M88.4 R12, [R221+0x1000] ;  /* 0x00100000dd0c783b */ /* 0x000fe60000000200 */
[----:B------:R-:W-:Y:S01]  /*25f0*/  IADD3 R0, R133, R38, -R235 ;  /* 0x0000002685007210 */ /* 0x000fe20007ffe8eb */
[----:B------:R-:W1:Y:S04]  /*2600*/  LDSM.16.M88.4 R48, [R219+0x6400] ;  /* 0x00640000db30783b */ /* 0x000e680000000200 */
[----:B------:R-:W-:Y:S04]  /*2610*/  LDSM.16.M88.4 R52, [R219+0x6000] ;  /* 0x00600000db34783b */ /* 0x000fe80000000200 */
[----:B------:R-:W-:Y:S04]  /*2620*/  LDSM.16.M88.4 R44, [R219+0x6800] ;  /* 0x00680000db2c783b */ /* 0x000fe80000000200 */
[----:B------:R-:W-:Y:S01]  /*2630*/  LDSM.16.M88.4 R40, [R219+0x6c00] ;  /* 0x006c0000db28783b */ /* 0x000fe20000000200 */
[-C--:B--2---:R-:W-:Y:S03]  /*2640*/  HMMA.16816.F32.BF16 R120, R8, R16.reuse, RZ ;  /* 0x000000100878723c */ /* 0x084fe600000418ff */
[----:B------:R-:W-:Y:S05]  /*2650*/  STL [R1+0x48], R38 ;  /* 0x0000482601007387 */ /* 0x000fea0000100800 */
[C---:B----4-:R-:W-:Y:S08]  /*2660*/  HMMA.16816.F32.BF16 R32, R4.reuse, R16, RZ ;  /* 0x000000100420723c */ /* 0x050ff000000418ff */
[-C--:B------:R-:W-:Y:S08]  /*2670*/  HMMA.16816.F32.BF16 R68, R4, R18.reuse, RZ ;  /* 0x000000120444723c */ /* 0x080ff000000418ff */
[----:B------:R-:W-:Y:S01]  /*2680*/  HMMA.16816.F32.BF16 R136, R8, R18, RZ ;  /* 0x000000120888723c */ /* 0x000fe200000418ff */
[----:B------:R-:W2:Y:S07]  /*2690*/  LDSM.16.M88.4 R16, [R221] ;  /* 0x00000000dd10783b */ /* 0x000eae0000000200 */
[-C--:B-----5:R-:W-:Y:S08]  /*26a0*/  HMMA.16816.F32.BF16 R56, R4, R28.reuse, RZ ;  /* 0x0000001c0438723c */ /* 0x0a0ff000000418ff */
[----:B------:R-:W-:Y:S08]  /*26b0*/  HMMA.16816.F32.BF16 R96, R8, R28, RZ ;  /* 0x0000001c0860723c */ /* 0x000ff000000418ff */
[C---:B-1----:R-:W-:Y:S08]  /*26c0*/  HMMA.16816.F32.BF16 R64, R4.reuse, R24, RZ ;  /* 0x000000180440723c */ /* 0x042ff000000418ff */
[C---:B---3--:R-:W-:Y:S08]  /*26d0*/  HMMA.16816.F32.BF16 R60, R4.reuse, R20, RZ ;  /* 0x00000014043c723c */ /* 0x048ff000000418ff */
[C---:B------:R-:W-:Y:S08]  /*26e0*/  HMMA.16816.F32.BF16 R76, R4.reuse, R30, RZ ;  /* 0x0000001e044c723c */ /* 0x040ff000000418ff */
[C---:B------:R-:W-:Y:S08]  /*26f0*/  HMMA.16816.F32.BF16 R72, R4.reuse, R26, RZ ;  /* 0x0000001a0448723c */ /* 0x040ff000000418ff */
[----:B------:R-:W-:Y:S01]  /*2700*/  HMMA.16816.F32.BF16 R84, R4, R22, RZ ;  /* 0x000000160454723c */ /* 0x000fe200000418ff */
[----:B------:R-:W-:Y:S07]  /*2710*/  LDSM.16.M88.4 R4, [R220+0x3000] ;  /* 0x00300000dc04783b */ /* 0x000fee0000000200 */
[C---:B------:R-:W-:Y:S01]  /*2720*/  HMMA.16816.F32.BF16 R128, R8.reuse, R30, RZ ;  /* 0x0000001e0880723c */ /* 0x040fe200000418ff */
[----:B------:R-:W-:Y:S07]  /*2730*/  LDSM.16.M88.4 R28, [R217+0x7c00] ;  /* 0x007c0000d91c783b */ /* 0x000fee0000000200 */
[C---:B------:R-:W-:Y:S08]  /*2740*/  HMMA.16816.F32.BF16 R92, R8.reuse, R24, RZ ;  /* 0x00000018085c723c */ /* 0x040ff000000418ff */
[C---:B------:R-:W-:Y:S01]  /*2750*/  HMMA.16816.F32.BF16 R124, R8.reuse, R26, RZ ;  /* 0x0000001a087c723c */ /* 0x040fe200000418ff */
[----:B------:R-:W1:Y:S07]  /*2760*/  LDSM.16.M88.4 R24, [R217+0x7400] ;  /* 0x00740000d918783b */ /* 0x000e6e0000000200 */
[C---:B------:R-:W-:Y:S08]  /*2770*/  HMMA.16816.F32.BF16 R88, R8.reuse, R20, RZ ;  /* 0x000000140858723c */ /* 0x040ff000000418ff */
[----:B------:R-:W-:Y:S01]  /*2780*/  HMMA.16816.F32.BF16 R116, R8, R22, RZ ;  /* 0x000000160874723c */ /* 0x000fe200000418ff */
[----:B------:R-:W3:Y:S04]  /*2790*/  LDSM.16.M88.4 R8, [R220+0x2000] ;  /* 0x00200000dc08783b */ /* 0x000ee80000000200 */
[----:B------:R-:W4:Y:S03]  /*27a0*/  LDSM.16.M88.4 R20, [R217+0x7000] ;  /* 0x00700000d914783b */ /* 0x000f260000000200 */
[-C--:B------:R-:W-:Y:S08]  /*27b0*/  HMMA.16816.F32.BF16 R108, R12, R48.reuse, R56 ;  /* 0x000000300c6c723c */ /* 0x080ff00000041838 */
[----:B--2---:R-:W-:Y:S08]  /*27c0*/  HMMA.16816.F32.BF16 R56, R16, R48, R96 ;  /* 0x000000301038723c */ /* 0x004ff00000041860 */
[C---:B------:R-:W-:Y:S01]  /*27d0*/  HMMA.16816.F32.BF16 R112, R12.reuse, R52, R32 ;  /* 0x000000340c70723c */ /* 0x040fe20000041820 */
[----:B------:R-:W2:Y:S07]  /*27e0*/  LDSM.16.M88.4 R32, [R217+0x7800] ;  /* 0x00780000d920783b */ /* 0x000eae0000000200 */
        /* <DEDUP_REMOVED lines=11> */
[----:B------:R-:W-:Y:S08]  /*28a0*/  HMMA.16816.F32.BF16 R44, R16, R46, R124 ;  /* 0x0000002e102c723c */ /* 0x000ff0000004187c */
[-C--:B-1----:R-:W-:Y:S08]  /*28b0*/  HMMA.16816.F32.BF16 R84, R4, R24.reuse, R108 ;  /* 0x000000180454723c */ /* 0x082ff0000004186c */
[----:B---3--:R-:W-:Y:S07]  /*28c0*/  HMMA.16816.F32.BF16 R92, R8, R24, R56 ;  /* 0x00000018085c723c */ /* 0x008fee0000041838 */
[----:B------:R-:W-:Y:S01]  /*28d0*/  IMAD.SHL.U32 R24, R193, 0x2, RZ ;  /* 0x00000002c1187824 */ /* 0x000fe200078e00ff */
[----:B------:R-:W-:Y:S01]  /*28e0*/  HMMA.16816.F32.BF16 R16, R16, R42, R116 ;  /* 0x0000002a1010723c */ /* 0x000fe20000041874 */
[----:B------:R-:W-:Y:S03]  /*28f0*/  LDSM.16.M88.4 R40, [R219+0x7400] ;  /* 0x00740000db28783b */ /* 0x000fe60000000200 */
[----:B------:R-:W-:-:S04]  /*2900*/  LOP3.LUT R24, R24, 0x6, RZ, 0xc0, !PT ;  /* 0x0000000618187812 */ /* 0x000fc800078ec0ff */
[----:B----4-:R-:W-:Y:S01]  /*2910*/  HMMA.16816.F32.BF16 R88, R8, R22, R12 ;  /* 0x000000160858723c */ /* 0x010fe2000004180c */
[----:B------:R-:W-:-:S05]  /*2920*/  IMAD R24, R36, 0x40, R24 ;  /* 0x0000004024187824 */ /* 0x000fca00078e0218 */
[C---:B------:R-:W-:Y:S02]  /*2930*/  IADD3 R2, -R24.reuse, R0, RZ ;  /* 0x0000000018027210 */ /* 0x040fe40007ffe1ff */
[C---:B------:R-:W-:Y:S01]  /*2940*/  IADD3 R138, R24.reuse, 0x1, RZ ;  /* 0x00000001188a7810 */ /* 0x040fe20007ffe0ff */
[C---:B------:R-:W-:Y:S01]  /*2950*/  HMMA.16816.F32.BF16 R128, R8.reuse, R28, R68 ;  /* 0x0000001c0880723c */ /* 0x040fe20000041844 */
[----:B------:R-:W-:Y:S02]  /*2960*/  IABS R12, R2 ;  /* 0x00000002000c7213 */ /* 0x000fe40000000000 */
[----:B------:R-:W-:Y:S01]  /*2970*/  IADD3 R136, R24, 0x8, RZ ;  /* 0x0000000818887810 */ /* 0x000fe20007ffe0ff */
[----:B------:R-:W-:Y:S01]  /*2980*/  IMAD.IADD R2, R0, 0x1, -R138 ;  /* 0x0000000100027824 */ /* 0x000fe200078e0a8a */
[C---:B------:R-:W-:Y:S02]  /*2990*/  IADD3 R135, R24.reuse, 0x9, RZ ;  /* 0x0000000918877810 */ /* 0x040fe40007ffe0ff */
[----:B------:R-:W-:Y:S01]  /*29a0*/  IADD3 R25, R24, 0x18, RZ ;  /* 0x0000001818197810 */ /* 0x000fe20007ffe0ff */
[----:B------:R-:W-:Y:S01]  /*29b0*/  HMMA.16816.F32.BF16 R60, R8, R20, R60 ;  /* 0x00000014083c723c */ /* 0x000fe2000004183c */
[----:B------:R-:W-:-:S02]  /*29c0*/  IABS R2, R2 ;  /* 0x0000000200027213 */ /* 0x000fc40000000000 */
[C---:B------:R-:W-:Y:S02]  /*29d0*/  IADD3 R134, R24.reuse, 0x19, RZ ;  /* 0x0000001918867810 */ /* 0x040fe40007ffe0ff */
[C---:B------:R-:W-:Y:S02]  /*29e0*/  IADD3 R137, R24.reuse, 0x20, RZ ;  /* 0x0000002018897810 */ /* 0x040fe40007ffe0ff */
[C---:B------:R-:W-:Y:S01]  /*29f0*/  IADD3 R139, R24.reuse, 0x21, RZ ;  /* 0x00000021188b7810 */ /* 0x040fe20007ffe0ff */
[----:B------:R-:W-:Y:S01]  /*2a00*/  HMMA.16816.F32.BF16 R96, R8, R26, R48 ;  /* 0x0000001a0860723c */ /* 0x000fe20000041830 */
[C---:B------:R-:W-:Y:S02]  /*2a10*/  IADD3 R140, R24.reuse, 0x28, RZ ;  /* 0x00000028188c7810 */ /* 0x040fe40007ffe0ff */
[C---:B------:R-:W-:Y:S02]  /*2a20*/  IADD3 R141, R24.reuse, 0x29, RZ ;  /* 0x00000029188d7810 */ /* 0x040fe40007ffe0ff */
[----:B------:R-:W-:-:S02]  /*2a30*/  IADD3 R142, R24, 0x30, RZ ;  /* 0x00000030188e7810 */ /* 0x000fc40007ffe0ff */
[C---:B------:R-:W-:Y:S01]  /*2a40*/  IADD3 R149, R24.reuse, 0x31, RZ ;  /* 0x0000003118957810 */ /* 0x040fe20007ffe0ff */
[C---:B--2---:R-:W-:Y:S01]  /*2a50*/  HMMA.16816.F32.BF16 R68, R8.reuse, R32, R120 ;  /* 0x000000200844723c */ /* 0x044fe20000041878 */
[C---:B------:R-:W-:Y:S02]  /*2a60*/  IADD3 R148, R24.reuse, 0x38, RZ ;  /* 0x0000003818947810 */ /* 0x040fe40007ffe0ff */
[----:B------:R-:W-:Y:S02]  /*2a70*/  IADD3 R143, R24, 0x39, RZ ;  /* 0x00000039188f7810 */ /* 0x000fe40007ffe0ff */
[----:B------:R-:W-:Y:S02]  /*2a80*/  IADD3 R15, R0, 0x48, RZ ;  /* 0x00000048000f7810 */ /* 0x000fe40007ffe0ff */
[-C--:B------:R-:W-:Y:S01]  /*2a90*/  ISETP.GE.AND P1, PT, R24, R133.reuse, PT ;  /* 0x000000851800720c */ /* 0x080fe20003f26270 */
[----:B------:R-:W-:Y:S01]  /*2aa0*/  HMMA.16816.F32.BF16 R36, R8, R34, R44 ;  /* 0x000000220824723c */ /* 0x000fe2000004182c */
[----:B------:R-:W-:Y:S01]  /*2ab0*/  IMAD.IADD R14, R0, 0x1, -R143 ;  /* 0x00000001000e7824 */ /* 0x000fe200078e0a8f */
[----:B------:R-:W-:-:S02]  /*2ac0*/  ISETP.GE.AND P0, PT, R138, R133, PT ;  /* 0x000000858a00720c */ /* 0x000fc40003f06270 */
[-C--:B------:R-:W-:Y:S02]  /*2ad0*/  ISETP.GE.AND P2, PT, R25, R133.reuse, PT ;  /* 0x000000851900720c */ /* 0x080fe40003f46270 */
[-C--:B------:R-:W-:Y:S02]  /*2ae0*/  ISETP.GE.AND P5, PT, R136, R133.reuse, PT ;  /* 0x000000858800720c */ /* 0x080fe40003fa6270 */
[----:B------:R-:W-:Y:S01]  /*2af0*/  HMMA.16816.F32.BF16 R108, R8, R30, R16 ;  /* 0x0000001e086c723c */ /* 0x000fe20000041810 */
[----:B------:R-:W-:Y:S01]  /*2b00*/  LDSM.16.M88.4 R16, [R219+0x7800] ;  /* 0x00780000db10783b */ /* 0x000fe20000000200 */
[----:B------:R-:W-:-:S05]  /*2b10*/  ISETP.GE.AND P6, PT, R135, R133, PT ;  /* 0x000000858700720c */ /* 0x000fca0003fc6270 */
[----:B------:R-:W-:Y:S01]  /*2b20*/  IMAD.MOV.U32 R8, RZ, RZ, R12 ;  /* 0x000000ffff087224 */ /* 0x000fe200078e000c */
[C---:B------:R-:W-:Y:S01]  /*2b30*/  HMMA.16816.F32.BF16 R52, R4.reuse, R20, R112 ;  /* 0x000000140434723c */ /* 0x040fe20000041870 */
[C---:B------:R-:W-:Y:S02]  /*2b40*/  IMAD.IADD R9, R0.reuse, 0x1, -R136 ;  /* 0x0000000100097824 */ /* 0x040fe400078e0a88 */
[----:B------:R1:W-:Y:S05]  /*2b50*/  I2F R150, R8 ;  /* 0x0000000800967306 */ /* 0x0003ea0000201400 */
[C---:B------:R-:W-:Y:S08]  /*2b60*/  HMMA.16816.F32.BF16 R104, R4.reuse, R32, R104 ;  /* 0x000000200468723c */ /* 0x040ff00000041868 */
[----:B------:R-:W-:Y:S01]  /*2b70*/  HMMA.16816.F32.BF16 R100, R4, R28, R100 ;  /* 0x0000001c0464723c */ /* 0x000fe20000041864 */
[----:B-1----:R-:W-:Y:S01]  /*2b80*/  IMAD.MOV.U32 R8, RZ, RZ, R2 ;  /* 0x000000ffff087224 */ /* 0x002fe200078e0002 */
[----:B------:R-:W-:Y:S01]  /*2b90*/  IABS R2, R9 ;  /* 0x0000000900027213 */ /* 0x000fe20000000000 */
[----:B------:R-:W-:-:S02]  /*2ba0*/  IMAD.IADD R9, R0, 0x1, -R135 ;  /* 0x0000000100097824 */ /* 0x000fc400078e0a87 */
[----:B------:R1:W-:Y:S03]  /*2bb0*/  I2F R151, R8 ;  /* 0x0000000800977306 */ /* 0x0003e60000201400 */
[C---:B------:R-:W-:Y:S01]  /*2bc0*/  HMMA.16816.F32.BF16 R80, R4.reuse, R22, R80 ;  /* 0x000000160450723c */ /* 0x040fe20000041850 */
[----:B------:R-:W-:Y:S07]  /*2bd0*/  LDSM.16.M88.4 R20, [R219+0x7000] ;  /* 0x00700000db14783b */ /* 0x000fee0000000200 */
[C---:B------:R-:W-:Y:S07]  /*2be0*/  HMMA.16816.F32.BF16 R76, R4.reuse, R26, R76 ;  /* 0x0000001a044c723c */ /* 0x040fee000004184c */
[----:B------:R-:W-:Y:S01]  /*2bf0*/  IADD3 R27, R24, 0x10, RZ ;  /* 0x00000010181b7810 */ /* 0x000fe20007ffe0ff */
[C---:B------:R-:W-:Y:S01]  /*2c00*/  HMMA.16816.F32.BF16 R72, R4.reuse, R34, R72 ;  /* 0x000000220448723c */ /* 0x040fe20000041848 */
[----:B------:R-:W-:Y:S01]  /*2c10*/  LDSM.16.M88.4 R32, [R219+0x7c00] ;  /* 0x007c0000db20783b */ /* 0x000fe20000000200 */
[----:B-1----:R-:W-:Y:S01]  /*2c20*/  IMAD.MOV.U32 R8, RZ, RZ, R2 ;  /* 0x000000ffff087224 */ /* 0x002fe200078e0002 */
[----:B------:R-:W-:Y:S01]  /*2c30*/  IABS R2, R9 ;  /* 0x0000000900027213 */ /* 0x000fe20000000000 */
[----:B------:R-:W-:Y:S01]  /*2c40*/  IMAD.IADD R13, R0, 0x1, -R27 ;  /* 0x00000001000d7824 */ /* 0x000fe200078e0a1b */
[----:B------:R-:W-:Y:S01]  /*2c50*/  IADD3 R26, R24, 0x11, RZ ;  /* 0x00000011181a7810 */ /* 0x000fe20007ffe0ff */
[----:B------:R1:W2:Y:S01]  /*2c60*/  I2F R169, R8 ;  /* 0x0000000800a97306 */ /* 0x0002a20000201400 */
[----:B------:R-:W-:Y:S01]  /*2c70*/  ISETP.GE.AND P4, PT, R27, R133, PT ;  /* 0x000000851b00720c */ /* 0x000fe20003f86270 */
[----:B------:R-:W-:Y:S01]  /*2c80*/  HMMA.16816.F32.BF16 R64, R4, R30, R64 ;  /* 0x0000001e0440723c */ /* 0x000fe20000041840 */
[----:B------:R-:W3:Y:S01]  /*2c90*/  LDSM.16.M88.4 R4, [R221+0x3000] ;  /* 0x00300000dd04783b */ /* 0x000ee20000000200 */
[----:B------:R-:W-:Y:S01]  /*2ca0*/  IMAD.MOV.U32 R12, RZ, RZ, R2 ;  /* 0x000000ffff0c7224 */ /* 0x000fe200078e0002 */
[----:B------:R-:W-:Y:S01]  /*2cb0*/  IABS R2, R13 ;  /* 0x0000000d00027213 */ /* 0x000fe20000000000 */
[----:B------:R-:W-:Y:S01]  /*2cc0*/  IMAD.IADD R13, R0, 0x1, -R26 ;  /* 0x00000001000d7824 */ /* 0x000fe200078e0a1a */
[----:B------:R-:W-:Y:S01]  /*2cd0*/  LDSM.16.M88.4 R28, [R217+0x8400] ;  /* 0x00840000d91c783b */ /* 0x000fe20000000200 */
[----:B------:R4:W-:Y:S01]  /*2ce0*/  I2F R173, R12 ;  /* 0x0000000c00ad7306 */ /* 0x0009e20000201400 */
[----:B------:R-:W-:-:S02]  /*2cf0*/  ISETP.GE.AND P3, PT, R26, R133, PT ;  /* 0x000000851a00720c */ /* 0x000fc40003f66270 */
[----:B-1----:R-:W1:Y:S01]  /*2d00*/  LDSM.16.M88.4 R8, [R221+0x2000] ;  /* 0x00200000dd08783b */ /* 0x002e620000000200 */
[----:B----4-:R-:W-:Y:S01]  /*2d10*/  IMAD.MOV.U32 R12, RZ, RZ, R2 ;  /* 0x000000ffff0c7224 */ /* 0x010fe200078e0002 */
[----:B------:R-:W-:Y:S01]  /*2d20*/  IABS R2, R13 ;  /* 0x0000000d00027213 */ /* 0x000fe20000000000 */
[C---:B------:R-:W-:Y:S02]  /*2d30*/  IMAD.IADD R13, R0.reuse, 0x1, -R25 ;  /* 0x00000001000d7824 */ /* 0x040fe400078e0a19 */
[----:B------:R4:W-:Y:S01]  /*2d40*/  I2F R175, R12 ;  /* 0x0000000c00af7306 */ /* 0x0009e20000201400 */
[----:B---3--:R-:W-:Y:S01]  /*2d50*/  HMMA.16816.F32.BF16 R120, R4, R20, R52 ;  /* 0x000000140478723c */ /* 0x008fe20000041834 */
[----:B----4-:R-:W-:Y:S01]  /*2d60*/  IMAD.MOV.U32 R12, RZ, RZ, R2 ;  /* 0x000000ffff0c7224 */ /* 0x010fe200078e0002 */
[----:B------:R-:W-:Y:S01]  /*2d70*/  IABS R2, R13 ;  /* 0x0000000d00027213 */ /* 0x000fe20000000000 */
[----:B------:R-:W-:-:S04]  /*2d80*/  IMAD.IADD R13, R0, 0x1, -R134 ;  /* 0x00000001000d7824 */ /* 0x000fc800078e0a86 */
[----:B------:R3:W-:Y:S01]  /*2d90*/  I2F R182, R12 ;  /* 0x0000000c00b67306 */ /* 0x0007e20000201400 */
[C---:B------:R-:W-:Y:S08]  /*2da0*/  HMMA.16816.F32.BF16 R124, R4.reuse, R22, R80 ;  /* 0x00000016047c723c */ /* 0x040ff00000041850 */
[----:B------:R-:W-:Y:S01]  /*2db0*/  HMMA.16816.F32.BF16 R116, R4, R40, R84 ;  /* 0x000000280474723c */ /* 0x000fe20000041854 */
[----:B---3--:R-:W-:Y:S01]  /*2dc0*/  IMAD.MOV.U32 R12, RZ, RZ, R2 ;  /* 0x000000ffff0c7224 */ /* 0x008fe200078e0002 */
[----:B------:R-:W-:Y:S01]  /*2dd0*/  IABS R2, R13 ;  /* 0x0000000d00027213 */ /* 0x000fe20000000000 */
[----:B------:R-:W-:-:S05]  /*2de0*/  IMAD.IADD R13, R0, 0x1, -R142 ;  /* 0x00000001000d7824 */ /* 0x000fca00078e0a8e */
[C---:B------:R-:W-:Y:S01]  /*2df0*/  HMMA.16816.F32.BF16 R112, R4.reuse, R42, R76 ;  /* 0x0000002a0470723c */ /* 0x040fe2000004184c */
[----:B------:R3:W-:Y:S07]  /*2e00*/  I2F R186, R12 ;  /* 0x0000000c00ba7306 */ /* 0x0007ee0000201400 */
[C---:B------:R-:W-:Y:S01]  /*2e10*/  HMMA.16816.F32.BF16 R100, R4.reuse, R32, R100 ;  /* 0x000000200464723c */ /* 0x040fe20000041864 */
[----:B------:R4:W-:Y:S07]  /*2e20*/  I2F R185, R2 ;  /* 0x0000000200b97306 */ /* 0x0009ee0000201400 */
[----:B------:R-:W-:Y:S01]  /*2e30*/  HMMA.16816.F32.BF16 R56, R4, R16, R104 ;  /* 0x000000100438723c */ /* 0x000fe20000041868 */
[----:B---3--:R-:W-:-:S05]  /*2e40*/  IMAD.IADD R12, R0, 0x1, -R137 ;  /* 0x00000001000c7824 */ /* 0x008fca00078e0a89 */
[----:B------:R-:W-:Y:S02]  /*2e50*/  IABS R12, R12 ;  /* 0x0000000c000c7213 */ /* 0x000fe40000000000 */
[----:B------:R-:W-:Y:S01]  /*2e60*/  HMMA.16816.F32.BF16 R52, R4, R18, R72 ;  /* 0x000000120434723c */ /* 0x000fe20000041848 */
[----:B----4-:R-:W-:-:S05]  /*2e70*/  IMAD.IADD R2, R0, 0x1, -R139 ;  /* 0x0000000100027824 */ /* 0x010fca00078e0a8b */
[----:B------:R-:W-:Y:S02]  /*2e80*/  IABS R2, R2 ;  /* 0x0000000200027213 */ /* 0x000fe40000000000 */
[----:B------:R-:W-:Y:S07]  /*2e90*/  HMMA.16816.F32.BF16 R48, R4, R34, R64 ;  /* 0x000000220430723c */ /* 0x000fee0000041840 */
[----:B------:R-:W-:Y:S01]  /*2ea0*/  IMAD.MOV.U32 R4, RZ, RZ, R12 ;  /* 0x000000ffff047224 */ /* 0x000fe200078e000c */
[----:B-1----:R-:W-:Y:S01]  /*2eb0*/  HMMA.16816.F32.BF16 R44, R8, R20, R60 ;  /* 0x00000014082c723c */ /* 0x002fe2000004183c */
[----:B------:R-:W-:-:S02]  /*2ec0*/  IMAD.IADD R5, R0, 0x1, -R140 ;  /* 0x0000000100057824 */ /* 0x000fc400078e0a8c */
[----:B------:R1:W-:Y:S05]  /*2ed0*/  I2F R181, R4 ;  /* 0x0000000400b57306 */ /* 0x0003ea0000201400 */
[C---:B------:R-:W-:Y:S01]  /*2ee0*/  HMMA.16816.F32.BF16 R72, R8.reuse, R22, R88 ;  /* 0x000000160848723c */ /* 0x040fe20000041858 */
[----:B------:R-:W-:Y:S07]  /*2ef0*/  LDSM.16.M88.4 R20, [R217+0x8000] ;  /* 0x00800000d914783b */ /* 0x000fee0000000200 */
[----:B------:R-:W-:Y:S01]  /*2f00*/  HMMA.16816.F32.BF16 R84, R8, R32, R128 ;  /* 0x000000200854723c */ /* 0x000fe20000041880 */
[----:B-1----:R-:W-:-:S02]  /*2f10*/  MOV R4, R2 ;  /* 0x0000000200047202 */ /* 0x002fc40000000f00 */
[----:B------:R-:W-:Y:S01]  /*2f20*/  IABS R2, R5 ;  /* 0x0000000500027213 */ /* 0x000fe20000000000 */
[----:B------:R-:W-:Y:S01]  /*2f30*/  IMAD.IADD R5, R0, 0x1, -R141 ;  /* 0x0000000100057824 */ /* 0x000fe200078e0a8d */
[----:B------:R1:W-:Y:S03]  /*2f40*/  I2F R192, R4 ;  /* 0x0000000400c07306 */ /* 0x0003e60000201400 */
[C---:B------:R-:W-:Y:S08]  /*2f50*/  HMMA.16816.F32.BF16 R64, R8.reuse, R40, R92 ;  /* 0x000000280840723c */ /* 0x040ff0000004185c */
[----:B------:R-:W-:Y:S01]  /*2f60*/  HMMA.16816.F32.BF16 R60, R8, R42, R96 ;  /* 0x0000002a083c723c */ /* 0x000fe20000041860 */
[----:B-1----:R-:W-:Y:S01]  /*2f70*/  IMAD.MOV.U32 R4, RZ, RZ, R2 ;  /* 0x000000ffff047224 */ /* 0x002fe200078e0002 */
[----:B------:R-:W-:-:S06]  /*2f80*/  IABS R2, R5 ;  /* 0x0000000500027213 */ /* 0x000fcc0000000000 */
[----:B------:R-:W-:Y:S01]  /*2f90*/  HMMA.16816.F32.BF16 R40, R8, R16, R68 ;  /* 0x000000100828723c */ /* 0x000fe20000041844 */
[----:B------:R1:W-:Y:S01]  /*2fa0*/  I2F R191, R4 ;  /* 0x0000000400bf7306 */ /* 0x0003e20000201400 */
[----:B------:R-:W-:Y:S01]  /*2fb0*/  IMAD.MOV.U32 R12, RZ, RZ, R2 ;  /* 0x000000ffff0c7224 */ /* 0x000fe200078e0002 */
[----:B------:R-:W-:Y:S01]  /*2fc0*/  IABS R2, R13 ;  /* 0x0000000d00027213 */ /* 0x000fe20000000000 */
[----:B------:R-:W-:-:S04]  /*2fd0*/  IMAD.IADD R13, R0, 0x1, -R149 ;  /* 0x00000001000d7824 */ /* 0x000fc800078e0a95 */
[C---:B------:R-:W-:Y:S01]  /*2fe0*/  HMMA.16816.F32.BF16 R76, R8.reuse, R18, R36 ;  /* 0x00000012084c723c */ /* 0x040fe20000041824 */
[----:B------:R-:W-:Y:S01]  /*2ff0*/  LDSM.16.M88.4 R36, [R217+0x8800] ;  /* 0x00880000d924783b */ /* 0x000fe20000000200 */
[----:B------:R3:W-:Y:S03]  /*3000*/  I2F R190, R12 ;  /* 0x0000000c00be7306 */ /* 0x0007e60000201400 */
[----:B------:R-:W-:Y:S03]  /*3010*/  LDSM.16.M88.4 R16, [R221+0x5000] ;  /* 0x00500000dd10783b */ /* 0x000fe60000000200 */
[----:B------:R-:W-:Y:S01]  /*3020*/  HMMA.16816.F32.BF16 R80, R8, R34, R108 ;  /* 0x000000220850723c */ /* 0x000fe2000004186c */
[----:B------:R-:W-:Y:S04]  /*3030*/  LDSM.16.M88.4 R32, [R217+0x8c00] ;  /* 0x008c0000d920783b */ /* 0x000fe80000000200 */
[----:B-1----:R-:W1:Y:S01]  /*3040*/  LDSM.16.M88.4 R4, [R220+0x5000] ;  /* 0x00500000dc04783b */ /* 0x002e620000000200 */
[----:B---3--:R-:W-:Y:S01]  /*3050*/  IMAD.MOV.U32 R12, RZ, RZ, R2 ;  /* 0x000000ffff0c7224 */ /* 0x008fe200078e0002 */
[----:B------:R-:W-:Y:S01]  /*3060*/  IABS R2, R13 ;  /* 0x0000000d00027213 */ /* 0x000fe20000000000 */
[----:B------:R-:W-:-:S02]  /*3070*/  IMAD.IADD R13, R0, 0x1, -R148 ;  /* 0x00000001000d7824 */ /* 0x000fc400078e0a94 */
[----:B------:R3:W-:Y:S02]  /*3080*/  I2F R188, R12 ;  /* 0x0000000c00bc7306 */ /* 0x0007e40000201400 */
[----:B---3--:R-:W-:Y:S01]  /*3090*/  IMAD.MOV.U32 R12, RZ, RZ, R2 ;  /* 0x000000ffff0c7224 */ /* 0x008fe200078e0002 */
[----:B------:R-:W-:Y:S02]  /*30a0*/  IABS R2, R13 ;  /* 0x0000000d00027213 */ /* 0x000fe40000000000 */
[----:B------:R-:W-:-:S03]  /*30b0*/  IADD3 R13, R0, 0x8, RZ ;  /* 0x00000008000d7810 */ /* 0x000fc60007ffe0ff */
[----:B------:R3:W-:Y:S01]  /*30c0*/  I2F R187, R12 ;  /* 0x0000000c00bb7306 */ /* 0x0007e20000201400 */
[----:B-1----:R-:W-:Y:S01]  /*30d0*/  HMMA.16816.F32.BF16 R88, R4, R20, R120 ;  /* 0x000000140458723c */ /* 0x002fe20000041878 */
[----:B---3--:R-:W-:Y:S01]  /*30e0*/  IMAD.MOV.U32 R12, RZ, RZ, R2 ;  /* 0x000000ffff0c7224 */ /* 0x008fe200078e0002 */
[----:B------:R-:W-:Y:S02]  /*30f0*/  IABS R2, R14 ;  /* 0x0000000e00027213 */ /* 0x000fe40000000000 */
[----:B------:R-:W-:-:S03]  /*3100*/  IADD3 R14, R0, 0x40, RZ ;  /* 0x00000040000e7810 */ /* 0x000fc60007ffe0ff */
[----:B------:R1:W-:Y:S01]  /*3110*/  I2F R184, R12 ;  /* 0x0000000c00b87306 */ /* 0x0003e20000201400 */
[C---:B------:R-:W-:Y:S07]  /*3120*/  HMMA.16816.F32.BF16 R144, R4.reuse, R28, R116 ;  /* 0x0000001c0490723c */ /* 0x040fee0000041874 */
[----:B------:R3:W-:Y:S01]  /*3130*/  I2F R129, R2 ;  /* 0x0000000200817306 */ /* 0x0007e20000201400 */
[----:B------:R-:W-:Y:S01]  /*3140*/  HMMA.16816.F32.BF16 R152, R4, R30, R112 ;  /* 0x0000001e0498723c */ /* 0x000fe20000041870 */
[----:B-1----:R-:W-:-:S07]  /*3150*/  IMAD.IADD R12, R13, 0x1, -R24 ;  /* 0x000000010d0c7824 */ /* 0x002fce00078e0a18 */
[----:B------:R-:W-:Y:S01]  /*3160*/  HMMA.16816.F32.BF16 R124, R4, R22, R124 ;  /* 0x00000016047c723c */ /* 0x000fe2000004187c */
[----:B------:R-:W-:Y:S01]  /*3170*/  IABS R12, R12 ;  /* 0x0000000c000c7213 */ /* 0x000fe20000000000 */
[----:B---3--:R-:W-:-:S06]  /*3180*/  IMAD.IADD R2, R14, 0x1, -R24 ;  /* 0x000000010e027824 */ /* 0x008fcc00078e0a18 */
[C---:B------:R-:W-:Y:S01]  /*3190*/  HMMA.16816.F32.BF16 R156, R4.reuse, R36, R56 ;  /* 0x00000024049c723c */ /* 0x040fe20000041838 */
[----:B------:R-:W-:Y:S02]  /*31a0*/  IMAD.MOV.U32 R8, RZ, RZ, R12 ;  /* 0x000000ffff087224 */ /* 0x000fe400078e000c */
[----:B------:R-:W-:Y:S01]  /*31b0*/  IMAD.IADD R12, R14, 0x1, -R138 ;  /* 0x000000010e0c7824 */ /* 0x000fe200078e0a8a */
[----:B------:R-:W-:Y:S01]  /*31c0*/  IABS R0, R2 ;  /* 0x0000000200007213 */ /* 0x000fe20000000000 */
[----:B------:R1:W3:Y:S03]  /*31d0*/  I2F R128, R8 ;  /* 0x0000000800807306 */ /* 0x0002e60000201400 */
[C---:B------:R-:W-:Y:S01]  /*31e0*/  HMMA.16816.F32.BF16 R160, R4.reuse, R38, R52 ;  /* 0x0000002604a0723c */ /* 0x040fe20000041834 */
[----:B------:R-:W-:Y:S01]  /*31f0*/  IMAD.MOV.U32 R2, RZ, RZ, R0 ;  /* 0x000000ffff027224 */ /* 0x000fe200078e0000 */
[----:B------:R-:W-:Y:S03]  /*3200*/  LDSM.16.M88.4 R52, [R219+0x8800] ;  /* 0x00880000db34783b */ /* 0x000fe60000000200 */
[----:B------:R4:W5:Y:S03]  /*3210*/  I2F R121, R2 ;  /* 0x0000000200797306 */ /* 0x0009660000201400 */
[----:B------:R-:W-:Y:S01]  /*3220*/  HMMA.16816.F32.BF16 R164, R4, R32, R100 ;  /* 0x0000002004a4723c */ /* 0x000fe20000041864 */
[----:B-1----:R-:W-:-:S07]  /*3230*/  IMAD.IADD R8, R15, 0x1, -R24 ;  /* 0x000000010f087824 */ /* 0x002fce00078e0a18 */
[----:B------:R-:W-:Y:S01]  /*3240*/  HMMA.16816.F32.BF16 R176, R4, R34, R48 ;  /* 0x0000002204b0723c */ /* 0x000fe20000041830 */
[----:B------:R-:W-:Y:S01]  /*3250*/  IABS R0, R8 ;  /* 0x0000000800007213 */ /* 0x000fe20000000000 */
[----:B------:R-:W-:-:S04]  /*3260*/  IMAD.IADD R8, R13, 0x1, -R138 ;  /* 0x000000010d087824 */ /* 0x000fc800078e0a8a */
[----:B----4-:R-:W-:Y:S01]  /*3270*/  IMAD.MOV.U32 R2, RZ, RZ, R0 ;  /* 0x000000ffff027224 */ /* 0x010fe200078e0000 */
[----:B------:R-:W-:Y:S01]  /*3280*/  IABS R0, R8 ;  /* 0x0000000800007213 */ /* 0x000fe20000000000 */
[----:B------:R-:W-:Y:S01]  /*3290*/  IMAD.IADD R4, R14, 0x1, -R135 ;  /* 0x000000010e047824 */ /* 0x000fe200078e0a87 */
[----:B------:R-:W1:Y:S01]  /*32a0*/  LDSM.16.M88.4 R8, [R220+0x4000] ;  /* 0x00400000dc08783b */ /* 0x000e620000000200 */
[----:B------:R4:W-:Y:S02]  /*32b0*/  I2F R120, R2 ;  /* 0x0000000200787306 */ /* 0x0009e40000201400 */
[----:B----4-:R-:W-:Y:S02]  /*32c0*/  MOV R2, R0 ;  /* 0x0000000000027202 */ /* 0x010fe40000000f00 */
[----:B------:R-:W-:Y:S01]  /*32d0*/  IABS R0, R12 ;  /* 0x0000000c00007213 */ /* 0x000fe20000000000 */
[----:B------:R-:W-:-:S03]  /*32e0*/  IMAD.IADD R12, R15, 0x1, -R138 ;  /* 0x000000010f0c7824 */ /* 0x000fc600078e0a8a */
[----:B------:R4:W1:Y:S02]  /*32f0*/  I2F R116, R2 ;  /* 0x0000000200747306 */ /* 0x0008640000201400 */
[----:B----4-:R-:W-:Y:S01]  /*3300*/  IMAD.MOV.U32 R2, RZ, RZ, R0 ;  /* 0x000000ffff027224 */ /* 0x010fe200078e0000 */
[----:B------:R-:W-:Y:S01]  /*3310*/  IABS R0, R12 ;  /* 0x0000000c00007213 */ /* 0x000fe20000000000 */
[----:B------:R-:W-:Y:S01]  /*3320*/  IMAD.IADD R12, R13, 0x1, -R136 ;  /* 0x000000010d0c7824 */ /* 0x000fe200078e0a88 */
[C---:B-1----:R-:W-:Y:S03]  /*3330*/  HMMA.16816.F32.BF16 R68, R8.reuse, R20, R44 ;  /* 0x000000140844723c */ /* 0x042fe6000004182c */
[----:B------:R1:W4:Y:S05]  /*3340*/  I2F R114, R2 ;  /* 0x0000000200727306 */ /* 0x00032a0000201400 */
[C---:B------:R-:W-:Y:S01]  /*3350*/  HMMA.16816.F32.BF16 R72, R8.reuse, R22, R72 ;  /* 0x000000160848723c */ /* 0x040fe20000041848 */
[----:B------:R-:W2:Y:S07]  /*3360*/  LDSM.16.M88.4 R20, [R219+0x8000] ;  /* 0x00800000db14783b */ /* 0x000eae0000000200 */
[C---:B------:R-:W-:Y:S01]  /*3370*/  HMMA.16816.F32.BF16 R48, R8.reuse, R36, R40 ;  /* 0x000000240830723c */ /* 0x040fe20000041828 */
[----:B-1----:R-:W-:Y:S01]  /*3380*/  IMAD.MOV.U32 R2, RZ, RZ, R0 ;  /* 0x000000ffff027224 */ /* 0x002fe200078e0000 */
[----:B------:R-:W-:Y:S01]  /*3390*/  IABS R0, R12 ;  /* 0x0000000c00007213 */ /* 0x000fe20000000000 */
[C---:B------:R-:W-:Y:S01]  /*33a0*/  IMAD.IADD R12, R14.reuse, 0x1, -R136 ;  /* 0x000000010e0c7824 */ /* 0x040fe200078e0a88 */
[----:B------:R-:W-:Y:S01]  /*33b0*/  LDSM.16.M88.4 R40, [R219+0x8400] ;  /* 0x00840000db28783b */ /* 0x000fe20000000200 */
[----:B------:R1:W-:Y:S03]  /*33c0*/  I2F R95, R2 ;  /* 0x00000002005f7306 */ /* 0x0003e60000201400 */
[C---:B------:R-:W-:Y:S08]  /*33d0*/  HMMA.16816.F32.BF16 R44, R8.reuse, R38, R76 ;  /* 0x00000026082c723c */ /* 0x040ff0000004184c */
[----:B------:R-:W-:Y:S01]  /*33e0*/  HMMA.16816.F32.BF16 R36, R8, R32, R84 ;  /* 0x000000200824723c */ /* 0x000fe20000041854 */
[----:B-1----:R-:W-:Y:S01]  /*33f0*/  IMAD.MOV.U32 R2, RZ, RZ, R0 ;  /* 0x000000ffff027224 */ /* 0x002fe200078e0000 */
[----:B------:R-:W-:Y:S01]  /*3400*/  IABS R0, R12 ;  /* 0x0000000c00007213 */ /* 0x000fe20000000000 */
[----:B------:R-:W-:-:S05]  /*3410*/  IMAD.IADD R12, R14, 0x1, -R27 ;  /* 0x000000010e0c7824 */ /* 0x000fca00078e0a1b */
[C---:B------:R-:W-:Y:S01]  /*3420*/  HMMA.16816.F32.BF16 R64, R8.reuse, R28, R64 ;  /* 0x0000001c0840723c */ /* 0x040fe20000041840 */
[----:B------:R1:W-:Y:S07]  /*3430*/  I2F R115, R2 ;  /* 0x0000000200737306 */ /* 0x0003ee0000201400 */
[C---:B------:R-:W-:Y:S01]  /*3440*/  HMMA.16816.F32.BF16 R60, R8.reuse, R30, R60 ;  /* 0x0000001e083c723c */ /* 0x040fe2000004183c */
[----:B------:R3:W3:Y:S07]  /*3450*/  I2F R113, R0 ;  /* 0x0000000000717306 */ /* 0x0006ee0000201400 */
[----:B------:R-:W-:Y:S01]  /*3460*/  HMMA.16816.F32.BF16 R28, R8, R34, R80 ;  /* 0x00000022081c723c */ /* 0x000fe20000041850 */
[----:B-1----:R-:W-:-:S05]  /*3470*/  IMAD.IADD R2, R15, 0x1, -R136 ;  /* 0x000000010f027824 */ /* 0x002fca00078e0a88 */
[----:B------:R-:W-:Y:S01]  /*3480*/  IABS R2, R2 ;  /* 0x0000000200027213 */ /* 0x000fe20000000000 */
[C---:B------:R-:W-:Y:S01]  /*3490*/  IMAD.IADD R8, R13.reuse, 0x1, -R25 ;  /* 0x000000010d087824 */ /* 0x040fe200078e0a19 */
[----:B--2---:R-:W-:Y:S01]  /*34a0*/  HMMA.16816.F32.BF16 R56, R16, R20, R88 ;  /* 0x000000141038723c */ /* 0x004fe20000041858 */
[----:B---3--:R-:W-:Y:S01]  /*34b0*/  IMAD.IADD R0, R13, 0x1, -R135 ;  /* 0x000000010d007824 */ /* 0x008fe200078e0a87 */
[----:B------:R1:W2:Y:S04]  /*34c0*/  I2F R103, R2 ;  /* 0x0000000200677306 */ /* 0x0002a80000201400 */
[----:B------:R-:W-:-:S05]  /*34d0*/  IABS R0, R0 ;  /* 0x0000000000007213 */ /* 0x000fca0000000000 */
[----:B-1----:R-:W-:Y:S01]  /*34e0*/  IMAD.MOV.U32 R2, RZ, RZ, R0 ;  /* 0x000000ffff027224 */ /* 0x002fe200078e0000 */
[----:B------:R-:W-:Y:S01]  /*34f0*/  IABS R0, R4 ;  /* 0x0000000400007213 */ /* 0x000fe20000000000 */
[----:B------:R-:W-:Y:S02]  /*3500*/  IMAD.IADD R4, R15, 0x1, -R135 ;  /* 0x000000010f047824 */ /* 0x000fe400078e0a87 */
[----:B------:R1:W-:Y:S02]  /*3510*/  I2F R112, R2 ;  /* 0x0000000200707306 */ /* 0x0003e40000201400 */
[----:B-1----:R-:W-:Y:S01]  /*3520*/  IMAD.MOV.U32 R2, RZ, RZ, R0 ;  /* 0x000000ffff027224 */ /* 0x002fe200078e0000 */
[----:B------:R-:W-:Y:S01]  /*3530*/  IABS R0, R4 ;  /* 0x0000000400007213 */ /* 0x000fe20000000000 */
[----:B------:R-:W-:-:S04]  /*3540*/  IMAD.IADD R4, R13, 0x1, -R27 ;  /* 0x000000010d047824 */ /* 0x000fc800078e0a1b */
[----:B------:R1:W-:Y:S02]  /*3550*/  I2F R102, R2 ;  /* 0x0000000200667306 */ /* 0x0003e40000201400 */
[----:B-1----:R-:W-:Y:S01]  /*3560*/  IMAD.MOV.U32 R2, RZ, RZ, R0 ;  /* 0x000000ffff027224 */ /* 0x002fe200078e0000 */
[----:B------:R-:W-:Y:S02]  /*3570*/  IABS R0, R4 ;  /* 0x0000000400007213 */ /* 0x000fe40000000000 */
[----:B------:R-:W1:Y:S03]  /*3580*/  LDSM.16.M88.4 R4, [R221+0x4000] ;  /* 0x00400000dd04783b */ /* 0x000e660000000200 */
[----:B------:R3:W-:Y:S02]  /*3590*/  I2F R94, R2 ;  /* 0x00000002005e7306 */ /* 0x0007e40000201400 */
[----:B---3--:R-:W-:Y:S01]  /*35a0*/  IMAD.MOV.U32 R2, RZ, RZ, R0 ;  /* 0x000000ffff027224 */ /* 0x008fe200078e0000 */
[----:B------:R-:W-:Y:S01]  /*35b0*/  IABS R0, R12 ;  /* 0x0000000c00007213 */ /* 0x000fe20000000000 */
[----:B------:R-:W-:-:S04]  /*35c0*/  IMAD.IADD R12, R15, 0x1, -R27 ;  /* 0x000000010f0c7824 */ /* 0x000fc800078e0a1b */
[----:B------:R3:W-:Y:S02]  /*35d0*/  I2F R101, R2 ;  /* 0x0000000200657306 */ /* 0x0007e40000201400 */
[----:B---3--:R-:W-:Y:S01]  /*35e0*/  IMAD.MOV.U32 R2, RZ, RZ, R0 ;  /* 0x000000ffff027224 */ /* 0x008fe200078e0000 */
[----:B------:R-:W-:Y:S02]  /*35f0*/  IABS R0, R12 ;  /* 0x0000000c00007213 */ /* 0x000fe40000000000 */
[----:B------:R-:W-:-:S03]  /*3600*/  IADD3 R12, -R26, R13, RZ ;  /* 0x0000000d1a0c7210 */ /* 0x000fc60007ffe1ff */
[----:B------:R3:W-:Y:S01]  /*3610*/  I2F R93, R2 ;  /* 0x00000002005d7306 */ /* 0x0007e20000201400 */
[----:B-1----:R-:W-:Y:S01]  /*3620*/  HMMA.16816.F32.BF16 R32, R4, R20, R68 ;  /* 0x000000140420723c */ /* 0x002fe20000041844 */
[----:B------:R-:W1:Y:S01]  /*3630*/  LDSM.16.M88.4 R68, [R219+0x8c00] ;  /* 0x008c0000db44783b */ /* 0x000e620000000200 */
[----:B------:R-:W-:-:S06]  /*3640*/  DEPBAR.LE SB0, 0x0 ;  /* 0x000080000000791a */ /* 0x000fcc0000000000 */
[----:B------:R-:W-:Y:S01]  /*3650*/  HMMA.16816.F32.BF16 R76, R4, R42, R60 ;  /* 0x0000002a044c723c */ /* 0x000fe2000004183c */
[----:B---3--:R-:W-:Y:S01]  /*3660*/  IMAD.MOV.U32 R2, RZ, RZ, R0 ;  /* 0x000000ffff027224 */ /* 0x008fe200078e0000 */
[----:B------:R-:W-:-:S06]  /*3670*/  IABS R0, R12 ;  /* 0x0000000c00007213 */ /* 0x000fcc0000000000 */
[C---:B------:R-:W-:Y:S01]  /*3680*/  HMMA.16816.F32.BF16 R72, R4.reuse, R22, R72 ;  /* 0x000000160448723c */ /* 0x040fe20000041848 */
[----:B------:R3:W-:Y:S07]  /*3690*/  I2F R92, R2 ;  /* 0x00000002005c7306 */ /* 0x0007ee0000201400 */
[C---:B------:R-:W-:Y:S01]  /*36a0*/  HMMA.16816.F32.BF16 R64, R4.reuse, R40, R64 ;  /* 0x000000280440723c */ /* 0x040fe20000041840 */
[----:B------:R2:W-:Y:S07]  /*36b0*/  I2F R87, R0 ;  /* 0x0000000000577306 */ /* 0x0005ee0000201400 */
[----:B------:R-:W-:Y:S01]  /*36c0*/  HMMA.16816.F32.BF16 R88, R4, R52, R48 ;  /* 0x000000340458723c */ /* 0x000fe20000041830 */
[----:B---3--:R-:W-:-:S05]  /*36d0*/  IMAD.IADD R2, R14, 0x1, -R26 ;  /* 0x000000010e027824 */ /* 0x008fca00078e0a1a */
[----:B------:R-:W-:Y:S02]  /*36e0*/  IABS R2, R2 ;  /* 0x0000000200027213 */ /* 0x000fe40000000000 */
[C---:B-1----:R-:W-:Y:S01]  /*36f0*/  HMMA.16816.F32.BF16 R104, R4.reuse, R68, R36 ;  /* 0x000000440468723c */ /* 0x042fe20000041824 */
[----:B------:R-:W-:Y:S02]  /*3700*/  FFMA.FTZ R9, R169, -R132, R72 ;  /* 0x80000084a9097223 */ /* 0x000fe40000010048 */
[----:B--2---:R-:W-:Y:S01]  /*3710*/  IMAD.IADD R0, R15, 0x1, -R26 ;  /* 0x000000010f007824 */ /* 0x004fe200078e0a1a */
[----:B------:R1:W-:Y:S04]  /*3720*/  I2F R85, R2 ;  /* 0x0000000200557306 */ /* 0x0003e80000201400 */
[----:B------:R-:W-:Y:S01]  /*3730*/  IABS R0, R0 ;  /* 0x0000000000007213 */ /* 0x000fe20000000000 */
[C---:B------:R-:W-:Y:S08]  /*3740*/  HMMA.16816.F32.BF16 R108, R4.reuse, R54, R44 ;  /* 0x00000036046c723c */ /* 0x040ff0000004182c */
[----:B------:R-:W-:Y:S01]  /*3750*/  HMMA.16816.F32.BF16 R96, R4, R70, R28 ;  /* 0x000000460460723c */ /* 0x000fe2000004181c */
[----:B-1----:R-:W-:Y:S01]  /*3760*/  IMAD.MOV.U32 R2, RZ, RZ, R0 ;  /* 0x000000ffff027224 */ /* 0x002fe200078e0000 */
[----:B------:R-:W-:Y:S01]  /*3770*/  IABS R0, R8 ;  /* 0x0000000800007213 */ /* 0x000fe20000000000 */
[----:B------:R-:W-:-:S02]  /*3780*/  IMAD.IADD R8, R14, 0x1, -R25 ;  /* 0x000000010e087824 */ /* 0x000fc400078e0a19 */
[----:B------:R1:W-:Y:S02]  /*3790*/  I2F R11, R2 ;  /* 0x00000002000b7306 */ /* 0x0003e40000201400 */
[--C-:B------:R-:W-:Y:S01]  /*37a0*/  IMAD.IADD R4, R13, 0x1, -R139.reuse ;  /* 0x000000010d047824 */ /* 0x100fe200078e0a8b */
[----:B------:R-:W-:Y:S01]  /*37b0*/  HMMA.16816.F32.BF16 R20, R16, R22, R124 ;  /* 0x000000161014723c */ /* 0x000fe2000004187c */
[----:B------:R-:W-:Y:S02]  /*37c0*/  IMAD.IADD R5, R14, 0x1, -R139 ;  /* 0x000000010e057824 */ /* 0x000fe400078e0a8b */
[-C--:B------:R-:W-:Y:S02]  /*37d0*/  FFMA.FTZ R7, R128, -R132.reuse, R34 ;  /* 0x8000008480077223 */ /* 0x080fe40000010022 */
[----:B-----5:R-:W-:-:S03]  /*37e0*/  FFMA.FTZ R6, R121, -R132, R56 ;  /* 0x8000008479067223 */ /* 0x020fc60000010038 */
[----:B------:R-:W-:Y:S01]  /*37f0*/  FSEL R171, R7, -INF , !P1 ;  /* 0xff80000007ab7808 */ /* 0x000fe20004800000 */
[-C--:B------:R-:W-:Y:S01]  /*3800*/  FFMA.FTZ R7, R116, -R132.reuse, R35 ;  /* 0x8000008474077223 */ /* 0x080fe20000010023 */
[----:B------:R-:W-:Y:S01]  /*3810*/  FSEL R83, R6, -INF , !P1 ;  /* 0xff80000006537808 */ /* 0x000fe20004800000 */
[----:B----4-:R-:W-:Y:S01]  /*3820*/  FFMA.FTZ R6, R114, -R132, R57 ;  /* 0x8000008472067223 */ /* 0x010fe20000010039 */
[----:B------:R-:W-:Y:S01]  /*3830*/  HMMA.16816.F32.BF16 R28, R16, R42, R152 ;  /* 0x0000002a101c723c */ /* 0x000fe20000041898 */
[----:B-1----:R-:W-:Y:S01]  /*3840*/  IMAD.MOV.U32 R2, RZ, RZ, R0 ;  /* 0x000000ffff027224 */ /* 0x002fe200078e0000 */
[----:B------:R-:W-:Y:S01]  /*3850*/  IABS R0, R8 ;  /* 0x0000000800007213 */ /* 0x000fe20000000000 */
[----:B------:R-:W-:Y:S01]  /*3860*/  IMAD.IADD R8, R15, 0x1, -R25 ;  /* 0x000000010f087824 */ /* 0x000fe200078e0a19 */
[----:B------:R-:W-:Y:S01]  /*3870*/  FSEL R172, R7, -INF , !P0 ;  /* 0xff80000007ac7808 */ /* 0x000fe20004000000 */
[----:B------:R1:W2:Y:S01]  /*3880*/  I2F R86, R2 ;  /* 0x0000000200567306 */ /* 0x0002a20000201400 */
[----:B------:R-:W-:-:S02]  /*3890*/  FSEL R82, R6, -INF , !P0 ;  /* 0xff80000006527808 */ /* 0x000fc40004000000 */
[C---:B------:R-:W-:Y:S04]  /*38a0*/  HMMA.16816.F32.BF16 R24, R16.reuse, R40, R144 ;  /* 0x000000281018723c */ /* 0x040fe80000041890 */
[-C--:B------:R-:W-:Y:S02]  /*38b0*/  FFMA.FTZ R7, R113, -R132.reuse, R20 ;  /* 0x8000008471077223 */ /* 0x080fe40000010014 */
[-C--:B------:R-:W-:Y:S02]  /*38c0*/  FFMA.FTZ R6, R103, -R132.reuse, R22 ;  /* 0x8000008467067223 */ /* 0x080fe40000010016 */
[----:B------:R-:W-:Y:S01]  /*38d0*/  HMMA.16816.F32.BF16 R40, R16, R52, R156 ;  /* 0x000000341028723c */ /* 0x000fe2000004189c */
[----:B------:R-:W-:Y:S01]  /*38e0*/  FSEL R72, R7, -INF , !P5 ;  /* 0xff80000007487808 */ /* 0x000fe20006800000 */
[----:B------:R-:W-:-:S02]  /*38f0*/  FFMA.FTZ R7, R173, -R132, R73 ;  /* 0x80000084ad077223 */ /* 0x000fc40000010049 */
[----:B-1----:R-:W-:Y:S01]  /*3900*/  IMAD.MOV.U32 R2, RZ, RZ, R0 ;  /* 0x000000ffff027224 */ /* 0x002fe200078e0000 */
[----:B------:R-:W-:Y:S01]  /*3910*/  IABS R0, R8 ;  /* 0x0000000800007213 */ /* 0x000fe20000000000 */
[----:B------:R-:W-:Y:S02]  /*3920*/  IMAD.IADD R8, R13, 0x1, -R134 ;  /* 0x000000010d087824 */ /* 0x000fe400078e0a86 */
[----:B------:R-:W-:Y:S01]  /*3930*/  HMMA.16816.F32.BF16 R52, R16, R54, R160 ;  /* 0x000000361034723c */ /* 0x000fe200000418a0 */
[----:B------:R1:W-:Y:S01]  /*3940*/  I2F R84, R2 ;  /* 0x0000000200547306 */ /* 0x0003e20000201400 */
[----:B--2---:R-:W-:-:S05]  /*3950*/  FFMA.FTZ R22, R86, -R132, R78 ;  /* 0x8000008456167223 */ /* 0x004fca000001004e */
[----:B------:R-:W-:Y:S01]  /*3960*/  FSEL R156, R22, -INF , !P2 ;  /* 0xff800000169c7808 */ /* 0x000fe20005000000 */
[----:B------:R-:W-:Y:S01]  /*3970*/  HMMA.16816.F32.BF16 R48, R16, R68, R164 ;  /* 0x000000441030723c */ /* 0x000fe200000418a4 */
[----:B-1----:R-:W-:Y:S01]  /*3980*/  IMAD.MOV.U32 R2, RZ, RZ, R0 ;  /* 0x000000ffff027224 */ /* 0x002fe200078e0000 */
[----:B------:R-:W-:Y:S01]  /*3990*/  IABS R0, R8 ;  /* 0x0000000800007213 */ /* 0x000fe20000000000 */
[----:B------:R-:W-:Y:S02]  /*39a0*/  IMAD.IADD R8, R14, 0x1, -R134 ;  /* 0x000000010e087824 */ /* 0x000fe400078e0a86 */
[----:B------:R1:W2:Y:S02]  /*39b0*/  I2F R10, R2 ;  /* 0x00000002000a7306 */ /* 0x0002a40000201400 */
[----:B-1----:R-:W-:Y:S01]  /*39c0*/  IMAD.MOV.U32 R2, RZ, RZ, R0 ;  /* 0x000000ffff027224 */ /* 0x002fe200078e0000 */
[----:B------:R-:W-:Y:S01]  /*39d0*/  IABS R0, R8 ;  /* 0x0000000800007213 */ /* 0x000fe20000000000 */
[----:B------:R-:W-:-:S04]  /*39e0*/  IMAD.IADD R8, R15, 0x1, -R134 ;  /* 0x000000010f087824 */ /* 0x000fc800078e0a86 */
[----:B------:R1:W-:Y:S01]  /*39f0*/  I2F R81, R2 ;  /* 0x0000000200517306 */ /* 0x0003e20000201400 */
[-C--:B--2---:R-:W-:Y:S02]  /*3a00*/  FFMA.FTZ R10, R10, -R132.reuse, R30 ;  /* 0x800000840a0a7223 */ /* 0x084fe4000001001e */
[----:B------:R-:W-:Y:S02]  /*3a10*/  FFMA.FTZ R30, R191, -R132, R108 ;  /* 0x80000084bf1e7223 */ /* 0x000fe4000001006c */
[----:B-1----:R-:W-:Y:S01]  /*3a20*/  IMAD.MOV.U32 R2, RZ, RZ, R0 ;  /* 0x000000ffff027224 */ /* 0x002fe200078e0000 */
[----:B------:R-:W-:Y:S01]  /*3a30*/  IABS R0, R8 ;  /* 0x0000000800007213 */ /* 0x000fe20000000000 */
[----:B------:R-:W-:Y:S02]  /*3a40*/  IMAD.IADD R8, R13, 0x1, -R137 ;  /* 0x000000010d087824 */ /* 0x000fe400078e0a89 */
[----:B------:R1:W2:Y:S02]  /*3a50*/  I2F R12, R2 ;  /* 0x00000002000c7306 */ /* 0x0002a40000201400 */
[----:B-1----:R-:W-:Y:S01]  /*3a60*/  IMAD.MOV.U32 R2, RZ, RZ, R0 ;  /* 0x000000ffff027224 */ /* 0x002fe200078e0000 */
[----:B------:R-:W-:Y:S01]  /*3a70*/  IABS R0, R8 ;  /* 0x0000000800007213 */ /* 0x000fe20000000000 */
[----:B------:R-:W-:-:S04]  /*3a80*/  FFMA.FTZ R8, R150, -R132, R32 ;  /* 0x8000008496087223 */ /* 0x000fc80000010020 */
[----:B------:R1:W-:Y:S01]  /*3a90*/  I2F R61, R2 ;  /* 0x00000002003d7306 */ /* 0x0003e20000201400 */
[-C--:B--2---:R-:W-:Y:S01]  /*3aa0*/  FFMA.FTZ R12, R12, -R132.reuse, R29 ;  /* 0x800000840c0c7223 */ /* 0x084fe2000001001d */
[----:B------:R-:W-:Y:S01]  /*3ab0*/  FSEL R170, R8, -INF , !P1 ;  /* 0xff80000008aa7808 */ /* 0x000fe20004800000 */
[-C--:B------:R-:W-:Y:S01]  /*3ac0*/  FFMA.FTZ R8, R151, -R132.reuse, R33 ;  /* 0x8000008497087223 */ /* 0x080fe20000010021 */
[----:B------:R-:W-:Y:S01]  /*3ad0*/  FSEL R151, R9, -INF , !P5 ;  /* 0xff80000009977808 */ /* 0x000fe20006800000 */
[----:B------:R-:W-:-:S03]  /*3ae0*/  FFMA.FTZ R9, R175, -R132, R64 ;  /* 0x80000084af097223 */ /* 0x000fc60000010040 */
[----:B------:R2:W3:Y:S01]  /*3af0*/  I2F R37, R0 ;  /* 0x0000000000257306 */ /* 0x0004e20000201400 */
[----:B------:R-:W-:Y:S01]  /*3b00*/  FSEL R168, R8, -INF , !P0 ;  /* 0xff80000008a87808 */ /* 0x000fe20004000000 */
[-C--:B------:R-:W-:Y:S01]  /*3b10*/  FFMA.FTZ R8, R115, -R132.reuse, R74 ;  /* 0x8000008473087223 */ /* 0x080fe2000001004a */
[----:B------:R-:W-:Y:S01]  /*3b20*/  FSEL R74, R6, -INF , !P5 ;  /* 0xff800000064a7808 */ /* 0x000fe20006800000 */
[-C--:B------:R-:W-:Y:S01]  /*3b30*/  FFMA.FTZ R6, R112, -R132.reuse, R75 ;  /* 0x8000008470067223 */ /* 0x080fe2000001004b */
[----:B------:R-:W-:Y:S01]  /*3b40*/  FSEL R158, R9, -INF , !P4 ;  /* 0xff800000099e7808 */ /* 0x000fe20006000000 */
[-C--:B------:R-:W-:Y:S01]  /*3b50*/  FFMA.FTZ R29, R190, -R132.reuse, R109 ;  /* 0x80000084be1d7223 */ /* 0x080fe2000001006d */
[----:B------:R-:W-:Y:S01]  /*3b60*/  FSEL R169, R8, -INF , !P5 ;  /* 0xff80000008a97808 */ /* 0x000fe20006800000 */
[----:B-1----:R-:W-:Y:S01]  /*3b70*/  IMAD.IADD R2, R14, 0x1, -R137 ;  /* 0x000000010e027824 */ /* 0x002fe200078e0a89 */
[----:B------:R-:W-:Y:S01]  /*3b80*/  FSEL R150, R6, -INF , !P6 ;  /* 0xff80000006967808 */ /* 0x000fe20007000000 */
[----:B------:R-:W-:Y:S01]  /*3b90*/  IMAD.IADD R6, R13, 0x1, -R142 ;  /* 0x000000010d067824 */ /* 0x000fe200078e0a8e */
[----:B------:R-:W-:Y:S01]  /*3ba0*/  BAR.SYNC.DEFER_BLOCKING 0x0 ;  /* 0x0000000000007b1d */ /* 0x000fe20000010000 */
[----:B------:R-:W-:Y:S01]  /*3bb0*/  ISETP.GE.AND P5, PT, R139, R133, PT ;  /* 0x000000858b00720c */ /* 0x000fe20003fa6270 */
[----:B------:R-:W-:Y:S01]  /*3bc0*/  FFMA.FTZ R8, R101, -R132, R66 ;  /* 0x8000008465087223 */ /* 0x000fe20000010042 */
[----:B------:R-:W-:-:S02]  /*3bd0*/  IABS R2, R2 ;  /* 0x0000000200027213 */ /* 0x000fc40000000000 */
[----:B--2---:R-:W-:Y:S01]  /*3be0*/  IADD3 R0, -R137, R15, RZ ;  /* 0x0000000f89007210 */ /* 0x004fe20007ffe1ff */
[-C--:B---3--:R-:W-:Y:S01]  /*3bf0*/  FFMA.FTZ R20, R37, -R132.reuse, R90 ;  /* 0x8000008425147223 */ /* 0x088fe2000001005a */
[----:B------:R1:W2:Y:S01]  /*3c00*/  I2F R36, R2 ;  /* 0x0000000200247306 */ /* 0x0002a20000201400 */
[----:B------:R-:W-:Y:S01]  /*3c10*/  FSEL R173, R8, -INF , !P4 ;  /* 0xff80000008ad7808 */ /* 0x000fe20006000000 */
[----:B------:R-:W-:Y:S01]  /*3c20*/  FFMA.FTZ R8, R61, -R132, R31 ;  /* 0x800000843d087223 */ /* 0x000fe2000001001f */
[----:B------:R-:W-:Y:S01]  /*3c30*/  IABS R0, R0 ;  /* 0x0000000000007213 */ /* 0x000fe20000000000 */
[----:B------:R-:W-:Y:S01]  /*3c40*/  FFMA.FTZ R31, R192, -R132, R89 ;  /* 0x80000084c01f7223 */ /* 0x000fe20000010059 */
[----:B------:R-:W-:-:S03]  /*3c50*/  FSEL R61, R10, -INF , !P2 ;  /* 0xff8000000a3d7808 */ /* 0x000fc60005000000 */
[----:B------:R3:W4:Y:S01]  /*3c60*/  I2F R32, R0 ;  /* 0x0000000000207306 */ /* 0x0007220000201400 */
[----:B------:R-:W-:Y:S02]  /*3c70*/  FSEL R223, R31, -INF , !P5 ;  /* 0xff8000001fdf7808 */ /* 0x000fe40006800000 */
[----:B-1----:R-:W-:Y:S01]  /*3c80*/  IABS R2, R4 ;  /* 0x0000000400027213 */ /* 0x002fe20000000000 */
[-C--:B------:R-:W-:Y:S02]  /*3c90*/  FFMA.FTZ R4, R120, -R132.reuse, R58 ;  /* 0x8000008478047223 */ /* 0x080fe4000001003a */
[-C--:B--2---:R-:W-:Y:S02]  /*3ca0*/  FFMA.FTZ R9, R36, -R132.reuse, R40 ;  /* 0x8000008424097223 */ /* 0x084fe40000010028 */
[----:B------:R1:W2:Y:S01]  /*3cb0*/  I2F R80, R2 ;  /* 0x0000000200507306 */ /* 0x0002a20000201400 */
[----:B------:R-:W-:Y:S01]  /*3cc0*/  FSEL R100, R4, -INF , !P1 ;  /* 0xff80000004647808 */ /* 0x000fe20004800000 */
[----:B------:R-:W-:Y:S01]  /*3cd0*/  IMAD.IADD R4, R15, 0x1, -R139 ;  /* 0x000000010f047824 */ /* 0x000fe200078e0a8b */
[----:B---3--:R-:W-:Y:S01]  /*3ce0*/  IABS R0, R5 ;  /* 0x0000000500007213 */ /* 0x008fe20000000000 */
[-C--:B------:R-:W-:Y:S01]  /*3cf0*/  FFMA.FTZ R5, R95, -R132.reuse, R59 ;  /* 0x800000845f057223 */ /* 0x080fe2000001003b */
[----:B------:R-:W-:Y:S01]  /*3d00*/  FSEL R139, R7, -INF , !P6 ;  /* 0xff800000078b7808 */ /* 0x000fe20007000000 */
[-C--:B------:R-:W-:Y:S01]  /*3d10*/  FFMA.FTZ R7, R93, -R132.reuse, R24 ;  /* 0x800000845d077223 */ /* 0x080fe20000010018 */
[-C--:B------:R-:W-:Y:S01]  /*3d20*/  ISETP.GE.AND P1, PT, R134, R133.reuse, PT ;  /* 0x000000858600720c */ /* 0x080fe20003f26270 */
[-C--:B------:R-:W-:Y:S01]  /*3d30*/  FFMA.FTZ R24, R185, -R132.reuse, R77 ;  /* 0x80000084b9187223 */ /* 0x080fe2000001004d */
[----:B------:R-:W-:Y:S01]  /*3d40*/  FSEL R95, R5, -INF , !P0 ;  /* 0xff800000055f7808 */ /* 0x000fe20004000000 */
[----:B------:R-:W-:Y:S01]  /*3d50*/  IMAD.IADD R5, R15, 0x1, -R140 ;  /* 0x000000010f057824 */ /* 0x000fe200078e0a8c */
[----:B------:R-:W-:Y:S01]  /*3d60*/  FSEL R66, R7, -INF , !P4 ;  /* 0xff80000007427808 */ /* 0x000fe20006000000 */
[----:B------:R-:W-:Y:S01]  /*3d70*/  FFMA.FTZ R7, R182, -R132, R65 ;  /* 0x80000084b6077223 */ /* 0x000fe20000010041 */
[----:B------:R-:W-:Y:S01]  /*3d80*/  FSEL R144, R24, -INF , !P1 ;  /* 0xff80000018907808 */ /* 0x000fe20004800000 */
[----:B-1----:R-:W-:Y:S01]  /*3d90*/  IMAD.MOV.U32 R2, RZ, RZ, R0 ;  /* 0x000000ffff027224 */ /* 0x002fe200078e0000 */
[----:B------:R-:W-:Y:S01]  /*3da0*/  IABS R0, R4 ;  /* 0x0000000400007213 */ /* 0x000fe20000000000 */
[----:B------:R-:W-:Y:S01]  /*3db0*/  IMAD.IADD R4, R13, 0x1, -R140 ;  /* 0x000000010d047824 */ /* 0x000fe200078e0a8c */
[----:B------:R-:W-:Y:S01]  /*3dc0*/  FSEL R157, R7, -INF , !P3 ;  /* 0xff800000079d7808 */ /* 0x000fe20005800000 */
[----:B------:R1:W-:Y:S01]  /*3dd0*/  I2F R62, R2 ;  /* 0x00000002003e7306 */ /* 0x0003e20000201400 */
[----:B----4-:R-:W-:Y:S01]  /*3de0*/  FFMA.FTZ R7, R32, -R132, R42 ;  /* 0x8000008420077223 */ /* 0x010fe2000001002a */
[----:B------:R-:W-:Y:S01]  /*3df0*/  FSEL R64, R8, -INF , !P1 ;  /* 0xff80000008407808 */ /* 0x000fe20004800000 */
[----:B------:R-:W-:Y:S01]  /*3e00*/  HMMA.16816.F32.BF16 R32, R16, R70, R176 ;  /* 0x000000461020723c */ /* 0x000fe200000418b0 */
[----:B------:R-:W-:Y:S01]  /*3e10*/  IABS R4, R4 ;  /* 0x0000000400047213 */ /* 0x000fe20000000000 */
[----:B--2---:R-:W-:Y:S01]  /*3e20*/  FFMA.FTZ R24, R80, -R132, R91 ;  /* 0x8000008450187223 */ /* 0x004fe2000001005b */
[----:B------:R-:W-:-:S02]  /*3e30*/  ISETP.GE.AND P0, PT, R137, R133, PT ;  /* 0x000000858900720c */ /* 0x000fc40003f06270 */
[----:B------:R2:W3:Y:S01]  /*3e40*/  I2F R60, R0 ;  /* 0x00000000003c7306 */ /* 0x0004e20000201400 */
[----:B------:R-:W-:Y:S02]  /*3e50*/  FSEL R40, R12, -INF , !P1 ;  /* 0xff8000000c287808 */ /* 0x000fe40004800000 */
[----:B------:R-:W-:Y:S02]  /*3e60*/  FSEL R226, R24, -INF , !P5 ;  /* 0xff80000018e27808 */ /* 0x000fe40006800000 */
[----:B------:R-:W-:Y:S02]  /*3e70*/  FSEL R237, R20, -INF , !P0 ;  /* 0xff80000014ed7808 */ /* 0x000fe40004000000 */
[----:B------:R-:W-:Y:S01]  /*3e80*/  FSEL R163, R9, -INF , !P0 ;  /* 0xff80000009a37808 */ /* 0x000fe20004000000 */
[----:B-1----:R-:W-:Y:S01]  /*3e90*/  IMAD.IADD R2, R14, 0x1, -R140 ;  /* 0x000000010e027824 */ /* 0x002fe200078e0a8c */
[----:B------:R1:W4:Y:S01]  /*3ea0*/  I2F R59, R4 ;  /* 0x00000004003b7306 */ /* 0x0003220000201400 */
[----:B------:R-:W-:-:S03]  /*3eb0*/  FSEL R185, R7, -INF , !P0 ;  /* 0xff80000007b97808 */ /* 0x000fc60004000000 */
[----:B--2---:R-:W-:Y:S01]  /*3ec0*/  IABS R0, R2 ;  /* 0x0000000200007213 */ /* 0x004fe20000000000 */
[----:B---3--:R-:W-:-:S04]  /*3ed0*/  FFMA.FTZ R22, R60, -R132, R43 ;  /* 0x800000843c167223 */ /* 0x008fc8000001002b */
[----:B------:R-:W-:Y:S01]  /*3ee0*/  IMAD.MOV.U32 R2, RZ, RZ, R0 ;  /* 0x000000ffff027224 */ /* 0x000fe200078e0000 */
[----:B------:R-:W-:Y:S01]  /*3ef0*/  IABS R0, R5 ;  /* 0x0000000500007213 */ /* 0x000fe20000000000 */
[----:B------:R-:W-:Y:S01]  /*3f00*/  IMAD.IADD R5, R13, 0x1, -R141 ;  /* 0x000000010d057824 */ /* 0x000fe200078e0a8d */
[----:B------:R-:W-:Y:S01]  /*3f10*/  FSEL R160, R22, -INF , !P5 ;  /* 0xff80000016a07808 */ /* 0x000fe20006800000 */
[-C--:B-1----:R-:W-:Y:S01]  /*3f20*/  FFMA.FTZ R4, R102, -R132.reuse, R21 ;  /* 0x8000008466047223 */ /* 0x082fe20000010015 */
[----:B------:R1:W2:Y:S01]  /*3f30*/  I2F R58, R2 ;  /* 0x00000002003a7306 */ /* 0x0002a20000201400 */
[-C--:B------:R-:W-:Y:S01]  /*3f40*/  FFMA.FTZ R21, R81, -R132.reuse, R79 ;  /* 0x8000008451157223 */ /* 0x080fe2000001004f */
[----:B------:R-:W-:Y:S01]  /*3f50*/  IABS R5, R5 ;  /* 0x0000000500057213 */ /* 0x000fe20000000000 */
[-C--:B----4-:R-:W-:Y:S01]  /*3f60*/  FFMA.FTZ R20, R59, -R132.reuse, R110 ;  /* 0x800000843b147223 */ /* 0x090fe2000001006e */
[----:B------:R-:W-:Y:S02]  /*3f70*/  FSEL R63, R4, -INF , !P6 ;  /* 0xff800000043f7808 */ /* 0x000fe40007000000 */
[----:B------:R-:W-:Y:S01]  /*3f80*/  FSEL R147, R21, -INF , !P1 ;  /* 0xff80000015937808 */ /* 0x000fe20004800000 */
[----:B------:R-:W-:Y:S01]  /*3f90*/  IMAD.MOV.U32 R4, RZ, RZ, R5 ;  /* 0x000000ffff047224 */ /* 0x000fe200078e0005 */
[----:B------:R3:W4:Y:S01]  /*3fa0*/  I2F R57, R0 ;  /* 0x0000000000397306 */ /* 0x0007220000201400 */
[----:B------:R-:W-:Y:S01]  /*3fb0*/  IMAD.IADD R5, R15, 0x1, -R141 ;  /* 0x000000010f057824 */ /* 0x000fe200078e0a8d */
[----:B------:R-:W-:Y:S01]  /*3fc0*/  ISETP.GE.AND P1, PT, R148, R133, PT ;  /* 0x000000859400720c */ /* 0x000fe20003f26270 */
[----:B-1----:R-:W-:-:S05]  /*3fd0*/  FFMA.FTZ R2, R94, -R132, R23 ;  /* 0x800000845e027223 */ /* 0x002fca0000010017 */
[----:B------:R1:W5:Y:S01]  /*3fe0*/  I2F R56, R4 ;  /* 0x0000000400387306 */ /* 0x0003620000201400 */
[-C--:B------:R-:W-:Y:S02]  /*3ff0*/  FFMA.FTZ R23, R186, -R132.reuse, R76 ;  /* 0x80000084ba177223 */ /* 0x080fe4000001004c */
[-C--:B--2---:R-:W-:Y:S01]  /*4000*/  FFMA.FTZ R19, R58, -R132.reuse, R52 ;  /* 0x800000843a137223 */ /* 0x084fe20000010034 */
[----:B------:R-:W-:Y:S02]  /*4010*/  FSEL R73, R2, -INF , !P6 ;  /* 0xff80000002497808 */ /* 0x000fe40007000000 */
[----:B------:R-:W-:Y:S01]  /*4020*/  FSEL R145, R23, -INF , !P2 ;  /* 0xff80000017917808 */ /* 0x000fe20005000000 */
[----:B---3--:R-:W-:Y:S01]  /*4030*/  IMAD.IADD R0, R14, 0x1, -R141 ;  /* 0x000000010e007824 */ /* 0x008fe200078e0a8d */
[----:B------:R-:W-:Y:S01]  /*4040*/  ISETP.GE.AND P6, PT, R140, R133, PT ;  /* 0x000000858c00720c */ /* 0x000fe20003fc6270 */
[-C--:B------:R-:W-:Y:S02]  /*4050*/  FFMA.FTZ R23, R62, -R132.reuse, R41 ;  /* 0x800000843e177223 */ /* 0x080fe40000010029 */
[----:B----4-:R-:W-:Y:S01]  /*4060*/  FFMA.FTZ R18, R57, -R132, R54 ;  /* 0x8000008439127223 */ /* 0x010fe20000010036 */
[----:B------:R-:W-:-:S02]  /*4070*/  IABS R2, R0 ;  /* 0x0000000000027213 */ /* 0x000fc40000000000 */
[----:B------:R-:W-:Y:S01]  /*4080*/  IABS R0, R5 ;  /* 0x0000000500007213 */ /* 0x000fe20000000000 */
[----:B------:R-:W-:Y:S01]  /*4090*/  FFMA.FTZ R5, R92, -R132, R26 ;  /* 0x800000845c057223 */ /* 0x000fe2000001001a */
[----:B------:R-:W-:Y:S01]  /*40a0*/  FSEL R146, R23, -INF , !P5 ;  /* 0xff80000017927808 */ /* 0x000fe20006800000 */
[----:B-1----:R-:W-:Y:S01]  /*40b0*/  IMAD.MOV.U32 R4, RZ, RZ, R2 ;  /* 0x000000ffff047224 */ /* 0x002fe200078e0002 */
[----:B------:R-:W-:Y:S01]  /*40c0*/  ISETP.GE.AND P5, PT, R133, 0x41, PT ;  /* 0x000000418500780c */ /* 0x000fe20003fa6270 */
[----:B------:R-:W-:Y:S01]  /*40d0*/  IMAD.MOV.U32 R2, RZ, RZ, R0 ;  /* 0x000000ffff027224 */ /* 0x000fe200078e0000 */
[----:B------:R-:W-:Y:S01]  /*40e0*/  IABS R0, R6 ;  /* 0x0000000600007213 */ /* 0x000fe20000000000 */
[----:B------:R1:W2:Y:S01]  /*40f0*/  I2F R47, R4 ;  /* 0x00000004002f7306 */ /* 0x0002a20000201400 */
[-C--:B------:R-:W-:Y:S01]  /*4100*/  FFMA.FTZ R6, R87, -R132.reuse, R67 ;  /* 0x8000008457067223 */ /* 0x080fe20000010043 */
[----:B------:R-:W-:Y:S01]  /*4110*/  FSEL R75, R5, -INF , !P4 ;  /* 0xff800000054b7808 */ /* 0x000fe20006000000 */
[----:B------:R-:W-:Y:S01]  /*4120*/  FFMA.FTZ R5, R85, -R132, R25 ;  /* 0x8000008455057223 */ /* 0x000fe20000010019 */
[----:B------:R-:W-:Y:S01]  /*4130*/  LEA R26, R183, R180, 0x5 ;  /* 0x000000b4b71a7211 */ /* 0x000fe200078e28ff */
[-C--:B------:R-:W-:Y:S01]  /*4140*/  FFMA.FTZ R25, R181, -R132.reuse, R88 ;  /* 0x80000084b5197223 */ /* 0x080fe20000010058 */
[----:B------:R-:W-:Y:S01]  /*4150*/  FSEL R159, R6, -INF , !P3 ;  /* 0xff800000069f7808 */ /* 0x000fe20005800000 */
[----:B------:R-:W-:Y:S01]  /*4160*/  IMAD.IADD R6, R14, 0x1, -R148 ;  /* 0x000000010e067824 */ /* 0x000fe200078e0a94 */
[----:B------:R3:W4:Y:S01]  /*4170*/  I2F R46, R2 ;  /* 0x00000002002e7306 */ /* 0x0007220000201400 */
[----:B------:R-:W-:Y:S01]  /*4180*/  FSEL R65, R5, -INF , !P3 ;  /* 0xff80000005417808 */ /* 0x000fe20005800000 */
[----:B------:R-:W-:Y:S01]  /*4190*/  IMAD.IADD R5, R13, 0x1, -R143 ;  /* 0x000000010d057824 */ /* 0x000fe200078e0a8f */
[----:B------:R-:W-:Y:S01]  /*41a0*/  FSEL R236, R25, -INF , !P0 ;  /* 0xff80000019ec7808 */ /* 0x000fe20004000000 */
[-C--:B------:R-:W-:Y:S01]  /*41b0*/  FFMA.FTZ R25, R129, -R132.reuse, R97 ;  /* 0x8000008481197223 */ /* 0x080fe20000010061 */
[-C--:B------:R-:W-:Y:S01]  /*41c0*/  ISETP.GE.AND P4, PT, R141, R133.reuse, PT ;  /* 0x000000858d00720c */ /* 0x080fe20003f86270 */
[-C--:B-----5:R-:W-:Y:S01]  /*41d0*/  FFMA.FTZ R17, R56, -R132.reuse, R111 ;  /* 0x8000008438117223 */ /* 0x0a0fe2000001006f */
[----:B------:R-:W-:Y:S01]  /*41e0*/  ISETP.GE.AND P0, PT, R143, R133, PT ;  /* 0x000000858f00720c */ /* 0x000fe20003f06270 */
[----:B-1----:R-:W-:Y:S01]  /*41f0*/  IMAD.IADD R4, R14, 0x1, -R142 ;  /* 0x000000010e047824 */ /* 0x002fe200078e0a8e */
[----:B------:R1:W5:Y:S01]  /*4200*/  I2F R45, R0 ;  /* 0x00000000002d7306 */ /* 0x0003620000201400 */
[----:B--2---:R-:W-:Y:S01]  /*4210*/  FFMA.FTZ R12, R47, -R132, R53 ;  /* 0x800000842f0c7223 */ /* 0x004fe20000010035 */
[----:B------:R-:W-:-:S02]  /*4220*/  FSEL R224, R20, -INF , !P6 ;  /* 0xff80000014e07808 */ /* 0x000fc40007000000 */
        /* <DEDUP_REMOVED lines=17> */
[----:B------:R-:W-:Y:S01]  /*4340*/  IABS R0, R0 ;  /* 0x0000000000007213 */ /* 0x000fe20000000000 */
[----:B-----5:R-:W-:Y:S01]  /*4350*/  FFMA.FTZ R16, R45, -R132, R106 ;  /* 0x800000842d107223 */ /* 0x020fe2000001006a */
[----:B------:R-:W-:-:S02]  /*4360*/  FSEL R187, R30, -INF , !P6 ;  /* 0xff8000001ebb7808 */ /* 0x000fc40007000000 */
[----:B------:R-:W-:Y:S02]  /*4370*/  FSEL R162, R7, -INF , !P4 ;  /* 0xff80000007a27808 */ /* 0x000fe40006000000 */
[----:B------:R-:W-:Y:S02]  /*4380*/  FSEL R238, R28, -INF , !P3 ;  /* 0xff8000001cee7808 */ /* 0x000fe40005800000 */
[----:B------:R-:W-:Y:S02]  /*4390*/  FSEL R243, R16, -INF , !P3 ;  /* 0xff80000010f37808 */ /* 0x000fe40005800000 */
[----:B------:R-:W-:Y:S01]  /*43a0*/  FSEL R239, R27, -INF , !P2 ;  /* 0xff8000001bef7808 */ /* 0x000fe20005000000 */
[----:B-1----:R-:W-:Y:S01]  /*43b0*/  IMAD.MOV.U32 R2, RZ, RZ, R0 ;  /* 0x000000ffff027224 */ /* 0x002fe200078e0000 */
[----:B------:R-:W-:Y:S01]  /*43c0*/  IABS R0, R4 ;  /* 0x0000000400007213 */ /* 0x000fe20000000000 */
[----:B------:R-:W-:Y:S01]  /*43d0*/  IMAD.IADD R4, R13, 0x1, -R148 ;  /* 0x000000010d047824 */ /* 0x000fe200078e0a94 */
[----:B------:R-:W-:Y:S01]  /*43e0*/  FSEL R241, R25, -INF , !P0 ;  /* 0xff80000019f17808 */ /* 0x000fe20004000000 */
[----:B------:R1:W-:Y:S01]  /*43f0*/  I2F R39, R2 ;  /* 0x0000000200277306 */ /* 0x0003e20000201400 */
[----:B--2---:R-:W-:-:S05]  /*4400*/  FFMA.FTZ R11, R44, -R132, R48 ;  /* 0x800000842c0b7223 */ /* 0x004fca0000010030 */
[----:B------:R-:W-:Y:S01]  /*4410*/  FSEL R227, R11, -INF , !P3 ;  /* 0xff8000000be37808 */ /* 0x000fe20005800000 */
[----:B-1----:R-:W-:Y:S01]  /*4420*/  IMAD.MOV.U32 R2, RZ, RZ, R0 ;  /* 0x000000ffff027224 */ /* 0x002fe200078e0000 */
[----:B------:R-:W-:Y:S01]  /*4430*/  IABS R0, R4 ;  /* 0x0000000400007213 */ /* 0x000fe20000000000 */
[----:B------:R-:W-:Y:S02]  /*4440*/  IMAD.IADD R4, R14, 0x1, -R149 ;  /* 0x000000010e047824 */ /* 0x000fe400078e0a95 */
[----:B------:R1:W-:Y:S02]  /*4450*/  I2F R38, R2 ;  /* 0x0000000200267306 */ /* 0x0003e40000201400 */
[----:B-1----:R-:W-:Y:S01]  /*4460*/  IMAD.MOV.U32 R2, RZ, RZ, R0 ;  /* 0x000000ffff027224 */ /* 0x002fe200078e0000 */
[----:B------:R-:W-:Y:S02]  /*4470*/  IABS R0, R5 ;  /* 0x0000000500007213 */ /* 0x000fe40000000000 */
        /* <DEDUP_REMOVED lines=8> */
[----:B--2---:R-:W-:-:S05]  /*4500*/  FFMA.FTZ R14, R37, -R132, R98 ;  /* 0x80000084250e7223 */ /* 0x004fca0000010062 */
[----:B------:R-:W-:Y:S01]  /*4510*/  FSEL R242, R14, -INF , !P1 ;  /* 0xff8000000ef27808 */ /* 0x000fe20004800000 */
[----:B---3--:R-:W-:Y:S01]  /*4520*/  FFMA.FTZ R13, R13, -R132, R99 ;  /* 0x800000840d0d7223 */ /* 0x008fe20000010063 */
[----:B------:R-:W-:Y:S01]  /*4530*/  IABS R0, R2 ;  /* 0x0000000200007213 */ /* 0x000fe20000000000 */
[----:B------:R-:W-:Y:S02]  /*4540*/  IMAD.MOV.U32 R2, RZ, RZ, R4 ;  /* 0x000000ffff027224 */ /* 0x000fe400078e0004 */
[----:B------:R-:W-:Y:S01]  /*4550*/  IMAD.IADD R4, R15, 0x1, -R149 ;  /* 0x000000010f047824 */ /* 0x000fe200078e0a95 */
[----:B------:R2:W3:Y:S01]  /*4560*/  I2F R8, R0 ;  /* 0x0000000000087306 */ /* 0x0004e20000201400 */
[----:B------:R-:W-:Y:S02]  /*4570*/  FSEL R149, R12, -INF , !P4 ;  /* 0xff8000000c957808 */ /* 0x000fe40006000000 */
[----:B------:R-:W-:Y:S01]  /*4580*/  FSEL R244, R13, -INF , !P0 ;  /* 0xff8000000df47808 */ /* 0x000fe20004000000 */
[----:B-1----:R-:W-:-:S02]  /*4590*/  IMAD.IADD R5, R15, 0x1, -R143 ;  /* 0x000000010f057824 */ /* 0x002fc400078e0a8f */
[-C--:B------:R-:W-:Y:S02]  /*45a0*/  FFMA.FTZ R15, R38, -R132.reuse, R107 ;  /* 0x80000084260f7223 */ /* 0x080fe4000001006b */
[----:B------:R-:W1:Y:S01]  /*45b0*/  I2F R36, R2 ;  /* 0x0000000200247306 */ /* 0x000e620000201400 */
[----:B----4-:R-:W-:Y:S02]  /*45c0*/  FFMA.FTZ R10, R10, -R132, R49 ;  /* 0x800000840a0a7223 */ /* 0x010fe40000010031 */
[----:B------:R-:W-:-:S03]  /*45d0*/  FSEL R245, R15, -INF , !P2 ;  /* 0xff8000000ff57808 */ /* 0x000fc60005000000 */
[----:B------:R-:W-:Y:S01]  /*45e0*/  FSEL R228, R10, -INF , !P2 ;  /* 0xff8000000ae47808 */ /* 0x000fe20005000000 */
[----:B--2---:R-:W-:Y:S02]  /*45f0*/  IMAD.IADD R0, R189, 0x1, R26 ;  /* 0x00000001bd007824 */ /* 0x004fe400078e021a */
[-C--:B------:R-:W-:Y:S02]  /*4600*/  FFMA.FTZ R26, R184, -R132.reuse, R96 ;  /* 0x80000084b81a7223 */ /* 0x080fe40000010060 */
        /* <DEDUP_REMOVED lines=8> */
[-C--:B------:R-:W-:Y:S02]  /*4690*/  FFMA.FTZ R6, R39, -R132.reuse, R50 ;  /* 0x8000008427067223 */ /* 0x080fe40000010032 */
        /* <DEDUP_REMOVED lines=17> */
[----:B------:R-:W-:Y:S01]  /*47b0*/  IMAD R2, R4, UR4, RZ ;  /* 0x0000000404027c24 */ /* 0x000fe2000f8e02ff */
        /* <DEDUP_REMOVED lines=52> */
.L_x_449:
[----:B------:R-:W-:Y:S05]  /*4b00*/  BSYNC B0 ;  /* 0x0000000000007941 */ /* 0x000fea0003800000 */
.L_x_448:
[----:B------:R-:W0:Y:S02]  /*4b10*/  LDGDEPBAR ;  /* 0x00000000000079af */ /* 0x000e240000000000 */
.L_x_447:
[----:B------:R-:W-:Y:S01]  /*4b20*/  FMNMX.FTZ R2, R83, R82, !PT ;  /* 0x0000005253027209 */ /* 0x000fe20007810000 */
[----:B------:R-:W-:Y:S01]  /*4b30*/  IMAD R247, R196, 0x8, R174 ;  /* 0x00000008c4f77824 */ /* 0x000fe200078e02ae */
[----:B------:R-:W-:Y:S01]  /*4b40*/  LOP3.LUT R184, R194, UR20, RZ, 0x3c, !PT ;  /* 0x00000014c2b87c12 */ /* 0x000fe2000f8e3cff */
[----:B------:R-:W-:Y:S01]  /*4b50*/  UIADD3 UR12, UR21, -0x4498517b, URZ ;  /* 0xbb67ae85150c7890 */ /* 0x000fe2000fffe03f */
[----:B------:R-:W-:Y:S01]  /*4b60*/  FMNMX.FTZ R2, R72, R2, !PT ;  /* 0x0000000248027209 */ /* 0x000fe20007810000 */
[----:B------:R-:W-:Y:S01]  /*4b70*/  IMAD.WIDE.U32 R134, R195, -0x2daee0ad, RZ ;  /* 0xd2511f53c3867825 */ /* 0x000fe200078e00ff */
[----:B------:R-:W-:Y:S01]  /*4b80*/  UIADD3 UR13, UR20, -0x61c88647, URZ ;  /* 0x9e3779b9140d7890 */ /* 0x000fe2000fffe03f */
[----:B------:R-:W-:Y:S01]  /*4b90*/  STL [R1+0x64], R221 ;  /* 0x000064dd01007387 */ /* 0x000fe20000100800 */
[----:B------:R-:W-:Y:S01]  /*4ba0*/  FMNMX.FTZ R2, R63, R2, !PT ;  /* 0x000000023f027209 */ /* 0x000fe20007810000 */
[----:B------:R-:W-:Y:S01]  /*4bb0*/  UIADD3 UR11, UR20, 0x3c6ef372, URZ ;  /* 0x3c6ef372140b7890 */ /* 0x000fe2000fffe03f */
[----:B------:R-:W-:Y:S01]  /*4bc0*/  IMAD.SHL.U32 R216, R0, 0x2, RZ ;  /* 0x0000000200d87824 */ /* 0x000fe200078e00ff */
[----:B------:R-:W-:Y:S01]  /*4bd0*/  UIADD3 UR10, UR21, 0x76cf5d0a, URZ ;  /* 0x76cf5d0a150a7890 */ /* 0x000fe2000fffe03f */
[----:B------:R-:W-:Y:S01]  /*4be0*/  FMNMX.FTZ R2, R66, R2, !PT ;  /* 0x0000000242027209 */ /* 0x000fe20007810000 */
[----:B------:R-:W-:Y:S01]  /*4bf0*/  UIADD3 UR8, UR21, 0x32370b8f, URZ ;  /* 0x32370b8f15087890 */ /* 0x000fe2000fffe03f */
[----:B------:R-:W-:Y:S01]  /*4c00*/  STL [R1+0x60], R220 ;  /* 0x000060dc01007387 */ /* 0x000fe20000100800 */
[----:B------:R-:W-:Y:S01]  /*4c10*/  UIADD3 UR9, UR20, -0x255992d5, URZ ;  /* 0xdaa66d2b14097890 */ /* 0x000fe2000fffe03f */
[----:B------:R-:W-:Y:S01]  /*4c20*/  FMNMX.FTZ R2, R65, R2, !PT ;  /* 0x0000000241027209 */ /* 0x000fe20007810000 */
[----:B------:R-:W-:Y:S01]  /*4c30*/  UIADD3 UR7, UR20, 0x78dde6e4, URZ ;  /* 0x78dde6e414077890 */ /* 0x000fe2000fffe03f */
[----:B------:R-:W-:Y:S01]  /*4c40*/  STL [R1+0x5c], R219 ;  /* 0x00005cdb01007387 */ /* 0x000fe20000100800 */
[----:B------:R-:W-:Y:S01]  /*4c50*/  UIADD3 UR4, UR21, -0x56f99767, URZ ;  /* 0xa906689915047890 */ /* 0x000fe2000fffe03f */
[----:B------:R-:W-:Y:S01]  /*4c60*/  FMNMX.FTZ R2, R42, R2, !PT ;  /* 0x000000022a027209 */ /* 0x000fe20007810000 */
[----:B------:R-:W-:Y:S01]  /*4c70*/  UIADD3 UR6, UR21, -0x126145ec, URZ ;  /* 0xed9eba1415067890 */ /* 0x000fe2000fffe03f */
[----:B------:R-:W-:Y:S01]  /*4c80*/  STL [R1+0x58], R217 ;  /* 0x000058d901007387 */ /* 0x000fe20000100800 */
[----:B------:R-:W-:Y:S01]  /*4c90*/  UIADD3 UR15, UR20, -0x4ab325aa, URZ ;  /* 0xb54cda56140f7890 */ /* 0x000fe2000fffe03f */
[----:B------:R-:W-:Y:S01]  /*4ca0*/  FMNMX.FTZ R2, R40, R2, !PT ;  /* 0x0000000228027209 */ /* 0x000fe20007810000 */
[----:B------:R-:W-:Y:S01]  /*4cb0*/  IMAD R218, R3, 0x2, R216 ;  /* 0x0000000203da7824 */ /* 0x000fe200078e02d8 */
[----:B------:R-:W-:Y:S01]  /*4cc0*/  FMNMX.FTZ R0, R171, R172, !PT ;  /* 0x000000acab007209 */ /* 0x000fe20007810000 */
[----:B------:R-:W-:Y:S01]  /*4cd0*/  IMAD R249, R246, 0x10000, R246 ;  /* 0x00010000f6f97824 */ /* 0x000fe200078e02f6 */
[----:B------:R-:W-:Y:S01]  /*4ce0*/  FMNMX.FTZ R2, R163, R2, !PT ;  /* 0x00000002a3027209 */ /* 0x000fe20007810000 */
[----:B------:R-:W-:Y:S01]  /*4cf0*/  STL [R1+0x54], R133 ;  /* 0x0000548501007387 */ /* 0x000fe20000100800 */
[----:B------:R-:W-:Y:S01]  /*4d00*/  FMNMX.FTZ R0, R169, R0, !PT ;  /* 0x00000000a9007209 */ /* 0x000fe20007810000 */
[----:B------:R-:W-:Y:S01]  /*4d10*/  UIADD3 UR5, UR20, 0x1715609d, URZ ;  /* 0x1715609d14057890 */ /* 0x000fe2000fffe03f */
[----:B--2---:R-:W-:Y:S01]  /*4d20*/  FMNMX.FTZ R4, R146, R2, !PT ;  /* 0x0000000292047209 */ /* 0x004fe20007810000 */
[----:B------:R-:W-:Y:S01]  /*4d30*/  STL [R1+0x50], R132 ;  /* 0x0000508401007387 */ /* 0x000fe20000100800 */
        /* <DEDUP_REMOVED lines=21> */
[----:B------:R-:W-:Y:S01]  /*4e90*/  IADD3 R4, R247, 0x4, RZ ;  /* 0x00000004f7047810 */ /* 0x000fe20007ffe0ff */
[----:B------:R-:W2:Y:S01]  /*4ea0*/  SHFL.BFLY PT, R136, R5, 0x2, 0x1f ;  /* 0x0c401f0005887f89 */ /* 0x000ea200000e0000 */
[----:B------:R-:W-:Y:S02]  /*4eb0*/  FMNMX.FTZ R2, R185, R2, !PT ;  /* 0x00000002b9027209 */ /* 0x000fe40007810000 */
[----:B------:R-:W-:Y:S01]  /*4ec0*/  FMNMX.FTZ R0, R150, R0, !PT ;  /* 0x0000000096007209 */ /* 0x000fe20007810000 */
[----:B------:R-:W-:Y:S01]  /*4ed0*/  IMAD.WIDE.U32 R86, R4, -0x326172a9, RZ ;  /* 0xcd9e8d5704567825 */ /* 0x000fe200078e00ff */
[----:B------:R-:W-:Y:S01]  /*4ee0*/  FMNMX.FTZ R2, R160, R2, !PT ;  /* 0x00000002a0027209 */ /* 0x000fe20007810000 */
[----:B------:R-:W-:Y:S01]  /*4ef0*/  LDSM.16.MT88.4 R112, [R218+0xa400] ;  /* 0x00a40000da70783b */ /* 0x000fe20000004200 */
[----:B------:R-:W-:-:S02]  /*4f00*/  LEA.HI.SX32 R4, R248, 0xffffffff, 0x1a ;  /* 0xfffffffff8047811 */ /* 0x000fc400078fd2ff */
[----:B------:R-:W-:Y:S01]  /*4f10*/  FMNMX.FTZ R2, R161, R2, !PT ;  /* 0x00000002a1027209 */ /* 0x000fe20007810000 */
[----:B------:R-:W-:Y:S01]  /*4f20*/  LDSM.16.MT88.4 R108, [R216+0xb400] ;  /* 0x00b40000d86c783b */ /* 0x000fe20000004200 */
[----:B-1----:R-:W-:Y:S01]  /*4f30*/  LOP3.LUT R6, R87, R184, RZ, 0x3c, !PT ;  /* 0x000000b857067212 */ /* 0x002fe200078e3cff */
[----:B------:R-:W-:Y:S01]  /*4f40*/  IMAD.SHL.U32 R21, R4, 0x2, RZ ;  /* 0x0000000204157824 */ /* 0x000fe200078e00ff */
[----:B------:R-:W-:Y:S01]  /*4f50*/  FMNMX.FTZ R2, R162, R2, !PT ;  /* 0x00000002a2027209 */ /* 0x000fe20007810000 */
[----:B------:R-:W-:Y:S01]  /*4f60*/  LDSM.16.MT88.4 R124, [R218+0xb400] ;  /* 0x00b40000da7c783b */ /* 0x000fe20000004200 */
[----:B------:R-:W-:Y:S01]  /*4f70*/  FMNMX.FTZ R0, R173, R0, !PT ;  /* 0x00000000ad007209 */ /* 0x000fe20007810000 */
[----:B------:R-:W-:Y:S01]  /*4f80*/  IMAD.WIDE.U32 R128, R6, -0x2daee0ad, RZ ;  /* 0xd2511f5306807825 */ /* 0x000fe200078e00ff */
[----:B------:R-:W-:Y:S02]  /*4f90*/  FMNMX.FTZ R2, R232, R2, !PT ;  /* 0x00000002e8027209 */ /* 0x000fe40007810000 */
[----:B------:R-:W-:-:S02]  /*4fa0*/  LOP3.LUT R4, R135, UR21, R21, 0x96, !PT ;  /* 0x0000001587047c12 */ /* 0x000fc4000f8e9615 */
[----:B------:R-:W-:Y:S02]  /*4fb0*/  FMNMX.FTZ R2, R231, R2, !PT ;  /* 0x00000002e7027209 */ /* 0x000fe40007810000 */
[----:B------:R-:W-:Y:S01]  /*4fc0*/  FMNMX.FTZ R0, R159, R0, !PT ;  /* 0x000000009f007209 */ /* 0x000fe20007810000 */
[----:B------:R-:W-:Y:S01]  /*4fd0*/  IMAD.WIDE.U32 R22, R4, -0x326172a9, RZ ;  /* 0xcd9e8d5704167825 */ /* 0x000fe200078e00ff */
[----:B--2---:R-:W-:Y:S02]  /*4fe0*/  FMNMX.FTZ R136, R5, R136, !PT ;  /* 0x0000008805887209 */ /* 0x004fe40007810000 */
[----:B------:R-:W-:Y:S02]  /*4ff0*/  FMNMX.FTZ R5, R233, R2, !PT ;  /* 0x00000002e9057209 */ /* 0x000fe40007810000 */
[----:B------:R-:W-:Y:S01]  /*5000*/  LOP3.LUT R2, R129, UR12, R134, 0x96, !PT ;  /* 0x0000000c81027c12 */ /* 0x000fe2000f8e9686 */
[----:B------:R-:W1:Y:S01]  /*5010*/  SHFL.BFLY PT, R11, R136, 0x1, 0x1f ;  /* 0x0c201f00880b7f89 */ /* 0x000e6200000e0000 */
[----:B------:R-:W-:-:S02]  /*5020*/  FMNMX.FTZ R6, R234, R5, !PT ;  /* 0x00000005ea067209 */ /* 0x000fc40007810000 */
[----:B------:R-:W-:Y:S01]  /*5030*/  LOP3.LUT R4, R23, UR13, R86, 0x96, !PT ;  /* 0x0000000d17047c12 */ /* 0x000fe2000f8e9656 */
[----:B------:R-:W-:Y:S02]  /*5040*/  IMAD.WIDE.U32 R46, R2, -0x326172a9, RZ ;  /* 0xcd9e8d57022e7825 */ /* 0x000fe400078e00ff */
[----:B------:R-:W2:Y:S02]  /*5050*/  SHFL.BFLY PT, R10, R6, 0x2, 0x1f ;  /* 0x0c401f00060a7f89 */ /* 0x000ea400000e0000 */
[----:B------:R-:W-:Y:S01]  /*5060*/  IMAD.WIDE.U32 R4, R4, -0x2daee0ad, RZ ;  /* 0xd2511f5304047825 */ /* 0x000fe200078e00ff */
[----:B------:R-:W-:-:S04]  /*5070*/  LOP3.LUT R8, R47, UR11, R22, 0x96, !PT ;  /* 0x0000000b2f087c12 */ /* 0x000fc8000f8e9616 */
[----:B------:R-:W-:Y:S01]  /*5080*/  LOP3.LUT R5, R5, UR10, R128, 0x96, !PT ;  /* 0x0000000a05057c12 */ /* 0x000fe2000f8e9680 */
[----:B------:R-:W-:-:S05]  /*5090*/  IMAD.WIDE.U32 R8, R8, -0x2daee0ad, RZ ;  /* 0xd2511f5308087825 */ /* 0x000fca00078e00ff */
        /* <DEDUP_REMOVED lines=9> */
[----:B------:R-:W-:Y:S01]  /*5130*/  IMAD.WIDE.U32 R16, R4, -0x2daee0ad, RZ ;  /* 0xd2511f5304107825 */ /* 0x000fe200078e00ff */
[----:B------:R-:W1:Y:S03]  /*5140*/  SHFL.BFLY PT, R10, R9, 0x1, 0x1f ;  /* 0x0c201f00090a7f89 */ /* 0x000e6600000e0000 */
[----:B------:R-:W-:Y:S01]  /*5150*/  FMUL.FTZ R2, R136, c[0x0][0x23c] ;  /* 0x00008f0088027a20 */ /* 0x000fe20000410000 */
[----:B------:R-:W-:Y:S02]  /*5160*/  LOP3.LUT R4, R17, UR4, R6, 0x96, !PT ;  /* 0x0000000411047c12 */ /* 0x000fe4000f8e9606 */
[----:B------:R-:W-:Y:S02]  /*5170*/  LOP3.LUT R6, R7, UR6, R8, 0x96, !PT ;  /* 0x0000000607067c12 */ /* 0x000fe4000f8e9608 */
[----:B------:R-:W-:Y:S01]  /*5180*/  FSEL R20, R2, RZ, P0 ;  /* 0x000000ff02147208 */ /* 0x000fe20000000000 */
[----:B------:R-:W-:-:S04]  /*5190*/  IMAD.WIDE.U32 R4, R4, -0x326172a9, RZ ;  /* 0xcd9e8d5704047825 */ /* 0x000fc800078e00ff */
[----:B------:R-:W-:Y:S01]  /*51a0*/  FFMA.FTZ R7, R83, c[0x0][0x23c], -R20 ;  /* 0x00008f0053077a23 */ /* 0x000fe20000010814 */
[----:B------:R-:W-:Y:S01]  /*51b0*/  LOP3.LUT R2, R4, 0xffff, RZ, 0xc0, !PT ;  /* 0x0000ffff04027812 */ /* 0x000fe200078ec0ff */
[----:B------:R-:W-:Y:S01]  /*51c0*/  IMAD.WIDE.U32 R14, R6, -0x326172a9, RZ ;  /* 0xcd9e8d57060e7825 */ /* 0x000fe200078e00ff */
[----:B------:R-:W-:Y:S01]  /*51d0*/  LOP3.LUT R8, R4, 0xff, RZ, 0xc0, !PT ;  /* 0x000000ff04087812 */ /* 0x000fe200078ec0ff */
[----:B------:R2:W-:Y:S01]  /*51e0*/  MUFU.EX2 R217, R7 ;  /* 0x0000000700d97308 */ /* 0x0005e20000000800 */
[----:B------:R-:W-:Y:S02]  /*51f0*/  SHF.R.U32.HI R2, RZ, 0x8, R2 ;  /* 0x00000008ff027819 */ /* 0x000fe40000011602 */
[----:B------:R-:W-:Y:S02]  /*5200*/  SHF.R.U32.HI R6, RZ, 0x10, R4 ;  /* 0x00000010ff067819 */ /* 0x000fe40000011604 */
[----:B------:R-:W-:Y:S01]  /*5210*/  PRMT R13, R8, 0x5410, R2 ;  /* 0x00005410080d7816 */ /* 0x000fe20000000002 */
[----:B------:R-:W-:Y:S01]  /*5220*/  FFMA.FTZ R8, R63, c[0x0][0x23c], -R20 ;  /* 0x00008f003f087a23 */ /* 0x000fe20000010814 */
[----:B-1----:R-:W-:-:S02]  /*5230*/  FMNMX.FTZ R2, R9, R10, !PT ;  /* 0x0000000a09027209 */ /* 0x002fc40007810000 */
[----:B------:R-:W-:Y:S01]  /*5240*/  LOP3.LUT R5, R5, UR15, R14, 0x96, !PT ;  /* 0x0000000f05057c12 */ /* 0x000fe2000f8e960e */
[----:B------:R-:W-:Y:S01]  /*5250*/  MUFU.EX2 R142, R8 ;  /* 0x00000008008e7308 */ /* 0x000fe20000000800 */
[----:B------:R-:W-:Y:S01]  /*5260*/  LOP3.LUT R10, R6, 0xff, RZ, 0xc0, !PT ;  /* 0x000000ff060a7812 */ /* 0x000fe200078ec0ff */
[----:B------:R-:W-:Y:S01]  /*5270*/  FFMA.FTZ R6, R72, c[0x0][0x23c], -R20 ;  /* 0x00008f0048067a23 */ /* 0x000fe20000010814 */
[----:B------:R-:W-:Y:S02]  /*5280*/  SHF.R.U32.HI R12, RZ, 0x18, R4 ;  /* 0x00000018ff0c7819 */ /* 0x000fe40000011604 */
[C---:B------:R-:W-:Y:S01]  /*5290*/  LOP3.LUT R4, R5.reuse, 0xffff, RZ, 0xc0, !PT ;  /* 0x0000ffff05047812 */ /* 0x040fe200078ec0ff */
[----:B--2---:R-:W-:Y:S01]  /*52a0*/  FFMA.FTZ R7, R82, c[0x0][0x23c], -R20 ;  /* 0x00008f0052077a23 */ /* 0x004fe20000010814 */
[----:B------:R-:W-:Y:S01]  /*52b0*/  SHF.R.U32.HI R9, RZ, 0x10, R5 ;  /* 0x00000010ff097819 */ /* 0x000fe20000011605 */
[----:B------:R1:W2:Y:S01]  /*52c0*/  MUFU.EX2 R174, R6 ;  /* 0x0000000600ae7308 */ /* 0x0002a20000000800 */
[----:B------:R-:W-:Y:S01]  /*52d0*/  FSETP.NEU.FTZ.AND P0, PT, R2, -INF , PT ;  /* 0xff8000000200780b */ /* 0x000fe20003f1d000 */
[----:B------:R-:W3:Y:S01]  /*52e0*/  LDSM.16.MT88.4 R80, [R218+0x9000] ;  /* 0x00900000da50783b */ /* 0x000ee20000004200 */
[----:B------:R-:W-:-:S05]  /*52f0*/  LOP3.LUT R11, R5, 0xff, RZ, 0xc0, !PT ;  /* 0x000000ff050b7812 */ /* 0x000fca00078ec0ff */
[----:B------:R4:W-:Y:S01]  /*5300*/  MUFU.EX2 R219, R7 ;  /* 0x0000000700db7308 */ /* 0x0009e20000000800 */
[----:B-1----:R-:W-:Y:S02]  /*5310*/  SHF.R.U32.HI R6, RZ, 0x18, R5 ;  /* 0x00000018ff067819 */ /* 0x002fe40000011605 */
[----:B------:R-:W-:Y:S02]  /*5320*/  SHF.R.U32.HI R5, RZ, 0x8, R4 ;  /* 0x00000008ff057819 */ /* 0x000fe40000011604 */
[----:B------:R-:W-:Y:S02]  /*5330*/  LOP3.LUT R4, R9, 0xff, RZ, 0xc0, !PT ;  /* 0x000000ff09047812 */ /* 0x000fe400078ec0ff */
[----:B------:R-:W-:Y:S01]  /*5340*/  PRMT R11, R11, 0x5410, R5 ;  /* 0x000054100b0b7816 */ /* 0x000fe20000000005 */
[----:B----4-:R-:W-:Y:S01]  /*5350*/  FMUL.FTZ R7, R2, c[0x0][0x23c] ;  /* 0x00008f0002077a20 */ /* 0x010fe20000410000 */
[----:B------:R-:W-:-:S04]  /*5360*/  FMNMX.FTZ R5, R170, R168, !PT ;  /* 0x000000a8aa057209 */ /* 0x000fc80007810000 */
[----:B------:R-:W-:Y:S02]  /*5370*/  FSEL R19, R7, RZ, P0 ;  /* 0x000000ff07137208 */ /* 0x000fe40000000000 */
[----:B------:R-:W-:Y:S02]  /*5380*/  PRMT R7, R10, 0x5410, R12 ;  /* 0x000054100a077816 */ /* 0x000fe4000000000c */
[----:B------:R-:W-:Y:S01]  /*5390*/  PRMT R10, R4, 0x5410, R6 ;  /* 0x00005410040a7816 */ /* 0x000fe20000000006 */
[--C-:B------:R-:W-:Y:S02]  /*53a0*/  FFMA.FTZ R4, R74, c[0x0][0x23c], -R19.reuse ;  /* 0x00008f004a047a23 */ /* 0x100fe40000010813 */
[----:B------:R-:W-:Y:S02]  /*53b0*/  HSET2.LE.AND R7, R7, R249, PT ;  /* 0x000000f907077233 */ /* 0x000fe40003803000 */
[----:B------:R1:W-:Y:S02]  /*53c0*/  MUFU.EX2 R152, R4 ;  /* 0x0000000400987308 */ /* 0x0003e40000000800 */
[----:B-1----:R-:W-:Y:S01]  /*53d0*/  FMNMX.FTZ R4, R151, R5, !PT ;  /* 0x0000000597047209 */ /* 0x002fe20007810000 */
[----:B------:R-:W-:-:S03]  /*53e0*/  FFMA.FTZ R5, R73, c[0x0][0x23c], -R19 ;  /* 0x00008f0049057a23 */ /* 0x000fc60000010813 */
[----:B------:R-:W-:Y:S02]  /*53f0*/  FMNMX.FTZ R4, R139, R4, !PT ;  /* 0x000000048b047209 */ /* 0x000fe40007810000 */
[----:B------:R1:W4:Y:S02]  /*5400*/  MUFU.EX2 R141, R5 ;  /* 0x00000005008d7308 */ /* 0x0003240000000800 */
[----:B------:R-:W-:Y:S01]  /*5410*/  FMNMX.FTZ R3, R158, R4, !PT ;  /* 0x000000049e037209 */ /* 0x000fe20007810000 */
[----:B------:R-:W-:Y:S02]  /*5420*/  FFMA.FTZ R4, R100, c[0x0][0x23c], -R19 ;  /* 0x00008f0064047a23 */ /* 0x000fe40000010813 */
[----:B------:R-:W-:Y:S01]  /*5430*/  LDSM.16.MT88.4 R100, [R216+0xb000] ;  /* 0x00b00000d864783b */ /* 0x000fe20000004200 */
[----:B------:R-:W-:Y:S02]  /*5440*/  FMNMX.FTZ R3, R157, R3, !PT ;  /* 0x000000039d037209 */ /* 0x000fe40007810000 */
[----:B------:R3:W-:Y:S02]  /*5450*/  MUFU.EX2 R132, R4 ;  /* 0x0000000400847308 */ /* 0x0007e40000000800 */
[----:B------:R-:W-:-:S04]  /*5460*/  FMNMX.FTZ R3, R145, R3, !PT ;  /* 0x0000000391037209 */ /* 0x000fc80007810000 */
[----:B------:R-:W-:Y:S02]  /*5470*/  FMNMX.FTZ R6, R144, R3, !PT ;  /* 0x0000000390067209 */ /* 0x000fe40007810000 */
[----:B-1----:R-:W-:Y:S01]  /*5480*/  FMNMX.FTZ R5, R156, R0, !PT ;  /* 0x000000009c057209 */ /* 0x002fe20007810000 */
[--C-:B------:R-:W-:Y:S01]  /*5490*/  HSET2.LE.AND R0, R13, R249.reuse, PT ;  /* 0x000000f90d007233 */ /* 0x100fe20003803000 */
[----:B--2---:R-:W-:Y:S02]  /*54a0*/  F2FP.BF16.PACK_AB R3, R142, R174 ;  /* 0x000000ae8e03723e */ /* 0x004fe400000010ff */
[----:B------:R-:W-:Y:S02]  /*54b0*/  FMNMX.FTZ R5, R147, R5, !PT ;  /* 0x0000000593057209 */ /* 0x000fe40007810000 */
[----:B------:R-:W-:Y:S01]  /*54c0*/  FMNMX.FTZ R8, R236, R6, !PT ;  /* 0x00000006ec087209 */ /* 0x000fe20007810000 */
[----:B---3--:R-:W-:Y:S01]  /*54d0*/  FFMA.FTZ R4, R95, c[0x0][0x23c], -R19 ;  /* 0x00008f005f047a23 */ /* 0x008fe20000010813 */
[----:B------:R-:W-:Y:S01]  /*54e0*/  LOP3.LUT R6, R0, R3, RZ, 0xc0, !PT ;  /* 0x0000000300067212 */ /* 0x000fe200078ec0ff */
[----:B------:R-:W-:Y:S01]  /*54f0*/  LDSM.16.MT88.4 R92, [R218+0xb000] ;  /* 0x00b00000da5c783b */ /* 0x000fe20000004200 */
[----:B------:R-:W-:Y:S01]  /*5500*/  FMNMX.FTZ R0, R237, R5, !PT ;  /* 0x00000005ed007209 */ /* 0x000fe20007810000 */
[----:B------:R4:W1:Y:S01]  /*5510*/  MUFU.EX2 R133, R4 ;  /* 0x0000000400857308 */ /* 0x0008620000000800 */
[----:B------:R-:W-:Y:S01]  /*5520*/  FMNMX.FTZ R3, R223, R8, !PT ;  /* 0x00000008df037209 */ /* 0x000fe20007810000 */
[--C-:B------:R-:W-:Y:S01]  /*5530*/  HSET2.LE.AND R5, R10, R249.reuse, PT ;  /* 0x000000f90a057233 */ /* 0x100fe20003803000 */
[----:B------:R-:W-:Y:S01]  /*5540*/  FMNMX.FTZ R9, R226, R0, !PT ;  /* 0x00000000e2097209 */ /* 0x000fe20007810000 */
[----:B------:R-:W-:Y:S01]  /*5550*/  HSET2.LE.AND R0, R11, R249, PT ;  /* 0x000000f90b007233 */ /* 0x000fe20003803000 */
[----:B------:R-:W-:-:S02]  /*5560*/  FFMA.FTZ R11, R42, c[0x0][0x23c], -R20 ;  /* 0x00008f002a0b7a23 */ /* 0x000fc40000010814 */
[----:B------:R-:W-:Y:S02]  /*5570*/  FMNMX.FTZ R9, R224, R9, !PT ;  /* 0x00000009e0097209 */ /* 0x000fe40007810000 */
[----:B------:R2:W-:Y:S01]  /*5580*/  MUFU.EX2 R175, R11 ;  /* 0x0000000b00af7308 */ /* 0x0005e20000000800 */
[----:B----4-:R-:W-:Y:S02]  /*5590*/  F2FP.BF16.PACK_AB R4, R141, R152 ;  /* 0x000000988d04723e */ /* 0x010fe400000010ff */
[----:B-1----:R-:W-:Y:S02]  /*55a0*/  F2FP.BF16.PACK_AB R8, R133, R132 ;  /* 0x000000848508723e */ /* 0x002fe400000010ff */
[----:B------:R-:W-:Y:S02]  /*55b0*/  LOP3.LUT R7, R7, R4, RZ, 0xc0, !PT ;  /* 0x0000000407077212 */ /* 0x000fe400078ec0ff */
[----:B------:R-:W-:Y:S02]  /*55c0*/  FMNMX.FTZ R4, R187, R3, !PT ;  /* 0x00000003bb047209 */ /* 0x000fe40007810000 */
[----:B------:R-:W-:Y:S01]  /*55d0*/  F2FP.BF16.PACK_AB R3, R219, R217 ;  /* 0x000000d9db03723e */ /* 0x000fe200000010ff */
[----:B--2---:R-:W-:Y:S01]  /*55e0*/  FFMA.FTZ R11, R40, c[0x0][0x23c], -R20 ;  /* 0x00008f00280b7a23 */ /* 0x004fe20000010814 */
[----:B------:R-:W-:-:S02]  /*55f0*/  FMNMX.FTZ R10, R186, R4, !PT ;  /* 0x00000004ba0a7209 */ /* 0x000fc40007810000 */
[----:B------:R-:W-:Y:S01]  /*5600*/  LOP3.LUT R4, R0, R3, RZ, 0xc0, !PT ;  /* 0x0000000300047212 */ /* 0x000fe200078ec0ff */
[----:B------:R-:W1:Y:S01]  /*5610*/  MUFU.EX2 R177, R11 ;  /* 0x0000000b00b17308 */ /* 0x000e620000000800 */
[----:B------:R-:W-:Y:S02]  /*5620*/  FMNMX.FTZ R0, R225, R9, !PT ;  /* 0x00000009e1007209 */ /* 0x000fe40007810000 */
[----:B------:R-:W-:Y:S02]  /*5630*/  FMNMX.FTZ R3, R238, R10, !PT ;  /* 0x0000000aee037209 */ /* 0x000fe40007810000 */
[----:B------:R-:W-:Y:S02]  /*5640*/  FMNMX.FTZ R0, R243, R0, !PT ;  /* 0x00000000f3007209 */ /* 0x000fe40007810000 */
[----:B------:R-:W-:Y:S02]  /*5650*/  FMNMX.FTZ R3, R239, R3, !PT ;  /* 0x00000003ef037209 */ /* 0x000fe40007810000 */
[----:B------:R-:W-:-:S02]  /*5660*/  FMNMX.FTZ R0, R245, R0, !PT ;  /* 0x00000000f5007209 */ /* 0x000fc40007810000 */
[----:B------:R-:W-:Y:S02]  /*5670*/  LOP3.LUT R5, R5, R8, RZ, 0xc0, !PT ;  /* 0x0000000805057212 */ /* 0x000fe400078ec0ff */
[----:B------:R-:W-:Y:S02]  /*5680*/  FMNMX.FTZ R3, R240, R3, !PT ;  /* 0x00000003f0037209 */ /* 0x000fe40007810000 */
[----:B------:R-:W-:Y:S01]  /*5690*/  FMNMX.FTZ R8, R242, R0, !PT ;  /* 0x00000000f2087209 */ /* 0x000fe20007810000 */
[--C-:B------:R-:W-:Y:S01]  /*56a0*/  FFMA.FTZ R0, R66, c[0x0][0x23c], -R20.reuse ;  /* 0x00008f0042007a23 */ /* 0x100fe20000010814 */
[----:B------:R-:W-:Y:S01]  /*56b0*/  FMNMX.FTZ R10, R241, R3, !PT ;  /* 0x00000003f10a7209 */ /* 0x000fe20007810000 */
[C---:B------:R-:W-:Y:S01]  /*56c0*/  HMMA.16816.F32.BF16 R24, R4.reuse, R76, RZ ;  /* 0x0000004c0418723c */ /* 0x040fe200000418ff */
[----:B------:R-:W-:Y:S01]  /*56d0*/  FMNMX.FTZ R3, R244, R8, !PT ;  /* 0x00000008f4037209 */ /* 0x000fe20007810000 */
[----:B------:R2:W-:Y:S02]  /*56e0*/  MUFU.EX2 R179, R0 ;  /* 0x0000000000b37308 */ /* 0x0005e40000000800 */
[----:B------:R-:W3:Y:S04]  /*56f0*/  SHFL.BFLY PT, R14, R10, 0x2, 0x1f ;  /* 0x0c401f000a0e7f89 */ /* 0x000ee800000e0000 */
[----:B------:R-:W4:Y:S01]  /*5700*/  SHFL.BFLY PT, R13, R3, 0x2, 0x1f ;  /* 0x0c401f00030d7f89 */ /* 0x000f2200000e0000 */
[C---:B------:R-:W-:Y:S08]  /*5710*/  HMMA.16816.F32.BF16 R28, R4.reuse, R80, RZ ;  /* 0x00000050041c723c */ /* 0x040ff000000418ff */
[----:B------:R-:W-:Y:S01]  /*5720*/  HMMA.16816.F32.BF16 R32, R4, R96, RZ ;  /* 0x000000600420723c */ /* 0x000fe200000418ff */
[----:B--2---:R-:W-:-:S04]  /*5730*/  FFMA.FTZ R0, R65, c[0x0][0x23c], -R20 ;  /* 0x00008f0041007a23 */ /* 0x004fc80000010814 */
[----:B------:R2:W-:Y:S03]  /*5740*/  MUFU.EX2 R140, R0 ;  /* 0x00000000008c7308 */ /* 0x0005e60000000800 */
[----:B------:R-:W-:Y:S01]  /*5750*/  HMMA.16816.F32.BF16 R36, R4, R88, RZ ;  /* 0x000000580424723c */ /* 0x000fe200000418ff */
[----:B---3--:R-:W-:-:S07]  /*5760*/  FMNMX.FTZ R17, R10, R14, !PT ;  /* 0x0000000e0a117209 */ /* 0x008fce0007810000 */
[----:B------:R-:W-:Y:S01]  /*5770*/  HMMA.16816.F32.BF16 R56, R4, R100, RZ ;  /* 0x000000640438723c */ /* 0x000fe200000418ff */
[----:B--2---:R-:W-:Y:S02]  /*5780*/  LOP3.LUT R0, R15, UR5, R18, 0x96, !PT ;  /* 0x000000050f007c12 */ /* 0x004fe4000f8e9612 */
[----:B----4-:R-:W-:-:S05]  /*5790*/  FMNMX.FTZ R18, R3, R13, !PT ;  /* 0x0000000d03127209 */ /* 0x010fca0007810000 */
[----:B------:R-:W-:Y:S01]  /*57a0*/  HMMA.16816.F32.BF16 R52, R4, R92, RZ ;  /* 0x0000005c0434723c */ /* 0x000fe200000418ff */
[----:B------:R-:W-:Y:S01]  /*57b0*/  LOP3.LUT R13, R85, R184, RZ, 0x3c, !PT ;  /* 0x000000b8550d7212 */ /* 0x000fe200078e3cff */
[----:B------:R-:W-:-:S04]  /*57c0*/  IMAD.WIDE.U32 R8, R0, -0x2daee0ad, RZ ;  /* 0xd2511f5300087825 */ /* 0x000fc800078e00ff */
[----:B------:R-:W-:Y:S01]  /*57d0*/  IMAD.WIDE.U32 R130, R13, -0x2daee0ad, RZ ;  /* 0xd2511f530d827825 */ /* 0x000fe200078e00ff */
[----:B------:R-:W-:Y:S01]  /*57e0*/  LOP3.LUT R0, R9, UR14, R16, 0x96, !PT ;  /* 0x0000000e09007c12 */ /* 0x000fe2000f8e9610 */
[C---:B------:R-:W-:Y:S01]  /*57f0*/  HMMA.16816.F32.BF16 R48, R4.reuse, R78, RZ ;  /* 0x0000004e0430723c */ /* 0x040fe200000418ff */
[C---:B------:R-:W-:Y:S01]  /*5800*/  LOP3.LUT R12, R8.reuse, 0xffff, RZ, 0xc0, !PT ;  /* 0x0000ffff080c7812 */ /* 0x040fe200078ec0ff */
[----:B------:R-:W-:Y:S01]  /*5810*/  FFMA.FTZ R9, R75, c[0x0][0x23c], -R19 ;  /* 0x00008f004b097a23 */ /* 0x000fe20000010813 */
[--C-:B------:R-:W-:Y:S02]  /*5820*/  SHF.R.U32.HI R11, RZ, 0x10, R8.reuse ;  /* 0x00000010ff0b7819 */ /* 0x100fe40000011608 */
[----:B------:R-:W-:Y:S01]  /*5830*/  LOP3.LUT R16, R8, 0xff, RZ, 0xc0, !PT ;  /* 0x000000ff08107812 */ /* 0x000fe200078ec0ff */
[----:B------:R2:W-:Y:S01]  /*5840*/  MUFU.EX2 R143, R9 ;  /* 0x00000009008f7308 */ /* 0x0005e20000000800 */
[----:B------:R-:W-:Y:S01]  /*5850*/  SHF.R.U32.HI R15, RZ, 0x18, R8 ;  /* 0x00000018ff0f7819 */ /* 0x000fe20000011608 */
[----:B------:R-:W-:Y:S01]  /*5860*/  HMMA.16816.F32.BF16 R40, R4, R82, RZ ;  /* 0x000000520428723c */ /* 0x000fe200000418ff */
[----:B------:R-:W-:-:S02]  /*5870*/  SHF.R.U32.HI R8, RZ, 0x8, R12 ;  /* 0x00000008ff087819 */ /* 0x000fc4000001160c */
[----:B------:R-:W-:Y:S02]  /*5880*/  LOP3.LUT R3, R0, 0xffff, RZ, 0xc0, !PT ;  /* 0x0000ffff00037812 */ /* 0x000fe400078ec0ff */
[----:B------:R-:W-:Y:S01]  /*5890*/  PRMT R12, R16, 0x5410, R8 ;  /* 0x00005410100c7816 */ /* 0x000fe20000000008 */
[----:B------:R-:W-:Y:S01]  /*58a0*/  FFMA.FTZ R8, R64, c[0x0][0x23c], -R19 ;  /* 0x00008f0040087a23 */ /* 0x000fe20000010813 */
[----:B------:R-:W-:Y:S01]  /*58b0*/  LOP3.LUT R10, R0, 0xff, RZ, 0xc0, !PT ;  /* 0x000000ff000a7812 */ /* 0x000fe200078ec0ff */
[----:B------:R-:W-:Y:S01]  /*58c0*/  HMMA.16816.F32.BF16 R68, R4, R90, RZ ;  /* 0x0000005a0444723c */ /* 0x000fe200000418ff */
[----:B------:R-:W-:Y:S01]  /*58d0*/  SHF.R.U32.HI R3, RZ, 0x8, R3 ;  /* 0x00000008ff037819 */ /* 0x000fe20000011603 */
[----:B------:R3:W-:Y:S03]  /*58e0*/  MUFU.EX2 R178, R8 ;  /* 0x0000000800b27308 */ /* 0x0007e60000000800 */
[----:B------:R-:W-:-:S02]  /*58f0*/  PRMT R14, R10, 0x5410, R3 ;  /* 0x000054100a0e7816 */ /* 0x000fc40000000003 */
[----:B--2---:R-:W-:Y:S01]  /*5900*/  LOP3.LUT R9, R11, 0xff, RZ, 0xc0, !PT ;  /* 0x000000ff0b097812 */ /* 0x004fe200078ec0ff */
[----:B------:R-:W-:Y:S01]  /*5910*/  FFMA.FTZ R11, R61, c[0x0][0x23c], -R19 ;  /* 0x00008f003d0b7a23 */ /* 0x000fe20000010813 */
[--C-:B------:R-:W-:Y:S01]  /*5920*/  SHF.R.U32.HI R3, RZ, 0x10, R0.reuse ;  /* 0x00000010ff037819 */ /* 0x100fe20000011600 */
[----:B------:R-:W-:Y:S01]  /*5930*/  HMMA.16816.F32.BF16 R60, R4, R98, RZ ;  /* 0x00000062043c723c */ /* 0x000fe200000418ff */
[----:B------:R-:W-:Y:S01]  /*5940*/  SHF.R.U32.HI R10, RZ, 0x18, R0 ;  /* 0x00000018ff0a7819 */ /* 0x000fe20000011600 */
[----:B------:R2:W4:Y:S01]  /*5950*/  MUFU.EX2 R176, R11 ;  /* 0x0000000b00b07308 */ /* 0x0005220000000800 */
[----:B------:R-:W-:Y:S01]  /*5960*/  HSET2.LE.AND R0, R12, R249, PT ;  /* 0x000000f90c007233 */ /* 0x000fe20003803000 */
[----:B---3--:R-:W-:-:S04]  /*5970*/  LOP3.LUT R8, R3, 0xff, RZ, 0xc0, !PT ;  /* 0x000000ff03087812 */ /* 0x008fc800078ec0ff */
[C---:B------:R-:W-:Y:S01]  /*5980*/  HMMA.16816.F32.BF16 R72, R4.reuse, R102, RZ ;  /* 0x000000660448723c */ /* 0x040fe200000418ff */
[----:B-1----:R-:W-:Y:S02]  /*5990*/  F2FP.BF16.PACK_AB R3, R177, R175 ;  /* 0x000000afb103723e */ /* 0x002fe400000010ff */
[----:B------:R-:W-:Y:S01]  /*59a0*/  PRMT R12, R8, 0x5410, R10 ;  /* 0x00005410080c7816 */ /* 0x000fe2000000000a */
[--C-:B------:R-:W-:Y:S01]  /*59b0*/  HSET2.LE.AND R8, R14, R249.reuse, PT ;  /* 0x000000f90e087233 */ /* 0x100fe20003803000 */
[----:B------:R-:W-:Y:S02]  /*59c0*/  LOP3.LUT R10, R0, R3, RZ, 0xc0, !PT ;  /* 0x00000003000a7212 */ /* 0x000fe400078ec0ff */
[----:B--2---:R-:W-:Y:S01]  /*59d0*/  PRMT R11, R9, 0x5410, R15 ;  /* 0x00005410090b7816 */ /* 0x004fe2000000000f */
[----:B------:R-:W-:Y:S01]  /*59e0*/  FFMA.FTZ R9, R67, c[0x0][0x23c], -R19 ;  /* 0x00008f0043097a23 */ /* 0x000fe20000010813 */
[----:B------:R-:W1:Y:S01]  /*59f0*/  SHFL.BFLY PT, R15, R17, 0x1, 0x1f ;  /* 0x0c201f00110f7f89 */ /* 0x000e6200000e0000 */
[----:B----4-:R-:W-:Y:S01]  /*5a00*/  F2FP.BF16.PACK_AB R3, R178, R176 ;  /* 0x000000b0b203723e */ /* 0x010fe200000010ff */
[----:B------:R-:W-:Y:S01]  /*5a10*/  HMMA.16816.F32.BF16 R64, R4, R94, RZ ;  /* 0x0000005e0440723c */ /* 0x000fe200000418ff */
[----:B------:R2:W3:Y:S01]  /*5a20*/  MUFU.EX2 R250, R9 ;  /* 0x0000000900fa7308 */ /* 0x0004e20000000800 */
[----:B------:R-:W-:-:S05]  /*5a30*/  HSET2.LE.AND R0, R11, R249, PT ;  /* 0x000000f90b007233 */ /* 0x000fca0003803000 */
[----:B------:R-:W-:Y:S01]  /*5a40*/  LOP3.LUT R11, R0, R3, RZ, 0xc0, !PT ;  /* 0x00000003000b7212 */ /* 0x000fe200078ec0ff */
[----:B------:R-:W-:Y:S01]  /*5a50*/  HSET2.LE.AND R0, R12, R249, PT ;  /* 0x000000f90c007233 */ /* 0x000fe20003803000 */
[----:B------:R-:W-:-:S05]  /*5a60*/  LOP3.LUT R12, R131, UR12, R134, 0x96, !PT ;  /* 0x0000000c830c7c12 */ /* 0x000fca000f8e9686 */
[----:B------:R-:W-:Y:S02]  /*5a70*/  IMAD.WIDE.U32 R44, R12, -0x326172a9, RZ ;  /* 0xcd9e8d570c2c7825 */ /* 0x000fe400078e00ff */
[----:B------:R-:W4:Y:S01]  /*5a80*/  SHFL.BFLY PT, R12, R18, 0x1, 0x1f ;  /* 0x0c201f00120c7f89 */ /* 0x000f2200000e0000 */
[----:B--2---:R-:W-:Y:S02]  /*5a90*/  F2FP.BF16.PACK_AB R9, R140, R179 ;  /* 0x000000b38c09723e */ /* 0x004fe400000010ff */
[----:B---3--:R-:W-:Y:S02]  /*5aa0*/  F2FP.BF16.PACK_AB R3, R250, R143 ;  /* 0x0000008ffa03723e */ /* 0x008fe400000010ff */
[----:B------:R-:W-:Y:S02]  /*5ab0*/  LOP3.LUT R8, R8, R9, RZ, 0xc0, !PT ;  /* 0x0000000908087212 */ /* 0x000fe400078ec0ff */
[----:B-1----:R-:W-:Y:S02]  /*5ac0*/  FMNMX.FTZ R138, R17, R15, !PT ;  /* 0x0000000f118a7209 */ /* 0x002fe40007810000 */
[----:B------:R-:W-:-:S02]  /*5ad0*/  LOP3.LUT R9, R0, R3, RZ, 0xc0, !PT ;  /* 0x0000000300097212 */ /* 0x000fc400078ec0ff */
[C---:B------:R-:W-:Y:S01]  /*5ae0*/  FSETP.NEU.FTZ.AND P0, PT, R138.reuse, -INF , PT ;  /* 0xff8000008a00780b */ /* 0x040fe20003f1d000 */
[----:B------:R-:W-:Y:S01]  /*5af0*/  FMUL.FTZ R3, R138, c[0x0][0x23c] ;  /* 0x00008f008a037a20 */ /* 0x000fe20000410000 */
[----:B------:R-:W-:Y:S02]  /*5b00*/  LOP3.LUT R0, R23, UR13, R84, 0x96, !PT ;  /* 0x0000000d17007c12 */ /* 0x000fe4000f8e9654 */
[----:B------:R-:W-:Y:S01]  /*5b10*/  LOP3.LUT R6, R45, UR11, R22, 0x96, !PT ;  /* 0x0000000b2d067c12 */ /* 0x000fe2000f8e9616 */
[----:B------:R-:W-:Y:S01]  /*5b20*/  HMMA.16816.F32.BF16 R212, R8, R116, R24 ;  /* 0x0000007408d4723c */ /* 0x000fe20000041818 */
[----:B------:R-:W-:Y:S01]  /*5b30*/  FSEL R17, R3, RZ, P0 ;  /* 0x000000ff03117208 */ /* 0x000fe20000000000 */
[----:B------:R-:W-:-:S04]  /*5b40*/  IMAD.WIDE.U32 R4, R0, -0x2daee0ad, RZ ;  /* 0xd2511f5300047825 */ /* 0x000fc800078e00ff */
[----:B------:R-:W-:Y:S01]  /*5b50*/  IMAD.WIDE.U32 R6, R6, -0x2daee0ad, RZ ;  /* 0xd2511f5306067825 */ /* 0x000fe200078e00ff */
[----:B------:R-:W-:Y:S01]  /*5b60*/  LOP3.LUT R3, R5, UR10, R130, 0x96, !PT ;  /* 0x0000000a05037c12 */ /* 0x000fe2000f8e9682 */
[----:B------:R-:W-:Y:S01]  /*5b70*/  HMMA.16816.F32.BF16 R192, R8, R118, R48 ;  /* 0x0000007608c0723c */ /* 0x000fe20000041830 */
[----:B----4-:R-:W-:Y:S01]  /*5b80*/  FMNMX.FTZ R137, R18, R12, !PT ;  /* 0x0000000c12897209 */ /* 0x010fe20007810000 */
[----:B------:R-:W-:-:S03]  /*5b90*/  FFMA.FTZ R0, R170, c[0x0][0x23c], -R17 ;  /* 0x00008f00aa007a23 */ /* 0x000fc60000010811 */
[----:B------:R-:W-:Y:S01]  /*5ba0*/  FSETP.NEU.FTZ.AND P0, PT, R137, -INF , PT ;  /* 0xff8000008900780b */ /* 0x000fe20003f1d000 */
[----:B------:R1:W-:Y:S01]  /*5bb0*/  MUFU.EX2 R252, R0 ;  /* 0x0000000000fc7308 */ /* 0x0003e20000000800 */
[----:B------:R-:W-:Y:S01]  /*5bc0*/  IMAD.MOV.U32 R49, RZ, RZ, R142 ;  /* 0x000000ffff317224 */ /* 0x000fe200078e008e */
[----:B------:R-:W-:Y:S01]  /*5bd0*/  HMMA.16816.F32.BF16 R208, R8, R120, R28 ;  /* 0x0000007808d0723c */ /* 0x000fe2000004181c */
[----:B------:R-:W-:Y:S02]  /*5be0*/  IMAD.MOV.U32 R50, RZ, RZ, R141 ;  /* 0x000000ffff327224 */ /* 0x000fe400078e008d */
[----:B------:R-:W-:-:S05]  /*5bf0*/  IMAD.MOV.U32 R51, RZ, RZ, R140 ;  /* 0x000000ffff337224 */ /* 0x000fca00078e008c */
[----:B------:R-:W-:Y:S01]  /*5c00*/  HMMA.16816.F32.BF16 R204, R8, R104, R32 ;  /* 0x0000006808cc723c */ /* 0x000fe20000041820 */
[----:B-1----:R-:W-:Y:S01]  /*5c10*/  LOP3.LUT R0, R7, UR8, R4, 0x96, !PT ;  /* 0x0000000807007c12 */ /* 0x002fe2000f8e9604 */
[----:B------:R-:W-:-:S06]  /*5c20*/  IMAD.WIDE.U32 R4, R3, -0x326172a9, RZ ;  /* 0xcd9e8d5703047825 */ /* 0x000fcc00078e00ff */
[C---:B------:R-:W-:Y:S01]  /*5c30*/  HMMA.16816.F32.BF16 R200, R8.reuse, R112, R36 ;  /* 0x0000007008c8723c */ /* 0x040fe20000041824 */
[--C-:B------:R-:W-:Y:S02]  /*5c40*/  FFMA.FTZ R3, R168, c[0x0][0x23c], -R17.reuse ;  /* 0x00008f00a8037a23 */ /* 0x100fe40000010811 */
[----:B------:R-:W-:Y:S02]  /*5c50*/  IMAD.WIDE.U32 R24, R0, -0x326172a9, RZ ;  /* 0xcd9e8d5700187825 */ /* 0x000fe400078e00ff */
[----:B------:R1:W-:Y:S03]  /*5c60*/  MUFU.EX2 R251, R3 ;  /* 0x0000000300fb7308 */ /* 0x0003e60000000800 */
[----:B------:R-:W-:Y:S01]  /*5c70*/  HMMA.16816.F32.BF16 R196, R8, R108, R56 ;  /* 0x0000006c08c4723c */ /* 0x000fe20000041838 */
[----:B------:R-:W-:Y:S01]  /*5c80*/  FFMA.FTZ R7, R151, c[0x0][0x23c], -R17 ;  /* 0x00008f0097077a23 */ /* 0x000fe20000010811 */
[----:B------:R-:W-:Y:S01]  /*5c90*/  LOP3.LUT R0, R25, UR7, R4, 0x96, !PT ;  /* 0x0000000719007c12 */ /* 0x000fe2000f8e9604 */
[----:B------:R-:W-:-:S04]  /*5ca0*/  IMAD.MOV.U32 R151, RZ, RZ, R143 ;  /* 0x000000ffff977224 */ /* 0x000fc800078e008f */
[----:B------:R-:W-:Y:S01]  /*5cb0*/  IMAD.WIDE.U32 R22, R0, -0x2daee0ad, RZ ;  /* 0xd2511f5300167825 */ /* 0x000fe200078e00ff */
[----:B------:R-:W-:Y:S01]  /*5cc0*/  MUFU.EX2 R246, R7 ;  /* 0x0000000700f67308 */ /* 0x000fe20000000800 */
[----:B------:R-:W-:Y:S02]  /*5cd0*/  HMMA.16816.F32.BF16 R188, R8, R124, R52 ;  /* 0x0000007c08bc723c */ /* 0x000fe40000041834 */
[----:B------:R-:W-:Y:S01]  /*5ce0*/  FFMA.FTZ R0, R139, c[0x0][0x23c], -R17 ;  /* 0x00008f008b007a23 */ /* 0x000fe20000010811 */
[----:B-1----:R-:W-:-:S04]  /*5cf0*/  LOP3.LUT R3, R5, UR9, R44, 0x96, !PT ;  /* 0x0000000905037c12 */ /* 0x002fc8000f8e962c */
[----:B------:R1:W2:Y:S01]  /*5d00*/  MUFU.EX2 R153, R0 ;  /* 0x0000000000997308 */ /* 0x0002a20000000800 */
[----:B------:R-:W-:Y:S01]  /*5d10*/  HMMA.16816.F32.BF16 R180, R8, R122, R40 ;  /* 0x0000007a08b4723c */ /* 0x000fe20000041828 */
[----:B------:R-:W-:-:S04]  /*5d20*/  IMAD.WIDE.U32 R4, R3, -0x2daee0ad, RZ ;  /* 0xd2511f5303047825 */ /* 0x000fc800078e00ff */
[----:B------:R-:W-:-:S03]  /*5d30*/  FMUL.FTZ R3, R137, c[0x0][0x23c] ;  /* 0x00008f0089037a20 */ /* 0x000fc60000410000 */
[C---:B------:R-:W-:Y:S02]  /*5d40*/  HMMA.16816.F32.BF16 R164, R8.reuse, R114, R68 ;  /* 0x0000007208a4723c */ /* 0x040fe40000041844 */
[----:B------:R-:W-:Y:S02]  /*5d50*/  FSEL R16, R3, RZ, P0 ;  /* 0x000000ff03107208 */ /* 0x000fe40000000000 */
[----:B------:R-:W-:Y:S02]  /*5d60*/  LOP3.LUT R3, R23, UR4, R4, 0x96, !PT ;  /* 0x0000000417037c12 */ /* 0x000fe4000f8e9604 */
[----:B-1----:R-:W-:Y:S01]  /*5d70*/  LOP3.LUT R0, R5, UR6, R6, 0x96, !PT ;  /* 0x0000000605007c12 */ /* 0x002fe2000f8e9606 */
[--C-:B------:R-:W-:Y:S01]  /*5d80*/  FFMA.FTZ R4, R171, c[0x0][0x23c], -R16.reuse ;  /* 0x00008f00ab047a23 */ /* 0x100fe20000010810 */
[----:B------:R-:W-:Y:S01]  /*5d90*/  HMMA.16816.F32.BF16 R140, R8, R126, R64 ;  /* 0x0000007e088c723c */ /* 0x000fe20000041840 */
[----:B------:R-:W-:Y:S02]  /*5da0*/  FFMA.FTZ R6, R169, c[0x0][0x23c], -R16 ;  /* 0x00008f00a9067a23 */ /* 0x000fe40000010810 */
[----:B------:R1:W-:Y:S01]  /*5db0*/  MUFU.EX2 R220, R4 ;  /* 0x0000000400dc7308 */ /* 0x0003e20000000800 */
[----:B------:R-:W-:-:S04]  /*5dc0*/  IMAD.WIDE.U32 R14, R0, -0x326172a9, RZ ;  /* 0xcd9e8d57000e7825 */ /* 0x000fc800078e00ff */
[----:B------:R-:W-:Y:S03]  /*5dd0*/  HMMA.16816.F32.BF16 R168, R8, R106, R60 ;  /* 0x0000006a08a8723c */ /* 0x000fe6000004183c */
[----:B------:R3:W-:Y:S01]  /*5de0*/  MUFU.EX2 R139, R6 ;  /* 0x00000006008b7308 */ /* 0x0007e20000000800 */
[----:B-1----:R-:W-:-:S05]  /*5df0*/  IMAD.WIDE.U32 R4, R3, -0x326172a9, RZ ;  /* 0xcd9e8d5703047825 */ /* 0x002fca00078e00ff */
[----:B------:R-:W-:Y:S02]  /*5e00*/  LOP3.LUT R3, R4, 0xffff, RZ, 0xc0, !PT ;  /* 0x0000ffff04037812 */ /* 0x000fe400078ec0ff */
[----:B------:R-:W-:Y:S01]  /*5e10*/  LOP3.LUT R0, R5, UR15, R14, 0x96, !PT ;  /* 0x0000000f05007c12 */ /* 0x000fe2000f8e960e */
[----:B---3--:R-:W-:Y:S01]  /*5e20*/  FFMA.FTZ R6, R150, c[0x0][0x23c], -R16 ;  /* 0x00008f0096067a23 */ /* 0x008fe20000010810 */
[----:B------:R-:W-:Y:S01]  /*5e30*/  LOP3.LUT R7, R4, 0xff, RZ, 0xc0, !PT ;  /* 0x000000ff04077812 */ /* 0x000fe200078ec0ff */
[----:B--2---:R-:W-:Y:S01]  /*5e40*/  IMAD.MOV.U32 R150, RZ, RZ, R153 ;  /* 0x000000ffff967224 */ /* 0x004fe200078e0099 */
[----:B------:R-:W-:Y:S01]  /*5e50*/  SHF.R.U32.HI R5, RZ, 0x8, R3 ;  /* 0x00000008ff057819 */ /* 0x000fe20000011603 */
[----:B------:R1:W2:Y:S01]  /*5e60*/  MUFU.EX2 R48, R6 ;  /* 0x0000000600307308 */ /* 0x0002a20000000800 */
[----:B------:R-:W-:Y:S02]  /*5e70*/  SHF.R.U32.HI R3, RZ, 0x10, R4 ;  /* 0x00000010ff037819 */ /* 0x000fe40000011604 */
[----:B------:R-:W-:Y:S01]  /*5e80*/  PRMT R7, R7, 0x5410, R5 ;  /* 0x0000541007077816 */ /* 0x000fe20000000005 */
[----:B------:R-:W-:Y:S01]  /*5e90*/  FFMA.FTZ R5, R172, c[0x0][0x23c], -R16 ;  /* 0x00008f00ac057a23 */ /* 0x000fe20000010810 */
[----:B------:R-:W-:-:S02]  /*5ea0*/  LOP3.LUT R12, R3, 0xff, RZ, 0xc0, !PT ;  /* 0x000000ff030c7812 */ /* 0x000fc400078ec0ff */
[----:B------:R-:W-:Y:S01]  /*5eb0*/  SHF.R.U32.HI R18, RZ, 0x18, R4 ;  /* 0x00000018ff127819 */ /* 0x000fe20000011604 */
[----:B------:R3:W4:Y:S01]  /*5ec0*/  MUFU.EX2 R221, R5 ;  /* 0x0000000500dd7308 */ /* 0x0007220000000800 */
[C---:B------:R-:W-:Y:S02]  /*5ed0*/  LOP3.LUT R3, R0.reuse, 0xffff, RZ, 0xc0, !PT ;  /* 0x0000ffff00037812 */ /* 0x040fe400078ec0ff */
[--C-:B------:R-:W-:Y:S02]  /*5ee0*/  SHF.R.U32.HI R4, RZ, 0x10, R0.reuse ;  /* 0x00000010ff047819 */ /* 0x100fe40000011600 */
[----:B------:R-:W-:Y:S02]  /*5ef0*/  LOP3.LUT R14, R0, 0xff, RZ, 0xc0, !PT ;  /* 0x000000ff000e7812 */ /* 0x000fe400078ec0ff */
[----:B------:R-:W-:Y:S01]  /*5f00*/  SHF.R.U32.HI R13, RZ, 0x18, R0 ;  /* 0x00000018ff0d7819 */ /* 0x000fe20000011600 */
[----:B------:R-:W-:Y:S01]  /*5f10*/  HSET2.LE.AND R0, R7, R249, PT ;  /* 0x000000f907007233 */ /* 0x000fe20003803000 */
[----:B-1----:R-:W-:-:S02]  /*5f20*/  SHF.R.U32.HI R6, RZ, 0x8, R3 ;  /* 0x00000008ff067819 */ /* 0x002fc40000011603 */
[----:B------:R-:W-:Y:S02]  /*5f30*/  LOP3.LUT R4, R4, 0xff, RZ, 0xc0, !PT ;  /* 0x000000ff04047812 */ /* 0x000fe400078ec0ff */
[----:B------:R-:W-:Y:S02]  /*5f40*/  F2FP.BF16.PACK_AB R3, R150, R246 ;  /* 0x000000f69603723e */ /* 0x000fe400000010ff */
[----:B------:R-:W-:Y:S02]  /*5f50*/  PRMT R7, R14, 0x5410, R6 ;  /* 0x000054100e077816 */ /* 0x000fe40000000006 */
[----:B---3--:R-:W-:Y:S01]  /*5f60*/  PRMT R5, R12, 0x5410, R18 ;  /* 0x000054100c057816 */ /* 0x008fe20000000012 */
[----:B------:R-:W-:Y:S01]  /*5f70*/  IMAD.MOV.U32 R18, RZ, RZ, R152 ;  /* 0x000000ffff127224 */ /* 0x000fe200078e0098 */
[----:B------:R-:W-:Y:S01]  /*5f80*/  PRMT R12, R4, 0x5410, R13 ;  /* 0x00005410040c7816 */ /* 0x000fe2000000000d */
[--C-:B------:R-:W-:Y:S01]  /*5f90*/  HSET2.LE.AND R4, R7, R249.reuse, PT ;  /* 0x000000f907047233 */ /* 0x100fe20003803000 */
[----:B------:R-:W-:Y:S01]  /*5fa0*/  LOP3.LUT R6, R0, R3, RZ, 0xc0, !PT ;  /* 0x0000000300067212 */ /* 0x000fe200078ec0ff */
[--C-:B------:R-:W-:Y:S01]  /*5fb0*/  HSET2.LE.AND R0, R5, R249.reuse, PT ;  /* 0x000000f905007233 */ /* 0x100fe20003803000 */
[----:B------:R-:W-:Y:S01]  /*5fc0*/  F2FP.BF16.PACK_AB R5, R251, R252 ;  /* 0x000000fcfb05723e */ /* 0x000fe200000010ff */
[----:B------:R-:W-:Y:S01]  /*5fd0*/  HSET2.LE.AND R12, R12, R249, PT ;  /* 0x000000f90c0c7233 */ /* 0x000fe20003803000 */
[----:B--2---:R-:W-:Y:S01]  /*5fe0*/  F2FP.BF16.PACK_AB R3, R48, R139 ;  /* 0x0000008b3003723e */ /* 0x004fe200000010ff */
[----:B------:R-:W-:Y:S01]  /*5ff0*/  HMMA.16816.F32.BF16 R152, R8, R110, R72 ;  /* 0x0000006e0898723c */ /* 0x000fe20000041848 */
[----:B----4-:R-:W-:-:S02]  /*6000*/  F2FP.BF16.PACK_AB R13, R221, R220 ;  /* 0x000000dcdd0d723e */ /* 0x010fc400000010ff */
[----:B------:R-:W-:Y:S02]  /*6010*/  LOP3.LUT R4, R4, R5, RZ, 0xc0, !PT ;  /* 0x0000000504047212 */ /* 0x000fe400078ec0ff */
[----:B------:R-:W-:Y:S01]  /*6020*/  LOP3.LUT R7, R0, R3, RZ, 0xc0, !PT ;  /* 0x0000000300077212 */ /* 0x000fe200078ec0ff */
[----:B------:R-:W-:Y:S01]  /*6030*/  FFMA.FTZ R0, R158, c[0x0][0x23c], -R17 ;  /* 0x00008f009e007a23 */ /* 0x000fe20000010811 */
[----:B------:R-:W-:Y:S02]  /*6040*/  LOP3.LUT R5, R12, R13, RZ, 0xc0, !PT ;  /* 0x0000000d0c057212 */ /* 0x000fe400078ec0ff */
[----:B------:R-:W-:-:S05]  /*6050*/  LOP3.LUT R3, R15, UR5, R24, 0x96, !PT ;  /* 0x000000050f037c12 */ /* 0x000fca000f8e9618 */
[C---:B------:R-:W-:Y:S01]  /*6060*/  HMMA.16816.F32.BF16 R12, R4.reuse, R88, RZ ;  /* 0x00000058040c723c */ /* 0x040fe200000418ff */
[----:B------:R1:W-:Y:S06]  /*6070*/  MUFU.EX2 R89, R0 ;  /* 0x0000000000597308 */ /* 0x0003ec0000000800 */
[----:B------:R-:W-:Y:S01]  /*6080*/  IMAD.MOV.U32 R88, RZ, RZ, R50 ;  /* 0x000000ffff587224 */ /* 0x000fe200078e0032 */
[C---:B------:R-:W-:Y:S08]  /*6090*/  HMMA.16816.F32.BF16 R36, R4.reuse, R76, RZ ;  /* 0x0000004c0424723c */ /* 0x040ff000000418ff */
[----:B------:R-:W-:Y:S01]  /*60a0*/  HMMA.16816.F32.BF16 R52, R4, R78, RZ ;  /* 0x0000004e0434723c */ /* 0x000fe200000418ff */
[----:B-1----:R-:W-:-:S06]  /*60b0*/  FFMA.FTZ R0, R157, c[0x0][0x23c], -R17 ;  /* 0x00008f009d007a23 */ /* 0x002fcc0000010811 */
[----:B------:R-:W-:Y:S01]  /*60c0*/  IMAD.MOV.U32 R79, RZ, RZ, R174 ;  /* 0x000000ffff4f7224 */ /* 0x000fe200078e00ae */
[C---:B------:R-:W-:Y:S08]  /*60d0*/  HMMA.16816.F32.BF16 R32, R4.reuse, R80, RZ ;  /* 0x000000500420723c */ /* 0x040ff000000418ff */
[C---:B------:R-:W-:Y:S08]  /*60e0*/  HMMA.16816.F32.BF16 R56, R4.reuse, R82, RZ ;  /* 0x000000520438723c */ /* 0x040ff000000418ff */
[C---:B------:R-:W-:Y:S08]  /*60f0*/  HMMA.16816.F32.BF16 R28, R4.reuse, R96, RZ ;  /* 0x00000060041c723c */ /* 0x040ff000000418ff */
[C---:B------:R-:W-:Y:S08]  /*6100*/  HMMA.16816.F32.BF16 R60, R4.reuse, R98, RZ ;  /* 0x00000062043c723c */ /* 0x040ff000000418ff */
[C---:B------:R-:W-:Y:S07]  /*6110*/  HMMA.16816.F32.BF16 R64, R4.reuse, R90, RZ ;  /* 0x0000005a0440723c */ /* 0x040fee00000418ff */
[----:B------:R-:W-:Y:S01]  /*6120*/  IMAD.MOV.U32 R90, RZ, RZ, R48 ;  /* 0x000000ffff5a7224 */ /* 0x000fe200078e0030 */
[----:B------:R-:W-:Y:S01]  /*6130*/  HMMA.16816.F32.BF16 R24, R4, R100, RZ ;  /* 0x000000640418723c */ /* 0x000fe200000418ff */
[----:B------:R-:W-:-:S07]  /*6140*/  IMAD.MOV.U32 R91, RZ, RZ, R49 ;  /* 0x000000ffff5b7224 */ /* 0x000fce00078e0031 */
[C---:B------:R-:W-:Y:S08]  /*6150*/  HMMA.16816.F32.BF16 R68, R4.reuse, R102, RZ ;  /* 0x000000660444723c */ /* 0x040ff000000418ff */
[C---:B------:R-:W-:Y:S07]  /*6160*/  HMMA.16816.F32.BF16 R40, R4.reuse, R92, RZ ;  /* 0x0000005c0428723c */ /* 0x040fee00000418ff */
[----:B------:R-:W-:Y:S01]  /*6170*/  IMAD.MOV.U32 R93, RZ, RZ, R150 ;  /* 0x000000ffff5d7224 */ /* 0x000fe200078e0096 */
[----:B------:R-:W-:Y:S01]  /*6180*/  HMMA.16816.F32.BF16 R72, R4, R94, RZ ;  /* 0x0000005e0448723c */ /* 0x000fe200000418ff */
[----:B------:R1:W-:Y:S01]  /*6190*/  MUFU.EX2 R150, R0 ;  /* 0x0000000000967308 */ /* 0x0003e20000000800 */
[----:B------:R-:W-:-:S02]  /*61a0*/  IMAD.MOV.U32 R92, RZ, RZ, R51 ;  /* 0x000000ffff5c7224 */ /* 0x000fc400078e0033 */
[----:B------:R-:W-:-:S03]  /*61b0*/  IMAD.MOV.U32 R51, RZ, RZ, R250 ;  /* 0x000000ffff337224 */ /* 0x000fc600078e00fa */
[----:B------:R-:W-:-:S04]  /*61c0*/  IMAD.WIDE.U32 R4, R3, -0x2daee0ad, RZ ;  /* 0xd2511f5303047825 */ /* 0x000fc800078e00ff */
[--C-:B------:R-:W-:Y:S01]  /*61d0*/  FFMA.FTZ R6, R144, c[0x0][0x23c], -R17.reuse ;  /* 0x00008f0090067a23 */ /* 0x100fe20000010811 */
[C---:B------:R-:W-:Y:S01]  /*61e0*/  LOP3.LUT R3, R4.reuse, 0xffff, RZ, 0xc0, !PT ;  /* 0x0000ffff04037812 */ /* 0x040fe200078ec0ff */
[----:B------:R-:W-:Y:S01]  /*61f0*/  IMAD.MOV.U32 R95, RZ, RZ, R178 ;  /* 0x000000ffff5f7224 */ /* 0x000fe200078e00b2 */
[----:B------:R-:W-:Y:S01]  /*6200*/  LOP3.LUT R8, R4, 0xff, RZ, 0xc0, !PT ;  /* 0x000000ff04087812 */ /* 0x000fe200078ec0ff */
[----:B------:R-:W2:Y:S01]  /*6210*/  MUFU.EX2 R144, R6 ;  /* 0x0000000600907308 */ /* 0x000ea20000000800 */
[----:B------:R-:W-:Y:S01]  /*6220*/  SHF.R.U32.HI R7, RZ, 0x10, R4 ;  /* 0x00000010ff077819 */ /* 0x000fe20000011604 */
[----:B-1----:R-:W-:Y:S01]  /*6230*/  FFMA.FTZ R0, R145, c[0x0][0x23c], -R17 ;  /* 0x00008f0091007a23 */ /* 0x002fe20000010811 */
[----:B------:R-:W-:Y:S01]  /*6240*/  SHF.R.U32.HI R3, RZ, 0x8, R3 ;  /* 0x00000008ff037819 */ /* 0x000fe20000011603 */
[----:B------:R-:W-:-:S03]  /*6250*/  IMAD.MOV.U32 R94, RZ, RZ, R177 ;  /* 0x000000ffff5e7224 */ /* 0x000fc600078e00b1 */
[----:B------:R-:W-:Y:S01]  /*6260*/  PRMT R10, R8, 0x5410, R3 ;  /* 0x00005410080a7816 */ /* 0x000fe20000000003 */
[----:B------:R1:W3:Y:S01]  /*6270*/  MUFU.EX2 R76, R0 ;  /* 0x00000000004c7308 */ /* 0x0002e20000000800 */
[----:B------:R-:W-:Y:S01]  /*6280*/  LOP3.LUT R3, R7, 0xff, RZ, 0xc0, !PT ;  /* 0x000000ff07037812 */ /* 0x000fe200078ec0ff */
[----:B--2---:R-:W-:Y:S01]  /*6290*/  IMAD.MOV.U32 R129, RZ, RZ, R144 ;  /* 0x000000ffff817224 */ /* 0x004fe200078e0090 */
[----:B-1----:R-:W-:Y:S02]  /*62a0*/  LOP3.LUT R0, R5, UR14, R22, 0x96, !PT ;  /* 0x0000000e05007c12 */ /* 0x002fe4000f8e9616 */
[----:B------:R-:W-:Y:S01]  /*62b0*/  SHF.R.U32.HI R5, RZ, 0x18, R4 ;  /* 0x00000018ff057819 */ /* 0x000fe20000011604 */
[----:B------:R-:W-:Y:S01]  /*62c0*/  FFMA.FTZ R4, R156, c[0x0][0x23c], -R16 ;  /* 0x00008f009c047a23 */ /* 0x000fe20000010810 */
[C---:B------:R-:W-:Y:S02]  /*62d0*/  LOP3.LUT R7, R0.reuse, 0xff, RZ, 0xc0, !PT ;  /* 0x000000ff00077812 */ /* 0x040fe400078ec0ff */
[----:B------:R-:W-:Y:S01]  /*62e0*/  PRMT R9, R3, 0x5410, R5 ;  /* 0x0000541003097816 */ /* 0x000fe20000000005 */
[----:B------:R1:W-:Y:S01]  /*62f0*/  MUFU.EX2 R77, R4 ;  /* 0x00000004004d7308 */ /* 0x0003e20000000800 */
[----:B------:R-:W-:-:S02]  /*6300*/  LOP3.LUT R3, R0, 0xffff, RZ, 0xc0, !PT ;  /* 0x0000ffff00037812 */ /* 0x000fc400078ec0ff */
[----:B------:R-:W-:Y:S02]  /*6310*/  SHF.R.U32.HI R6, RZ, 0x18, R0 ;  /* 0x00000018ff067819 */ /* 0x000fe40000011600 */
[----:B------:R-:W-:Y:S01]  /*6320*/  SHF.R.U32.HI R5, RZ, 0x8, R3 ;  /* 0x00000008ff057819 */ /* 0x000fe20000011603 */
[----:B------:R-:W-:-:S03]  /*6330*/  FFMA.FTZ R3, R173, c[0x0][0x23c], -R16 ;  /* 0x00008f00ad037a23 */ /* 0x000fc60000010810 */
[----:B------:R-:W-:Y:S01]  /*6340*/  PRMT R8, R7, 0x5410, R5 ;  /* 0x0000541007087816 */ /* 0x000fe20000000005 */
[----:B------:R3:W2:Y:S01]  /*6350*/  MUFU.EX2 R78, R3 ;  /* 0x00000003004e7308 */ /* 0x0006a20000000800 */
[----:B-1----:R-:W-:Y:S02]  /*6360*/  FFMA.FTZ R4, R147, c[0x0][0x23c], -R16 ;  /* 0x00008f0093047a23 */ /* 0x002fe40000010810 */
[----:B------:R-:W-:-:S05]  /*6370*/  IMAD.MOV.U32 R147, RZ, RZ, R176 ;  /* 0x000000ffff937224 */ /* 0x000fca00078e00b0 */
[----:B------:R1:W4:Y:S01]  /*6380*/  MUFU.EX2 R145, R4 ;  /* 0x0000000400917308 */ /* 0x0003220000000800 */
[----:B---3--:R-:W-:Y:S01]  /*6390*/  F2FP.BF16.PACK_AB R3, R144, R76 ;  /* 0x0000004c9003723e */ /* 0x008fe200000010ff */
[----:B--2---:R-:W-:Y:S01]  /*63a0*/  IMAD.MOV.U32 R134, RZ, RZ, R78 ;  /* 0x000000ffff867224 */ /* 0x004fe200078e004e */
[----:B-1----:R-:W-:-:S04]  /*63b0*/  SHF.R.U32.HI R4, RZ, 0x10, R0 ;  /* 0x00000010ff047819 */ /* 0x002fc80000011600 */
[----:B------:R-:W-:Y:S01]  /*63c0*/  LOP3.LUT R0, R4, 0xff, RZ, 0xc0, !PT ;  /* 0x000000ff04007812 */ /* 0x000fe200078ec0ff */
[----:B------:R-:W-:-:S03]  /*63d0*/  FFMA.FTZ R4, R159, c[0x0][0x23c], -R16 ;  /* 0x00008f009f047a23 */ /* 0x000fc60000010810 */
[----:B------:R-:W-:Y:S01]  /*63e0*/  PRMT R5, R0, 0x5410, R6 ;  /* 0x0000541000057816 */ /* 0x000fe20000000006 */
[--C-:B------:R-:W-:Y:S01]  /*63f0*/  HSET2.LE.AND R0, R10, R249.reuse, PT ;  /* 0x000000f90a007233 */ /* 0x100fe20003803000 */
[----:B------:R1:W2:Y:S04]  /*6400*/  MUFU.EX2 R250, R4 ;  /* 0x0000000400fa7308 */ /* 0x0002a80000000800 */
[----:B------:R-:W-:Y:S01]  /*6410*/  LOP3.LUT R6, R0, R3, RZ, 0xc0, !PT ;  /* 0x0000000300067212 */ /* 0x000fe200078ec0ff */
[----:B------:R-:W-:Y:S01]  /*6420*/  HSET2.LE.AND R0, R9, R249, PT ;  /* 0x000000f909007233 */ /* 0x000fe20003803000 */
[----:B----4-:R-:W-:-:S04]  /*6430*/  F2FP.BF16.PACK_AB R3, R145, R77 ;  /* 0x0000004d9103723e */ /* 0x010fc800000010ff */
[----:B------:R-:W-:Y:S01]  /*6440*/  LOP3.LUT R7, R0, R3, RZ, 0xc0, !PT ;  /* 0x0000000300077212 */ /* 0x000fe200078ec0ff */
[----:B------:R-:W-:Y:S01]  /*6450*/  HSET2.LE.AND R0, R8, R249, PT ;  /* 0x000000f908007233 */ /* 0x000fe20003803000 */
[----:B------:R-:W-:-:S04]  /*6460*/  F2FP.BF16.PACK_AB R3, R150, R89 ;  /* 0x000000599603723e */ /* 0x000fc800000010ff */
[----:B-1----:R-:W-:Y:S01]  /*6470*/  LOP3.LUT R4, R0, R3, RZ, 0xc0, !PT ;  /* 0x0000000300047212 */ /* 0x002fe200078ec0ff */
[----:B------:R-:W-:Y:S01]  /*6480*/  HSET2.LE.AND R0, R5, R249, PT ;  /* 0x000000f905007233 */ /* 0x000fe20003803000 */
[----:B--2---:R-:W-:-:S04]  /*6490*/  F2FP.BF16.PACK_AB R3, R250, R78 ;  /* 0x0000004efa03723e */ /* 0x004fc800000010ff */
[----:B------:R-:W-:Y:S02]  /*64a0*/  LOP3.LUT R5, R0, R3, RZ, 0xc0, !PT ;  /* 0x0000000300057212 */ /* 0x000fe400078ec0ff */
[----:B------:R-:W-:Y:S01]  /*64b0*/  IADD3 R0, R21, 0x1, RZ ;  /* 0x0000000115007810 */ /* 0x000fe20007ffe0ff */
[----:B------:R-:W-:-:S03]  /*64c0*/  IMAD.MOV.U32 R21, RZ, RZ, R79 ;  /* 0x000000ffff157224 */ /* 0x000fc600078e004f */
        /* <DEDUP_REMOVED lines=8> */
[----:B------:R-:W-:Y:S01]  /*6550*/  HMMA.16816.F32.BF16 R172, R4, R120, R32 ;  /* 0x0000007804ac723c */ /* 0x000fe20000041820 */
        /* <DEDUP_REMOVED lines=8> */
[----:B------:R-:W-:Y:S01]  /*65e0*/  IMAD.WIDE.U32 R50, R0, -0x326172a9, RZ ;  /* 0xcd9e8d5700327825 */ /* 0x000fe200078e00ff */
[----:B------:R-:W-:Y:S01]  /*65f0*/  LOP3.LUT R0, R11, UR9, R46, 0x96, !PT ;  /* 0x000000090b007c12 */ /* 0x000fe2000f8e962e */
[----:B------:R-:W-:Y:S02]  /*6600*/  HMMA.16816.F32.BF16 R120, R4, R122, R56 ;  /* 0x0000007a0478723c */ /* 0x000fe40000041838 */
[----:B------:R-:W-:Y:S01]  /*6610*/  IMAD.MOV.U32 R113, RZ, RZ, R38 ;  /* 0x000000ffff717224 */ /* 0x000fe200078e0026 */
[----:B------:R-:W-:Y:S01]  /*6620*/  LOP3.LUT R3, R51, UR7, R10, 0x96, !PT ;  /* 0x0000000733037c12 */ /* 0x000fe2000f8e960a */
[----:B------:R-:W-:-:S04]  /*6630*/  IMAD.WIDE.U32 R10, R0, -0x2daee0ad, RZ ;  /* 0xd2511f53000a7825 */ /* 0x000fc800078e00ff */
[----:B------:R-:W-:Y:S01]  /*6640*/  FFMA.FTZ R0, R163, c[0x0][0x23c], -R20 ;  /* 0x00008f00a3007a23 */ /* 0x000fe20000010814 */
[C---:B------:R-:W-:Y:S01]  /*6650*/  HMMA.16816.F32.BF16 R64, R4.reuse, R114, R64 ;  /* 0x000000720440723c */ /* 0x040fe20000041840 */
[----:B------:R-:W-:Y:S01]  /*6660*/  IMAD.WIDE.U32 R48, R3, -0x2daee0ad, RZ ;  /* 0xd2511f5303307825 */ /* 0x000fe200078e00ff */
[----:B------:R-:W-:Y:S01]  /*6670*/  LOP3.LUT R3, R11, UR6, R8, 0x96, !PT ;  /* 0x000000060b037c12 */ /* 0x000fe2000f8e9608 */
[----:B------:R1:W2:Y:S02]  /*6680*/  MUFU.EX2 R36, R0 ;  /* 0x0000000000247308 */ /* 0x0002a40000000800 */
[--C-:B------:R-:W-:Y:S02]  /*6690*/  FFMA.FTZ R8, R146, c[0x0][0x23c], -R20.reuse ;  /* 0x00008f0092087a23 */ /* 0x100fe40000010814 */
[----:B------:R-:W-:Y:S01]  /*66a0*/  IMAD.WIDE.U32 R46, R3, -0x326172a9, RZ ;  /* 0xcd9e8d57032e7825 */ /* 0x000fe200078e00ff */
[----:B------:R-:W-:Y:S01]  /*66b0*/  HMMA.16816.F32.BF16 R96, R4, R104, R28 ;  /* 0x000000680460723c */ /* 0x000fe2000004181c */
[----:B------:R-:W3:Y:S02]  /*66c0*/  LDSM.16.MT88.4 R28, [R216+0x9800] ;  /* 0x00980000d81c783b */ /* 0x000ee40000004200 */
[----:B------:R4:W3:Y:S01]  /*66d0*/  MUFU.EX2 R35, R8 ;  /* 0x0000000800237308 */ /* 0x0008e20000000800 */
[----:B------:R-:W-:-:S02]  /*66e0*/  FFMA.FTZ R3, R148, c[0x0][0x23c], -R20 ;  /* 0x00008f0094037a23 */ /* 0x000fc40000010814 */
[----:B------:R-:W-:Y:S02]  /*66f0*/  IMAD.MOV.U32 R128, RZ, RZ, R145 ;  /* 0x000000ffff807224 */ /* 0x000fe400078e0091 */
[----:B------:R-:W-:Y:S01]  /*6700*/  IMAD.MOV.U32 R104, RZ, RZ, R77 ;  /* 0x000000ffff687224 */ /* 0x000fe200078e004d */
[C---:B------:R-:W-:Y:S01]  /*6710*/  HMMA.16816.F32.BF16 R156, R4.reuse, R108, R24 ;  /* 0x0000006c049c723c */ /* 0x040fe20000041818 */
[----:B------:R-:W-:Y:S01]  /*6720*/  IMAD.MOV.U32 R105, RZ, RZ, R39 ;  /* 0x000000ffff697224 */ /* 0x000fe200078e0027 */
[----:B-1----:R-:W-:Y:S01]  /*6730*/  LOP3.LUT R0, R49, UR4, R10, 0x96, !PT ;  /* 0x0000000431007c12 */ /* 0x002fe2000f8e960a */
[----:B------:R1:W-:Y:S01]  /*6740*/  MUFU.EX2 R56, R3 ;  /* 0x0000000300387308 */ /* 0x0003e20000000800 */
[----:B--2---:R-:W-:Y:S01]  /*6750*/  IMAD.MOV.U32 R114, RZ, RZ, R36 ;  /* 0x000000ffff727224 */ /* 0x004fe200078e0024 */
[----:B------:R-:W-:Y:S01]  /*6760*/  LDSM.16.MT88.4 R24, [R218+0x9800] ;  /* 0x00980000da18783b */ /* 0x000fe20000004200 */
[----:B------:R-:W-:Y:S02]  /*6770*/  IMAD.MOV.U32 R36, RZ, RZ, R37 ;  /* 0x000000ffff247224 */ /* 0x000fe400078e0025 */
[----:B------:R-:W-:Y:S01]  /*6780*/  IMAD.MOV.U32 R37, RZ, RZ, R92 ;  /* 0x000000ffff257224 */ /* 0x000fe200078e005c */
[C---:B------:R-:W-:Y:S01]  /*6790*/  HMMA.16816.F32.BF16 R176, R4.reuse, R124, R40 ;  /* 0x0000007c04b0723c */ /* 0x040fe20000041828 */
[----:B----4-:R-:W-:Y:S01]  /*67a0*/  IMAD.WIDE.U32 R8, R0, -0x326172a9, RZ ;  /* 0xcd9e8d5700087825 */ /* 0x010fe200078e00ff */
[----:B------:R-:W2:Y:S03]  /*67b0*/  LDSM.16.MT88.4 R40, [R216+0xb800] ;  /* 0x00b80000d828783b */ /* 0x000ea60000004200 */
[----:B------:R-:W-:Y:S01]  /*67c0*/  IMAD.MOV.U32 R92, RZ, RZ, R18 ;  /* 0x000000ffff5c7224 */ /* 0x000fe200078e0012 */
[----:B------:R-:W-:Y:S01]  /*67d0*/  LOP3.LUT R0, R9, UR15, R46, 0x96, !PT ;  /* 0x0000000f09007c12 */ /* 0x000fe2000f8e962e */
[----:B------:R-:W-:Y:S01]  /*67e0*/  IMAD.MOV.U32 R51, RZ, RZ, R36 ;  /* 0x000000ffff337224 */ /* 0x000fe200078e0024 */
[----:B------:R-:W-:Y:S01]  /*67f0*/  SHF.R.U32.HI R12, RZ, 0x10, R8 ;  /* 0x00000010ff0c7819 */ /* 0x000fe20000011608 */
[C---:B------:R-:W-:Y:S01]  /*6800*/  HMMA.16816.F32.BF16 R116, R4.reuse, R118, R52 ;  /* 0x000000760474723c */ /* 0x040fe20000041834 */
[----:B-1----:R-:W-:Y:S01]  /*6810*/  FFMA.FTZ R3, R149, c[0x0][0x23c], -R20 ;  /* 0x00008f0095037a23 */ /* 0x002fe20000010814 */
[----:B------:R-:W-:Y:S01]  /*6820*/  LOP3.LUT R9, R8, 0xffff, RZ, 0xc0, !PT ;  /* 0x0000ffff08097812 */ /* 0x000fe200078ec0ff */
[----:B------:R-:W-:Y:S01]  /*6830*/  IMAD.MOV.U32 R59, RZ, RZ, R37 ;  /* 0x000000ffff3b7224 */ /* 0x000fe200078e0025 */
[C---:B------:R-:W-:Y:S01]  /*6840*/  LOP3.LUT R10, R0.reuse, 0xffff, RZ, 0xc0, !PT ;  /* 0x0000ffff000a7812 */ /* 0x040fe200078ec0ff */
[----:B------:R1:W-:Y:S01]  /*6850*/  MUFU.EX2 R49, R3 ;  /* 0x0000000300317308 */ /* 0x0003e20000000800 */
[----:B------:R-:W-:Y:S01]  /*6860*/  LOP3.LUT R15, R0, 0xff, RZ, 0xc0, !PT ;  /* 0x000000ff000f7812 */ /* 0x000fe200078ec0ff */
[----:B------:R-:W-:Y:S01]  /*6870*/  LDSM.16.MT88.4 R36, [R218+0xa800] ;  /* 0x00a80000da24783b */ /* 0x000fe20000004200 */
[--C-:B------:R-:W-:Y:S01]  /*6880*/  SHF.R.U32.HI R11, RZ, 0x10, R0.reuse ;  /* 0x00000010ff0b7819 */ /* 0x100fe20000011600 */
[C---:B------:R-:W-:Y:S01]  /*6890*/  HMMA.16816.F32.BF16 R60, R4.reuse, R106, R60 ;  /* 0x0000006a043c723c */ /* 0x040fe2000004183c */
[----:B------:R-:W-:Y:S01]  /*68a0*/  SHF.R.U32.HI R14, RZ, 0x18, R0 ;  /* 0x00000018ff0e7819 */ /* 0x000fe20000011600 */
[----:B------:R-:W-:Y:S01]  /*68b0*/  LDSM.16.MT88.4 R52, [R218+0xb800] ;  /* 0x00b80000da34783b */ /* 0x000fe20000004200 */
[----:B------:R-:W-:Y:S01]  /*68c0*/  SHF.R.U32.HI R13, RZ, 0x18, R8 ;  /* 0x00000018ff0d7819 */ /* 0x000fe20000011608 */
[----:B------:R-:W-:Y:S01]  /*68d0*/  IMAD.MOV.U32 R112, RZ, RZ, R104 ;  /* 0x000000ffff707224 */ /* 0x000fe200078e0068 */
[----:B------:R-:W-:Y:S01]  /*68e0*/  LOP3.LUT R0, R12, 0xff, RZ, 0xc0, !PT ;  /* 0x000000ff0c007812 */ /* 0x000fe200078ec0ff */
[----:B------:R-:W-:Y:S01]  /*68f0*/  IMAD.MOV.U32 R87, RZ, RZ, R105 ;  /* 0x000000ffff577224 */ /* 0x000fe200078e0069 */
[----:B------:R-:W-:Y:S01]  /*6900*/  LOP3.LUT R18, R8, 0xff, RZ, 0xc0, !PT ;  /* 0x000000ff08127812 */ /* 0x000fe200078ec0ff */
[----:B------:R-:W-:Y:S01]  /*6910*/  FFMA.FTZ R8, R185, c[0x0][0x23c], -R19 ;  /* 0x00008f00b9087a23 */ /* 0x000fe20000010813 */
[----:B------:R-:W-:Y:S01]  /*6920*/  PRMT R13, R0, 0x5410, R13 ;  /* 0x00005410000d7816 */ /* 0x000fe2000000000d */
[----:B------:R-:W-:Y:S01]  /*6930*/  FFMA.FTZ R0, R160, c[0x0][0x23c], -R19 ;  /* 0x00008f00a0007a23 */ /* 0x000fe20000010813 */
[----:B------:R-:W-:Y:S01]  /*6940*/  SHF.R.U32.HI R10, RZ, 0x8, R10 ;  /* 0x00000008ff0a7819 */ /* 0x000fe2000001160a */
[----:B------:R4:W-:Y:S01]  /*6950*/  MUFU.EX2 R46, R8 ;  /* 0x00000008002e7308 */ /* 0x0009e20000000800 */
[----:B-1----:R-:W-:Y:S01]  /*6960*/  SHF.R.U32.HI R3, RZ, 0x8, R9 ;  /* 0x00000008ff037819 */ /* 0x002fe20000011609 */
[C---:B------:R-:W-:Y:S01]  /*6970*/  HMMA.16816.F32.BF16 R68, R4.reuse, R110, R68 ;  /* 0x0000006e0444723c */ /* 0x040fe20000041844 */
[----:B------:R-:W-:Y:S01]  /*6980*/  LOP3.LUT R9, R11, 0xff, RZ, 0xc0, !PT ;  /* 0x000000ff0b097812 */ /* 0x000fe200078ec0ff */
[----:B------:R-:W-:Y:S01]  /*6990*/  IMAD.MOV.U32 R104, RZ, RZ, R92 ;  /* 0x000000ffff687224 */ /* 0x000fe200078e005c */
[----:B------:R-:W-:Y:S01]  /*69a0*/  PRMT R11, R18, 0x5410, R3 ;  /* 0x00005410120b7816 */ /* 0x000fe20000000003 */
[----:B------:R-:W-:Y:S01]  /*69b0*/  FFMA.FTZ R3, R161, c[0x0][0x23c], -R19 ;  /* 0x00008f00a1037a23 */ /* 0x000fe20000010813 */
[----:B------:R-:W-:Y:S01]  /*69c0*/  PRMT R9, R9, 0x5410, R14 ;  /* 0x0000541009097816 */ /* 0x000fe2000000000e */
[----:B------:R-:W-:Y:S01]  /*69d0*/  IMAD.MOV.U32 R105, RZ, RZ, R93 ;  /* 0x000000ffff697224 */ /* 0x000fe200078e005d */
[----:B------:R1:W1:Y:S01]  /*69e0*/  MUFU.EX2 R14, R0 ;  /* 0x00000000000e7308 */ /* 0x0002620000000800 */
[----:B------:R-:W-:Y:S01]  /*69f0*/  HMMA.16816.F32.BF16 R76, R4, R126, R72 ;  /* 0x0000007e044c723c */ /* 0x000fe20000041848 */
[----:B------:R-:W-:-:S02]  /*6a00*/  IMAD.MOV.U32 R124, RZ, RZ, R113 ;  /* 0x000000ffff7c7224 */ /* 0x000fc400078e0071 */
[----:B------:R-:W-:Y:S02]  /*6a10*/  IMAD.MOV.U32 R125, RZ, RZ, R134 ;  /* 0x000000ffff7d7224 */ /* 0x000fe400078e0086 */
[----:B------:R-:W-:Y:S01]  /*6a20*/  IMAD.MOV.U32 R113, RZ, RZ, R135 ;  /* 0x000000ffff717224 */ /* 0x000fe200078e0087 */
[----:B----4-:R-:W-:Y:S01]  /*6a30*/  PRMT R8, R15, 0x5410, R10 ;  /* 0x000054100f087816 */ /* 0x010fe2000000000a */
[----:B---3--:R-:W-:Y:S01]  /*6a40*/  IMAD.MOV.U32 R15, RZ, RZ, R35 ;  /* 0x000000ffff0f7224 */ /* 0x008fe200078e0023 */
[----:B------:R3:W4:Y:S01]  /*6a50*/  MUFU.EX2 R12, R3 ;  /* 0x00000003000c7308 */ /* 0x0007220000000800 */
[----:B------:R-:W-:Y:S01]  /*6a60*/  FFMA.FTZ R4, R162, c[0x0][0x23c], -R19 ;  /* 0x00008f00a2047a23 */ /* 0x000fe20000010813 */
[----:B------:R-:W2:Y:S01]  /*6a70*/  LDSM.16.MT88.4 R32, [R216+0xa800] ;  /* 0x00a80000d820783b */ /* 0x000ea20000004200 */
[----:B------:R-:W-:Y:S02]  /*6a80*/  IMAD.MOV.U32 R115, RZ, RZ, R105 ;  /* 0x000000ffff737224 */ /* 0x000fe400078e0069 */
[----:B------:R-:W-:Y:S01]  /*6a90*/  IMAD.MOV.U32 R18, RZ, RZ, R91 ;  /* 0x000000ffff127224 */ /* 0x000fe200078e005b */
[----:B-1----:R-:W-:-:S02]  /*6aa0*/  HSET2.LE.AND R0, R8, R249, PT ;  /* 0x000000f908007233 */ /* 0x002fc40003803000 */
[----:B------:R1:W1:Y:S01]  /*6ab0*/  MUFU.EX2 R10, R4 ;  /* 0x00000004000a7308 */ /* 0x0002620000000800 */
[----:B------:R-:W-:Y:S02]  /*6ac0*/  IMAD.MOV.U32 R8, RZ, RZ, R88 ;  /* 0x000000ffff087224 */ /* 0x000fe400078e0058 */
[----:B------:R-:W-:Y:S02]  /*6ad0*/  IMAD.MOV.U32 R134, RZ, RZ, R94 ;  /* 0x000000ffff867224 */ /* 0x000fe400078e005e */
[----:B------:R-:W-:Y:S01]  /*6ae0*/  IMAD.MOV.U32 R135, RZ, RZ, R95 ;  /* 0x000000ffff877224 */ /* 0x000fe200078e005f */
[----:B---3--:R-:W-:-:S03]  /*6af0*/  F2FP.BF16.PACK_AB R3, R15, R114 ;  /* 0x000000720f03723e */ /* 0x008fc600000010ff */
[----:B------:R-:W-:Y:S01]  /*6b00*/  IMAD.MOV.U32 R58, RZ, RZ, R135 ;  /* 0x000000ffff3a7224 */ /* 0x000fe200078e0087 */
[----:B-1----:R-:W-:Y:S01]  /*6b10*/  LOP3.LUT R4, R0, R3, RZ, 0xc0, !PT ;  /* 0x0000000300047212 */ /* 0x002fe200078ec0ff */
[----:B------:R-:W-:Y:S01]  /*6b20*/  HSET2.LE.AND R0, R9, R249, PT ;  /* 0x000000f909007233 */ /* 0x000fe20003803000 */
[----:B------:R-:W-:Y:S01]  /*6b30*/  F2FP.BF16.PACK_AB R3, R14, R46 ;  /* 0x0000002e0e03723e */ /* 0x000fe200000010ff */
[----:B------:R-:W-:-:S03]  /*6b40*/  IMAD.MOV.U32 R9, RZ, RZ, R89 ;  /* 0x000000ffff097224 */ /* 0x000fc600078e0059 */
[----:B------:R-:W-:Y:S01]  /*6b50*/  LOP3.LUT R5, R0, R3, RZ, 0xc0, !PT ;  /* 0x0000000300057212 */ /* 0x000fe200078ec0ff */
[----:B------:R-:W-:Y:S01]  /*6b60*/  HSET2.LE.AND R0, R11, R249, PT ;  /* 0x000000f90b007233 */ /* 0x000fe20003803000 */
[----:B------:R-:W-:-:S05]  /*6b70*/  IMAD.MOV.U32 R11, RZ, RZ, R56 ;  /* 0x000000ffff0b7224 */ /* 0x000fca00078e0038 */
[----:B------:R-:W-:-:S04]  /*6b80*/  F2FP.BF16.PACK_AB R3, R49, R11 ;  /* 0x0000000b3103723e */ /* 0x000fc800000010ff */
[----:B------:R-:W-:Y:S01]  /*6b90*/  LOP3.LUT R6, R0, R3, RZ, 0xc0, !PT ;  /* 0x0000000300067212 */ /* 0x000fe200078ec0ff */
[----:B------:R-:W-:Y:S01]  /*6ba0*/  HSET2.LE.AND R0, R13, R249, PT ;  /* 0x000000f90d007233 */ /* 0x000fe20003803000 */
[----:B----4-:R-:W-:Y:S02]  /*6bb0*/  IMAD.MOV.U32 R13, RZ, RZ, R12 ;  /* 0x000000ffff0d7224 */ /* 0x010fe400078e000c */
[----:B------:R-:W-:-:S03]  /*6bc0*/  IMAD.MOV.U32 R12, RZ, RZ, R90 ;  /* 0x000000ffff0c7224 */ /* 0x000fc600078e005a */
[----:B------:R-:W-:-:S04]  /*6bd0*/  F2FP.BF16.PACK_AB R3, R10, R13 ;  /* 0x0000000d0a03723e */ /* 0x000fc800000010ff */
[----:B------:R-:W-:Y:S02]  /*6be0*/  LOP3.LUT R7, R0, R3, RZ, 0xc0, !PT ;  /* 0x0000000300077212 */ /* 0x000fe400078ec0ff */
[----:B------:R-:W-:Y:S02]  /*6bf0*/  LOP3.LUT R0, R23, UR13, R84, 0x96, !PT ;  /* 0x0000000d17007c12 */ /* 0x000fe4000f8e9654 */
[----:B------:R-:W-:-:S03]  /*6c00*/  LOP3.LUT R3, R45, UR11, R22, 0x96, !PT ;  /* 0x0000000b2d037c12 */ /* 0x000fc6000f8e9616 */
[C---:B------:R-:W-:Y:S07]  /*6c10*/  HMMA.16816.F32.BF16 R144, R4.reuse, R28, R212 ;  /* 0x0000001c0490723c */ /* 0x040fee00000418d4 */
[----:B------:R-:W-:Y:S01]  /*6c20*/  IMAD.MOV.U32 R214, RZ, RZ, R49 ;  /* 0x000000ffffd67224 */ /* 0x000fe200078e0031 */
[----:B--2---:R-:W-:Y:S01]  /*6c30*/  HMMA.16816.F32.BF16 R160, R4, R40, R196 ;  /* 0x0000002804a0723c */ /* 0x004fe200000418c4 */
        /* <DEDUP_REMOVED lines=10> */
[----:B------:R-:W-:-:S06]  /*6ce0*/  IMAD.MOV.U32 R212, RZ, RZ, R11 ;  /* 0x000000ffffd47224 */ /* 0x000fcc00078e000b */
[----:B------:R-:W-:Y:S01]  /*6cf0*/  IMAD.MOV.U32 R195, RZ, RZ, R124 ;  /* 0x000000ffffc37224 */ /* 0x000fe200078e007c */
[----:B------:R-:W-:Y:S01]  /*6d00*/  HMMA.16816.F32.BF16 R104, R4, R34, R168 ;  /* 0x000000220468723c */ /* 0x000fe200000418a8 */
[----:B------:R-:W-:Y:S02]  /*6d10*/  IMAD.MOV.U32 R194, RZ, RZ, R125 ;  /* 0x000000ffffc27224 */ /* 0x000fe400078e007d */
[----:B------:R-:W-:Y:S02]  /*6d20*/  IMAD.MOV.U32 R193, RZ, RZ, R9 ;  /* 0x000000ffffc17224 */ /* 0x000fe400078e0009 */
[----:B------:R-:W-:-:S03]  /*6d30*/  IMAD.MOV.U32 R192, RZ, RZ, R8 ;  /* 0x000000ffffc07224 */ /* 0x000fc600078e0008 */
[C---:B------:R-:W-:Y:S07]  /*6d40*/  HMMA.16816.F32.BF16 R72, R4.reuse, R24, R208 ;  /* 0x000000180448723c */ /* 0x040fee00000418d0 */
[----:B------:R-:W-:Y:S01]  /*6d50*/  IMAD.MOV.U32 R209, RZ, RZ, R46 ;  /* 0x000000ffffd17224 */ /* 0x000fe200078e002e */
[----:B------:R-:W-:Y:S01]  /*6d60*/  HMMA.16816.F32.BF16 R92, R4, R32, R204 ;  /* 0x00000020045c723c */ /* 0x000fe200000418cc */
        /* <DEDUP_REMOVED lines=12> */
[----:B------:R-:W-:-:S03]  /*6e30*/  IMAD.MOV.U32 R201, RZ, RZ, R112 ;  /* 0x000000ffffc97224 */ /* 0x000fc600078e0070 */
[C---:B------:R-:W-:Y:S08]  /*6e40*/  HMMA.16816.F32.BF16 R124, R4.reuse, R38, R164 ;  /* 0x00000026047c723c */ /* 0x040ff000000418a4 */
[C---:B------:R-:W-:Y:S01]  /*6e50*/  HMMA.16816.F32.BF16 R168, R4.reuse, R42, R152 ;  /* 0x0000002a04a8723c */ /* 0x040fe20000041898 */
[----:B------:R-:W-:Y:S07]  /*6e60*/  LDSM.16.MT88.4 R152, [R216+0x9c00] ;  /* 0x009c0000d898783b */ /* 0x000fee0000004200 */
[----:B------:R-:W-:Y:S07]  /*6e70*/  HMMA.16816.F32.BF16 R180, R4, R54, R140 ;  /* 0x0000003604b4723c */ /* 0x000fee000004188c */
        /* <DEDUP_REMOVED lines=9> */
[----:B------:R-:W-:Y:S02]  /*6f10*/  IMAD.WIDE.U32 R6, R3, -0x2daee0ad, RZ ;  /* 0xd2511f5303067825 */ /* 0x000fe400078e00ff */
[----:B------:R1:W-:Y:S02]  /*6f20*/  MUFU.EX2 R185, R5 ;  /* 0x0000000500b97308 */ /* 0x0003e40000000800 */
[----:B------:R-:W-:Y:S01]  /*6f30*/  IMAD.WIDE.U32 R44, R0, -0x2daee0ad, RZ ;  /* 0xd2511f53002c7825 */ /* 0x000fe200078e00ff */
[----:B------:R-:W-:-:S03]  /*6f40*/  LOP3.LUT R7, R7, UR6, R4, 0x96, !PT ;  /* 0x0000000607077c12 */ /* 0x000fc6000f8e9604 */
[--C-:B------:R-:W-:Y:S01]  /*6f50*/  FFMA.FTZ R3, R223, c[0x0][0x23c], -R17.reuse ;  /* 0x00008f00df037a23 */ /* 0x100fe20000010811 */
[----:B------:R-:W-:Y:S01]  /*6f60*/  LOP3.LUT R0, R45, UR4, R6, 0x96, !PT ;  /* 0x000000042d007c12 */ /* 0x000fe2000f8e9606 */
[----:B------:R-:W-:Y:S02]  /*6f70*/  FFMA.FTZ R6, R186, c[0x0][0x23c], -R17 ;  /* 0x00008f00ba067a23 */ /* 0x000fe40000010811 */
[----:B------:R2:W-:Y:S01]  /*6f80*/  MUFU.EX2 R135, R3 ;  /* 0x0000000300877308 */ /* 0x0005e20000000800 */
[----:B------:R-:W-:-:S04]  /*6f90*/  IMAD.WIDE.U32 R22, R7, -0x326172a9, RZ ;  /* 0xcd9e8d5707167825 */ /* 0x000fc800078e00ff */
[----:B------:R-:W-:Y:S02]  /*6fa0*/  IMAD.MOV.U32 R186, RZ, RZ, R49 ;  /* 0x000000ffffba7224 */ /* 0x000fe400078e0031 */
[----:B-1----:R-:W-:Y:S01]  /*6fb0*/  IMAD.WIDE.U32 R4, R0, -0x326172a9, RZ ;  /* 0xcd9e8d5700047825 */ /* 0x002fe200078e00ff */
[----:B------:R1:W-:Y:S03]  /*6fc0*/  MUFU.EX2 R134, R6 ;  /* 0x0000000600867308 */ /* 0x0003e60000000800 */
[----:B------:R-:W-:Y:S01]  /*6fd0*/  IMAD.MOV.U32 R223, RZ, RZ, R12 ;  /* 0x000000ffffdf7224 */ /* 0x000fe200078e000c */
[----:B------:R-:W-:Y:S01]  /*6fe0*/  LOP3.LUT R0, R4, 0xffff, RZ, 0xc0, !PT ;  /* 0x0000ffff04007812 */ /* 0x000fe200078ec0ff */
[----:B------:R-:W-:Y:S01]  /*6ff0*/  IMAD.MOV.U32 R236, RZ, RZ, R18 ;  /* 0x000000ffffec7224 */ /* 0x000fe200078e0012 */
[----:B------:R-:W-:Y:S01]  /*7000*/  SHF.R.U32.HI R7, RZ, 0x18, R4 ;  /* 0x00000018ff077819 */ /* 0x000fe20000011604 */
[----:B--2---:R-:W-:-:S02]  /*7010*/  FFMA.FTZ R3, R187, c[0x0][0x23c], -R17 ;  /* 0x00008f00bb037a23 */ /* 0x004fc40000010811 */
[----:B------:R-:W-:Y:S02]  /*7020*/  IMAD.MOV.U32 R187, RZ, RZ, R115 ;  /* 0x000000ffffbb7224 */ /* 0x000fe400078e0073 */
[----:B------:R2:W3:Y:S01]  /*7030*/  MUFU.EX2 R139, R3 ;  /* 0x00000003008b7308 */ /* 0x0004e20000000800 */
[----:B------:R-:W-:Y:S01]  /*7040*/  LDSM.16.MT88.4 R112, [R218+0xac00] ;  /* 0x00ac0000da70783b */ /* 0x000fe20000004200 */
[----:B-1----:R-:W-:Y:S02]  /*7050*/  FFMA.FTZ R6, R224, c[0x0][0x23c], -R16 ;  /* 0x00008f00e0067a23 */ /* 0x002fe40000010810 */
[----:B------:R-:W-:-:S04]  /*7060*/  IMAD.MOV.U32 R224, RZ, RZ, R21 ;  /* 0x000000ffffe07224 */ /* 0x000fc800078e0015 */
[----:B------:R1:W-:Y:S01]  /*7070*/  MUFU.EX2 R59, R6 ;  /* 0x00000006003b7308 */ /* 0x0003e20000000800 */
[----:B--2---:R-:W-:Y:S02]  /*7080*/  SHF.R.U32.HI R3, RZ, 0x8, R0 ;  /* 0x00000008ff037819 */ /* 0x004fe40000011600 */
[----:B------:R-:W-:-:S04]  /*7090*/  LOP3.LUT R0, R4, 0xff, RZ, 0xc0, !PT ;  /* 0x000000ff04007812 */ /* 0x000fc800078ec0ff */
[----:B------:R-:W-:Y:S02]  /*70a0*/  PRMT R10, R0, 0x5410, R3 ;  /* 0x00005410000a7816 */ /* 0x000fe40000000003 */
[----:B------:R-:W-:Y:S01]  /*70b0*/  SHF.R.U32.HI R3, RZ, 0x10, R4 ;  /* 0x00000010ff037819 */ /* 0x000fe20000011604 */
[----:B------:R-:W-:Y:S01]  /*70c0*/  FFMA.FTZ R4, R225, c[0x0][0x23c], -R16 ;  /* 0x00008f00e1047a23 */ /* 0x000fe20000010810 */
[----:B------:R-:W-:Y:S01]  /*70d0*/  LOP3.LUT R0, R5, UR15, R22, 0x96, !PT ;  /* 0x0000000f05007c12 */ /* 0x000fe2000f8e9616 */
[----:B------:R-:W-:Y:S01]  /*70e0*/  IMAD.MOV.U32 R225, RZ, RZ, R213 ;  /* 0x000000ffffe17224 */ /* 0x000fe200078e00d5 */
[----:B------:R-:W-:Y:S01]  /*70f0*/  LOP3.LUT R3, R3, 0xff, RZ, 0xc0, !PT ;  /* 0x000000ff03037812 */ /* 0x000fe200078ec0ff */
[----:B------:R2:W4:Y:S01]  /*7100*/  MUFU.EX2 R58, R4 ;  /* 0x00000004003a7308 */ /* 0x0005220000000800 */
[----:B-1----:R-:W-:Y:S01]  /*7110*/  SHF.R.U32.HI R6, RZ, 0x18, R0 ;  /* 0x00000018ff067819 */ /* 0x002fe20000011600 */
[----:B------:R-:W-:Y:S01]  /*7120*/  IMAD.MOV.U32 R213, RZ, RZ, R13 ;  /* 0x000000ffffd57224 */ /* 0x000fe200078e000d */
[----:B------:R-:W-:-:S02]  /*7130*/  PRMT R9, R3, 0x5410, R7 ;  /* 0x0000541003097816 */ /* 0x000fc40000000007 */
[C---:B------:R-:W-:Y:S02]  /*7140*/  LOP3.LUT R3, R0.reuse, 0xffff, RZ, 0xc0, !PT ;  /* 0x0000ffff00037812 */ /* 0x040fe400078ec0ff */
[----:B------:R-:W-:Y:S02]  /*7150*/  LOP3.LUT R7, R0, 0xff, RZ, 0xc0, !PT ;  /* 0x000000ff00077812 */ /* 0x000fe400078ec0ff */
[----:B------:R-:W-:Y:S01]  /*7160*/  SHF.R.U32.HI R5, RZ, 0x8, R3 ;  /* 0x00000008ff057819 */ /* 0x000fe20000011603 */
[----:B------:R-:W-:Y:S02]  /*7170*/  FFMA.FTZ R3, R237, c[0x0][0x23c], -R16 ;  /* 0x00008f00ed037a23 */ /* 0x000fe40000010810 */
[----:B------:R-:W-:Y:S01]  /*7180*/  IMAD.MOV.U32 R237, RZ, RZ, R252 ;  /* 0x000000ffffed7224 */ /* 0x000fe200078e00fc */
[----:B------:R-:W-:Y:S01]  /*7190*/  PRMT R8, R7, 0x5410, R5 ;  /* 0x0000541007087816 */ /* 0x000fe20000000005 */
[----:B------:R3:W-:Y:S01]  /*71a0*/  MUFU.EX2 R57, R3 ;  /* 0x0000000300397308 */ /* 0x0007e20000000800 */
[----:B--2---:R-:W-:-:S04]  /*71b0*/  SHF.R.U32.HI R4, RZ, 0x10, R0 ;  /* 0x00000010ff047819 */ /* 0x004fc80000011600 */
[----:B------:R-:W-:Y:S01]  /*71c0*/  LOP3.LUT R0, R4, 0xff, RZ, 0xc0, !PT ;  /* 0x000000ff04007812 */ /* 0x000fe200078ec0ff */
[----:B------:R-:W-:Y:S02]  /*71d0*/  FFMA.FTZ R4, R226, c[0x0][0x23c], -R16 ;  /* 0x00008f00e2047a23 */ /* 0x000fe40000010810 */
[----:B------:R-:W-:Y:S01]  /*71e0*/  IMAD.MOV.U32 R226, RZ, RZ, R251 ;  /* 0x000000ffffe27224 */ /* 0x000fe200078e00fb */
[----:B------:R-:W-:Y:S01]  /*71f0*/  PRMT R5, R0, 0x5410, R6 ;  /* 0x0000541000057816 */ /* 0x000fe20000000006 */
[----:B------:R-:W-:Y:S01]  /*7200*/  HSET2.LE.AND R0, R10, R249, PT ;  /* 0x000000f90a007233 */ /* 0x000fe20003803000 */
[----:B------:R1:W2:Y:S01]  /*7210*/  MUFU.EX2 R51, R4 ;  /* 0x0000000400337308 */ /* 0x0002a20000000800 */
[----:B------:R-:W-:Y:S01]  /*7220*/  FFMA.FTZ R10, R231, c[0x0][0x23c], -R19 ;  /* 0x00008f00e70a7a23 */ /* 0x000fe20000010813 */
[----:B---3--:R-:W-:-:S04]  /*7230*/  F2FP.BF16.PACK_AB R3, R134, R139 ;  /* 0x0000008b8603723e */ /* 0x008fc800000010ff */
        /* <DEDUP_REMOVED lines=18> */
[C---:B------:R-:W-:Y:S01]  /*7360*/  HMMA.16816.F32.BF16 R84, R4.reuse, R32, R96 ;  /* 0x000000200454723c */ /* 0x040fe20000041860 */
[----:B------:R-:W-:Y:S05]  /*7370*/  LDSM.16.MT88.4 R96, [R216+0xac00] ;  /* 0x00ac0000d860783b */ /* 0x000fea0000004200 */
[----:B------:R1:W2:Y:S02]  /*7380*/  MUFU.EX2 R46, R0 ;  /* 0x00000000002e7308 */ /* 0x0002a40000000800 */
[C---:B------:R-:W-:Y:S08]  /*7390*/  HMMA.16816.F32.BF16 R172, R4.reuse, R24, R172 ;  /* 0x0000001804ac723c */ /* 0x040ff000000418ac */
[----:B------:R-:W-:Y:S01]  /*73a0*/  HMMA.16816.F32.BF16 R24, R4, R26, R120 ;  /* 0x0000001a0418723c */ /* 0x000fe20000041878 */
[----:B------:R-:W3:Y:S01]  /*73b0*/  LDSM.16.MT88.4 R120, [R216+0xbc00] ;  /* 0x00bc0000d878783b */ /* 0x000ee20000004200 */
[----:B-1----:R-:W-:-:S06]  /*73c0*/  FFMA.FTZ R0, R229, c[0x0][0x23c], -R20 ;  /* 0x00008f00e5007a23 */ /* 0x002fcc0000010814 */
[C---:B------:R-:W-:Y:S01]  /*73d0*/  HMMA.16816.F32.BF16 R140, R4.reuse, R28, R80 ;  /* 0x0000001c048c723c */ /* 0x040fe20000041850 */
[----:B------:R-:W1:Y:S01]  /*73e0*/  LDSM.16.MT88.4 R80, [R218+0x9c00] ;  /* 0x009c0000da50783b */ /* 0x000e620000004200 */
[----:B------:R4:W-:Y:S06]  /*73f0*/  MUFU.EX2 R45, R0 ;  /* 0x00000000002d7308 */ /* 0x0009ec0000000800 */
[C---:B------:R-:W-:Y:S08]  /*7400*/  HMMA.16816.F32.BF16 R156, R4.reuse, R40, R156 ;  /* 0x00000028049c723c */ /* 0x040ff0000004189c */
[----:B------:R-:W-:Y:S01]  /*7410*/  HMMA.16816.F32.BF16 R164, R4, R52, R176 ;  /* 0x0000003404a4723c */ /* 0x000fe200000418b0 */
[----:B----4-:R-:W-:-:S05]  /*7420*/  LOP3.LUT R0, R47, UR5, R50, 0x96, !PT ;  /* 0x000000052f007c12 */ /* 0x010fca000f8e9632 */
[----:B------:R-:W-:Y:S02]  /*7430*/  IMAD.WIDE.U32 R8, R0, -0x2daee0ad, RZ ;  /* 0xd2511f5300087825 */ /* 0x000fe400078e00ff */
[C---:B------:R-:W-:Y:S02]  /*7440*/  HMMA.16816.F32.BF16 R28, R4.reuse, R30, R116 ;  /* 0x0000001e041c723c */ /* 0x040fe40000041874 */
[----:B------:R-:W-:Y:S01]  /*7450*/  FFMA.FTZ R0, R232, c[0x0][0x23c], -R19 ;  /* 0x00008f00e8007a23 */ /* 0x000fe20000010813 */
[C---:B------:R-:W-:Y:S02]  /*7460*/  LOP3.LUT R11, R8.reuse, 0xffff, RZ, 0xc0, !PT ;  /* 0x0000ffff080b7812 */ /* 0x040fe400078ec0ff */
[----:B------:R-:W-:Y:S01]  /*7470*/  LOP3.LUT R15, R8, 0xff, RZ, 0xc0, !PT ;  /* 0x000000ff080f7812 */ /* 0x000fe200078ec0ff */
[----:B------:R4:W1:Y:S01]  /*7480*/  MUFU.EX2 R36, R0 ;  /* 0x0000000000247308 */ /* 0x0008620000000800 */
[--C-:B------:R-:W-:Y:S01]  /*7490*/  SHF.R.U32.HI R12, RZ, 0x10, R8.reuse ;  /* 0x00000010ff0c7819 */ /* 0x100fe20000011608 */
[----:B------:R-:W-:Y:S01]  /*74a0*/  HMMA.16816.F32.BF16 R64, R4, R38, R64 ;  /* 0x000000260440723c */ /* 0x000fe20000041840 */
[----:B------:R-:W-:-:S02]  /*74b0*/  SHF.R.U32.HI R14, RZ, 0x18, R8 ;  /* 0x00000018ff0e7819 */ /* 0x000fc40000011608 */
[----:B------:R-:W-:-:S05]  /*74c0*/  SHF.R.U32.HI R11, RZ, 0x8, R11 ;  /* 0x00000008ff0b7819 */ /* 0x000fca000001160b */
[----:B------:R-:W-:Y:S01]  /*74d0*/  HMMA.16816.F32.BF16 R40, R4, R42, R68 ;  /* 0x0000002a0428723c */ /* 0x000fe20000041844 */
[----:B----4-:R-:W-:Y:S01]  /*74e0*/  LOP3.LUT R0, R9, UR14, R48, 0x96, !PT ;  /* 0x0000000e09007c12 */ /* 0x010fe2000f8e9630 */
        /* <DEDUP_REMOVED lines=14> */
[----:B----4-:R-:W-:Y:S01]  /*75d0*/  FFMA.FTZ R9, R234, c[0x0][0x23c], -R19 ;  /* 0x00008f00ea097a23 */ /* 0x010fe20000010813 */
[----:B------:R-:W-:Y:S02]  /*75e0*/  LOP3.LUT R128, R0, R3, RZ, 0xc0, !PT ;  /* 0x0000000300807212 */ /* 0x000fe400078ec0ff */
[----:B-1----:R-:W-:Y:S01]  /*75f0*/  F2FP.BF16.PACK_AB R3, R35, R36 ;  /* 0x000000242303723e */ /* 0x002fe200000010ff */
[----:B------:R1:W2:Y:S01]  /*7600*/  MUFU.EX2 R33, R9 ;  /* 0x0000000900217308 */ /* 0x0002a20000000800 */
[----:B------:R-:W-:Y:S01]  /*7610*/  HSET2.LE.AND R10, R10, R249, PT ;  /* 0x000000f90a0a7233 */ /* 0x000fe20003803000 */
[----:B-1----:R-:W-:-:S02]  /*7620*/  LOP3.LUT R9, R8, 0xff, RZ, 0xc0, !PT ;  /* 0x000000ff08097812 */ /* 0x002fc400078ec0ff */
[----:B------:R-:W-:Y:S02]  /*7630*/  PRMT R8, R15, 0x5410, R11 ;  /* 0x000054100f087816 */ /* 0x000fe4000000000b */
[----:B------:R-:W-:Y:S02]  /*7640*/  PRMT R9, R9, 0x5410, R13 ;  /* 0x0000541009097816 */ /* 0x000fe4000000000d */
[----:B--2---:R-:W-:Y:S01]  /*7650*/  F2FP.BF16.PACK_AB R11, R33, R34 ;  /* 0x00000022210b723e */ /* 0x004fe200000010ff */
        /* <DEDUP_REMOVED lines=10> */
[C---:B---3--:R-:W-:Y:S04]  /*7700*/  HMMA.16816.F32.BF16 R116, R128.reuse, R122, R168 ;  /* 0x0000007a8074723c */ /* 0x048fe800000418a8 */
[----:B------:R2:W-:Y:S04]  /*7710*/  MUFU.EX2 R15, R3 ;  /* 0x00000003000f7308 */ /* 0x0005e80000000800 */
[----:B------:R-:W-:Y:S01]  /*7720*/  HMMA.16816.F32.BF16 R76, R128, R82, R88 ;  /* 0x00000052804c723c */ /* 0x000fe20000041858 */
[----:B-1----:R-:W-:-:S04]  /*7730*/  FFMA.FTZ R0, R239, c[0x0][0x23c], -R17 ;  /* 0x00008f00ef007a23 */ /* 0x002fc80000010811 */
[----:B------:R1:W3:Y:S03]  /*7740*/  MUFU.EX2 R19, R0 ;  /* 0x0000000000137308 */ /* 0x0002e60000000800 */
[----:B------:R-:W-:Y:S01]  /*7750*/  HMMA.16816.F32.BF16 R88, R128, R96, R92 ;  /* 0x000000608058723c */ /* 0x000fe2000004185c */
[----:B--2---:R-:W-:-:S04]  /*7760*/  FFMA.FTZ R3, R242, c[0x0][0x23c], -R16 ;  /* 0x00008f00f2037a23 */ /* 0x004fc80000010810 */
[----:B------:R-:W-:Y:S03]  /*7770*/  MUFU.EX2 R14, R3 ;  /* 0x00000003000e7308 */ /* 0x000fe60000000800 */
        /* <DEDUP_REMOVED lines=17> */
[----:B------:R-:W-:Y:S01]  /*7890*/  LOP3.LUT R6, R4, 0xffff, RZ, 0xc0, !PT ;  /* 0x0000ffff04067812 */ /* 0x000fe200078ec0ff */
        /* <DEDUP_REMOVED lines=24> */
[----:B------:R-:W-:Y:S01]  /*7a20*/  F2FP.BF16.PACK_AB R0, R13, R15 ;  /* 0x0000000f0d00723e */ /* 0x000fe200000010ff */
[----:B------:R1:W5:Y:S01]  /*7a30*/  LDL.LU R221, [R1+0x64] ;  /* 0x0000640001dd7983 */ /* 0x0003620000300800 */
[----:B----4-:R-:W-:-:S02]  /*7a40*/  F2FP.BF16.PACK_AB R5, R251, R14 ;  /* 0x0000000efb05723e */ /* 0x010fc400000010ff */
[----:B------:R-:W-:Y:S01]  /*7a50*/  LOP3.LUT R169, R8, R0, RZ, 0xc0, !PT ;  /* 0x0000000008a97212 */ /* 0x000fe200078ec0ff */
[----:B------:R-:W-:Y:S01]  /*7a60*/  FADD.FTZ R0, R237, R226 ;  /* 0x000000e2ed007221 */ /* 0x000fe20000010000 */
[----:B------:R-:W-:Y:S01]  /*7a70*/  LOP3.LUT R171, R4, R5, RZ, 0xc0, !PT ;  /* 0x0000000504ab7212 */ /* 0x000fe200078ec0ff */
[----:B------:R-:W-:Y:S01]  /*7a80*/  FADD.FTZ R5, R217, R219 ;  /* 0x000000dbd9057221 */ /* 0x000fe20000010000 */
[----:B------:R-:W-:Y:S01]  /*7a90*/  LOP3.LUT R168, R6, R7, RZ, 0xc0, !PT ;  /* 0x0000000706a87212 */ /* 0x000fe200078ec0ff */
[----:B------:R-:W-:Y:S01]  /*7aa0*/  FADD.FTZ R6, R132, R133 ;  /* 0x0000008584067221 */ /* 0x000fe20000010000 */
[----:B------:R1:W5:Y:S01]  /*7ab0*/  LDL.LU R220, [R1+0x60] ;  /* 0x0000600001dc7983 */ /* 0x0003620000300800 */
[----:B------:R-:W-:Y:S01]  /*7ac0*/  FADD.FTZ R0, R246, R0 ;  /* 0x00000000f6007221 */ /* 0x000fe20000010000 */
[----:B------:R-:W-:Y:S01]  /*7ad0*/  HMMA.16816.F32.BF16 R128, R128, R22, R180 ;  /* 0x000000168080723c */ /* 0x000fe200000418b4 */
[----:B------:R-:W-:Y:S01]  /*7ae0*/  FADD.FTZ R3, R225, R3 ;  /* 0x00000003e1037221 */ /* 0x000fe20000010000 */
[----:B------:R1:W5:Y:S01]  /*7af0*/  LDL.LU R219, [R1+0x5c] ;  /* 0x00005c0001db7983 */ /* 0x0003620000300800 */
[----:B------:R-:W-:-:S02]  /*7b00*/  FADD.FTZ R5, R224, R5 ;  /* 0x00000005e0057221 */ /* 0x000fc40000010000 */
[----:B------:R-:W-:Y:S01]  /*7b10*/  FADD.FTZ R6, R186, R6 ;  /* 0x00000006ba067221 */ /* 0x000fe20000010000 */
[----:B------:R1:W5:Y:S01]  /*7b20*/  LDL.LU R217, [R1+0x58] ;  /* 0x0000580001d97983 */ /* 0x0003620000300800 */
[----:B------:R-:W-:Y:S01]  /*7b30*/  FADD.FTZ R0, R187, R0 ;  /* 0x00000000bb007221 */ /* 0x000fe20000010000 */
[C---:B------:R-:W-:Y:S01]  /*7b40*/  HMMA.16816.F32.BF16 R140, R168.reuse, R152, R140 ;  /* 0x00000098a88c723c */ /* 0x040fe2000004188c */
[----:B------:R-:W-:Y:S01]  /*7b50*/  FADD.FTZ R3, R223, R3 ;  /* 0x00000003df037221 */ /* 0x000fe20000010000 */
[----:B------:R1:W5:Y:S01]  /*7b60*/  LDL.LU R133, [R1+0x54] ;  /* 0x0000540001857983 */ /* 0x0003620000300800 */
[----:B------:R-:W-:Y:S02]  /*7b70*/  FADD.FTZ R5, R236, R5 ;  /* 0x00000005ec057221 */ /* 0x000fe40000010000 */
[----:B------:R-:W-:Y:S01]  /*7b80*/  FADD.FTZ R6, R192, R6 ;  /* 0x00000006c0067221 */ /* 0x000fe20000010000 */
[----:B------:R1:W5:Y:S01]  /*7b90*/  LDL.LU R132, [R1+0x50] ;  /* 0x0000500001847983 */ /* 0x0003620000300800 */
[----:B------:R-:W-:Y:S01]  /*7ba0*/  FADD.FTZ R4, R193, R0 ;  /* 0x00000000c1047221 */ /* 0x000fe20000010000 */
[----:B------:R-:W2:Y:S01]  /*7bb0*/  LDC.U8 R246, c[0x0][0x2d8] ;  /* 0x0000b600fff67b82 */ /* 0x000ea20000000000 */
        /* <DEDUP_REMOVED lines=20> */
[----:B------:R-:W-:Y:S03]  /*7d00*/  HMMA.16816.F32.BF16 R152, R168, R154, R28 ;  /* 0x0000009aa898723c */ /* 0x000fe6000004181c */
[----:B------:R-:W-:-:S04]  /*7d10*/  FADD.FTZ R0, R211, R0 ;  /* 0x00000000d3007221 */ /* 0x000fc80000010000 */
[----:B------:R-:W-:Y:S01]  /*7d20*/  FADD.FTZ R0, R213, R0 ;  /* 0x00000000d5007221 */ /* 0x000fe20000010000 */
[----:B------:R-:W-:Y:S03]  /*7d30*/  HMMA.16816.F32.BF16 R80, R168, R82, R24 ;  /* 0x00000052a850723c */ /* 0x000fe60000041818 */
[----:B------:R-:W-:-:S04]  /*7d40*/  FADD.FTZ R0, R215, R0 ;  /* 0x00000000d7007221 */ /* 0x000fc80000010000 */
[----:B------:R-:W-:Y:S01]  /*7d50*/  FADD.FTZ R0, R36, R0 ;  /* 0x0000000024007221 */ /* 0x000fe20000010000 */
[C---:B------:R-:W-:Y:S03]  /*7d60*/  HMMA.16816.F32.BF16 R96, R168.reuse, R98, R60 ;  /* 0x00000062a860723c */ /* 0x040fe6000004183c */
        /* <DEDUP_REMOVED lines=10> */
[----:B------:R1:W-:Y:S01]  /*7e10*/  STL [R1], R0 ;  /* 0x0000000001007387 */ /* 0x0003e20000100800 */
        /* <DEDUP_REMOVED lines=18> */
[----:B------:R-:W-:Y:S02]  /*7f40*/  FADD.FTZ R251, R251, R4 ;  /* 0x00000004fbfb7221 */ /* 0x000fe40000010000 */
[----:B------:R-:W-:-:S03]  /*7f50*/  FADD.FTZ R252, R252, R3 ;  /* 0x00000003fcfc7221 */ /* 0x000fc60000010000 */
[----:B------:R-:W-:Y:S01]  /*7f60*/  HMMA.16816.F32.BF16 R168, R168, R22, R52 ;  /* 0x00000016a8a8723c */ /* 0x000fe20000041834 */
[----:B------:R-:W-:Y:S07]  /*7f70*/  @!P5 BRA `(.L_x_450) ;  /* 0x000053200000d947 */ /* 0x000fee0003800000 */
[----:B-12---:R-:W2:Y:S01]  /*7f80*/  LDL.LU R214, [R1+0x48] ;  /* 0x0000480001d67983 */ /* 0x006ea20000300800 */
[----:B------:R-:W-:Y:S01]  /*7f90*/  LEA.HI.SX32 R223, R248, 0xfffffffe, 0x1a ;  /* 0xfffffffef8df7811 */ /* 0x000fe200078fd2ff */
[----:B------:R-:W-:Y:S02]  /*7fa0*/  IMAD.MOV.U32 R3, RZ, RZ, R137 ;  /* 0x000000ffff037224 */ /* 0x000fe400078e0089 */
[----:B------:R-:W1:Y:S01]  /*7fb0*/  S2R R215, SR_TID.X ;  /* 0x0000000000d77919 */ /* 0x000e620000002100 */
[----:B------:R-:W-:Y:S02]  /*7fc0*/  IMAD.MOV.U32 R0, RZ, RZ, R138 ;  /* 0x000000ffff007224 */ /* 0x000fe400078e008a */
[----:B------:R-:W-:Y:S01]  /*7fd0*/  IMAD.MOV.U32 R139, RZ, RZ, R2 ;  /* 0x000000ffff8b7224 */ /* 0x000fe200078e0002 */
[----:B------:R-:W3:Y:S01]  /*7fe0*/  LDL.64 R210, [R1+0x18] ;  /* 0x0000180001d27983 */ /* 0x000ee20000100a00 */
[----:B------:R-:W-:-:S03]  /*7ff0*/  IMAD.MOV.U32 R135, RZ, RZ, R136 ;  /* 0x000000ffff877224 */ /* 0x000fc600078e0088 */
[----:B------:R-:W4:Y:S01]  /*8000*/  LDL R212, [R1+0x3c] ;  /* 0x00003c0001d47983 */ /* 0x000f220000100800 */
[----:B-1----:R-:W-:-:S05]  /*8010*/  LOP3.LUT R215, R215, 0x3, RZ, 0xc0, !PT ;  /* 0x00000003d7d77812 */ /* 0x002fca00078ec0ff */
[----:B--2---:R-:W-:Y:S02]  /*8020*/  IMAD R244, R215, -0x2, R214 ;  /* 0xfffffffed7f47824 */ /* 0x004fe400078e02d6 */
[----:B------:R-:W2:Y:S01]  /*8030*/  LDL R214, [R1+0x40] ;  /* 0x0000400001d67983 */ /* 0x000ea20000100800 */
[C---:B------:R-:W-:Y:S01]  /*8040*/  IADD3 R213, R247.reuse, 0x4, RZ ;  /* 0x00000004f7d57810 */ /* 0x040fe20007ffe0ff */
[----:B------:R-:W-:Y:S01]  /*8050*/  IMAD.WIDE.U32 R6, R247, -0x326172a9, RZ ;  /* 0xcd9e8d57f7067825 */ /* 0x000fe200078e00ff */
[----:B------:R-:W-:Y:S01]  /*8060*/  PRMT R245, R246, 0x7054, R246 ;  /* 0x00007054f6f57816 */ /* 0x000fe200000000f6 */
[----:B------:R-:W2:Y:S01]  /*8070*/  LDL.LU R215, [R1+0x4c] ;  /* 0x00004c0001d77983 */ /* 0x000ea20000300800 */
[----:B-----5:R-:W-:Y:S01]  /*8080*/  IADD3 R244, R133, R244, -R235 ;  /* 0x000000f485f47210 */ /* 0x020fe20007ffe8eb */
[----:B------:R-:W-:Y:S02]  /*8090*/  IMAD.WIDE.U32 R4, R213, -0x326172a9, RZ ;  /* 0xcd9e8d57d5047825 */ /* 0x000fe400078e00ff */
[----:B------:R1:W-:Y:S04]  /*80a0*/  STL.64 [R1+0x10], R6 ;  /* 0x0000100601007387 */ /* 0x0003e80000100a00 */
[----:B------:R1:W-:Y:S01]  /*80b0*/  STL.64 [R1+0x8], R4 ;  /* 0x0000080401007387 */ /* 0x0003e20000100a00 */
[----:B------:R-:W-:-:S02]  /*80c0*/  LOP3.LUT R248, R7, R184, RZ, 0x3c, !PT ;  /* 0x000000b807f87212 */ /* 0x000fc400078e3cff */
[----:B------:R-:W-:Y:S02]  /*80d0*/  LOP3.LUT R246, R5, R184, RZ, 0x3c, !PT ;  /* 0x000000b805f67212 */ /* 0x000fe400078e3cff */
[----:B---3--:R-:W-:Y:S01]  /*80e0*/  ISETP.GE.AND P4, PT, R210, c[0x0][0x220], PT ;  /* 0x00008800d2007a0c */ /* 0x008fe20003f86270 */
[----:B------:R-:W-:Y:S01]  /*80f0*/  IMAD.WIDE.U32 R248, R248, -0x2daee0ad, RZ ;  /* 0xd2511f53f8f87825 */ /* 0x000fe200078e00ff */
[----:B----4-:R-:W-:-:S03]  /*8100*/  ISETP.GE.AND P3, PT, R212, c[0x0][0x220], PT ;  /* 0x00008800d4007a0c */ /* 0x010fc60003f66270 */
[----:B------:R-:W-:Y:S01]  /*8110*/  IMAD.WIDE.U32 R246, R246, -0x2daee0ad, RZ ;  /* 0xd2511f53f6f67825 */ /* 0x000fe200078e00ff */
[----:B--2---:R-:W-:-:S03]  /*8120*/  ISETP.GE.AND P2, PT, R214, c[0x0][0x220], PT ;  /* 0x00008800d6007a0c */ /* 0x004fc60003f46270 */
[----:B------:R-:W-:Y:S01]  /*8130*/  IMAD.WIDE.U32 R242, R215, -0x2daee0ad, RZ ;  /* 0xd2511f53d7f27825 */ /* 0x000fe200078e00ff */
[----:B-1----:R-:W-:Y:S05]  /*8140*/  BRA `(.L_x_451) ;  /* 0x000003a000007947 */ /* 0x002fea0003800000 */
.L_x_453:
        /* <DEDUP_REMOVED lines=58> */
.L_x_451:
        /* <DEDUP_REMOVED lines=37> */
[C---:B------:R-:W-:Y:S02]  /*8740*/  @!P2 LEA R8, P0, R4.reuse, c[0x0][0x170], 0x1 ;  /* 0x00005c000408aa11 */ /* 0x040fe400078008ff */
        /* <DEDUP_REMOVED lines=23> */
[----:B-1----:R-:W1:Y:S06]  /*88c0*/  LDSM.16.M88.4 R16, [R217+0x6000] ;  /* 0x00600000d910783b */ /* 0x002e6c0000000200 */
[----:B------:R-:W3:Y:S06]  /*88d0*/  LDSM.16.M88.4 R60, [R220+0x1000] ;  /* 0x00100000dc3c783b */ /* 0x000eec0000000200 */
[----:B------:R-:W4:Y:S06]  /*88e0*/  LDSM.16.M88.4 R32, [R217+0x6400] ;  /* 0x00640000d920783b */ /* 0x000f2c0000000200 */
[----:B------:R-:W0:Y:S06]  /*88f0*/  LDGDEPBAR ;  /* 0x00000000000079af */ /* 0x000e2c0000000000 */
[----:B------:R-:W5:Y:S06]  /*8900*/  LDSM.16.M88.4 R48, [R217+0x6800] ;  /* 0x00680000d930783b */ /* 0x000f6c0000000200 */
[----:B------:R-:W4:Y:S06]  /*8910*/  LDSM.16.M88.4 R172, [R217+0x6c00] ;  /* 0x006c0000d9ac783b */ /* 0x000f2c0000000200 */
[----:B------:R-:W-:Y:S01]  /*8920*/  LDSM.16.M88.4 R176, [R221] ;  /* 0x00000000ddb0783b */ /* 0x000fe20000000200 */
[-C--:B-1----:R-:W-:Y:S05]  /*8930*/  HMMA.16816.F32.BF16 R4, R64, R16.reuse, RZ ;  /* 0x000000104004723c */ /* 0x082fea00000418ff */
[----:B------:R-:W1:Y:S03]  /*8940*/  LDSM.16.M88.4 R180, [R219+0x6000] ;  /* 0x00600000dbb4783b */ /* 0x000e660000000200 */
[C---:B---3--:R-:W-:Y:S03]  /*8950*/  HMMA.16816.F32.BF16 R8, R60.reuse, R16, RZ ;  /* 0x000000103c08723c */ /* 0x048fe600000418ff */
[----:B------:R-:W3:Y:S06]  /*8960*/  LDSM.16.M88.4 R184, [R221+0x1000] ;  /* 0x00100000ddb8783b */ /* 0x000eec0000000200 */
[----:B------:R-:W1:Y:S01]  /*8970*/  LDSM.16.M88.4 R188, [R219+0x6400] ;  /* 0x00640000dbbc783b */ /* 0x000e620000000200 */
[-C--:B--2---:R-:W-:Y:S05]  /*8980*/  HMMA.16816.F32.BF16 R12, R60, R18.reuse, RZ ;  /* 0x000000123c0c723c */ /* 0x084fea00000418ff */
[----:B------:R-:W2:Y:S03]  /*8990*/  LDSM.16.M88.4 R192, [R219+0x6800] ;  /* 0x00680000dbc0783b */ /* 0x000ea60000000200 */
        /* <DEDUP_REMOVED lines=18> */
[----:B------:R-:W4:Y:S07]  /*8ac0*/  LDSM.16.M88.4 R172, [R220+0x2000] ;  /* 0x00200000dcac783b */ /* 0x000f2e0000000200 */
[-C--:B-1----:R-:W-:Y:S08]  /*8ad0*/  HMMA.16816.F32.BF16 R4, R176, R180.reuse, R4 ;  /* 0x000000b4b004723c */ /* 0x082ff00000041804 */
[C---:B---3--:R-:W-:Y:S08]  /*8ae0*/  HMMA.16816.F32.BF16 R8, R184.reuse, R180, R8 ;  /* 0x000000b4b808723c */ /* 0x048ff00000041808 */
        /* <DEDUP_REMOVED lines=18> */
[----:B------:R-:W3:Y:S06]  /*8c10*/  LDSM.16.M88.4 R176, [R221+0x2000] ;  /* 0x00200000ddb0783b */ /* 0x000eec0000000200 */
[----:B------:R-:W5:Y:S01]  /*8c20*/  LDSM.16.M88.4 R196, [R221+0x3000] ;  /* 0x00300000ddc4783b */ /* 0x000f620000000200 */
        /* <DEDUP_REMOVED lines=22> */
[-C--:B---3--:R-:W-:Y:S08]  /*8d90*/  HMMA.16816.F32.BF16 R4, R176, R192.reuse, R4 ;  /* 0x000000c0b004723c */ /* 0x088ff00000041804 */
[C---:B-----5:R-:W-:Y:S08]  /*8da0*/  HMMA.16816.F32.BF16 R8, R196.reuse, R192, R8 ;  /* 0x000000c0c408723c */ /* 0x060ff00000041808 */
[-C--:B------:R-:W-:Y:S08]  /*8db0*/  HMMA.16816.F32.BF16 R12, R196, R194.reuse, R12 ;  /* 0x000000c2c40c723c */ /* 0x080ff0000004180c */
[C---:B------:R-:W-:Y:S01]  /*8dc0*/  HMMA.16816.F32.BF16 R16, R176.reuse, R194, R16 ;  /* 0x000000c2b010723c */ /* 0x040fe20000041810 */
[----:B------:R-:W3:Y:S07]  /*8dd0*/  LDSM.16.M88.4 R192, [R217+0x8800] ;  /* 0x00880000d9c0783b */ /* 0x000eee0000000200 */
[-C--:B----4-:R-:W-:Y:S08]  /*8de0*/  HMMA.16816.F32.BF16 R20, R176, R200.reuse, R20 ;  /* 0x000000c8b014723c */ /* 0x090ff00000041814 */
        /* <DEDUP_REMOVED lines=14> */
[----:B------:R-:W5:Y:S06]  /*8ed0*/  LDSM.16.M88.4 R176, [R221+0x4000] ;  /* 0x00400000ddb0783b */ /* 0x000f6c0000000200 */
        /* <DEDUP_REMOVED lines=37> */
.L_x_452:
[----:B------:R-:W-:Y:S01]  /*9130*/  IMAD R133, R223, -0x40, R244 ;  /* 0xffffffc0df857824 */ /* 0x000fe200078e02f4 */
[----:B------:R-:W2:Y:S01]  /*9140*/  LDL.64 R208, [R1+0x8] ;  /* 0x0000080001d07983 */ /* 0x000ea20000100a00 */
[----:B-1----:R-:W-:Y:S03]  /*9150*/  IMAD.MOV.U32 R176, RZ, RZ, -0x40 ;  /* 0xffffffc0ffb07424 */ /* 0x002fe600078e00ff */
[----:B------:R-:W-:Y:S01]  /*9160*/  IADD3 R134, R133, -0x9, RZ ;  /* 0xfffffff785867810 */ /* 0x000fe20007ffe0ff */
[----:B------:R-:W-:Y:S01]  /*9170*/  IMAD R176, R223, R176, 0x40 ;  /* 0x00000040dfb07424 */ /* 0x000fe200078e02b0 */
[C---:B------:R-:W-:Y:S01]  /*9180*/  IADD3 R2, R133.reuse, -0x1, RZ ;  /* 0xffffffff85027810 */ /* 0x040fe20007ffe0ff */
[----:B------:R-:W3:Y:S01]  /*9190*/  LDL.64 R206, [R1+0x10] ;  /* 0x0000100001ce7983 */ /* 0x000ee20000100a00 */
[----:B------:R-:W-:Y:S02]  /*91a0*/  ISETP.GE.AND P6, PT, R134, RZ, PT ;  /* 0x000000ff8600720c */ /* 0x000fe40003fc6270 */
[C---:B------:R-:W-:Y:S02]  /*91b0*/  IADD3 R138, R133.reuse, -0x38, RZ ;  /* 0xffffffc8858a7810 */ /* 0x040fe40007ffe0ff */
[----:B------:R-:W-:Y:S02]  /*91c0*/  ISETP.GE.AND P1, PT, R2, RZ, PT ;  /* 0x000000ff0200720c */ /* 0x000fe40003f26270 */
[C---:B------:R-:W-:Y:S02]  /*91d0*/  IADD3 R137, R133.reuse, -0x10, RZ ;  /* 0xfffffff085897810 */ /* 0x040fe40007ffe0ff */
[C---:B------:R-:W-:Y:S02]  /*91e0*/  IADD3 R174, R133.reuse, -0x19, RZ ;  /* 0xffffffe785ae7810 */ /* 0x040fe40007ffe0ff */
[C---:B------:R-:W-:Y:S02]  /*91f0*/  IADD3 R136, R133.reuse, -0x8, RZ ;  /* 0xfffffff885887810 */ /* 0x040fe40007ffe0ff */
[C---:B------:R-:W-:Y:S02]  /*9200*/  IADD3 R175, R133.reuse, -0x18, RZ ;  /* 0xffffffe885af7810 */ /* 0x040fe40007ffe0ff */
[C---:B------:R-:W-:Y:S02]  /*9210*/  @!P6 IADD3 R134, -R133.reuse, 0x9, RZ ;  /* 0x000000098586e810 */ /* 0x040fe40007ffe1ff */
[----:B------:R-:W-:Y:S02]  /*9220*/  ISETP.GE.AND P6, PT, R138, RZ, PT ;  /* 0x000000ff8a00720c */ /* 0x000fe40003fc6270 */
[----:B------:R-:W-:Y:S01]  /*9230*/  I2F R194, R134 ;  /* 0x0000008600c27306 */ /* 0x000fe20000201400 */
[----:B------:R-:W-:Y:S02]  /*9240*/  @!P1 IADD3 R2, -R133, 0x1, RZ ;  /* 0x0000000185029810 */ /* 0x000fe40007ffe1ff */
[----:B------:R-:W-:Y:S02]  /*9250*/  ISETP.GE.AND P1, PT, R137, RZ, PT ;  /* 0x000000ff8900720c */ /* 0x000fe40003f26270 */
[----:B------:R-:W-:Y:S02]  /*9260*/  ISETP.GE.AND P0, PT, R136, RZ, PT ;  /* 0x000000ff8800720c */ /* 0x000fe40003f06270 */
[C---:B------:R-:W-:Y:S02]  /*9270*/  IADD3 R177, R133.reuse, -0x28, RZ ;  /* 0xffffffd885b17810 */ /* 0x040fe40007ffe0ff */
[C---:B------:R-:W-:Y:S01]  /*9280*/  IADD3 R179, R133.reuse, -0x20, RZ ;  /* 0xffffffe085b37810 */ /* 0x040fe20007ffe0ff */
[----:B------:R1:W-:Y:S01]  /*9290*/  I2F R196, R2 ;  /* 0x0000000200c47306 */ /* 0x0003e20000201400 */
[C---:B------:R-:W-:Y:S02]  /*92a0*/  @!P6 IADD3 R138, -R133.reuse, 0x38, RZ ;  /* 0x00000038858ae810 */ /* 0x040fe40007ffe1ff */
[----:B------:R-:W-:Y:S02]  /*92b0*/  ISETP.GE.AND P6, PT, R174, RZ, PT ;  /* 0x000000ffae00720c */ /* 0x000fe40003fc6270 */
[C---:B------:R-:W-:Y:S02]  /*92c0*/  IADD3 R187, R133.reuse, -0x31, RZ ;  /* 0xffffffcf85bb7810 */ /* 0x040fe40007ffe0ff */
[----:B------:R-:W-:Y:S02]  /*92d0*/  @!P1 IADD3 R137, -R133, 0x10, RZ ;  /* 0x0000001085899810 */ /* 0x000fe40007ffe1ff */
[----:B------:R-:W-:Y:S01]  /*92e0*/  ISETP.GE.AND P1, PT, R175, RZ, PT ;  /* 0x000000ffaf00720c */ /* 0x000fe20003f26270 */
[----:B------:R-:W-:Y:S01]  /*92f0*/  I2F R204, R138 ;  /* 0x0000008a00cc7306 */ /* 0x000fe20000201400 */
[C---:B------:R-:W-:Y:S02]  /*9300*/  @!P0 IADD3 R136, -R133.reuse, 0x8, RZ ;  /* 0x0000000885888810 */ /* 0x040fe40007ffe1ff */
[C---:B------:R-:W-:Y:S02]  /*9310*/  IADD3 R178, R133.reuse, -0x21, RZ ;  /* 0xffffffdf85b27810 */ /* 0x040fe40007ffe0ff */
[C---:B------:R-:W-:Y:S02]  /*9320*/  IADD3 R183, R133.reuse, -0x29, RZ ;  /* 0xffffffd785b77810 */ /* 0x040fe40007ffe0ff */
[----:B------:R-:W-:Y:S02]  /*9330*/  @!P6 IADD3 R174, -R133, 0x19, RZ ;  /* 0x0000001985aee810 */ /* 0x000fe40007ffe1ff */
[----:B------:R-:W-:Y:S01]  /*9340*/  ISETP.GE.AND P6, PT, R177, RZ, PT ;  /* 0x000000ffb100720c */ /* 0x000fe20003fc6270 */
[----:B------:R4:W-:Y:S01]  /*9350*/  I2F R195, R136 ;  /* 0x0000008800c37306 */ /* 0x0009e20000201400 */
[C---:B------:R-:W-:Y:S02]  /*9360*/  IADD3 R172, R133.reuse, -0x11, RZ ;  /* 0xffffffef85ac7810 */ /* 0x040fe40007ffe0ff */
[----:B------:R-:W-:Y:S01]  /*9370*/  @!P1 IADD3 R175, -R133, 0x18, RZ ;  /* 0x0000001885af9810 */ /* 0x000fe20007ffe1ff */
[----:B-1----:R-:W-:Y:S01]  /*9380*/  IMAD.IADD R2, R244, 0x1, R176 ;  /* 0x00000001f4027824 */ /* 0x002fe200078e02b0 */
[----:B------:R-:W-:Y:S02]  /*9390*/  ISETP.GE.AND P1, PT, R179, RZ, PT ;  /* 0x000000ffb300720c */ /* 0x000fe40003f26270 */
[----:B------:R-:W-:Y:S02]  /*93a0*/  ISETP.GE.AND P0, PT, R172, RZ, PT ;  /* 0x000000ffac00720c */ /* 0x000fe40003f06270 */
[C---:B------:R-:W-:Y:S01]  /*93b0*/  IADD3 R188, R133.reuse, 0x37, RZ ;  /* 0x0000003785bc7810 */ /* 0x040fe20007ffe0ff */
[----:B------:R-:W-:Y:S01]  /*93c0*/  I2F R193, R137 ;  /* 0x0000008900c17306 */ /* 0x000fe20000201400 */
[C---:B------:R-:W-:Y:S02]  /*93d0*/  IADD3 R173, R133.reuse, -0x39, RZ ;  /* 0xffffffc785ad7810 */ /* 0x040fe40007ffe0ff */
[----:B------:R-:W-:Y:S02]  /*93e0*/  @!P6 IADD3 R177, -R133, 0x28, RZ ;  /* 0x0000002885b1e810 */ /* 0x000fe40007ffe1ff */
[----:B------:R-:W-:Y:S02]  /*93f0*/  ISETP.GE.AND P6, PT, R187, RZ, PT ;  /* 0x000000ffbb00720c */ /* 0x000fe40003fc6270 */
[C---:B------:R-:W-:Y:S02]  /*9400*/  IADD3 R189, R133.reuse, 0x3f, RZ ;  /* 0x0000003f85bd7810 */ /* 0x040fe40007ffe0ff */
[----:B------:R-:W-:Y:S01]  /*9410*/  @!P1 IADD3 R179, -R133, 0x20, RZ ;  /* 0x0000002085b39810 */ /* 0x000fe20007ffe1ff */
[----:B------:R-:W-:Y:S01]  /*9420*/  I2F R191, R175 ;  /* 0x000000af00bf7306 */ /* 0x000fe20000201400 */
[----:B------:R-:W-:Y:S02]  /*9430*/  ISETP.GE.AND P1, PT, R183, RZ, PT ;  /* 0x000000ffb700720c */ /* 0x000fe40003f26270 */
[----:B------:R-:W-:Y:S02]  /*9440*/  @!P0 IADD3 R172, -R133, 0x11, RZ ;  /* 0x0000001185ac8810 */ /* 0x000fe40007ffe1ff */
[----:B------:R-:W-:Y:S02]  /*9450*/  ISETP.GE.AND P0, PT, R173, RZ, PT ;  /* 0x000000ffad00720c */ /* 0x000fe40003f06270 */
[C---:B----4-:R-:W-:Y:S02]  /*9460*/  IADD3 R136, R133.reuse, 0x8, RZ ;  /* 0x0000000885887810 */ /* 0x050fe40007ffe0ff */
[C---:B------:R-:W-:Y:S01]  /*9470*/  @!P6 IADD3 R187, -R133.reuse, 0x31, RZ ;  /* 0x0000003185bbe810 */ /* 0x040fe20007ffe1ff */
[----:B------:R1:W-:Y:S01]  /*9480*/  I2F R190, R174 ;  /* 0x000000ae00be7306 */ /* 0x0003e20000201400 */
[----:B------:R-:W-:Y:S02]  /*9490*/  ISETP.GE.AND P6, PT, R188, RZ, PT ;  /* 0x000000ffbc00720c */ /* 0x000fe40003fc6270 */
[C---:B------:R-:W-:Y:S02]  /*94a0*/  IADD3 R134, -R133.reuse, -0x8, RZ ;  /* 0xfffffff885867810 */ /* 0x040fe40007ffe1ff */
[----:B------:R-:W-:Y:S02]  /*94b0*/  @!P1 IADD3 R183, -R133, 0x29, RZ ;  /* 0x0000002985b79810 */ /* 0x000fe40007ffe1ff */
[----:B------:R-:W-:Y:S02]  /*94c0*/  ISETP.GE.AND P1, PT, R189, RZ, PT ;  /* 0x000000ffbd00720c */ /* 0x000fe40003f26270 */
[C---:B------:R-:W-:Y:S01]  /*94d0*/  IADD3 R185, R133.reuse, 0x30, RZ ;  /* 0x0000003085b97810 */ /* 0x040fe20007ffe0ff */
[----:B------:R-:W-:Y:S01]  /*94e0*/  I2F R192, R172 ;  /* 0x000000ac00c07306 */ /* 0x000fe20000201400 */
[C---:B------:R-:W-:Y:S02]  /*94f0*/  @!P0 IADD3 R173, -R133.reuse, 0x39, RZ ;  /* 0x0000003985ad8810 */ /* 0x040fe40007ffe1ff */
[----:B------:R-:W-:Y:S02]  /*9500*/  ISETP.GE.AND P0, PT, R178, RZ, PT ;  /* 0x000000ffb200720c */ /* 0x000fe40003f06270 */
[----:B------:R-:W-:Y:S02]  /*9510*/  @!P6 IADD3 R188, -R2, 0x9, RZ ;  /* 0x0000000902bce810 */ /* 0x000fe40007ffe1ff */
[----:B------:R-:W-:Y:S02]  /*9520*/  ISETP.GE.AND P6, PT, R136, RZ, PT ;  /* 0x000000ff8800720c */ /* 0x000fe40003fc6270 */
[C---:B------:R-:W-:Y:S01]  /*9530*/  IADD3 R182, R133.reuse, -0x30, RZ ;  /* 0xffffffd085b67810 */ /* 0x040fe20007ffe0ff */
[----:B------:R-:W-:Y:S01]  /*9540*/  I2F R203, R173 ;  /* 0x000000ad00cb7306 */ /* 0x000fe20000201400 */
[----:B------:R-:W-:Y:S02]  /*9550*/  SEL R134, R134, R136, !P6 ;  /* 0x0000008886867207 */ /* 0x000fe40007000000 */
[C---:B------:R-:W-:Y:S02]  /*9560*/  IADD3 R176, R133.reuse, 0x20, RZ ;  /* 0x0000002085b07810 */ /* 0x040fe40007ffe0ff */
[C---:B-1----:R-:W-:Y:S02]  /*9570*/  IADD3 R174, R133.reuse, 0x18, RZ ;  /* 0x0000001885ae7810 */ /* 0x042fe40007ffe0ff */
[----:B------:R-:W-:Y:S02]  /*9580*/  @!P0 IADD3 R178, -R133, 0x21, RZ ;  /* 0x0000002185b28810 */ /* 0x000fe40007ffe1ff */
[----:B------:R-:W-:Y:S01]  /*9590*/  IABS R138, R2 ;  /* 0x00000002008a7213 */ /* 0x000fe20000000000 */
[----:B------:R1:W-:Y:S01]  /*95a0*/  I2F R201, R134 ;  /* 0x0000008600c97306 */ /* 0x0003e20000201400 */
[----:B------:R-:W-:Y:S02]  /*95b0*/  @!P1 IADD3 R189, -R2, 0x1, RZ ;  /* 0x0000000102bd9810 */ /* 0x000fe40007ffe1ff */
[----:B------:R-:W-:Y:S02]  /*95c0*/  ISETP.GE.AND P1, PT, R185, RZ, PT ;  /* 0x000000ffb900720c */ /* 0x000fe40003f26270 */
[C---:B------:R-:W-:Y:S02]  /*95d0*/  IADD3 R184, R133.reuse, 0x28, RZ ;  /* 0x0000002885b87810 */ /* 0x040fe40007ffe0ff */
[----:B------:R-:W-:Y:S02]  /*95e0*/  ISETP.GE.AND P0, PT, R182, RZ, PT ;  /* 0x000000ffb600720c */ /* 0x000fe40003f06270 */
[C---:B------:R-:W-:Y:S01]  /*95f0*/  IADD3 R186, R133.reuse, 0x38, RZ ;  /* 0x0000003885ba7810 */ /* 0x040fe20007ffe0ff */
[----:B------:R4:W-:Y:S01]  /*9600*/  I2F R197, R138 ;  /* 0x0000008a00c57306 */ /* 0x0009e20000201400 */
[C---:B------:R-:W-:Y:S02]  /*9610*/  IADD3 R137, -R133.reuse, -0x7, RZ ;  /* 0xfffffff985897810 */ /* 0x040fe40007ffe1ff */
[C---:B------:R-:W-:Y:S02]  /*9620*/  IADD3 R181, R133.reuse, 0x2f, RZ ;  /* 0x0000002f85b57810 */ /* 0x040fe40007ffe0ff */
[C---:B------:R-:W-:Y:S02]  /*9630*/  IADD3 R180, R133.reuse, 0x27, RZ ;  /* 0x0000002785b47810 */ /* 0x040fe40007ffe0ff */
[----:B------:R-:W-:Y:S02]  /*9640*/  @!P1 IADD3 R185, -R2, 0x10, RZ ;  /* 0x0000001002b99810 */ /* 0x000fe40007ffe1ff */
[----:B------:R-:W-:Y:S01]  /*9650*/  ISETP.GE.AND P1, PT, R184, RZ, PT ;  /* 0x000000ffb800720c */ /* 0x000fe20003f26270 */
[----:B------:R-:W-:Y:S01]  /*9660*/  I2F R177, R177 ;  /* 0x000000b100b17306 */ /* 0x000fe20000201400 */
[C---:B------:R-:W-:Y:S02]  /*9670*/  @!P0 IADD3 R182, -R133.reuse, 0x30, RZ ;  /* 0x0000003085b68810 */ /* 0x040fe40007ffe1ff */
[----:B------:R-:W-:Y:S02]  /*9680*/  ISETP.GE.AND P0, PT, R186, RZ, PT ;  /* 0x000000ffba00720c */ /* 0x000fe40003f06270 */
[C---:B-1----:R-:W-:Y:S02]  /*9690*/  IADD3 R134, R133.reuse, 0x7, RZ ;  /* 0x0000000785867810 */ /* 0x042fe40007ffe0ff */
[C---:B------:R-:W-:Y:S02]  /*96a0*/  IADD3 R175, R133.reuse, 0x1f, RZ ;  /* 0x0000001f85af7810 */ /* 0x040fe40007ffe0ff */
[----:B------:R-:W-:Y:S01]  /*96b0*/  IADD3 R173, R133, 0x17, RZ ;  /* 0x0000001785ad7810 */ /* 0x000fe20007ffe0ff */
[----:B------:R-:W-:Y:S01]  /*96c0*/  I2F R179, R179 ;  /* 0x000000b300b37306 */ /* 0x000fe20000201400 */
[----:B------:R-:W-:Y:S02]  /*96d0*/  IABS R205, R133 ;  /* 0x0000008500cd7213 */ /* 0x000fe40000000000 */
[----:B------:R-:W-:Y:S02]  /*96e0*/  @!P1 IADD3 R184, -R2, 0x18, RZ ;  /* 0x0000001802b89810 */ /* 0x000fe40007ffe1ff */
[----:B------:R-:W-:Y:S02]  /*96f0*/  ISETP.GE.AND P1, PT, R134, RZ, PT ;  /* 0x000000ff8600720c */ /* 0x000fe40003f26270 */
[C---:B------:R-:W-:Y:S02]  /*9700*/  @!P0 IADD3 R186, -R2.reuse, 0x8, RZ ;  /* 0x0000000802ba8810 */ /* 0x040fe40007ffe1ff */
[----:B------:R-:W-:Y:S01]  /*9710*/  SEL R137, R137, R134, !P1 ;  /* 0x0000008689897207 */ /* 0x000fe20004800000 */
[----:B------:R-:W1:Y:S01]  /*9720*/  I2F R205, R205 ;  /* 0x000000cd00cd7306 */ /* 0x000e620000201400 */
[C---:B----4-:R-:W-:Y:S02]  /*9730*/  IADD3 R138, R133.reuse, 0x47, RZ ;  /* 0x00000047858a7810 */ /* 0x050fe40007ffe0ff */
[C---:B------:R-:W-:Y:S02]  /*9740*/  @!P6 IADD3 R136, -R2.reuse, 0x38, RZ ;  /* 0x000000380288e810 */ /* 0x040fe40007ffe1ff */
[----:B------:R-:W-:Y:S02]  /*9750*/  IADD3 R172, R133, 0x10, RZ ;  /* 0x0000001085ac7810 */ /* 0x000fe40007ffe0ff */
[----:B------:R-:W-:Y:S02]  /*9760*/  ISETP.GE.AND P0, PT, R181, RZ, PT ;  /* 0x000000ffb500720c */ /* 0x000fe40003f06270 */
[C---:B------:R-:W-:Y:S01]  /*9770*/  @!P1 IADD3 R134, -R2.reuse, 0x39, RZ ;  /* 0x0000003902869810 */ /* 0x040fe20007ffe1ff */
[----:B------:R4:W5:Y:S10]  /*9780*/  I2F R202, R137 ;  /* 0x0000008900ca7306 */ /* 0x0009740000201400 */
[----:B------:R-:W-:Y:S01]  /*9790*/  I2F R198, R184 ;  /* 0x000000b800c67306 */ /* 0x000fe20000201400 */
[----:B------:R-:W-:Y:S02]  /*97a0*/  @!P0 IADD3 R181, -R2, 0x11, RZ ;  /* 0x0000001102b58810 */ /* 0x000fe40007ffe1ff */
[----:B------:R-:W-:Y:S07]  /*97b0*/  ISETP.GE.AND P0, PT, R180, RZ, PT ;  /* 0x000000ffb400720c */ /* 0x000fee0003f06270 */
[----:B------:R-:W1:Y:S01]  /*97c0*/  I2F R178, R178 ;  /* 0x000000b200b27306 */ /* 0x000e620000201400 */
[----:B----4-:R-:W-:Y:S05]  /*97d0*/  IADD3 R137, R133, 0x48, RZ ;  /* 0x0000004885897810 */ /* 0x010fea0007ffe0ff */
[C---:B------:R-:W-:Y:S02]  /*97e0*/  @!P0 IADD3 R180, -R2.reuse, 0x19, RZ ;  /* 0x0000001902b48810 */ /* 0x040fe40007ffe1ff */
[----:B------:R-:W-:Y:S02]  /*97f0*/  ISETP.GE.AND P0, PT, R137, RZ, PT ;  /* 0x000000ff8900720c */ /* 0x000fe40003f06270 */
[----:B------:R-:W4:Y:S01]  /*9800*/  I2F R189, R189 ;  /* 0x000000bd00bd7306 */ /* 0x000f220000201400 */
[----:B------:R-:W-:Y:S09]  /*9810*/  IADD3 R133, R133, 0xf, RZ ;  /* 0x0000000f85857810 */ /* 0x000ff20007ffe0ff */
[----:B------:R-:W1:Y:S01]  /*9820*/  I2F R183, R183 ;  /* 0x000000b700b77306 */ /* 0x000e620000201400 */
[----:B------:R-:W-:Y:S02]  /*9830*/  @!P0 IADD3 R137, -R2, -0x8, RZ ;  /* 0xfffffff802898810 */ /* 0x000fe40007ffe1ff */
[----:B------:R-:W-:Y:S07]  /*9840*/  ISETP.GE.AND P0, PT, R176, RZ, PT ;  /* 0x000000ffb000720c */ /* 0x000fee0003f06270 */
[----:B------:R1:W-:Y:S06]  /*9850*/  I2F R184, R137 ;  /* 0x0000008900b87306 */ /* 0x0003ec0000201400 */
[C---:B------:R-:W-:Y:S02]  /*9860*/  @!P0 IADD3 R176, -R2.reuse, 0x20, RZ ;  /* 0x0000002002b08810 */ /* 0x040fe40007ffe1ff */
[----:B------:R-:W-:Y:S02]  /*9870*/  ISETP.GE.AND P0, PT, R175, RZ, PT ;  /* 0x000000ffaf00720c */ /* 0x000fe40003f06270 */
[----:B------:R-:W-:Y:S10]  /*9880*/  I2F R199, R176 ;  /* 0x000000b000c77306 */ /* 0x000ff40000201400 */
[----:B------:R-:W1:Y:S01]  /*9890*/  I2F R182, R182 ;  /* 0x000000b600b67306 */ /* 0x000e620000201400 */
[----:B------:R-:W-:Y:S02]  /*98a0*/  @!P0 IADD3 R175, -R2, 0x21, RZ ;  /* 0x0000002102af8810 */ /* 0x000fe40007ffe1ff */
[----:B------:R-:W-:Y:S07]  /*98b0*/  ISETP.GE.AND P0, PT, R174, RZ, PT ;  /* 0x000000ffae00720c */ /* 0x000fee0003f06270 */
[----:B------:R-:W1:Y:S06]  /*98c0*/  I2F R187, R187 ;  /* 0x000000bb00bb7306 */ /* 0x000e6c0000201400 */
[C---:B------:R-:W-:Y:S02]  /*98d0*/  @!P0 IADD3 R174, -R2.reuse, 0x28, RZ ;  /* 0x0000002802ae8810 */ /* 0x040fe40007ffe1ff */
[----:B------:R-:W-:Y:S02]  /*98e0*/  ISETP.GE.AND P0, PT, R173, RZ, PT ;  /* 0x000000ffad00720c */ /* 0x000fe40003f06270 */
[----:B------:R1:W-:Y:S10]  /*98f0*/  I2F R176, R174 ;  /* 0x000000ae00b07306 */ /* 0x0003f40000201400 */
[----:B------:R-:W2:Y:S01]  /*9900*/  I2F R186, R186 ;  /* 0x000000ba00ba7306 */ /* 0x000ea20000201400 */
[----:B------:R-:W-:Y:S02]  /*9910*/  @!P0 IADD3 R173, -R2, 0x29, RZ ;  /* 0x0000002902ad8810 */ /* 0x000fe40007ffe1ff */
[----:B------:R-:W-:Y:S07]  /*9920*/  ISETP.GE.AND P0, PT, R172, RZ, PT ;  /* 0x000000ffac00720c */ /* 0x000fee0003f06270 */
[----:B------:R-:W-:Y:S06]  /*9930*/  I2F R200, R180 ;  /* 0x000000b400c87306 */ /* 0x000fec0000201400 */
[----:B------:R-:W-:Y:S02]  /*9940*/  @!P0 IADD3 R172, -R2, 0x30, RZ ;  /* 0x0000003002ac8810 */ /* 0x000fe40007ffe1ff */
[----:B------:R-:W-:Y:S02]  /*9950*/  ISETP.GE.AND P0, PT, R138, RZ, PT ;  /* 0x000000ff8a00720c */ /* 0x000fe40003f06270 */
[----:B------:R-:W-:Y:S01]  /*9960*/  I2F R180, R175 ;  /* 0x000000af00b47306 */ /* 0x000fe20000201400 */
[-C--:B-1----:R-:W-:Y:S02]  /*9970*/  FFMA.FTZ R4, R205, -R132.reuse, R4 ;  /* 0x80000084cd047223 */ /* 0x082fe40000010004 */
[-C--:B------:R-:W-:Y:S02]  /*9980*/  FFMA.FTZ R5, R196, -R132.reuse, R5 ;  /* 0x80000084c4057223 */ /* 0x080fe40000010005 */
[----:B------:R-:W-:Y:S01]  /*9990*/  FFMA.FTZ R16, R195, -R132, R16 ;  /* 0x80000084c3107223 */ /* 0x000fe20000010010 */
[----:B------:R-:W-:Y:S01]  /*99a0*/  FMNMX.FTZ R137, R4, R0, !PT ;  /* 0x0000000004897209 */ /* 0x000fe20007810000 */
[-C--:B------:R-:W-:Y:S02]  /*99b0*/  FFMA.FTZ R17, R194, -R132.reuse, R17 ;  /* 0x80000084c2117223 */ /* 0x080fe40000010011 */
[CC--:B------:R-:W-:Y:S01]  /*99c0*/  FFMA.FTZ R48, R177.reuse, -R132.reuse, R48 ;  /* 0x80000084b1307223 */ /* 0x0c0fe20000010030 */
[----:B------:R-:W-:Y:S01]  /*99d0*/  I2F R175, R173 ;  /* 0x000000ad00af7306 */ /* 0x000fe20000201400 */
[-C--:B------:R-:W-:Y:S01]  /*99e0*/  FFMA.FTZ R54, R177, -R132.reuse, R54 ;  /* 0x80000084b1367223 */ /* 0x080fe20000010036 */
[----:B------:R-:W-:Y:S01]  /*99f0*/  @!P0 IADD3 R138, -R2, -0x7, RZ ;  /* 0xfffffff9028a8810 */ /* 0x000fe20007ffe1ff */
[-C--:B------:R-:W-:Y:S01]  /*9a00*/  FFMA.FTZ R20, R193, -R132.reuse, R20 ;  /* 0x80000084c1147223 */ /* 0x080fe20000010014 */
[----:B------:R-:W-:Y:S01]  /*9a10*/  ISETP.GE.AND P0, PT, R133, RZ, PT ;  /* 0x000000ff8500720c */ /* 0x000fe20003f06270 */
[-C--:B------:R-:W-:Y:S01]  /*9a20*/  FFMA.FTZ R21, R192, -R132.reuse, R21 ;  /* 0x80000084c0157223 */ /* 0x080fe20000010015 */
[----:B------:R-:W-:Y:S01]  /*9a30*/  FMNMX.FTZ R137, R5, R137, !PT ;  /* 0x0000008905897209 */ /* 0x000fe20007810000 */
[-C--:B------:R-:W-:Y:S02]  /*9a40*/  FFMA.FTZ R32, R191, -R132.reuse, R32 ;  /* 0x80000084bf207223 */ /* 0x080fe40000010020 */
[-C--:B------:R-:W-:Y:S01]  /*9a50*/  FFMA.FTZ R33, R190, -R132.reuse, R33 ;  /* 0x80000084be217223 */ /* 0x080fe20000010021 */
[----:B------:R-:W-:Y:S01]  /*9a60*/  FMNMX.FTZ R137, R16, R137, !PT ;  /* 0x0000008910897209 */ /* 0x000fe20007810000 */
[----:B------:R1:W-:Y:S01]  /*9a70*/  I2F R177, R138 ;  /* 0x0000008a00b17306 */ /* 0x0003e20000201400 */
[-C--:B------:R-:W-:Y:S02]  /*9a80*/  FFMA.FTZ R6, R201, -R132.reuse, R6 ;  /* 0x80000084c9067223 */ /* 0x080fe40000010006 */
[-C--:B------:R-:W-:Y:S02]  /*9a90*/  FFMA.FTZ R36, R179, -R132.reuse, R36 ;  /* 0x80000084b3247223 */ /* 0x080fe40000010024 */
[-C--:B------:R-:W-:Y:S01]  /*9aa0*/  FFMA.FTZ R8, R197, -R132.reuse, R8 ;  /* 0x80000084c5087223 */ /* 0x080fe20000010008 */
[----:B------:R-:W-:Y:S01]  /*9ab0*/  @!P0 IADD3 R133, -R2, 0x31, RZ ;  /* 0x0000003102858810 */ /* 0x000fe20007ffe1ff */
[-C--:B-----5:R-:W-:Y:S01]  /*9ac0*/  FFMA.FTZ R7, R202, -R132.reuse, R7 ;  /* 0x80000084ca077223 */ /* 0x0a0fe20000010007 */
[----:B------:R-:W-:Y:S01]  /*9ad0*/  FMNMX.FTZ R2, R17, R137, !PT ;  /* 0x0000008911027209 */ /* 0x000fe20007810000 */
[-C--:B------:R-:W-:Y:S01]  /*9ae0*/  FFMA.FTZ R37, R178, -R132.reuse, R37 ;  /* 0x80000084b2257223 */ /* 0x080fe20000010025 */
[----:B------:R-:W5:Y:S01]  /*9af0*/  I2F R188, R188 ;  /* 0x000000bc00bc7306 */ /* 0x000f620000201400 */
[----:B----4-:R-:W-:Y:S01]  /*9b00*/  FFMA.FTZ R9, R189, -R132, R9 ;  /* 0x80000084bd097223 */ /* 0x010fe20000010009 */
[----:B------:R-:W-:Y:S01]  /*9b10*/  FMNMX.FTZ R174, R20, R2, !PT ;  /* 0x0000000214ae7209 */ /* 0x000fe20007810000 */
[-C--:B------:R-:W-:Y:S01]  /*9b20*/  FFMA.FTZ R49, R183, -R132.reuse, R49 ;  /* 0x80000084b7317223 */ /* 0x080fe20000010031 */
[----:B------:R-:W-:Y:S01]  /*9b30*/  FMNMX.FTZ R2, R6, R3, !PT ;  /* 0x0000000306027209 */ /* 0x000fe20007810000 */
[----:B------:R-:W-:Y:S01]  /*9b40*/  FFMA.FTZ R52, R182, -R132, R52 ;  /* 0x80000084b6347223 */ /* 0x000fe20000010034 */
[----:B------:R-:W-:Y:S01]  /*9b50*/  FMNMX.FTZ R174, R21, R174, !PT ;  /* 0x000000ae15ae7209 */ /* 0x000fe20007810000 */
[-C--:B------:R-:W-:Y:S02]  /*9b60*/  FFMA.FTZ R53, R187, -R132.reuse, R53 ;  /* 0x80000084bb357223 */ /* 0x080fe40000010035 */
[----:B------:R-:W-:Y:S01]  /*9b70*/  FFMA.FTZ R18, R205, -R132, R18 ;  /* 0x80000084cd127223 */ /* 0x000fe20000010012 */
[----:B------:R-:W-:Y:S01]  /*9b80*/  FMNMX.FTZ R174, R32, R174, !PT ;  /* 0x000000ae20ae7209 */ /* 0x000fe20007810000 */
[-C--:B------:R-:W-:Y:S01]  /*9b90*/  FFMA.FTZ R64, R204, -R132.reuse, R64 ;  /* 0x80000084cc407223 */ /* 0x080fe20000010040 */
[----:B------:R-:W4:Y:S01]  /*9ba0*/  I2F R185, R185 ;  /* 0x000000b900b97306 */ /* 0x000f220000201400 */
[----:B------:R-:W-:Y:S01]  /*9bb0*/  FFMA.FTZ R19, R196, -R132, R19 ;  /* 0x80000084c4137223 */ /* 0x000fe20000010013 */
[----:B------:R-:W-:Y:S01]  /*9bc0*/  FMNMX.FTZ R174, R33, R174, !PT ;  /* 0x000000ae21ae7209 */ /* 0x000fe20007810000 */
[----:B------:R-:W-:Y:S01]  /*9bd0*/  FFMA.FTZ R65, R203, -R132, R65 ;  /* 0x80000084cb417223 */ /* 0x000fe20000010041 */
[----:B-1----:R-:W-:Y:S01]  /*9be0*/  FMNMX.FTZ R138, R7, R2, !PT ;  /* 0x00000002078a7209 */ /* 0x002fe20007810000 */
[----:B------:R-:W-:Y:S01]  /*9bf0*/  FFMA.FTZ R22, R195, -R132, R22 ;  /* 0x80000084c3167223 */ /* 0x000fe20000010016 */
[----:B------:R-:W-:Y:S01]  /*9c00*/  FMNMX.FTZ R174, R36, R174, !PT ;  /* 0x000000ae24ae7209 */ /* 0x000fe20007810000 */
[-C--:B--2---:R-:W-:Y:S01]  /*9c10*/  FFMA.FTZ R12, R186, -R132.reuse, R12 ;  /* 0x80000084ba0c7223 */ /* 0x084fe2000001000c */
[----:B------:R-:W-:Y:S01]  /*9c20*/  FMNMX.FTZ R2, R8, R135, !PT ;  /* 0x0000008708027209 */ /* 0x000fe20007810000 */
[----:B------:R-:W-:Y:S01]  /*9c30*/  FFMA.FTZ R23, R194, -R132, R23 ;  /* 0x80000084c2177223 */ /* 0x000fe20000010017 */
[----:B------:R-:W-:Y:S01]  /*9c40*/  FMNMX.FTZ R174, R37, R174, !PT ;  /* 0x000000ae25ae7209 */ /* 0x000fe20007810000 */
[----:B------:R-:W1:Y:S01]  /*9c50*/  I2F R181, R181 ;  /* 0x000000b500b57306 */ /* 0x000e620000201400 */
[----:B------:R-:W-:Y:S01]  /*9c60*/  FMNMX.FTZ R137, R9, R2, !PT ;  /* 0x0000000209897209 */ /* 0x000fe20007810000 */
[----:B-----5:R-:W-:Y:S01]  /*9c70*/  FFMA.FTZ R13, R188, -R132, R13 ;  /* 0x80000084bc0d7223 */ /* 0x020fe2000001000d */
[----:B------:R-:W-:Y:S01]  /*9c80*/  FMNMX.FTZ R174, R48, R174, !PT ;  /* 0x000000ae30ae7209 */ /* 0x000fe20007810000 */
[----:B------:R-:W-:Y:S01]  /*9c90*/  FFMA.FTZ R34, R193, -R132, R34 ;  /* 0x80000084c1227223 */ /* 0x000fe20000010022 */
[----:B------:R-:W-:Y:S01]  /*9ca0*/  FMNMX.FTZ R138, R18, R138, !PT ;  /* 0x0000008a128a7209 */ /* 0x000fe20007810000 */
[----:B------:R-:W-:Y:S01]  /*9cb0*/  FFMA.FTZ R35, R192, -R132, R35 ;  /* 0x80000084c0237223 */ /* 0x000fe20000010023 */
[----:B------:R-:W-:Y:S01]  /*9cc0*/  FMNMX.FTZ R174, R49, R174, !PT ;  /* 0x000000ae31ae7209 */ /* 0x000fe20007810000 */
[----:B------:R-:W-:Y:S01]  /*9cd0*/  FFMA.FTZ R38, R191, -R132, R38 ;  /* 0x80000084bf267223 */ /* 0x000fe20000010026 */
[----:B------:R-:W-:Y:S01]  /*9ce0*/  FMNMX.FTZ R173, R19, R138, !PT ;  /* 0x0000008a13ad7209 */ /* 0x000fe20007810000 */
[----:B------:R2:W-:Y:S01]  /*9cf0*/  I2F R2, R133 ;  /* 0x0000008500027306 */ /* 0x0005e20000201400 */
[----:B------:R-:W-:Y:S01]  /*9d00*/  FMNMX.FTZ R174, R52, R174, !PT ;  /* 0x000000ae34ae7209 */ /* 0x000fe20007810000 */
[-C--:B------:R-:W-:Y:S02]  /*9d10*/  FFMA.FTZ R28, R198, -R132.reuse, R28 ;  /* 0x80000084c61c7223 */ /* 0x080fe4000001001c */
[----:B----4-:R-:W-:Y:S01]  /*9d20*/  FFMA.FTZ R24, R185, -R132, R24 ;  /* 0x80000084b9187223 */ /* 0x010fe20000010018 */
[----:B------:R-:W-:Y:S01]  /*9d30*/  FMNMX.FTZ R174, R53, R174, !PT ;  /* 0x000000ae35ae7209 */ /* 0x000fe20007810000 */
[-C--:B------:R-:W-:Y:S02]  /*9d40*/  FFMA.FTZ R39, R190, -R132.reuse, R39 ;  /* 0x80000084be277223 */ /* 0x080fe40000010027 */
[----:B------:R-:W-:Y:S01]  /*9d50*/  FFMA.FTZ R29, R200, -R132, R29 ;  /* 0x80000084c81d7223 */ /* 0x000fe2000001001d */
[----:B------:R-:W-:Y:S01]  /*9d60*/  FMNMX.FTZ R174, R64, R174, !PT ;  /* 0x000000ae40ae7209 */ /* 0x000fe20007810000 */
[----:B------:R-:W4:Y:S01]  /*9d70*/  I2F R172, R172 ;  /* 0x000000ac00ac7306 */ /* 0x000f220000201400 */
[----:B------:R-:W-:Y:S02]  /*9d80*/  FFMA.FTZ R50, R179, -R132, R50 ;  /* 0x80000084b3327223 */ /* 0x000fe40000010032 */
[----:B------:R-:W-:Y:S01]  /*9d90*/  FMNMX.FTZ R138, R65, R174, !PT ;  /* 0x000000ae418a7209 */ /* 0x000fe20007810000 */
[-C--:B-1----:R-:W-:Y:S02]  /*9da0*/  FFMA.FTZ R25, R181, -R132.reuse, R25 ;  /* 0x80000084b5197223 */ /* 0x082fe40000010019 */
[-C--:B------:R-:W-:Y:S02]  /*9db0*/  FFMA.FTZ R40, R199, -R132.reuse, R40 ;  /* 0x80000084c7287223 */ /* 0x080fe40000010028 */
[-C--:B------:R-:W-:Y:S02]  /*9dc0*/  FFMA.FTZ R51, R178, -R132.reuse, R51 ;  /* 0x80000084b2337223 */ /* 0x080fe40000010033 */
[----:B------:R-:W1:Y:S01]  /*9dd0*/  I2F R174, R136 ;  /* 0x0000008800ae7306 */ /* 0x000e620000201400 */
[-C--:B------:R-:W-:Y:S02]  /*9de0*/  FFMA.FTZ R41, R180, -R132.reuse, R41 ;  /* 0x80000084b4297223 */ /* 0x080fe40000010029 */
[-C--:B------:R-:W-:Y:S01]  /*9df0*/  FFMA.FTZ R44, R176, -R132.reuse, R44 ;  /* 0x80000084b02c7223 */ /* 0x080fe2000001002c */
[----:B--2---:R-:W-:Y:S01]  /*9e00*/  FMNMX.FTZ R133, R12, R137, !PT ;  /* 0x000000890c857209 */ /* 0x004fe20007810000 */
[-C--:B------:R-:W-:Y:S01]  /*9e10*/  FFMA.FTZ R55, R183, -R132.reuse, R55 ;  /* 0x80000084b7377223 */ /* 0x080fe20000010037 */
[----:B------:R-:W-:Y:S01]  /*9e20*/  FMNMX.FTZ R137, R22, R173, !PT ;  /* 0x000000ad16897209 */ /* 0x000fe20007810000 */
[-C--:B------:R-:W-:Y:S01]  /*9e30*/  FFMA.FTZ R45, R175, -R132.reuse, R45 ;  /* 0x80000084af2d7223 */ /* 0x080fe2000001002d */
[----:B------:R-:W2:Y:S01]  /*9e40*/  SHFL.BFLY PT, R173, R138, 0x2, 0x1f ;  /* 0x0c401f008aad7f89 */ /* 0x000ea200000e0000 */
[----:B------:R-:W-:Y:S01]  /*9e50*/  FMNMX.FTZ R133, R13, R133, !PT ;  /* 0x000000850d857209 */ /* 0x000fe20007810000 */
[----:B------:R-:W5:Y:S01]  /*9e60*/  I2F R136, R134 ;  /* 0x0000008600887306 */ /* 0x000f620000201400 */
[----:B------:R-:W-:Y:S01]  /*9e70*/  FMNMX.FTZ R137, R23, R137, !PT ;  /* 0x0000008917897209 */ /* 0x000fe20007810000 */
[-C--:B------:R-:W-:Y:S01]  /*9e80*/  FFMA.FTZ R66, R182, -R132.reuse, R66 ;  /* 0x80000084b6427223 */ /* 0x080fe20000010042 */
[----:B------:R-:W-:Y:S01]  /*9e90*/  FMNMX.FTZ R133, R24, R133, !PT ;  /* 0x0000008518857209 */ /* 0x000fe20007810000 */
[-C--:B----4-:R-:W-:Y:S01]  /*9ea0*/  FFMA.FTZ R56, R172, -R132.reuse, R56 ;  /* 0x80000084ac387223 */ /* 0x090fe20000010038 */
        /* <DEDUP_REMOVED lines=9> */
[-C--:B-1----:R-:W-:Y:S01]  /*9f40*/  FFMA.FTZ R60, R174, -R132.reuse, R60 ;  /* 0x80000084ae3c7223 */ /* 0x082fe2000001003c */
[----:B------:R-:W-:Y:S01]  /*9f50*/  FMNMX.FTZ R133, R29, R133, !PT ;  /* 0x000000851d857209 */ /* 0x000fe20007810000 */
[-C--:B------:R-:W-:Y:S01]  /*9f60*/  FFMA.FTZ R14, R197, -R132.reuse, R14 ;  /* 0x80000084c50e7223 */ /* 0x080fe2000001000e */
[----:B------:R-:W-:Y:S01]  /*9f70*/  FMNMX.FTZ R137, R39, R137, !PT ;  /* 0x0000008927897209 */ /* 0x000fe20007810000 */
[-C--:B------:R-:W-:Y:S02]  /*9f80*/  FFMA.FTZ R15, R189, -R132.reuse, R15 ;  /* 0x80000084bd0f7223 */ /* 0x080fe4000001000f */
[-C--:B------:R-:W-:Y:S01]  /*9f90*/  FFMA.FTZ R26, R186, -R132.reuse, R26 ;  /* 0x80000084ba1a7223 */ /* 0x080fe2000001001a */
[----:B------:R-:W-:Y:S01]  /*9fa0*/  FMNMX.FTZ R137, R50, R137, !PT ;  /* 0x0000008932897209 */ /* 0x000fe20007810000 */
[-C--:B------:R-:W-:Y:S01]  /*9fb0*/  FFMA.FTZ R27, R188, -R132.reuse, R27 ;  /* 0x80000084bc1b7223 */ /* 0x080fe2000001001b */
[----:B--2---:R-:W-:Y:S01]  /*9fc0*/  FMNMX.FTZ R138, R138, R173, !PT ;  /* 0x000000ad8a8a7209 */ /* 0x004fe20007810000 */
[-C--:B-----5:R-:W-:Y:S01]  /*9fd0*/  FFMA.FTZ R61, R136, -R132.reuse, R61 ;  /* 0x80000084883d7223 */ /* 0x0a0fe2000001003d */
[----:B------:R-:W-:Y:S01]  /*9fe0*/  FMNMX.FTZ R134, R40, R133, !PT ;  /* 0x0000008528867209 */ /* 0x000fe20007810000 */
[----:B------:R-:W-:Y:S01]  /*9ff0*/  FFMA.FTZ R30, R185, -R132, R30 ;  /* 0x80000084b91e7223 */ /* 0x000fe2000001001e */
[----:B------:R-:W-:Y:S01]  /*a000*/  FMNMX.FTZ R137, R51, R137, !PT ;  /* 0x0000008933897209 */ /* 0x000fe20007810000 */
[----:B------:R-:W1:Y:S01]  /*a010*/  SHFL.BFLY PT, R173, R138, 0x1, 0x1f ;  /* 0x0c201f008aad7f89 */ /* 0x000e6200000e0000 */
        /* <DEDUP_REMOVED lines=19> */
[----:B------:R-:W2:Y:S01]  /*a150*/  SHFL.BFLY PT, R174, R137, 0x2, 0x1f ;  /* 0x0c401f0089ae7f89 */ /* 0x000ea200000e0000 */
[----:B------:R-:W-:Y:S01]  /*a160*/  FMNMX.FTZ R136, R60, R134, !PT ;  /* 0x000000863c887209 */ /* 0x000fe20007810000 */
[----:B------:R-:W-:Y:S01]  /*a170*/  IMAD.SHL.U32 R204, R223, 0x2, RZ ;  /* 0x00000002dfcc7824 */ /* 0x000fe200078e00ff */
[----:B------:R-:W-:Y:S02]  /*a180*/  FMNMX.FTZ R133, R11, R133, !PT ;  /* 0x000000850b857209 */ /* 0x000fe40007810000 */
[----:B-1----:R-:W-:Y:S02]  /*a190*/  FMNMX.FTZ R138, R138, R173, !PT ;  /* 0x000000ad8a8a7209 */ /* 0x002fe40007810000 */
[----:B------:R-:W-:Y:S01]  /*a1a0*/  FMNMX.FTZ R133, R14, R133, !PT ;  /* 0x000000850e857209 */ /* 0x000fe20007810000 */
[----:B------:R-:W-:Y:S01]  /*a1b0*/  LDSM.16.MT88.4 R176, [R216+0x9000] ;  /* 0x00900000d8b0783b */ /* 0x000fe20000004200 */
[C---:B------:R-:W-:Y:S01]  /*a1c0*/  FSETP.NEU.FTZ.AND P0, PT, R138.reuse, -INF , PT ;  /* 0xff8000008a00780b */ /* 0x040fe20003f1d000 */
[C---:B------:R-:W-:Y:S01]  /*a1d0*/  FADD.FTZ R0, -R138.reuse, R0 ;  /* 0x000000008a007221 */ /* 0x040fe20000010100 */
[----:B------:R-:W-:Y:S01]  /*a1e0*/  FMNMX.FTZ R133, R15, R133, !PT ;  /* 0x000000850f857209 */ /* 0x000fe20007810000 */
[----:B------:R-:W-:Y:S01]  /*a1f0*/  FMUL.FTZ R184, R138, c[0x0][0x23c] ;  /* 0x00008f008ab87a20 */ /* 0x000fe20000410000 */
[----:B------:R-:W-:Y:S01]  /*a200*/  FMNMX.FTZ R136, R61, R136, !PT ;  /* 0x000000883d887209 */ /* 0x000fe20007810000 */
[----:B------:R-:W-:Y:S01]  /*a210*/  FMUL.FTZ R0, R0, c[0x0][0x23c] ;  /* 0x00008f0000007a20 */ /* 0x000fe20000410000 */
[----:B------:R-:W-:Y:S02]  /*a220*/  FMNMX.FTZ R133, R26, R133, !PT ;  /* 0x000000851a857209 */ /* 0x000fe40007810000 */
[----:B------:R-:W-:Y:S01]  /*a230*/  FSEL R184, R184, RZ, P0 ;  /* 0x000000ffb8b87208 */ /* 0x000fe20000000000 */
[----:B------:R1:W4:Y:S01]  /*a240*/  MUFU.EX2 R134, R0 ;  /* 0x0000000000867308 */ /* 0x0003220000000800 */
[----:B------:R-:W-:Y:S01]  /*a250*/  FMNMX.FTZ R133, R27, R133, !PT ;  /* 0x000000851b857209 */ /* 0x000fe20007810000 */
[----:B------:R-:W5:Y:S02]  /*a260*/  SHFL.BFLY PT, R173, R136, 0x2, 0x1f ;  /* 0x0c401f0088ad7f89 */ /* 0x000f6400000e0000 */
[--C-:B------:R-:W-:Y:S01]  /*a270*/  FFMA.FTZ R16, R16, c[0x0][0x23c], -R184.reuse ;  /* 0x00008f0010107a23 */ /* 0x100fe200000108b8 */
[----:B------:R-:W-:Y:S01]  /*a280*/  FMNMX.FTZ R133, R30, R133, !PT ;  /* 0x000000851e857209 */ /* 0x000fe20007810000 */
[--C-:B------:R-:W-:Y:S01]  /*a290*/  FFMA.FTZ R4, R4, c[0x0][0x23c], -R184.reuse ;  /* 0x00008f0004047a23 */ /* 0x100fe200000108b8 */
[----:B--2---:R-:W-:Y:S01]  /*a2a0*/  FMNMX.FTZ R137, R137, R174, !PT ;  /* 0x000000ae89897209 */ /* 0x004fe20007810000 */
[--C-:B------:R-:W-:Y:S02]  /*a2b0*/  FFMA.FTZ R5, R5, c[0x0][0x23c], -R184.reuse ;  /* 0x00008f0005057a23 */ /* 0x100fe400000108b8 */
        /* <DEDUP_REMOVED lines=8> */
[----:B------:R-:W-:Y:S01]  /*a340*/  FFMA.FTZ R36, R36, c[0x0][0x23c], -R184 ;  /* 0x00008f0024247a23 */ /* 0x000fe200000108b8 */
[----:B-1----:R-:W-:Y:S01]  /*a350*/  FMNMX.FTZ R0, R31, R133, !PT ;  /* 0x000000851f007209 */ /* 0x002fe20007810000 */
[----:B----4-:R-:W-:Y:S01]  /*a360*/  FMUL.FTZ R68, R134, R68 ;  /* 0x0000004486447220 */ /* 0x010fe20000410000 */
[----:B------:R-:W1:Y:S01]  /*a370*/  SHFL.BFLY PT, R133, R137, 0x1, 0x1f ;  /* 0x0c201f0089857f89 */ /* 0x000e6200000e0000 */
[----:B-----5:R-:W-:Y:S01]  /*a380*/  FMNMX.FTZ R136, R136, R173, !PT ;  /* 0x000000ad88887209 */ /* 0x020fe20007810000 */
[----:B------:R-:W-:Y:S01]  /*a390*/  FMUL.FTZ R69, R134, R69 ;  /* 0x0000004586457220 */ /* 0x000fe20000410000 */
[----:B------:R-:W-:Y:S01]  /*a3a0*/  FMNMX.FTZ R0, R42, R0, !PT ;  /* 0x000000002a007209 */ /* 0x000fe20007810000 */
[----:B------:R4:W-:Y:S01]  /*a3b0*/  MUFU.EX2 R239, R5 ;  /* 0x0000000500ef7308 */ /* 0x0009e20000000800 */
[C---:B------:R-:W-:Y:S02]  /*a3c0*/  FMUL.FTZ R80, R134.reuse, R80 ;  /* 0x0000005086507220 */ /* 0x040fe40000410000 */
[----:B------:R-:W-:Y:S01]  /*a3d0*/  FMNMX.FTZ R0, R43, R0, !PT ;  /* 0x000000002b007209 */ /* 0x000fe20007810000 */
[----:B--2---:R-:W2:Y:S01]  /*a3e0*/  SHFL.BFLY PT, R16, R136, 0x1, 0x1f ;  /* 0x0c201f0088107f89 */ /* 0x004ea200000e0000 */
[----:B------:R-:W-:Y:S02]  /*a3f0*/  FMUL.FTZ R81, R134, R81 ;  /* 0x0000005186517220 */ /* 0x000fe40000410000 */
[----:B------:R-:W-:Y:S01]  /*a400*/  FMNMX.FTZ R0, R46, R0, !PT ;  /* 0x000000002e007209 */ /* 0x000fe20007810000 */
[C---:B------:R-:W-:Y:S02]  /*a410*/  FMUL.FTZ R84, R134.reuse, R84 ;  /* 0x0000005486547220 */ /* 0x040fe40000410000 */
[----:B------:R5:W-:Y:S01]  /*a420*/  MUFU.EX2 R240, R17 ;  /* 0x0000001100f07308 */ /* 0x000be20000000800 */
[----:B------:R-:W-:Y:S01]  /*a430*/  FMNMX.FTZ R0, R47, R0, !PT ;  /* 0x000000002f007209 */ /* 0x000fe20007810000 */
[C---:B------:R-:W-:Y:S01]  /*a440*/  FMUL.FTZ R85, R134.reuse, R85 ;  /* 0x0000005586557220 */ /* 0x040fe20000410000 */
[----:B---3--:R-:W-:Y:S01]  /*a450*/  LOP3.LUT R4, R243, UR21, R204, 0x96, !PT ;  /* 0x00000015f3047c12 */ /* 0x008fe2000f8e96cc */
[----:B------:R-:W-:Y:S01]  /*a460*/  FMUL.FTZ R96, R134, R96 ;  /* 0x0000006086607220 */ /* 0x000fe20000410000 */
[----:B------:R-:W-:Y:S01]  /*a470*/  FMNMX.FTZ R0, R58, R0, !PT ;  /* 0x000000003a007209 */ /* 0x000fe20007810000 */
[C---:B------:R-:W-:Y:S02]  /*a480*/  FMUL.FTZ R97, R134.reuse, R97 ;  /* 0x0000006186617220 */ /* 0x040fe40000410000 */
[C---:B------:R-:W-:Y:S01]  /*a490*/  FMUL.FTZ R112, R134.reuse, R112 ;  /* 0x0000007086707220 */ /* 0x040fe20000410000 */
[----:B------:R-:W-:Y:S01]  /*a4a0*/  FMNMX.FTZ R0, R59, R0, !PT ;  /* 0x000000003b007209 */ /* 0x000fe20007810000 */
[----:B------:R-:W-:Y:S01]  /*a4b0*/  MUFU.EX2 R225, R32 ;  /* 0x0000002000e17308 */ /* 0x000fe20000000800 */
[----:B-1----:R-:W-:Y:S01]  /*a4c0*/  FMNMX.FTZ R137, R137, R133, !PT ;  /* 0x0000008589897209 */ /* 0x002fe20007810000 */
[----:B------:R-:W-:Y:S01]  /*a4d0*/  FMUL.FTZ R113, R134, R113 ;  /* 0x0000007186717220 */ /* 0x000fe20000410000 */
[----:B------:R-:W-:Y:S01]  /*a4e0*/  FMNMX.FTZ R0, R62, R0, !PT ;  /* 0x000000003e007209 */ /* 0x000fe20007810000 */
[----:B----4-:R-:W-:Y:S01]  /*a4f0*/  IMAD.WIDE.U32 R4, R4, -0x326172a9, RZ ;  /* 0xcd9e8d5704047825 */ /* 0x010fe200078e00ff */
[----:B------:R-:W-:Y:S02]  /*a500*/  FSETP.NEU.FTZ.AND P0, PT, R137, -INF , PT ;  /* 0xff8000008900780b */ /* 0x000fe40003f1d000 */
[----:B------:R-:W-:Y:S01]  /*a510*/  FMNMX.FTZ R2, R63, R0, !PT ;  /* 0x000000003f027209 */ /* 0x000fe20007810000 */
[C---:B------:R-:W-:Y:S01]  /*a520*/  FADD.FTZ R0, -R137.reuse, R3 ;  /* 0x0000000389007221 */ /* 0x040fe20000010100 */
[----:B--2---:R-:W-:Y:S01]  /*a530*/  FMNMX.FTZ R136, R136, R16, !PT ;  /* 0x0000001088887209 */ /* 0x004fe20007810000 */
[----:B------:R-:W-:Y:S01]  /*a540*/  FMUL.FTZ R185, R137, c[0x0][0x23c] ;  /* 0x00008f0089b97a20 */ /* 0x000fe20000410000 */
[----:B------:R-:W-:Y:S01]  /*a550*/  LOP3.LUT R16, R249, UR12, R242, 0x96, !PT ;  /* 0x0000000cf9107c12 */ /* 0x000fe2000f8e96f2 */
[----:B------:R-:W-:Y:S01]  /*a560*/  FMUL.FTZ R0, R0, c[0x0][0x23c] ;  /* 0x00008f0000007a20 */ /* 0x000fe20000410000 */
[----:B------:R-:W1:Y:S01]  /*a570*/  SHFL.BFLY PT, R3, R2, 0x2, 0x1f ;  /* 0x0c401f0002037f89 */ /* 0x000e6200000e0000 */
[----:B------:R-:W-:Y:S01]  /*a580*/  FMUL.FTZ R186, R136, c[0x0][0x23c] ;  /* 0x00008f0088ba7a20 */ /* 0x000fe20000410000 */
[----:B------:R-:W-:Y:S01]  /*a590*/  FSEL R185, R185, RZ, P0 ;  /* 0x000000ffb9b97208 */ /* 0x000fe20000000000 */
[----:B------:R2:W3:Y:S01]  /*a5a0*/  MUFU.EX2 R133, R0 ;  /* 0x0000000000857308 */ /* 0x0004e20000000800 */
[----:B------:R-:W-:Y:S01]  /*a5b0*/  IMAD.WIDE.U32 R202, R16, -0x326172a9, RZ ;  /* 0xcd9e8d5710ca7825 */ /* 0x000fe200078e00ff */
[----:B------:R-:W-:Y:S02]  /*a5c0*/  LOP3.LUT R16, R5, UR13, R208, 0x96, !PT ;  /* 0x0000000d05107c12 */ /* 0x000fe4000f8e96d0 */
[----:B------:R-:W-:Y:S01]  /*a5d0*/  FSETP.NEU.FTZ.AND P0, PT, R136, -INF , PT ;  /* 0xff8000008800780b */ /* 0x000fe20003f1d000 */
[--C-:B------:R-:W-:Y:S01]  /*a5e0*/  FFMA.FTZ R18, R18, c[0x0][0x23c], -R185.reuse ;  /* 0x00008f0012127a23 */ /* 0x100fe200000108b9 */
[----:B------:R-:W-:Y:S01]  /*a5f0*/  LOP3.LUT R172, R203, UR11, R4, 0x96, !PT ;  /* 0x0000000bcbac7c12 */ /* 0x000fe2000f8e9604 */
[--C-:B------:R-:W-:Y:S01]  /*a600*/  FFMA.FTZ R19, R19, c[0x0][0x23c], -R185.reuse ;  /* 0x00008f0013137a23 */ /* 0x100fe200000108b9 */
[----:B------:R-:W-:Y:S01]  /*a610*/  FSEL R186, R186, RZ, P0 ;  /* 0x000000ffbaba7208 */ /* 0x000fe20000000000 */
[--C-:B------:R-:W-:Y:S01]  /*a620*/  FFMA.FTZ R6, R6, c[0x0][0x23c], -R185.reuse ;  /* 0x00008f0006067a23 */ /* 0x100fe200000108b9 */
[----:B------:R-:W-:Y:S01]  /*a630*/  MUFU.EX2 R238, R18 ;  /* 0x0000001200ee7308 */ /* 0x000fe20000000800 */
[----:B------:R-:W-:Y:S02]  /*a640*/  FFMA.FTZ R7, R7, c[0x0][0x23c], -R185 ;  /* 0x00008f0007077a23 */ /* 0x000fe400000108b9 */
[----:B-----5:R-:W-:Y:S04]  /*a650*/  IMAD.WIDE.U32 R16, R16, -0x2daee0ad, RZ ;  /* 0xd2511f5310107825 */ /* 0x020fe800078e00ff */
[----:B------:R-:W-:Y:S03]  /*a660*/  IMAD.WIDE.U32 R172, R172, -0x2daee0ad, RZ ;  /* 0xd2511f53acac7825 */ /* 0x000fe600078e00ff */
[----:B------:R-:W4:Y:S01]  /*a670*/  MUFU.EX2 R237, R19 ;  /* 0x0000001300ed7308 */ /* 0x000f220000000800 */
[--C-:B------:R-:W-:Y:S02]  /*a680*/  FFMA.FTZ R12, R12, c[0x0][0x23c], -R186.reuse ;  /* 0x00008f000c0c7a23 */ /* 0x100fe400000108ba */
[--C-:B------:R-:W-:Y:S02]  /*a690*/  FFMA.FTZ R13, R13, c[0x0][0x23c], -R186.reuse ;  /* 0x00008f000d0d7a23 */ /* 0x100fe400000108ba */
[----:B--2---:R-:W-:Y:S02]  /*a6a0*/  FADD.FTZ R0, -R136, R135 ;  /* 0x0000008788007221 */ /* 0x004fe40000010100 */
[--C-:B------:R-:W-:Y:S02]  /*a6b0*/  FFMA.FTZ R8, R8, c[0x0][0x23c], -R186.reuse ;  /* 0x00008f0008087a23 */ /* 0x100fe400000108ba */
[----:B------:R-:W-:Y:S01]  /*a6c0*/  FMUL.FTZ R0, R0, c[0x0][0x23c] ;  /* 0x00008f0000007a20 */ /* 0x000fe20000410000 */
[----:B------:R-:W-:Y:S01]  /*a6d0*/  MUFU.EX2 R230, R6 ;  /* 0x0000000600e67308 */ /* 0x000fe20000000800 */
[--C-:B------:R-:W-:Y:S02]  /*a6e0*/  FFMA.FTZ R9, R9, c[0x0][0x23c], -R186.reuse ;  /* 0x00008f0009097a23 */ /* 0x100fe400000108ba */
[C---:B---3--:R-:W-:Y:S02]  /*a6f0*/  FMUL.FTZ R70, R133.reuse, R70 ;  /* 0x0000004685467220 */ /* 0x048fe40000410000 */
[C---:B------:R-:W-:Y:S02]  /*a700*/  FMUL.FTZ R71, R133.reuse, R71 ;  /* 0x0000004785477220 */ /* 0x040fe40000410000 */
[C---:B------:R-:W-:Y:S02]  /*a710*/  FMUL.FTZ R82, R133.reuse, R82 ;  /* 0x0000005285527220 */ /* 0x040fe40000410000 */
[C---:B------:R-:W-:Y:S01]  /*a720*/  FMUL.FTZ R83, R133.reuse, R83 ;  /* 0x0000005385537220 */ /* 0x040fe20000410000 */
[----:B------:R1:W2:Y:S01]  /*a730*/  MUFU.EX2 R135, R0 ;  /* 0x0000000000877308 */ /* 0x0002a20000000800 */
[C---:B------:R-:W-:Y:S02]  /*a740*/  FMUL.FTZ R86, R133.reuse, R86 ;  /* 0x0000005685567220 */ /* 0x040fe40000410000 */
[----:B------:R-:W-:Y:S01]  /*a750*/  FMUL.FTZ R87, R133, R87 ;  /* 0x0000005785577220 */ /* 0x000fe20000410000 */
[----:B----4-:R-:W-:Y:S01]  /*a760*/  F2FP.BF16.PACK_AB R175, R237, R238 ;  /* 0x000000eeedaf723e */ /* 0x010fe200000010ff */
[----:B------:R-:W-:Y:S02]  /*a770*/  FMUL.FTZ R32, R134, R156 ;  /* 0x0000009c86207220 */ /* 0x000fe40000410000 */
[--C-:B------:R-:W-:Y:S02]  /*a780*/  FFMA.FTZ R38, R38, c[0x0][0x23c], -R185.reuse ;  /* 0x00008f0026267a23 */ /* 0x100fe400000108b9 */
[C---:B------:R-:W-:Y:S01]  /*a790*/  FMUL.FTZ R98, R133.reuse, R98 ;  /* 0x0000006285627220 */ /* 0x040fe20000410000 */
[----:B------:R-:W-:Y:S01]  /*a7a0*/  MUFU.EX2 R236, R7 ;  /* 0x0000000700ec7308 */ /* 0x000fe20000000800 */
[----:B------:R-:W-:Y:S02]  /*a7b0*/  FMUL.FTZ R99, R133, R99 ;  /* 0x0000006385637220 */ /* 0x000fe40000410000 */
[--C-:B------:R-:W-:Y:S02]  /*a7c0*/  FFMA.FTZ R34, R34, c[0x0][0x23c], -R185.reuse ;  /* 0x00008f0022227a23 */ /* 0x100fe400000108b9 */
[----:B------:R-:W-:Y:S02]  /*a7d0*/  FFMA.FTZ R35, R35, c[0x0][0x23c], -R185 ;  /* 0x00008f0023237a23 */ /* 0x000fe400000108b9 */
[C---:B------:R-:W-:Y:S02]  /*a7e0*/  FMUL.FTZ R114, R133.reuse, R114 ;  /* 0x0000007285727220 */ /* 0x040fe40000410000 */
[----:B------:R-:W-:Y:S01]  /*a7f0*/  FMUL.FTZ R115, R133, R115 ;  /* 0x0000007385737220 */ /* 0x000fe20000410000 */
[----:B------:R-:W-:Y:S01]  /*a800*/  MUFU.EX2 R235, R12 ;  /* 0x0000000c00eb7308 */ /* 0x000fe20000000800 */
[--C-:B------:R-:W-:Y:S02]  /*a810*/  FFMA.FTZ R45, R45, c[0x0][0x23c], -R186.reuse ;  /* 0x00008f002d2d7a23 */ /* 0x100fe400000108ba */
[----:B------:R-:W-:Y:S01]  /*a820*/  FFMA.FTZ R56, R56, c[0x0][0x23c], -R186 ;  /* 0x00008f0038387a23 */ /* 0x000fe200000108ba */
[----:B-1----:R-:W-:Y:S01]  /*a830*/  FMNMX.FTZ R0, R2, R3, !PT ;  /* 0x0000000302007209 */ /* 0x002fe20007810000 */
[----:B--2---:R-:W-:Y:S01]  /*a840*/  FMUL.FTZ R72, R135, R72 ;  /* 0x0000004887487220 */ /* 0x004fe20000410000 */
[----:B------:R-:W-:Y:S01]  /*a850*/  LOP3.LUT R3, R247, UR12, R242, 0x96, !PT ;  /* 0x0000000cf7037c12 */ /* 0x000fe2000f8e96f2 */
[----:B------:R-:W-:Y:S02]  /*a860*/  FMUL.FTZ R73, R135, R73 ;  /* 0x0000004987497220 */ /* 0x000fe40000410000 */
[----:B------:R-:W1:Y:S01]  /*a870*/  SHFL.BFLY PT, R2, R0, 0x1, 0x1f ;  /* 0x0c201f0000027f89 */ /* 0x000e6200000e0000 */
[----:B------:R-:W2:Y:S01]  /*a880*/  MUFU.EX2 R234, R13 ;  /* 0x0000000d00ea7308 */ /* 0x000ea20000000800 */
[----:B------:R-:W-:Y:S01]  /*a890*/  IMAD.WIDE.U32 R200, R3, -0x326172a9, RZ ;  /* 0xcd9e8d5703c87825 */ /* 0x000fe200078e00ff */
[----:B------:R-:W-:Y:S03]  /*a8a0*/  LOP3.LUT R3, R5, UR13, R206, 0x96, !PT ;  /* 0x0000000d05037c12 */ /* 0x000fe6000f8e96ce */
[----:B------:R-:W-:Y:S01]  /*a8b0*/  FMUL.FTZ R76, R135, R76 ;  /* 0x0000004c874c7220 */ /* 0x000fe20000410000 */
[----:B------:R-:W-:Y:S01]  /*a8c0*/  LOP3.LUT R18, R201, UR11, R4, 0x96, !PT ;  /* 0x0000000bc9127c12 */ /* 0x000fe2000f8e9604 */
[----:B------:R-:W-:Y:S03]  /*a8d0*/  IMAD.WIDE.U32 R4, R3, -0x2daee0ad, RZ ;  /* 0xd2511f5303047825 */ /* 0x000fe600078e00ff */
[----:B------:R-:W-:Y:S01]  /*a8e0*/  MUFU.EX2 R229, R8 ;  /* 0x0000000800e57308 */ /* 0x000fe20000000800 */
[----:B------:R-:W-:Y:S01]  /*a8f0*/  IMAD.WIDE.U32 R18, R18, -0x2daee0ad, RZ ;  /* 0xd2511f5312127825 */ /* 0x000fe200078e00ff */
[----:B------:R-:W-:Y:S02]  /*a900*/  LOP3.LUT R4, R173, UR8, R4, 0x96, !PT ;  /* 0x00000008ad047c12 */ /* 0x000fe4000f8e9604 */
[----:B------:R-:W-:Y:S01]  /*a910*/  LOP3.LUT R6, R5, UR10, R248, 0x96, !PT ;  /* 0x0000000a05067c12 */ /* 0x000fe2000f8e96f8 */
[----:B------:R-:W-:Y:S01]  /*a920*/  FMUL.FTZ R77, R135, R77 ;  /* 0x0000004d874d7220 */ /* 0x000fe20000410000 */
[----:B------:R-:W-:Y:S01]  /*a930*/  LOP3.LUT R16, R19, UR8, R16, 0x96, !PT ;  /* 0x0000000813107c12 */ /* 0x000fe2000f8e9610 */
[----:B------:R-:W-:Y:S01]  /*a940*/  IMAD.WIDE.U32 R194, R4, -0x326172a9, RZ ;  /* 0xcd9e8d5704c27825 */ /* 0x000fe200078e00ff */
[----:B------:R-:W-:Y:S02]  /*a950*/  LOP3.LUT R5, R17, UR10, R246, 0x96, !PT ;  /* 0x0000000a11057c12 */ /* 0x000fe4000f8e96f6 */
[----:B------:R-:W3:Y:S01]  /*a960*/  MUFU.EX2 R228, R9 ;  /* 0x0000000900e47308 */ /* 0x000ee20000000800 */
[----:B------:R-:W-:Y:S01]  /*a970*/  IMAD.WIDE.U32 R192, R16, -0x326172a9, RZ ;  /* 0xcd9e8d5710c07825 */ /* 0x000fe200078e00ff */
[----:B-1----:R-:W-:Y:S03]  /*a980*/  FMNMX.FTZ R2, R0, R2, !PT ;  /* 0x0000000200027209 */ /* 0x002fe60007810000 */
[----:B------:R-:W-:Y:S01]  /*a990*/  IMAD.WIDE.U32 R4, R5, -0x326172a9, RZ ;  /* 0xcd9e8d5705047825 */ /* 0x000fe200078e00ff */
[----:B--2---:R-:W-:Y:S02]  /*a9a0*/  F2FP.BF16.PACK_AB R182, R234, R235 ;  /* 0x000000ebeab6723e */ /* 0x004fe400000010ff */
[C---:B------:R-:W-:Y:S01]  /*a9b0*/  FSETP.NEU.FTZ.AND P0, PT, R2.reuse, -INF , PT ;  /* 0xff8000000200780b */ /* 0x040fe20003f1d000 */
[----:B------:R-:W-:Y:S01]  /*a9c0*/  FMUL.FTZ R187, R2, c[0x0][0x23c] ;  /* 0x00008f0002bb7a20 */ /* 0x000fe20000410000 */
[----:B------:R-:W-:Y:S01]  /*a9d0*/  LOP3.LUT R3, R193, UR7, R4, 0x96, !PT ;  /* 0x00000007c1037c12 */ /* 0x000fe2000f8e9604 */
[----:B------:R-:W-:Y:S01]  /*a9e0*/  IMAD.WIDE.U32 R6, R6, -0x326172a9, RZ ;  /* 0xcd9e8d5706067825 */ /* 0x000fe200078e00ff */
[----:B------:R-:W-:Y:S01]  /*a9f0*/  LOP3.LUT R5, R5, UR9, R200, 0x96, !PT ;  /* 0x0000000905057c12 */ /* 0x000fe2000f8e96c8 */
[----:B------:R-:W-:Y:S01]  /*aa00*/  MUFU.EX2 R224, R33 ;  /* 0x0000002100e07308 */ /* 0x000fe20000000800 */
[----:B------:R-:W-:Y:S01]  /*aa10*/  FSEL R187, R187, RZ, P0 ;  /* 0x000000ffbbbb7208 */ /* 0x000fe20000000000 */
[----:B------:R-:W-:Y:S01]  /*aa20*/  IMAD.WIDE.U32 R198, R3, -0x2daee0ad, RZ ;  /* 0xd2511f5303c67825 */ /* 0x000fe200078e00ff */
[----:B------:R-:W-:Y:S02]  /*aa30*/  LOP3.LUT R0, R195, UR7, R6, 0x96, !PT ;  /* 0x00000007c3007c12 */ /* 0x000fe4000f8e9606 */
[----:B------:R-:W-:Y:S01]  /*aa40*/  LOP3.LUT R7, R7, UR9, R202, 0x96, !PT ;  /* 0x0000000907077c12 */ /* 0x000fe2000f8e96ca */
[--C-:B------:R-:W-:Y:S02]  /*aa50*/  FFMA.FTZ R14, R14, c[0x0][0x23c], -R187.reuse ;  /* 0x00008f000e0e7a23 */ /* 0x100fe400000108bb */
[----:B------:R-:W-:Y:S02]  /*aa60*/  FFMA.FTZ R15, R15, c[0x0][0x23c], -R187 ;  /* 0x00008f000f0f7a23 */ /* 0x000fe400000108bb */
[----:B------:R1:W-:Y:S01]  /*aa70*/  MUFU.EX2 R232, R14 ;  /* 0x0000000e00e87308 */ /* 0x0003e20000000800 */
[----:B------:R-:W-:Y:S01]  /*aa80*/  IMAD.WIDE.U32 R4, R5, -0x2daee0ad, RZ ;  /* 0xd2511f5305047825 */ /* 0x000fe200078e00ff */
[----:B---3--:R-:W-:Y:S03]  /*aa90*/  F2FP.BF16.PACK_AB R180, R228, R229 ;  /* 0x000000e5e4b4723e */ /* 0x008fe600000010ff */
[----:B------:R-:W-:Y:S01]  /*aaa0*/  IMAD.WIDE.U32 R196, R0, -0x2daee0ad, RZ ;  /* 0xd2511f5300c47825 */ /* 0x000fe200078e00ff */
[----:B------:R-:W-:Y:S02]  /*aab0*/  LOP3.LUT R4, R199, UR4, R4, 0x96, !PT ;  /* 0x00000004c7047c12 */ /* 0x000fe4000f8e9604 */
[----:B------:R-:W-:Y:S01]  /*aac0*/  LOP3.LUT R18, R5, UR6, R18, 0x96, !PT ;  /* 0x0000000605127c12 */ /* 0x000fe2000f8e9612 */
[----:B------:R-:W-:Y:S01]  /*aad0*/  IMAD.WIDE.U32 R6, R7, -0x2daee0ad, RZ ;  /* 0xd2511f5307067825 */ /* 0x000fe200078e00ff */
[----:B------:R2:W3:Y:S03]  /*aae0*/  MUFU.EX2 R231, R15 ;  /* 0x0000000f00e77308 */ /* 0x0004e60000000800 */
[----:B------:R-:W-:Y:S01]  /*aaf0*/  IMAD.WIDE.U32 R4, R4, -0x326172a9, RZ ;  /* 0xcd9e8d5704047825 */ /* 0x000fe200078e00ff */
[----:B------:R-:W-:Y:S02]  /*ab00*/  LOP3.LUT R6, R197, UR4, R6, 0x96, !PT ;  /* 0x00000004c5067c12 */ /* 0x000fe4000f8e9606 */
[----:B------:R-:W-:Y:S01]  /*ab10*/  LOP3.LUT R172, R7, UR6, R172, 0x96, !PT ;  /* 0x0000000607ac7c12 */ /* 0x000fe2000f8e96ac */
[----:B------:R-:W-:Y:S01]  /*ab20*/  IMAD.WIDE.U32 R188, R18, -0x326172a9, RZ ;  /* 0xcd9e8d5712bc7825 */ /* 0x000fe200078e00ff */
[----:B------:R-:W-:Y:S02]  /*ab30*/  LOP3.LUT R3, R4, 0xffff, RZ, 0xc0, !PT ;  /* 0x0000ffff04037812 */ /* 0x000fe400078ec0ff */
[----:B------:R-:W-:Y:S01]  /*ab40*/  SHF.R.U32.HI R13, RZ, 0x10, R4 ;  /* 0x00000010ff0d7819 */ /* 0x000fe20000011604 */
[----:B------:R-:W-:Y:S01]  /*ab50*/  IMAD.WIDE.U32 R190, R172, -0x326172a9, RZ ;  /* 0xcd9e8d57acbe7825 */ /* 0x000fe200078e00ff */
[----:B------:R-:W-:Y:S01]  /*ab60*/  LOP3.LUT R0, R5, UR15, R188, 0x96, !PT ;  /* 0x0000000f05007c12 */ /* 0x000fe2000f8e96bc */
[----:B------:R4:W-:Y:S01]  /*ab70*/  MUFU.EX2 R213, R34 ;  /* 0x0000002200d57308 */ /* 0x0009e20000000800 */
[----:B-1----:R-:W-:Y:S01]  /*ab80*/  LOP3.LUT R14, R4, 0xff, RZ, 0xc0, !PT ;  /* 0x000000ff040e7812 */ /* 0x002fe200078ec0ff */
[----:B------:R-:W-:Y:S01]  /*ab90*/  IMAD.WIDE.U32 R6, R6, -0x326172a9, RZ ;  /* 0xcd9e8d5706067825 */ /* 0x000fe200078e00ff */
[----:B------:R-:W-:Y:S02]  /*aba0*/  SHF.R.U32.HI R3, RZ, 0x8, R3 ;  /* 0x00000008ff037819 */ /* 0x000fe40000011603 */
[----:B------:R-:W-:Y:S01]  /*abb0*/  LOP3.LUT R13, R13, 0xff, RZ, 0xc0, !PT ;  /* 0x000000ff0d0d7812 */ /* 0x000fe200078ec0ff */
[--C-:B------:R-:W-:Y:S01]  /*abc0*/  FFMA.FTZ R10, R10, c[0x0][0x23c], -R187.reuse ;  /* 0x00008f000a0a7a23 */ /* 0x100fe200000108bb */
[--C-:B------:R-:W-:Y:S01]  /*abd0*/  SHF.R.U32.HI R16, RZ, 0x10, R6.reuse ;  /* 0x00000010ff107819 */ /* 0x100fe20000011606 */
[----:B------:R-:W-:Y:S01]  /*abe0*/  FFMA.FTZ R11, R11, c[0x0][0x23c], -R187 ;  /* 0x00008f000b0b7a23 */ /* 0x000fe200000108bb */
[C---:B------:R-:W-:Y:S01]  /*abf0*/  LOP3.LUT R18, R6.reuse, 0xff, RZ, 0xc0, !PT ;  /* 0x000000ff06127812 */ /* 0x040fe200078ec0ff */
[----:B------:R-:W-:Y:S01]  /*ac00*/  MUFU.EX2 R227, R10 ;  /* 0x0000000a00e37308 */ /* 0x000fe20000000800 */
[----:B------:R-:W-:Y:S01]  /*ac10*/  SHF.R.U32.HI R17, RZ, 0x18, R6 ;  /* 0x00000018ff117819 */ /* 0x000fe20000011606 */
[----:B------:R-:W-:Y:S01]  /*ac20*/  FMUL.FTZ R19, R133, R155 ;  /* 0x0000009b85137220 */ /* 0x000fe20000410000 */
[----:B------:R-:W-:Y:S01]  /*ac30*/  LOP3.LUT R12, R6, 0xffff, RZ, 0xc0, !PT ;  /* 0x0000ffff060c7812 */ /* 0x000fe200078ec0ff */
[----:B------:R-:W-:Y:S01]  /*ac40*/  FMUL.FTZ R88, R135, R88 ;  /* 0x0000005887587220 */ /* 0x000fe20000410000 */
[----:B------:R-:W-:Y:S01]  /*ac50*/  LOP3.LUT R6, R7, UR15, R190, 0x96, !PT ;  /* 0x0000000f07067c12 */ /* 0x000fe2000f8e96be */
[C---:B------:R-:W-:Y:S01]  /*ac60*/  FMUL.FTZ R89, R135.reuse, R89 ;  /* 0x0000005987597220 */ /* 0x040fe20000410000 */
[----:B------:R-:W-:Y:S01]  /*ac70*/  LOP3.LUT R5, R16, 0xff, RZ, 0xc0, !PT ;  /* 0x000000ff10057812 */ /* 0x000fe200078ec0ff */
[----:B------:R-:W-:Y:S01]  /*ac80*/  FMUL.FTZ R16, R134, R152 ;  /* 0x0000009886107220 */ /* 0x000fe20000410000 */
[----:B--2---:R-:W-:Y:S01]  /*ac90*/  SHF.R.U32.HI R15, RZ, 0x18, R4 ;  /* 0x00000018ff0f7819 */ /* 0x004fe20000011604 */
[----:B------:R-:W1:Y:S01]  /*aca0*/  MUFU.EX2 R226, R11 ;  /* 0x0000000b00e27308 */ /* 0x000e620000000800 */
[----:B------:R-:W-:Y:S01]  /*acb0*/  PRMT R14, R14, 0x5410, R3 ;  /* 0x000054100e0e7816 */ /* 0x000fe20000000003 */
[C---:B------:R-:W-:Y:S01]  /*acc0*/  FMUL.FTZ R92, R135.reuse, R92 ;  /* 0x0000005c875c7220 */ /* 0x040fe20000410000 */
[----:B------:R-:W-:Y:S01]  /*acd0*/  SHF.R.U32.HI R7, RZ, 0x8, R12 ;  /* 0x00000008ff077819 */ /* 0x000fe2000001160c */
[----:B------:R-:W-:Y:S01]  /*ace0*/  FMUL.FTZ R93, R135, R93 ;  /* 0x0000005d875d7220 */ /* 0x000fe20000410000 */
[----:B------:R-:W-:Y:S01]  /*acf0*/  LOP3.LUT R3, R0, 0xffff, RZ, 0xc0, !PT ;  /* 0x0000ffff00037812 */ /* 0x000fe200078ec0ff */
[----:B------:R-:W-:Y:S01]  /*ad00*/  FMUL.FTZ R33, R134, R157 ;  /* 0x0000009d86217220 */ /* 0x000fe20000410000 */
[----:B------:R-:W-:Y:S01]  /*ad10*/  LOP3.LUT R4, R6, 0xffff, RZ, 0xc0, !PT ;  /* 0x0000ffff06047812 */ /* 0x000fe200078ec0ff */
[----:B----4-:R-:W-:Y:S01]  /*ad20*/  FMUL.FTZ R34, R133, R158 ;  /* 0x0000009e85227220 */ /* 0x010fe20000410000 */
[----:B------:R-:W-:Y:S01]  /*ad30*/  PRMT R18, R18, 0x5410, R7 ;  /* 0x0000541012127816 */ /* 0x000fe20000000007 */
[----:B------:R-:W-:Y:S01]  /*ad40*/  FFMA.FTZ R47, R47, c[0x0][0x23c], -R187 ;  /* 0x00008f002f2f7a23 */ /* 0x000fe200000108bb */
[----:B------:R-:W-:Y:S01]  /*ad50*/  PRMT R17, R5, 0x5410, R17 ;  /* 0x0000541005117816 */ /* 0x000fe20000000011 */
[----:B------:R-:W-:Y:S01]  /*ad60*/  FFMA.FTZ R58, R58, c[0x0][0x23c], -R187 ;  /* 0x00008f003a3a7a23 */ /* 0x000fe200000108bb */
[----:B------:R-:W-:Y:S01]  /*ad70*/  LOP3.LUT R7, R0, 0xff, RZ, 0xc0, !PT ;  /* 0x000000ff00077812 */ /* 0x000fe200078ec0ff */
[--C-:B------:R-:W-:Y:S01]  /*ad80*/  HSET2.LE.AND R174, R18, R245.reuse, PT ;  /* 0x000000f512ae7233 */ /* 0x100fe20003803000 */
[----:B------:R-:W-:Y:S01]  /*ad90*/  SHF.R.U32.HI R3, RZ, 0x8, R3 ;  /* 0x00000008ff037819 */ /* 0x000fe20000011603 */
[----:B------:R-:W-:Y:S01]  /*ada0*/  FMUL.FTZ R18, R133, R154 ;  /* 0x0000009a85127220 */ /* 0x000fe20000410000 */
[--C-:B------:R-:W-:Y:S01]  /*adb0*/  SHF.R.U32.HI R5, RZ, 0x10, R6.reuse ;  /* 0x00000010ff057819 */ /* 0x100fe20000011606 */
[----:B------:R-:W-:Y:S01]  /*adc0*/  FFMA.FTZ R59, R59, c[0x0][0x23c], -R187 ;  /* 0x00008f003b3b7a23 */ /* 0x000fe200000108bb */
[----:B------:R-:W-:Y:S01]  /*add0*/  SHF.R.U32.HI R8, RZ, 0x18, R6 ;  /* 0x00000018ff087819 */ /* 0x000fe20000011606 */
[----:B------:R-:W-:Y:S01]  /*ade0*/  MUFU.EX2 R212, R35 ;  /* 0x0000002300d47308 */ /* 0x000fe20000000800 */
[----:B------:R-:W-:Y:S01]  /*adf0*/  LOP3.LUT R12, R6, 0xff, RZ, 0xc0, !PT ;  /* 0x000000ff060c7812 */ /* 0x000fe200078ec0ff */
[C---:B------:R-:W-:Y:S01]  /*ae00*/  FMUL.FTZ R108, R135.reuse, R108 ;  /* 0x0000006c876c7220 */ /* 0x040fe20000410000 */
[----:B------:R-:W-:Y:S01]  /*ae10*/  SHF.R.U32.HI R6, RZ, 0x8, R4 ;  /* 0x00000008ff067819 */ /* 0x000fe20000011604 */
[----:B------:R-:W-:Y:S01]  /*ae20*/  FMUL.FTZ R109, R135, R109 ;  /* 0x0000006d876d7220 */ /* 0x000fe20000410000 */
[----:B------:R-:W-:Y:S01]  /*ae30*/  PRMT R9, R7, 0x5410, R3 ;  /* 0x0000541007097816 */ /* 0x000fe20000000003 */
[----:B------:R-:W-:Y:S01]  /*ae40*/  FFMA.FTZ R46, R46, c[0x0][0x23c], -R187 ;  /* 0x00008f002e2e7a23 */ /* 0x000fe200000108bb */
[----:B------:R-:W-:Y:S01]  /*ae50*/  PRMT R12, R12, 0x5410, R6 ;  /* 0x000054100c0c7816 */ /* 0x000fe20000000006 */
[----:B------:R-:W-:Y:S01]  /*ae60*/  FFMA.FTZ R57, R57, c[0x0][0x23c], -R186 ;  /* 0x00008f0039397a23 */ /* 0x000fe200000108ba */
[----:B------:R-:W-:Y:S01]  /*ae70*/  SHF.R.U32.HI R6, RZ, 0x18, R0 ;  /* 0x00000018ff067819 */ /* 0x000fe20000011600 */
[----:B------:R-:W-:Y:S01]  /*ae80*/  FFMA.FTZ R60, R60, c[0x0][0x23c], -R186 ;  /* 0x00008f003c3c7a23 */ /* 0x000fe200000108ba */
[----:B------:R-:W-:Y:S01]  /*ae90*/  SHF.R.U32.HI R3, RZ, 0x10, R0 ;  /* 0x00000010ff037819 */ /* 0x000fe20000011600 */
[----:B------:R-:W-:Y:S01]  /*aea0*/  FADD.FTZ R0, -R2, R139 ;  /* 0x0000008b02007221 */ /* 0x000fe20000010100 */
[----:B------:R-:W-:Y:S01]  /*aeb0*/  LOP3.LUT R4, R5, 0xff, RZ, 0xc0, !PT ;  /* 0x000000ff05047812 */ /* 0x000fe200078ec0ff */
[----:B------:R-:W-:Y:S01]  /*aec0*/  FMUL.FTZ R100, R134, R100 ;  /* 0x0000006486647220 */ /* 0x000fe20000410000 */
[----:B------:R-:W-:Y:S01]  /*aed0*/  PRMT R13, R13, 0x5410, R15 ;  /* 0x000054100d0d7816 */ /* 0x000fe2000000000f */
[----:B------:R-:W-:Y:S01]  /*aee0*/  FMUL.FTZ R0, R0, c[0x0][0x23c] ;  /* 0x00008f0000007a20 */ /* 0x000fe20000410000 */
[----:B------:R-:W-:Y:S01]  /*aef0*/  PRMT R8, R4, 0x5410, R8 ;  /* 0x0000541004087816 */ /* 0x000fe20000000008 */
[--C-:B------:R-:W-:Y:S01]  /*af00*/  HSET2.LE.AND R4, R12, R245.reuse, PT ;  /* 0x000000f50c047233 */ /* 0x100fe20003803000 */
[----:B------:R-:W-:Y:S01]  /*af10*/  LOP3.LUT R5, R3, 0xff, RZ, 0xc0, !PT ;  /* 0x000000ff03057812 */ /* 0x000fe200078ec0ff */
[--C-:B------:R-:W-:Y:S01]  /*af20*/  HSET2.LE.AND R183, R13, R245.reuse, PT ;  /* 0x000000f50db77233 */ /* 0x100fe20003803000 */
[----:B------:R-:W-:Y:S01]  /*af30*/  F2FP.BF16.PACK_AB R172, R239, R233 ;  /* 0x000000e9efac723e */ /* 0x000fe200000010ff */
[----:B------:R-:W2:Y:S01]  /*af40*/  MUFU.EX2 R0, R0 ;  /* 0x0000000000007308 */ /* 0x000ea20000000800 */
[----:B------:R-:W-:Y:S01]  /*af50*/  F2FP.BF16.PACK_AB R3, R240, R241 ;  /* 0x000000f1f003723e */ /* 0x000fe200000010ff */
[--C-:B------:R-:W-:Y:S01]  /*af60*/  HSET2.LE.AND R173, R8, R245.reuse, PT ;  /* 0x000000f508ad7233 */ /* 0x100fe20003803000 */
[----:B------:R-:W-:Y:S01]  /*af70*/  PRMT R7, R5, 0x5410, R6 ;  /* 0x0000541005077816 */ /* 0x000fe20000000006 */
[--C-:B------:R-:W-:Y:S01]  /*af80*/  HSET2.LE.AND R5, R14, R245.reuse, PT ;  /* 0x000000f50e057233 */ /* 0x100fe20003803000 */
[----:B------:R-:W-:Y:S01]  /*af90*/  LOP3.LUT R172, R4, R172, RZ, 0xc0, !PT ;  /* 0x000000ac04ac7212 */ /* 0x000fe200078ec0ff */
[----:B------:R-:W-:Y:S01]  /*afa0*/  FMUL.FTZ R12, R135, R148 ;  /* 0x00000094870c7220 */ /* 0x000fe20000410000 */
[----:B------:R-:W-:Y:S01]  /*afb0*/  F2FP.BF16.PACK_AB R4, R236, R230 ;  /* 0x000000e6ec04723e */ /* 0x000fe200000010ff */
[--C-:B------:R-:W-:Y:S01]  /*afc0*/  HSET2.LE.AND R8, R7, R245.reuse, PT ;  /* 0x000000f507087233 */ /* 0x100fe20003803000 */
[----:B---3--:R-:W-:Y:S01]  /*afd0*/  F2FP.BF16.PACK_AB R6, R231, R232 ;  /* 0x000000e8e706723e */ /* 0x008fe200000010ff */
[----:B------:R-:W-:Y:S01]  /*afe0*/  FMUL.FTZ R7, R133, R143 ;  /* 0x0000008f85077220 */ /* 0x000fe20000410000 */
[----:B------:R-:W-:Y:S01]  /*aff0*/  LOP3.LUT R174, R174, R3, RZ, 0xc0, !PT ;  /* 0x00000003aeae7212 */ /* 0x000fe200078ec0ff */
[--C-:B------:R-:W-:Y:S01]  /*b000*/  HSET2.LE.AND R3, R17, R245.reuse, PT ;  /* 0x000000f511037233 */ /* 0x100fe20003803000 */
[----:B------:R-:W-:Y:S01]  /*b010*/  LOP3.LUT R173, R173, R4, RZ, 0xc0, !PT ;  /* 0x00000004adad7212 */ /* 0x000fe200078ec0ff */
[C---:B------:R-:W-:Y:S01]  /*b020*/  FMUL.FTZ R4, R134.reuse, R140 ;  /* 0x0000008c86047220 */ /* 0x040fe20000410000 */
[----:B------:R-:W-:Y:S01]  /*b030*/  LOP3.LUT R182, R5, R182, RZ, 0xc0, !PT ;  /* 0x000000b605b67212 */ /* 0x000fe200078ec0ff */
[----:B------:R-:W-:Y:S01]  /*b040*/  FMUL.FTZ R5, R134, R141 ;  /* 0x0000008d86057220 */ /* 0x000fe20000410000 */
[----:B------:R-:W-:Y:S01]  /*b050*/  LOP3.LUT R183, R183, R6, RZ, 0xc0, !PT ;  /* 0x00000006b7b77212 */ /* 0x000fe200078ec0ff */
[----:B------:R-:W-:Y:S01]  /*b060*/  FMUL.FTZ R6, R133, R142 ;  /* 0x0000008e85067220 */ /* 0x000fe20000410000 */
[----:B------:R-:W-:Y:S01]  /*b070*/  LOP3.LUT R175, R3, R175, RZ, 0xc0, !PT ;  /* 0x000000af03af7212 */ /* 0x000fe200078ec0ff */
[----:B------:R-:W3:Y:S01]  /*b080*/  LDSM.16.MT88.4 R140, [R218+0x9000] ;  /* 0x00900000da8c783b */ /* 0x000ee20000004200 */
[--C-:B------:R-:W-:Y:S01]  /*b090*/  HSET2.LE.AND R3, R9, R245.reuse, PT ;  /* 0x000000f509037233 */ /* 0x100fe20003803000 */
[----:B-1----:R-:W-:Y:S01]  /*b0a0*/  F2FP.BF16.PACK_AB R181, R226, R227 ;  /* 0x000000e3e2b5723e */ /* 0x002fe200000010ff */
[----:B------:R-:W-:Y:S01]  /*b0b0*/  FMUL.FTZ R9, R135, R145 ;  /* 0x0000009187097220 */ /* 0x000fe20000410000 */
[----:B------:R1:W-:Y:S01]  /*b0c0*/  MUFU.EX2 R215, R20 ;  /* 0x0000001400d77308 */ /* 0x0003e20000000800 */
[C---:B--2---:R-:W-:Y:S01]  /*b0d0*/  FMUL.FTZ R10, R0.reuse, R146 ;  /* 0x00000092000a7220 */ /* 0x044fe20000410000 */
[-C--:B------:R-:W-:Y:S01]  /*b0e0*/  HMMA.16816.F32.BF16 R4, R172, R176.reuse, R4 ;  /* 0x000000b0ac04723c */ /* 0x080fe20000041804 */
[C---:B------:R-:W-:Y:S01]  /*b0f0*/  FMUL.FTZ R11, R0.reuse, R147 ;  /* 0x00000093000b7220 */ /* 0x040fe20000410000 */
[----:B------:R-:W-:Y:S01]  /*b100*/  LOP3.LUT R180, R3, R180, RZ, 0xc0, !PT ;  /* 0x000000b403b47212 */ /* 0x000fe200078ec0ff */
[----:B------:R-:W-:Y:S01]  /*b110*/  FMUL.FTZ R14, R0, R150 ;  /* 0x00000096000e7220 */ /* 0x000fe20000410000 */
[----:B------:R-:W-:Y:S01]  /*b120*/  LOP3.LUT R181, R8, R181, RZ, 0xc0, !PT ;  /* 0x000000b508b57212 */ /* 0x000fe200078ec0ff */
[----:B------:R-:W-:Y:S01]  /*b130*/  FMUL.FTZ R8, R135, R144 ;  /* 0x0000009087087220 */ /* 0x000fe20000410000 */
[----:B------:R-:W-:Y:S01]  /*b140*/  LOP3.LUT R148, R189, UR5, R192, 0x96, !PT ;  /* 0x00000005bd947c12 */ /* 0x000fe2000f8e96c0 */
[----:B------:R-:W2:Y:S01]  /*b150*/  LDSM.16.MT88.4 R144, [R216+0xa000] ;  /* 0x00a00000d890783b */ /* 0x000ea20000004200 */
[----:B------:R-:W-:Y:S04]  /*b160*/  FMUL.FTZ R35, R133, R159 ;  /* 0x0000009f85237220 */ /* 0x000fe80000410000 */
[C---:B------:R-:W-:Y:S01]  /*b170*/  HMMA.16816.F32.BF16 R8, R180.reuse, R176, R8 ;  /* 0x000000b0b408723c */ /* 0x040fe20000041808 */
[----:B------:R-:W-:Y:S02]  /*b180*/  FMUL.FTZ R15, R0, R151 ;  /* 0x00000097000f7220 */ /* 0x000fe40000410000 */
[C---:B------:R-:W-:Y:S01]  /*b190*/  FMUL.FTZ R13, R135.reuse, R149 ;  /* 0x00000095870d7220 */ /* 0x040fe20000410000 */
[----:B------:R-:W-:Y:S01]  /*b1a0*/  LDSM.16.MT88.4 R156, [R216+0xa400] ;  /* 0x00a40000d89c783b */ /* 0x000fe20000004200 */
[----:B------:R-:W-:Y:S02]  /*b1b0*/  FMUL.FTZ R17, R134, R153 ;  /* 0x0000009986117220 */ /* 0x000fe40000410000 */
[C---:B------:R-:W-:Y:S02]  /*b1c0*/  FMUL.FTZ R74, R0.reuse, R74 ;  /* 0x0000004a004a7220 */ /* 0x040fe40000410000 */
[C---:B------:R-:W-:Y:S01]  /*b1d0*/  FMUL.FTZ R75, R0.reuse, R75 ;  /* 0x0000004b004b7220 */ /* 0x040fe20000410000 */
[-C--:B------:R-:W-:Y:S02]  /*b1e0*/  HMMA.16816.F32.BF16 R12, R180, R178.reuse, R12 ;  /* 0x000000b2b40c723c */ /* 0x080fe4000004180c */
[C---:B------:R-:W-:Y:S02]  /*b1f0*/  FMUL.FTZ R78, R0.reuse, R78 ;  /* 0x0000004e004e7220 */ /* 0x040fe40000410000 */
[C---:B------:R-:W-:Y:S02]  /*b200*/  FMUL.FTZ R79, R0.reuse, R79 ;  /* 0x0000004f004f7220 */ /* 0x040fe40000410000 */
[C---:B------:R-:W-:Y:S02]  /*b210*/  FMUL.FTZ R90, R0.reuse, R90 ;  /* 0x0000005a005a7220 */ /* 0x040fe40000410000 */
[C---:B------:R-:W-:Y:S01]  /*b220*/  HMMA.16816.F32.BF16 R16, R172.reuse, R178, R16 ;  /* 0x000000b2ac10723c */ /* 0x040fe20000041810 */
[C---:B------:R-:W-:Y:S03]  /*b230*/  FMUL.FTZ R91, R0.reuse, R91 ;  /* 0x0000005b005b7220 */ /* 0x040fe60000410000 */
[C---:B------:R-:W-:Y:S02]  /*b240*/  FMUL.FTZ R94, R0.reuse, R94 ;  /* 0x0000005e005e7220 */ /* 0x040fe40000410000 */
[C---:B------:R-:W-:Y:S02]  /*b250*/  FMUL.FTZ R95, R0.reuse, R95 ;  /* 0x0000005f005f7220 */ /* 0x040fe40000410000 */
[-C--:B---3--:R-:W-:Y:S01]  /*b260*/  HMMA.16816.F32.BF16 R68, R172, R140.reuse, R68 ;  /* 0x0000008cac44723c */ /* 0x088fe20000041844 */
[C---:B------:R-:W-:Y:S03]  /*b270*/  FMUL.FTZ R110, R0.reuse, R110 ;  /* 0x0000006e006e7220 */ /* 0x040fe60000410000 */
[----:B------:R-:W-:Y:S02]  /*b280*/  FMUL.FTZ R111, R0, R111 ;  /* 0x0000006f006f7220 */ /* 0x000fe40000410000 */
[----:B-1----:R-:W-:Y:S02]  /*b290*/  FMUL.FTZ R20, R135, R160 ;  /* 0x000000a087147220 */ /* 0x002fe40000410000 */
[C---:B------:R-:W-:Y:S01]  /*b2a0*/  HMMA.16816.F32.BF16 R72, R180.reuse, R140, R72 ;  /* 0x0000008cb448723c */ /* 0x040fe20000041848 */
[----:B------:R-:W-:Y:S04]  /*b2b0*/  IMAD.WIDE.U32 R148, R148, -0x2daee0ad, RZ ;  /* 0xd2511f5394947825 */ /* 0x000fe800078e00ff */
[----:B------:R-:W-:Y:S01]  /*b2c0*/  FMUL.FTZ R101, R134, R101 ;  /* 0x0000006586657220 */ /* 0x000fe20000410000 */
[----:B------:R-:W-:Y:S01]  /*b2d0*/  LOP3.LUT R152, R148, 0xff, RZ, 0xc0, !PT ;  /* 0x000000ff94987812 */ /* 0x000fe200078ec0ff */
[C---:B------:R-:W-:Y:S01]  /*b2e0*/  FMUL.FTZ R102, R133.reuse, R102 ;  /* 0x0000006685667220 */ /* 0x040fe20000410000 */
[-C--:B------:R-:W-:Y:S01]  /*b2f0*/  HMMA.16816.F32.BF16 R76, R180, R142.reuse, R76 ;  /* 0x0000008eb44c723c */ /* 0x080fe2000004184c */
[----:B------:R-:W-:Y:S03]  /*b300*/  FMUL.FTZ R103, R133, R103 ;  /* 0x0000006785677220 */ /* 0x000fe60000410000 */
[C---:B------:R-:W-:Y:S02]  /*b310*/  FMUL.FTZ R104, R135.reuse, R104 ;  /* 0x0000006887687220 */ /* 0x040fe40000410000 */
[----:B------:R-:W-:Y:S02]  /*b320*/  FMUL.FTZ R105, R135, R105 ;  /* 0x0000006987697220 */ /* 0x000fe40000410000 */
[C---:B------:R-:W-:Y:S01]  /*b330*/  HMMA.16816.F32.BF16 R80, R172.reuse, R142, R80 ;  /* 0x0000008eac50723c */ /* 0x040fe20000041850 */
[----:B------:R-:W1:Y:S03]  /*b340*/  LDSM.16.MT88.4 R140, [R218+0xa000] ;  /* 0x00a00000da8c783b */ /* 0x000e660000004200 */
[C---:B------:R-:W-:Y:S02]  /*b350*/  FMUL.FTZ R106, R0.reuse, R106 ;  /* 0x0000006a006a7220 */ /* 0x040fe40000410000 */
[----:B------:R-:W-:Y:S02]  /*b360*/  FMUL.FTZ R107, R0, R107 ;  /* 0x0000006b006b7220 */ /* 0x000fe40000410000 */
[-C--:B--2---:R-:W-:Y:S01]  /*b370*/  HMMA.16816.F32.BF16 R84, R172, R144.reuse, R84 ;  /* 0x00000090ac54723c */ /* 0x084fe20000041854 */
[--C-:B------:R-:W-:Y:S03]  /*b380*/  FFMA.FTZ R22, R22, c[0x0][0x23c], -R185.reuse ;  /* 0x00008f0016167a23 */ /* 0x100fe600000108b9 */
[--C-:B------:R-:W-:Y:S01]  /*b390*/  FFMA.FTZ R24, R24, c[0x0][0x23c], -R186.reuse ;  /* 0x00008f0018187a23 */ /* 0x100fe200000108ba */
[----:B------:R2:W-:Y:S01]  /*b3a0*/  MUFU.EX2 R211, R22 ;  /* 0x0000001600d37308 */ /* 0x0005e20000000800 */
[----:B------:R-:W-:Y:S02]  /*b3b0*/  FFMA.FTZ R25, R25, c[0x0][0x23c], -R186 ;  /* 0x00008f0019197a23 */ /* 0x000fe400000108ba */
[C---:B------:R-:W-:Y:S01]  /*b3c0*/  HMMA.16816.F32.BF16 R88, R180.reuse, R144, R88 ;  /* 0x00000090b458723c */ /* 0x040fe20000041858 */
[----:B------:R-:W-:Y:S03]  /*b3d0*/  IMAD.MOV.U32 R176, RZ, RZ, R208 ;  /* 0x000000ffffb07224 */ /* 0x000fe600078e00d0 */
[----:B------:R-:W-:Y:S02]  /*b3e0*/  IMAD.MOV.U32 R178, RZ, RZ, R206 ;  /* 0x000000ffffb27224 */ /* 0x000fe400078e00ce */
[----:B------:R-:W-:Y:S01]  /*b3f0*/  FFMA.FTZ R139, R23, c[0x0][0x23c], -R185 ;  /* 0x00008f00178b7a23 */ /* 0x000fe200000108b9 */
[----:B------:R3:W-:Y:S01]  /*b400*/  MUFU.EX2 R208, R25 ;  /* 0x0000001900d07308 */ /* 0x0007e20000000800 */
[-C--:B------:R-:W-:Y:S01]  /*b410*/  HMMA.16816.F32.BF16 R92, R180, R146.reuse, R92 ;  /* 0x00000092b45c723c */ /* 0x080fe2000004185c */
[C---:B------:R-:W-:Y:S03]  /*b420*/  FMUL.FTZ R23, R0.reuse, R163 ;  /* 0x000000a300177220 */ /* 0x040fe60000410000 */
[----:B------:R-:W-:Y:S02]  /*b430*/  IMAD.MOV.U32 R179, RZ, RZ, R207 ;  /* 0x000000ffffb37224 */ /* 0x000fe400078e00cf */
[C---:B------:R-:W-:Y:S02]  /*b440*/  FMUL.FTZ R116, R135.reuse, R116 ;  /* 0x0000007487747220 */ /* 0x040fe40000410000 */
[C---:B------:R-:W-:Y:S01]  /*b450*/  HMMA.16816.F32.BF16 R96, R172.reuse, R146, R96 ;  /* 0x00000092ac60723c */ /* 0x040fe20000041860 */
[----:B------:R-:W4:Y:S01]  /*b460*/  LDSM.16.MT88.4 R144, [R216+0xb000] ;  /* 0x00b00000d890783b */ /* 0x000f220000004200 */
[----:B------:R-:W-:Y:S02]  /*b470*/  MUFU.EX2 R179, R65 ;  /* 0x0000004100b37308 */ /* 0x000fe40000000800 */
[----:B------:R-:W-:Y:S02]  /*b480*/  FMUL.FTZ R117, R135, R117 ;  /* 0x0000007587757220 */ /* 0x000fe40000410000 */
[C---:B--2---:R-:W-:Y:S02]  /*b490*/  FMUL.FTZ R22, R0.reuse, R162 ;  /* 0x000000a200167220 */ /* 0x044fe40000410000 */
[C---:B------:R-:W-:Y:S01]  /*b4a0*/  FMUL.FTZ R118, R0.reuse, R118 ;  /* 0x0000007600767220 */ /* 0x040fe20000410000 */
[-C--:B-1----:R-:W-:Y:S03]  /*b4b0*/  HMMA.16816.F32.BF16 R100, R172, R140.reuse, R100 ;  /* 0x0000008cac64723c */ /* 0x082fe60000041864 */
[----:B------:R-:W-:Y:S01]  /*b4c0*/  FFMA.FTZ R21, R21, c[0x0][0x23c], -R184 ;  /* 0x00008f0015157a23 */ /* 0x000fe200000108b8 */
[----:B------:R-:W-:Y:S01]  /*b4d0*/  MUFU.EX2 R210, R139 ;  /* 0x0000008b00d27308 */ /* 0x000fe20000000800 */
[----:B------:R-:W-:Y:S01]  /*b4e0*/  FMUL.FTZ R119, R0, R119 ;  /* 0x0000007700777220 */ /* 0x000fe20000410000 */
[----:B---3--:R-:W-:Y:S01]  /*b4f0*/  SHF.R.U32.HI R25, RZ, 0x10, R148 ;  /* 0x00000010ff197819 */ /* 0x008fe20000011694 */
[C---:B------:R-:W-:Y:S01]  /*b500*/  FMUL.FTZ R120, R134.reuse, R120 ;  /* 0x0000007886787220 */ /* 0x040fe20000410000 */
[C---:B------:R-:W-:Y:S01]  /*b510*/  HMMA.16816.F32.BF16 R104, R180.reuse, R140, R104 ;  /* 0x0000008cb468723c */ /* 0x040fe20000041868 */
[----:B------:R-:W-:Y:S03]  /*b520*/  FMUL.FTZ R121, R134, R121 ;  /* 0x0000007986797220 */ /* 0x000fe60000410000 */
[----:B------:R-:W-:Y:S02]  /*b530*/  FMUL.FTZ R122, R133, R122 ;  /* 0x0000007a857a7220 */ /* 0x000fe40000410000 */
[----:B------:R1:W2:Y:S01]  /*b540*/  MUFU.EX2 R214, R21 ;  /* 0x0000001500d67308 */ /* 0x0002a20000000800 */
[----:B------:R-:W-:Y:S01]  /*b550*/  LOP3.LUT R140, R191, UR5, R194, 0x96, !PT ;  /* 0x00000005bf8c7c12 */ /* 0x000fe2000f8e96c2 */
[-C--:B------:R-:W-:Y:S01]  /*b560*/  HMMA.16816.F32.BF16 R108, R180, R142.reuse, R108 ;  /* 0x0000008eb46c723c */ /* 0x080fe2000004186c */
[----:B------:R-:W-:Y:S03]  /*b570*/  FMUL.FTZ R123, R133, R123 ;  /* 0x0000007b857b7220 */ /* 0x000fe60000410000 */
[----:B------:R-:W-:Y:S04]  /*b580*/  IMAD.WIDE.U32 R140, R140, -0x2daee0ad, RZ ;  /* 0xd2511f538c8c7825 */ /* 0x000fe800078e00ff */
[C---:B------:R-:W-:Y:S01]  /*b590*/  HMMA.16816.F32.BF16 R112, R172.reuse, R142, R112 ;  /* 0x0000008eac70723c */ /* 0x040fe20000041870 */
[----:B------:R-:W-:Y:S01]  /*b5a0*/  LOP3.LUT R3, R141, UR14, R196, 0x96, !PT ;  /* 0x0000000e8d037c12 */ /* 0x000fe2000f8e96c4 */
[----:B------:R-:W-:Y:S02]  /*b5b0*/  MUFU.EX2 R194, R38 ;  /* 0x0000002600c27308 */ /* 0x000fe40000000800 */
[C---:B------:R-:W-:Y:S01]  /*b5c0*/  LOP3.LUT R150, R140.reuse, 0xffff, RZ, 0xc0, !PT ;  /* 0x0000ffff8c967812 */ /* 0x040fe200078ec0ff */
[----:B------:R-:W-:Y:S01]  /*b5d0*/  IMAD.MOV.U32 R177, RZ, RZ, R209 ;  /* 0x000000ffffb17224 */ /* 0x000fe200078e00d1 */
[----:B------:R-:W-:Y:S01]  /*b5e0*/  LOP3.LUT R151, R140, 0xff, RZ, 0xc0, !PT ;  /* 0x000000ff8c977812 */ /* 0x000fe200078ec0ff */
[--C-:B------:R-:W-:Y:S01]  /*b5f0*/  FFMA.FTZ R27, R27, c[0x0][0x23c], -R187.reuse ;  /* 0x00008f001b1b7a23 */ /* 0x100fe200000108bb */
[-C--:B----4-:R-:W-:Y:S01]  /*b600*/  HMMA.16816.F32.BF16 R32, R172, R144.reuse, R32 ;  /* 0x00000090ac20723c */ /* 0x090fe20000041820 */
[--C-:B------:R-:W-:Y:S03]  /*b610*/  SHF.R.U32.HI R153, RZ, 0x10, R140.reuse ;  /* 0x00000010ff997819 */ /* 0x100fe6000001168c */
[----:B------:R-:W-:Y:S01]  /*b620*/  SHF.R.U32.HI R160, RZ, 0x18, R140 ;  /* 0x00000018ffa07819 */ /* 0x000fe2000001168c */
[----:B------:R3:W4:Y:S01]  /*b630*/  MUFU.EX2 R209, R24 ;  /* 0x0000001800d17308 */ /* 0x0007220000000800 */
[----:B------:R-:W5:Y:S01]  /*b640*/  LDSM.16.MT88.4 R140, [R218+0xb000] ;  /* 0x00b00000da8c783b */ /* 0x000f620000004200 */
[----:B-1----:R-:W-:Y:S01]  /*b650*/  FMUL.FTZ R21, R135, R161 ;  /* 0x000000a187157220 */ /* 0x002fe20000410000 */
[----:B------:R-:W-:Y:S01]  /*b660*/  LOP3.LUT R139, R149, UR14, R198, 0x96, !PT ;  /* 0x0000000e958b7c12 */ /* 0x000fe2000f8e96c6 */
[--C-:B------:R-:W-:Y:S03]  /*b670*/  FFMA.FTZ R26, R26, c[0x0][0x23c], -R187.reuse ;  /* 0x00008f001a1a7a23 */ /* 0x100fe600000108bb */
[--C-:B------:R-:W-:Y:S02]  /*b680*/  FFMA.FTZ R29, R29, c[0x0][0x23c], -R186.reuse ;  /* 0x00008f001d1d7a23 */ /* 0x100fe400000108ba */
[C---:B------:R-:W-:Y:S01]  /*b690*/  HMMA.16816.F32.BF16 R20, R180.reuse, R144, R20 ;  /* 0x00000090b414723c */ /* 0x040fe20000041814 */
[----:B------:R1:W-:Y:S01]  /*b6a0*/  MUFU.EX2 R206, R27 ;  /* 0x0000001b00ce7308 */ /* 0x0003e20000000800 */
[----:B------:R-:W-:Y:S02]  /*b6b0*/  FFMA.FTZ R28, R28, c[0x0][0x23c], -R186 ;  /* 0x00008f001c1c7a23 */ /* 0x000fe400000108ba */
[----:B------:R-:W-:Y:S02]  /*b6c0*/  FFMA.FTZ R31, R31, c[0x0][0x23c], -R187 ;  /* 0x00008f001f1f7a23 */ /* 0x000fe400000108bb */
[----:B------:R-:W-:Y:S01]  /*b6d0*/  FMUL.FTZ R124, R135, R124 ;  /* 0x0000007c877c7220 */ /* 0x000fe20000410000 */
[----:B------:R-:W-:Y:S01]  /*b6e0*/  SHF.R.U32.HI R144, RZ, 0x8, R150 ;  /* 0x00000008ff907819 */ /* 0x000fe20000011696 */
[-C--:B------:R-:W-:Y:S01]  /*b6f0*/  HMMA.16816.F32.BF16 R116, R180, R146.reuse, R116 ;  /* 0x00000092b474723c */ /* 0x080fe20000041874 */
[----:B------:R-:W-:Y:S02]  /*b700*/  SHF.R.U32.HI R150, RZ, 0x18, R148 ;  /* 0x00000018ff967819 */ /* 0x000fe40000011694 */
[----:B------:R2:W2:Y:S01]  /*b710*/  MUFU.EX2 R207, R26 ;  /* 0x0000001a00cf7308 */ /* 0x0004a20000000800 */
[----:B------:R-:W-:Y:S01]  /*b720*/  PRMT R154, R151, 0x5410, R144 ;  /* 0x00005410979a7816 */ /* 0x000fe20000000090 */
[----:B------:R-:W-:Y:S01]  /*b730*/  FMUL.FTZ R125, R135, R125 ;  /* 0x0000007d877d7220 */ /* 0x000fe20000410000 */
[--C-:B------:R-:W-:Y:S01]  /*b740*/  SHF.R.U32.HI R144, RZ, 0x10, R3.reuse ;  /* 0x00000010ff907819 */ /* 0x100fe20000011603 */
[----:B------:R-:W-:Y:S01]  /*b750*/  FMUL.FTZ R126, R0, R126 ;  /* 0x0000007e007e7220 */ /* 0x000fe20000410000 */
[C---:B------:R-:W-:Y:S01]  /*b760*/  HMMA.16816.F32.BF16 R120, R172.reuse, R146, R120 ;  /* 0x00000092ac78723c */ /* 0x040fe20000041878 */
[----:B---3--:R-:W-:Y:S03]  /*b770*/  LOP3.LUT R24, R148, 0xffff, RZ, 0xc0, !PT ;  /* 0x0000ffff94187812 */ /* 0x008fe600078ec0ff */
[----:B------:R-:W-:Y:S01]  /*b780*/  SHF.R.U32.HI R145, RZ, 0x18, R3 ;  /* 0x00000018ff917819 */ /* 0x000fe20000011603 */
[----:B------:R3:W-:Y:S01]  /*b790*/  MUFU.EX2 R205, R28 ;  /* 0x0000001c00cd7308 */ /* 0x0007e20000000800 */
[----:B------:R-:W-:Y:S01]  /*b7a0*/  SHF.R.U32.HI R148, RZ, 0x8, R24 ;  /* 0x00000008ff947819 */ /* 0x000fe20000011618 */
[----:B------:R-:W-:Y:S01]  /*b7b0*/  FFMA.FTZ R30, R30, c[0x0][0x23c], -R187 ;  /* 0x00008f001e1e7a23 */ /* 0x000fe200000108bb */
[----:B------:R-:W-:Y:S01]  /*b7c0*/  LOP3.LUT R24, R3, 0xffff, RZ, 0xc0, !PT ;  /* 0x0000ffff03187812 */ /* 0x000fe200078ec0ff */
[----:B-1----:R-:W-:Y:S03]  /*b7d0*/  FMUL.FTZ R27, R133, R167 ;  /* 0x000000a7851b7220 */ /* 0x002fe60000410000 */
[----:B------:R-:W-:Y:S01]  /*b7e0*/  LOP3.LUT R146, R25, 0xff, RZ, 0xc0, !PT ;  /* 0x000000ff19927812 */ /* 0x000fe200078ec0ff */
[C---:B------:R-:W-:Y:S01]  /*b7f0*/  FMUL.FTZ R25, R134.reuse, R165 ;  /* 0x000000a586197220 */ /* 0x040fe20000410000 */
[----:B------:R-:W-:Y:S01]  /*b800*/  LOP3.LUT R147, R3, 0xff, RZ, 0xc0, !PT ;  /* 0x000000ff03937812 */ /* 0x000fe200078ec0ff */
[----:B------:R1:W1:Y:S01]  /*b810*/  MUFU.EX2 R167, R29 ;  /* 0x0000001d00a77308 */ /* 0x0002620000000800 */
[----:B------:R-:W-:Y:S01]  /*b820*/  SHF.R.U32.HI R3, RZ, 0x8, R24 ;  /* 0x00000008ff037819 */ /* 0x000fe20000011618 */
[----:B------:R-:W-:Y:S01]  /*b830*/  FMUL.FTZ R24, R134, R164 ;  /* 0x000000a486187220 */ /* 0x000fe20000410000 */
[----:B------:R-:W-:Y:S01]  /*b840*/  LOP3.LUT R149, R153, 0xff, RZ, 0xc0, !PT ;  /* 0x000000ff99957812 */ /* 0x000fe200078ec0ff */
[----:B--2---:R-:W-:Y:S01]  /*b850*/  FMUL.FTZ R26, R133, R166 ;  /* 0x000000a6851a7220 */ /* 0x004fe20000410000 */
[----:B------:R-:W-:Y:S01]  /*b860*/  PRMT R162, R152, 0x5410, R148 ;  /* 0x0000541098a27816 */ /* 0x000fe20000000094 */
[----:B------:R-:W-:Y:S01]  /*b870*/  FMUL.FTZ R127, R0, R127 ;  /* 0x0000007f007f7220 */ /* 0x000fe20000410000 */
[----:B------:R-:W-:Y:S01]  /*b880*/  PRMT R160, R149, 0x5410, R160 ;  /* 0x0000541095a07816 */ /* 0x000fe200000000a0 */
[----:B------:R-:W-:Y:S01]  /*b890*/  FMUL.FTZ R128, R135, R128 ;  /* 0x0000008087807220 */ /* 0x000fe20000410000 */
[----:B------:R-:W-:Y:S01]  /*b8a0*/  PRMT R163, R146, 0x5410, R150 ;  /* 0x0000541092a37816 */ /* 0x000fe20000000096 */
[----:B------:R-:W-:Y:S01]  /*b8b0*/  MUFU.EX2 R196, R37 ;  /* 0x0000002500c47308 */ /* 0x000fe20000000800 */
[-C--:B-----5:R-:W-:Y:S01]  /*b8c0*/  HMMA.16816.F32.BF16 R24, R172, R140.reuse, R24 ;  /* 0x0000008cac18723c */ /* 0x0a0fe20000041818 */
[----:B------:R-:W2:Y:S01]  /*b8d0*/  LDSM.16.MT88.4 R148, [R216+0x9400] ;  /* 0x00940000d894783b */ /* 0x000ea20000004200 */
[----:B------:R-:W-:Y:S01]  /*b8e0*/  PRMT R147, R147, 0x5410, R3 ;  /* 0x0000541093937816 */ /* 0x000fe20000000003 */
[----:B------:R-:W-:Y:S01]  /*b8f0*/  FMUL.FTZ R129, R135, R129 ;  /* 0x0000008187817220 */ /* 0x000fe20000410000 */
[C---:B------:R-:W-:Y:S01]  /*b900*/  LOP3.LUT R3, R139.reuse, 0xffff, RZ, 0xc0, !PT ;  /* 0x0000ffff8b037812 */ /* 0x040fe200078ec0ff */
[----:B------:R-:W-:Y:S01]  /*b910*/  FMUL.FTZ R130, R0, R130 ;  /* 0x0000008200827220 */ /* 0x000fe20000410000 */
[----:B------:R-:W-:Y:S01]  /*b920*/  F2FP.BF16.PACK_AB R146, R224, R225 ;  /* 0x000000e1e092723e */ /* 0x000fe200000010ff */
[----:B------:R-:W-:Y:S01]  /*b930*/  FMUL.FTZ R131, R0, R131 ;  /* 0x0000008300837220 */ /* 0x000fe20000410000 */
[C---:B------:R-:W-:Y:S01]  /*b940*/  HMMA.16816.F32.BF16 R124, R180.reuse, R140, R124 ;  /* 0x0000008cb47c723c */ /* 0x040fe2000004187c */
[----:B------:R5:W-:Y:S03]  /*b950*/  MUFU.EX2 R166, R30 ;  /* 0x0000001e00a67308 */ /* 0x000be60000000800 */
[----:B---3--:R-:W-:Y:S01]  /*b960*/  SHF.R.U32.HI R28, RZ, 0x10, R139 ;  /* 0x00000010ff1c7819 */ /* 0x008fe2000001168b */
[----:B------:R-:W-:Y:S01]  /*b970*/  FFMA.FTZ R50, R50, c[0x0][0x23c], -R185 ;  /* 0x00008f0032327a23 */ /* 0x000fe200000108b9 */
[----:B-1----:R-:W-:Y:S01]  /*b980*/  SHF.R.U32.HI R29, RZ, 0x8, R3 ;  /* 0x00000008ff1d7819 */ /* 0x002fe20000011603 */
[--C-:B------:R-:W-:Y:S01]  /*b990*/  HSET2.LE.AND R3, R154, R245.reuse, PT ;  /* 0x000000f59a037233 */ /* 0x100fe20003803000 */
[-C--:B------:R-:W-:Y:S01]  /*b9a0*/  HMMA.16816.F32.BF16 R128, R180, R142.reuse, R128 ;  /* 0x0000008eb480723c */ /* 0x080fe20000041880 */
[----:B------:R-:W-:Y:S01]  /*b9b0*/  LOP3.LUT R140, R139, 0xff, RZ, 0xc0, !PT ;  /* 0x000000ff8b8c7812 */ /* 0x000fe200078ec0ff */
[----:B------:R-:W1:Y:S01]  /*b9c0*/  LDSM.16.MT88.4 R152, [R218+0x9400] ;  /* 0x00940000da98783b */ /* 0x000e620000004200 */
[----:B------:R3:W1:Y:S01]  /*b9d0*/  MUFU.EX2 R165, R31 ;  /* 0x0000001f00a57308 */ /* 0x0006620000000800 */
[----:B------:R-:W-:Y:S01]  /*b9e0*/  LOP3.LUT R28, R28, 0xff, RZ, 0xc0, !PT ;  /* 0x000000ff1c1c7812 */ /* 0x000fe200078ec0ff */
[----:B------:R-:W-:Y:S01]  /*b9f0*/  FFMA.FTZ R51, R51, c[0x0][0x23c], -R185 ;  /* 0x00008f0033337a23 */ /* 0x000fe200000108b9 */
[----:B------:R-:W-:Y:S01]  /*ba00*/  PRMT R29, R140, 0x5410, R29 ;  /* 0x000054108c1d7816 */ /* 0x000fe2000000001d */
[--C-:B------:R-:W-:Y:S01]  /*ba10*/  FFMA.FTZ R40, R40, c[0x0][0x23c], -R186.reuse ;  /* 0x00008f0028287a23 */ /* 0x100fe200000108ba */
[----:B------:R-:W-:Y:S01]  /*ba20*/  SHF.R.U32.HI R139, RZ, 0x18, R139 ;  /* 0x00000018ff8b7819 */ /* 0x000fe2000001168b */
[--C-:B------:R-:W-:Y:S03]  /*ba30*/  FFMA.FTZ R41, R41, c[0x0][0x23c], -R186.reuse ;  /* 0x00008f0029297a23 */ /* 0x100fe600000108ba */
[----:B------:R-:W-:Y:S01]  /*ba40*/  LOP3.LUT R144, R144, 0xff, RZ, 0xc0, !PT ;  /* 0x000000ff90907812 */ /* 0x000fe200078ec0ff */
[----:B------:R-:W-:Y:S01]  /*ba50*/  MUFU.EX2 R181, R47 ;  /* 0x0000002f00b57308 */ /* 0x000fe20000000800 */
[----:B------:R-:W-:Y:S01]  /*ba60*/  PRMT R161, R28, 0x5410, R139 ;  /* 0x000054101ca17816 */ /* 0x000fe2000000008b */
[C---:B------:R-:W-:Y:S01]  /*ba70*/  FMUL.FTZ R28, R134.reuse, R168 ;  /* 0x000000a8861c7220 */ /* 0x040fe20000410000 */
[--C-:B------:R-:W-:Y:S01]  /*ba80*/  HSET2.LE.AND R139, R160, R245.reuse, PT ;  /* 0x000000f5a08b7233 */ /* 0x100fe20003803000 */
[----:B-----5:R-:W-:Y:S01]  /*ba90*/  FMUL.FTZ R30, R133, R170 ;  /* 0x000000aa851e7220 */ /* 0x020fe20000410000 */
[--C-:B------:R-:W-:Y:S01]  /*baa0*/  HSET2.LE.AND R160, R29, R245.reuse, PT ;  /* 0x000000f51da07233 */ /* 0x100fe20003803000 */
[----:B------:R-:W-:Y:S01]  /*bab0*/  FMUL.FTZ R29, R134, R169 ;  /* 0x000000a9861d7220 */ /* 0x000fe20000410000 */
[----:B------:R-:W-:Y:S01]  /*bac0*/  PRMT R144, R144, 0x5410, R145 ;  /* 0x0000541090907816 */ /* 0x000fe20000000091 */
[----:B------:R-:W-:Y:S01]  /*bad0*/  FFMA.FTZ R42, R42, c[0x0][0x23c], -R187 ;  /* 0x00008f002a2a7a23 */ /* 0x000fe200000108bb */
[----:B------:R-:W-:Y:S01]  /*bae0*/  LOP3.LUT R146, R3, R146, RZ, 0xc0, !PT ;  /* 0x0000009203927212 */ /* 0x000fe200078ec0ff */
[--C-:B------:R-:W-:Y:S01]  /*baf0*/  HSET2.LE.AND R3, R147, R245.reuse, PT ;  /* 0x000000f593037233 */ /* 0x100fe20003803000 */
[----:B------:R-:W-:Y:S01]  /*bb00*/  F2FP.BF16.PACK_AB R147, R212, R213 ;  /* 0x000000d5d493723e */ /* 0x000fe200000010ff */
[--C-:B------:R-:W-:Y:S01]  /*bb10*/  HSET2.LE.AND R141, R144, R245.reuse, PT ;  /* 0x000000f5908d7233 */ /* 0x100fe20003803000 */
[----:B------:R-:W-:Y:S01]  /*bb20*/  F2FP.BF16.PACK_AB R144, R214, R215 ;  /* 0x000000d7d690723e */ /* 0x000fe200000010ff */
[----:B---3--:R-:W-:Y:S01]  /*bb30*/  FMUL.FTZ R31, R133, R171 ;  /* 0x000000ab851f7220 */ /* 0x008fe20000410000 */
[----:B----4-:R-:W-:Y:S01]  /*bb40*/  F2FP.BF16.PACK_AB R140, R208, R209 ;  /* 0x000000d1d08c723e */ /* 0x010fe200000010ff */
[----:B------:R-:W-:Y:S01]  /*bb50*/  MUFU.EX2 R183, R45 ;  /* 0x0000002d00b77308 */ /* 0x000fe20000000800 */
[----:B------:R-:W-:Y:S01]  /*bb60*/  LOP3.LUT R144, R3, R144, RZ, 0xc0, !PT ;  /* 0x0000009003907212 */ /* 0x000fe200078ec0ff */
[--C-:B------:R-:W-:Y:S01]  /*bb70*/  FFMA.FTZ R44, R44, c[0x0][0x23c], -R186.reuse ;  /* 0x00008f002c2c7a23 */ /* 0x100fe200000108ba */
[----:B------:R-:W-:Y:S01]  /*bb80*/  LOP3.LUT R140, R160, R140, RZ, 0xc0, !PT ;  /* 0x0000008ca08c7212 */ /* 0x000fe200078ec0ff */
[----:B------:R-:W-:Y:S01]  /*bb90*/  FFMA.FTZ R186, R61, c[0x0][0x23c], -R186 ;  /* 0x00008f003dba7a23 */ /* 0x000fe200000108ba */
[----:B------:R-:W-:Y:S01]  /*bba0*/  HMMA.16816.F32.BF16 R28, R172, R142, R28 ;  /* 0x0000008eac1c723c */ /* 0x000fe2000004181c */
[----:B------:R-:W-:Y:S01]  /*bbb0*/  F2FP.BF16.PACK_AB R145, R210, R211 ;  /* 0x000000d3d291723e */ /* 0x000fe200000010ff */
[--C-:B------:R-:W-:Y:S01]  /*bbc0*/  FFMA.FTZ R54, R54, c[0x0][0x23c], -R185.reuse ;  /* 0x00008f0036367a23 */ /* 0x100fe200000108b9 */
[----:B------:R-:W-:Y:S01]  /*bbd0*/  LOP3.LUT R147, R139, R147, RZ, 0xc0, !PT ;  /* 0x000000938b937212 */ /* 0x000fe200078ec0ff */
[--C-:B------:R-:W-:Y:S01]  /*bbe0*/  FFMA.FTZ R52, R52, c[0x0][0x23c], -R184.reuse ;  /* 0x00008f0034347a23 */ /* 0x100fe200000108b8 */
[----:B------:R-:W-:Y:S01]  /*bbf0*/  LOP3.LUT R145, R141, R145, RZ, 0xc0, !PT ;  /* 0x000000918d917212 */ /* 0x000fe200078ec0ff */
[--C-:B------:R-:W-:Y:S01]  /*bc00*/  HSET2.LE.AND R141, R161, R245.reuse, PT ;  /* 0x000000f5a18d7233 */ /* 0x100fe20003803000 */
[----:B------:R-:W-:Y:S01]  /*bc10*/  F2FP.BF16.PACK_AB R3, R206, R207 ;  /* 0x000000cfce03723e */ /* 0x000fe200000010ff */
[--C-:B------:R-:W-:Y:S01]  /*bc20*/  HSET2.LE.AND R142, R162, R245.reuse, PT ;  /* 0x000000f5a28e7233 */ /* 0x100fe20003803000 */
[----:B------:R-:W-:Y:S01]  /*bc30*/  F2FP.BF16.PACK_AB R139, R167, R205 ;  /* 0x000000cda78b723e */ /* 0x000fe200000010ff */
[----:B------:R-:W-:Y:S02]  /*bc40*/  MUFU.EX2 R172, R58 ;  /* 0x0000003a00ac7308 */ /* 0x000fe40000000800 */
[-C--:B--2---:R-:W-:Y:S01]  /*bc50*/  HMMA.16816.F32.BF16 R4, R144, R148.reuse, R4 ;  /* 0x000000949004723c */ /* 0x084fe20000041804 */
[--C-:B------:R-:W-:Y:S01]  /*bc60*/  HSET2.LE.AND R143, R163, R245.reuse, PT ;  /* 0x000000f5a38f7233 */ /* 0x100fe20003803000 */
[----:B-1----:R-:W-:Y:S01]  /*bc70*/  F2FP.BF16.PACK_AB R160, R165, R166 ;  /* 0x000000a6a5a0723e */ /* 0x002fe200000010ff */
[--C-:B------:R-:W-:Y:S01]  /*bc80*/  FFMA.FTZ R66, R66, c[0x0][0x23c], -R185.reuse ;  /* 0x00008f0042427a23 */ /* 0x100fe200000108b9 */
[----:B------:R-:W-:Y:S01]  /*bc90*/  LOP3.LUT R141, R141, R3, RZ, 0xc0, !PT ;  /* 0x000000038d8d7212 */ /* 0x000fe200078ec0ff */
[----:B------:R-:W-:Y:S01]  /*bca0*/  FFMA.FTZ R67, R67, c[0x0][0x23c], -R185 ;  /* 0x00008f0043437a23 */ /* 0x000fe200000108b9 */
[----:B------:R-:W-:Y:S01]  /*bcb0*/  LOP3.LUT R142, R142, R139, RZ, 0xc0, !PT ;  /* 0x0000008b8e8e7212 */ /* 0x000fe200078ec0ff */
[--C-:B------:R-:W-:Y:S01]  /*bcc0*/  FFMA.FTZ R48, R48, c[0x0][0x23c], -R184.reuse ;  /* 0x00008f0030307a23 */ /* 0x100fe200000108b8 */
[----:B------:R-:W-:Y:S01]  /*bcd0*/  LOP3.LUT R143, R143, R160, RZ, 0xc0, !PT ;  /* 0x000000a08f8f7212 */ /* 0x000fe200078ec0ff */
[----:B------:R-:W-:Y:S03]  /*bce0*/  MUFU.EX2 R182, R46 ;  /* 0x0000002e00b67308 */ /* 0x000fe60000000800 */
[----:B------:R-:W-:Y:S01]  /*bcf0*/  IADD3 R3, R204, 0x1, RZ ;  /* 0x00000001cc037810 */ /* 0x000fe20007ffe0ff */
[--C-:B------:R-:W-:Y:S01]  /*bd00*/  FFMA.FTZ R49, R49, c[0x0][0x23c], -R184.reuse ;  /* 0x00008f0031317a23 */ /* 0x100fe200000108b8 */
[----:B------:R-:W2:Y:S01]  /*bd10*/  LDL.LU R204, [R1] ;  /* 0x0000000001cc7983 */ /* 0x000ea20000300800 */
[C---:B------:R-:W-:Y:S01]  /*bd20*/  HMMA.16816.F32.BF16 R8, R140.reuse, R148, R8 ;  /* 0x000000948c08723c */ /* 0x040fe20000041808 */
[----:B------:R-:W-:Y:S01]  /*bd30*/  LOP3.LUT R3, R243, UR21, R3, 0x96, !PT ;  /* 0x00000015f3037c12 */ /* 0x000fe2000f8e9603 */
[--C-:B------:R-:W-:Y:S02]  /*bd40*/  FFMA.FTZ R43, R43, c[0x0][0x23c], -R187.reuse ;  /* 0x00008f002b2b7a23 */ /* 0x100fe400000108bb */
[----:B------:R-:W-:Y:S01]  /*bd50*/  MUFU.EX2 R174, R56 ;  /* 0x0000003800ae7308 */ /* 0x000fe20000000800 */
[--C-:B------:R-:W-:Y:S02]  /*bd60*/  FFMA.FTZ R64, R64, c[0x0][0x23c], -R184.reuse ;  /* 0x00008f0040407a23 */ /* 0x100fe400000108b8 */
[----:B------:R-:W-:Y:S01]  /*bd70*/  FFMA.FTZ R184, R53, c[0x0][0x23c], -R184 ;  /* 0x00008f0035b87a23 */ /* 0x000fe200000108b8 */
[-C--:B------:R-:W-:Y:S01]  /*bd80*/  HMMA.16816.F32.BF16 R12, R140, R150.reuse, R12 ;  /* 0x000000968c0c723c */ /* 0x080fe2000004180c */
[--C-:B------:R-:W-:Y:S03]  /*bd90*/  FFMA.FTZ R62, R62, c[0x0][0x23c], -R187.reuse ;  /* 0x00008f003e3e7a23 */ /* 0x100fe600000108bb */
[----:B------:R-:W-:Y:S02]  /*bda0*/  FFMA.FTZ R187, R63, c[0x0][0x23c], -R187 ;  /* 0x00008f003fbb7a23 */ /* 0x000fe400000108bb */
[----:B------:R-:W-:Y:S01]  /*bdb0*/  MUFU.EX2 R173, R57 ;  /* 0x0000003900ad7308 */ /* 0x000fe20000000800 */
[----:B------:R-:W-:Y:S01]  /*bdc0*/  FFMA.FTZ R133, R133, R251, R230 ;  /* 0x000000fb85857223 */ /* 0x000fe200000100e6 */
[C---:B------:R-:W-:Y:S01]  /*bdd0*/  HMMA.16816.F32.BF16 R16, R144.reuse, R150, R16 ;  /* 0x000000969010723c */ /* 0x040fe20000041810 */
[----:B------:R-:W1:Y:S03]  /*bde0*/  LDSM.16.MT88.4 R148, [R218+0xa400] ;  /* 0x00a40000da94783b */ /* 0x000e660000004200 */
[----:B------:R-:W-:Y:S04]  /*bdf0*/  FFMA.FTZ R134, R134, R250, R233 ;  /* 0x000000fa86867223 */ /* 0x000fe800000100e9 */
[-C--:B------:R-:W-:Y:S01]  /*be00*/  HMMA.16816.F32.BF16 R68, R144, R152.reuse, R68 ;  /* 0x000000989044723c */ /* 0x080fe20000041844 */
[----:B------:R-:W-:Y:S07]  /*be10*/  MUFU.EX2 R187, R187 ;  /* 0x000000bb00bb7308 */ /* 0x000fee0000000800 */
[C---:B------:R-:W-:Y:S03]  /*be20*/  HMMA.16816.F32.BF16 R72, R140.reuse, R152, R72 ;  /* 0x000000988c48723c */ /* 0x040fe60000041848 */
[----:B------:R-:W-:Y:S05]  /*be30*/  MUFU.EX2 R199, R48 ;  /* 0x0000003000c77308 */ /* 0x000fea0000000800 */
[-C--:B------:R-:W-:Y:S05]  /*be40*/  HMMA.16816.F32.BF16 R76, R140, R154.reuse, R76 ;  /* 0x0000009a8c4c723c */ /* 0x080fea000004184c */
[----:B------:R3:W4:Y:S03]  /*be50*/  MUFU.EX2 R198, R49 ;  /* 0x0000003100c67308 */ /* 0x0007260000000800 */
[C---:B------:R-:W-:Y:S01]  /*be60*/  HMMA.16816.F32.BF16 R80, R144.reuse, R154, R80 ;  /* 0x0000009a9050723c */ /* 0x040fe20000041850 */
[----:B------:R-:W5:Y:S06]  /*be70*/  LDSM.16.MT88.4 R152, [R216+0xb400] ;  /* 0x00b40000d898783b */ /* 0x000f6c0000004200 */
[----:B------:R1:W1:Y:S01]  /*be80*/  MUFU.EX2 R164, R36 ;  /* 0x0000002400a47308 */ /* 0x0002620000000800 */
[-C--:B------:R-:W-:Y:S08]  /*be90*/  HMMA.16816.F32.BF16 R84, R144, R156.reuse, R84 ;  /* 0x0000009c9054723c */ /* 0x080ff00000041854 */
[C---:B------:R-:W-:Y:S01]  /*bea0*/  HMMA.16816.F32.BF16 R88, R140.reuse, R156, R88 ;  /* 0x0000009c8c58723c */ /* 0x040fe20000041858 */
[----:B------:R4:W-:Y:S03]  /*beb0*/  MUFU.EX2 R197, R50 ;  /* 0x0000003200c57308 */ /* 0x0009e60000000800 */
[----:B---3--:R-:W-:Y:S04]  /*bec0*/  IMAD.WIDE.U32 R48, R3, -0x326172a9, RZ ;  /* 0xcd9e8d5703307825 */ /* 0x008fe800078e00ff */
[-C--:B------:R-:W-:Y:S03]  /*bed0*/  HMMA.16816.F32.BF16 R92, R140, R158.reuse, R92 ;  /* 0x0000009e8c5c723c */ /* 0x080fe6000004185c */
[----:B------:R3:W3:Y:S01]  /*bee0*/  MUFU.EX2 R195, R51 ;  /* 0x0000003300c37308 */ /* 0x0006e20000000800 */
[C---:B------:R-:W-:Y:S02]  /*bef0*/  LOP3.LUT R3, R49.reuse, UR13, R178, 0x96, !PT ;  /* 0x0000000d31037c12 */ /* 0x040fe4000f8e96b2 */
[----:B-1----:R-:W-:Y:S02]  /*bf00*/  LOP3.LUT R36, R49, UR13, R176, 0x96, !PT ;  /* 0x0000000d31247c12 */ /* 0x002fe4000f8e96b0 */
[C---:B------:R-:W-:Y:S01]  /*bf10*/  HMMA.16816.F32.BF16 R96, R144.reuse, R158, R96 ;  /* 0x0000009e9060723c */ /* 0x040fe20000041860 */
[----:B------:R-:W-:Y:S04]  /*bf20*/  IMAD.WIDE.U32 R156, R3, -0x2daee0ad, RZ ;  /* 0xd2511f53039c7825 */ /* 0x000fe800078e00ff */
[----:B------:R-:W-:Y:S01]  /*bf30*/  IMAD.WIDE.U32 R36, R36, -0x2daee0ad, RZ ;  /* 0xd2511f5324247825 */ /* 0x000fe200078e00ff */
[----:B------:R1:W-:Y:S02]  /*bf40*/  MUFU.EX2 R192, R40 ;  /* 0x0000002800c07308 */ /* 0x0003e40000000800 */
[-C--:B------:R-:W-:Y:S01]  /*bf50*/  HMMA.16816.F32.BF16 R100, R144, R148.reuse, R100 ;  /* 0x000000949064723c */ /* 0x080fe20000041864 */
[--C-:B----4-:R-:W-:Y:S03]  /*bf60*/  LOP3.LUT R50, R203, UR11, R48.reuse, 0x96, !PT ;  /* 0x0000000bcb327c12 */ /* 0x110fe6000f8e9630 */
[----:B------:R-:W-:Y:S04]  /*bf70*/  LOP3.LUT R48, R201, UR11, R48, 0x96, !PT ;  /* 0x0000000bc9307c12 */ /* 0x000fe8000f8e9630 */
[C---:B------:R-:W-:Y:S01]  /*bf80*/  HMMA.16816.F32.BF16 R104, R140.reuse, R148, R104 ;  /* 0x000000948c68723c */ /* 0x040fe20000041868 */
[----:B------:R-:W-:Y:S01]  /*bf90*/  IMAD.WIDE.U32 R48, R48, -0x2daee0ad, RZ ;  /* 0xd2511f5330307825 */ /* 0x000fe200078e00ff */
[----:B------:R-:W-:Y:S03]  /*bfa0*/  MUFU.EX2 R191, R41 ;  /* 0x0000002900bf7308 */ /* 0x000fe60000000800 */
[----:B---3--:R-:W-:Y:S01]  /*bfb0*/  IMAD.WIDE.U32 R50, R50, -0x2daee0ad, RZ ;  /* 0xd2511f5332327825 */ /* 0x008fe200078e00ff */
[----:B------:R-:W-:Y:S02]  /*bfc0*/  LOP3.LUT R3, R49, UR8, R36, 0x96, !PT ;  /* 0x0000000831037c12 */ /* 0x000fe4000f8e9624 */
[-C--:B------:R-:W-:Y:S01]  /*bfd0*/  HMMA.16816.F32.BF16 R108, R140, R150.reuse, R108 ;  /* 0x000000968c6c723c */ /* 0x080fe2000004186c */
[--C-:B------:R-:W-:Y:S03]  /*bfe0*/  FFMA.FTZ R149, R39, c[0x0][0x23c], -R185.reuse ;  /* 0x00008f0027957a23 */ /* 0x100fe600000108b9 */
[----:B------:R-:W-:Y:S01]  /*bff0*/  LOP3.LUT R139, R51, UR8, R156, 0x96, !PT ;  /* 0x00000008338b7c12 */ /* 0x000fe2000f8e969c */
[----:B------:R3:W4:Y:S01]  /*c000*/  MUFU.EX2 R193, R149 ;  /* 0x0000009500c17308 */ /* 0x0007220000000800 */
[----:B------:R-:W-:Y:S01]  /*c010*/  LOP3.LUT R51, R37, UR10, R246, 0x96, !PT ;  /* 0x0000000a25337c12 */ /* 0x000fe2000f8e96f6 */
[----:B------:R-:W-:Y:S01]  /*c020*/  IMAD.WIDE.U32 R160, R3, -0x326172a9, RZ ;  /* 0xcd9e8d5703a07825 */ /* 0x000fe200078e00ff */
[C---:B------:R-:W-:Y:S01]  /*c030*/  HMMA.16816.F32.BF16 R112, R144.reuse, R150, R112 ;  /* 0x000000969070723c */ /* 0x040fe20000041870 */
[----:B------:R-:W4:Y:S03]  /*c040*/  LDSM.16.MT88.4 R36, [R218+0xb400] ;  /* 0x00b40000da24783b */ /* 0x000f260000004200 */
[----:B------:R-:W-:Y:S01]  /*c050*/  FFMA.FTZ R185, R55, c[0x0][0x23c], -R185 ;  /* 0x00008f0037b97a23 */ /* 0x000fe200000108b9 */
[----:B------:R-:W-:Y:S01]  /*c060*/  LOP3.LUT R148, R157, UR10, R248, 0x96, !PT ;  /* 0x0000000a9d947c12 */ /* 0x000fe2000f8e96f8 */
[----:B------:R-:W-:Y:S01]  /*c070*/  IMAD.WIDE.U32 R156, R51, -0x326172a9, RZ ;  /* 0xcd9e8d57339c7825 */ /* 0x000fe200078e00ff */
[----:B------:R4:W-:Y:S01]  /*c080*/  MUFU.EX2 R190, R42 ;  /* 0x0000002a00be7308 */ /* 0x0009e20000000800 */
[-C--:B-----5:R-:W-:Y:S04]  /*c090*/  HMMA.16816.F32.BF16 R32, R144, R152.reuse, R32 ;  /* 0x000000989020723c */ /* 0x0a0fe80000041820 */
[----:B------:R-:W-:Y:S01]  /*c0a0*/  IMAD.WIDE.U32 R158, R139, -0x326172a9, RZ ;  /* 0xcd9e8d578b9e7825 */ /* 0x000fe200078e00ff */
[----:B-1----:R-:W-:Y:S03]  /*c0b0*/  LOP3.LUT R40, R161, UR7, R156, 0x96, !PT ;  /* 0x00000007a1287c12 */ /* 0x002fe6000f8e969c */
[C---:B------:R-:W-:Y:S01]  /*c0c0*/  HMMA.16816.F32.BF16 R20, R140.reuse, R152, R20 ;  /* 0x000000988c14723c */ /* 0x040fe20000041814 */
[----:B------:R1:W5:Y:S03]  /*c0d0*/  MUFU.EX2 R189, R43 ;  /* 0x0000002b00bd7308 */ /* 0x0003660000000800 */
[----:B---3--:R-:W-:Y:S04]  /*c0e0*/  IMAD.WIDE.U32 R148, R148, -0x326172a9, RZ ;  /* 0xcd9e8d5794947825 */ /* 0x008fe800078e00ff */
[-C--:B------:R-:W-:Y:S01]  /*c0f0*/  HMMA.16816.F32.BF16 R116, R140, R154.reuse, R116 ;  /* 0x0000009a8c74723c */ /* 0x080fe20000041874 */
[----:B------:R-:W-:Y:S02]  /*c100*/  IMAD.WIDE.U32 R152, R40, -0x2daee0ad, RZ ;  /* 0xd2511f5328987825 */ /* 0x000fe400078e00ff */
[----:B------:R3:W1:Y:S01]  /*c110*/  MUFU.EX2 R188, R44 ;  /* 0x0000002c00bc7308 */ /* 0x0006620000000800 */
[----:B------:R-:W-:Y:S02]  /*c120*/  LOP3.LUT R150, R149, UR9, R202, 0x96, !PT ;  /* 0x0000000995967c12 */ /* 0x000fe4000f8e96ca */
[----:B------:R-:W-:Y:S02]  /*c130*/  LOP3.LUT R3, R159, UR7, R148, 0x96, !PT ;  /* 0x000000079f037c12 */ /* 0x000fe4000f8e9694 */
[C---:B------:R-:W-:Y:S01]  /*c140*/  HMMA.16816.F32.BF16 R120, R144.reuse, R154, R120 ;  /* 0x0000009a9078723c */ /* 0x040fe20000041878 */
[----:B------:R-:W-:Y:S03]  /*c150*/  LOP3.LUT R148, R157, UR9, R200, 0x96, !PT ;  /* 0x000000099d947c12 */ /* 0x000fe6000f8e96c8 */
[----:B------:R-:W-:Y:S01]  /*c160*/  IMAD.WIDE.U32 R150, R150, -0x2daee0ad, RZ ;  /* 0xd2511f5396967825 */ /* 0x000fe200078e00ff */
[----:B------:R1:W-:Y:S03]  /*c170*/  MUFU.EX2 R175, R54 ;  /* 0x0000003600af7308 */ /* 0x0003e60000000800 */
[----:B------:R-:W-:Y:S01]  /*c180*/  IMAD.WIDE.U32 R148, R148, -0x2daee0ad, RZ ;  /* 0xd2511f5394947825 */ /* 0x000fe200078e00ff */
[-C--:B----4-:R-:W-:Y:S03]  /*c190*/  HMMA.16816.F32.BF16 R24, R144, R36.reuse, R24 ;  /* 0x000000249018723c */ /* 0x090fe60000041818 */
[----:B------:R-:W-:Y:S01]  /*c1a0*/  IMAD.WIDE.U32 R156, R3, -0x2daee0ad, RZ ;  /* 0xd2511f53039c7825 */ /* 0x000fe200078e00ff */
[----:B------:R-:W-:Y:S02]  /*c1b0*/  LOP3.LUT R40, R153, UR4, R148, 0x96, !PT ;  /* 0x0000000499287c12 */ /* 0x000fe4000f8e9694 */
[----:B------:R-:W-:Y:S01]  /*c1c0*/  LOP3.LUT R50, R151, UR6, R50, 0x96, !PT ;  /* 0x0000000697327c12 */ /* 0x000fe2000f8e9632 */
[----:B------:R4:W-:Y:S01]  /*c1d0*/  MUFU.EX2 R178, R52 ;  /* 0x0000003400b27308 */ /* 0x0009e20000000800 */
[C---:B------:R-:W-:Y:S01]  /*c1e0*/  HMMA.16816.F32.BF16 R124, R140.reuse, R36, R124 ;  /* 0x000000248c7c723c */ /* 0x040fe2000004187c */
[----:B------:R-:W-:Y:S03]  /*c1f0*/  LOP3.LUT R49, R157, UR4, R150, 0x96, !PT ;  /* 0x000000049d317c12 */ /* 0x000fe6000f8e9696 */
[----:B------:R-:W-:Y:S01]  /*c200*/  LOP3.LUT R139, R149, UR6, R48, 0x96, !PT ;  /* 0x00000006958b7c12 */ /* 0x000fe2000f8e9630 */
[----:B------:R-:W-:Y:S03]  /*c210*/  IMAD.WIDE.U32 R40, R40, -0x326172a9, RZ ;  /* 0xcd9e8d5728287825 */ /* 0x000fe600078e00ff */
[-C--:B------:R-:W-:Y:S01]  /*c220*/  HMMA.16816.F32.BF16 R128, R140, R38.reuse, R128 ;  /* 0x000000268c80723c */ /* 0x080fe20000041880 */
[----:B------:R-:W-:Y:S01]  /*c230*/  IMAD.WIDE.U32 R48, R49, -0x326172a9, RZ ;  /* 0xcd9e8d5731307825 */ /* 0x000fe200078e00ff */
[----:B------:R-:W-:Y:S01]  /*c240*/  LDSM.16.MT88.4 R140, [R218+0x9800] ;  /* 0x00980000da8c783b */ /* 0x000fe20000004200 */
[----:B------:R-:W-:Y:S01]  /*c250*/  MUFU.EX2 R177, R66 ;  /* 0x0000004200b17308 */ /* 0x000fe20000000800 */
[----:B------:R-:W-:Y:S01]  /*c260*/  LOP3.LUT R42, R40, 0xffff, RZ, 0xc0, !PT ;  /* 0x0000ffff282a7812 */ /* 0x000fe200078ec0ff */
[----:B------:R-:W-:Y:S01]  /*c270*/  IMAD.WIDE.U32 R154, R139, -0x326172a9, RZ ;  /* 0xcd9e8d578b9a7825 */ /* 0x000fe200078e00ff */
[----:B------:R-:W-:Y:S02]  /*c280*/  LOP3.LUT R51, R48, 0xffff, RZ, 0xc0, !PT ;  /* 0x0000ffff30337812 */ /* 0x000fe400078ec0ff */
[----:B------:R-:W-:Y:S01]  /*c290*/  HMMA.16816.F32.BF16 R28, R144, R38, R28 ;  /* 0x00000026901c723c */ /* 0x000fe2000004181c */
[----:B------:R-:W-:Y:S03]  /*c2a0*/  IMAD.WIDE.U32 R162, R50, -0x326172a9, RZ ;  /* 0xcd9e8d5732a27825 */ /* 0x000fe600078e00ff */
[----:B------:R-:W-:Y:S01]  /*c2b0*/  SHF.R.U32.HI R50, RZ, 0x10, R40 ;  /* 0x00000010ff327819 */ /* 0x000fe20000011628 */
[----:B------:R-:W-:Y:S01]  /*c2c0*/  MUFU.EX2 R176, R67 ;  /* 0x0000004300b07308 */ /* 0x000fe20000000800 */
[--C-:B------:R-:W-:Y:S02]  /*c2d0*/  SHF.R.U32.HI R148, RZ, 0x10, R48.reuse ;  /* 0x00000010ff947819 */ /* 0x100fe40000011630 */
[----:B------:R-:W-:Y:S04]  /*c2e0*/  LOP3.LUT R150, R48, 0xff, RZ, 0xc0, !PT ;  /* 0x000000ff30967812 */ /* 0x000fe800078ec0ff */
[----:B------:R-:W-:Y:S02]  /*c2f0*/  SHF.R.U32.HI R149, RZ, 0x18, R48 ;  /* 0x00000018ff957819 */ /* 0x000fe40000011630 */
[----:B------:R-:W-:Y:S01]  /*c300*/  SHF.R.U32.HI R48, RZ, 0x8, R51 ;  /* 0x00000008ff307819 */ /* 0x000fe20000011633 */
[----:B------:R-:W-:Y:S01]  /*c310*/  MUFU.EX2 R67, R60 ;  /* 0x0000003c00437308 */ /* 0x000fe20000000800 */
[----:B------:R-:W-:Y:S02]  /*c320*/  LOP3.LUT R3, R49, UR15, R162, 0x96, !PT ;  /* 0x0000000f31037c12 */ /* 0x000fe4000f8e96a2 */
[----:B------:R-:W-:Y:S02]  /*c330*/  SHF.R.U32.HI R49, RZ, 0x18, R40 ;  /* 0x00000018ff317819 */ /* 0x000fe40000011628 */
[----:B------:R-:W-:Y:S02]  /*c340*/  LOP3.LUT R139, R40, 0xff, RZ, 0xc0, !PT ;  /* 0x000000ff288b7812 */ /* 0x000fe400078ec0ff */
[----:B------:R-:W-:Y:S02]  /*c350*/  LOP3.LUT R40, R41, UR15, R154, 0x96, !PT ;  /* 0x0000000f29287c12 */ /* 0x000fe4000f8e969a */
[----:B------:R-:W-:Y:S01]  /*c360*/  LOP3.LUT R41, R50, 0xff, RZ, 0xc0, !PT ;  /* 0x000000ff32297812 */ /* 0x000fe200078ec0ff */
[----:B------:R-:W-:Y:S01]  /*c370*/  MUFU.EX2 R62, R62 ;  /* 0x0000003e003e7308 */ /* 0x000fe20000000800 */
[----:B------:R-:W-:Y:S02]  /*c380*/  PRMT R150, R150, 0x5410, R48 ;  /* 0x0000541096967816 */ /* 0x000fe40000000030 */
[----:B------:R-:W-:Y:S02]  /*c390*/  PRMT R151, R41, 0x5410, R49 ;  /* 0x0000541029977816 */ /* 0x000fe40000000031 */
[----:B------:R-:W4:Y:S01]  /*c3a0*/  LDSM.16.MT88.4 R48, [R216+0x9800] ;  /* 0x00980000d830783b */ /* 0x000f220000004200 */
[----:B-1----:R-:W-:Y:S02]  /*c3b0*/  LOP3.LUT R43, R148, 0xff, RZ, 0xc0, !PT ;  /* 0x000000ff942b7812 */ /* 0x002fe400078ec0ff */
[C---:B------:R-:W-:Y:S02]  /*c3c0*/  LOP3.LUT R36, R3.reuse, 0xffff, RZ, 0xc0, !PT ;  /* 0x0000ffff03247812 */ /* 0x040fe400078ec0ff */
[----:B---3--:R-:W-:Y:S01]  /*c3d0*/  LOP3.LUT R44, R3, 0xff, RZ, 0xc0, !PT ;  /* 0x000000ff032c7812 */ /* 0x008fe200078ec0ff */
[----:B------:R1:W3:Y:S01]  /*c3e0*/  MUFU.EX2 R180, R64 ;  /* 0x0000004000b47308 */ /* 0x0002e20000000800 */
[----:B------:R-:W-:Y:S02]  /*c3f0*/  SHF.R.U32.HI R42, RZ, 0x8, R42 ;  /* 0x00000008ff2a7819 */ /* 0x000fe4000001162a */
[----:B------:R-:W-:Y:S02]  /*c400*/  PRMT R149, R43, 0x5410, R149 ;  /* 0x000054102b957816 */ /* 0x000fe40000000095 */
[--C-:B------:R-:W-:Y:S02]  /*c410*/  SHF.R.U32.HI R43, RZ, 0x18, R3.reuse ;  /* 0x00000018ff2b7819 */ /* 0x100fe40000011603 */
[----:B------:R-:W-:Y:S02]  /*c420*/  SHF.R.U32.HI R37, RZ, 0x10, R3 ;  /* 0x00000010ff257819 */ /* 0x000fe40000011603 */
[C---:B------:R-:W-:Y:S01]  /*c430*/  LOP3.LUT R3, R40.reuse, 0xffff, RZ, 0xc0, !PT ;  /* 0x0000ffff28037812 */ /* 0x040fe200078ec0ff */
[----:B------:R-:W1:Y:S01]  /*c440*/  MUFU.EX2 R184, R184 ;  /* 0x000000b800b87308 */ /* 0x000e620000000800 */
[----:B------:R-:W-:Y:S02]  /*c450*/  SHF.R.U32.HI R41, RZ, 0x8, R36 ;  /* 0x00000008ff297819 */ /* 0x000fe40000011624 */
[----:B------:R-:W-:Y:S02]  /*c460*/  SHF.R.U32.HI R3, RZ, 0x8, R3 ;  /* 0x00000008ff037819 */ /* 0x000fe40000011603 */
[----:B------:R-:W-:Y:S02]  /*c470*/  PRMT R148, R139, 0x5410, R42 ;  /* 0x000054108b947816 */ /* 0x000fe4000000002a */
[----:B------:R-:W-:Y:S02]  /*c480*/  LOP3.LUT R42, R40, 0xff, RZ, 0xc0, !PT ;  /* 0x000000ff282a7812 */ /* 0x000fe400078ec0ff */
[----:B------:R-:W-:Y:S01]  /*c490*/  PRMT R44, R44, 0x5410, R41 ;  /* 0x000054102c2c7816 */ /* 0x000fe20000000029 */
[----:B------:R-:W1:Y:S01]  /*c4a0*/  MUFU.EX2 R185, R185 ;  /* 0x000000b900b97308 */ /* 0x000e620000000800 */
[----:B------:R-:W-:Y:S02]  /*c4b0*/  LOP3.LUT R36, R37, 0xff, RZ, 0xc0, !PT ;  /* 0x000000ff25247812 */ /* 0x000fe400078ec0ff */
[----:B------:R-:W-:Y:S01]  /*c4c0*/  PRMT R45, R42, 0x5410, R3 ;  /* 0x000054102a2d7816 */ /* 0x000fe20000000003 */
[--C-:B------:R-:W-:Y:S01]  /*c4d0*/  HSET2.LE.AND R42, R150, R245.reuse, PT ;  /* 0x000000f5962a7233 */ /* 0x100fe20003803000 */
[--C-:B------:R-:W-:Y:S02]  /*c4e0*/  SHF.R.U32.HI R3, RZ, 0x10, R40.reuse ;  /* 0x00000010ff037819 */ /* 0x100fe40000011628 */
[----:B------:R-:W-:Y:S01]  /*c4f0*/  PRMT R46, R36, 0x5410, R43 ;  /* 0x00005410242e7816 */ /* 0x000fe2000000002b */
[--C-:B------:R-:W-:Y:S01]  /*c500*/  HSET2.LE.AND R43, R149, R245.reuse, PT ;  /* 0x000000f5952b7233 */ /* 0x100fe20003803000 */
[----:B------:R-:W-:Y:S01]  /*c510*/  SHF.R.U32.HI R41, RZ, 0x18, R40 ;  /* 0x00000018ff297819 */ /* 0x000fe20000011628 */
[--C-:B------:R-:W-:Y:S01]  /*c520*/  HSET2.LE.AND R40, R44, R245.reuse, PT ;  /* 0x000000f52c287233 */ /* 0x100fe20003803000 */
[----:B------:R-:W-:Y:S01]  /*c530*/  LOP3.LUT R37, R3, 0xff, RZ, 0xc0, !PT ;  /* 0x000000ff03257812 */ /* 0x000fe200078ec0ff */
[----:B------:R-:W-:Y:S01]  /*c540*/  MUFU.EX2 R186, R186 ;  /* 0x000000ba00ba7308 */ /* 0x000fe20000000800 */
[----:B------:R-:W-:Y:S02]  /*c550*/  F2FP.BF16.PACK_AB R3, R198, R199 ;  /* 0x000000c7c603723e */ /* 0x000fe400000010ff */
[----:B------:R-:W-:Y:S02]  /*c560*/  F2FP.BF16.PACK_AB R36, R196, R164 ;  /* 0x000000a4c424723e */ /* 0x000fe400000010ff */
[----:B------:R-:W-:Y:S01]  /*c570*/  PRMT R139, R37, 0x5410, R41 ;  /* 0x00005410258b7816 */ /* 0x000fe20000000029 */
[--C-:B------:R-:W-:Y:S01]  /*c580*/  HSET2.LE.AND R41, R46, R245.reuse, PT ;  /* 0x000000f52e297233 */ /* 0x100fe20003803000 */
[----:B------:R-:W-:Y:S01]  /*c590*/  LOP3.LUT R42, R42, R3, RZ, 0xc0, !PT ;  /* 0x000000032a2a7212 */ /* 0x000fe200078ec0ff */
[--C-:B------:R-:W-:Y:S01]  /*c5a0*/  HSET2.LE.AND R37, R45, R245.reuse, PT ;  /* 0x000000f52d257233 */ /* 0x100fe20003803000 */
[----:B------:R-:W-:Y:S01]  /*c5b0*/  LOP3.LUT R40, R40, R36, RZ, 0xc0, !PT ;  /* 0x0000002428287212 */ /* 0x000fe200078ec0ff */
[----:B------:R-:W1:Y:S01]  /*c5c0*/  LDSM.16.MT88.4 R44, [R216+0xa800] ;  /* 0x00a80000d82c783b */ /* 0x000e620000004200 */
[----:B------:R-:W-:Y:S02]  /*c5d0*/  F2FP.BF16.PACK_AB R3, R195, R197 ;  /* 0x000000c5c303723e */ /* 0x000fe400000010ff */
[----:B------:R-:W-:Y:S02]  /*c5e0*/  F2FP.BF16.PACK_AB R36, R193, R194 ;  /* 0x000000c2c124723e */ /* 0x000fe400000010ff */
[----:B------:R-:W-:Y:S02]  /*c5f0*/  F2FP.BF16.PACK_AB R38, R191, R192 ;  /* 0x000000c0bf26723e */ /* 0x000fe400000010ff */
[----:B------:R-:W-:Y:S02]  /*c600*/  LOP3.LUT R43, R43, R3, RZ, 0xc0, !PT ;  /* 0x000000032b2b7212 */ /* 0x000fe400078ec0ff */
[----:B------:R-:W-:Y:S02]  /*c610*/  LOP3.LUT R41, R41, R36, RZ, 0xc0, !PT ;  /* 0x0000002429297212 */ /* 0x000fe400078ec0ff */
[----:B------:R-:W-:Y:S01]  /*c620*/  LOP3.LUT R36, R37, R38, RZ, 0xc0, !PT ;  /* 0x0000002625247212 */ /* 0x000fe200078ec0ff */
[--C-:B------:R-:W-:Y:S01]  /*c630*/  HSET2.LE.AND R38, R148, R245.reuse, PT ;  /* 0x000000f594267233 */ /* 0x100fe20003803000 */
[----:B-----5:R-:W-:Y:S01]  /*c640*/  F2FP.BF16.PACK_AB R3, R189, R190 ;  /* 0x000000bebd03723e */ /* 0x020fe200000010ff */
[--C-:B------:R-:W-:Y:S01]  /*c650*/  HSET2.LE.AND R37, R139, R245.reuse, PT ;  /* 0x000000f58b257233 */ /* 0x100fe20003803000 */
[----:B------:R-:W-:Y:S01]  /*c660*/  F2FP.BF16.PACK_AB R39, R183, R188 ;  /* 0x000000bcb727723e */ /* 0x000fe200000010ff */
[-C--:B----4-:R-:W-:Y:S01]  /*c670*/  HMMA.16816.F32.BF16 R4, R40, R48.reuse, R4 ;  /* 0x000000302804723c */ /* 0x090fe20000041804 */
[--C-:B------:R-:W-:Y:S01]  /*c680*/  HSET2.LE.AND R139, R151, R245.reuse, PT ;  /* 0x000000f5978b7233 */ /* 0x100fe20003803000 */
[----:B------:R-:W-:Y:S02]  /*c690*/  F2FP.BF16.PACK_AB R144, R181, R182 ;  /* 0x000000b6b590723e */ /* 0x000fe400000010ff */
[----:B------:R-:W-:Y:S02]  /*c6a0*/  LOP3.LUT R37, R37, R3, RZ, 0xc0, !PT ;  /* 0x0000000325257212 */ /* 0x000fe400078ec0ff */
[----:B------:R-:W-:Y:S02]  /*c6b0*/  LOP3.LUT R38, R38, R39, RZ, 0xc0, !PT ;  /* 0x0000002726267212 */ /* 0x000fe400078ec0ff */
[----:B------:R-:W-:Y:S02]  /*c6c0*/  LOP3.LUT R39, R139, R144, RZ, 0xc0, !PT ;  /* 0x000000908b277212 */ /* 0x000fe400078ec0ff */
[----:B------:R4:W5:Y:S05]  /*c6d0*/  MUFU.EX2 R139, R59 ;  /* 0x0000003b008b7308 */ /* 0x00096a0000000800 */
[C---:B------:R-:W-:Y:S08]  /*c6e0*/  HMMA.16816.F32.BF16 R8, R36.reuse, R48, R8 ;  /* 0x000000302408723c */ /* 0x040ff00000041808 */
[-C--:B------:R-:W-:Y:S01]  /*c6f0*/  HMMA.16816.F32.BF16 R12, R36, R50.reuse, R12 ;  /* 0x00000032240c723c */ /* 0x080fe2000004180c */
[----:B--2---:R-:W-:Y:S07]  /*c700*/  FFMA.FTZ R0, R0, R204, R227 ;  /* 0x000000cc00007223 */ /* 0x004fee00000100e3 */
[C---:B------:R-:W-:Y:S01]  /*c710*/  HMMA.16816.F32.BF16 R16, R40.reuse, R50, R16 ;  /* 0x000000322810723c */ /* 0x040fe20000041810 */
[----:B------:R-:W2:Y:S03]  /*c720*/  LDSM.16.MT88.4 R48, [R218+0xa800] ;  /* 0x00a80000da30783b */ /* 0x000ea60000004200 */
[----:B------:R-:W-:Y:S04]  /*c730*/  FADD.FTZ R0, R226, R0 ;  /* 0x00000000e2007221 */ /* 0x000fe80000010000 */
        /* <DEDUP_REMOVED lines=11> */
[C---:B------:R-:W-:Y:S07]  /*c7f0*/  HMMA.16816.F32.BF16 R104, R36.reuse, R48, R104 ;  /* 0x000000302468723c */ /* 0x040fee0000041868 */
[----:B------:R-:W-:Y:S01]  /*c800*/  LOP3.LUT R48, R163, UR5, R158, 0x96, !PT ;  /* 0x00000005a3307c12 */ /* 0x000fe2000f8e969e */
[-C--:B------:R-:W-:Y:S04]  /*c810*/  HMMA.16816.F32.BF16 R108, R36, R50.reuse, R108 ;  /* 0x00000032246c723c */ /* 0x080fe8000004186c */
[----:B------:R-:W-:Y:S04]  /*c820*/  IMAD.WIDE.U32 R48, R48, -0x2daee0ad, RZ ;  /* 0xd2511f5330307825 */ /* 0x000fe800078e00ff */
[C---:B------:R-:W-:Y:S01]  /*c830*/  HMMA.16816.F32.BF16 R112, R40.reuse, R50, R112 ;  /* 0x000000322870723c */ /* 0x040fe20000041870 */
[--C-:B------:R-:W-:Y:S03]  /*c840*/  SHF.R.U32.HI R56, RZ, 0x10, R48.reuse ;  /* 0x00000010ff387819 */ /* 0x100fe60000011630 */
[----:B------:R-:W-:Y:S02]  /*c850*/  SHF.R.U32.HI R57, RZ, 0x18, R48 ;  /* 0x00000018ff397819 */ /* 0x000fe40000011630 */
[----:B------:R-:W-:Y:S02]  /*c860*/  LOP3.LUT R54, R48, 0xffff, RZ, 0xc0, !PT ;  /* 0x0000ffff30367812 */ /* 0x000fe400078ec0ff */
[-C--:B---3--:R-:W-:Y:S01]  /*c870*/  HMMA.16816.F32.BF16 R32, R40, R140.reuse, R32 ;  /* 0x0000008c2820723c */ /* 0x088fe20000041820 */
[----:B------:R-:W-:Y:S03]  /*c880*/  LOP3.LUT R50, R155, UR5, R160, 0x96, !PT ;  /* 0x000000059b327c12 */ /* 0x000fe6000f8e96a0 */
[----:B------:R-:W-:Y:S02]  /*c890*/  LOP3.LUT R52, R49, UR14, R156, 0x96, !PT ;  /* 0x0000000e31347c12 */ /* 0x000fe4000f8e969c */
[----:B------:R-:W-:Y:S01]  /*c8a0*/  IMAD.WIDE.U32 R50, R50, -0x2daee0ad, RZ ;  /* 0xd2511f5332327825 */ /* 0x000fe200078e00ff */
[----:B------:R-:W-:Y:S01]  /*c8b0*/  LOP3.LUT R64, R48, 0xff, RZ, 0xc0, !PT ;  /* 0x000000ff30407812 */ /* 0x000fe200078ec0ff */
[C---:B------:R-:W-:Y:S04]  /*c8c0*/  HMMA.16816.F32.BF16 R20, R36.reuse, R140, R20 ;  /* 0x0000008c2414723c */ /* 0x040fe80000041814 */
[----:B------:R-:W-:Y:S02]  /*c8d0*/  LOP3.LUT R3, R51, UR14, R152, 0x96, !PT ;  /* 0x0000000e33037c12 */ /* 0x000fe4000f8e9698 */
[----:B------:R-:W2:Y:S01]  /*c8e0*/  LDSM.16.MT88.4 R152, [R216+0x9c00] ;  /* 0x009c0000d898783b */ /* 0x000ea20000004200 */
[C---:B------:R-:W-:Y:S01]  /*c8f0*/  LOP3.LUT R55, R50.reuse, 0xff, RZ, 0xc0, !PT ;  /* 0x000000ff32377812 */ /* 0x040fe200078ec0ff */
[-C--:B------:R-:W-:Y:S01]  /*c900*/  HMMA.16816.F32.BF16 R116, R36, R142.reuse, R116 ;  /* 0x0000008e2474723c */ /* 0x080fe20000041874 */
[----:B------:R-:W-:Y:S03]  /*c910*/  LOP3.LUT R49, R50, 0xffff, RZ, 0xc0, !PT ;  /* 0x0000ffff32317812 */ /* 0x000fe600078ec0ff */
[--C-:B------:R-:W-:Y:S02]  /*c920*/  SHF.R.U32.HI R48, RZ, 0x10, R50.reuse ;  /* 0x00000010ff307819 */ /* 0x100fe40000011632 */
[----:B------:R-:W-:Y:S02]  /*c930*/  SHF.R.U32.HI R53, RZ, 0x18, R50 ;  /* 0x00000018ff357819 */ /* 0x000fe40000011632 */
[C---:B------:R-:W-:Y:S01]  /*c940*/  HMMA.16816.F32.BF16 R120, R40.reuse, R142, R120 ;  /* 0x0000008e2878723c */ /* 0x040fe20000041878 */
[----:B------:R-:W-:Y:S03]  /*c950*/  LOP3.LUT R50, R56, 0xff, RZ, 0xc0, !PT ;  /* 0x000000ff38327812 */ /* 0x000fe600078ec0ff */
[----:B------:R-:W-:Y:S02]  /*c960*/  SHF.R.U32.HI R51, RZ, 0x8, R54 ;  /* 0x00000008ff337819 */ /* 0x000fe40000011636 */
[----:B------:R-:W-:Y:S02]  /*c970*/  PRMT R171, R50, 0x5410, R57 ;  /* 0x0000541032ab7816 */ /* 0x000fe40000000039 */
[-C--:B-1----:R-:W-:Y:S01]  /*c980*/  HMMA.16816.F32.BF16 R24, R40, R44.reuse, R24 ;  /* 0x0000002c2818723c */ /* 0x082fe20000041818 */
[----:B------:R-:W-:Y:S01]  /*c990*/  SHF.R.U32.HI R49, RZ, 0x8, R49 ;  /* 0x00000008ff317819 */ /* 0x000fe20000011631 */
[----:B----4-:R-:W-:Y:S02]  /*c9a0*/  LDSM.16.MT88.4 R56, [R218+0xac00] ;  /* 0x00ac0000da38783b */ /* 0x010fe40000004200 */
[----:B------:R-:W-:Y:S01]  /*c9b0*/  LOP3.LUT R54, R52, 0xff, RZ, 0xc0, !PT ;  /* 0x000000ff34367812 */ /* 0x000fe200078ec0ff */
[--C-:B------:R-:W-:Y:S01]  /*c9c0*/  HSET2.LE.AND R171, R171, R245.reuse, PT ;  /* 0x000000f5abab7233 */ /* 0x100fe20003803000 */
[----:B------:R-:W-:Y:S02]  /*c9d0*/  PRMT R65, R55, 0x5410, R49 ;  /* 0x0000541037417816 */ /* 0x000fe40000000031 */
[C---:B------:R-:W-:Y:S01]  /*c9e0*/  HMMA.16816.F32.BF16 R124, R36.reuse, R44, R124 ;  /* 0x0000002c247c723c */ /* 0x040fe2000004187c */
[----:B------:R-:W-:Y:S03]  /*c9f0*/  LOP3.LUT R48, R48, 0xff, RZ, 0xc0, !PT ;  /* 0x000000ff30307812 */ /* 0x000fe600078ec0ff */
[----:B------:R-:W-:Y:S02]  /*ca00*/  LOP3.LUT R50, R52, 0xffff, RZ, 0xc0, !PT ;  /* 0x0000ffff34327812 */ /* 0x000fe400078ec0ff */
[----:B------:R-:W-:Y:S02]  /*ca10*/  PRMT R64, R64, 0x5410, R51 ;  /* 0x0000541040407816 */ /* 0x000fe40000000033 */
[-C--:B------:R-:W-:Y:S01]  /*ca20*/  HMMA.16816.F32.BF16 R128, R36, R46.reuse, R128 ;  /* 0x0000002e2480723c */ /* 0x080fe20000041880 */
[--C-:B------:R-:W-:Y:S03]  /*ca30*/  SHF.R.U32.HI R51, RZ, 0x10, R52.reuse ;  /* 0x00000010ff337819 */ /* 0x100fe60000011634 */
[----:B------:R-:W-:Y:S01]  /*ca40*/  SHF.R.U32.HI R49, RZ, 0x10, R3 ;  /* 0x00000010ff317819 */ /* 0x000fe20000011603 */
[--C-:B------:R-:W-:Y:S01]  /*ca50*/  HSET2.LE.AND R170, R64, R245.reuse, PT ;  /* 0x000000f540aa7233 */ /* 0x100fe20003803000 */
[----:B------:R-:W-:Y:S02]  /*ca60*/  PRMT R66, R48, 0x5410, R53 ;  /* 0x0000541030427816 */ /* 0x000fe40000000035 */
[----:B------:R-:W-:Y:S01]  /*ca70*/  HMMA.16816.F32.BF16 R28, R40, R46, R28 ;  /* 0x0000002e281c723c */ /* 0x000fe2000004181c */
[----:B------:R-:W-:Y:S01]  /*ca80*/  LOP3.LUT R48, R3, 0xffff, RZ, 0xc0, !PT ;  /* 0x0000ffff03307812 */ /* 0x000fe200078ec0ff */
[----:B------:R-:W-:Y:S02]  /*ca90*/  LDSM.16.MT88.4 R40, [R216+0xbc00] ;  /* 0x00bc0000d828783b */ /* 0x000fe40000004200 */
[----:B------:R-:W-:Y:S01]  /*caa0*/  SHF.R.U32.HI R53, RZ, 0x18, R52 ;  /* 0x00000018ff357819 */ /* 0x000fe20000011634 */
[--C-:B------:R-:W-:Y:S01]  /*cab0*/  HSET2.LE.AND R44, R66, R245.reuse, PT ;  /* 0x000000f5422c7233 */ /* 0x100fe20003803000 */
[----:B------:R-:W-:Y:S02]  /*cac0*/  SHF.R.U32.HI R50, RZ, 0x8, R50 ;  /* 0x00000008ff327819 */ /* 0x000fe40000011632 */
[----:B------:R-:W-:Y:S04]  /*cad0*/  LOP3.LUT R51, R51, 0xff, RZ, 0xc0, !PT ;  /* 0x000000ff33337812 */ /* 0x000fe800078ec0ff */
[----:B------:R-:W-:Y:S02]  /*cae0*/  LOP3.LUT R52, R3, 0xff, RZ, 0xc0, !PT ;  /* 0x000000ff03347812 */ /* 0x000fe400078ec0ff */
[----:B------:R-:W-:Y:S02]  /*caf0*/  LOP3.LUT R49, R49, 0xff, RZ, 0xc0, !PT ;  /* 0x000000ff31317812 */ /* 0x000fe400078ec0ff */
[----:B------:R-:W-:Y:S02]  /*cb00*/  SHF.R.U32.HI R3, RZ, 0x18, R3 ;  /* 0x00000018ff037819 */ /* 0x000fe40000011603 */
[----:B------:R-:W-:Y:S02]  /*cb10*/  SHF.R.U32.HI R48, RZ, 0x8, R48 ;  /* 0x00000008ff307819 */ /* 0x000fe40000011630 */
[----:B------:R-:W-:Y:S02]  /*cb20*/  PRMT R168, R54, 0x5410, R50 ;  /* 0x0000541036a87816 */ /* 0x000fe40000000032 */
[----:B------:R-:W-:Y:S02]  /*cb30*/  PRMT R169, R51, 0x5410, R53 ;  /* 0x0000541033a97816 */ /* 0x000fe40000000035 */
[----:B------:R-:W-:Y:S01]  /*cb40*/  PRMT R61, R49, 0x5410, R3 ;  /* 0x00005410313d7816 */ /* 0x000fe20000000003 */
[--C-:B------:R-:W-:Y:S01]  /*cb50*/  HSET2.LE.AND R168, R168, R245.reuse, PT ;  /* 0x000000f5a8a87233 */ /* 0x100fe20003803000 */
[----:B------:R-:W-:Y:S01]  /*cb60*/  F2FP.BF16.PACK_AB R3, R179, R180 ;  /* 0x000000b4b303723e */ /* 0x000fe200000010ff */
[--C-:B------:R-:W-:Y:S01]  /*cb70*/  HSET2.LE.AND R169, R169, R245.reuse, PT ;  /* 0x000000f5a9a97233 */ /* 0x100fe20003803000 */
[----:B------:R-:W-:Y:S02]  /*cb80*/  PRMT R60, R52, 0x5410, R48 ;  /* 0x00005410343c7816 */ /* 0x000fe40000000030 */
[----:B------:R-:W-:Y:S01]  /*cb90*/  LOP3.LUT R170, R170, R3, RZ, 0xc0, !PT ;  /* 0x00000003aaaa7212 */ /* 0x000fe200078ec0ff */
[----:B------:R-:W1:Y:S01]  /*cba0*/  LDSM.16.MT88.4 R48, [R218+0x9c00] ;  /* 0x009c0000da30783b */ /* 0x000e620000004200 */
[----:B------:R-:W-:Y:S01]  /*cbb0*/  F2FP.BF16.PACK_AB R3, R184, R178 ;  /* 0x000000b2b803723e */ /* 0x000fe200000010ff */
[--C-:B------:R-:W-:Y:S01]  /*cbc0*/  HSET2.LE.AND R38, R60, R245.reuse, PT ;  /* 0x000000f53c267233 */ /* 0x100fe20003803000 */
[----:B------:R-:W-:Y:S02]  /*cbd0*/  F2FP.BF16.PACK_AB R36, R176, R177 ;  /* 0x000000b1b024723e */ /* 0x000fe400000010ff */
[----:B------:R-:W-:Y:S02]  /*cbe0*/  F2FP.BF16.PACK_AB R37, R185, R175 ;  /* 0x000000afb925723e */ /* 0x000fe400000010ff */
[----:B------:R-:W-:Y:S01]  /*cbf0*/  F2FP.BF16.PACK_AB R39, R173, R174 ;  /* 0x000000aead27723e */ /* 0x000fe200000010ff */
[----:B------:R-:W3:Y:S01]  /*cc00*/  LDSM.16.MT88.4 R52, [R216+0xac00] ;  /* 0x00ac0000d834783b */ /* 0x000ee20000004200 */
[----:B------:R-:W-:Y:S02]  /*cc10*/  LOP3.LUT R168, R168, R3, RZ, 0xc0, !PT ;  /* 0x00000003a8a87212 */ /* 0x000fe400078ec0ff */
[----:B------:R-:W-:Y:S02]  /*cc20*/  LOP3.LUT R171, R171, R36, RZ, 0xc0, !PT ;  /* 0x00000024abab7212 */ /* 0x000fe400078ec0ff */
[----:B------:R-:W-:Y:S01]  /*cc30*/  LOP3.LUT R169, R169, R37, RZ, 0xc0, !PT ;  /* 0x00000025a9a97212 */ /* 0x000fe200078ec0ff */
[--C-:B------:R-:W-:Y:S01]  /*cc40*/  HSET2.LE.AND R37, R61, R245.reuse, PT ;  /* 0x000000f53d257233 */ /* 0x100fe20003803000 */
[----:B------:R-:W-:Y:S01]  /*cc50*/  LOP3.LUT R36, R38, R39, RZ, 0xc0, !PT ;  /* 0x0000002726247212 */ /* 0x000fe200078ec0ff */
[----:B------:R-:W-:Y:S01]  /*cc60*/  HSET2.LE.AND R38, R65, R245, PT ;  /* 0x000000f541267233 */ /* 0x000fe20003803000 */
[----:B-----5:R-:W-:Y:S02]  /*cc70*/  F2FP.BF16.PACK_AB R3, R139, R172 ;  /* 0x000000ac8b03723e */ /* 0x020fe400000010ff */
[----:B------:R-:W-:Y:S01]  /*cc80*/  F2FP.BF16.PACK_AB R39, R186, R67 ;  /* 0x00000043ba27723e */ /* 0x000fe200000010ff */
[-C--:B--2---:R-:W-:Y:S01]  /*cc90*/  HMMA.16816.F32.BF16 R140, R168, R152.reuse, R4 ;  /* 0x00000098a88c723c */ /* 0x084fe20000041804 */
[----:B------:R-:W-:Y:S01]  /*cca0*/  F2FP.BF16.PACK_AB R45, R187, R62 ;  /* 0x0000003ebb2d723e */ /* 0x000fe200000010ff */
[----:B------:R-:W2:Y:S01]  /*ccb0*/  LDSM.16.MT88.4 R4, [R218+0xbc00] ;  /* 0x00bc0000da04783b */ /* 0x000ea20000004200 */
[----:B------:R-:W-:Y:S01]  /*ccc0*/  LOP3.LUT R37, R37, R3, RZ, 0xc0, !PT ;  /* 0x0000000325257212 */ /* 0x000fe200078ec0ff */
[----:B------:R-:W-:Y:S01]  /*ccd0*/  FFMA.FTZ R3, R135, R252, R229 ;  /* 0x000000fc87037223 */ /* 0x000fe200000100e5 */
[----:B------:R-:W-:Y:S01]  /*cce0*/  LOP3.LUT R38, R38, R39, RZ, 0xc0, !PT ;  /* 0x0000002726267212 */ /* 0x000fe200078ec0ff */
[----:B------:R-:W-:Y:S01]  /*ccf0*/  IMAD.MOV.U32 R135, RZ, RZ, R136 ;  /* 0x000000ffff877224 */ /* 0x000fe200078e0088 */
[----:B------:R-:W-:Y:S01]  /*cd00*/  LOP3.LUT R39, R44, R45, RZ, 0xc0, !PT ;  /* 0x0000002d2c277212 */ /* 0x000fe200078ec0ff */
[----:B------:R-:W-:Y:S06]  /*cd10*/  FADD.FTZ R3, R228, R3 ;  /* 0x00000003e4037221 */ /* 0x000fec0000010000 */
[C---:B------:R-:W-:Y:S07]  /*cd20*/  HMMA.16816.F32.BF16 R144, R36.reuse, R152, R8 ;  /* 0x000000982490723c */ /* 0x040fee0000041808 */
[----:B------:R-:W-:Y:S01]  /*cd30*/  FADD.FTZ R8, R236, R133 ;  /* 0x00000085ec087221 */ /* 0x000fe20000010000 */
        /* <DEDUP_REMOVED lines=24> */
[-C--:B---3--:R-:W-:Y:S01]  /*cec0*/  HMMA.16816.F32.BF16 R84, R168, R52.reuse, R84 ;  /* 0x00000034a854723c */ /* 0x088fe20000041854 */
[----:B------:R-:W-:Y:S03]  /*ced0*/  FADD.FTZ R3, R167, R3 ;  /* 0x00000003a7037221 */ /* 0x000fe60000010000 */
[----:B------:R-:W-:Y:S02]  /*cee0*/  FADD.FTZ R0, R190, R0 ;  /* 0x00000000be007221 */ /* 0x000fe40000010000 */
[----:B------:R-:W-:Y:S02]  /*cef0*/  FADD.FTZ R3, R192, R3 ;  /* 0x00000003c0037221 */ /* 0x000fe40000010000 */
[C---:B------:R-:W-:Y:S01]  /*cf00*/  HMMA.16816.F32.BF16 R88, R36.reuse, R52, R88 ;  /* 0x000000342458723c */ /* 0x040fe20000041858 */
[----:B------:R-:W-:Y:S03]  /*cf10*/  FADD.FTZ R9, R212, R10 ;  /* 0x0000000ad4097221 */ /* 0x000fe60000010000 */
[----:B------:R-:W-:Y:S04]  /*cf20*/  FADD.FTZ R8, R240, R12 ;  /* 0x0000000cf0087221 */ /* 0x000fe80000010000 */
[-C--:B------:R-:W-:Y:S01]  /*cf30*/  HMMA.16816.F32.BF16 R92, R36, R54.reuse, R92 ;  /* 0x00000036245c723c */ /* 0x080fe2000004185c */
[----:B------:R-:W-:Y:S04]  /*cf40*/  FADD.FTZ R8, R215, R8 ;  /* 0x00000008d7087221 */ /* 0x000fe80000010000 */
[----:B------:R-:W-:Y:S03]  /*cf50*/  FADD.FTZ R8, R214, R8 ;  /* 0x00000008d6087221 */ /* 0x000fe60000010000 */
[C---:B------:R-:W-:Y:S01]  /*cf60*/  HMMA.16816.F32.BF16 R96, R168.reuse, R54, R96 ;  /* 0x00000036a860723c */ /* 0x040fe20000041860 */
[----:B------:R-:W-:Y:S04]  /*cf70*/  FADD.FTZ R8, R225, R8 ;  /* 0x00000008e1087221 */ /* 0x000fe80000010000 */
[----:B------:R-:W-:Y:S03]  /*cf80*/  FADD.FTZ R8, R224, R8 ;  /* 0x00000008e0087221 */ /* 0x000fe60000010000 */
        /* <DEDUP_REMOVED lines=13> */
[----:B------:R-:W-:Y:S07]  /*d060*/  FADD.FTZ R3, R175, R3 ;  /* 0x00000003af037221 */ /* 0x000fee0000010000 */
[-C--:B------:R-:W-:Y:S08]  /*d070*/  HMMA.16816.F32.BF16 R156, R168, R40.reuse, R32 ;  /* 0x00000028a89c723c */ /* 0x080ff00000041820 */
[C---:B------:R-:W-:Y:S08]  /*d080*/  HMMA.16816.F32.BF16 R160, R36.reuse, R40, R20 ;  /* 0x0000002824a0723c */ /* 0x040ff00000041814 */
[-C--:B------:R-:W-:Y:S08]  /*d090*/  HMMA.16816.F32.BF16 R116, R36, R42.reuse, R116 ;  /* 0x0000002a2474723c */ /* 0x080ff00000041874 */
[C---:B------:R-:W-:Y:S08]  /*d0a0*/  HMMA.16816.F32.BF16 R120, R168.reuse, R42, R120 ;  /* 0x0000002aa878723c */ /* 0x040ff00000041878 */
[-C--:B--2---:R-:W-:Y:S08]  /*d0b0*/  HMMA.16816.F32.BF16 R164, R168, R4.reuse, R24 ;  /* 0x00000004a8a4723c */ /* 0x084ff00000041818 */
        /* <DEDUP_REMOVED lines=22> */
[----:B------:R-:W-:Y:S01]  /*d220*/  FADD.FTZ R251, R176, R6 ;  /* 0x00000006b0fb7221 */ /* 0x000fe20000010000 */
[----:B------:R1:W-:Y:S01]  /*d230*/  STL [R1], R3 ;  /* 0x0000000301007387 */ /* 0x0003e20000100800 */
[----:B------:R-:W-:Y:S02]  /*d240*/  FADD.FTZ R252, R186, R4 ;  /* 0x00000004bafc7221 */ /* 0x000fe40000010000 */
[----:B------:R-:W-:Y:S02]  /*d250*/  IMAD.MOV.U32 R223, RZ, RZ, R0 ;  /* 0x000000ffffdf7224 */ /* 0x000fe400078e0000 */
[----:B------:R-:W-:Y:S02]  /*d260*/  IMAD.MOV.U32 R0, RZ, RZ, R138 ;  /* 0x000000ffff007224 */ /* 0x000fe400078e008a */
[----:B------:R-:W-:Y:S02]  /*d270*/  IMAD.MOV.U32 R139, RZ, RZ, R2 ;  /* 0x000000ffff8b7224 */ /* 0x000fe400078e0002 */
[----:B-1----:R-:W-:Y:S01]  /*d280*/  IMAD.MOV.U32 R3, RZ, RZ, R137 ;  /* 0x000000ffff037224 */ /* 0x002fe200078e0089 */
[----:B------:R-:W-:-:S05]  /*d290*/  @P5 BRA `(.L_x_451) ;  /* 0xffffb25000005947 */ /* 0x000fca000383ffff */
.L_x_450:
[----:B-12---:R-:W2:Y:S04]  /*d2a0*/  LDL.LU R8, [R1] ;  /* 0x0000000001087983 */ /* 0x006ea80000300800 */
[----:B------:R-:W3:Y:S04]  /*d2b0*/  LDL.LU R172, [R1+0x38] ;  /* 0x0000380001ac7983 */ /* 0x000ee80000300800 */
[----:B------:R-:W1:Y:S04]  /*d2c0*/  SHFL.BFLY PT, R0, R251, 0x2, 0x1f ;  /* 0x0c401f00fb007f89 */ /* 0x000e6800000e0000 */
[----:B------:R-:W4:Y:S04]  /*d2d0*/  SHFL.BFLY PT, R3, R250, 0x2, 0x1f ;  /* 0x0c401f00fa037f89 */ /* 0x000f2800000e0000 */
[----:B------:R-:W4:Y:S04]  /*d2e0*/  SHFL.BFLY PT, R7, R252, 0x2, 0x1f ;  /* 0x0c401f00fc077f89 */ /* 0x000f2800000e0000 */
[----:B------:R-:W4:Y:S01]  /*d2f0*/  S2R R139, SR_TID.X ;  /* 0x00000000008b7919 */ /* 0x000f220000002100 */
[----:B-1----:R-:W-:-:S02]  /*d300*/  FADD.FTZ R0, R0, R251 ;  /* 0x000000fb00007221 */ /* 0x002fc40000010000 */
[----:B----4-:R-:W-:-:S03]  /*d310*/  FADD.FTZ R3, R3, R250 ;  /* 0x000000fa03037221 */ /* 0x010fc60000010000 */
[----:B------:R-:W1:Y:S01]  /*d320*/  SHFL.BFLY PT, R5, R0, 0x1, 0x1f ;  /* 0x0c201f0000057f89 */ /* 0x000e6200000e0000 */
[----:B------:R-:W-:-:S03]  /*d330*/  FADD.FTZ R7, R7, R252 ;  /* 0x000000fc07077221 */ /* 0x000fc60000010000 */
[----:B------:R-:W4:Y:S01]  /*d340*/  SHFL.BFLY PT, R4, R3, 0x1, 0x1f ;  /* 0x0c201f0003047f89 */ /* 0x000f2200000e0000 */
[----:B------:R-:W-:-:S04]  /*d350*/  SHF.R.S32.HI R53, RZ, 0x1f, R139 ;  /* 0x0000001fff357819 */ /* 0x000fc8000001148b */
[CC--:B------:R-:W-:Y:S02]  /*d360*/  LEA.HI R14, R53.reuse, R139.reuse, RZ, 0x2 ;  /* 0x0000008b350e7211 */ /* 0x0c0fe400078f10ff */
[----:B------:R-:W-:Y:S02]  /*d370*/  LEA.HI R53, R53, R139, RZ, 0x5 ;  /* 0x0000008b35357211 */ /* 0x000fe400078f28ff */
[----:B------:R-:W-:Y:S01]  /*d380*/  LOP3.LUT R10, R14, 0xfffffffc, RZ, 0xc0, !PT ;  /* 0xfffffffc0e0a7812 */ /* 0x000fe200078ec0ff */
[----:B-1----:R-:W-:Y:S01]  /*d390*/  FADD.FTZ R50, R0, R5 ;  /* 0x0000000500327221 */ /* 0x002fe20000010000 */
[----:B------:R-:W-:Y:S01]  /*d3a0*/  MOV R0, 0x3f800000 ;  /* 0x3f80000000007802 */ /* 0x000fe20000000f00 */
[----:B----4-:R-:W-:-:S03]  /*d3b0*/  FADD.FTZ R51, R3, R4 ;  /* 0x0000000403337221 */ /* 0x010fc60000010000 */
[----:B------:R-:W-:Y:S02]  /*d3c0*/  FSETP.NE.FTZ.AND P5, PT, R50, RZ, PT ;  /* 0x000000ff3200720b */ /* 0x000fe40003fb5000 */
[----:B------:R-:W-:Y:S02]  /*d3d0*/  MOV R3, 0x3f800000 ;  /* 0x3f80000000037802 */ /* 0x000fe40000000f00 */
[----:B------:R-:W-:-:S09]  /*d3e0*/  FSETP.NE.FTZ.AND P6, PT, R51, RZ, PT ;  /* 0x000000ff3300720b */ /* 0x000fd20003fd5000 */
[----:B------:R-:W-:Y:S08]  /*d3f0*/  @P5 MUFU.RCP R3, R50 ;  /* 0x0000003200035308 */ /* 0x000ff00000001000 */
        /* <DEDUP_REMOVED lines=13> */
[C---:B------:R-:W-:Y:S01]  /*d4d0*/  FMUL.FTZ R84, R0.reuse, R84 ;  /* 0x0000005400547220 */ /* 0x040fe20000410000 */
[----:B------:R-:W1:Y:S01]  /*d4e0*/  S2R R68, SR_CTAID.Y ;  /* 0x0000000000447919 */ /* 0x000e620000002600 */
        /* <DEDUP_REMOVED lines=20> */
[----:B------:R-:W-:-:S03]  /*d630*/  FMUL.FTZ R168, R0, R168 ;  /* 0x000000a800a87220 */ /* 0x000fc60000410000 */
[----:B------:R-:W-:Y:S01]  /*d640*/  F2FP.BF16.PACK_AB R13, R13, R164 ;  /* 0x000000a40d0d723e */ /* 0x000fe200000010ff */
[----:B--2---:R-:W2:Y:S01]  /*d650*/  SHFL.BFLY PT, R6, R8, 0x2, 0x1f ;  /* 0x0c401f0008067f89 */ /* 0x004ea200000e0000 */
[----:B---3--:R-:W-:-:S13]  /*d660*/  ISETP.NE.AND P0, PT, R172, -0x1, PT ;  /* 0xffffffffac00780c */ /* 0x008fda0003f05270 */
[----:B------:R-:W-:-:S04]  /*d670*/  @P0 IMAD.WIDE.U32 R4, R172, c[0x0][0x1e8], RZ ;  /* 0x00007a00ac040a25 */ /* 0x000fc800078e00ff */
[----:B------:R-:W-:Y:S01]  /*d680*/  @P0 IMAD R135, R172, c[0x0][0x1ec], R5 ;  /* 0x00007b00ac870a24 */ /* 0x000fe200078e0205 */
[----:B------:R-:W-:Y:S01]  /*d690*/  @P0 MOV R134, R4 ;  /* 0x0000000400860202 */ /* 0x000fe20000000f00 */
[----:B------:R-:W-:Y:S01]  /*d6a0*/  FMUL.FTZ R4, R3, c[0x0][0x2dc] ;  /* 0x0000b70003047a20 */ /* 0x000fe20000410000 */
[----:B------:R-:W-:Y:S01]  /*d6b0*/  MOV R3, 0x3f800000 ;  /* 0x3f80000000037802 */ /* 0x000fe20000000f00 */
[----:B--2---:R-:W-:Y:S01]  /*d6c0*/  FADD.FTZ R6, R6, R8 ;  /* 0x0000000806067221 */ /* 0x004fe20000010000 */
[----:B------:R-:W-:Y:S01]  /*d6d0*/  IADD3 R5, -R10, R139, RZ ;  /* 0x0000008b0a057210 */ /* 0x000fe20007ffe1ff */
[----:B------:R-:W2:Y:S01]  /*d6e0*/  SHFL.BFLY PT, R8, R7, 0x1, 0x1f ;  /* 0x0c201f0007087f89 */ /* 0x000ea200000e0000 */
[C---:B------:R-:W-:Y:S02]  /*d6f0*/  FMUL.FTZ R142, R4.reuse, R142 ;  /* 0x0000008e048e7220 */ /* 0x040fe40000410000 */
[C---:B------:R-:W-:Y:S01]  /*d700*/  FMUL.FTZ R46, R4.reuse, R143 ;  /* 0x0000008f042e7220 */ /* 0x040fe20000410000 */
[----:B------:R-:W3:Y:S01]  /*d710*/  SHFL.BFLY PT, R9, R6, 0x1, 0x1f ;  /* 0x0c201f0006097f89 */ /* 0x000ee200000e0000 */
        /* <DEDUP_REMOVED lines=15> */
[----:B--2--5:R-:W-:Y:S01]  /*d810*/  FADD.FTZ R132, R7, R8 ;  /* 0x0000000807847221 */ /* 0x024fe20000010000 */
[----:B------:R-:W-:Y:S01]  /*d820*/  SHF.R.S32.HI R7, RZ, 0x5, R53 ;  /* 0x00000005ff077819 */ /* 0x000fe20000011435 */
[----:B------:R-:W-:Y:S01]  /*d830*/  FMUL.FTZ R102, R4, R102 ;  /* 0x0000006604667220 */ /* 0x000fe20000410000 */
[----:B------:R-:W-:Y:S01]  /*d840*/  F2FP.BF16.PACK_AB R32, R32, R98 ;  /* 0x000000622020723e */ /* 0x000fe200000010ff */
[----:B---3--:R-:W-:Y:S01]  /*d850*/  FADD.FTZ R133, R6, R9 ;  /* 0x0000000906857221 */ /* 0x008fe20000010000 */
[----:B------:R-:W-:Y:S01]  /*d860*/  FSETP.NE.FTZ.AND P4, PT, R132, RZ, PT ;  /* 0x000000ff8400720b */ /* 0x000fe20003f95000 */
[----:B------:R-:W-:Y:S01]  /*d870*/  FMUL.FTZ R9, R0, R169 ;  /* 0x000000a900097220 */ /* 0x000fe20000410000 */
[----:B------:R-:W-:Y:S01]  /*d880*/  MOV R0, 0x3f800000 ;  /* 0x3f80000000007802 */ /* 0x000fe20000000f00 */
[C---:B------:R-:W-:Y:S01]  /*d890*/  FMUL.FTZ R28, R4.reuse, R103 ;  /* 0x00000067041c7220 */ /* 0x040fe20000410000 */
[----:B------:R-:W-:Y:S01]  /*d8a0*/  FSETP.NE.FTZ.AND P3, PT, R133, RZ, PT ;  /* 0x000000ff8500720b */ /* 0x000fe20003f75000 */
[C---:B------:R-:W-:Y:S01]  /*d8b0*/  FMUL.FTZ R114, R4.reuse, R114 ;  /* 0x0000007204727220 */ /* 0x040fe20000410000 */
[----:B------:R-:W-:Y:S01]  /*d8c0*/  LEA R52, R7, R5, 0x8 ;  /* 0x0000000507347211 */ /* 0x000fe200078e40ff */
[----:B------:R-:W-:Y:S01]  /*d8d0*/  FMUL.FTZ R24, R4, R115 ;  /* 0x0000007304187220 */ /* 0x000fe20000410000 */
[----:B------:R-:W-:Y:S01]  /*d8e0*/  F2FP.BF16.PACK_AB R28, R28, R102 ;  /* 0x000000661c1c723e */ /* 0x000fe200000010ff */
[C---:B------:R-:W-:Y:S01]  /*d8f0*/  FMUL.FTZ R158, R4.reuse, R158 ;  /* 0x0000009e049e7220 */ /* 0x040fe20000410000 */
[----:B------:R-:W-:Y:S01]  /*d900*/  F2FP.BF16.PACK_AB R9, R9, R168 ;  /* 0x000000a80909723e */ /* 0x000fe200000010ff */
[----:B------:R-:W-:Y:S01]  /*d910*/  FMUL.FTZ R20, R4, R159 ;  /* 0x0000009f04147220 */ /* 0x000fe20000410000 */
[----:B------:R-:W-:Y:S01]  /*d920*/  F2FP.BF16.PACK_AB R24, R24, R114 ;  /* 0x000000721818723e */ /* 0x000fe200000010ff */
[----:B------:R-:W2:Y:S01]  /*d930*/  @P4 MUFU.RCP R3, R132 ;  /* 0x0000008400034308 */ /* 0x000ea20000001000 */
[----:B------:R-:W-:-:S02]  /*d940*/  FMUL.FTZ R122, R4, R122 ;  /* 0x0000007a047a7220 */ /* 0x000fc40000410000 */
[----:B------:R-:W-:Y:S01]  /*d950*/  FMUL.FTZ R16, R4, R123 ;  /* 0x0000007b04107220 */ /* 0x000fe20000410000 */
[----:B------:R-:W-:Y:S01]  /*d960*/  F2FP.BF16.PACK_AB R20, R20, R158 ;  /* 0x0000009e1414723e */ /* 0x000fe200000010ff */
[C---:B------:R-:W-:Y:S02]  /*d970*/  FMUL.FTZ R166, R4.reuse, R166 ;  /* 0x000000a604a67220 */ /* 0x040fe40000410000 */
[C---:B------:R-:W-:Y:S01]  /*d980*/  FMUL.FTZ R12, R4.reuse, R167 ;  /* 0x000000a7040c7220 */ /* 0x040fe20000410000 */
[----:B------:R-:W3:Y:S01]  /*d990*/  @P3 MUFU.RCP R0, R133 ;  /* 0x0000008500003308 */ /* 0x000ee20000001000 */
[----:B------:R-:W-:Y:S01]  /*d9a0*/  FMUL.FTZ R170, R4, R170 ;  /* 0x000000aa04aa7220 */ /* 0x000fe20000410000 */
[----:B------:R-:W-:Y:S01]  /*d9b0*/  F2FP.BF16.PACK_AB R16, R16, R122 ;  /* 0x0000007a1010723e */ /* 0x000fe200000010ff */
[----:B------:R-:W-:Y:S01]  /*d9c0*/  FMUL.FTZ R8, R4, R171 ;  /* 0x000000ab04087220 */ /* 0x000fe20000410000 */
[----:B------:R-:W-:Y:S01]  /*d9d0*/  F2FP.BF16.PACK_AB R12, R12, R166 ;  /* 0x000000a60c0c723e */ /* 0x000fe200000010ff */
[----:B--2---:R-:W-:-:S03]  /*d9e0*/  FMUL.FTZ R3, R3, c[0x0][0x2dc] ;  /* 0x0000b70003037a20 */ /* 0x004fc60000410000 */
[----:B------:R-:W-:Y:S01]  /*d9f0*/  F2FP.BF16.PACK_AB R8, R8, R170 ;  /* 0x000000aa0808723e */ /* 0x000fe200000010ff */
[C---:B------:R-:W-:Y:S02]  /*da00*/  FMUL.FTZ R144, R3.reuse, R144 ;  /* 0x0000009003907220 */ /* 0x040fe40000410000 */
[C---:B------:R-:W-:Y:S02]  /*da10*/  FMUL.FTZ R49, R3.reuse, R145 ;  /* 0x0000009103317220 */ /* 0x040fe40000410000 */
        /* <DEDUP_REMOVED lines=33> */
[----:B---3--:R-:W-:Y:S01]  /*dc30*/  FMUL.FTZ R0, R0, c[0x0][0x2dc] ;  /* 0x0000b70000007a20 */ /* 0x008fe20000410000 */
[----:B------:R-:W-:-:S02]  /*dc40*/  F2FP.BF16.PACK_AB R11, R11, R124 ;  /* 0x0000007c0b0b723e */ /* 0x000fc400000010ff */
[----:B------:R-:W-:Y:S01]  /*dc50*/  SHF.R.S32.HI R4, RZ, 0x1f, R3 ;  /* 0x0000001fff047819 */ /* 0x000fe20000011403 */
[C---:B------:R-:W-:Y:S01]  /*dc60*/  FMUL.FTZ R146, R0.reuse, R146 ;  /* 0x0000009200927220 */ /* 0x040fe20000410000 */
[----:B------:R-:W-:Y:S01]  /*dc70*/  F2FP.BF16.PACK_AB R7, R7, R128 ;  /* 0x000000800707723e */ /* 0x000fe200000010ff */
[----:B------:R-:W-:Y:S01]  /*dc80*/  FMUL.FTZ R147, R0, R147 ;  /* 0x0000009300937220 */ /* 0x000fe20000410000 */
[----:B------:R-:W-:Y:S01]  /*dc90*/  LEA.HI R4, R4, R3, RZ, 0x3 ;  /* 0x0000000304047211 */ /* 0x000fe200078f18ff */
[C---:B------:R-:W-:Y:S02]  /*dca0*/  FMUL.FTZ R150, R0.reuse, R150 ;  /* 0x0000009600967220 */ /* 0x040fe40000410000 */
        /* <DEDUP_REMOVED lines=33> */
[----:B------:R-:W-:Y:S02]  /*dec0*/  LEA.HI R0, R3, R3, RZ, 0x1 ;  /* 0x0000000303007211 */ /* 0x000fe400078f08ff */
[----:B------:R-:W-:Y:S02]  /*ded0*/  F2FP.BF16.PACK_AB R10, R10, R126 ;  /* 0x0000007e0a0a723e */ /* 0x000fe400000010ff */
[----:B------:R-:W-:Y:S02]  /*dee0*/  SHF.R.S32.HI R5, RZ, 0x1, R0 ;  /* 0x00000001ff057819 */ /* 0x000fe40000011400 */
[----:B------:R-:W-:-:S02]  /*def0*/  LOP3.LUT R0, R0, 0x3fffffe, RZ, 0xc0, !PT ;  /* 0x03fffffe00007812 */ /* 0x000fc400078ec0ff */
[----:B------:R-:W-:Y:S02]  /*df00*/  SHF.L.U32 R4, R5, 0x6, RZ ;  /* 0x0000000605047819 */ /* 0x000fe400000006ff */
[----:B------:R-:W-:Y:S02]  /*df10*/  IADD3 R0, R3, -R0, RZ ;  /* 0x8000000003007210 */ /* 0x000fe40007ffe0ff */
[----:B------:R-:W-:Y:S02]  /*df20*/  LOP3.LUT R3, R4, 0xc0, RZ, 0xc0, !PT ;  /* 0x000000c004037812 */ /* 0x000fe400078ec0ff */
[----:B------:R-:W-:Y:S02]  /*df30*/  LOP3.LUT R4, R5, 0x1, RZ, 0xc0, !PT ;  /* 0x0000000105047812 */ /* 0x000fe400078ec0ff */
[----:B------:R-:W-:Y:S02]  /*df40*/  LEA R0, R0, R52, 0x4 ;  /* 0x0000003400007211 */ /* 0x000fe400078e20ff */
[----:B------:R-:W-:-:S02]  /*df50*/  LEA.HI R3, R3, R3, RZ, 0x1d ;  /* 0x0000000303037211 */ /* 0x000fc400078fe8ff */
[----:B------:R-:W-:Y:S02]  /*df60*/  ISETP.NE.U32.AND P1, PT, R4, 0x1, PT ;  /* 0x000000010400780c */ /* 0x000fe40003f25070 */
[----:B------:R-:W-:Y:S02]  /*df70*/  LEA R0, R0, R3, 0x1 ;  /* 0x0000000300007211 */ /* 0x000fe400078e08ff */
[----:B------:R-:W-:Y:S02]  /*df80*/  MOV R4, 0x20 ;  /* 0x0000002000047802 */ /* 0x000fe40000000f00 */
[----:B------:R-:W-:Y:S02]  /*df90*/  SHF.L.U32 R0, R0, 0x1, RZ ;  /* 0x0000000100007819 */ /* 0x000fe400000006ff */
[----:B------:R-:W-:Y:S02]  /*dfa0*/  F2FP.BF16.PACK_AB R6, R6, R130 ;  /* 0x000000820606723e */ /* 0x000fe400000010ff */
[C---:B------:R-:W-:Y:S01]  /*dfb0*/  IADD3 R3, R0.reuse, -0x10, RZ ;  /* 0xfffffff000037810 */ /* 0x040fe20007ffe0ff */
[----:B------:R-:W-:Y:S02]  /*dfc0*/  STS [R0], R47 ;  /* 0x0000002f00007388 */ /* 0x000fe40000000800 */
[----:B------:R-:W-:-:S02]  /*dfd0*/  @P1 IADD3 R3, R0, 0x10, RZ ;  /* 0x0000001000031810 */ /* 0x000fc40007ffe0ff */
        /* <DEDUP_REMOVED lines=12> */
[----:B--2---:R-:W2:Y:S03]  /*e0a0*/  LDC.U8 R41, c[0x0][0x329] ;  /* 0x0000ca40ff297b82 */ /* 0x004ea60000000000 */
[----:B------:R-:W-:Y:S04]  /*e0b0*/  STS [R5+0x200], R43 ;  /* 0x0002002b05007388 */ /* 0x000fe80000000800 */
[----:B------:R-:W-:Y:S04]  /*e0c0*/  STS [R4], R40 ;  /* 0x0000002804007388 */ /* 0x000fe80000000800 */
[----:B------:R-:W-:Y:S04]  /*e0d0*/  STS [R4+0x200], R39 ;  /* 0x0002002704007388 */ /* 0x000fe80000000800 */
[----:B------:R-:W-:Y:S04]  /*e0e0*/  STS [R5+0x1000], R42 ;  /* 0x0010002a05007388 */ /* 0x000fe80000000800 */
[----:B------:R-:W-:Y:S04]  /*e0f0*/  STS [R5+0x1200], R74 ;  /* 0x0012004a05007388 */ /* 0x000fe80000000800 */
[----:B------:R-:W-:Y:S01]  /*e100*/  STS [R4+0x1000], R38 ;  /* 0x0010002604007388 */ /* 0x000fe20000000800 */
[----:B--2---:R-:W-:-:S03]  /*e110*/  ISETP.NE.AND P2, PT, R41, RZ, PT ;  /* 0x000000ff2900720c */ /* 0x004fc60003f45270 */
        /* <DEDUP_REMOVED lines=22> */
[----:B------:R2:W-:Y:S04]  /*e280*/  STS [R3+0x4200], R16 ;  /* 0x0042001003007388 */ /* 0x0005e80000000800 */
[----:B------:R3:W-:Y:S04]  /*e290*/  STS [R0+0x5000], R19 ;  /* 0x0050001300007388 */ /* 0x0007e80000000800 */
[----:B------:R4:W-:Y:S04]  /*e2a0*/  STS [R0+0x5200], R18 ;  /* 0x0052001200007388 */ /* 0x0009e80000000800 */
[----:B------:R-:W-:Y:S04]  /*e2b0*/  STS [R3+0x5000], R15 ;  /* 0x0050000f03007388 */ /* 0x000fe80000000800 */
[----:B------:R1:W-:Y:S04]  /*e2c0*/  STS [R3+0x5200], R14 ;  /* 0x0052000e03007388 */ /* 0x0003e80000000800 */
[----:B------:R-:W-:Y:S04]  /*e2d0*/  STS [R5+0x4000], R13 ;  /* 0x0040000d05007388 */ /* 0x000fe80000000800 */
[----:B------:R1:W-:Y:S01]  /*e2e0*/  STS [R5+0x4200], R12 ;  /* 0x0042000c05007388 */ /* 0x0003e20000000800 */
[----:B--2---:R-:W-:-:S03]  /*e2f0*/  @P2 MOV R16, c[0x0][0x210] ;  /* 0x0000840000102a02 */ /* 0x004fc60000000f00 */
[----:B------:R-:W-:Y:S04]  /*e300*/  STS [R4+0x4000], R9 ;  /* 0x0040000904007388 */ /* 0x000fe80000000800 */
[----:B---3--:R2:W5:Y:S01]  /*e310*/  LDL R19, [R1+0x44] ;  /* 0x0000440001137983 */ /* 0x0085620000100800 */
[----:B----4-:R-:W-:-:S03]  /*e320*/  @!P2 MOV R0, c[0x0][0x214] ;  /* 0x000085000000aa02 */ /* 0x010fc60000000f00 */
[----:B------:R3:W-:Y:S04]  /*e330*/  STS [R4+0x4200], R8 ;  /* 0x0042000804007388 */ /* 0x0007e80000000800 */
[----:B------:R-:W-:Y:S01]  /*e340*/  STS [R5+0x5000], R11 ;  /* 0x0050000b05007388 */ /* 0x000fe20000000800 */
[----:B-1----:R-:W-:Y:S01]  /*e350*/  @P2 IMAD R14, R16, c[0x0][0x214], RZ ;  /* 0x00008500100e2a24 */ /* 0x002fe200078e02ff */
[----:B------:R-:W-:Y:S02]  /*e360*/  @!P2 SEL R14, R0, c[0x0][0x234], !P1 ;  /* 0x00008d00000eaa07 */ /* 0x000fe40004800000 */
[----:B------:R1:W-:Y:S01]  /*e370*/  STS [R5+0x5200], R10 ;  /* 0x0052000a05007388 */ /* 0x0003e20000000800 */
[----:B------:R-:W-:Y:S02]  /*e380*/  ISETP.NE.AND P1, PT, R32, RZ, PT ;  /* 0x000000ff2000720c */ /* 0x000fe40003f25270 */
[----:B------:R-:W-:Y:S01]  /*e390*/  LOP3.LUT R3, R53, 0xffffffe0, RZ, 0xc0, !PT ;  /* 0xffffffe035037812 */ /* 0x000fe200078ec0ff */
[----:B------:R-:W-:Y:S01]  /*e3a0*/  STS [R4+0x5000], R7 ;  /* 0x0050000704007388 */ /* 0x000fe20000000800 */
[----:B------:R-:W-:Y:S01]  /*e3b0*/  ISETP.EQ.AND P1, PT, R41, RZ, P1 ;  /* 0x000000ff2900720c */ /* 0x000fe20000f22270 */
[----:B------:R-:W-:Y:S01]  /*e3c0*/  @P5 MUFU.LG2 R12, R50 ;  /* 0x00000032000c5308 */ /* 0x000fe20000000c00 */
[----:B------:R-:W-:Y:S01]  /*e3d0*/  @!P0 SHF.R.S32.HI R0, RZ, 0x1f, R68 ;  /* 0x0000001fff008819 */ /* 0x000fe20000011444 */
[----:B------:R4:W-:Y:S04]  /*e3e0*/  STS [R4+0x5200], R6 ;  /* 0x0052000604007388 */ /* 0x0009e80000000800 */
[----:B------:R-:W-:Y:S01]  /*e3f0*/  BAR.SYNC.DEFER_BLOCKING 0x0 ;  /* 0x0000000000007b1d */ /* 0x000fe20000010000 */
[----:B---3--:R-:W-:-:S05]  /*e400*/  IADD3 R8, -R3, R139, RZ ;  /* 0x0000008b03087210 */ /* 0x008fca0007ffe1ff */
[----:B------:R-:W3:Y:S01]  /*e410*/  S2R R13, SR_CTAID.X ;  /* 0x00000000000d7919 */ /* 0x000ee20000002500 */
[----:B------:R2:W2:Y:S03]  /*e420*/  @P6 MUFU.LG2 R9, R51 ;  /* 0x0000003300096308 */ /* 0x0004a60000000c00 */
[----:B------:R-:W2:Y:S01]  /*e430*/  S2R R18, SR_CTAID.Z ;  /* 0x0000000000127919 */ /* 0x000ea20000002700 */
[----:B-1----:R-:W-:-:S04]  /*e440*/  @P1 IMAD R5, R68, c[0x0][0x214], RZ ;  /* 0x0000850044051a24 */ /* 0x002fc800078e02ff */
[----:B------:R-:W1:Y:S01]  /*e450*/  @P3 MUFU.LG2 R10, R133 ;  /* 0x00000085000a3308 */ /* 0x000e620000000c00 */
[----:B------:R-:W-:Y:S01]  /*e460*/  @P1 SEL R3, R5, R172, !P0 ;  /* 0x000000ac05031207 */ /* 0x000fe20004000000 */
[----:B----4-:R-:W-:Y:S01]  /*e470*/  @!P0 IMAD R4, R0, c[0x0][0x1e0], RZ ;  /* 0x0000780000048a24 */ /* 0x010fe200078e02ff */
[----:B------:R-:W-:Y:S01]  /*e480*/  @P2 MOV R0, 0x1 ;  /* 0x0000000100002802 */ /* 0x000fe20000000f00 */
[C---:B------:R-:W-:Y:S01]  /*e490*/  @!P0 IMAD.WIDE.U32 R6, R68.reuse, c[0x0][0x1e0], RZ ;  /* 0x0000780044068a25 */ /* 0x040fe200078e00ff */
[----:B------:R4:W1:Y:S03]  /*e4a0*/  LDS.128 R28, [R222] ;  /* 0x00000000de1c7984 */ /* 0x0008660000000c00 */
[----:B------:R-:W1:Y:S01]  /*e4b0*/  @P4 MUFU.LG2 R11, R132 ;  /* 0x00000084000b4308 */ /* 0x000e620000000c00 */
[----:B------:R-:W-:Y:S01]  /*e4c0*/  @!P0 IMAD R4, R68, c[0x0][0x1e4], R4 ;  /* 0x0000790044048a24 */ /* 0x000fe200078e0204 */
[----:B------:R4:W1:Y:S01]  /*e4d0*/  LDS.128 R40, [R222+0x800] ;  /* 0x00080000de287984 */ /* 0x0008620000000c00 */
[----:B------:R-:W-:Y:S01]  /*e4e0*/  @!P2 IMAD R0, R14, c[0x0][0x1c0], RZ ;  /* 0x000070000e00aa24 */ /* 0x000fe200078e02ff */
[----:B------:R-:W-:-:S02]  /*e4f0*/  @!P0 MOV R134, R6 ;  /* 0x0000000600868202 */ /* 0x000fc40000000f00 */
[----:B------:R4:W1:Y:S01]  /*e500*/  LDS.128 R52, [R222+0x1000] ;  /* 0x00100000de347984 */ /* 0x0008620000000c00 */
[----:B------:R-:W-:-:S03]  /*e510*/  @!P0 IADD3 R135, R7, R4, RZ ;  /* 0x0000000407878210 */ /* 0x000fc60007ffe0ff */
[----:B------:R4:W1:Y:S04]  /*e520*/  LDS.128 R64, [R222+0x1800] ;  /* 0x00180000de407984 */ /* 0x0008680000000c00 */
[----:B------:R4:W1:Y:S04]  /*e530*/  LDS.128 R24, [R222+0x2000] ;  /* 0x00200000de187984 */ /* 0x0008680000000c00 */
[----:B------:R4:W1:Y:S04]  /*e540*/  LDS.128 R36, [R222+0x2800] ;  /* 0x00280000de247984 */ /* 0x0008680000000c00 */
[----:B--2---:R4:W2:Y:S04]  /*e550*/  LDS.128 R48, [R222+0x3000] ;  /* 0x00300000de307984 */ /* 0x0048a80000000c00 */
[----:B------:R4:W2:Y:S04]  /*e560*/  LDS.128 R60, [R222+0x3800] ;  /* 0x00380000de3c7984 */ /* 0x0008a80000000c00 */
[----:B------:R4:W2:Y:S04]  /*e570*/  LDS.128 R20, [R222+0x4000] ;  /* 0x00400000de147984 */ /* 0x0008a80000000c00 */
[----:B------:R4:W2:Y:S04]  /*e580*/  LDS.128 R32, [R222+0x4800] ;  /* 0x00480000de207984 */ /* 0x0008a80000000c00 */
[----:B------:R4:W2:Y:S04]  /*e590*/  LDS.128 R44, [R222+0x5000] ;  /* 0x00500000de2c7984 */ /* 0x0008a80000000c00 */
[----:B------:R4:W2:Y:S01]  /*e5a0*/  LDS.128 R56, [R222+0x5800] ;  /* 0x00580000de387984 */ /* 0x0008a20000000c00 */
[----:B------:R-:W-:Y:S01]  /*e5b0*/  IMAD R0, R68, R0, RZ ;  /* 0x0000000044007224 */ /* 0x000fe200078e02ff */
[----:B------:R-:W-:-:S02]  /*e5c0*/  @P2 MOV R7, c[0x0][0x210] ;  /* 0x0000840000072a02 */ /* 0x000fc40000000f00 */
[----:B------:R-:W-:Y:S01]  /*e5d0*/  @!P2 MOV R7, 0x1 ;  /* 0x000000010007a802 */ /* 0x000fe20000000f00 */
[----:B------:R-:W-:Y:S01]  /*e5e0*/  @!P1 CS2R R4, SRZ ;  /* 0x0000000000049805 */ /* 0x000fe2000001ff00 */
[----:B------:R-:W-:Y:S02]  /*e5f0*/  SEL R0, R0, RZ, !P1 ;  /* 0x000000ff00007207 */ /* 0x000fe40004800000 */
[----:B------:R-:W-:Y:S02]  /*e600*/  @P1 SHF.R.S32.HI R5, RZ, 0x1f, R3 ;  /* 0x0000001fff051819 */ /* 0x000fe40000011403 */
[----:B------:R-:W-:Y:S02]  /*e610*/  LOP3.LUT P0, RZ, R8, 0x3, RZ, 0xc0, !PT ;  /* 0x0000000308ff7812 */ /* 0x000fe4000780c0ff */
[----:B------:R-:W-:Y:S01]  /*e620*/  @P1 MOV R4, R3 ;  /* 0x0000000300041202 */ /* 0x000fe20000000f00 */
[----:B---3--:R-:W-:Y:S02]  /*e630*/  IMAD R3, R13, R7, RZ ;  /* 0x000000070d037224 */ /* 0x008fe400078e02ff */
[----:B------:R-:W-:-:S02]  /*e640*/  @P6 FMUL.FTZ R6, R9, 0.69314718246459960938 ;  /* 0x3f31721809066820 */ /* 0x000fc40000410000 */
[----:B------:R-:W-:Y:S01]  /*e650*/  IMAD R0, R18, R14, R0 ;  /* 0x0000000e12007224 */ /* 0x000fe200078e0200 */
[----:B------:R-:W-:Y:S01]  /*e660*/  SHF.L.U32 R9, R3, 0x7, RZ ;  /* 0x0000000703097819 */ /* 0x000fe200000006ff */
[----:B-1----:R-:W-:Y:S01]  /*e670*/  @P3 FMUL.FTZ R3, R10, 0.69314718246459960938 ;  /* 0x3f3172180a033820 */ /* 0x002fe20000410000 */
[----:B------:R-:W-:Y:S01]  /*e680*/  MOV R17, 0x7f800000 ;  /* 0x7f80000000117802 */ /* 0x000fe20000000f00 */
[----:B------:R-:W-:Y:S01]  /*e690*/  @P6 FFMA.FTZ R17, R138, c[0x0][0x238], R6 ;  /* 0x00008e008a116a23 */ /* 0x000fe20000010006 */
[--C-:B------:R-:W-:Y:S01]  /*e6a0*/  IADD3 R10, P2, P1, R9, R4, R0.reuse ;  /* 0x00000004090a7210 */ /* 0x100fe2000795e000 */
        /* <DEDUP_REMOVED lines=13> */
[----:B----4-:R-:W1:Y:S02]  /*e780*/  S2R R4, SR_TID.X ;  /* 0x0000000000047919 */ /* 0x010e640000002100 */
        /* <DEDUP_REMOVED lines=44> */
.L_x_455:
[----:B----4-:R-:W-:Y:S05]  /*ea50*/  BSYNC B0 ;  /* 0x0000000000007941 */ /* 0x010fea0003800000 */
.L_x_454:
[----:B------:R-:W3:Y:S04]  /*ea60*/  LDL.64 R68, [R1+0x18] ;  /* 0x0000180001447983 */ /* 0x000ee80000100a00 */
[----:B-1----:R1:W5:Y:S04]  /*ea70*/  LDL R16, [R1+0x3c] ;  /* 0x00003c0001107983 */ /* 0x0023680000100800 */
[----:B------:R1:W5:Y:S01]  /*ea80*/  LDL R15, [R1+0x40] ;  /* 0x00004000010f7983 */ /* 0x0003620000100800 */
[----:B------:R-:W-:Y:S01]  /*ea90*/  SHF.R.S32.HI R6, RZ, 0x1f, R18 ;  /* 0x0000001fff067819 */ /* 0x000fe20000011412 */
[----:B------:R-:W-:Y:S02]  /*eaa0*/  BSSY B0, `(.L_x_456) ;  /* 0x000001e000007945 */ /* 0x000fe40003800000 */
[----:B------:R-:W4:Y:S04]  /*eab0*/  S2R R5, SR_TID.X ;  /* 0x0000000000057919 */ /* 0x000f280000002100 */
[----:B------:R-:W2:Y:S01]  /*eac0*/  S2R R10, SR_CTAID.X ;  /* 0x00000000000a7919 */ /* 0x000ea20000002500 */
[----:B----4-:R-:W-:-:S02]  /*ead0*/  SHF.R.S32.HI R4, RZ, 0x1f, R5 ;  /* 0x0000001fff047819 */ /* 0x010fc40000011405 */
[----:B---3--:R-:W-:Y:S02]  /*eae0*/  IADD3 R2, P0, R68, R134, RZ ;  /* 0x0000008644027210 */ /* 0x008fe40007f1e0ff */
[----:B------:R-:W-:-:S05]  /*eaf0*/  SHF.R.S32.HI R0, RZ, 0x1f, R68 ;  /* 0x0000001fff007819 */ /* 0x000fca0000011444 */
[----:B------:R-:W-:Y:S01]  /*eb00*/  IMAD.X R3, R0, 0x1, R135, P0 ;  /* 0x0000000100037824 */ /* 0x000fe200000e0687 */
[----:B------:R-:W-:Y:S01]  /*eb10*/  LEA.HI R0, R4, R5, RZ, 0x2 ;  /* 0x0000000504007211 */ /* 0x000fe200078f10ff */
[----:B------:R-:W-:Y:S02]  /*eb20*/  IMAD R4, R6, c[0x0][0x1f0], RZ ;  /* 0x00007c0006047a24 */ /* 0x000fe400078e02ff */
[----:B------:R-:W-:Y:S01]  /*eb30*/  IMAD.WIDE.U32 R12, R18, c[0x0][0x1f0], R2 ;  /* 0x00007c00120c7a25 */ /* 0x000fe200078e0002 */
[----:B------:R-:W-:-:S03]  /*eb40*/  SHF.R.S32.HI R8, RZ, 0x2, R0 ;  /* 0x00000002ff087819 */ /* 0x000fc60000011400 */
[----:B------:R-:W-:Y:S01]  /*eb50*/  IMAD R0, R18, c[0x0][0x1f4], R4 ;  /* 0x00007d0012007a24 */ /* 0x000fe200078e0204 */
[----:B-----5:R-:W-:Y:S02]  /*eb60*/  ISETP.GE.AND P0, PT, R8, R19, PT ;  /* 0x000000130800720c */ /* 0x020fe40003f06270 */
[----:B------:R-:W-:Y:S01]  /*eb70*/  SHF.R.S32.HI R9, RZ, 0x1f, R8 ;  /* 0x0000001fff097819 */ /* 0x000fe20000011408 */
[----:B------:R-:W-:-:S04]  /*eb80*/  IMAD.IADD R7, R13, 0x1, R0 ;  /* 0x000000010d077824 */ /* 0x000fc800078e0200 */
[----:B--2---:R-:W-:-:S06]  /*eb90*/  IMAD.WIDE R2, R10, 0x80, R8 ;  /* 0x000000800a027825 */ /* 0x004fcc00078e0208 */
[----:B------:R-:W-:Y:S05]  /*eba0*/  @P0 BRA `(.L_x_457) ;  /* 0x000000d000000947 */ /* 0x000fea0003800000 */
[----:B-1----:R-:W-:Y:S01]  /*ebb0*/  IMAD R0, R3, c[0x0][0x1e8], RZ ;  /* 0x00007a0003007a24 */ /* 0x002fe200078e02ff */
        /* <DEDUP_REMOVED lines=12> */
.L_x_457:
[----:B-1----:R-:W-:Y:S05]  /*ec80*/  BSYNC B0 ;  /* 0x0000000000007941 */ /* 0x002fea0003800000 */
.L_x_456:
[----:B------:R-:W-:Y:S01]  /*ec90*/  IADD3 R0, R8, 0x20, RZ ;  /* 0x0000002008007810 */ /* 0x000fe20007ffe0ff */
[----:B------:R-:W-:Y:S03]  /*eca0*/  BSSY B0, `(.L_x_458) ;  /* 0x0000013000007945 */ /* 0x000fe60003800000 */
[----:B------:R-:W-:-:S13]  /*ecb0*/  ISETP.GE.AND P0, PT, R0, R19, PT ;  /* 0x000000130000720c */ /* 0x000fda0003f06270 */
[----:B------:R-:W-:Y:S05]  /*ecc0*/  @P0 BRA `(.L_x_459) ;  /* 0x0000010000000947 */ /* 0x000fea0003800000 */
[----:B------:R-:W-:Y:S02]  /*ecd0*/  IADD3 R0, P0, R2, 0x20, RZ ;  /* 0x0000002002007810 */ /* 0x000fe40007f1e0ff */
[----:B------:R-:W-:Y:S02]  /*ece0*/  MOV R5, R7 ;  /* 0x0000000700057202 */ /* 0x000fe40000000f00 */
[----:B------:R-:W-:Y:S01]  /*ecf0*/  ISETP.GE.AND P2, PT, R68, c[0x0][0x220], PT ;  /* 0x0000880044007a0c */ /* 0x000fe20003f46270 */
[----:B------:R-:W-:Y:S01]  /*ed00*/  IMAD.X R4, RZ, RZ, R3, P0 ;  /* 0x000000ffff047224 */ /* 0x000fe200000e0603 */
[----:B------:R-:W-:Y:S02]  /*ed10*/  ISETP.GE.AND P1, PT, R16, c[0x0][0x220], PT ;  /* 0x0000880010007a0c */ /* 0x000fe40003f26270 */
        /* <DEDUP_REMOVED lines=11> */
.L_x_459:
[----:B------:R-:W-:Y:S05]  /*edd0*/  BSYNC B0 ;  /* 0x0000000000007941 */ /* 0x000fea0003800000 */
.L_x_458:
        /* <DEDUP_REMOVED lines=20> */
.L_x_461:
[----:B------:R-:W-:Y:S05]  /*ef20*/  BSYNC B0 ;  /* 0x0000000000007941 */ /* 0x000fea0003800000 */
.L_x_460:
        /* <DEDUP_REMOVED lines=21> */
.L_x_428:
[----:B------:R-:W3:Y:S01]  /*f080*/  LDL.LU R9, [R1+0x38] ;  /* 0x0000380001097983 */ /* 0x000ee20000300800 */
[----:B------:R-:W4:Y:S01]  /*f090*/  LDC.U8 R3, c[0x0][0x329] ;  /* 0x0000ca40ff037b82 */ /* 0x000f220000000000 */
[----:B-12---:R-:W-:Y:S01]  /*f0a0*/  LEA.HI R10, R13, R193, RZ, 0x2 ;  /* 0x000000c10d0a7211 */ /* 0x006fe200078f10ff */
[----:B------:R-:W-:Y:S01]  /*f0b0*/  BSSY B0, `(.L_x_462) ;  /* 0x0000045000007945 */ /* 0x000fe20003800000 */
[----:B------:R-:W-:-:S02]  /*f0c0*/  IADD3 R16, -R38, R235, RZ ;  /* 0x000000eb26107210 */ /* 0x000fc40007ffe1ff */
[----:B------:R-:W-:Y:S02]  /*f0d0*/  LOP3.LUT R8, R10, 0xfffffffc, RZ, 0xc0, !PT ;  /* 0xfffffffc0a087812 */ /* 0x000fe400078ec0ff */
[----:B------:R-:W-:Y:S01]  /*f0e0*/  SHF.R.S32.HI R10, RZ, 0x2, R10 ;  /* 0x00000002ff0a7819 */ /* 0x000fe2000001140a */
[----:B------:R-:W1:Y:S02]  /*f0f0*/  LDC.U8 R2, c[0x0][0x328] ;  /* 0x0000ca00ff027b82 */ /* 0x000e640000000000 */
[----:B------:R-:W-:Y:S01]  /*f100*/  IMAD.IADD R20, R193, 0x1, -R8 ;  /* 0x00000001c1147824 */ /* 0x000fe200078e0a08 */
[----:B------:R-:W-:-:S03]  /*f110*/  SHF.R.S32.HI R11, RZ, 0x1f, R10 ;  /* 0x0000001fff0b7819 */ /* 0x000fc6000001140a */
[----:B------:R-:W-:-:S05]  /*f120*/  IMAD.SHL.U32 R14, R20, 0x8, RZ ;  /* 0x00000008140e7824 */ /* 0x000fca00078e00ff */
[C---:B------:R-:W-:Y:S02]  /*f130*/  IADD3 R24, R14.reuse, 0x20, RZ ;  /* 0x000000200e187810 */ /* 0x040fe40007ffe0ff */
[----:B------:R-:W-:Y:S02]  /*f140*/  IADD3 R23, R14, 0x40, RZ ;  /* 0x000000400e177810 */ /* 0x000fe40007ffe0ff */
[----:B----4-:R-:W-:Y:S02]  /*f150*/  ISETP.NE.AND P2, PT, R3, RZ, PT ;  /* 0x000000ff0300720c */ /* 0x010fe40003f45270 */
        /* <DEDUP_REMOVED lines=26> */
[----:B------:R-:W-:Y:S01]  /*f300*/  IADD3 R4, P0, R14, R2, RZ ;  /* 0x000000020e047210 */ /* 0x000fe20007f1e0ff */
[----:B------:R-:W-:Y:S01]  /*f310*/  IMAD R6, R18, R0, R3 ;  /* 0x0000000012067224 */ /* 0x000fe200078e0203 */
[----:B------:R-:W-:Y:S01]  /*f320*/  SHF.R.S32.HI R0, RZ, 0x1f, R18 ;  /* 0x0000001fff007819 */ /* 0x000fe20000011412 */
[----:B------:R-:W-:Y:S01]  /*f330*/  @!P1 CS2R R2, SRZ ;  /* 0x0000000000029805 */ /* 0x000fe2000001ff00 */
[----:B------:R-:W-:Y:S02]  /*f340*/  LEA.HI.X.SX32 R5, R14, R7, 0x1, P0 ;  /* 0x000000070e057211 */ /* 0x000fe400000f0eff */
[----:B------:R-:W-:Y:S01]  /*f350*/  @P1 SHF.R.S32.HI R3, RZ, 0x1f, R9 ;  /* 0x0000001fff031819 */ /* 0x000fe20000011409 */
[----:B------:R-:W-:Y:S01]  /*f360*/  IMAD R0, R0, c[0x0][0x1f0], RZ ;  /* 0x00007c0000007a24 */ /* 0x000fe200078e02ff */
[----:B------:R-:W-:Y:S01]  /*f370*/  @P1 MOV R2, R9 ;  /* 0x0000000900021202 */ /* 0x000fe20000000f00 */
[----:B------:R-:W-:-:S04]  /*f380*/  IMAD.WIDE.U32 R12, R18, c[0x0][0x1f0], R4 ;  /* 0x00007c00120c7a25 */ /* 0x000fc800078e0004 */
[----:B------:R-:W-:Y:S02]  /*f390*/  IMAD R8, R18, c[0x0][0x1f4], R0 ;  /* 0x00007d0012087a24 */ /* 0x000fe400078e0200 */
[----:B------:R-:W-:-:S05]  /*f3a0*/  IMAD R0, R38, R19, RZ ;  /* 0x0000001326007224 */ /* 0x000fca00078e02ff */
[----:B------:R-:W-:Y:S02]  /*f3b0*/  SHF.R.S32.HI R4, RZ, 0x1f, R0 ;  /* 0x0000001fff047819 */ /* 0x000fe40000011400 */
[--C-:B------:R-:W-:Y:S01]  /*f3c0*/  IADD3 R22, P1, P0, R0, R2, R6.reuse ;  /* 0x0000000200167210 */ /* 0x100fe2000783e006 */
[----:B-1----:R-:W1:Y:S01]  /*f3d0*/  S2R R9, SR_CTAID.X ;  /* 0x0000000000097919 */ /* 0x002e620000002500 */
[----:B------:R-:W-:-:S04]  /*f3e0*/  SHF.R.S32.HI R0, RZ, 0x1f, R6 ;  /* 0x0000001fff007819 */ /* 0x000fc80000011406 */
[----:B------:R-:W-:Y:S01]  /*f3f0*/  IADD3.X R21, R4, R3, R0, P1, P0 ;  /* 0x0000000304157210 */ /* 0x000fe20000fe0400 */
        /* <DEDUP_REMOVED lines=16> */
.L_x_463:
[----:B------:R-:W-:Y:S05]  /*f500*/  BSYNC B0 ;  /* 0x0000000000007941 */ /* 0x000fea0003800000 */
.L_x_462:
        /* <DEDUP_REMOVED lines=20> */
.L_x_465:
[----:B------:R-:W-:Y:S05]  /*f650*/  BSYNC B0 ;  /* 0x0000000000007941 */ /* 0x000fea0003800000 */
.L_x_464:
        /* <DEDUP_REMOVED lines=20> */
.L_x_467:
[----:B------:R-:W-:Y:S05]  /*f7a0*/  BSYNC B0 ;  /* 0x0000000000007941 */ /* 0x000fea0003800000 */
.L_x_466:
        /* <DEDUP_REMOVED lines=20> */
.L_x_469:
[----:B------:R-:W-:Y:S05]  /*f8f0*/  BSYNC B0 ;  /* 0x0000000000007941 */ /* 0x000fea0003800000 */
.L_x_468:
        /* <DEDUP_REMOVED lines=35> */
.L_x_470:
        /* <DEDUP_REMOVED lines=13> */
.L_x_1038:


//--------------------- .text._ZN5flash16flash_fwd_kernelI23Flash_fwd_kernel_traitsILi96ELi128ELi64ELi4ELb0ELb0EN7cutlass10bfloat16_tE19Flash_kernel_traitsILi96ELi128ELi64ELi4ES3_EELb1ELb0ELb0ELb0ELb0ELb0ELb0ELb1EEEvNS_16Flash_fwd_paramsE --------------------------
	.section	.text._ZN5flash16flash_fwd_kernelI23Flash_fwd_kernel_traitsILi96ELi128ELi64ELi4ELb0ELb0EN7cutlass10bfloat16_tE19Flash_kernel_traitsILi96ELi128ELi64ELi4ES3_EELb1ELb0ELb0ELb0ELb0ELb0ELb0ELb1EEEvNS_16Flash_fwd_paramsE,"ax",@progbits
	.sectioninfo	@"SHI_REGISTERS=255"
	.align	128
        .global         _ZN5flash16flash_fwd_kernelI23Flash_fwd_kernel_traitsILi96ELi128ELi64ELi4ELb0ELb0EN7cutlass10bfloat16_tE19Flash_kernel_traitsILi96ELi128ELi64ELi4ES3_EELb1ELb0ELb0ELb0ELb0ELb0ELb0ELb1EEEvNS_16Flash_fwd_paramsE
        .type           _ZN5flash16flash_fwd_kernelI23Flash_fwd_kernel_traitsILi96ELi128ELi64ELi4ELb0ELb0EN7cutlass10bfloat16_tE19Flash_kernel_traitsILi96ELi128ELi64ELi4ES3_EELb1ELb0ELb0ELb0ELb0ELb0ELb0ELb1EEEvNS_16Flash_fwd_paramsE,@function
        .size           _ZN5flash16flash_fwd_kernelI23Flash_fwd_kernel_traitsILi96ELi128ELi64ELi4ELb0ELb0EN7cutlass10bfloat16_tE19Flash_kernel_traitsILi96ELi128ELi64ELi4ES3_EELb1ELb0ELb0ELb0ELb0ELb0ELb0ELb1EEEvNS_16Flash_fwd_paramsE,(.L_x_1039 - _ZN5flash16flash_fwd_kernelI23Flash_fwd_kernel_traitsILi96ELi128ELi64ELi4ELb0ELb0EN7cutlass10bfloat16_tE19Flash_kernel_traitsILi96ELi128ELi64ELi4ES3_EELb1ELb0ELb0ELb0ELb0ELb0ELb0ELb1EEEvNS_16Flash_fwd_paramsE)
        .other          _ZN5flash16flash_fwd_kernelI23Flash_fwd_kernel_traitsILi96ELi128ELi64ELi4ELb0ELb0EN7cutlass10bfloat16_tE19Flash_kernel_traitsILi96ELi128ELi64ELi4ES3_EELb1ELb0ELb0ELb0ELb0ELb0ELb0ELb1EEEvNS_16Flash_fwd_paramsE,@"STO_CUDA_ENTRY STV_DEFAULT"
_ZN5flash16flash_fwd_kernelI23Flash_fwd_kernel_traitsILi96ELi128ELi64ELi4ELb0ELb0EN7cutlass10bfloat16_tE19Flash_kernel_traitsILi96ELi128ELi64ELi4ES3_EELb1ELb0ELb0ELb0ELb0ELb0ELb0ELb1EEEvNS_16Flash_fwd_paramsE:
.text._ZN5flash16flash_fwd_kernelI23Flash_fwd_kernel_traitsILi96ELi128ELi64ELi4ELb0ELb0EN7cutlass10bfloat16_tE19Flash_kernel_traitsILi96ELi128ELi64ELi4ES3_EELb1ELb0ELb0ELb0ELb0ELb0ELb0ELb1EEEvNS_16Flash_fwd_paramsE:
        /* <DEDUP_REMOVED lines=12> */
[----:B------:R-:W-:-:S03]  /*00c0*/  ULDC.64 UR4, c[0x0][0x240] ;  /* 0x0000900000047ab9 */ /* 0x000fc60000000a00 */
[----:B------:R-:W3:Y:S01]  /*00d0*/  @P2 LDG.E.64 R4, [R4.64] ;  /* 0x0000001004042981 */ /* 0x000ee2000c1e1b00 */
[----:B------:R-:W-:-:S05]  /*00e0*/  @P2 MOV R2, R52 ;  /* 0x0000003400022202 */ /* 0x000fca0000000f00 */
[----:B------:R-:W4:Y:S01]  /*00f0*/  @P2 LDG.E.64 R6, [R2.64] ;  /* 0x0000001002062981 */ /* 0x000f22000c1e1b00 */
[----:B------:R-:W5:Y:S01]  /*0100*/  S2UR UR10, SR_CTAID.Y ;  /* 0x00000000000a79c3 */ /* 0x000f620000002600 */
[----:B------:R-:W-:Y:S02]  /*0110*/  UISETP.NE.U32.AND UP2, UPT, URZ, UR4, UPT ;  /* 0x000000043f00728c */ /* 0x000fe4000bf45070 */
[----:B------:R-:W-:Y:S02]  /*0120*/  UMOV UR12, 0x4 ;  /* 0x00000004000c7882 */ /* 0x000fe40000000000 */
[----:B------:R-:W-:Y:S02]  /*0130*/  UISETP.NE.AND.EX UP2, UPT, URZ, UR5, UPT, UP2 ;  /* 0x000000053f00728c */ /* 0x000fe4000bf45320 */
[----:B------:R-:W-:Y:S01]  /*0140*/  ULDC.64 UR14, c[0x0][0x240] ;  /* 0x00009000000e7ab9 */ /* 0x000fe20000000a00 */
[----:B------:R-:W1:Y:S01]  /*0150*/  S2UR UR9, SR_CTAID.Z ;  /* 0x00000000000979c3 */ /* 0x000e620000002700 */
[----:B------:R-:W-:-:S02]  /*0160*/  ULDC.64 UR4, c[0x0][0x250] ;  /* 0x0000940000047ab9 */ /* 0x000fc40000000a00 */
[----:B------:R-:W-:Y:S01]  /*0170*/  PLOP3.LUT P0, PT, PT, PT, UP2, 0x80, 0x0 ;  /* 0x000000000000781c */ /* 0x000fe20003f0f028 */
[----:B------:R-:W-:Y:S02]  /*0180*/  UISETP.NE.U32.AND UP0, UPT, URZ, UR4, UPT ;  /* 0x000000043f00728c */ /* 0x000fe4000bf05070 */
[----:B------:R-:W-:Y:S02]  /*0190*/  ULDC.U8 UR8, c[0x0][0x312] ;  /* 0x0000c48000087ab9 */ /* 0x000fe40000000000 */
[----:B------:R-:W-:Y:S02]  /*01a0*/  UISETP.NE.AND UP3, UPT, UR8, URZ, UPT ;  /* 0x0000003f0800728c */ /* 0x000fe4000bf65270 */
[----:B------:R-:W-:-:S03]  /*01b0*/  UISETP.NE.AND.EX UP0, UPT, URZ, UR5, UPT, UP0 ;  /* 0x000000053f00728c */ /* 0x000fc6000bf05300 */
[----:B------:R-:W-:Y:S02]  /*01c0*/  ULDC.64 UR4, c[0x0][0x250] ;  /* 0x0000940000047ab9 */ /* 0x000fe40000000a00 */
[----:B-----5:R-:W-:-:S06]  /*01d0*/  UIMAD.WIDE UR14, UR10, UR12, UR14 ;  /* 0x0000000c0a0e72a5 */ /* 0x020fcc000f8e020e */
[----:B------:R-:W-:Y:S01]  /*01e0*/  IMAD.U32 R12, RZ, RZ, UR14 ;  /* 0x0000000eff0c7e24 */ /* 0x000fe2000f8e00ff */
[----:B-1----:R-:W-:Y:S01]  /*01f0*/  ULOP3.LUT UR6, UR9, UR11, UR10, 0xfe, !UPT ;  /* 0x0000000b09067292 */ /* 0x002fe2000f8efe0a */
[----:B------:R-:W-:-:S05]  /*0200*/  IMAD.U32 R13, RZ, RZ, UR15 ;  /* 0x0000000fff0d7e24 */ /* 0x000fca000f8e00ff */
[----:B--2---:R-:W-:Y:S01]  /*0210*/  LOP3.LUT P3, RZ, R53, UR6, RZ, 0xfc, !PT ;  /* 0x0000000635ff7c12 */ /* 0x004fe2000f86fcff */
[----:B------:R-:W-:Y:S02]  /*0220*/  ULDC.64 UR6, c[0x0][0x248] ;  /* 0x0000920000067ab9 */ /* 0x000fe40000000a00 */
[----:B------:R-:W-:-:S04]  /*0230*/  UISETP.EQ.U32.AND UP1, UPT, URZ, UR6, UPT ;  /* 0x000000063f00728c */ /* 0x000fc8000bf22070 */
[----:B------:R-:W-:-:S03]  /*0240*/  UISETP.EQ.OR.EX UP1, UPT, URZ, UR7, !UP3, UP1 ;  /* 0x000000073f00728c */ /* 0x000fc6000df22710 */
[----:B------:R-:W-:-:S03]  /*0250*/  ULDC.64 UR6, c[0x0][0x248] ;  /* 0x0000920000067ab9 */ /* 0x000fc60000000a00 */
[----:B------:R-:W-:Y:S02]  /*0260*/  @!P3 IMAD.MOV.U32 R14, RZ, RZ, c[0x0][0x308] ;  /* 0x0000c200ff0eb624 */ /* 0x000fe400078e00ff */
[----:B------:R-:W-:Y:S01]  /*0270*/  @!P3 IMAD.MOV.U32 R15, RZ, RZ, c[0x0][0x30c] ;  /* 0x0000c300ff0fb624 */ /* 0x000fe200078e00ff */
[----:B------:R-:W-:Y:S02]  /*0280*/  @UP0 UIMAD.WIDE UR4, UR10, UR12, UR4 ;  /* 0x0000000c0a0402a5 */ /* 0x000fe4000f8e0204 */
[----:B------:R-:W-:-:S04]  /*0290*/  UIMAD.WIDE UR6, UR10, UR12, UR6 ;  /* 0x0000000c0a0672a5 */ /* 0x000fc8000f8e0206 */
[----:B------:R-:W-:Y:S02]  /*02a0*/  IMAD.U32 R10, RZ, RZ, UR4 ;  /* 0x00000004ff0a7e24 */ /* 0x000fe4000f8e00ff */
[----:B------:R-:W-:Y:S01]  /*02b0*/  IMAD.U32 R11, RZ, RZ, UR5 ;  /* 0x00000005ff0b7e24 */ /* 0x000fe2000f8e00ff */
[----:B---3--:R-:W1:Y:S01]  /*02c0*/  @P2 R2UR UR20, R4 ;  /* 0x00000000041423c2 */ /* 0x008e6200000e0000 */
[----:B----4-:R-:W-:-:S07]  /*02d0*/  @P2 IADD3 R52, P1, R6, c[0x0][0x300], RZ ;  /* 0x0000c00006342a10 */ /* 0x010fce0007f3e0ff */
[----:B------:R-:W2:Y:S01]  /*02e0*/  @P2 R2UR UR21, R5 ;  /* 0x00000000051523c2 */ /* 0x000ea200000e0000 */
[----:B------:R-:W-:Y:S01]  /*02f0*/  @!P3 MOV R2, R52 ;  /* 0x000000340002b202 */ /* 0x000fe20000000f00 */
[----:B------:R-:W-:-:S05]  /*0300*/  @P2 IMAD.X R3, RZ, RZ, R7, P1 ;  /* 0x000000ffff032224 */ /* 0x000fca00008e0607 */
[----:B------:R-:W-:Y:S01]  /*0310*/  @!P3 STG.E.64 [R14.64+0x8], R2 ;  /* 0x000008020e00b986 */ /* 0x000fe2000c101b10 */
[----:B-1----:R-:W-:Y:S01]  /*0320*/  IMAD.U32 R4, RZ, RZ, UR20 ;  /* 0x00000014ff047e24 */ /* 0x002fe2000f8e00ff */
[----:B--2---:R-:W-:-:S05]  /*0330*/  MOV R5, UR21 ;  /* 0x0000001500057c02 */ /* 0x004fca0008000f00 */
[----:B------:R1:W-:Y:S04]  /*0340*/  @!P3 STG.E.64 [R14.64], R4 ;  /* 0x000000040e00b986 */ /* 0x0003e8000c101b10 */
[----:B------:R2:W3:Y:S04]  /*0350*/  @P0 LDG.E R9, [R12.64] ;  /* 0x000000100c090981 */ /* 0x0004e8000c1e1900 */
[----:B------:R2:W4:Y:S01]  /*0360*/  @P0 LDG.E R0, [R12.64+0x4] ;  /* 0x000004100c000981 */ /* 0x000522000c1e1900 */
[----:B------:R-:W-:Y:S02]  /*0370*/  PLOP3.LUT P1, PT, PT, PT, UP0, 0x80, 0x0 ;  /* 0x000000000000781c */ /* 0x000fe40003f2f008 */
[----:B------:R-:W-:-:S11]  /*0380*/  PLOP3.LUT P2, PT, PT, PT, UP1, 0x80, 0x0 ;  /* 0x000000000000781c */ /* 0x000fd60003f4f018 */
[----:B------:R-:W5:Y:S01]  /*0390*/  @P1 LDG.E R7, [R10.64] ;  /* 0x000000100a071981 */ /* 0x000f62000c1e1900 */
[----:B-1----:R-:W-:Y:S01]  /*03a0*/  IMAD.U32 R4, RZ, RZ, UR6 ;  /* 0x00000006ff047e24 */ /* 0x002fe2000f8e00ff */
[----:B------:R-:W-:-:S05]  /*03b0*/  MOV R5, UR7 ;  /* 0x0000000700057c02 */ /* 0x000fca0008000f00 */
[----:B------:R-:W5:Y:S01]  /*03c0*/  @!P2 LDG.E R8, [R4.64] ;  /* 0x000000100408a981 */ /* 0x000f62000c1e1900 */
[----:B------:R-:W-:Y:S01]  /*03d0*/  UMOV UR8, 0xffffffff ;  /* 0xffffffff00087882 */ /* 0x000fe20000000000 */
[----:B------:R-:W1:Y:S01]  /*03e0*/  LDC.U8 R6, c[0x0][0x2d8] ;  /* 0x0000b600ff067b82 */ /* 0x000e620000000000 */
[----:B--2---:R-:W-:Y:S01]  /*03f0*/  SHF.R.S32.HI R12, RZ, 0x1f, R53 ;  /* 0x0000001fff0c7819 */ /* 0x004fe20000011435 */
[----:B------:R-:W-:-:S03]  /*0400*/  UMOV UR14, URZ ;  /* 0x0000003f000e7c82 */ /* 0x000fc60008000000 */
[----:B------:R-:W-:Y:S01]  /*0410*/  LEA.HI R2, R12, R53, RZ, 0x5 ;  /* 0x000000350c027211 */ /* 0x000fe200078f28ff */
[----:B------:R-:W-:-:S03]  /*0420*/  UMOV UR19, 0xffffffff ;  /* 0xffffffff00137882 */ /* 0x000fc60000000000 */
[----:B------:R-:W-:-:S05]  /*0430*/  LOP3.LUT R128, R2, 0xffffffe0, RZ, 0xc0, !PT ;  /* 0xffffffe002807812 */ /* 0x000fca00078ec0ff */
[----:B------:R-:W-:Y:S01]  /*0440*/  IMAD.IADD R128, R53, 0x1, -R128 ;  /* 0x0000000135807824 */ /* 0x000fe200078e0a80 */
[----:B---3--:R-:W2:Y:S08]  /*0450*/  @P0 R2UR UR8, R9 ;  /* 0x00000000090803c2 */ /* 0x008eb000000e0000 */
[----:B----4-:R-:W2:Y:S01]  /*0460*/  @P0 R2UR UR15, R0 ;  /* 0x00000000000f03c2 */ /* 0x010ea200000e0000 */
[----:B------:R-:W-:-:S04]  /*0470*/  ISETP.NE.U32.AND P0, PT, RZ, c[0x0][0x248], PT ;  /* 0x00009200ff007a0c */ /* 0x000fc80003f05070 */
[----:B------:R-:W-:-:S03]  /*0480*/  ISETP.NE.AND.EX P0, PT, RZ, c[0x0][0x24c], PT, P0 ;  /* 0x00009300ff007a0c */ /* 0x000fc60003f05300 */
[----:B-----5:R3:W4:Y:S01]  /*0490*/  @P1 R2UR UR14, R7 ;  /* 0x00000000070e13c2 */ /* 0x02072200000e0000 */
[----:B--2---:R-:W-:-:S07]  /*04a0*/  @UP2 UIADD3 UR15, UR15, -UR8, URZ ;  /* 0x800000080f0f2290 */ /* 0x004fce000fffe03f */
[----:B------:R3:W2:Y:S01]  /*04b0*/  @!P2 R2UR UR19, R8 ;  /* 0x000000000813a3c2 */ /* 0x0006a200000e0000 */
[----:B------:R-:W-:Y:S01]  /*04c0*/  @!UP2 ULDC UR15, c[0x0][0x214] ;  /* 0x00008500000faab9 */ /* 0x000fe20000000800 */
[----:B--234-:R-:W-:Y:S05]  /*04d0*/  @!P0 BRA `(.L_x_471) ;  /* 0x0000007000008947 */ /* 0x01cfea0003800000 */
[----:B-1----:R-:W-:-:S13]  /*04e0*/  PLOP3.LUT P0, PT, PT, PT, UP3, 0x80, 0x0 ;  /* 0x000000000000781c */ /* 0x002fda0003f0f038 */
[----:B------:R-:W2:Y:S04]  /*04f0*/  @P0 LDG.E R0, [R4.64+0x4] ;  /* 0x0000041004000981 */ /* 0x000ea8000c1e1900 */
[----:B------:R-:W3:Y:S01]  /*0500*/  @!P0 LDG.E R7, [R4.64] ;  /* 0x0000001004078981 */ /* 0x000ee2000c1e1900 */
[----:B--2---:R-:W1:Y:S02]  /*0510*/  @P0 R2UR UR6, R0 ;  /* 0x00000000000603c2 */ /* 0x004e6400000e0000 */
[----:B-1----:R-:W-:-:S11]  /*0520*/  @UP3 UIADD3 UR6, UR6, -UR19, URZ ;  /* 0x8000001306063290 */ /* 0x002fd6000fffe03f */
[----:B---3--:R1:W2:Y:S02]  /*0530*/  @!P0 R2UR UR6, R7 ;  /* 0x00000000070683c2 */ /* 0x0082a400000e0000 */
[----:B-12---:R-:W-:Y:S05]  /*0540*/  BRA `(.L_x_472) ;  /* 0x0000001000007947 */ /* 0x006fea0003800000 */
.L_x_471:
[----:B-1----:R-:W-:Y:S02]  /*0550*/  ULDC UR6, c[0x0][0x218] ;  /* 0x0000860000067ab9 */ /* 0x002fe40000000800 */
.L_x_472:
        /* <DEDUP_REMOVED lines=21> */
[----:B------:R-:W-:Y:S02]  /*06b0*/  UISETP.GE.AND UP0, UPT, UR13, 0x1, UPT ;  /* 0x000000010d00788c */ /* 0x000fe4000bf06270 */
[----:B------:R-:W-:-:S04]  /*06c0*/  UIADD3 UR4, UR13, 0x3f, URZ ;  /* 0x0000003f0d047890 */ /* 0x000fc8000fffe03f */
[----:B------:R-:W-:Y:S01]  /*06d0*/  PLOP3.LUT P0, PT, PT, PT, UP0, 0x80, 0x0 ;  /* 0x000000000000781c */ /* 0x000fe20003f0f008 */
[----:B------:R-:W-:-:S04]  /*06e0*/  USHF.R.S32.HI UR22, URZ, 0x1f, UR4 ;  /* 0x0000001f3f167899 */ /* 0x000fc80008011404 */
[----:B------:R-:W-:-:S08]  /*06f0*/  ULEA.HI UR22, UR22, UR4, URZ, 0x6 ;  /* 0x0000000416167291 */ /* 0x000fd0000f8f303f */
[----:B------:R-:W-:Y:S05]  /*0700*/  @!P0 BRA `(.L_x_473) ;  /* 0x0001148000008947 */ /* 0x000fea0003800000 */
[----:B------:R-:W-:Y:S01]  /*0710*/  UISETP.NE.AND UP1, UPT, UR8, -0x1, UPT ;  /* 0xffffffff0800788c */ /* 0x000fe2000bf25270 */
[----:B------:R-:W-:Y:S01]  /*0720*/  SHF.R.S32.HI R0, RZ, 0x1f, R128 ;  /* 0x0000001fff007819 */ /* 0x000fe20000011480 */
[----:B------:R-:W-:Y:S02]  /*0730*/  UISETP.NE.AND UP0, UPT, UR19, -0x1, UPT ;  /* 0xffffffff1300788c */ /* 0x000fe4000bf05270 */
[----:B------:R-:W-:Y:S02]  /*0740*/  ULDC.64 UR4, c[0x0][0x190] ;  /* 0x0000640000047ab9 */ /* 0x000fe40000000a00 */
[----:B------:R-:W-:Y:S02]  /*0750*/  ULDC.64 UR6, c[0x0][0x178] ;  /* 0x00005e0000067ab9 */ /* 0x000fe40000000a00 */
[----:B------:R-:W-:-:S03]  /*0760*/  PLOP3.LUT P0, PT, PT, PT, UP0, 0x80, 0x0 ;  /* 0x000000000000781c */ /* 0x000fc60003f0f008 */
[----:B------:R-:W-:Y:S02]  /*0770*/  @UP1 UIMAD.WIDE.U32 UR24, UR8, UR4, URZ ;  /* 0x00000004081812a5 */ /* 0x000fe4000f8e003f */
[----:B------:R-:W-:Y:S02]  /*0780*/  @UP0 UIADD3 UR23, UR14, UR19, URZ ;  /* 0x000000130e170290 */ /* 0x000fe4000fffe03f */
[----:B------:R-:W-:Y:S02]  /*0790*/  @UP1 UIMAD UR18, UR8, UR5, UR25 ;  /* 0x00000005081212a4 */ /* 0x000fe4000f8e0219 */
[----:B------:R-:W-:Y:S02]  /*07a0*/  @!UP1 USHF.R.S32.HI UR25, URZ, 0x1f, UR10 ;  /* 0x0000001f3f199899 */ /* 0x000fe4000801140a */
[----:B------:R-:W-:Y:S02]  /*07b0*/  ULDC.64 UR4, c[0x0][0x198] ;  /* 0x0000660000047ab9 */ /* 0x000fe40000000a00 */
[----:B------:R-:W-:-:S02]  /*07c0*/  @!UP1 UIMAD UR25, UR25, UR6, URZ ;  /* 0x00000006191992a4 */ /* 0x000fc4000f8e023f */
[----:B------:R-:W-:Y:S02]  /*07d0*/  @!UP1 UIMAD.WIDE.U32 UR28, UR10, UR6, URZ ;  /* 0x000000060a1c92a5 */ /* 0x000fe4000f8e003f */
[----:B------:R-:W-:Y:S02]  /*07e0*/  @UP0 UIMAD.WIDE.U32 UR26, UR23, UR4, URZ ;  /* 0x00000004171a02a5 */ /* 0x000fe4000f8e003f */
[----:B------:R-:W-:Y:S02]  /*07f0*/  USHF.R.S32.HI UR6, URZ, 0x6, UR22 ;  /* 0x000000063f067899 */ /* 0x000fe40008011416 */
[----:B------:R-:W-:Y:S02]  /*0800*/  @UP0 UIMAD UR23, UR23, UR5, UR27 ;  /* 0x00000005171702a4 */ /* 0x000fe4000f8e021b */
[----:B------:R-:W-:Y:S02]  /*0810*/  ULDC UR22, c[0x0][0x1c0] ;  /* 0x0000700000167ab9 */ /* 0x000fe40000000800 */
[----:B------:R-:W-:-:S02]  /*0820*/  UIMAD UR22, UR10, UR22, UR9 ;  /* 0x000000160a1672a4 */ /* 0x000fc4000f8e0209 */
[----:B------:R-:W-:Y:S02]  /*0830*/  ULDC UR5, c[0x0][0x224] ;  /* 0x0000890000057ab9 */ /* 0x000fe40000000800 */
[----:B------:R-:W-:Y:S02]  /*0840*/  UIMAD UR5, UR22, UR5, UR12 ;  /* 0x00000005160572a4 */ /* 0x000fe4000f8e020c */
[----:B------:R-:W-:Y:S02]  /*0850*/  @!UP1 UIMAD UR4, UR10, UR7, UR25 ;  /* 0x000000070a0492a4 */ /* 0x000fe4000f8e0219 */
[----:B------:R-:W-:Y:S02]  /*0860*/  USHF.L.U32 UR22, UR22, 0x5, URZ ;  /* 0x0000000516167899 */ /* 0x000fe4000800063f */
[----:B------:R-:W-:Y:S02]  /*0870*/  ULDC UR7, c[0x0][0x228] ;  /* 0x00008a0000077ab9 */ /* 0x000fe40000000800 */
[----:B------:R-:W-:-:S02]  /*0880*/  UIMAD UR7, UR5, UR7, URZ ;  /* 0x00000007050772a4 */ /* 0x000fc4000f8e023f */
[----:B------:R-:W-:Y:S01]  /*0890*/  USHF.R.S32.HI UR5, URZ, 0x1f, UR22 ;  /* 0x0000001f3f057899 */ /* 0x000fe20008011416 */
[----:B------:R-:W-:Y:S01]  /*08a0*/  IADD3 R52, P2, P1, R52, UR22, R128 ;  /* 0x0000001634347c10 */ /* 0x000fe2000f95e080 */
[----:B------:R-:W-:Y:S02]  /*08b0*/  @!UP1 UIADD3 UR18, UR29, UR4, URZ ;  /* 0x000000041d129290 */ /* 0x000fe4000fffe03f */
[----:B------:R-:W-:Y:S02]  /*08c0*/  @UP1 UMOV UR22, UR24 ;  /* 0x0000001800161c82 */ /* 0x000fe40008000000 */
[----:B------:R-:W-:Y:S01]  /*08d0*/  IADD3.X R0, R3, UR5, R0, P2, P1 ;  /* 0x0000000503007c10 */ /* 0x000fe200097e2400 */
[----:B------:R-:W-:Y:S01]  /*08e0*/  @!UP1 UMOV UR22, UR28 ;  /* 0x0000001c00169c82 */ /* 0x000fe20008000000 */
[----:B------:R-:W-:Y:S05]  /*08f0*/  @P0 BRA `(.L_x_474) ;  /* 0x000000d000000947 */ /* 0x000fea0003800000 */
[----:B------:R-:W-:Y:S02]  /*0900*/  USHF.R.S32.HI UR24, URZ, 0x1f, UR14 ;  /* 0x0000001f3f187899 */ /* 0x000fe4000801140e */
[----:B------:R-:W-:-:S02]  /*0910*/  ULDC.64 UR4, c[0x0][0x198] ;  /* 0x0000660000047ab9 */ /* 0x000fc40000000a00 */
[----:B------:R-:W-:Y:S02]  /*0920*/  UIMAD UR24, UR24, UR4, URZ ;  /* 0x00000004181872a4 */ /* 0x000fe4000f8e023f */
[----:B------:R-:W-:Y:S02]  /*0930*/  UIMAD.WIDE.U32 UR26, UR14, UR4, URZ ;  /* 0x000000040e1a72a5 */ /* 0x000fe4000f8e003f */
[----:B------:R-:W-:Y:S02]  /*0940*/  UIMAD UR24, UR14, UR5, UR24 ;  /* 0x000000050e1872a4 */ /* 0x000fe4000f8e0218 */
[----:B------:R-:W-:Y:S02]  /*0950*/  USHF.R.S32.HI UR23, URZ, 0x1f, UR10 ;  /* 0x0000001f3f177899 */ /* 0x000fe4000801140a */
[----:B------:R-:W-:Y:S02]  /*0960*/  ULDC.64 UR4, c[0x0][0x180] ;  /* 0x0000600000047ab9 */ /* 0x000fe40000000a00 */
[----:B------:R-:W-:-:S02]  /*0970*/  UIADD3 UR25, UR27, UR24, URZ ;  /* 0x000000181b197290 */ /* 0x000fc4000fffe03f */
[----:B------:R-:W-:Y:S02]  /*0980*/  UIMAD UR23, UR23, UR4, URZ ;  /* 0x00000004171772a4 */ /* 0x000fe4000f8e023f */
[----:B------:R-:W-:Y:S02]  /*0990*/  UMOV UR24, UR26 ;  /* 0x0000001a00187c82 */ /* 0x000fe40008000000 */
[----:B------:R-:W-:Y:S02]  /*09a0*/  UIMAD UR23, UR10, UR5, UR23 ;  /* 0x000000050a1772a4 */ /* 0x000fe4000f8e0217 */
[----:B------:R-:W-:-:S04]  /*09b0*/  UIMAD.WIDE.U32 UR26, UR10, UR4, UR24 ;  /* 0x000000040a1a72a5 */ /* 0x000fc8000f8e0018 */
[----:B------:R-:W-:Y:S02]  /*09c0*/  UIADD3 UR23, UR27, UR23, URZ ;  /* 0x000000171b177290 */ /* 0x000fe4000fffe03f */
.L_x_474:
[----:B------:R-:W-:Y:S01]  /*09d0*/  IABS R5, c[0x0][0x1c8] ;  /* 0x0000720000057a13 */ /* 0x000fe20000000000 */
[----:B------:R-:W1:Y:S01]  /*09e0*/  S2R R3, SR_CTAID.Z ;  /* 0x0000000000037919 */ /* 0x000e620000002700 */
[----:B------:R-:W-:Y:S02]  /*09f0*/  ULDC UR4, c[0x0][0x1c8] ;  /* 0x0000720000047ab9 */ /* 0x000fe40000000800 */
[----:B------:R-:W2:Y:S01]  /*0a00*/  I2F.RP R7, R5 ;  /* 0x0000000500077306 */ /* 0x000ea20000209400 */
[----:B------:R-:W-:Y:S02]  /*0a10*/  ULOP3.LUT UR4, UR9, UR4, URZ, 0x3c, !UPT ;  /* 0x0000000409047292 */ /* 0x000fe4000f8e3c3f */
[----:B------:R-:W-:-:S04]  /*0a20*/  @UP0 UIADD3 UR19, UR14, UR19, URZ ;  /* 0x000000130e130290 */ /* 0x000fc8000fffe03f */
[----:B------:R-:W-:Y:S01]  /*0a30*/  ISETP.LE.AND P1, PT, RZ, UR4, PT ;  /* 0x00000004ff007c0c */ /* 0x000fe2000bf23270 */
[----:B------:R-:W-:Y:S02]  /*0a40*/  ULDC.64 UR4, c[0x0][0x1a0] ;  /* 0x0000680000047ab9 */ /* 0x000fe40000000a00 */
[----:B------:R-:W-:-:S04]  /*0a50*/  @UP0 UIMAD.WIDE.U32 UR28, UR19, UR4, URZ ;  /* 0x00000004131c02a5 */ /* 0x000fc8000f8e003f */
[----:B------:R-:W-:Y:S01]  /*0a60*/  @UP0 UIMAD UR24, UR19, UR5, UR29 ;  /* 0x00000005131802a4 */ /* 0x000fe2000f8e021d */
[----:B--2---:R-:W2:Y:S01]  /*0a70*/  MUFU.RCP R8, R7 ;  /* 0x0000000700087308 */ /* 0x004ea20000001000 */
[----:B------:R-:W-:Y:S02]  /*0a80*/  USHF.R.S32.HI UR19, URZ, 0x1f, UR9 ;  /* 0x0000001f3f137899 */ /* 0x000fe40008011409 */
[----:B------:R-:W-:Y:S01]  /*0a90*/  @UP0 UMOV UR4, UR28 ;  /* 0x0000001c00040c82 */ /* 0x000fe20008000000 */
[----:B-1----:R-:W-:Y:S02]  /*0aa0*/  IABS R3, R3 ;  /* 0x0000000300037213 */ /* 0x002fe40000000000 */
[----:B--2---:R-:W-:-:S04]  /*0ab0*/  IADD3 R8, R8, 0xffffffe, RZ ;  /* 0x0ffffffe08087810 */ /* 0x004fc80007ffe0ff */
[----:B------:R-:W1:Y:S02]  /*0ac0*/  F2I.FTZ.U32.TRUNC.NTZ R9, R8 ;  /* 0x0000000800097305 */ /* 0x000e64000021f000 */
[----:B-1----:R-:W-:Y:S02]  /*0ad0*/  IMAD.MOV R4, RZ, RZ, -R9 ;  /* 0x000000ffff047224 */ /* 0x002fe400078e0a09 */
[----:B------:R-:W-:Y:S02]  /*0ae0*/  IMAD.MOV.U32 R8, RZ, RZ, RZ ;  /* 0x000000ffff087224 */ /* 0x000fe400078e00ff */
[----:B------:R-:W-:-:S04]  /*0af0*/  IMAD R4, R4, R5, RZ ;  /* 0x0000000504047224 */ /* 0x000fc800078e02ff */
[----:B------:R-:W-:-:S06]  /*0b00*/  IMAD.HI.U32 R4, R9, R4, R8 ;  /* 0x0000000409047227 */ /* 0x000fcc00078e0008 */
        /* <DEDUP_REMOVED lines=9> */
[----:B------:R-:W-:-:S04]  /*0ba0*/  IMAD.MOV.U32 R4, RZ, RZ, R7 ;  /* 0x000000ffff047224 */ /* 0x000fc800078e0007 */
        /* <DEDUP_REMOVED lines=11> */
[----:B------:R-:W-:Y:S02]  /*0c60*/  UMOV UR24, UR28 ;  /* 0x0000001c00187c82 */ /* 0x000fe40008000000 */
[----:B------:R-:W-:Y:S02]  /*0c70*/  UIMAD UR14, UR14, UR4, URZ ;  /* 0x000000040e0e72a4 */ /* 0x000fe4000f8e023f */
[----:B------:R-:W-:-:S02]  /*0c80*/  UIMAD.WIDE.U32 UR28, UR10, UR4, UR24 ;  /* 0x000000040a1c72a5 */ /* 0x000fc4000f8e0018 */
[----:B------:R-:W-:-:S04]  /*0c90*/  UIMAD UR5, UR10, UR5, UR14 ;  /* 0x000000050a0572a4 */ /* 0x000fc8000f8e020e */
[----:B------:R-:W-:Y:S02]  /*0ca0*/  UIADD3 UR24, UR29, UR5, URZ ;  /* 0x000000051d187290 */ /* 0x000fe4000fffe03f */
[----:B------:R-:W-:Y:S02]  /*0cb0*/  UMOV UR4, UR28 ;  /* 0x0000001c00047c82 */ /* 0x000fe40008000000 */
.L_x_475:
[CC--:B------:R-:W-:Y:S01]  /*0cc0*/  LEA.HI R3, R12.reuse, R53.reuse, RZ, 0x2 ;  /* 0x000000350c037211 */ /* 0x0c0fe200078f10ff */
[----:B------:R-:W1:Y:S01]  /*0cd0*/  S2R R18, SR_CTAID.Z ;  /* 0x0000000000127919 */ /* 0x000e620000002700 */
[----:B------:R-:W-:Y:S01]  /*0ce0*/  LEA.HI R13, R12, R53, RZ, 0x3 ;  /* 0x000000350c0d7211 */ /* 0x000fe200078f18ff */
[----:B------:R-:W-:Y:S01]  /*0cf0*/  UIADD3 UR12, -UR12, UR15, URZ ;  /* 0x0000000f0c0c7290 */ /* 0x000fe2000fffe13f */
[--C-:B------:R-:W-:Y:S01]  /*0d00*/  SHF.R.S32.HI R7, RZ, 0x5, R2.reuse ;  /* 0x00000005ff077819 */ /* 0x100fe20000011402 */
[----:B------:R-:W-:Y:S01]  /*0d10*/  IMAD.U32 R23, RZ, RZ, UR11 ;  /* 0x0000000bff177e24 */ /* 0x000fe2000f8e00ff */
[----:B------:R-:W-:Y:S01]  /*0d20*/  SHF.R.S32.HI R8, RZ, 0x1f, R2 ;  /* 0x0000001fff087819 */ /* 0x000fe20000011402 */
[----:B------:R-:W-:Y:S01]  /*0d30*/  BSSY B0, `(.L_x_476) ;  /* 0x000006c000007945 */ /* 0x000fe20003800000 */
[----:B------:R-:W-:-:S02]  /*0d40*/  LOP3.LUT R60, R3, 0xfffffffc, RZ, 0xc0, !PT ;  /* 0xfffffffc033c7812 */ /* 0x000fc400078ec0ff */
[----:B------:R-:W-:Y:S02]  /*0d50*/  SHF.R.S32.HI R9, RZ, 0x3, R13 ;  /* 0x00000003ff097819 */ /* 0x000fe4000001140d */
[----:B------:R-:W-:Y:S01]  /*0d60*/  LEA.HI R12, R12, R53, RZ, 0x4 ;  /* 0x000000350c0c7211 */ /* 0x000fe200078f20ff */
[----:B------:R-:W-:Y:S01]  /*0d70*/  IMAD.IADD R60, R53, 0x1, -R60 ;  /* 0x00000001353c7824 */ /* 0x000fe200078e0a3c */
[----:B------:R-:W-:Y:S01]  /*0d80*/  LEA.HI R8, R8, R7, RZ, 0x2 ;  /* 0x0000000708087211 */ /* 0x000fe200078f10ff */
[----:B------:R-:W-:Y:S01]  /*0d90*/  IMAD.SHL.U32 R15, R9, 0x40, RZ ;  /* 0x00000040090f7824 */ /* 0x000fe200078e00ff */
[----:B------:R-:W-:Y:S01]  /*0da0*/  SHF.R.S32.HI R63, RZ, 0x1f, R128 ;  /* 0x0000001fff3f7819 */ /* 0x000fe20000011480 */
[----:B------:R-:W-:Y:S01]  /*0db0*/  IMAD.SHL.U32 R60, R60, 0x8, RZ ;  /* 0x000000083c3c7824 */ /* 0x000fe200078e00ff */
[----:B------:R-:W-:Y:S02]  /*0dc0*/  LOP3.LUT R10, R12, 0xfffffff0, RZ, 0xc0, !PT ;  /* 0xfffffff00c0a7812 */ /* 0x000fe400078ec0ff */
[----:B------:R-:W-:-:S02]  /*0dd0*/  LOP3.LUT R8, R8, 0xffffffc, RZ, 0xc0, !PT ;  /* 0x0ffffffc08087812 */ /* 0x000fc400078ec0ff */
[----:B------:R-:W-:Y:S01]  /*0de0*/  LEA.HI R63, R63, R128, RZ, 0x2 ;  /* 0x000000803f3f7211 */ /* 0x000fe200078f10ff */
[----:B------:R-:W-:Y:S01]  /*0df0*/  IMAD.IADD R10, R53, 0x1, -R10 ;  /* 0x00000001350a7824 */ /* 0x000fe200078e0a0a */
[----:B------:R-:W-:Y:S01]  /*0e00*/  LOP3.LUT R15, R15, 0xc0, RZ, 0xc0, !PT ;  /* 0x000000c00f0f7812 */ /* 0x000fe200078ec0ff */
[----:B------:R-:W-:Y:S01]  /*0e10*/  IMAD.IADD R5, R7, 0x1, -R8 ;  /* 0x0000000107057824 */ /* 0x000fe200078e0a08 */
[----:B------:R-:W-:Y:S02]  /*0e20*/  SHF.R.S32.HI R2, RZ, 0x2, R63 ;  /* 0x00000002ff027819 */ /* 0x000fe4000001143f */
[----:B------:R-:W-:Y:S02]  /*0e30*/  SHF.R.S32.HI R16, RZ, 0x2, R3 ;  /* 0x00000002ff107819 */ /* 0x000fe40000011403 */
[----:B------:R-:W-:Y:S01]  /*0e40*/  LOP3.LUT R8, R15, 0x18, R60, 0xf8, !PT ;  /* 0x000000180f087812 */ /* 0x000fe200078ef83c */
[----:B------:R-:W-:Y:S01]  /*0e50*/  IMAD R2, R5, 0x10, R2 ;  /* 0x0000001005027824 */ /* 0x000fe200078e0202 */
[----:B------:R-:W-:-:S02]  /*0e60*/  SHF.R.U32.HI R15, RZ, 0x3, R15 ;  /* 0x00000003ff0f7819 */ /* 0x000fc4000001160f */
[----:B------:R-:W-:Y:S02]  /*0e70*/  LEA.HI R11, R10, R10, RZ, 0x1 ;  /* 0x0000000a0a0b7211 */ /* 0x000fe400078f08ff */
[----:B------:R-:W-:Y:S02]  /*0e80*/  LEA.HI R3, R3, R16, RZ, 0x1 ;  /* 0x0000001003037211 */ /* 0x000fe400078f08ff */
[----:B------:R-:W-:Y:S02]  /*0e90*/  LOP3.LUT R15, R8, R15, RZ, 0x3c, !PT ;  /* 0x0000000f080f7212 */ /* 0x000fe400078e3cff */
[--C-:B------:R-:W-:Y:S02]  /*0ea0*/  SHF.R.S32.HI R5, RZ, 0x1, R11.reuse ;  /* 0x00000001ff057819 */ /* 0x100fe4000001140b */
[----:B------:R-:W-:Y:S02]  /*0eb0*/  SHF.R.S32.HI R8, RZ, 0x1f, R11 ;  /* 0x0000001fff087819 */ /* 0x000fe4000001140b */
[----:B------:R-:W-:-:S02]  /*0ec0*/  LOP3.LUT R3, R3, 0x7fffffe, RZ, 0xc0, !PT ;  /* 0x07fffffe03037812 */ /* 0x000fc400078ec0ff */
[----:B------:R-:W-:Y:S02]  /*0ed0*/  SHF.R.S32.HI R17, RZ, 0x1f, R16 ;  /* 0x0000001fff117819 */ /* 0x000fe40000011410 */
[--C-:B------:R-:W-:Y:S01]  /*0ee0*/  SHF.R.S32.HI R61, RZ, 0x1f, R60.reuse ;  /* 0x0000001fff3d7819 */ /* 0x100fe2000001143c */
[----:B------:R-:W-:Y:S01]  /*0ef0*/  IMAD.IADD R14, R16, 0x1, -R3 ;  /* 0x00000001100e7824 */ /* 0x000fe200078e0a03 */
[----:B------:R-:W-:Y:S01]  /*0f00*/  IADD3 R24, P0, R60, UR22, RZ ;  /* 0x000000163c187c10 */ /* 0x000fe2000ff1e0ff */
[----:B------:R-:W-:Y:S01]  /*0f10*/  IMAD R3, R17, c[0x0][0x198], RZ ;  /* 0x0000660011037a24 */ /* 0x000fe200078e02ff */
[----:B------:R-:W-:Y:S01]  /*0f20*/  LEA.HI R8, R8, R5, RZ, 0x2 ;  /* 0x0000000508087211 */ /* 0x000fe200078f10ff */
[----:B------:R-:W-:Y:S01]  /*0f30*/  IMAD.WIDE.U32 R20, R16, c[0x0][0x198], R60 ;  /* 0x0000660010147a25 */ /* 0x000fe200078e003c */
[----:B------:R-:W-:Y:S02]  /*0f40*/  IADD3.X R25, R61, UR18, RZ, P0, !PT ;  /* 0x000000123d197c10 */ /* 0x000fe400087fe4ff */
[----:B------:R-:W-:Y:S01]  /*0f50*/  LOP3.LUT R8, R8, 0xfffffffc, RZ, 0xc0, !PT ;  /* 0xfffffffc08087812 */ /* 0x000fe200078ec0ff */
[----:B------:R-:W-:Y:S01]  /*0f60*/  IMAD R3, R16, c[0x0][0x19c], R3 ;  /* 0x0000670010037a24 */ /* 0x000fe200078e0203 */
[----:B------:R-:W-:Y:S01]  /*0f70*/  IADD3 R20, P0, R20, UR26, RZ ;  /* 0x0000001a14147c10 */ /* 0x000fe2000ff1e0ff */
[----:B-1----:R-:W-:Y:S01]  /*0f80*/  IMAD.WIDE.U32 R18, R18, c[0x0][0x1a8], R24 ;  /* 0x00006a0012127a25 */ /* 0x002fe200078e0018 */
[----:B------:R-:W-:-:S02]  /*0f90*/  IADD3 R133, R60, 0x20, RZ ;  /* 0x000000203c857810 */ /* 0x000fc40007ffe0ff */
[----:B------:R-:W-:Y:S01]  /*0fa0*/  IADD3.X R21, R21, UR23, R3, P0, !PT ;  /* 0x0000001715157c10 */ /* 0x000fe200087fe403 */
[----:B------:R-:W-:Y:S01]  /*0fb0*/  IMAD.IADD R8, R5, 0x1, -R8 ;  /* 0x0000000105087824 */ /* 0x000fe200078e0a08 */
[----:B------:R-:W-:Y:S01]  /*0fc0*/  SHF.R.S32.HI R3, RZ, 0x1f, R4 ;  /* 0x0000001fff037819 */ /* 0x000fe20000011404 */
[----:B------:R-:W-:Y:S01]  /*0fd0*/  IMAD R5, R17, c[0x0][0x1a0], RZ ;  /* 0x0000680011057a24 */ /* 0x000fe200078e02ff */
[----:B------:R-:W-:Y:S01]  /*0fe0*/  IADD3 R132, R60, 0x40, RZ ;  /* 0x000000403c847810 */ /* 0x000fe20007ffe0ff */
[----:B------:R-:W-:Y:S01]  /*0ff0*/  IMAD.WIDE.U32 R24, R16, c[0x0][0x1a0], R60 ;  /* 0x0000680010187a25 */ /* 0x000fe200078e003c */
[----:B------:R-:W-:-:S03]  /*1000*/  LOP3.LUT P1, RZ, R8, 0x2, RZ, 0xc0, !PT ;  /* 0x0000000208ff7812 */ /* 0x000fc6000782c0ff */
[----:B------:R-:W-:Y:S01]  /*1010*/  IMAD R14, R7, 0x8, R14 ;  /* 0x00000008070e7824 */ /* 0x000fe200078e020e */
[----:B------:R-:W-:Y:S01]  /*1020*/  IADD3 R24, P0, R24, UR4, RZ ;  /* 0x0000000418187c10 */ /* 0x000fe2000ff1e0ff */
[----:B------:R-:W-:Y:S01]  /*1030*/  IMAD R5, R16, c[0x0][0x1a4], R5 ;  /* 0x0000690010057a24 */ /* 0x000fe200078e0205 */
[----:B------:R-:W-:Y:S01]  /*1040*/  ULDC.64 UR4, c[0x0][0x1a8] ;  /* 0x00006a0000047ab9 */ /* 0x000fe20000000a00 */
[----:B------:R-:W-:Y:S01]  /*1050*/  IMAD.U32 R14, R14, 0x20, R15 ;  /* 0x000000200e0e7824 */ /* 0x000fe200078e000f */
[----:B------:R-:W-:Y:S01]  /*1060*/  UIMAD UR4, UR19, UR4, URZ ;  /* 0x00000004130472a4 */ /* 0x000fe2000f8e023f */
[----:B------:R-:W-:Y:S01]  /*1070*/  IMAD R15, R3, c[0x0][0x1b0], RZ ;  /* 0x00006c00030f7a24 */ /* 0x000fe200078e02ff */
[----:B------:R-:W-:Y:S01]  /*1080*/  IADD3.X R25, R25, UR24, R5, P0, !PT ;  /* 0x0000001819197c10 */ /* 0x000fe200087fe405 */
[----:B------:R-:W-:Y:S01]  /*1090*/  IMAD R3, R3, c[0x0][0x1b8], RZ ;  /* 0x00006e0003037a24 */ /* 0x000fe200078e02ff */
[----:B------:R-:W-:Y:S01]  /*10a0*/  ISETP.GE.AND P0, PT, R16, UR12, PT ;  /* 0x0000000c10007c0c */ /* 0x000fe2000bf06270 */
[----:B------:R-:W-:Y:S01]  /*10b0*/  IMAD.WIDE.U32 R32, R4, c[0x0][0x1b0], R20 ;  /* 0x00006c0004207a25 */ /* 0x000fe200078e0014 */
[----:B------:R-:W-:-:S03]  /*10c0*/  UIMAD UR4, UR9, UR5, UR4 ;  /* 0x00000005090472a4 */ /* 0x000fc6000f8e0204 */
[C---:B------:R-:W-:Y:S01]  /*10d0*/  IMAD R3, R4.reuse, c[0x0][0x1bc], R3 ;  /* 0x00006f0004037a24 */ /* 0x040fe200078e0203 */
[----:B------:R1:W-:Y:S01]  /*10e0*/  STL.64 [R1+0x80], R32 ;  /* 0x0000802001007387 */ /* 0x0003e20000100a00 */
[----:B------:R-:W-:Y:S01]  /*10f0*/  IMAD.WIDE.U32 R30, R4, c[0x0][0x1b8], R24 ;  /* 0x00006e00041e7a25 */ /* 0x000fe200078e0018 */
[----:B------:R-:W-:-:S03]  /*1100*/  IADD3 R21, R19, UR4, RZ ;  /* 0x0000000413157c10 */ /* 0x000fc6000fffe0ff */
[----:B------:R-:W-:Y:S01]  /*1110*/  IMAD R5, R4, c[0x0][0x1b4], R15 ;  /* 0x00006d0004057a24 */ /* 0x000fe200078e020f */
[----:B------:R1:W-:Y:S01]  /*1120*/  STL.64 [R1+0x78], R30 ;  /* 0x0000781e01007387 */ /* 0x0003e20000100a00 */
[----:B------:R-:W-:Y:S02]  /*1130*/  IMAD.SHL.U32 R129, R14, 0x2, RZ ;  /* 0x000000020e817824 */ /* 0x000fe400078e00ff */
[----:B------:R-:W-:Y:S01]  /*1140*/  IMAD.IADD R28, R31, 0x1, R3 ;  /* 0x000000011f1c7824 */ /* 0x000fe200078e0203 */
[----:B------:R1:W-:Y:S01]  /*1150*/  STL [R1+0x70], R133 ;  /* 0x0000708501007387 */ /* 0x0003e20000100800 */
[----:B------:R-:W-:Y:S02]  /*1160*/  IMAD.IADD R35, R33, 0x1, R5 ;  /* 0x0000000121237824 */ /* 0x000fe400078e0205 */
[----:B------:R-:W-:Y:S01]  /*1170*/  IMAD.MOV.U32 R4, RZ, RZ, 0x10 ;  /* 0x00000010ff047424 */ /* 0x000fe200078e00ff */
[----:B------:R1:W-:Y:S01]  /*1180*/  STL [R1+0x6c], R132 ;  /* 0x00006c8401007387 */ /* 0x0003e20000100800 */
[----:B------:R-:W-:-:S03]  /*1190*/  IMAD.WIDE R22, R23, 0x80, R16 ;  /* 0x0000008017167825 */ /* 0x000fc600078e0210 */
[----:B------:R1:W-:Y:S01]  /*11a0*/  STL [R1+0x68], R129 ;  /* 0x0000688101007387 */ /* 0x0003e20000100800 */
[----:B------:R-:W-:-:S03]  /*11b0*/  SEL R4, R4, 0xfffffff0, !P1 ;  /* 0xfffffff004047807 */ /* 0x000fc60004800000 */
[----:B------:R1:W-:Y:S04]  /*11c0*/  STL [R1+0x64], R28 ;  /* 0x0000641c01007387 */ /* 0x0003e80000100800 */
        /* <DEDUP_REMOVED lines=34> */
.L_x_477:
[----:B------:R-:W-:Y:S05]  /*13f0*/  BSYNC B0 ;  /* 0x0000000000007941 */ /* 0x000fea0003800000 */
.L_x_476:
[----:B------:R-:W-:Y:S01]  /*1400*/  IADD3 R3, R16, 0x20, RZ ;  /* 0x0000002010037810 */ /* 0x000fe20007ffe0ff */
[----:B------:R-:W-:Y:S03]  /*1410*/  BSSY B0, `(.L_x_478) ;  /* 0x0000024000007945 */ /* 0x000fe60003800000 */
[----:B------:R-:W-:-:S13]  /*1420*/  ISETP.GE.AND P0, PT, R3, UR12, PT ;  /* 0x0000000c03007c0c */ /* 0x000fda000bf06270 */
        /* <DEDUP_REMOVED lines=34> */
.L_x_479:
[----:B------:R-:W-:Y:S05]  /*1650*/  BSYNC B0 ;  /* 0x0000000000007941 */ /* 0x000fea0003800000 */
.L_x_478:
[----:B------:R-:W-:Y:S01]  /*1660*/  IADD3 R5, R16, 0x40, RZ ;  /* 0x0000004010057810 */ /* 0x000fe20007ffe0ff */
[----:B------:R-:W-:Y:S03]  /*1670*/  BSSY B0, `(.L_x_480) ;  /* 0x0000024000007945 */ /* 0x000fe60003800000 */
[----:B------:R-:W-:-:S13]  /*1680*/  ISETP.GE.AND P0, PT, R5, UR12, PT ;  /* 0x0000000c05007c0c */ /* 0x000fda000bf06270 */
[----:B------:R-:W-:Y:S05]  /*1690*/  @P0 BRA `(.L_x_481) ;  /* 0x0000021000000947 */ /* 0x000fea0003800000 */
[----:B--2---:R-:W-:Y:S01]  /*16a0*/  IADD3 R14, P0, R22, 0x40, RZ ;  /* 0x00000040160e7810 */ /* 0x004fe20007f1e0ff */
        /* <DEDUP_REMOVED lines=32> */
.L_x_481:
[----:B------:R-:W-:Y:S05]  /*18b0*/  BSYNC B0 ;  /* 0x0000000000007941 */ /* 0x000fea0003800000 */
.L_x_480:
        /* <DEDUP_REMOVED lines=12> */
[----:B--2---:R-:W-:Y:S01]  /*1980*/  IMAD.X R14, RZ, RZ, R23, P0 ;  /* 0x000000ffff0e7224 */ /* 0x004fe200000e0617 */
        /* <DEDUP_REMOVED lines=27> */
.L_x_483:
[----:B------:R-:W-:Y:S05]  /*1b40*/  BSYNC B0 ;  /* 0x0000000000007941 */ /* 0x000fea0003800000 */
.L_x_482:
        /* <DEDUP_REMOVED lines=11> */
[----:B--2---:R-:W-:Y:S01]  /*1c00*/  IMAD.WIDE.U32 R20, R5, UR18, R130 ;  /* 0x0000001205147c25 */ /* 0x004fe2000f8e0082 */
        /* <DEDUP_REMOVED lines=30> */
.L_x_485:
[----:B------:R-:W-:Y:S05]  /*1df0*/  BSYNC B0 ;  /* 0x0000000000007941 */ /* 0x000fea0003800000 */
.L_x_484:
[----:B------:R-:W-:Y:S01]  /*1e00*/  ISETP.GE.AND P0, PT, R3, UR10, PT ;  /* 0x0000000a03007c0c */ /* 0x000fe2000bf06270 */
        /* <DEDUP_REMOVED lines=11> */
[C---:B------:R-:W-:Y:S01]  /*1ec0*/  @!P3 LEA R20, P4, R15.reuse, c[0x0][0x168], 0x1 ;  /* 0x00005a000f14ba11 */ /* 0x040fe200078808ff */
[----:B------:R4:W-:Y:S01]  /*1ed0*/  @P3 STS.128 [R129+0x6800], RZ ;  /* 0x006800ff81003388 */ /* 0x0009e20000000c00 */
[C---:B--2---:R-:W-:Y:S02]  /*1ee0*/  @!P2 LEA R18, P1, R15.reuse, c[0x0][0x168], 0x1 ;  /* 0x00005a000f12aa11 */ /* 0x044fe400078208ff */
        /* <DEDUP_REMOVED lines=19> */
.L_x_487:
[----:B------:R-:W-:Y:S05]  /*2020*/  BSYNC B0 ;  /* 0x0000000000007941 */ /* 0x000fea0003800000 */
.L_x_486:
[----:B------:R-:W0:Y:S01]  /*2030*/  LDGDEPBAR ;  /* 0x00000000000079af */ /* 0x000e220000000000 */
[----:B------:R-:W-:Y:S01]  /*2040*/  ISETP.GE.AND P1, PT, R16, UR10, PT ;  /* 0x0000000a10007c0c */ /* 0x000fe2000bf26270 */
[----:B------:R-:W-:Y:S01]  /*2050*/  ULDC.64 UR4, c[0x0][0x1a0] ;  /* 0x0000680000047ab9 */ /* 0x000fe20000000a00 */
[----:B------:R-:W-:Y:S01]  /*2060*/  BSSY B0, `(.L_x_488) ;  /* 0x000002d000007945 */ /* 0x000fe20003800000 */
[----:B------:R-:W-:Y:S02]  /*2070*/  UIMAD.WIDE.U32 UR24, UR18, UR4, URZ ;  /* 0x00000004121872a5 */ /* 0x000fe4000f8e003f */
[----:B------:R-:W-:-:S04]  /*2080*/  UIMAD UR4, UR14, UR4, URZ ;  /* 0x000000040e0472a4 */ /* 0x000fc8000f8e023f */
[----:B------:R-:W-:Y:S01]  /*2090*/  UIMAD UR4, UR18, UR5, UR4 ;  /* 0x00000005120472a4 */ /* 0x000fe2000f8e0204 */
[----:B------:R-:W-:Y:S02]  /*20a0*/  IMAD.U32 R16, RZ, RZ, UR24 ;  /* 0x00000018ff107e24 */ /* 0x000fe4000f8e00ff */
[----:B------:R-:W-:Y:S01]  /*20b0*/  IMAD.U32 R17, RZ, RZ, UR25 ;  /* 0x00000019ff117e24 */ /* 0x000fe2000f8e00ff */
[----:B------:R-:W-:Y:S02]  /*20c0*/  UIADD3 UR4, UR25, UR4, URZ ;  /* 0x0000000419047290 */ /* 0x000fe4000fffe03f */
[----:B------:R-:W-:-:S04]  /*20d0*/  LEA R15, P0, R16, R30, 0x6 ;  /* 0x0000001e100f7211 */ /* 0x000fc800078030ff */
[----:B------:R-:W-:Y:S01]  /*20e0*/  IMAD.U32 R14, RZ, RZ, UR4 ;  /* 0x00000004ff0e7e24 */ /* 0x000fe2000f8e00ff */
[----:B------:R-:W-:-:S04]  /*20f0*/  DEPBAR.LE SB0, 0x0 ;  /* 0x000080000000791a */ /* 0x000fc80000000000 */
[----:B------:R-:W-:Y:S01]  /*2100*/  BAR.SYNC.DEFER_BLOCKING 0x0 ;  /* 0x0000000000007b1d */ /* 0x000fe20000010000 */
[----:B------:R-:W-:-:S05]  /*2110*/  LEA.HI.X R14, R16, R28, R14, 0x6, P0 ;  /* 0x0000001c100e7211 */ /* 0x000fca00000f340e */
        /* <DEDUP_REMOVED lines=9> */
[C---:B--2-4-:R-:W-:Y:S01]  /*21b0*/  @!P3 LEA R18, P4, R15.reuse, c[0x0][0x170], 0x1 ;  /* 0x00005c000f12ba11 */ /* 0x054fe200078808ff */
        /* <DEDUP_REMOVED lines=23> */
.L_x_489:
[----:B------:R-:W-:Y:S05]  /*2330*/  BSYNC B0 ;  /* 0x0000000000007941 */ /* 0x000fea0003800000 */
.L_x_488:
[----:B------:R-:W-:Y:S01]  /*2340*/  ISETP.GE.AND P0, PT, R3, UR10, PT ;  /* 0x0000000a03007c0c */ /* 0x000fe2000bf06270 */
[----:B------:R-:W-:Y:S01]  /*2350*/  BSSY B0, `(.L_x_490) ;  /* 0x0000023000007945 */ /* 0x000fe20003800000 */
[----:B------:R-:W-:-:S11]  /*2360*/  MOV R3, 0x20 ;  /* 0x0000002000037802 */ /* 0x000fd60000000f00 */
[----:B------:R1:W-:Y:S04]  /*2370*/  @P0 STS.128 [R129+0x9800], RZ ;  /* 0x009800ff81000388 */ /* 0x0003e80000000c00 */
[----:B------:R1:W-:Y:S04]  /*2380*/  @P0 STS.128 [R129+0xa800], RZ ;  /* 0x00a800ff81000388 */ /* 0x0003e80000000c00 */
[----:B------:R1:W-:Y:S01]  /*2390*/  @P0 STS.128 [R129+0xb800], RZ ;  /* 0x00b800ff81000388 */ /* 0x0003e20000000c00 */
[----:B------:R-:W-:Y:S05]  /*23a0*/  @P0 BRA `(.L_x_491) ;  /* 0x000001d000000947 */ /* 0x000fea0003800000 */
[----:B------:R-:W-:Y:S01]  /*23b0*/  ISETP.GE.AND P3, PT, R60, c[0x0][0x220], PT ;  /* 0x000088003c007a0c */ /* 0x000fe20003f66270 */
[----:B--2-4-:R-:W-:Y:S01]  /*23c0*/  IMAD.WIDE.U32 R18, R3, c[0x0][0x1a0], RZ ;  /* 0x0000680003127a25 */ /* 0x014fe200078e00ff */
        /* <DEDUP_REMOVED lines=27> */
.L_x_491:
[----:B------:R-:W-:Y:S05]  /*2580*/  BSYNC B0 ;  /* 0x0000000000007941 */ /* 0x000fea0003800000 */
.L_x_490:
[----:B------:R-:W-:Y:S01]  /*2590*/  LOP3.LUT R212, R13, 0xfffffff8, RZ, 0xc0, !PT ;  /* 0xfffffff80dd47812 */ /* 0x000fe200078ec0ff */
[----:B------:R-:W-:Y:S01]  /*25a0*/  IMAD.SHL.U32 R54, R8, 0x40, RZ ;  /* 0x0000004008367824 */ /* 0x000fe200078e00ff */
[----:B------:R-:W-:Y:S01]  /*25b0*/  SHF.R.S32.HI R13, RZ, 0x4, R12 ;  /* 0x00000004ff0d7819 */ /* 0x000fe2000001140c */
[----:B------:R-:W0:Y:S01]  /*25c0*/  LDGDEPBAR ;  /* 0x00000000000079af */ /* 0x000e220000000000 */
[----:B------:R-:W-:Y:S01]  /*25d0*/  LOP3.LUT R55, R11, 0x7fffffe, RZ, 0xc0, !PT ;  /* 0x07fffffe0b377812 */ /* 0x000fe200078ec0ff */
[----:B------:R-:W-:Y:S01]  /*25e0*/  IMAD.IADD R212, R53, 0x1, -R212 ;  /* 0x0000000135d47824 */ /* 0x000fe200078e0ad4 */
[----:B------:R-:W-:Y:S01]  /*25f0*/  LEA.HI R14, R12, R13, RZ, 0x1 ;  /* 0x0000000d0c0e7211 */ /* 0x000fe200078f08ff */
[----:B------:R-:W-:Y:S01]  /*2600*/  UISETP.GE.AND UP0, UPT, UR13, 0x41, UPT ;  /* 0x000000410d00788c */ /* 0x000fe2000bf06270 */
[----:B------:R-:W-:Y:S01]  /*2610*/  SHF.R.S32.HI R11, RZ, 0x1f, R10 ;  /* 0x0000001fff0b7819 */ /* 0x000fe2000001140a */
[----:B------:R-:W-:Y:S01]  /*2620*/  IMAD.IADD R55, R10, 0x1, -R55 ;  /* 0x000000010a377824 */ /* 0x000fe200078e0a37 */
[----:B------:R-:W-:-:S02]  /*2630*/  LEA.HI R12, R212, R212, RZ, 0x1 ;  /* 0x000000d4d40c7211 */ /* 0x000fc400078f08ff */
[----:B------:R-:W-:Y:S02]  /*2640*/  LOP3.LUT R14, R14, 0xfffffffe, RZ, 0xc0, !PT ;  /* 0xfffffffe0e0e7812 */ /* 0x000fe400078ec0ff */
[----:B------:R-:W-:Y:S02]  /*2650*/  SHF.R.S32.HI R8, RZ, 0x1, R12 ;  /* 0x00000001ff087819 */ /* 0x000fe4000001140c */
[----:B------:R-:W-:Y:S01]  /*2660*/  LEA.HI R10, R11, R10, RZ, 0x3 ;  /* 0x0000000a0b0a7211 */ /* 0x000fe200078f18ff */
[----:B------:R-:W-:Y:S01]  /*2670*/  IMAD.IADD R13, R13, 0x1, -R14 ;  /* 0x000000010d0d7824 */ /* 0x000fe200078e0a0e */
[----:B------:R-:W-:Y:S01]  /*2680*/  LOP3.LUT R11, R12, 0x3fffffe, RZ, 0xc0, !PT ;  /* 0x03fffffe0c0b7812 */ /* 0x000fe200078ec0ff */
[----:B------:R-:W-:Y:S01]  /*2690*/  IMAD.SHL.U32 R12, R8, 0x40, RZ ;  /* 0x00000040080c7824 */ /* 0x000fe200078e00ff */
[----:B------:R-:W-:Y:S01]  /*26a0*/  LOP3.LUT R54, R54, 0xc0, RZ, 0xc0, !PT ;  /* 0x000000c036367812 */ /* 0x000fe200078ec0ff */
[----:B------:R-:W-:Y:S01]  /*26b0*/  IMAD.SHL.U32 R62, R10, 0x20, RZ ;  /* 0x000000200a3e7824 */ /* 0x000fe200078e00ff */
[----:B------:R-:W-:Y:S01]  /*26c0*/  LOP3.LUT P0, RZ, R8, 0x2, RZ, 0xc0, !PT ;  /* 0x0000000208ff7812 */ /* 0x000fe2000780c0ff */
[----:B------:R-:W-:-:S02]  /*26d0*/  IMAD.IADD R212, R212, 0x1, -R11 ;  /* 0x00000001d4d47824 */ /* 0x000fc400078e0a0b */
[----:B------:R-:W-:Y:S01]  /*26e0*/  IMAD.SHL.U32 R11, R13, 0x8, RZ ;  /* 0x000000080d0b7824 */ /* 0x000fe200078e00ff */
[----:B------:R-:W-:Y:S01]  /*26f0*/  LOP3.LUT R62, R62, 0xffffff00, RZ, 0xc0, !PT ;  /* 0xffffff003e3e7812 */ /* 0x000fe200078ec0ff */
[----:B------:R-:W-:Y:S01]  /*2700*/  IMAD.SHL.U32 R10, R9, 0x8, RZ ;  /* 0x00000008090a7824 */ /* 0x000fe200078e00ff */
[----:B------:R-:W-:Y:S01]  /*2710*/  LOP3.LUT R9, R12, 0xc0, RZ, 0xc0, !PT ;  /* 0x000000c00c097812 */ /* 0x000fe200078ec0ff */
[----:B------:R-:W-:Y:S01]  /*2720*/  IMAD R212, R13, 0x8, R212 ;  /* 0x000000080dd47824 */ /* 0x000fe200078e02d4 */
[----:B------:R-:W-:Y:S01]  /*2730*/  LOP3.LUT R11, R54, 0x8, R11, 0xf8, !PT ;  /* 0x00000008360b7812 */ /* 0x000fe200078ef80b */
[----:B------:R-:W-:Y:S01]  /*2740*/  IMAD R12, R7, 0x200, R62 ;  /* 0x00000200070c7824 */ /* 0x000fe200078e023e */
[----:B------:R-:W-:Y:S02]  /*2750*/  LOP3.LUT R10, R9, 0x8, R10, 0xf8, !PT ;  /* 0x00000008090a7812 */ /* 0x000fe400078ef80a */
[----:B------:R-:W-:Y:S01]  /*2760*/  SHF.R.U32.HI R54, RZ, 0x3, R54 ;  /* 0x00000003ff367819 */ /* 0x000fe20000011636 */
[----:B------:R-:W-:Y:S01]  /*2770*/  IMAD R213, R55, 0x20, R12 ;  /* 0x0000002037d57824 */ /* 0x000fe200078e020c */
[----:B------:R-:W-:-:S02]  /*2780*/  SHF.R.U32.HI R9, RZ, 0x3, R9 ;  /* 0x00000003ff097819 */ /* 0x000fc40000011609 */
[----:B------:R-:W-:Y:S02]  /*2790*/  LOP3.LUT R54, R11, R54, RZ, 0x3c, !PT ;  /* 0x000000360b367212 */ /* 0x000fe400078e3cff */
[----:B------:R-:W-:Y:S02]  /*27a0*/  LOP3.LUT R9, R10, R9, RZ, 0x3c, !PT ;  /* 0x000000090a097212 */ /* 0x000fe400078e3cff */
[----:B------:R-:W-:Y:S01]  /*27b0*/  SEL R3, R3, 0xffffffe0, !P0 ;  /* 0xffffffe003037807 */ /* 0x000fe20004000000 */
[----:B------:R-:W-:Y:S01]  /*27c0*/  IMAD.IADD R213, R54, 0x1, R213 ;  /* 0x0000000136d57824 */ /* 0x000fe200078e02d5 */
[----:B------:R-:W-:Y:S01]  /*27d0*/  PLOP3.LUT P0, PT, PT, PT, UP0, 0x80, 0x0 ;  /* 0x000000000000781c */ /* 0x000fe20003f0f008 */
[----:B------:R-:W-:Y:S02]  /*27e0*/  IMAD.U32 R212, R212, 0x20, R9 ;  /* 0x00000020d4d47824 */ /* 0x000fe400078e0009 */
[----:B------:R-:W-:Y:S02]  /*27f0*/  IMAD.SHL.U32 R213, R213, 0x2, RZ ;  /* 0x00000002d5d57824 */ /* 0x000fe400078e00ff */
[----:B------:R-:W-:-:S02]  /*2800*/  IMAD.SHL.U32 R212, R212, 0x2, RZ ;  /* 0x00000002d4d47824 */ /* 0x000fc400078e00ff */
[----:B------:R-:W-:Y:S01]  /*2810*/  IMAD R211, R4, 0x2, R213 ;  /* 0x0000000204d37824 */ /* 0x000fe200078e02d5 */
[----:B------:R-:W-:Y:S01]  /*2820*/  LDSM.16.M88.4 R68, [R213] ;  /* 0x00000000d544783b */ /* 0x000fe20000000200 */
[----:B------:R-:W-:-:S03]  /*2830*/  IMAD.IADD R209, R212, 0x1, R3 ;  /* 0x00000001d4d17824 */ /* 0x000fc600078e0203 */
[----:B------:R-:W5:Y:S04]  /*2840*/  LDSM.16.M88.4 R96, [R212+0x6000] ;  /* 0x00600000d460783b */ /* 0x000f680000000200 */
[----:B------:R-:W1:Y:S04]  /*2850*/  LDSM.16.M88.4 R72, [R213+0x1000] ;  /* 0x00100000d548783b */ /* 0x000e680000000200 */
[----:B------:R-:W2:Y:S04]  /*2860*/  LDSM.16.M88.4 R88, [R212+0x6400] ;  /* 0x00640000d458783b */ /* 0x000ea80000000200 */
[----:B------:R-:W3:Y:S04]  /*2870*/  LDSM.16.M88.4 R80, [R212+0x6800] ;  /* 0x00680000d450783b */ /* 0x000ee80000000200 */
[----:B------:R-:W4:Y:S04]  /*2880*/  LDSM.16.M88.4 R104, [R212+0x6c00] ;  /* 0x006c0000d468783b */ /* 0x000f280000000200 */
[----:B------:R-:W-:Y:S04]  /*2890*/  LDSM.16.M88.4 R64, [R211+0x1000] ;  /* 0x00100000d340783b */ /* 0x000fe80000000200 */
[----:B------:R-:W2:Y:S04]  /*28a0*/  LDSM.16.M88.4 R56, [R209+0x6000] ;  /* 0x00600000d138783b */ /* 0x000ea80000000200 */
[----:B------:R-:W3:Y:S04]  /*28b0*/  LDSM.16.M88.4 R48, [R209+0x6400] ;  /* 0x00640000d130783b */ /* 0x000ee80000000200 */
[----:B------:R-:W3:Y:S04]  /*28c0*/  LDSM.16.M88.4 R44, [R209+0x6800] ;  /* 0x00680000d12c783b */ /* 0x000ee80000000200 */
[----:B------:R-:W4:Y:S04]  /*28d0*/  LDSM.16.M88.4 R40, [R209+0x6c00] ;  /* 0x006c0000d128783b */ /* 0x000f280000000200 */
[----:B------:R-:W4:Y:S01]  /*28e0*/  LDSM.16.M88.4 R36, [R211] ;  /* 0x00000000d324783b */ /* 0x000f220000000200 */
[-C--:B-----5:R-:W-:Y:S03]  /*28f0*/  HMMA.16816.F32.BF16 R100, R68, R96.reuse, RZ ;  /* 0x000000604464723c */ /* 0x0a0fe600000418ff */
[----:B------:R-:W-:Y:S04]  /*2900*/  LDSM.16.M88.4 R124, [R213+0x3000] ;  /* 0x00300000d57c783b */ /* 0x000fe80000000200 */
[----:B------:R-:W5:Y:S01]  /*2910*/  LDSM.16.M88.4 R120, [R212+0x7000] ;  /* 0x00700000d478783b */ /* 0x000f620000000200 */
[C---:B-1----:R-:W-:Y:S03]  /*2920*/  HMMA.16816.F32.BF16 R32, R72.reuse, R96, RZ ;  /* 0x000000604820723c */ /* 0x042fe600000418ff */
[----:B------:R-:W1:Y:S04]  /*2930*/  LDSM.16.M88.4 R116, [R212+0x7400] ;  /* 0x00740000d474783b */ /* 0x000e680000000200 */
[----:B------:R-:W1:Y:S01]  /*2940*/  LDSM.16.M88.4 R112, [R212+0x7800] ;  /* 0x00780000d470783b */ /* 0x000e620000000200 */
[C---:B------:R-:W-:Y:S03]  /*2950*/  HMMA.16816.F32.BF16 R28, R72.reuse, R98, RZ ;  /* 0x00000062481c723c */ /* 0x040fe600000418ff */
[----:B------:R-:W1:Y:S05]  /*2960*/  LDSM.16.M88.4 R108, [R212+0x7c00] ;  /* 0x007c0000d46c783b */ /* 0x000e6a0000000200 */
[C---:B--2---:R-:W-:Y:S08]  /*2970*/  HMMA.16816.F32.BF16 R24, R72.reuse, R88, RZ ;  /* 0x000000584818723c */ /* 0x044ff000000418ff */
[C---:B---34-:R-:W-:Y:S08]  /*2980*/  HMMA.16816.F32.BF16 R16, R72.reuse, R80, RZ ;  /* 0x000000504810723c */ /* 0x058ff000000418ff */
        /* <DEDUP_REMOVED lines=11> */
[----:B------:R-:W2:Y:S07]  /*2a40*/  LDSM.16.M88.4 R104, [R213+0x2000] ;  /* 0x00200000d568783b */ /* 0x000eae0000000200 */
        /* <DEDUP_REMOVED lines=14> */
[----:B------:R-:W3:Y:S07]  /*2b30*/  LDSM.16.M88.4 R56, [R209+0x7000] ;  /* 0x00700000d138783b */ /* 0x000eee0000000200 */
[C---:B------:R-:W-:Y:S01]  /*2b40*/  HMMA.16816.F32.BF16 R88, R36.reuse, R50, R88 ;  /* 0x000000322458723c */ /* 0x040fe20000041858 */
[----:B------:R-:W4:Y:S07]  /*2b50*/  LDSM.16.M88.4 R48, [R209+0x7400] ;  /* 0x00740000d130783b */ /* 0x000f2e0000000200 */
[C---:B------:R-:W-:Y:S01]  /*2b60*/  HMMA.16816.F32.BF16 R80, R36.reuse, R46, R80 ;  /* 0x0000002e2450723c */ /* 0x040fe20000041850 */
[----:B------:R-:W-:Y:S07]  /*2b70*/  LDSM.16.M88.4 R44, [R209+0x7800] ;  /* 0x00780000d12c783b */ /* 0x000fee0000000200 */
[----:B------:R-:W-:Y:S01]  /*2b80*/  HMMA.16816.F32.BF16 R68, R36, R42, R68 ;  /* 0x0000002a2444723c */ /* 0x000fe20000041844 */
[----:B------:R-:W2:Y:S04]  /*2b90*/  LDSM.16.M88.4 R40, [R209+0x7c00] ;  /* 0x007c0000d128783b */ /* 0x000ea80000000200 */
[----:B------:R-:W2:Y:S03]  /*2ba0*/  LDSM.16.M88.4 R36, [R211+0x2000] ;  /* 0x00200000d324783b */ /* 0x000ea60000000200 */
[C---:B-----5:R-:W-:Y:S08]  /*2bb0*/  HMMA.16816.F32.BF16 R32, R124.reuse, R120, R32 ;  /* 0x000000787c20723c */ /* 0x060ff00000041820 */
        /* <DEDUP_REMOVED lines=8> */
[C---:B--2---:R-:W-:Y:S08]  /*2c40*/  HMMA.16816.F32.BF16 R100, R104.reuse, R120, R100 ;  /* 0x000000786864723c */ /* 0x044ff00000041864 */
[C---:B------:R-:W-:Y:S01]  /*2c50*/  HMMA.16816.F32.BF16 R96, R104.reuse, R122, R96 ;  /* 0x0000007a6860723c */ /* 0x040fe20000041860 */
[----:B------:R-:W-:Y:S07]  /*2c60*/  LDSM.16.M88.4 R120, [R213+0x5000] ;  /* 0x00500000d578783b */ /* 0x000fee0000000200 */
[C---:B------:R-:W-:Y:S08]  /*2c70*/  HMMA.16816.F32.BF16 R92, R104.reuse, R116, R92 ;  /* 0x00000074685c723c */ /* 0x040ff0000004185c */
[C---:B------:R-:W-:Y:S01]  /*2c80*/  HMMA.16816.F32.BF16 R88, R104.reuse, R118, R88 ;  /* 0x000000766858723c */ /* 0x040fe20000041858 */
[----:B------:R-:W1:Y:S07]  /*2c90*/  LDSM.16.M88.4 R116, [R212+0x8000] ;  /* 0x00800000d474783b */ /* 0x000e6e0000000200 */
[C---:B------:R-:W-:Y:S08]  /*2ca0*/  HMMA.16816.F32.BF16 R76, R104.reuse, R108, R76 ;  /* 0x0000006c684c723c */ /* 0x040ff0000004184c */
[C---:B------:R-:W-:Y:S08]  /*2cb0*/  HMMA.16816.F32.BF16 R84, R104.reuse, R112, R84 ;  /* 0x000000706854723c */ /* 0x040ff00000041854 */
[C---:B------:R-:W-:Y:S01]  /*2cc0*/  HMMA.16816.F32.BF16 R80, R104.reuse, R114, R80 ;  /* 0x000000726850723c */ /* 0x040fe20000041850 */
[----:B------:R-:W2:Y:S07]  /*2cd0*/  LDSM.16.M88.4 R112, [R212+0x8400] ;  /* 0x00840000d470783b */ /* 0x000eae0000000200 */
[----:B------:R-:W-:Y:S01]  /*2ce0*/  HMMA.16816.F32.BF16 R68, R104, R110, R68 ;  /* 0x0000006e6844723c */ /* 0x000fe20000041844 */
[----:B------:R-:W5:Y:S04]  /*2cf0*/  LDSM.16.M88.4 R108, [R212+0x8800] ;  /* 0x00880000d46c783b */ /* 0x000f680000000200 */
[----:B------:R-:W1:Y:S03]  /*2d00*/  LDSM.16.M88.4 R104, [R212+0x8c00] ;  /* 0x008c0000d468783b */ /* 0x000e660000000200 */
[C---:B---3--:R-:W-:Y:S08]  /*2d10*/  HMMA.16816.F32.BF16 R32, R64.reuse, R56, R32 ;  /* 0x000000384020723c */ /* 0x048ff00000041820 */
[C---:B------:R-:W-:Y:S08]  /*2d20*/  HMMA.16816.F32.BF16 R28, R64.reuse, R58, R28 ;  /* 0x0000003a401c723c */ /* 0x040ff0000004181c */
[C---:B----4-:R-:W-:Y:S08]  /*2d30*/  HMMA.16816.F32.BF16 R24, R64.reuse, R48, R24 ;  /* 0x000000304018723c */ /* 0x050ff00000041818 */
        /* <DEDUP_REMOVED lines=17> */
[----:B------:R-:W3:Y:S04]  /*2e50*/  LDSM.16.M88.4 R40, [R209+0x8800] ;  /* 0x00880000d128783b */ /* 0x000ee80000000200 */
[----:B------:R-:W3:Y:S01]  /*2e60*/  LDSM.16.M88.4 R36, [R209+0x8c00] ;  /* 0x008c0000d124783b */ /* 0x000ee20000000200 */
[----:B------:R-:W-:-:S04]  /*2e70*/  DEPBAR.LE SB0, 0x0 ;  /* 0x000080000000791a */ /* 0x000fc80000000000 */
[C---:B-1----:R-:W-:Y:S08]  /*2e80*/  HMMA.16816.F32.BF16 R32, R120.reuse, R116, R32 ;  /* 0x000000747820723c */ /* 0x042ff00000041820 */
[C---:B------:R-:W-:Y:S08]  /*2e90*/  HMMA.16816.F32.BF16 R28, R120.reuse, R118, R28 ;  /* 0x00000076781c723c */ /* 0x040ff0000004181c */
[C---:B--2---:R-:W-:Y:S08]  /*2ea0*/  HMMA.16816.F32.BF16 R24, R120.reuse, R112, R24 ;  /* 0x000000707818723c */ /* 0x044ff00000041818 */
[C---:B------:R-:W-:Y:S08]  /*2eb0*/  HMMA.16816.F32.BF16 R20, R120.reuse, R114, R20 ;  /* 0x000000727814723c */ /* 0x040ff00000041814 */
[C---:B-----5:R-:W-:Y:S08]  /*2ec0*/  HMMA.16816.F32.BF16 R16, R120.reuse, R108, R16 ;  /* 0x0000006c7810723c */ /* 0x060ff00000041810 */
        /* <DEDUP_REMOVED lines=11> */
[C---:B---3--:R-:W-:Y:S08]  /*2f80*/  HMMA.16816.F32.BF16 R32, R56.reuse, R48, R32 ;  /* 0x000000303820723c */ /* 0x048ff00000041820 */
        /* <DEDUP_REMOVED lines=74> */
.L_x_494:
[----:B------:R-:W-:Y:S05]  /*3430*/  BSYNC B0 ;  /* 0x0000000000007941 */ /* 0x000fea0003800000 */
.L_x_493:
[----:B------:R-:W0:Y:S02]  /*3440*/  LDGDEPBAR ;  /* 0x00000000000079af */ /* 0x000e240000000000 */
.L_x_492:
[----:B------:R-:W-:Y:S01]  /*3450*/  IMAD.SHL.U32 R53, R53, 0x2, RZ ;  /* 0x0000000235357824 */ /* 0x000fe200078e00ff */
[----:B------:R-:W-:Y:S01]  /*3460*/  LOP3.LUT R3, R63, 0x7ffffffc, RZ, 0xc0, !PT ;  /* 0x7ffffffc3f037812 */ /* 0x000fe200078ec0ff */
[----:B-1----:R-:W-:Y:S01]  /*3470*/  IMAD.U32 R43, RZ, RZ, UR18 ;  /* 0x00000012ff2b7e24 */ /* 0x002fe2000f8e00ff */
[----:B------:R-:W-:Y:S01]  /*3480*/  USHF.L.U32 UR5, UR18, 0x1, URZ ;  /* 0x0000000112057899 */ /* 0x000fe2000800063f */
[----:B------:R-:W-:Y:S01]  /*3490*/  IMAD R5, R55, 0x20, R62 ;  /* 0x0000002037057824 */ /* 0x000fe200078e023e */
[----:B------:R-:W-:Y:S01]  /*34a0*/  LOP3.LUT R36, R53, 0x6, RZ, 0xc0, !PT ;  /* 0x0000000635247812 */ /* 0x000fe200078ec0ff */
[----:B------:R-:W-:Y:S01]  /*34b0*/  IMAD.IADD R3, R128, 0x1, -R3 ;  /* 0x0000000180037824 */ /* 0x000fe200078e0a03 */
[----:B------:R-:W-:Y:S01]  /*34c0*/  UIADD3 UR4, UR5, 0x1, URZ ;  /* 0x0000000105047890 */ /* 0x000fe2000fffe03f */
[----:B------:R-:W-:Y:S01]  /*34d0*/  IMAD.IADD R5, R54, 0x1, R5 ;  /* 0x0000000136057824 */ /* 0x000fe200078e0205 */
[----:B------:R-:W-:Y:S01]  /*34e0*/  ULOP3.LUT UR5, UR5, UR21, URZ, 0x3c, !UPT ;  /* 0x0000001505057292 */ /* 0x000fe2000f8e3c3f */
[----:B------:R-:W-:Y:S01]  /*34f0*/  IMAD R43, R43, 0x40, R36 ;  /* 0x000000402b2b7824 */ /* 0x000fe200078e0224 */
[----:B------:R-:W-:Y:S01]  /*3500*/  ULOP3.LUT UR4, UR4, UR21, URZ, 0x3c, !UPT ;  /* 0x0000001504047292 */ /* 0x000fe2000f8e3c3f */
[----:B------:R-:W-:Y:S01]  /*3510*/  IMAD.U32 R36, RZ, RZ, UR11 ;  /* 0x0000000bff247e24 */ /* 0x000fe2000f8e00ff */
[----:B------:R-:W-:Y:S01]  /*3520*/  UIADD3 UR19, UR21, 0x32370b8f, URZ ;  /* 0x32370b8f15137890 */ /* 0x000fe2000fffe03f */
[----:B------:R-:W-:Y:S01]  /*3530*/  IMAD.SHL.U32 R3, R3, 0x2, RZ ;  /* 0x0000000203037824 */ /* 0x000fe200078e00ff */
[C---:B------:R-:W-:Y:S01]  /*3540*/  ISETP.GE.AND P4, PT, R43.reuse, UR13, PT ;  /* 0x0000000d2b007c0c */ /* 0x040fe2000bf86270 */
[----:B------:R-:W-:Y:S01]  /*3550*/  IMAD R54, R36, 0x8, R7 ;  /* 0x0000000824367824 */ /* 0x000fe200078e0207 */
[C---:B------:R-:W-:Y:S01]  /*3560*/  IADD3 R53, R43.reuse, 0x1, RZ ;  /* 0x000000012b357810 */ /* 0x040fe20007ffe0ff */
[----:B------:R-:W-:Y:S01]  /*3570*/  IMAD R36, R2, c[0x0][0x228], R3 ;  /* 0x00008a0002247a24 */ /* 0x000fe200078e0203 */
[C---:B------:R-:W-:Y:S01]  /*3580*/  IADD3 R2, R43.reuse, 0x9, RZ ;  /* 0x000000092b027810 */ /* 0x040fe20007ffe0ff */
[----:B------:R-:W-:Y:S01]  /*3590*/  IMAD.WIDE.U32 R144, R52, -0x2daee0ad, RZ ;  /* 0xd2511f5334907825 */ /* 0x000fe200078e00ff */
[----:B------:R-:W-:Y:S01]  /*35a0*/  FSEL R120, R34, -INF , !P4 ;  /* 0xff80000022787808 */ /* 0x000fe20006000000 */
[----:B------:R-:W-:Y:S01]  /*35b0*/  UIADD3 UR22, UR20, -0x255992d5, URZ ;  /* 0xdaa66d2b14167890 */ /* 0x000fe2000fffe03f */
[----:B------:R-:W-:Y:S01]  /*35c0*/  ISETP.GE.AND P1, PT, R2, UR13, PT ;  /* 0x0000000d02007c0c */ /* 0x000fe2000bf26270 */
[----:B------:R-:W-:Y:S01]  /*35d0*/  UIADD3 UR18, UR20, 0x78dde6e4, URZ ;  /* 0x78dde6e414127890 */ /* 0x000fe2000fffe03f */
[----:B------:R-:W-:Y:S01]  /*35e0*/  IADD3 R2, R43, 0x18, RZ ;  /* 0x000000182b027810 */ /* 0x000fe20007ffe0ff */
[----:B------:R-:W-:Y:S01]  /*35f0*/  UIADD3 UR14, UR21, -0x126145ec, URZ ;  /* 0xed9eba14150e7890 */ /* 0x000fe2000fffe03f */
[----:B------:R-:W-:Y:S01]  /*3600*/  FSEL R137, R32, -INF , !P4 ;  /* 0xff80000020897808 */ /* 0x000fe20006000000 */
[----:B------:R-:W-:Y:S01]  /*3610*/  UIADD3 UR10, UR21, -0x56f99767, URZ ;  /* 0xa9066899150a7890 */ /* 0x000fe2000fffe03f */
[----:B------:R-:W-:Y:S01]  /*3620*/  FSEL R126, R102, -INF , !P4 ;  /* 0xff800000667e7808 */ /* 0x000fe20006000000 */
[----:B------:R-:W-:Y:S01]  /*3630*/  IMAD.SHL.U32 R210, R5, 0x2, RZ ;  /* 0x0000000205d27824 */ /* 0x000fe200078e00ff */
[----:B------:R-:W-:Y:S01]  /*3640*/  FSEL R156, R100, -INF , !P4 ;  /* 0xff800000649c7808 */ /* 0x000fe20006000000 */
[----:B------:R-:W-:Y:S01]  /*3650*/  IMAD R5, R6, 0x10000, R6 ;  /* 0x0001000006057824 */ /* 0x000fe200078e0206 */
[----:B------:R-:W-:Y:S01]  /*3660*/  ISETP.GE.AND P3, PT, R53, UR13, PT ;  /* 0x0000000d35007c0c */ /* 0x000fe2000bf66270 */
[----:B------:R-:W-:Y:S01]  /*3670*/  IMAD R208, R4, 0x2, R210 ;  /* 0x0000000204d07824 */ /* 0x000fe200078e02d2 */
[----:B------:R-:W-:-:S02]  /*3680*/  ISETP.GE.AND P4, PT, R2, UR13, PT ;  /* 0x0000000d02007c0c */ /* 0x000fc4000bf86270 */
[C---:B------:R-:W-:Y:S02]  /*3690*/  IADD3 R67, R43.reuse, 0x8, RZ ;  /* 0x000000082b437810 */ /* 0x040fe40007ffe0ff */
[----:B------:R-:W-:Y:S02]  /*36a0*/  IADD3 R2, R43, 0x19, RZ ;  /* 0x000000192b027810 */ /* 0x000fe40007ffe0ff */
[----:B------:R-:W-:Y:S02]  /*36b0*/  FSEL R111, R35, -INF , !P3 ;  /* 0xff800000236f7808 */ /* 0x000fe40005800000 */
[----:B------:R-:W-:Y:S02]  /*36c0*/  FSEL R118, R33, -INF , !P3 ;  /* 0xff80000021767808 */ /* 0x000fe40005800000 */
[----:B------:R-:W-:Y:S02]  /*36d0*/  FSEL R143, R103, -INF , !P3 ;  /* 0xff800000678f7808 */ /* 0x000fe40005800000 */
[----:B------:R-:W-:-:S02]  /*36e0*/  FSEL R157, R101, -INF , !P3 ;  /* 0xff800000659d7808 */ /* 0x000fc40005800000 */
[----:B------:R-:W-:Y:S02]  /*36f0*/  ISETP.GE.AND P2, PT, R67, UR13, PT ;  /* 0x0000000d43007c0c */ /* 0x000fe4000bf46270 */
[----:B------:R-:W-:Y:S02]  /*3700*/  ISETP.GE.AND P3, PT, R2, UR13, PT ;  /* 0x0000000d02007c0c */ /* 0x000fe4000bf66270 */
[----:B------:R-:W-:Y:S02]  /*3710*/  IADD3 R2, R43, 0x20, RZ ;  /* 0x000000202b027810 */ /* 0x000fe40007ffe0ff */
[----:B------:R-:W-:Y:S02]  /*3720*/  FSEL R121, R30, -INF , !P2 ;  /* 0xff8000001e797808 */ /* 0x000fe40005000000 */
[----:B------:R-:W-:Y:S02]  /*3730*/  FSEL R110, R28, -INF , !P2 ;  /* 0xff8000001c6e7808 */ /* 0x000fe40005000000 */
[----:B------:R-:W-:-:S02]  /*3740*/  FSEL R127, R98, -INF , !P2 ;  /* 0xff800000627f7808 */ /* 0x000fc40005000000 */
[----:B------:R-:W-:Y:S02]  /*3750*/  FSEL R141, R96, -INF , !P2 ;  /* 0xff800000608d7808 */ /* 0x000fe40005000000 */
[----:B------:R-:W-:Y:S02]  /*3760*/  ISETP.GE.AND P2, PT, R2, UR13, PT ;  /* 0x0000000d02007c0c */ /* 0x000fe4000bf46270 */
[C---:B------:R-:W-:Y:S02]  /*3770*/  IADD3 R53, R43.reuse, 0x10, RZ ;  /* 0x000000102b357810 */ /* 0x040fe40007ffe0ff */
[----:B------:R-:W-:Y:S02]  /*3780*/  IADD3 R2, R43, 0x21, RZ ;  /* 0x000000212b027810 */ /* 0x000fe40007ffe0ff */
[----:B------:R-:W-:Y:S02]  /*3790*/  FSEL R119, R31, -INF , !P1 ;  /* 0xff8000001f777808 */ /* 0x000fe40004800000 */
[----:B------:R-:W-:-:S02]  /*37a0*/  FSEL R134, R29, -INF , !P1 ;  /* 0xff8000001d867808 */ /* 0x000fc40004800000 */
[----:B------:R-:W-:Y:S02]  /*37b0*/  FSEL R99, R99, -INF , !P1 ;  /* 0xff80000063637808 */ /* 0x000fe40004800000 */
[----:B------:R-:W-:Y:S02]  /*37c0*/  FSEL R97, R97, -INF , !P1 ;  /* 0xff80000061617808 */ /* 0x000fe40004800000 */
[----:B------:R-:W-:Y:S02]  /*37d0*/  ISETP.GE.AND P6, PT, R53, UR13, PT ;  /* 0x0000000d35007c0c */ /* 0x000fe4000bfc6270 */
[----:B------:R-:W-:Y:S02]  /*37e0*/  ISETP.GE.AND P1, PT, R2, UR13, PT ;  /* 0x0000000d02007c0c */ /* 0x000fe4000bf26270 */
[C---:B------:R-:W-:Y:S02]  /*37f0*/  IADD3 R3, R43.reuse, 0x11, RZ ;  /* 0x000000112b037810 */ /* 0x040fe40007ffe0ff */
[----:B------:R-:W-:-:S02]  /*3800*/  IADD3 R2, R43, 0x28, RZ ;  /* 0x000000282b027810 */ /* 0x000fc40007ffe0ff */
[----:B------:R-:W-:Y:S02]  /*3810*/  FSEL R115, R26, -INF , !P6 ;  /* 0xff8000001a737808 */ /* 0x000fe40007000000 */
[----:B------:R-:W-:Y:S02]  /*3820*/  FSEL R130, R24, -INF , !P6 ;  /* 0xff80000018827808 */ /* 0x000fe40007000000 */
[----:B------:R-:W-:Y:S02]  /*3830*/  FSEL R100, R94, -INF , !P6 ;  /* 0xff8000005e647808 */ /* 0x000fe40007000000 */
[----:B------:R-:W-:Y:S02]  /*3840*/  FSEL R133, R92, -INF , !P6 ;  /* 0xff8000005c857808 */ /* 0x000fe40007000000 */
[----:B------:R-:W-:Y:S02]  /*3850*/  ISETP.GE.AND P5, PT, R3, UR13, PT ;  /* 0x0000000d03007c0c */ /* 0x000fe4000bfa6270 */
[----:B------:R-:W-:-:S02]  /*3860*/  ISETP.GE.AND P6, PT, R2, UR13, PT ;  /* 0x0000000d02007c0c */ /* 0x000fc4000bfc6270 */
[----:B------:R-:W-:Y:S02]  /*3870*/  IADD3 R2, R43, 0x29, RZ ;  /* 0x000000292b027810 */ /* 0x000fe40007ffe0ff */
[----:B------:R-:W-:Y:S02]  /*3880*/  FSEL R113, R27, -INF , !P5 ;  /* 0xff8000001b717808 */ /* 0x000fe40006800000 */
[----:B------:R-:W-:Y:S02]  /*3890*/  FSEL R128, R25, -INF , !P5 ;  /* 0xff80000019807808 */ /* 0x000fe40006800000 */
[----:B------:R-:W-:Y:S02]  /*38a0*/  FSEL R116, R95, -INF , !P5 ;  /* 0xff8000005f747808 */ /* 0x000fe40006800000 */
[----:B------:R-:W-:Y:S01]  /*38b0*/  FSEL R102, R93, -INF , !P5 ;  /* 0xff8000005d667808 */ /* 0x000fe20006800000 */
[----:B------:R-:W-:Y:S01]  /*38c0*/  IMAD.WIDE.U32 R92, R54, -0x326172a9, RZ ;  /* 0xcd9e8d57365c7825 */ /* 0x000fe200078e00ff */
[----:B------:R-:W-:-:S02]  /*38d0*/  ISETP.GE.AND P5, PT, R2, UR13, PT ;  /* 0x0000000d02007c0c */ /* 0x000fc4000bfa6270 */
[----:B------:R-:W-:Y:S02]  /*38e0*/  IADD3 R2, R43, 0x30, RZ ;  /* 0x000000302b027810 */ /* 0x000fe40007ffe0ff */
[----:B------:R-:W-:Y:S02]  /*38f0*/  FSEL R67, R22, -INF , !P4 ;  /* 0xff80000016437808 */ /* 0x000fe40006000000 */
[----:B------:R-:W-:Y:S02]  /*3900*/  FSEL R114, R20, -INF , !P4 ;  /* 0xff80000014727808 */ /* 0x000fe40006000000 */
[----:B------:R-:W-:Y:S02]  /*3910*/  FSEL R90, R90, -INF , !P4 ;  /* 0xff8000005a5a7808 */ /* 0x000fe40006000000 */
[----:B------:R-:W-:Y:S02]  /*3920*/  FSEL R117, R88, -INF , !P4 ;  /* 0xff80000058757808 */ /* 0x000fe40006000000 */
        /* <DEDUP_REMOVED lines=8> */
[----:B------:R-:W-:Y:S02]  /*39b0*/  FSEL R101, R18, -INF , !P2 ;  /* 0xff80000012657808 */ /* 0x000fe40005000000 */
[----:B------:R-:W-:Y:S02]  /*39c0*/  FSEL R122, R16, -INF , !P2 ;  /* 0xff800000107a7808 */ /* 0x000fe40005000000 */
[----:B------:R-:W-:Y:S02]  /*39d0*/  FSEL R2, R86, -INF , !P2 ;  /* 0xff80000056027808 */ /* 0x000fe40005000000 */
[----:B------:R-:W-:Y:S02]  /*39e0*/  FSEL R3, R84, -INF , !P2 ;  /* 0xff80000054037808 */ /* 0x000fe40005000000 */
[----:B------:R-:W-:-:S02]  /*39f0*/  ISETP.GE.AND P2, PT, R32, UR13, PT ;  /* 0x0000000d20007c0c */ /* 0x000fc4000bf46270 */
[----:B------:R-:W-:Y:S02]  /*3a00*/  IADD3 R32, R54, 0x4, RZ ;  /* 0x0000000436207810 */ /* 0x000fe40007ffe0ff */
[----:B------:R-:W-:Y:S02]  /*3a10*/  LOP3.LUT R53, R0, UR20, RZ, 0x3c, !PT ;  /* 0x0000001400357c12 */ /* 0x000fe4000f8e3cff */
[----:B------:R-:W-:Y:S01]  /*3a20*/  IADD3 R43, R43, 0x39, RZ ;  /* 0x000000392b2b7810 */ /* 0x000fe20007ffe0ff */
[C---:B------:R-:W-:Y:S01]  /*3a30*/  IMAD.WIDE.U32 R94, R32.reuse, -0x326172a9, RZ ;  /* 0xcd9e8d57205e7825 */ /* 0x040fe200078e00ff */
[----:B------:R-:W-:Y:S02]  /*3a40*/  LOP3.LUT R125, R93, R53, RZ, 0x3c, !PT ;  /* 0x000000355d7d7212 */ /* 0x000fe400078e3cff */
[----:B------:R-:W-:Y:S01]  /*3a50*/  FSEL R103, R19, -INF , !P1 ;  /* 0xff80000013677808 */ /* 0x000fe20004800000 */
[----:B------:R-:W-:Y:S01]  /*3a60*/  IMAD.WIDE.U32 R32, R32, -0x326172a9, RZ ;  /* 0xcd9e8d5720207825 */ /* 0x000fe200078e00ff */
[----:B------:R-:W-:-:S02]  /*3a70*/  FSEL R106, R17, -INF , !P1 ;  /* 0xff800000116a7808 */ /* 0x000fc40004800000 */
[----:B------:R-:W-:Y:S01]  /*3a80*/  FSEL R34, R87, -INF , !P1 ;  /* 0xff80000057227808 */ /* 0x000fe20004800000 */
[----:B------:R-:W-:Y:S01]  /*3a90*/  IMAD.WIDE.U32 R186, R125, -0x2daee0ad, RZ ;  /* 0xd2511f537dba7825 */ /* 0x000fe200078e00ff */
[----:B------:R-:W-:Y:S02]  /*3aa0*/  FSEL R161, R85, -INF , !P1 ;  /* 0xff80000055a17808 */ /* 0x000fe40004800000 */
[----:B------:R-:W-:Y:S01]  /*3ab0*/  ISETP.GE.AND P1, PT, R43, UR13, PT ;  /* 0x0000000d2b007c0c */ /* 0x000fe2000bf26270 */
[----:B------:R-:W-:Y:S01]  /*3ac0*/  UIADD3 UR13, UR20, 0x1715609d, URZ ;  /* 0x1715609d140d7890 */ /* 0x000fe2000fffe03f */
[C---:B------:R-:W-:Y:S02]  /*3ad0*/  LOP3.LUT R148, R145.reuse, UR4, RZ, 0x3c, !PT ;  /* 0x0000000491947c12 */ /* 0x040fe4000f8e3cff */
[----:B------:R-:W-:Y:S01]  /*3ae0*/  LOP3.LUT R146, R145, UR4, RZ, 0x3c, !PT ;  /* 0x0000000491927c12 */ /* 0x000fe2000f8e3cff */
[----:B------:R-:W-:Y:S01]  /*3af0*/  UIADD3 UR4, UR21, -0x4498517b, URZ ;  /* 0xbb67ae8515047890 */ /* 0x000fe2000fffe03f */
[-C--:B------:R-:W-:Y:S01]  /*3b00*/  LOP3.LUT R107, R95, R53.reuse, RZ, 0x3c, !PT ;  /* 0x000000355f6b7212 */ /* 0x080fe200078e3cff */
[----:B------:R-:W-:Y:S01]  /*3b10*/  IMAD.WIDE.U32 R148, R148, -0x326172a9, RZ ;  /* 0xcd9e8d5794947825 */ /* 0x000fe200078e00ff */
[----:B------:R-:W-:-:S02]  /*3b20*/  LOP3.LUT R43, R33, R53, RZ, 0x3c, !PT ;  /* 0x00000035212b7212 */ /* 0x000fc400078e3cff */
[----:B------:R-:W-:Y:S01]  /*3b30*/  FSEL R184, R82, -INF , !P6 ;  /* 0xff80000052b87808 */ /* 0x000fe20007000000 */
[----:B------:R-:W-:Y:S01]  /*3b40*/  IMAD.WIDE.U32 R170, R107, -0x2daee0ad, RZ ;  /* 0xd2511f536baa7825 */ /* 0x000fe200078e00ff */
[----:B------:R-:W-:Y:S02]  /*3b50*/  FSEL R108, R83, -INF , !P5 ;  /* 0xff800000536c7808 */ /* 0x000fe40006800000 */
[----:B------:R-:W-:Y:S01]  /*3b60*/  LOP3.LUT R150, R145, UR5, RZ, 0x3c, !PT ;  /* 0x0000000591967c12 */ /* 0x000fe2000f8e3cff */
[----:B------:R-:W-:Y:S01]  /*3b70*/  IMAD.WIDE.U32 R82, R43, -0x2daee0ad, RZ ;  /* 0xd2511f532b527825 */ /* 0x000fe200078e00ff */
[--C-:B------:R-:W-:Y:S01]  /*3b80*/  LOP3.LUT R192, R187, UR4, R144.reuse, 0x96, !PT ;  /* 0x00000004bbc07c12 */ /* 0x100fe2000f8e9690 */
[----:B------:R-:W-:Y:S01]  /*3b90*/  UIADD3 UR5, UR20, -0x61c88647, URZ ;  /* 0x9e3779b914057890 */ /* 0x000fe2000fffe03f */
[--C-:B------:R-:W-:Y:S01]  /*3ba0*/  LOP3.LUT R43, R171, UR4, R144.reuse, 0x96, !PT ;  /* 0x00000004ab2b7c12 */ /* 0x100fe2000f8e9690 */
[----:B------:R-:W-:Y:S01]  /*3bb0*/  IMAD.WIDE.U32 R150, R150, -0x326172a9, RZ ;  /* 0xcd9e8d5796967825 */ /* 0x000fe200078e00ff */
[----:B------:R-:W-:Y:S01]  /*3bc0*/  LOP3.LUT R166, R83, UR4, R144, 0x96, !PT ;  /* 0x0000000453a67c12 */ /* 0x000fe2000f8e9690 */
[----:B------:R-:W-:Y:S01]  /*3bd0*/  UIADD3 UR4, UR20, 0x3c6ef372, URZ ;  /* 0x3c6ef37214047890 */ /* 0x000fe2000fffe03f */
[----:B------:R-:W-:Y:S01]  /*3be0*/  FSEL R109, R81, -INF , !P5 ;  /* 0xff800000516d7808 */ /* 0x000fe20006800000 */
[----:B------:R-:W-:Y:S01]  /*3bf0*/  IMAD.WIDE.U32 R192, R192, -0x326172a9, RZ ;  /* 0xcd9e8d57c0c07825 */ /* 0x000fe200078e00ff */
[----:B------:R-:W-:-:S02]  /*3c00*/  LOP3.LUT R124, R151, UR5, R92, 0x96, !PT ;  /* 0x00000005977c7c12 */ /* 0x000fc4000f8e965c */
[----:B------:R-:W-:Y:S01]  /*3c10*/  LOP3.LUT R0, R151, UR5, R32, 0x96, !PT ;  /* 0x0000000597007c12 */ /* 0x000fe2000f8e9620 */
[----:B------:R-:W-:Y:S01]  /*3c20*/  IMAD.WIDE.U32 R146, R146, -0x326172a9, RZ ;  /* 0xcd9e8d5792927825 */ /* 0x000fe200078e00ff */
[----:B------:R-:W-:Y:S02]  /*3c30*/  LOP3.LUT R168, R193, UR4, R150, 0x96, !PT ;  /* 0x00000004c1a87c12 */ /* 0x000fe4000f8e9696 */
[----:B------:R-:W-:Y:S01]  /*3c40*/  LOP3.LUT R123, R149, UR5, R92, 0x96, !PT ;  /* 0x00000005957b7c12 */ /* 0x000fe2000f8e965c */
[----:B------:R-:W-:Y:S01]  /*3c50*/  IMAD.WIDE.U32 R198, R43, -0x326172a9, RZ ;  /* 0xcd9e8d572bc67825 */ /* 0x000fe200078e00ff */
[--C-:B------:R-:W-:Y:S02]  /*3c60*/  LOP3.LUT R104, R151, UR5, R94.reuse, 0x96, !PT ;  /* 0x0000000597687c12 */ /* 0x100fe4000f8e965e */
[----:B------:R-:W-:Y:S01]  /*3c70*/  LOP3.LUT R91, R149, UR5, R94, 0x96, !PT ;  /* 0x00000005955b7c12 */ /* 0x000fe2000f8e965e */
[----:B------:R-:W-:Y:S01]  /*3c80*/  IMAD.WIDE.U32 R194, R124, -0x2daee0ad, RZ ;  /* 0xd2511f537cc27825 */ /* 0x000fe200078e00ff */
[----:B------:R-:W-:-:S02]  /*3c90*/  LOP3.LUT R88, R147, UR5, R92, 0x96, !PT ;  /* 0x0000000593587c12 */ /* 0x000fc4000f8e965c */
[----:B------:R-:W-:Y:S01]  /*3ca0*/  LOP3.LUT R138, R147, UR5, R32, 0x96, !PT ;  /* 0x00000005938a7c12 */ /* 0x000fe2000f8e9620 */
[----:B------:R-:W-:Y:S01]  /*3cb0*/  UIADD3 UR5, UR21, 0x76cf5d0a, URZ ;  /* 0x76cf5d0a15057890 */ /* 0x000fe2000fffe03f */
[----:B------:R-:W-:Y:S01]  /*3cc0*/  IMAD.WIDE.U32 R154, R0, -0x2daee0ad, RZ ;  /* 0xd2511f53009a7825 */ /* 0x000fe200078e00ff */
[----:B------:R-:W-:Y:S02]  /*3cd0*/  LOP3.LUT R0, R199, UR4, R150, 0x96, !PT ;  /* 0x00000004c7007c12 */ /* 0x000fe4000f8e9696 */
[----:B------:R-:W-:Y:S01]  /*3ce0*/  LOP3.LUT R150, R193, UR4, R146, 0x96, !PT ;  /* 0x00000004c1967c12 */ /* 0x000fe2000f8e9692 */
[----:B------:R-:W-:Y:S01]  /*3cf0*/  IMAD.WIDE.U32 R168, R168, -0x2daee0ad, RZ ;  /* 0xd2511f53a8a87825 */ /* 0x000fe200078e00ff */
[----:B------:R-:W-:Y:S02]  /*3d00*/  LOP3.LUT R196, R195, UR5, R186, 0x96, !PT ;  /* 0x00000005c3c47c12 */ /* 0x000fe4000f8e96ba */
[----:B------:R-:W-:Y:S01]  /*3d10*/  LOP3.LUT R188, R193, UR4, R148, 0x96, !PT ;  /* 0x00000004c1bc7c12 */ /* 0x000fe2000f8e9694 */
[----:B------:R-:W-:Y:S01]  /*3d20*/  IMAD.WIDE.U32 R144, R123, -0x2daee0ad, RZ ;  /* 0xd2511f537b907825 */ /* 0x000fe200078e00ff */
[----:B------:R-:W-:-:S02]  /*3d30*/  LOP3.LUT R194, R169, UR19, R194, 0x96, !PT ;  /* 0x00000013a9c27c12 */ /* 0x000fc4000f8e96c2 */
[----:B------:R-:W-:Y:S01]  /*3d40*/  LOP3.LUT R149, R199, UR4, R148, 0x96, !PT ;  /* 0x00000004c7957c12 */ /* 0x000fe2000f8e9694 */
[----:B------:R-:W-:Y:S01]  /*3d50*/  IMAD.WIDE.U32 R152, R104, -0x2daee0ad, RZ ;  /* 0xd2511f5368987825 */ /* 0x000fe200078e00ff */
[----:B------:R-:W-:Y:S02]  /*3d60*/  LOP3.LUT R190, R145, UR5, R186, 0x96, !PT ;  /* 0x0000000591be7c12 */ /* 0x000fe4000f8e96ba */
[----:B------:R-:W-:Y:S01]  /*3d70*/  FMNMX.FTZ R142, R126, R143, !PT ;  /* 0x0000008f7e8e7209 */ /* 0x000fe20007810000 */
[----:B------:R-:W-:Y:S01]  /*3d80*/  IMAD.WIDE.U32 R202, R0, -0x2daee0ad, RZ ;  /* 0xd2511f5300ca7825 */ /* 0x000fe200078e00ff */
[----:B------:R-:W-:Y:S02]  /*3d90*/  LOP3.LUT R125, R153, UR5, R170, 0x96, !PT ;  /* 0x00000005997d7c12 */ /* 0x000fe4000f8e96aa */
[----:B------:R-:W-:Y:S01]  /*3da0*/  FSEL R35, R80, -INF , !P6 ;  /* 0xff80000050237808 */ /* 0x000fe20007000000 */
[----:B------:R-:W-:Y:S01]  /*3db0*/  IMAD.WIDE.U32 R196, R196, -0x326172a9, RZ ;  /* 0xcd9e8d57c4c47825 */ /* 0x000fe200078e00ff */
[----:B------:R-:W-:-:S02]  /*3dc0*/  LOP3.LUT R81, R203, UR19, R152, 0x96, !PT ;  /* 0x00000013cb517c12 */ /* 0x000fc4000f8e9698 */
[----:B------:R-:W-:Y:S01]  /*3dd0*/  FMNMX.FTZ R135, R137, R118, !PT ;  /* 0x0000007689877209 */ /* 0x000fe20007810000 */
[----:B------:R-:W-:Y:S01]  /*3de0*/  IMAD.WIDE.U32 R194, R194, -0x326172a9, RZ ;  /* 0xcd9e8d57c2c27825 */ /* 0x000fe200078e00ff */
[C-C-:B------:R-:W-:Y:S02]  /*3df0*/  LOP3.LUT R200, R197.reuse, UR22, R192.reuse, 0x96, !PT ;  /* 0x00000016c5c87c12 */ /* 0x140fe4000f8e96c0 */
[----:B------:R-:W-:Y:S01]  /*3e00*/  LOP3.LUT R129, R197, UR22, R192, 0x96, !PT ;  /* 0x00000016c5817c12 */ /* 0x000fe2000f8e96c0 */
[----:B------:R-:W-:Y:S01]  /*3e10*/  IMAD.WIDE.U32 R164, R88, -0x2daee0ad, RZ ;  /* 0xd2511f5358a47825 */ /* 0x000fe200078e00ff */
[C-C-:B------:R-:W-:Y:S02]  /*3e20*/  LOP3.LUT R104, R195.reuse, UR18, R196.reuse, 0x96, !PT ;  /* 0x00000012c3687c12 */ /* 0x140fe4000f8e96c4 */
[----:B------:R-:W-:Y:S01]  /*3e30*/  LOP3.LUT R107, R195, UR18, R196, 0x96, !PT ;  /* 0x00000012c36b7c12 */ /* 0x000fe2000f8e96c4 */
[----:B------:R-:W-:Y:S01]  /*3e40*/  IMAD.WIDE.U32 R150, R150, -0x2daee0ad, RZ ;  /* 0xd2511f5396967825 */ /* 0x000fe200078e00ff */
[----:B------:R-:W-:-:S02]  /*3e50*/  LOP3.LUT R186, R165, UR5, R186, 0x96, !PT ;  /* 0x00000005a5ba7c12 */ /* 0x000fc4000f8e96ba */
[----:B------:R-:W-:Y:S01]  /*3e60*/  FSEL R185, R76, -INF , !P4 ;  /* 0xff8000004cb97808 */ /* 0x000fe20006000000 */
        /* <DEDUP_REMOVED lines=10> */
[----:B------:R-:W-:Y:S02]  /*3f10*/  LOP3.LUT R158, R125, UR22, R198, 0x96, !PT ;  /* 0x000000167d9e7c12 */ /* 0x000fe4000f8e96c6 */
[----:B------:R-:W-:Y:S01]  /*3f20*/  LOP3.LUT R172, R155, UR5, R82, 0x96, !PT ;  /* 0x000000059bac7c12 */ /* 0x000fe2000f8e9652 */
[----:B------:R-:W-:Y:S01]  /*3f30*/  IMAD.WIDE.U32 R164, R164, -0x2daee0ad, RZ ;  /* 0xd2511f53a4a47825 */ /* 0x000fe200078e00ff */
[----:B------:R-:W-:Y:S02]  /*3f40*/  LOP3.LUT R88, R197, UR18, R124, 0x96, !PT ;  /* 0x00000012c5587c12 */ /* 0x000fe4000f8e967c */
[----:B------:R-:W-:Y:S01]  /*3f50*/  FMNMX.FTZ R124, R156, R157, !PT ;  /* 0x0000009d9c7c7209 */ /* 0x000fe20007810000 */
[----:B------:R-:W-:Y:S01]  /*3f60*/  IMAD.WIDE.U32 R144, R144, -0x326172a9, RZ ;  /* 0xcd9e8d5790907825 */ /* 0x000fe200078e00ff */
[----:B------:R-:W-:-:S02]  /*3f70*/  LOP3.LUT R188, R165, UR14, R188, 0x96, !PT ;  /* 0x0000000ea5bc7c12 */ /* 0x000fc4000f8e96bc */
[----:B------:R-:W-:Y:S01]  /*3f80*/  FMNMX.FTZ R124, R141, R124, !PT ;  /* 0x0000007c8d7c7209 */ /* 0x000fe20007810000 */
[----:B------:R-:W-:Y:S01]  /*3f90*/  IMAD.WIDE.U32 R162, R91, -0x2daee0ad, RZ ;  /* 0xd2511f535ba27825 */ /* 0x000fe200078e00ff */
[----:B------:R-:W-:Y:S02]  /*3fa0*/  LOP3.LUT R190, R145, UR18, R190, 0x96, !PT ;  /* 0x0000001291be7c12 */ /* 0x000fe4000f8e96be */
        /* <DEDUP_REMOVED lines=11> */
[----:B------:R-:W-:Y:S02]  /*4060*/  FMNMX.FTZ R104, R127, R142, !PT ;  /* 0x0000008e7f687209 */ /* 0x000fe40007810000 */
[----:B------:R-:W-:Y:S01]  /*4070*/  FMNMX.FTZ R144, R89, R144, !PT ;  /* 0x0000009059907209 */ /* 0x000fe20007810000 */
[----:B------:R-:W-:Y:S01]  /*4080*/  IMAD.WIDE.U32 R166, R166, -0x326172a9, RZ ;  /* 0xcd9e8d57a6a67825 */ /* 0x000fe200078e00ff */
[----:B------:R-:W-:-:S02]  /*4090*/  FMNMX.FTZ R125, R99, R104, !PT ;  /* 0x00000068637d7209 */ /* 0x000fc40007810000 */
[----:B------:R-:W-:Y:S01]  /*40a0*/  FMNMX.FTZ R144, R3, R144, !PT ;  /* 0x0000009003907209 */ /* 0x000fe20007810000 */
[----:B------:R-:W-:Y:S01]  /*40b0*/  IMAD.WIDE.U32 R170, R170, -0x326172a9, RZ ;  /* 0xcd9e8d57aaaa7825 */ /* 0x000fe200078e00ff */
[----:B------:R-:W-:Y:S02]  /*40c0*/  FMNMX.FTZ R125, R100, R125, !PT ;  /* 0x0000007d647d7209 */ /* 0x000fe40007810000 */
        /* <DEDUP_REMOVED lines=12> */
[----:B------:R-:W-:Y:S02]  /*4190*/  FMNMX.FTZ R125, R2, R125, !PT ;  /* 0x0000007d027d7209 */ /* 0x000fe40007810000 */
[----:B------:R-:W-:-:S02]  /*41a0*/  FMNMX.FTZ R104, R121, R104, !PT ;  /* 0x0000006879687209 */ /* 0x000fc40007810000 */
[----:B------:R-:W-:Y:S02]  /*41b0*/  FSEL R181, R68, -INF , !P2 ;  /* 0xff80000044b57808 */ /* 0x000fe40005000000 */
[----:B------:R-:W-:Y:S02]  /*41c0*/  FMNMX.FTZ R144, R183, R144, !PT ;  /* 0x00000090b7907209 */ /* 0x000fe40007810000 */
[----:B------:R-:W-:Y:S02]  /*41d0*/  FMNMX.FTZ R125, R34, R125, !PT ;  /* 0x0000007d227d7209 */ /* 0x000fe40007810000 */
[----:B------:R-:W-:Y:S01]  /*41e0*/  LOP3.LUT R82, R139, UR5, R82, 0x96, !PT ;  /* 0x000000058b527c12 */ /* 0x000fe2000f8e9652 */
[----:B------:R-:W-:Y:S01]  /*41f0*/  UIADD3 UR5, UR20, -0x4ab325aa, URZ ;  /* 0xb54cda5614057890 */ /* 0x000fe2000fffe03f */
[----:B------:R-:W-:Y:S02]  /*4200*/  FMNMX.FTZ R135, R130, R135, !PT ;  /* 0x0000008782877209 */ /* 0x000fe40007810000 */
[----:B------:R-:W-:Y:S01]  /*4210*/  FMNMX.FTZ R104, R119, R104, !PT ;  /* 0x0000006877687209 */ /* 0x000fe20007810000 */
[----:B------:R-:W-:Y:S01]  /*4220*/  IMAD.WIDE.U32 R82, R82, -0x326172a9, RZ ;  /* 0xcd9e8d5752527825 */ /* 0x000fe200078e00ff */
[----:B------:R-:W-:-:S02]  /*4230*/  FSEL R179, R69, -INF , !P1 ;  /* 0xff80000045b37808 */ /* 0x000fc40004800000 */
[----:B------:R-:W-:Y:S02]  /*4240*/  FMNMX.FTZ R144, R181, R144, !PT ;  /* 0x00000090b5907209 */ /* 0x000fe40007810000 */
[----:B------:R-:W-:Y:S02]  /*4250*/  FMNMX.FTZ R125, R184, R125, !PT ;  /* 0x0000007db87d7209 */ /* 0x000fe40007810000 */
[----:B------:R-:W-:Y:S02]  /*4260*/  FMNMX.FTZ R135, R128, R135, !PT ;  /* 0x0000008780877209 */ /* 0x000fe40007810000 */
[----:B------:R-:W-:Y:S01]  /*4270*/  LOP3.LUT R132, R167, UR4, R146, 0x96, !PT ;  /* 0x00000004a7847c12 */ /* 0x000fe2000f8e9692 */
[----:B------:R-:W-:Y:S01]  /*4280*/  UIADD3 UR4, UR21, 0x646e171e, URZ ;  /* 0x646e171e15047890 */ /* 0x000fe2000fffe03f */
[----:B------:R-:W-:Y:S02]  /*4290*/  FMNMX.FTZ R104, R115, R104, !PT ;  /* 0x0000006873687209 */ /* 0x000fe40007810000 */
[----:B------:R-:W-:Y:S01]  /*42a0*/  LOP3.LUT R146, R171, UR22, R198, 0x96, !PT ;  /* 0x00000016ab927c12 */ /* 0x000fe2000f8e96c6 */
[----:B------:R-:W-:Y:S01]  /*42b0*/  IMAD.WIDE.U32 R198, R149, -0x2daee0ad, RZ ;  /* 0xd2511f5395c67825 */ /* 0x000fe200078e00ff */
[----:B------:R-:W-:-:S02]  /*42c0*/  FSEL R182, R78, -INF , !P4 ;  /* 0xff8000004eb67808 */ /* 0x000fc40006000000 */
[----:B------:R-:W-:Y:S01]  /*42d0*/  LOP3.LUT R136, R187, UR22, R192, 0x96, !PT ;  /* 0x00000016bb887c12 */ /* 0x000fe2000f8e96c0 */
[----:B------:R-:W-:Y:S01]  /*42e0*/  IMAD.WIDE.U32 R148, R148, -0x326172a9, RZ ;  /* 0xcd9e8d5794947825 */ /* 0x000fe200078e00ff */
[----:B------:R-:W-:Y:S02]  /*42f0*/  LOP3.LUT R168, R201, UR14, R168, 0x96, !PT ;  /* 0x0000000ec9a87c12 */ /* 0x000fe4000f8e96a8 */
[----:B------:R-:W-:Y:S01]  /*4300*/  FMNMX.FTZ R144, R179, R144, !PT ;  /* 0x00000090b3907209 */ /* 0x000fe20007810000 */
[----:B------:R-:W-:Y:S01]  /*4310*/  IMAD.WIDE.U32 R146, R146, -0x2daee0ad, RZ ;  /* 0xd2511f5392927825 */ /* 0x000fe200078e00ff */
[----:B------:R-:W-:Y:S02]  /*4320*/  FMNMX.FTZ R125, R108, R125, !PT ;  /* 0x0000007d6c7d7209 */ /* 0x000fe40007810000 */
[----:B------:R-:W-:Y:S01]  /*4330*/  LOP3.LUT R192, R173, UR22, R166, 0x96, !PT ;  /* 0x00000016adc07c12 */ /* 0x000fe2000f8e96a6 */
[----:B------:R-:W-:Y:S01]  /*4340*/  IMAD.WIDE.U32 R168, R168, -0x326172a9, RZ ;  /* 0xcd9e8d57a8a87825 */ /* 0x000fe200078e00ff */
[----:B------:R-:W-:-:S02]  /*4350*/  FMNMX.FTZ R135, R114, R135, !PT ;  /* 0x0000008772877209 */ /* 0x000fc40007810000 */
[----:B------:R-:W-:Y:S01]  /*4360*/  FMNMX.FTZ R104, R113, R104, !PT ;  /* 0x0000006871687209 */ /* 0x000fe20007810000 */
[----:B------:R-:W-:Y:S01]  /*4370*/  IMAD.WIDE.U32 R192, R192, -0x2daee0ad, RZ ;  /* 0xd2511f53c0c07825 */ /* 0x000fe200078e00ff */
[----:B------:R-:W-:Y:S02]  /*4380*/  LOP3.LUT R43, R83, UR22, R166, 0x96, !PT ;  /* 0x00000016532b7c12 */ /* 0x000fe4000f8e96a6 */
[----:B------:R-:W-:Y:S02]  /*4390*/  FSEL R178, R79, -INF , !P3 ;  /* 0xff8000004fb27808 */ /* 0x000fe40005800000 */
[----:B------:R-:W-:Y:S02]  /*43a0*/  LOP3.LUT R0, R203, UR19, R154, 0x96, !PT ;  /* 0x00000013cb007c12 */ /* 0x000fe4000f8e969a */
[----:B------:R-:W-:Y:S02]  /*43b0*/  LOP3.LUT R166, R159, UR14, R202, 0x96, !PT ;  /* 0x0000000e9fa67c12 */ /* 0x000fe4000f8e96ca */
[----:B------:R-:W-:Y:S01]  /*43c0*/  FMNMX.FTZ R125, R182, R125, !PT ;  /* 0x0000007db67d7209 */ /* 0x000fe20007810000 */
[----:B------:R-:W1:Y:S01]  /*43d0*/  SHFL.BFLY PT, R159, R144, 0x2, 0x1f ;  /* 0x0c401f00909f7f89 */ /* 0x000e6200000e0000 */
[----:B------:R-:W-:Y:S01]  /*43e0*/  FMNMX.FTZ R135, R112, R135, !PT ;  /* 0x0000008770877209 */ /* 0x000fe20007810000 */
[----:B------:R-:W-:Y:S01]  /*43f0*/  IMAD.WIDE.U32 R166, R166, -0x326172a9, RZ ;  /* 0xcd9e8d57a6a67825 */ /* 0x000fe200078e00ff */
[----:B------:R-:W-:-:S02]  /*4400*/  FMNMX.FTZ R104, R67, R104, !PT ;  /* 0x0000006843687209 */ /* 0x000fc40007810000 */
[----:B------:R-:W-:Y:S02]  /*4410*/  FSEL R176, R70, -INF , !P2 ;  /* 0xff80000046b07808 */ /* 0x000fe40005000000 */
[----:B------:R-:W-:Y:S02]  /*4420*/  LOP3.LUT R162, R199, UR19, R162, 0x96, !PT ;  /* 0x00000013c7a27c12 */ /* 0x000fe4000f8e96a2 */
[----:B------:R-:W-:Y:S01]  /*4430*/  LOP3.LUT R81, R149, UR18, R186, 0x96, !PT ;  /* 0x0000001295517c12 */ /* 0x000fe2000f8e96ba */
[----:B------:R-:W-:Y:S01]  /*4440*/  IMAD.WIDE.U32 R186, R0, -0x326172a9, RZ ;  /* 0xcd9e8d5700ba7825 */ /* 0x000fe200078e00ff */
[----:B------:R-:W-:Y:S02]  /*4450*/  FMNMX.FTZ R125, R178, R125, !PT ;  /* 0x0000007db27d7209 */ /* 0x000fe40007810000 */
[----:B------:R-:W-:Y:S01]  /*4460*/  LOP3.LUT R154, R147, UR14, R198, 0x96, !PT ;  /* 0x0000000e939a7c12 */ /* 0x000fe2000f8e96c6 */
[----:B------:R-:W-:Y:S01]  /*4470*/  IMAD.WIDE.U32 R162, R162, -0x326172a9, RZ ;  /* 0xcd9e8d57a2a27825 */ /* 0x000fe200078e00ff */
[----:B------:R-:W-:-:S02]  /*4480*/  FMNMX.FTZ R135, R122, R135, !PT ;  /* 0x000000877a877209 */ /* 0x000fc40007810000 */
[----:B------:R-:W-:Y:S01]  /*4490*/  LOP3.LUT R91, R169, UR13, R194, 0x96, !PT ;  /* 0x0000000da95b7c12 */ /* 0x000fe2000f8e96c2 */
[----:B------:R-:W-:Y:S01]  /*44a0*/  IMAD.WIDE.U32 R154, R154, -0x326172a9, RZ ;  /* 0xcd9e8d579a9a7825 */ /* 0x000fe200078e00ff */
[----:B------:R-:W-:Y:S02]  /*44b0*/  FMNMX.FTZ R104, R105, R104, !PT ;  /* 0x0000006869687209 */ /* 0x000fe40007810000 */
[----:B------:R-:W-:Y:S01]  /*44c0*/  LOP3.LUT R152, R193, UR14, R202, 0x96, !PT ;  /* 0x0000000ec1987c12 */ /* 0x000fe2000f8e96ca */
[----:B------:R-:W-:Y:S01]  /*44d0*/  IMAD.WIDE.U32 R202, R88, -0x2daee0ad, RZ ;  /* 0xd2511f5358ca7825 */ /* 0x000fe200078e00ff */
[----:B------:R-:W-:Y:S02]  /*44e0*/  FSEL R174, R71, -INF , !P1 ;  /* 0xff80000047ae7808 */ /* 0x000fe40004800000 */
[----:B------:R-:W-:Y:S01]  /*44f0*/  FMNMX.FTZ R125, R176, R125, !PT ;  /* 0x0000007db07d7209 */ /* 0x000fe20007810000 */
[----:B------:R-:W-:Y:S01]  /*4500*/  IMAD.WIDE.U32 R152, R152, -0x326172a9, RZ ;  /* 0xcd9e8d5798987825 */ /* 0x000fe200078e00ff */
[----:B------:R-:W-:-:S02]  /*4510*/  FSEL R96, R12, -INF , !P6 ;  /* 0xff8000000c607808 */ /* 0x000fc40007000000 */
[----:B------:R-:W-:Y:S02]  /*4520*/  FMNMX.FTZ R135, R106, R135, !PT ;  /* 0x000000876a877209 */ /* 0x000fe40007810000 */
[----:B------:R-:W-:Y:S01]  /*4530*/  LOP3.LUT R0, R187, UR18, R172, 0x96, !PT ;  /* 0x00000012bb007c12 */ /* 0x000fe2000f8e96ac */
[----:B------:R-:W-:Y:S01]  /*4540*/  IMAD.WIDE.U32 R172, R91, -0x2daee0ad, RZ ;  /* 0xd2511f535bac7825 */ /* 0x000fe200078e00ff */
[----:B------:R-:W-:Y:S02]  /*4550*/  FMNMX.FTZ R104, R101, R104, !PT ;  /* 0x0000006865687209 */ /* 0x000fe40007810000 */
[----:B------:R-:W-:Y:S02]  /*4560*/  FMNMX.FTZ R125, R174, R125, !PT ;  /* 0x0000007dae7d7209 */ /* 0x000fe40007810000 */
[----:B------:R-:W-:Y:S02]  /*4570*/  FSEL R98, R13, -INF , !P5 ;  /* 0xff8000000d627808 */ /* 0x000fe40006800000 */
[----:B------:R-:W-:-:S02]  /*4580*/  FMNMX.FTZ R135, R96, R135, !PT ;  /* 0x0000008760877209 */ /* 0x000fc40007810000 */
[----:B------:R-:W-:Y:S02]  /*4590*/  FSEL R95, R14, -INF , !P6 ;  /* 0xff8000000e5f7808 */ /* 0x000fe40007000000 */
[----:B------:R-:W-:Y:S02]  /*45a0*/  LOP3.LUT R83, R167, UR13, R196, 0x96, !PT ;  /* 0x0000000da7537c12 */ /* 0x000fe4000f8e96c4 */
[----:B------:R-:W-:Y:S02]  /*45b0*/  LOP3.LUT R170, R163, UR18, R170, 0x96, !PT ;  /* 0x00000012a3aa7c12 */ /* 0x000fe4000f8e96aa */
[----:B------:R-:W-:Y:S02]  /*45c0*/  FMNMX.FTZ R104, R103, R104, !PT ;  /* 0x0000006867687209 */ /* 0x000fe40007810000 */
[----:B------:R-:W-:Y:S01]  /*45d0*/  LOP3.LUT R163, R155, UR13, R162, 0x96, !PT ;  /* 0x0000000d9ba37c12 */ /* 0x000fe2000f8e96a2 */
[----:B------:R-:W-:Y:S01]  /*45e0*/  IMAD R155, R129, -0x2daee0ad, RZ ;  /* 0xd2511f53819b7824 */ /* 0x000fe200078e02ff */
[----:B------:R-:W-:Y:S01]  /*45f0*/  LOP3.LUT R199, R172, 0xff, RZ, 0xc0, !PT ;  /* 0x000000ffacc77812 */ /* 0x000fe200078ec0ff */
[----:B------:R-:W-:Y:S01]  /*4600*/  IMAD.WIDE.U32 R170, R170, -0x2daee0ad, RZ ;  /* 0xd2511f53aaaa7825 */ /* 0x000fe200078e00ff */
[----:B------:R-:W-:-:S02]  /*4610*/  LOP3.LUT R142, R172, 0xffff, RZ, 0xc0, !PT ;  /* 0x0000ffffac8e7812 */ /* 0x000fc400078ec0ff */
[--C-:B------:R-:W-:Y:S02]  /*4620*/  SHF.R.U32.HI R162, RZ, 0x10, R172.reuse ;  /* 0x00000010ffa27819 */ /* 0x100fe400000116ac */
[----:B------:R-:W-:Y:S02]  /*4630*/  SHF.R.U32.HI R197, RZ, 0x18, R172 ;  /* 0x00000018ffc57819 */ /* 0x000fe400000116ac */
[----:B------:R-:W-:Y:S01]  /*4640*/  FSEL R94, R8, -INF , !P4 ;  /* 0xff800000085e7808 */ /* 0x000fe20006000000 */
[----:B------:R-:W2:Y:S01]  /*4650*/  SHFL.BFLY PT, R172, R125, 0x2, 0x1f ;  /* 0x0c401f007dac7f89 */ /* 0x000ea200000e0000 */
[----:B------:R-:W-:Y:S02]  /*4660*/  LOP3.LUT R186, R153, UR13, R186, 0x96, !PT ;  /* 0x0000000d99ba7c12 */ /* 0x000fe4000f8e96ba */
[----:B------:R-:W-:Y:S02]  /*4670*/  FMNMX.FTZ R135, R98, R135, !PT ;  /* 0x0000008762877209 */ /* 0x000fe40007810000 */
[----:B------:R-:W-:Y:S01]  /*4680*/  FSEL R93, R15, -INF , !P5 ;  /* 0xff8000000f5d7808 */ /* 0x000fe20006800000 */
[----:B------:R-:W-:Y:S01]  /*4690*/  IMAD.WIDE.U32 R186, R186, -0x2daee0ad, RZ ;  /* 0xd2511f53baba7825 */ /* 0x000fe200078e00ff */
[----:B------:R-:W-:-:S02]  /*46a0*/  LOP3.LUT R200, R165, UR10, R200, 0x96, !PT ;  /* 0x0000000aa5c87c12 */ /* 0x000fc4000f8e96c8 */
[----:B------:R-:W-:Y:S01]  /*46b0*/  LOP3.LUT R153, R173, UR4, R164, 0x96, !PT ;  /* 0x00000004ad997c12 */ /* 0x000fe2000f8e96a4 */
[----:B------:R-:W-:Y:S01]  /*46c0*/  IMAD.WIDE.U32 R164, R83, -0x2daee0ad, RZ ;  /* 0xd2511f5353a47825 */ /* 0x000fe200078e00ff */
[----:B------:R-:W-:Y:S02]  /*46d0*/  FMNMX.FTZ R104, R95, R104, !PT ;  /* 0x000000685f687209 */ /* 0x000fe40007810000 */
[----:B------:R-:W-:Y:S01]  /*46e0*/  FSEL R92, R9, -INF , !P3 ;  /* 0xff800000095c7808 */ /* 0x000fe20005800000 */
[----:B------:R-:W-:Y:S01]  /*46f0*/  IMAD.WIDE.U32 R200, R200, -0x326172a9, RZ ;  /* 0xcd9e8d57c8c87825 */ /* 0x000fe200078e00ff */
[----:B------:R-:W-:Y:S02]  /*4700*/  FMNMX.FTZ R135, R94, R135, !PT ;  /* 0x000000875e877209 */ /* 0x000fe40007810000 */
[----:B------:R-:W-:Y:S02]  /*4710*/  FSEL R32, R10, -INF , !P4 ;  /* 0xff8000000a207808 */ /* 0x000fe40006000000 */
[----:B------:R-:W-:-:S02]  /*4720*/  FMNMX.FTZ R129, R93, R104, !PT ;  /* 0x000000685d817209 */ /* 0x000fc40007810000 */
[----:B------:R-:W-:Y:S02]  /*4730*/  LOP3.LUT R158, R203, UR10, R158, 0x96, !PT ;  /* 0x0000000acb9e7c12 */ /* 0x000fe4000f8e969e */
[----:B------:R-:W-:Y:S01]  /*4740*/  LOP3.LUT R151, R165, UR4, R202, 0x96, !PT ;  /* 0x00000004a5977c12 */ /* 0x000fe2000f8e96ca */
[----:B------:R-:W-:Y:S01]  /*4750*/  IMAD.WIDE.U32 R202, R0, -0x2daee0ad, RZ ;  /* 0xd2511f5300ca7825 */ /* 0x000fe200078e00ff */
[----:B------:R-:W-:Y:S02]  /*4760*/  FSEL R72, R72, -INF , !P2 ;  /* 0xff80000048487808 */ /* 0x000fe40005000000 */
[----:B-1----:R-:W-:Y:S02]  /*4770*/  FMNMX.FTZ R159, R144, R159, !PT ;  /* 0x0000009f909f7209 */ /* 0x002fe40007810000 */
[----:B------:R-:W-:Y:S02]  /*4780*/  FMNMX.FTZ R135, R92, R135, !PT ;  /* 0x000000875c877209 */ /* 0x000fe40007810000 */
[----:B------:R-:W-:-:S02]  /*4790*/  FSEL R33, R11, -INF , !P3 ;  /* 0xff8000000b217808 */ /* 0x000fc40005800000 */
[----:B------:R-:W-:Y:S02]  /*47a0*/  FMNMX.FTZ R0, R32, R129, !PT ;  /* 0x0000008120007209 */ /* 0x000fe40007810000 */
[----:B------:R-:W-:Y:S02]  /*47b0*/  FSEL R73, R73, -INF , !P1 ;  /* 0xff80000049497808 */ /* 0x000fe40004800000 */
[C---:B------:R-:W-:Y:S02]  /*47c0*/  LOP3.LUT R91, R164.reuse, 0xff, RZ, 0xc0, !PT ;  /* 0x000000ffa45b7812 */ /* 0x040fe400078ec0ff */
[----:B------:R-:W-:Y:S02]  /*47d0*/  LOP3.LUT R131, R164, 0xffff, RZ, 0xc0, !PT ;  /* 0x0000ffffa4837812 */ /* 0x000fe400078ec0ff */
[--C-:B------:R-:W-:Y:S02]  /*47e0*/  SHF.R.U32.HI R149, RZ, 0x10, R164.reuse ;  /* 0x00000010ff957819 */ /* 0x100fe400000116a4 */
[----:B------:R-:W-:-:S02]  /*47f0*/  SHF.R.U32.HI R83, RZ, 0x18, R164 ;  /* 0x00000018ff537819 */ /* 0x000fc400000116a4 */
[----:B------:R-:W-:Y:S01]  /*4800*/  FMNMX.FTZ R104, R72, R135, !PT ;  /* 0x0000008748687209 */ /* 0x000fe20007810000 */
[----:B------:R-:W1:Y:S01]  /*4810*/  SHFL.BFLY PT, R164, R159, 0x1, 0x1f ;  /* 0x0c201f009fa47f89 */ /* 0x000e6200000e0000 */
[----:B------:R-:W-:Y:S02]  /*4820*/  FSEL R74, R74, -INF , !P2 ;  /* 0xff8000004a4a7808 */ /* 0x000fe40005000000 */
[----:B------:R-:W-:Y:S02]  /*4830*/  FMNMX.FTZ R129, R33, R0, !PT ;  /* 0x0000000021817209 */ /* 0x000fe40007810000 */
[----:B------:R-:W-:Y:S02]  /*4840*/  LOP3.LUT R194, R169, UR13, R194, 0x96, !PT ;  /* 0x0000000da9c27c12 */ /* 0x000fe4000f8e96c2 */
[----:B------:R-:W-:Y:S02]  /*4850*/  FMNMX.FTZ R169, R73, R104, !PT ;  /* 0x0000006849a97209 */ /* 0x000fe40007810000 */
[----:B------:R-:W-:Y:S01]  /*4860*/  FSEL R75, R75, -INF , !P1 ;  /* 0xff8000004b4b7808 */ /* 0x000fe20004800000 */
[----:B------:R-:W-:Y:S01]  /*4870*/  IMAD.WIDE.U32 R194, R194, -0x2daee0ad, RZ ;  /* 0xd2511f53c2c27825 */ /* 0x000fe200078e00ff */
[----:B------:R-:W-:-:S02]  /*4880*/  FMNMX.FTZ R0, R74, R129, !PT ;  /* 0x000000814a007209 */ /* 0x000fc40007810000 */
[----:B------:R-:W-:Y:S02]  /*4890*/  LOP3.LUT R145, R203, UR10, R192, 0x96, !PT ;  /* 0x0000000acb917c12 */ /* 0x000fe4000f8e96c0 */
[----:B------:R-:W-:Y:S01]  /*48a0*/  FMNMX.FTZ R167, R75, R0, !PT ;  /* 0x000000004ba77209 */ /* 0x000fe20007810000 */
[----:B------:R-:W3:Y:S01]  /*48b0*/  SHFL.BFLY PT, R192, R169, 0x2, 0x1f ;  /* 0x0c401f00a9c07f89 */ /* 0x000ee200000e0000 */
[----:B--2---:R-:W-:Y:S02]  /*48c0*/  FMNMX.FTZ R172, R125, R172, !PT ;  /* 0x000000ac7dac7209 */ /* 0x004fe40007810000 */
[----:B------:R-:W-:Y:S01]  /*48d0*/  LOP3.LUT R88, R171, UR10, R146, 0x96, !PT ;  /* 0x0000000aab587c12 */ /* 0x000fe2000f8e9692 */
[----:B------:R-:W2:Y:S01]  /*48e0*/  SHFL.BFLY PT, R0, R167, 0x2, 0x1f ;  /* 0x0c401f00a7007f89 */ /* 0x000ea200000e0000 */
[----:B------:R-:W-:Y:S01]  /*48f0*/  IMAD.WIDE.U32 R146, R107, -0x2daee0ad, RZ ;  /* 0xd2511f536b927825 */ /* 0x000fe200078e00ff */
[----:B------:R-:W-:Y:S02]  /*4900*/  LOP3.LUT R144, R194, 0xff, RZ, 0xc0, !PT ;  /* 0x000000ffc2907812 */ /* 0x000fe400078ec0ff */
[----:B------:R-:W4:Y:S01]  /*4910*/  SHFL.BFLY PT, R165, R172, 0x1, 0x1f ;  /* 0x0c201f00aca57f89 */ /* 0x000f2200000e0000 */
[----:B-1----:R-:W-:-:S02]  /*4920*/  FMNMX.FTZ R164, R159, R164, !PT ;  /* 0x000000a49fa47209 */ /* 0x002fc40007810000 */
[----:B------:R-:W-:Y:S02]  /*4930*/  LOP3.LUT R155, R147, UR10, R155, 0x96, !PT ;  /* 0x0000000a939b7c12 */ /* 0x000fe4000f8e969b */
[----:B------:R-:W-:Y:S01]  /*4940*/  LOP3.LUT R107, R195, UR4, R146, 0x96, !PT ;  /* 0x00000004c36b7c12 */ /* 0x000fe2000f8e9692 */
[----:B------:R-:W-:Y:S01]  /*4950*/  FMUL.FTZ R160, R164, c[0x0][0x23c] ;  /* 0x00008f00a4a07a20 */ /* 0x000fe20000410000 */
[----:B------:R-:W-:Y:S02]  /*4960*/  LOP3.LUT R146, R194, 0xffff, RZ, 0xc0, !PT ;  /* 0x0000ffffc2927812 */ /* 0x000fe400078ec0ff */
[--C-:B------:R-:W-:Y:S02]  /*4970*/  SHF.R.U32.HI R147, RZ, 0x10, R194.reuse ;  /* 0x00000010ff937819 */ /* 0x100fe400000116c2 */
[----:B------:R-:W-:Y:S01]  /*4980*/  SHF.R.U32.HI R139, RZ, 0x18, R194 ;  /* 0x00000018ff8b7819 */ /* 0x000fe200000116c2 */
[----:B------:R-:W-:Y:S01]  /*4990*/  IMAD.WIDE.U32 R194, R124, -0x2daee0ad, RZ ;  /* 0xd2511f537cc27825 */ /* 0x000fe200078e00ff */
[----:B------:R-:W-:-:S02]  /*49a0*/  FSETP.NEU.FTZ.AND P1, PT, R164, -INF , PT ;  /* 0xff800000a400780b */ /* 0x000fc40003f3d000 */
[----:B------:R-:W-:Y:S01]  /*49b0*/  LOP3.LUT R104, R187, UR4, R202, 0x96, !PT ;  /* 0x00000004bb687c12 */ /* 0x000fe2000f8e96ca */
[----:B------:R-:W-:Y:S01]  /*49c0*/  IMAD.WIDE.U32 R202, R123, -0x326172a9, RZ ;  /* 0xcd9e8d577bca7825 */ /* 0x000fe200078e00ff */
[----:B---3--:R-:W-:Y:S02]  /*49d0*/  FMNMX.FTZ R192, R169, R192, !PT ;  /* 0x000000c0a9c07209 */ /* 0x008fe40007810000 */
[----:B------:R-:W-:Y:S02]  /*49e0*/  FSEL R160, R160, RZ, P1 ;  /* 0x000000ffa0a07208 */ /* 0x000fe40000800000 */
[----:B------:R-:W-:Y:S02]  /*49f0*/  LOP3.LUT R180, R195, UR4, R190, 0x96, !PT ;  /* 0x00000004c3b47c12 */ /* 0x000fe4000f8e96be */
[----:B------:R-:W-:Y:S01]  /*4a00*/  LOP3.LUT R177, R194, 0xffff, RZ, 0xc0, !PT ;  /* 0x0000ffffc2b17812 */ /* 0x000fe200078ec0ff */
[--C-:B------:R-:W-:Y:S01]  /*4a10*/  FFMA.FTZ R124, R3, c[0x0][0x23c], -R160.reuse ;  /* 0x00008f00037c7a23 */ /* 0x100fe200000108a0 */
[----:B--2---:R-:W-:Y:S01]  /*4a20*/  FMNMX.FTZ R0, R167, R0, !PT ;  /* 0x00000000a7007209 */ /* 0x004fe20007810000 */
[----:B------:R-:W1:Y:S01]  /*4a30*/  SHFL.BFLY PT, R195, R192, 0x1, 0x1f ;  /* 0x0c201f00c0c37f89 */ /* 0x000e6200000e0000 */
[----:B----4-:R-:W-:Y:S01]  /*4a40*/  FMNMX.FTZ R3, R172, R165, !PT ;  /* 0x000000a5ac037209 */ /* 0x010fe20007810000 */
[----:B------:R-:W-:Y:S01]  /*4a50*/  FFMA.FTZ R229, R161, c[0x0][0x23c], -R160 ;  /* 0x00008f00a1e57a23 */ /* 0x000fe200000108a0 */
[----:B------:R-:W-:Y:S01]  /*4a60*/  LOP3.LUT R188, R203, UR5, R188, 0x96, !PT ;  /* 0x00000005cbbc7c12 */ /* 0x000fe2000f8e96bc */
[----:B------:R-:W2:Y:S01]  /*4a70*/  SHFL.BFLY PT, R189, R0, 0x1, 0x1f ;  /* 0x0c201f0000bd7f89 */ /* 0x000ea200000e0000 */
[C---:B------:R-:W-:Y:S01]  /*4a80*/  FSETP.NEU.FTZ.AND P1, PT, R3.reuse, -INF , PT ;  /* 0xff8000000300780b */ /* 0x040fe20003f3d000 */
[----:B------:R-:W-:Y:S01]  /*4a90*/  FMUL.FTZ R167, R3, c[0x0][0x23c] ;  /* 0x00008f0003a77a20 */ /* 0x000fe20000410000 */
[----:B------:R-:W-:Y:S01]  /*4aa0*/  MUFU.EX2 R124, R124 ;  /* 0x0000007c007c7308 */ /* 0x000fe20000000800 */
[----:B------:R-:W-:Y:S01]  /*4ab0*/  LOP3.LUT R172, R201, UR5, R168, 0x96, !PT ;  /* 0x00000005c9ac7c12 */ /* 0x000fe2000f8e96a8 */
[--C-:B------:R-:W-:Y:S01]  /*4ac0*/  FFMA.FTZ R228, R35, c[0x0][0x23c], -R160.reuse ;  /* 0x00008f0023e47a23 */ /* 0x100fe200000108a0 */
[----:B------:R-:W-:Y:S01]  /*4ad0*/  LOP3.LUT R171, R200, 0xffff, RZ, 0xc0, !PT ;  /* 0x0000ffffc8ab7812 */ /* 0x000fe200078ec0ff */
[--C-:B------:R-:W-:Y:S01]  /*4ae0*/  FFMA.FTZ R227, R109, c[0x0][0x23c], -R160.reuse ;  /* 0x00008f006de37a23 */ /* 0x100fe200000108a0 */
[----:B------:R-:W-:Y:S01]  /*4af0*/  FSEL R161, R167, RZ, P1 ;  /* 0x000000ffa7a17208 */ /* 0x000fe20000800000 */
[----:B------:R-:W-:Y:S01]  /*4b00*/  FFMA.FTZ R226, R185, c[0x0][0x23c], -R160 ;  /* 0x00008f00b9e27a23 */ /* 0x000fe200000108a0 */
[C---:B------:R-:W-:Y:S01]  /*4b10*/  LOP3.LUT R201, R188.reuse, 0xff, RZ, 0xc0, !PT ;  /* 0x000000ffbcc97812 */ /* 0x040fe200078ec0ff */
[----:B------:R-:W3:Y:S01]  /*4b20*/  MUFU.EX2 R229, R229 ;  /* 0x000000e500e57308 */ /* 0x000ee20000000800 */
[----:B------:R-:W-:Y:S01]  /*4b30*/  LOP3.LUT R190, R188, 0xffff, RZ, 0xc0, !PT ;  /* 0x0000ffffbcbe7812 */ /* 0x000fe200078ec0ff */
[--C-:B------:R-:W-:Y:S01]  /*4b40*/  FFMA.FTZ R236, R2, c[0x0][0x23c], -R161.reuse ;  /* 0x00008f0002ec7a23 */ /* 0x100fe200000108a1 */
[----:B------:R-:W-:Y:S01]  /*4b50*/  ISETP.GE.U32.AND P2, PT, R6, R201, PT ;  /* 0x000000c90600720c */ /* 0x000fe20003f46070 */
[--C-:B------:R-:W-:Y:S01]  /*4b60*/  FFMA.FTZ R221, R34, c[0x0][0x23c], -R161.reuse ;  /* 0x00008f0022dd7a23 */ /* 0x100fe200000108a1 */
[----:B------:R-:W-:Y:S01]  /*4b70*/  SHF.R.U32.HI R190, RZ, 0x8, R190 ;  /* 0x00000008ffbe7819 */ /* 0x000fe200000116be */
[--C-:B------:R-:W-:Y:S01]  /*4b80*/  FFMA.FTZ R222, R184, c[0x0][0x23c], -R161.reuse ;  /* 0x00008f00b8de7a23 */ /* 0x100fe200000108a1 */
[----:B------:R-:W-:Y:S01]  /*4b90*/  ISETP.GE.U32.AND P4, PT, R6, R199, PT ;  /* 0x000000c70600720c */ /* 0x000fe20003f86070 */
[----:B------:R-:W-:Y:S01]  /*4ba0*/  MUFU.EX2 R236, R236 ;  /* 0x000000ec00ec7308 */ /* 0x000fe20000000800 */
[----:B-1----:R-:W-:Y:S01]  /*4bb0*/  FMNMX.FTZ R2, R192, R195, !PT ;  /* 0x000000c3c0027209 */ /* 0x002fe20007810000 */
[--C-:B------:R-:W-:Y:S01]  /*4bc0*/  FFMA.FTZ R219, R108, c[0x0][0x23c], -R161.reuse ;  /* 0x00008f006cdb7a23 */ /* 0x100fe200000108a1 */
[----:B------:R-:W-:Y:S01]  /*4bd0*/  ISETP.GE.U32.AND P6, PT, R6, R197, PT ;  /* 0x000000c50600720c */ /* 0x000fe20003fc6070 */
[--C-:B------:R-:W-:Y:S01]  /*4be0*/  FFMA.FTZ R220, R182, c[0x0][0x23c], -R161.reuse ;  /* 0x00008f00b6dc7a23 */ /* 0x100fe200000108a1 */
[----:B--2---:R-:W-:Y:S01]  /*4bf0*/  FMNMX.FTZ R0, R0, R189, !PT ;  /* 0x000000bd00007209 */ /* 0x004fe20007810000 */
[C---:B------:R-:W-:Y:S01]  /*4c00*/  FMUL.FTZ R35, R2.reuse, c[0x0][0x23c] ;  /* 0x00008f0002237a20 */ /* 0x040fe20000410000 */
[----:B------:R-:W-:Y:S01]  /*4c10*/  FSETP.NEU.FTZ.AND P5, PT, R2, -INF , PT ;  /* 0xff8000000200780b */ /* 0x000fe20003fbd000 */
[----:B------:R-:W1:Y:S01]  /*4c20*/  MUFU.EX2 R221, R221 ;  /* 0x000000dd00dd7308 */ /* 0x000e620000000800 */
[----:B------:R-:W-:Y:S01]  /*4c30*/  SHF.R.U32.HI R199, RZ, 0x18, R188 ;  /* 0x00000018ffc77819 */ /* 0x000fe200000116bc */
[----:B------:R-:W-:Y:S01]  /*4c40*/  FMUL.FTZ R34, R0, c[0x0][0x23c] ;  /* 0x00008f0000227a20 */ /* 0x000fe20000410000 */
[----:B------:R-:W-:Y:S01]  /*4c50*/  LOP3.LUT R197, R190, 0xffff, RZ, 0xc0, !PT ;  /* 0x0000ffffbec57812 */ /* 0x000fe200078ec0ff */
[----:B------:R-:W-:Y:S01]  /*4c60*/  FFMA.FTZ R217, R178, c[0x0][0x23c], -R161 ;  /* 0x00008f00b2d97a23 */ /* 0x000fe200000108a1 */
[----:B---3--:R-:W-:Y:S01]  /*4c70*/  F2FP.BF16.PACK_AB R190, R229, R124 ;  /* 0x0000007ce5be723e */ /* 0x008fe200000010ff */
[----:B------:R-:W-:Y:S01]  /*4c80*/  FFMA.FTZ R225, R183, c[0x0][0x23c], -R160 ;  /* 0x00008f00b7e17a23 */ /* 0x000fe200000108a0 */
[----:B------:R-:W-:Y:S01]  /*4c90*/  SHF.R.U32.HI R188, RZ, 0x10, R188 ;  /* 0x00000010ffbc7819 */ /* 0x000fe200000116bc */
[----:B------:R-:W-:Y:S01]  /*4ca0*/  MUFU.EX2 R228, R228 ;  /* 0x000000e400e47308 */ /* 0x000fe20000000800 */
[----:B------:R-:W-:Y:S01]  /*4cb0*/  FSEL R35, R35, RZ, P5 ;  /* 0x000000ff23237208 */ /* 0x000fe20002800000 */
[----:B------:R-:W-:Y:S01]  /*4cc0*/  @!P2 HFMA2.BF16_V2 R87, -RZ.H0_H0, RZ.H0_H0, -R190.H0_H0 ;  /* 0x200000ffff57a231 */ /* 0x000fe200003409be */
[----:B------:R-:W-:Y:S01]  /*4cd0*/  FSETP.NEU.FTZ.AND P5, PT, R0, -INF , PT ;  /* 0xff8000000000780b */ /* 0x000fe20003fbd000 */
[--C-:B------:R-:W-:Y:S01]  /*4ce0*/  FFMA.FTZ R224, R181, c[0x0][0x23c], -R160.reuse ;  /* 0x00008f00b5e07a23 */ /* 0x100fe200000108a0 */
[----:B------:R-:W-:Y:S01]  /*4cf0*/  ISETP.GE.U32.AND P1, PT, R6, R199, PT ;  /* 0x000000c70600720c */ /* 0x000fe20003f26070 */
[--C-:B------:R-:W-:Y:S01]  /*4d00*/  FFMA.FTZ R223, R179, c[0x0][0x23c], -R160.reuse ;  /* 0x00008f00b3df7a23 */ /* 0x100fe200000108a0 */
[----:B------:R-:W-:Y:S01]  /*4d10*/  LOP3.LUT R109, R188, 0xff, RZ, 0xc0, !PT ;  /* 0x000000ffbc6d7812 */ /* 0x000fe200078ec0ff */
[----:B------:R-:W2:Y:S01]  /*4d20*/  MUFU.EX2 R227, R227 ;  /* 0x000000e300e37308 */ /* 0x000ea20000000800 */
[----:B------:R-:W-:Y:S01]  /*4d30*/  PRMT R189, R190, 0x7632, R189 ;  /* 0x00007632bebd7816 */ /* 0x000fe200000000bd */
[--C-:B------:R-:W-:Y:S01]  /*4d40*/  FFMA.FTZ R218, R176, c[0x0][0x23c], -R161.reuse ;  /* 0x00008f00b0da7a23 */ /* 0x100fe200000108a1 */
[----:B------:R-:W-:Y:S01]  /*4d50*/  LOP3.LUT R191, R202, 0xff, RZ, 0xc0, !PT ;  /* 0x000000ffcabf7812 */ /* 0x000fe200078ec0ff */
[--C-:B------:R-:W-:Y:S01]  /*4d60*/  FFMA.FTZ R248, R156, c[0x0][0x23c], -R160.reuse ;  /* 0x00008f009cf87a23 */ /* 0x100fe200000108a0 */
[----:B------:R-:W-:Y:S01]  /*4d70*/  FSEL R34, R34, RZ, P5 ;  /* 0x000000ff22227208 */ /* 0x000fe20002800000 */
[--C-:B------:R-:W-:Y:S01]  /*4d80*/  FFMA.FTZ R157, R157, c[0x0][0x23c], -R160.reuse ;  /* 0x00008f009d9d7a23 */ /* 0x100fe200000108a0 */
[----:B------:R-:W-:Y:S01]  /*4d90*/  ISETP.GE.U32.AND P5, PT, R6, R109, PT ;  /* 0x0000006d0600720c */ /* 0x000fe20003fa6070 */
[----:B------:R-:W-:Y:S01]  /*4da0*/  MUFU.EX2 R222, R222 ;  /* 0x000000de00de7308 */ /* 0x000fe20000000800 */
[----:B-1----:R-:W-:Y:S01]  /*4db0*/  F2FP.BF16.PACK_AB R192, R221, R236 ;  /* 0x000000ecddc0723e */ /* 0x002fe200000010ff */
[----:B------:R-:W-:Y:S01]  /*4dc0*/  FFMA.FTZ R246, R126, c[0x0][0x23c], -R161 ;  /* 0x00008f007ef67a23 */ /* 0x000fe200000108a1 */
[----:B------:R-:W-:Y:S01]  /*4dd0*/  ISETP.GE.U32.AND P3, PT, R6, R197, PT ;  /* 0x000000c50600720c */ /* 0x000fe20003f66070 */
[----:B------:R-:W-:Y:S01]  /*4de0*/  FFMA.FTZ R244, R141, c[0x0][0x23c], -R160 ;  /* 0x00008f008df47a23 */ /* 0x000fe200000108a0 */
[----:B------:R-:W-:Y:S01]  /*4df0*/  PRMT R109, R190, 0x5410, R189 ;  /* 0x00005410be6d7816 */ /* 0x000fe200000000bd */
[--C-:B------:R-:W-:Y:S01]  /*4e00*/  FFMA.FTZ R242, R127, c[0x0][0x23c], -R161.reuse ;  /* 0x00008f007ff27a23 */ /* 0x100fe200000108a1 */
[C---:B------:R-:W-:Y:S01]  /*4e10*/  LOP3.LUT R135, R186.reuse, 0xffff, RZ, 0xc0, !PT ;  /* 0x0000ffffba877812 */ /* 0x040fe200078ec0ff */
[----:B------:R-:W1:Y:S01]  /*4e20*/  MUFU.EX2 R219, R219 ;  /* 0x000000db00db7308 */ /* 0x000e620000000800 */
[----:B------:R-:W-:Y:S01]  /*4e30*/  LOP3.LUT R125, R186, 0xff, RZ, 0xc0, !PT ;  /* 0x000000ffba7d7812 */ /* 0x000fe200078ec0ff */
[----:B------:R-:W-:Y:S01]  /*4e40*/  FFMA.FTZ R141, R99, c[0x0][0x23c], -R161 ;  /* 0x00008f00638d7a23 */ /* 0x000fe200000108a1 */
[--C-:B------:R-:W-:Y:S01]  /*4e50*/  SHF.R.U32.HI R129, RZ, 0x10, R186.reuse ;  /* 0x00000010ff817819 */ /* 0x100fe200000116ba */
[----:B------:R-:W-:Y:S01]  /*4e60*/  @!P5 HFMA2.BF16_V2 R79, -RZ.H0_H0, RZ.H0_H0, -R192.H0_H0 ;  /* 0x200000ffff4fd231 */ /* 0x000fe200003409c0 */
[----:B------:R-:W-:Y:S01]  /*4e70*/  SHF.R.U32.HI R123, RZ, 0x18, R186 ;  /* 0x00000018ff7b7819 */ /* 0x000fe200000116ba */
[--C-:B------:R-:W-:Y:S01]  /*4e80*/  FFMA.FTZ R156, R133, c[0x0][0x23c], -R160.reuse ;  /* 0x00008f00859c7a23 */ /* 0x100fe200000108a0 */
[----:B------:R-:W-:Y:S01]  /*4e90*/  @!P2 PRMT R190, R87, 0x5410, RZ ;  /* 0x0000541057bea816 */ /* 0x000fe200000000ff */
[----:B------:R-:W-:Y:S01]  /*4ea0*/  @!P3 HFMA2.BF16_V2 R86, -RZ.H0_H0, RZ.H0_H0, -R189.H0_H0 ;  /* 0x200000ffff56b231 */ /* 0x000fe200003409bd */
[----:B------:R-:W-:Y:S01]  /*4eb0*/  LOP3.LUT R186, R202, 0xffff, RZ, 0xc0, !PT ;  /* 0x0000ffffcaba7812 */ /* 0x000fe200078ec0ff */
[----:B------:R-:W-:Y:S01]  /*4ec0*/  MUFU.EX2 R220, R220 ;  /* 0x000000dc00dc7308 */ /* 0x000fe20000000800 */
[----:B------:R-:W-:Y:S01]  /*4ed0*/  ISETP.GE.U32.AND P2, PT, R6, R191, PT ;  /* 0x000000bf0600720c */ /* 0x000fe20003f46070 */
[----:B------:R-:W-:Y:S01]  /*4ee0*/  FFMA.FTZ R102, R102, c[0x0][0x23c], -R160 ;  /* 0x00008f0066667a23 */ /* 0x000fe200000108a0 */
[----:B------:R-:W-:Y:S01]  /*4ef0*/  PRMT R191, R192, 0x7632, R191 ;  /* 0x00007632c0bf7816 */ /* 0x000fe200000000bf */
[--C-:B------:R-:W-:Y:S01]  /*4f00*/  FFMA.FTZ R90, R90, c[0x0][0x23c], -R161.reuse ;  /* 0x00008f005a5a7a23 */ /* 0x100fe200000108a1 */
[----:B------:R-:W-:Y:S01]  /*4f10*/  SHF.R.U32.HI R87, RZ, 0x8, R186 ;  /* 0x00000008ff577819 */ /* 0x000fe200000116ba */
[----:B------:R-:W-:Y:S01]  /*4f20*/  FFMA.FTZ R247, R140, c[0x0][0x23c], -R161 ;  /* 0x00008f008cf77a23 */ /* 0x000fe200000108a1 */
[----:B------:R-:W-:Y:S01]  /*4f30*/  PRMT R108, R192, 0x5410, R191 ;  /* 0x00005410c06c7816 */ /* 0x000fe200000000bf */
[----:B------:R-:W-:Y:S01]  /*4f40*/  @!P1 HFMA2.BF16_V2 R85, -RZ.H0_H0, RZ.H0_H0, -R191.H0_H0 ;  /* 0x200000ffff559231 */ /* 0x000fe200003409bf */
[----:B------:R-:W-:Y:S01]  /*4f50*/  LOP3.LUT R87, R87, 0xffff, RZ, 0xc0, !PT ;  /* 0x0000ffff57577812 */ /* 0x000fe200078ec0ff */
[----:B------:R-:W3:Y:S01]  /*4f60*/  MUFU.EX2 R217, R217 ;  /* 0x000000d900d97308 */ /* 0x000ee20000000800 */
[----:B------:R-:W-:Y:S01]  /*4f70*/  SHF.R.U32.HI R193, RZ, 0x18, R202 ;  /* 0x00000018ffc17819 */ /* 0x000fe200000116ca */
[--C-:B------:R-:W-:Y:S01]  /*4f80*/  FFMA.FTZ R240, R110, c[0x0][0x23c], -R35.reuse ;  /* 0x00008f006ef07a23 */ /* 0x100fe20000010823 */
[----:B------:R-:W-:Y:S01]  /*4f90*/  @!P1 PRMT R191, R85, 0x5410, RZ ;  /* 0x0000541055bf9816 */ /* 0x000fe200000000ff */
[--C-:B------:R-:W-:Y:S01]  /*4fa0*/  FFMA.FTZ R128, R128, c[0x0][0x23c], -R35.reuse ;  /* 0x00008f0080807a23 */ /* 0x100fe20000010823 */
[----:B------:R-:W-:Y:S01]  /*4fb0*/  ISETP.GE.U32.AND P1, PT, R6, R87, PT ;  /* 0x000000570600720c */ /* 0x000fe20003f26070 */
[----:B------:R-:W-:Y:S01]  /*4fc0*/  FFMA.FTZ R140, R115, c[0x0][0x23c], -R34 ;  /* 0x00008f00738c7a23 */ /* 0x000fe20000010822 */
[----:B--2---:R-:W-:Y:S01]  /*4fd0*/  F2FP.BF16.PACK_AB R186, R227, R228 ;  /* 0x000000e4e3ba723e */ /* 0x004fe200000010ff */
[----:B------:R-:W-:Y:S01]  /*4fe0*/  MUFU.EX2 R226, R226 ;  /* 0x000000e200e27308 */ /* 0x000fe20000000800 */
[----:B------:R-:W-:Y:S01]  /*4ff0*/  SHF.R.U32.HI R187, RZ, 0x10, R202 ;  /* 0x00000010ffbb7819 */ /* 0x000fe200000116ca */
[--C-:B------:R-:W-:Y:S01]  /*5000*/  FFMA.FTZ R251, R112, c[0x0][0x23c], -R35.reuse ;  /* 0x00008f0070fb7a23 */ /* 0x100fe20000010823 */
[----:B------:R-:W-:Y:S01]  /*5010*/  @!P3 PRMT R189, R86, 0x5410, RZ ;  /* 0x0000541056bdb816 */ /* 0x000fe200000000ff */
[----:B------:R-:W-:Y:S01]  /*5020*/  @!P2 HFMA2.BF16_V2 R84, -RZ.H0_H0, RZ.H0_H0, -R186.H0_H0 ;  /* 0x200000ffff54a231 */ /* 0x000fe200003409ba */
[----:B------:R-:W-:Y:S01]  /*5030*/  ISETP.GE.U32.AND P3, PT, R6, R193, PT ;  /* 0x000000c10600720c */ /* 0x000fe20003f66070 */
[----:B------:R-:W-:Y:S01]  /*5040*/  FFMA.FTZ R216, R122, c[0x0][0x23c], -R35 ;  /* 0x00008f007ad87a23 */ /* 0x000fe20000010823 */
[----:B------:R-:W-:Y:S01]  /*5050*/  PRMT R185, R186, 0x7632, R185 ;  /* 0x00007632bab97816 */ /* 0x000fe200000000b9 */
[----:B------:R-:W2:Y:S01]  /*5060*/  MUFU.EX2 R225, R225 ;  /* 0x000000e100e17308 */ /* 0x000ea20000000800 */
[----:B------:R-:W-:Y:S01]  /*5070*/  LOP3.LUT R187, R187, 0xff, RZ, 0xc0, !PT ;  /* 0x000000ffbbbb7812 */ /* 0x000fe200078ec0ff */
[--C-:B------:R-:W-:Y:S01]  /*5080*/  FFMA.FTZ R105, R105, c[0x0][0x23c], -R34.reuse ;  /* 0x00008f0069697a23 */ /* 0x100fe20000010822 */
[----:B------:R-:W-:Y:S01]  /*5090*/  @!P5 PRMT R192, R79, 0x5410, RZ ;  /* 0x000054104fc0d816 */ /* 0x000fe200000000ff */
[----:B------:R-:W-:Y:S01]  /*50a0*/  @!P1 HFMA2.BF16_V2 R15, -RZ.H0_H0, RZ.H0_H0, -R185.H0_H0 ;  /* 0x200000ffff0f9231 */ /* 0x000fe200003409b9 */
[----:B-1----:R-:W-:Y:S01]  /*50b0*/  F2FP.BF16.PACK_AB R188, R219, R222 ;  /* 0x000000dedbbc723e */ /* 0x002fe200000010ff */
[----:B------:R-:W-:Y:S01]  /*50c0*/  FFMA.FTZ R215, R106, c[0x0][0x23c], -R35 ;  /* 0x00008f006ad77a23 */ /* 0x000fe20000010823 */
[----:B------:R-:W-:Y:S01]  /*50d0*/  LOP3.LUT R85, R180, 0xff, RZ, 0xc0, !PT ;  /* 0x000000ffb4557812 */ /* 0x000fe200078ec0ff */
[----:B------:R-:W-:Y:S01]  /*50e0*/  MUFU.EX2 R224, R224 ;  /* 0x000000e000e07308 */ /* 0x000fe20000000800 */
[----:B------:R-:W-:Y:S01]  /*50f0*/  PRMT R79, R186, 0x5410, R185 ;  /* 0x00005410ba4f7816 */ /* 0x000fe200000000b9 */
[--C-:B------:R-:W-:Y:S01]  /*5100*/  FFMA.FTZ R206, R101, c[0x0][0x23c], -R34.reuse ;  /* 0x00008f0065ce7a23 */ /* 0x100fe20000010822 */
[----:B------:R-:W-:Y:S01]  /*5110*/  @!P2 PRMT R186, R84, 0x5410, RZ ;  /* 0x0000541054baa816 */ /* 0x000fe200000000ff */
[--C-:B------:R-:W-:Y:S01]  /*5120*/  FFMA.FTZ R205, R103, c[0x0][0x23c], -R34.reuse ;  /* 0x00008f0067cd7a23 */ /* 0x100fe20000010822 */
[----:B------:R-:W-:Y:S01]  /*5130*/  ISETP.GE.U32.AND P5, PT, R6, R187, PT ;  /* 0x000000bb0600720c */ /* 0x000fe20003fa6070 */
[----:B------:R-:W-:Y:S01]  /*5140*/  FFMA.FTZ R214, R96, c[0x0][0x23c], -R35 ;  /* 0x00008f0060d67a23 */ /* 0x000fe20000010823 */
[----:B------:R-:W-:Y:S01]  /*5150*/  LOP3.LUT R84, R180, 0xffff, RZ, 0xc0, !PT ;  /* 0x0000ffffb4547812 */ /* 0x000fe200078ec0ff */
[----:B------:R-:W1:Y:S01]  /*5160*/  MUFU.EX2 R223, R223 ;  /* 0x000000df00df7308 */ /* 0x000e620000000800 */
[----:B------:R-:W-:Y:S01]  /*5170*/  PRMT R187, R188, 0x7632, R187 ;  /* 0x00007632bcbb7816 */ /* 0x000fe200000000bb */
[----:B------:R-:W-:Y:S01]  /*5180*/  FFMA.FTZ R207, R98, c[0x0][0x23c], -R35 ;  /* 0x00008f0062cf7a23 */ /* 0x000fe20000010823 */
[C---:B------:R-:W-:Y:S01]  /*5190*/  ISETP.GE.U32.AND P2, PT, R6.reuse, R85, PT ;  /* 0x000000550600720c */ /* 0x040fe20003f46070 */
[----:B------:R-:W-:Y:S01]  /*51a0*/  FFMA.FTZ R232, R95, c[0x0][0x23c], -R34 ;  /* 0x00008f005fe87a23 */ /* 0x000fe20000010822 */
[----:B------:R-:W-:Y:S01]  /*51b0*/  SHF.R.U32.HI R85, RZ, 0x18, R180 ;  /* 0x00000018ff557819 */ /* 0x000fe200000116b4 */
[----:B------:R-:W-:Y:S01]  /*51c0*/  @!P3 HFMA2.BF16_V2 R80, -RZ.H0_H0, RZ.H0_H0, -R187.H0_H0 ;  /* 0x200000ffff50b231 */ /* 0x000fe200003409bb */
[----:B------:R-:W-:Y:S01]  /*51d0*/  SHF.R.U32.HI R84, RZ, 0x8, R84 ;  /* 0x00000008ff547819 */ /* 0x000fe20000011654 */
[----:B------:R-:W-:Y:S01]  /*51e0*/  MUFU.EX2 R218, R218 ;  /* 0x000000da00da7308 */ /* 0x000fe20000000800 */
[----:B------:R-:W-:Y:S01]  /*51f0*/  @!P1 PRMT R185, R15, 0x5410, RZ ;  /* 0x000054100fb99816 */ /* 0x000fe200000000ff */
[----:B------:R-:W-:Y:S01]  /*5200*/  @!P5 HFMA2.BF16_V2 R78, -RZ.H0_H0, RZ.H0_H0, -R188.H0_H0 ;  /* 0x200000ffff4ed231 */ /* 0x000fe200003409bc */
[----:B------:R-:W-:Y:S01]  /*5210*/  ISETP.GE.U32.AND P1, PT, R6, R85, PT ;  /* 0x000000550600720c */ /* 0x000fe20003f26070 */
[----:B------:R-:W-:Y:S01]  /*5220*/  FFMA.FTZ R233, R93, c[0x0][0x23c], -R34 ;  /* 0x00008f005de97a23 */ /* 0x000fe20000010822 */
[----:B------:R-:W-:Y:S01]  /*5230*/  LOP3.LUT R85, R84, 0xffff, RZ, 0xc0, !PT ;  /* 0x0000ffff54557812 */ /* 0x000fe200078ec0ff */
[----:B------:R-:W-:Y:S01]  /*5240*/  FFMA.FTZ R84, R89, c[0x0][0x23c], -R160 ;  /* 0x00008f0059547a23 */ /* 0x000fe200000108a0 */
[----:B------:R-:W-:Y:S01]  /*5250*/  PRMT R15, R188, 0x5410, R187 ;  /* 0x00005410bc0f7816 */ /* 0x000fe200000000bb */
[----:B------:R-:W-:Y:S01]  /*5260*/  MUFU.EX2 R248, R248 ;  /* 0x000000f800f87308 */ /* 0x000fe20000000800 */
[----:B------:R-:W-:Y:S01]  /*5270*/  @!P3 PRMT R187, R80, 0x5410, RZ ;  /* 0x0000541050bbb816 */ /* 0x000fe200000000ff */
[--C-:B------:R-:W-:Y:S01]  /*5280*/  FFMA.FTZ R234, R94, c[0x0][0x23c], -R35.reuse ;  /* 0x00008f005eea7a23 */ /* 0x100fe20000010823 */
[----:B------:R-:W-:Y:S01]  /*5290*/  ISETP.GE.U32.AND P3, PT, R6, R85, PT ;  /* 0x000000550600720c */ /* 0x000fe20003f66070 */
[----:B------:R-:W-:Y:S01]  /*52a0*/  FFMA.FTZ R237, R92, c[0x0][0x23c], -R35 ;  /* 0x00008f005ced7a23 */ /* 0x000fe20000010823 */
[----:B---3--:R-:W-:-:S02]  /*52b0*/  F2FP.BF16.PACK_AB R184, R217, R220 ;  /* 0x000000dcd9b8723e */ /* 0x008fc400000010ff */
[----:B--2---:R-:W-:Y:S01]  /*52c0*/  F2FP.BF16.PACK_AB R182, R225, R226 ;  /* 0x000000e2e1b6723e */ /* 0x004fe200000010ff */
[----:B------:R-:W-:Y:S01]  /*52d0*/  MUFU.EX2 R246, R246 ;  /* 0x000000f600f67308 */ /* 0x000fe20000000800 */
[----:B------:R-:W-:Y:S02]  /*52e0*/  SHF.R.U32.HI R85, RZ, 0x10, R180 ;  /* 0x00000010ff557819 */ /* 0x000fe400000116b4 */
[----:B------:R-:W-:Y:S01]  /*52f0*/  PRMT R183, R184, 0x7632, R183 ;  /* 0x00007632b8b77816 */ /* 0x000fe200000000b7 */
[----:B------:R-:W-:Y:S01]  /*5300*/  @!P2 HFMA2.BF16_V2 R77, -RZ.H0_H0, RZ.H0_H0, -R182.H0_H0 ;  /* 0x200000ffff4da231 */ /* 0x000fe200003409b6 */
[----:B------:R-:W-:Y:S02]  /*5310*/  LOP3.LUT R85, R85, 0xff, RZ, 0xc0, !PT ;  /* 0x000000ff55557812 */ /* 0x000fe400078ec0ff */
[----:B------:R-:W-:Y:S01]  /*5320*/  PRMT R181, R182, 0x7632, R181 ;  /* 0x00007632b6b57816 */ /* 0x000fe200000000b5 */
[----:B------:R-:W-:Y:S01]  /*5330*/  @!P1 HFMA2.BF16_V2 R55, -RZ.H0_H0, RZ.H0_H0, -R183.H0_H0 ;  /* 0x200000ffff379231 */ /* 0x000fe200003409b7 */
[----:B------:R-:W-:Y:S01]  /*5340*/  @!P5 PRMT R188, R78, 0x5410, RZ ;  /* 0x000054104ebcd816 */ /* 0x000fe200000000ff */
[----:B------:R-:W-:Y:S01]  /*5350*/  MUFU.EX2 R244, R244 ;  /* 0x000000f400f47308 */ /* 0x000fe20000000800 */
[----:B------:R-:W-:Y:S01]  /*5360*/  SHF.R.U32.HI R177, RZ, 0x8, R177 ;  /* 0x00000008ffb17819 */ /* 0x000fe200000116b1 */
[----:B------:R-:W-:Y:S01]  /*5370*/  @!P3 HFMA2.BF16_V2 R76, -RZ.H0_H0, RZ.H0_H0, -R181.H0_H0 ;  /* 0x200000ffff4cb231 */ /* 0x000fe200003409b5 */
[----:B------:R-:W-:-:S02]  /*5380*/  ISETP.GE.U32.AND P5, PT, R6, R85, PT ;  /* 0x000000550600720c */ /* 0x000fc40003fa6070 */
[----:B------:R-:W-:Y:S02]  /*5390*/  LOP3.LUT R175, R194, 0xff, RZ, 0xc0, !PT ;  /* 0x000000ffc2af7812 */ /* 0x000fe400078ec0ff */
[----:B------:R-:W-:Y:S01]  /*53a0*/  PRMT R78, R182, 0x5410, R181 ;  /* 0x00005410b64e7816 */ /* 0x000fe200000000b5 */
[----:B------:R-:W-:Y:S01]  /*53b0*/  MUFU.EX2 R242, R242 ;  /* 0x000000f200f27308 */ /* 0x000fe20000000800 */
[----:B------:R-:W-:Y:S02]  /*53c0*/  @!P2 PRMT R182, R77, 0x5410, RZ ;  /* 0x000054104db6a816 */ /* 0x000fe400000000ff */
[----:B------:R-:W-:Y:S02]  /*53d0*/  LOP3.LUT R177, R177, 0xffff, RZ, 0xc0, !PT ;  /* 0x0000ffffb1b17812 */ /* 0x000fe400078ec0ff */
[----:B------:R-:W-:Y:S02]  /*53e0*/  PRMT R77, R184, 0x5410, R183 ;  /* 0x00005410b84d7816 */ /* 0x000fe400000000b7 */
[----:B------:R-:W-:Y:S01]  /*53f0*/  @!P1 PRMT R183, R55, 0x5410, RZ ;  /* 0x0000541037b79816 */ /* 0x000fe200000000ff */
[----:B------:R-:W-:Y:S01]  /*5400*/  FFMA.FTZ R55, R174, c[0x0][0x23c], -R161 ;  /* 0x00008f00ae377a23 */ /* 0x000fe200000108a1 */
[----:B------:R-:W-:Y:S01]  /*5410*/  ISETP.GE.U32.AND P2, PT, R6, R175, PT ;  /* 0x000000af0600720c */ /* 0x000fe20003f46070 */
[----:B------:R-:W-:Y:S01]  /*5420*/  @!P5 HFMA2.BF16_V2 R71, -RZ.H0_H0, RZ.H0_H0, -R184.H0_H0 ;  /* 0x200000ffff47d231 */ /* 0x000fe200003409b8 */
[----:B------:R-:W-:Y:S01]  /*5430*/  @!P3 PRMT R181, R76, 0x5410, RZ ;  /* 0x000054104cb5b816 */ /* 0x000fe200000000ff */
[----:B------:R-:W-:Y:S01]  /*5440*/  MUFU.EX2 R141, R141 ;  /* 0x0000008d008d7308 */ /* 0x000fe20000000800 */
[----:B------:R-:W-:-:S02]  /*5450*/  ISETP.GE.U32.AND P3, PT, R6, R177, PT ;  /* 0x000000b10600720c */ /* 0x000fc40003f66070 */
[--C-:B------:R-:W-:Y:S02]  /*5460*/  SHF.R.U32.HI R159, RZ, 0x10, R194.reuse ;  /* 0x00000010ff9f7819 */ /* 0x100fe400000116c2 */
[----:B-1----:R-:W-:Y:S02]  /*5470*/  F2FP.BF16.PACK_AB R178, R223, R224 ;  /* 0x000000e0dfb2723e */ /* 0x002fe400000010ff */
[----:B------:R-:W-:Y:S01]  /*5480*/  LOP3.LUT R159, R159, 0xff, RZ, 0xc0, !PT ;  /* 0x000000ff9f9f7812 */ /* 0x000fe200078ec0ff */
[----:B------:R-:W1:Y:S01]  /*5490*/  MUFU.EX2 R55, R55 ;  /* 0x0000003700377308 */ /* 0x000e620000000800 */
[----:B------:R-:W-:Y:S01]  /*54a0*/  PRMT R177, R178, 0x7632, R177 ;  /* 0x00007632b2b17816 */ /* 0x000fe200000000b1 */
[----:B------:R-:W-:Y:S01]  /*54b0*/  @!P2 HFMA2.BF16_V2 R70, -RZ.H0_H0, RZ.H0_H0, -R178.H0_H0 ;  /* 0x200000ffff46a231 */ /* 0x000fe200003409b2 */
[----:B------:R-:W-:Y:S02]  /*54c0*/  @!P5 PRMT R184, R71, 0x5410, RZ ;  /* 0x0000541047b8d816 */ /* 0x000fe400000000ff */
[----:B------:R-:W-:Y:S01]  /*54d0*/  SHF.R.U32.HI R173, RZ, 0x18, R194 ;  /* 0x00000018ffad7819 */ /* 0x000fe200000116c2 */
[----:B------:R-:W-:Y:S01]  /*54e0*/  @!P3 HFMA2.BF16_V2 R31, -RZ.H0_H0, RZ.H0_H0, -R177.H0_H0 ;  /* 0x200000ffff1fb231 */ /* 0x000fe200003409b1 */
[----:B------:R-:W-:Y:S01]  /*54f0*/  ISETP.GE.U32.AND P5, PT, R6, R159, PT ;  /* 0x0000009f0600720c */ /* 0x000fe20003fa6070 */
[----:B------:R-:W-:Y:S01]  /*5500*/  MUFU.EX2 R156, R156 ;  /* 0x0000009c009c7308 */ /* 0x000fe20000000800 */
[----:B------:R-:W-:-:S02]  /*5510*/  LOP3.LUT R71, R172, 0xff, RZ, 0xc0, !PT ;  /* 0x000000ffac477812 */ /* 0x000fc400078ec0ff */
[----:B------:R-:W-:Y:S02]  /*5520*/  PRMT R76, R178, 0x5410, R177 ;  /* 0x00005410b24c7816 */ /* 0x000fe400000000b1 */
[----:B------:R-:W-:Y:S02]  /*5530*/  ISETP.GE.U32.AND P1, PT, R6, R173, PT ;  /* 0x000000ad0600720c */ /* 0x000fe40003f26070 */
[----:B------:R-:W-:Y:S01]  /*5540*/  @!P2 PRMT R178, R70, 0x5410, RZ ;  /* 0x0000541046b2a816 */ /* 0x000fe200000000ff */
[----:B------:R2:W3:Y:S01]  /*5550*/  MUFU.EX2 R159, R157 ;  /* 0x0000009d009f7308 */ /* 0x0004e20000000800 */
[----:B------:R-:W-:Y:S02]  /*5560*/  ISETP.GE.U32.AND P2, PT, R6, R71, PT ;  /* 0x000000470600720c */ /* 0x000fe40003f46070 */
[----:B------:R-:W-:Y:S02]  /*5570*/  @!P3 PRMT R177, R31, 0x5410, RZ ;  /* 0x000054101fb1b816 */ /* 0x000fe400000000ff */
[----:B------:R-:W-:-:S02]  /*5580*/  SHF.R.U32.HI R71, RZ, 0x10, R172 ;  /* 0x00000010ff477819 */ /* 0x000fc400000116ac */
[----:B------:R-:W-:Y:S01]  /*5590*/  LOP3.LUT R31, R172, 0xffff, RZ, 0xc0, !PT ;  /* 0x0000ffffac1f7812 */ /* 0x000fe200078ec0ff */
[----:B------:R-:W-:Y:S01]  /*55a0*/  MUFU.EX2 R84, R84 ;  /* 0x0000005400547308 */ /* 0x000fe20000000800 */
[----:B-1----:R-:W-:Y:S02]  /*55b0*/  F2FP.BF16.PACK_AB R180, R55, R218 ;  /* 0x000000da37b4723e */ /* 0x002fe400000010ff */
[----:B------:R-:W-:Y:S02]  /*55c0*/  LOP3.LUT R71, R71, 0xff, RZ, 0xc0, !PT ;  /* 0x000000ff47477812 */ /* 0x000fe400078ec0ff */
[----:B------:R-:W-:Y:S01]  /*55d0*/  SHF.R.U32.HI R31, RZ, 0x8, R31 ;  /* 0x00000008ff1f7819 */ /* 0x000fe2000001161f */
[----:B------:R-:W-:Y:S01]  /*55e0*/  @!P5 HFMA2.BF16_V2 R69, -RZ.H0_H0, RZ.H0_H0, -R180.H0_H0 ;  /* 0x200000ffff45d231 */ /* 0x000fe200003409b4 */
[----:B------:R-:W-:Y:S01]  /*55f0*/  PRMT R179, R180, 0x7632, R179 ;  /* 0x00007632b4b37816 */ /* 0x000fe200000000b3 */
[----:B--2---:R-:W-:Y:S01]  /*5600*/  FFMA.FTZ R157, R143, c[0x0][0x23c], -R161 ;  /* 0x00008f008f9d7a23 */ /* 0x004fe200000108a1 */
[----:B------:R-:W-:Y:S01]  /*5610*/  ISETP.GE.U32.AND P3, PT, R6, R71, PT ;  /* 0x000000470600720c */ /* 0x000fe20003f66070 */
[----:B------:R-:W-:Y:S01]  /*5620*/  FFMA.FTZ R143, R97, c[0x0][0x23c], -R160 ;  /* 0x00008f00618f7a23 */ /* 0x000fe200000108a0 */
[----:B------:R-:W-:Y:S01]  /*5630*/  LOP3.LUT R71, R31, 0xffff, RZ, 0xc0, !PT ;  /* 0x0000ffff1f477812 */ /* 0x000fe200078ec0ff */
[----:B------:R-:W-:Y:S01]  /*5640*/  @!P1 HFMA2.BF16_V2 R68, -RZ.H0_H0, RZ.H0_H0, -R179.H0_H0 ;  /* 0x200000ffff449231 */ /* 0x000fe200003409b3 */
[----:B------:R-:W-:Y:S01]  /*5650*/  PRMT R31, R180, 0x5410, R179 ;  /* 0x00005410b41f7816 */ /* 0x000fe200000000b3 */
[----:B------:R-:W1:Y:S01]  /*5660*/  MUFU.EX2 R157, R157 ;  /* 0x0000009d009d7308 */ /* 0x000e620000000800 */
[----:B------:R-:W-:-:S02]  /*5670*/  @!P5 PRMT R180, R69, 0x5410, RZ ;  /* 0x0000541045b4d816 */ /* 0x000fc400000000ff */
[----:B------:R-:W-:Y:S01]  /*5680*/  ISETP.GE.U32.AND P5, PT, R6, R71, PT ;  /* 0x000000470600720c */ /* 0x000fe20003fa6070 */
[----:B------:R-:W-:Y:S01]  /*5690*/  IMAD.WIDE.U32 R70, R163, -0x2daee0ad, RZ ;  /* 0xd2511f53a3467825 */ /* 0x000fe200078e00ff */
[----:B------:R-:W-:Y:S02]  /*56a0*/  SHF.R.U32.HI R69, RZ, 0x18, R172 ;  /* 0x00000018ff457819 */ /* 0x000fe400000116ac */
[----:B---3--:R-:W-:Y:S01]  /*56b0*/  F2FP.BF16.PACK_AB R86, R159, R248 ;  /* 0x000000f89f56723e */ /* 0x008fe200000010ff */
[----:B------:R-:W2:Y:S01]  /*56c0*/  MUFU.EX2 R143, R143 ;  /* 0x0000008f008f7308 */ /* 0x000ea20000000800 */
[----:B------:R-:W-:Y:S01]  /*56d0*/  @!P1 PRMT R179, R68, 0x5410, RZ ;  /* 0x0000541044b39816 */ /* 0x000fe200000000ff */
[----:B------:R-:W-:Y:S01]  /*56e0*/  FADD.FTZ R159, R248, R159 ;  /* 0x0000009ff89f7221 */ /* 0x000fe20000010000 */
[----:B------:R-:W-:Y:S01]  /*56f0*/  ISETP.GE.U32.AND P1, PT, R6, R69, PT ;  /* 0x000000450600720c */ /* 0x000fe20003f26070 */
[----:B------:R-:W-:Y:S01]  /*5700*/  @!P2 HFMA2.BF16_V2 R66, -RZ.H0_H0, RZ.H0_H0, -R86.H0_H0 ;  /* 0x200000ffff42a231 */ /* 0x000fe20000340956 */
[----:B------:R-:W-:Y:S01]  /*5710*/  PRMT R85, R86, 0x7632, R85 ;  /* 0x0000763256557816 */ /* 0x000fe20000000055 */
[----:B------:R-:W-:Y:S01]  /*5720*/  IMAD.WIDE.U32 R68, R155, -0x326172a9, RZ ;  /* 0xcd9e8d579b447825 */ /* 0x000fe200078e00ff */
[----:B------:R-:W-:Y:S01]  /*5730*/  LOP3.LUT R169, R200, 0xff, RZ, 0xc0, !PT ;  /* 0x000000ffc8a97812 */ /* 0x000fe200078ec0ff */
[----:B------:R-:W-:Y:S01]  /*5740*/  MUFU.EX2 R90, R90 ;  /* 0x0000005a005a7308 */ /* 0x000fe20000000800 */
[----:B-1----:R-:W-:Y:S01]  /*5750*/  F2FP.BF16.PACK_AB R126, R157, R246 ;  /* 0x000000f69d7e723e */ /* 0x002fe200000010ff */
[----:B------:R-:W-:Y:S01]  /*5760*/  @!P5 HFMA2.BF16_V2 R65, -RZ.H0_H0, RZ.H0_H0, -R85.H0_H0 ;  /* 0x200000ffff41d231 */ /* 0x000fe20000340955 */
[----:B------:R-:W-:-:S02]  /*5770*/  SHF.R.U32.HI R171, RZ, 0x8, R171 ;  /* 0x00000008ffab7819 */ /* 0x000fc400000116ab */
[----:B------:R-:W-:Y:S01]  /*5780*/  PRMT R97, R86, 0x5410, R85 ;  /* 0x0000541056617816 */ /* 0x000fe20000000055 */
[----:B------:R-:W-:Y:S01]  /*5790*/  @!P3 HFMA2.BF16_V2 R64, -RZ.H0_H0, RZ.H0_H0, -R126.H0_H0 ;  /* 0x200000ffff40b231 */ /* 0x000fe2000034097e */
[----:B------:R-:W-:Y:S01]  /*57a0*/  PRMT R127, R126, 0x7632, R127 ;  /* 0x000076327e7f7816 */ /* 0x000fe2000000007f */
[----:B------:R-:W-:Y:S01]  /*57b0*/  MUFU.EX2 R247, R247 ;  /* 0x000000f700f77308 */ /* 0x000fe20000000800 */
[----:B------:R-:W-:Y:S02]  /*57c0*/  @!P2 PRMT R86, R66, 0x5410, RZ ;  /* 0x000054104256a816 */ /* 0x000fe400000000ff */
[----:B------:R-:W-:Y:S01]  /*57d0*/  ISETP.GE.U32.AND P2, PT, R6, R169, PT ;  /* 0x000000a90600720c */ /* 0x000fe20003f46070 */
[----:B------:R-:W-:Y:S01]  /*57e0*/  @!P1 HFMA2.BF16_V2 R39, -RZ.H0_H0, RZ.H0_H0, -R127.H0_H0 ;  /* 0x200000ffff279231 */ /* 0x000fe2000034097f */
[----:B------:R-:W-:Y:S02]  /*57f0*/  SHF.R.U32.HI R165, RZ, 0x10, R200 ;  /* 0x00000010ffa57819 */ /* 0x000fe400000116c8 */
[----:B------:R-:W-:Y:S01]  /*5800*/  LOP3.LUT R171, R171, 0xffff, RZ, 0xc0, !PT ;  /* 0x0000ffffabab7812 */ /* 0x000fe200078ec0ff */
[----:B------:R-:W-:Y:S01]  /*5810*/  MUFU.EX2 R240, R240 ;  /* 0x000000f000f07308 */ /* 0x000fe20000000800 */
[----:B------:R-:W-:-:S02]  /*5820*/  @!P5 PRMT R85, R65, 0x5410, RZ ;  /* 0x000054104155d816 */ /* 0x000fc400000000ff */
[----:B------:R-:W-:Y:S02]  /*5830*/  ISETP.GE.U32.AND P5, PT, R6, R171, PT ;  /* 0x000000ab0600720c */ /* 0x000fe40003fa6070 */
[----:B------:R-:W-:Y:S02]  /*5840*/  LOP3.LUT R165, R165, 0xff, RZ, 0xc0, !PT ;  /* 0x000000ffa5a57812 */ /* 0x000fe400078ec0ff */
[----:B------:R-:W-:Y:S01]  /*5850*/  PRMT R99, R126, 0x5410, R127 ;  /* 0x000054107e637816 */ /* 0x000fe2000000007f */
[----:B------:R-:W-:Y:S01]  /*5860*/  MUFU.EX2 R140, R140 ;  /* 0x0000008c008c7308 */ /* 0x000fe20000000800 */
[----:B--2---:R-:W-:Y:S01]  /*5870*/  F2FP.BF16.PACK_AB R202, R143, R244 ;  /* 0x000000f48fca723e */ /* 0x004fe200000010ff */
[----:B------:R-:W-:Y:S01]  /*5880*/  FADD.FTZ R244, R244, R159 ;  /* 0x0000009ff4f47221 */ /* 0x000fe20000010000 */
[----:B------:R-:W-:Y:S02]  /*5890*/  @!P1 PRMT R127, R39, 0x5410, RZ ;  /* 0x00005410277f9816 */ /* 0x000fe400000000ff */
[----:B------:R-:W-:Y:S01]  /*58a0*/  ISETP.GE.U32.AND P1, PT, R6, R165, PT ;  /* 0x000000a50600720c */ /* 0x000fe20003f26070 */
[----:B------:R-:W-:Y:S01]  /*58b0*/  @!P2 HFMA2.BF16_V2 R63, -RZ.H0_H0, RZ.H0_H0, -R202.H0_H0 ;  /* 0x200000ffff3fa231 */ /* 0x000fe200003409ca */
[----:B------:R-:W-:Y:S01]  /*58c0*/  PRMT R201, R202, 0x7632, R201 ;  /* 0x00007632cac97816 */ /* 0x000fe200000000c9 */
[----:B------:R1:W2:Y:S01]  /*58d0*/  MUFU.EX2 R39, R102 ;  /* 0x0000006600277308 */ /* 0x0002a20000000800 */
[----:B------:R-:W-:Y:S01]  /*58e0*/  SHF.R.U32.HI R167, RZ, 0x18, R200 ;  /* 0x00000018ffa77819 */ /* 0x000fe200000116c8 */
[----:B------:R-:W-:Y:S01]  /*58f0*/  FADD.FTZ R143, R143, R244 ;  /* 0x000000f48f8f7221 */ /* 0x000fe20000010000 */
[----:B------:R-:W-:Y:S01]  /*5900*/  F2FP.BF16.PACK_AB R204, R141, R242 ;  /* 0x000000f28dcc723e */ /* 0x000fe200000010ff */
[----:B------:R-:W-:Y:S01]  /*5910*/  @!P5 HFMA2.BF16_V2 R62, -RZ.H0_H0, RZ.H0_H0, -R201.H0_H0 ;  /* 0x200000ffff3ed231 */ /* 0x000fe200003409c9 */
[----:B------:R-:W-:-:S02]  /*5920*/  @!P3 PRMT R126, R64, 0x5410, RZ ;  /* 0x00005410407eb816 */ /* 0x000fc400000000ff */
[----:B------:R-:W-:Y:S01]  /*5930*/  ISETP.GE.U32.AND P3, PT, R6, R167, PT ;  /* 0x000000a70600720c */ /* 0x000fe20003f66070 */
[----:B------:R-:W-:Y:S01]  /*5940*/  MUFU.EX2 R251, R251 ;  /* 0x000000fb00fb7308 */ /* 0x000fe20000000800 */
[----:B------:R-:W-:Y:S01]  /*5950*/  LOP3.LUT R65, R153, 0xff, RZ, 0xc0, !PT ;  /* 0x000000ff99417812 */ /* 0x000fe200078ec0ff */
[----:B------:R-:W-:Y:S01]  /*5960*/  @!P1 HFMA2.BF16_V2 R38, -RZ.H0_H0, RZ.H0_H0, -R204.H0_H0 ;  /* 0x200000ffff269231 */ /* 0x000fe200003409cc */
[----:B------:R-:W-:Y:S02]  /*5970*/  PRMT R203, R204, 0x7632, R203 ;  /* 0x00007632cccb7816 */ /* 0x000fe400000000cb */
[----:B------:R-:W-:Y:S02]  /*5980*/  LOP3.LUT R80, R70, 0xffff, RZ, 0xc0, !PT ;  /* 0x0000ffff46507812 */ /* 0x000fe400078ec0ff */
[----:B------:R-:W-:Y:S01]  /*5990*/  SHF.R.U32.HI R133, RZ, 0x10, R70 ;  /* 0x00000010ff857819 */ /* 0x000fe20000011646 */
[----:B------:R-:W-:Y:S01]  /*59a0*/  MUFU.EX2 R216, R216 ;  /* 0x000000d800d87308 */ /* 0x000fe20000000800 */
[----:B-1----:R-:W-:-:S02]  /*59b0*/  PRMT R102, R202, 0x5410, R201 ;  /* 0x00005410ca667816 */ /* 0x002fc400000000c9 */
[----:B------:R-:W-:Y:S01]  /*59c0*/  @!P2 PRMT R202, R63, 0x5410, RZ ;  /* 0x000054103fcaa816 */ /* 0x000fe200000000ff */
[----:B------:R-:W-:Y:S01]  /*59d0*/  @!P3 HFMA2.BF16_V2 R59, -RZ.H0_H0, RZ.H0_H0, -R203.H0_H0 ;  /* 0x200000ffff3bb231 */ /* 0x000fe200003409cb */
[----:B------:R-:W-:Y:S02]  /*59e0*/  LOP3.LUT R63, R153, 0xffff, RZ, 0xc0, !PT ;  /* 0x0000ffff993f7812 */ /* 0x000fe400078ec0ff */
[----:B------:R-:W-:Y:S01]  /*59f0*/  ISETP.GE.U32.AND P2, PT, R6, R65, PT ;  /* 0x000000410600720c */ /* 0x000fe20003f46070 */
[----:B------:R-:W-:Y:S01]  /*5a00*/  MUFU.EX2 R215, R215 ;  /* 0x000000d700d77308 */ /* 0x000fe20000000800 */
[----:B------:R-:W-:Y:S02]  /*5a10*/  @!P5 PRMT R201, R62, 0x5410, RZ ;  /* 0x000054103ec9d816 */ /* 0x000fe400000000ff */
[----:B------:R-:W-:Y:S02]  /*5a20*/  SHF.R.U32.HI R63, RZ, 0x8, R63 ;  /* 0x00000008ff3f7819 */ /* 0x000fe4000001163f */
[----:B------:R-:W-:Y:S01]  /*5a30*/  ISETP.GE.U32.AND P5, PT, R6, R91, PT ;  /* 0x0000005b0600720c */ /* 0x000fe20003fa6070 */
[----:B------:R-:W-:Y:S01]  /*5a40*/  FFMA.FTZ R91, R100, c[0x0][0x23c], -R161 ;  /* 0x00008f00645b7a23 */ /* 0x000fe200000108a1 */
[----:B------:R-:W-:Y:S01]  /*5a50*/  PRMT R100, R204, 0x5410, R203 ;  /* 0x00005410cc647816 */ /* 0x000fe200000000cb */
[----:B------:R-:W-:Y:S01]  /*5a60*/  MUFU.EX2 R206, R206 ;  /* 0x000000ce00ce7308 */ /* 0x000fe20000000800 */
[----:B------:R-:W-:-:S02]  /*5a70*/  LOP3.LUT R63, R63, 0xffff, RZ, 0xc0, !PT ;  /* 0x0000ffff3f3f7812 */ /* 0x000fc400078ec0ff */
[----:B------:R-:W-:Y:S01]  /*5a80*/  @!P1 PRMT R204, R38, 0x5410, RZ ;  /* 0x0000541026cc9816 */ /* 0x000fe200000000ff */
[----:B------:R-:W-:Y:S01]  /*5a90*/  FFMA.FTZ R38, R116, c[0x0][0x23c], -R161 ;  /* 0x00008f0074267a23 */ /* 0x000fe200000108a1 */
[C---:B--2---:R-:W-:Y:S01]  /*5aa0*/  F2FP.BF16.PACK_AB R198, R39.reuse, R156 ;  /* 0x0000009c27c6723e */ /* 0x044fe200000010ff */
[----:B------:R-:W-:Y:S01]  /*5ab0*/  FADD.FTZ R156, R156, R143 ;  /* 0x0000008f9c9c7221 */ /* 0x000fe20000010000 */
[----:B------:R-:W-:Y:S01]  /*5ac0*/  ISETP.GE.U32.AND P1, PT, R6, R63, PT ;  /* 0x0000003f0600720c */ /* 0x000fe20003f26070 */
[----:B------:R-:W-:Y:S01]  /*5ad0*/  MUFU.EX2 R91, R91 ;  /* 0x0000005b005b7308 */ /* 0x000fe20000000800 */
[----:B------:R-:W-:Y:S01]  /*5ae0*/  SHF.R.U32.HI R62, RZ, 0x10, R153 ;  /* 0x00000010ff3e7819 */ /* 0x000fe20000011699 */
[----:B------:R-:W-:Y:S01]  /*5af0*/  @!P2 HFMA2.BF16_V2 R23, -RZ.H0_H0, RZ.H0_H0, -R198.H0_H0 ;  /* 0x200000ffff17a231 */ /* 0x000fe200003409c6 */
[----:B------:R-:W-:Y:S01]  /*5b00*/  PRMT R197, R198, 0x7632, R197 ;  /* 0x00007632c6c57816 */ /* 0x000fe200000000c5 */
[----:B------:R-:W-:Y:S01]  /*5b10*/  FADD.FTZ R156, R39, R156 ;  /* 0x0000009c279c7221 */ /* 0x000fe20000010000 */
[----:B------:R-:W-:-:S02]  /*5b20*/  @!P3 PRMT R203, R59, 0x5410, RZ ;  /* 0x000054103bcbb816 */ /* 0x000fc400000000ff */
[----:B------:R-:W-:Y:S01]  /*5b30*/  LOP3.LUT R59, R62, 0xff, RZ, 0xc0, !PT ;  /* 0x000000ff3e3b7812 */ /* 0x000fe200078ec0ff */
[----:B------:R-:W1:Y:S01]  /*5b40*/  MUFU.EX2 R38, R38 ;  /* 0x0000002600267308 */ /* 0x000e620000000800 */
[----:B------:R-:W-:Y:S02]  /*5b50*/  PRMT R116, R198, 0x5410, R197 ;  /* 0x00005410c6747816 */ /* 0x000fe400000000c5 */
[----:B------:R-:W-:Y:S01]  /*5b60*/  @!P2 PRMT R198, R23, 0x5410, RZ ;  /* 0x0000541017c6a816 */ /* 0x000fe200000000ff */
[----:B------:R-:W-:Y:S01]  /*5b70*/  FFMA.FTZ R23, R117, c[0x0][0x23c], -R160 ;  /* 0x00008f0075177a23 */ /* 0x000fe200000108a0 */
[----:B------:R-:W-:Y:S01]  /*5b80*/  ISETP.GE.U32.AND P2, PT, R6, R59, PT ;  /* 0x0000003b0600720c */ /* 0x000fe20003f46070 */
[----:B------:R-:W-:Y:S01]  /*5b90*/  @!P1 HFMA2.BF16_V2 R58, -RZ.H0_H0, RZ.H0_H0, -R197.H0_H0 ;  /* 0x200000ffff3a9231 */ /* 0x000fe200003409c5 */
[----:B------:R-:W-:Y:S01]  /*5ba0*/  SHF.R.U32.HI R153, RZ, 0x18, R153 ;  /* 0x00000018ff997819 */ /* 0x000fe20000011699 */
[----:B------:R-:W-:Y:S01]  /*5bb0*/  MUFU.EX2 R205, R205 ;  /* 0x000000cd00cd7308 */ /* 0x000fe20000000800 */
[----:B------:R-:W-:-:S02]  /*5bc0*/  LOP3.LUT R59, R69, UR5, R168, 0x96, !PT ;  /* 0x00000005453b7c12 */ /* 0x000fc4000f8e96a8 */
[----:B------:R-:W-:Y:S02]  /*5bd0*/  @!P1 PRMT R197, R58, 0x5410, RZ ;  /* 0x000054103ac59816 */ /* 0x000fe400000000ff */
[----:B------:R-:W-:Y:S02]  /*5be0*/  ISETP.GE.U32.AND P1, PT, R6, R153, PT ;  /* 0x000000990600720c */ /* 0x000fe40003f26070 */
[----:B------:R-:W-:Y:S01]  /*5bf0*/  LOP3.LUT R160, R68, 0xffff, RZ, 0xc0, !PT ;  /* 0x0000ffff44a07812 */ /* 0x000fe200078ec0ff */
[----:B------:R-:W2:Y:S01]  /*5c00*/  MUFU.EX2 R23, R23 ;  /* 0x0000001700177308 */ /* 0x000ea20000000800 */
[----:B-1----:R-:W-:Y:S02]  /*5c10*/  F2FP.BF16.PACK_AB R200, R38, R91 ;  /* 0x0000005b26c8723e */ /* 0x002fe400000010ff */
[----:B------:R-:W-:Y:S02]  /*5c20*/  LOP3.LUT R69, R162, 0xff, RZ, 0xc0, !PT ;  /* 0x000000ffa2457812 */ /* 0x000fe400078ec0ff */
[----:B------:R-:W-:Y:S01]  /*5c30*/  PRMT R199, R200, 0x7632, R199 ;  /* 0x00007632c8c77816 */ /* 0x000fe200000000c7 */
[----:B------:R-:W-:Y:S01]  /*5c40*/  @!P2 HFMA2.BF16_V2 R57, -RZ.H0_H0, RZ.H0_H0, -R200.H0_H0 ;  /* 0x200000ffff39a231 */ /* 0x000fe200003409c8 */
[----:B------:R-:W-:Y:S01]  /*5c50*/  ISETP.GE.U32.AND P3, PT, R6, R83, PT ;  /* 0x000000530600720c */ /* 0x000fe20003f66070 */
[----:B------:R-:W-:Y:S01]  /*5c60*/  MUFU.EX2 R214, R214 ;  /* 0x000000d600d67308 */ /* 0x000fe20000000800 */
[----:B------:R-:W-:Y:S01]  /*5c70*/  PRMT R117, R200, 0x5410, R199 ;  /* 0x00005410c8757816 */ /* 0x000fe200000000c7 */
[----:B------:R-:W-:Y:S01]  /*5c80*/  @!P1 HFMA2.BF16_V2 R56, -RZ.H0_H0, RZ.H0_H0, -R199.H0_H0 ;  /* 0x200000ffff389231 */ /* 0x000fe200003409c7 */
[----:B------:R-:W-:-:S02]  /*5c90*/  @!P2 PRMT R200, R57, 0x5410, RZ ;  /* 0x0000541039c8a816 */ /* 0x000fc400000000ff */
[----:B------:R-:W-:Y:S01]  /*5ca0*/  SHF.R.U32.HI R57, RZ, 0x8, R142 ;  /* 0x00000008ff397819 */ /* 0x000fe2000001168e */
[--C-:B------:R-:W-:Y:S01]  /*5cb0*/  FFMA.FTZ R142, R130, c[0x0][0x23c], -R35.reuse ;  /* 0x00008f00828e7a23 */ /* 0x100fe20000010823 */
[----:B------:R-:W-:Y:S01]  /*5cc0*/  LOP3.LUT R83, R71, UR4, R170, 0x96, !PT ;  /* 0x0000000447537c12 */ /* 0x000fe2000f8e96aa */
[--C-:B------:R-:W-:Y:S01]  /*5cd0*/  FFMA.FTZ R71, R137, c[0x0][0x23c], -R35.reuse ;  /* 0x00008f0089477a23 */ /* 0x100fe20000010823 */
[----:B------:R-:W-:Y:S01]  /*5ce0*/  LOP3.LUT R65, R70, 0xff, RZ, 0xc0, !PT ;  /* 0x000000ff46417812 */ /* 0x000fe200078ec0ff */
[----:B------:R-:W-:Y:S01]  /*5cf0*/  MUFU.EX2 R207, R207 ;  /* 0x000000cf00cf7308 */ /* 0x000fe20000000800 */
[----:B------:R-:W-:Y:S01]  /*5d00*/  SHF.R.U32.HI R63, RZ, 0x18, R70 ;  /* 0x00000018ff3f7819 */ /* 0x000fe20000011646 */
[----:B------:R-:W-:Y:S01]  /*5d10*/  FFMA.FTZ R70, R118, c[0x0][0x23c], -R35 ;  /* 0x00008f0076467a23 */ /* 0x000fe20000010823 */
[----:B------:R-:W-:Y:S02]  /*5d20*/  LOP3.LUT R155, R68, 0xff, RZ, 0xc0, !PT ;  /* 0x000000ff449b7812 */ /* 0x000fe400078ec0ff */
[----:B------:R-:W-:-:S02]  /*5d30*/  SHF.R.U32.HI R153, RZ, 0x10, R68 ;  /* 0x00000010ff997819 */ /* 0x000fc40000011644 */
[----:B------:R-:W-:Y:S01]  /*5d40*/  SHF.R.U32.HI R58, RZ, 0x18, R68 ;  /* 0x00000018ff3a7819 */ /* 0x000fe20000011644 */
[----:B------:R-:W-:Y:S01]  /*5d50*/  MUFU.EX2 R71, R71 ;  /* 0x0000004700477308 */ /* 0x000fe20000000800 */
[----:B------:R-:W-:Y:S01]  /*5d60*/  ISETP.GE.U32.AND P2, PT, R6, R69, PT ;  /* 0x000000450600720c */ /* 0x000fe20003f46070 */
[----:B------:R-:W-:Y:S01]  /*5d70*/  IMAD.WIDE.U32 R68, R158, -0x326172a9, RZ ;  /* 0xcd9e8d579e447825 */ /* 0x000fe200078e00ff */
[----:B--2---:R-:W-:Y:S02]  /*5d80*/  F2FP.BF16.PACK_AB R194, R84, R23 ;  /* 0x0000001754c2723e */ /* 0x004fe400000010ff */
[----:B------:R-:W-:Y:S01]  /*5d90*/  LOP3.LUT R57, R57, 0xffff, RZ, 0xc0, !PT ;  /* 0x0000ffff39397812 */ /* 0x000fe200078ec0ff */
[----:B------:R-:W-:Y:S01]  /*5da0*/  FFMA.FTZ R158, R121, c[0x0][0x23c], -R34 ;  /* 0x00008f00799e7a23 */ /* 0x000fe20000010822 */
[----:B------:R-:W-:Y:S01]  /*5db0*/  @!P1 PRMT R199, R56, 0x5410, RZ ;  /* 0x0000541038c79816 */ /* 0x000fe200000000ff */
[----:B------:R-:W-:Y:S01]  /*5dc0*/  @!P4 HFMA2.BF16_V2 R51, -RZ.H0_H0, RZ.H0_H0, -R194.H0_H0 ;  /* 0x200000ffff33c231 */ /* 0x000fe200003409c2 */
[----:B------:R-:W-:Y:S01]  /*5dd0*/  ISETP.GE.U32.AND P1, PT, R6, R57, PT ;  /* 0x000000390600720c */ /* 0x000fe20003f26070 */
[----:B------:R-:W1:Y:S01]  /*5de0*/  MUFU.EX2 R70, R70 ;  /* 0x0000004600467308 */ /* 0x000e620000000800 */
[----:B------:R-:W-:-:S02]  /*5df0*/  PRMT R193, R194, 0x7632, R193 ;  /* 0x00007632c2c17816 */ /* 0x000fc400000000c1 */
[----:B------:R-:W-:Y:S02]  /*5e00*/  LOP3.LUT R166, R69, UR5, R166, 0x96, !PT ;  /* 0x0000000545a67c12 */ /* 0x000fe4000f8e96a6 */
[----:B------:R-:W-:Y:S02]  /*5e10*/  PRMT R118, R194, 0x5410, R193 ;  /* 0x00005410c2767816 */ /* 0x000fe400000000c1 */
[----:B------:R-:W-:Y:S01]  /*5e20*/  @!P4 PRMT R194, R51, 0x5410, RZ ;  /* 0x0000541033c2c816 */ /* 0x000fe200000000ff */
[----:B------:R-:W-:Y:S01]  /*5e30*/  MUFU.EX2 R158, R158 ;  /* 0x0000009e009e7308 */ /* 0x000fe20000000800 */
[C---:B------:R-:W-:Y:S02]  /*5e40*/  LOP3.LUT R89, R166.reuse, 0xff, RZ, 0xc0, !PT ;  /* 0x000000ffa6597812 */ /* 0x040fe400078ec0ff */
[----:B------:R-:W-:Y:S01]  /*5e50*/  LOP3.LUT R51, R166, 0xffff, RZ, 0xc0, !PT ;  /* 0x0000ffffa6337812 */ /* 0x000fe200078ec0ff */
[----:B------:R-:W-:Y:S01]  /*5e60*/  @!P1 HFMA2.BF16_V2 R50, -RZ.H0_H0, RZ.H0_H0, -R193.H0_H0 ;  /* 0x200000ffff329231 */ /* 0x000fe200003409c1 */
[----:B------:R-:W-:Y:S01]  /*5e70*/  ISETP.GE.U32.AND P4, PT, R6, R89, PT ;  /* 0x000000590600720c */ /* 0x000fe20003f86070 */
[----:B------:R-:W-:Y:S01]  /*5e80*/  FFMA.FTZ R89, R134, c[0x0][0x23c], -R35 ;  /* 0x00008f0086597a23 */ /* 0x000fe20000010823 */
[----:B------:R-:W-:Y:S01]  /*5e90*/  SHF.R.U32.HI R51, RZ, 0x8, R51 ;  /* 0x00000008ff337819 */ /* 0x000fe20000011633 */
[----:B------:R-:W-:Y:S01]  /*5ea0*/  MUFU.EX2 R142, R142 ;  /* 0x0000008e008e7308 */ /* 0x000fe20000000800 */
[----:B------:R-:W-:-:S02]  /*5eb0*/  F2FP.BF16.PACK_AB R196, R247, R90 ;  /* 0x0000005af7c4723e */ /* 0x000fc400000010ff */
[----:B------:R-:W-:Y:S02]  /*5ec0*/  LOP3.LUT R51, R51, 0xffff, RZ, 0xc0, !PT ;  /* 0x0000ffff33337812 */ /* 0x000fe400078ec0ff */
[C---:B------:R-:W-:Y:S01]  /*5ed0*/  LOP3.LUT R87, R68.reuse, 0xff, RZ, 0xc0, !PT ;  /* 0x000000ff44577812 */ /* 0x040fe200078ec0ff */
[----:B------:R-:W-:Y:S01]  /*5ee0*/  @!P2 HFMA2.BF16_V2 R49, -RZ.H0_H0, RZ.H0_H0, -R196.H0_H0 ;  /* 0x200000ffff31a231 */ /* 0x000fe200003409c4 */
[----:B------:R-:W-:Y:S01]  /*5ef0*/  LOP3.LUT R62, R68, 0xffff, RZ, 0xc0, !PT ;  /* 0x0000ffff443e7812 */ /* 0x000fe200078ec0ff */
[----:B------:R-:W-:Y:S01]  /*5f00*/  FFMA.FTZ R69, R120, c[0x0][0x23c], -R34 ;  /* 0x00008f0078457a23 */ /* 0x000fe20000010822 */
[--C-:B------:R-:W-:Y:S01]  /*5f10*/  SHF.R.U32.HI R56, RZ, 0x10, R68.reuse ;  /* 0x00000010ff387819 */ /* 0x100fe20000011644 */
[----:B------:R-:W-:Y:S01]  /*5f20*/  MUFU.EX2 R89, R89 ;  /* 0x0000005900597308 */ /* 0x000fe20000000800 */
[----:B------:R-:W-:Y:S01]  /*5f30*/  SHF.R.U32.HI R57, RZ, 0x18, R68 ;  /* 0x00000018ff397819 */ /* 0x000fe20000011644 */
[----:B------:R-:W-:Y:S01]  /*5f40*/  FFMA.FTZ R68, R111, c[0x0][0x23c], -R34 ;  /* 0x00008f006f447a23 */ /* 0x000fe20000010822 */
[----:B------:R-:W-:-:S02]  /*5f50*/  PRMT R195, R196, 0x7632, R195 ;  /* 0x00007632c4c37816 */ /* 0x000fc400000000c3 */
[----:B------:R-:W-:Y:S02]  /*5f60*/  @!P1 PRMT R193, R50, 0x5410, RZ ;  /* 0x0000541032c19816 */ /* 0x000fe400000000ff */
[----:B-1----:R-:W-:Y:S01]  /*5f70*/  F2FP.BF16.PACK_AB R111, R70, R71 ;  /* 0x00000047466f723e */ /* 0x002fe200000010ff */
[----:B------:R-:W-:Y:S01]  /*5f80*/  @!P6 HFMA2.BF16_V2 R48, -RZ.H0_H0, RZ.H0_H0, -R195.H0_H0 ;  /* 0x200000ffff30e231 */ /* 0x000fe200003409c3 */
[----:B------:R-:W-:Y:S01]  /*5f90*/  ISETP.GE.U32.AND P1, PT, R6, R51, PT ;  /* 0x000000330600720c */ /* 0x000fe20003f26070 */
[----:B------:R-:W-:Y:S01]  /*5fa0*/  MUFU.EX2 R69, R69 ;  /* 0x0000004500457308 */ /* 0x000fe20000000800 */
[----:B------:R-:W-:Y:S01]  /*5fb0*/  PRMT R120, R196, 0x5410, R195 ;  /* 0x00005410c4787816 */ /* 0x000fe200000000c3 */
[----:B------:R-:W-:Y:S01]  /*5fc0*/  @!P4 HFMA2.BF16_V2 R47, -RZ.H0_H0, RZ.H0_H0, -R111.H0_H0 ;  /* 0x200000ffff2fc231 */ /* 0x000fe2000034096f */
[----:B------:R-:W-:Y:S02]  /*5fd0*/  @!P2 PRMT R196, R49, 0x5410, RZ ;  /* 0x0000541031c4a816 */ /* 0x000fe400000000ff */
[----:B------:R-:W-:-:S02]  /*5fe0*/  SHF.R.U32.HI R49, RZ, 0x10, R166 ;  /* 0x00000010ff317819 */ /* 0x000fc400000116a6 */
[----:B------:R-:W-:Y:S01]  /*5ff0*/  PRMT R110, R111, 0x7632, R110 ;  /* 0x000076326f6e7816 */ /* 0x000fe2000000006e */
[----:B------:R-:W1:Y:S01]  /*6000*/  MUFU.EX2 R68, R68 ;  /* 0x0000004400447308 */ /* 0x000e620000000800 */
[----:B------:R-:W-:Y:S02]  /*6010*/  @!P6 PRMT R195, R48, 0x5410, RZ ;  /* 0x0000541030c3e816 */ /* 0x000fe400000000ff */
[----:B------:R-:W-:Y:S01]  /*6020*/  LOP3.LUT R49, R49, 0xff, RZ, 0xc0, !PT ;  /* 0x000000ff31317812 */ /* 0x000fe200078ec0ff */
[----:B------:R-:W-:Y:S01]  /*6030*/  @!P1 HFMA2.BF16_V2 R46, -RZ.H0_H0, RZ.H0_H0, -R110.H0_H0 ;  /* 0x200000ffff2e9231 */ /* 0x000fe2000034096e */
[----:B------:R-:W-:Y:S02]  /*6040*/  PRMT R48, R111, 0x5410, R110 ;  /* 0x000054106f307816 */ /* 0x000fe4000000006e */
[----:B------:R-:W-:Y:S01]  /*6050*/  @!P4 PRMT R111, R47, 0x5410, RZ ;  /* 0x000054102f6fc816 */ /* 0x000fe200000000ff */
[----:B------:R-:W-:Y:S01]  /*6060*/  MUFU.EX2 R232, R232 ;  /* 0x000000e800e87308 */ /* 0x000fe20000000800 */
[----:B------:R-:W-:-:S02]  /*6070*/  SHF.R.U32.HI R47, RZ, 0x18, R166 ;  /* 0x00000018ff2f7819 */ /* 0x000fc400000116a6 */
[----:B------:R-:W-:Y:S02]  /*6080*/  SHF.R.U32.HI R62, RZ, 0x8, R62 ;  /* 0x00000008ff3e7819 */ /* 0x000fe4000001163e */
[C---:B------:R-:W-:Y:S02]  /*6090*/  ISETP.GE.U32.AND P6, PT, R6.reuse, R49, PT ;  /* 0x000000310600720c */ /* 0x040fe40003fc6070 */
[----:B------:R-:W-:Y:S01]  /*60a0*/  ISETP.GE.U32.AND P4, PT, R6, R47, PT ;  /* 0x0000002f0600720c */ /* 0x000fe20003f86070 */
[----:B------:R-:W-:Y:S01]  /*60b0*/  MUFU.EX2 R233, R233 ;  /* 0x000000e900e97308 */ /* 0x000fe20000000800 */
[----:B------:R-:W-:Y:S02]  /*60c0*/  LOP3.LUT R47, R62, 0xffff, RZ, 0xc0, !PT ;  /* 0x0000ffff3e2f7812 */ /* 0x000fe400078ec0ff */
[----:B------:R-:W-:Y:S02]  /*60d0*/  @!P1 PRMT R110, R46, 0x5410, RZ ;  /* 0x000054102e6e9816 */ /* 0x000fe400000000ff */
[----:B------:R-:W-:-:S02]  /*60e0*/  ISETP.GE.U32.AND P1, PT, R6, R47, PT ;  /* 0x0000002f0600720c */ /* 0x000fc40003f26070 */
[----:B-1----:R-:W-:Y:S01]  /*60f0*/  F2FP.BF16.PACK_AB R176, R68, R69 ;  /* 0x0000004544b0723e */ /* 0x002fe200000010ff */
[----:B------:R-:W-:Y:S01]  /*6100*/  MUFU.EX2 R234, R234 ;  /* 0x000000ea00ea7308 */ /* 0x000fe20000000800 */
[----:B------:R-:W-:Y:S01]  /*6110*/  ISETP.GE.U32.AND P2, PT, R6, R87, PT ;  /* 0x000000570600720c */ /* 0x000fe20003f46070 */
[----:B------:R-:W-:Y:S01]  /*6120*/  FFMA.FTZ R87, R119, c[0x0][0x23c], -R34 ;  /* 0x00008f0077577a23 */ /* 0x000fe20000010822 */
[----:B------:R-:W-:Y:S01]  /*6130*/  F2FP.BF16.PACK_AB R172, R89, R240 ;  /* 0x000000f059ac723e */ /* 0x000fe200000010ff */
[----:B------:R-:W-:Y:S01]  /*6140*/  @!P6 HFMA2.BF16_V2 R45, -RZ.H0_H0, RZ.H0_H0, -R176.H0_H0 ;  /* 0x200000ffff2de231 */ /* 0x000fe200003409b0 */
[----:B------:R-:W-:Y:S02]  /*6150*/  PRMT R175, R176, 0x7632, R175 ;  /* 0x00007632b0af7816 */ /* 0x000fe400000000af */
[----:B------:R-:W-:Y:S01]  /*6160*/  PRMT R171, R172, 0x7632, R171 ;  /* 0x00007632acab7816 */ /* 0x000fe200000000ab */
[----:B------:R-:W1:Y:S01]  /*6170*/  MUFU.EX2 R87, R87 ;  /* 0x0000005700577308 */ /* 0x000e620000000800 */
[----:B------:R-:W-:Y:S01]  /*6180*/  PRMT R46, R176, 0x5410, R175 ;  /* 0x00005410b02e7816 */ /* 0x000fe200000000af */
[----:B------:R-:W-:Y:S01]  /*6190*/  @!P4 HFMA2.BF16_V2 R37, -RZ.H0_H0, RZ.H0_H0, -R175.H0_H0 ;  /* 0x200000ffff25c231 */ /* 0x000fe200003409af */
[----:B------:R-:W-:Y:S01]  /*61a0*/  @!P6 PRMT R176, R45, 0x5410, RZ ;  /* 0x000054102db0e816 */ /* 0x000fe200000000ff */
[----:B------:R-:W-:Y:S01]  /*61b0*/  @!P1 HFMA2.BF16_V2 R21, -RZ.H0_H0, RZ.H0_H0, -R171.H0_H0 ;  /* 0x200000ffff159231 */ /* 0x000fe200003409ab */
[----:B------:R-:W-:Y:S01]  /*61c0*/  LOP3.LUT R45, R56, 0xff, RZ, 0xc0, !PT ;  /* 0x000000ff382d7812 */ /* 0x000fe200078ec0ff */
[----:B------:R-:W-:Y:S01]  /*61d0*/  @!P2 HFMA2.BF16_V2 R44, -RZ.H0_H0, RZ.H0_H0, -R172.H0_H0 ;  /* 0x200000ffff2ca231 */ /* 0x000fe200003409ac */
[----:B------:R-:W-:Y:S01]  /*61e0*/  @!P4 PRMT R175, R37, 0x5410, RZ ;  /* 0x0000541025afc816 */ /* 0x000fe200000000ff */
[----:B------:R-:W-:Y:S01]  /*61f0*/  MUFU.EX2 R237, R237 ;  /* 0x000000ed00ed7308 */ /* 0x000fe20000000800 */
[----:B------:R-:W-:-:S02]  /*6200*/  ISETP.GE.U32.AND P4, PT, R6, R45, PT ;  /* 0x0000002d0600720c */ /* 0x000fc40003f86070 */
[----:B------:R-:W-:Y:S02]  /*6210*/  PRMT R45, R172, 0x5410, R171 ;  /* 0x00005410ac2d7816 */ /* 0x000fe400000000ab */
[----:B------:R-:W-:Y:S01]  /*6220*/  @!P1 PRMT R171, R21, 0x5410, RZ ;  /* 0x0000541015ab9816 */ /* 0x000fe200000000ff */
[----:B------:R-:W-:Y:S01]  /*6230*/  FFMA.FTZ R21, R113, c[0x0][0x23c], -R34 ;  /* 0x00008f0071157a23 */ /* 0x000fe20000010822 */
[----:B------:R-:W-:Y:S01]  /*6240*/  @!P2 PRMT R172, R44, 0x5410, RZ ;  /* 0x000054102caca816 */ /* 0x000fe200000000ff */
[----:B------:R-:W2:Y:S01]  /*6250*/  MUFU.EX2 R37, R128 ;  /* 0x0000008000257308 */ /* 0x000ea20000000800 */
[----:B------:R-:W-:Y:S01]  /*6260*/  ISETP.GE.U32.AND P2, PT, R6, R57, PT ;  /* 0x000000390600720c */ /* 0x000fe20003f46070 */
[----:B------:R-:W-:Y:S01]  /*6270*/  IMAD.WIDE.U32 R56, R88, -0x326172a9, RZ ;  /* 0xcd9e8d5758387825 */ /* 0x000fe200078e00ff */
[----:B-1----:R-:W-:Y:S02]  /*6280*/  F2FP.BF16.PACK_AB R174, R87, R158 ;  /* 0x0000009e57ae723e */ /* 0x002fe400000010ff */
[----:B------:R-:W-:Y:S01]  /*6290*/  SHF.R.U32.HI R49, RZ, 0x10, R151 ;  /* 0x00000010ff317819 */ /* 0x000fe20000011697 */
[----:B------:R-:W-:Y:S01]  /*62a0*/  FFMA.FTZ R88, R114, c[0x0][0x23c], -R35 ;  /* 0x00008f0072587a23 */ /* 0x000fe20000010823 */
[----:B------:R-:W-:Y:S01]  /*62b0*/  LOP3.LUT R47, R151, 0xff, RZ, 0xc0, !PT ;  /* 0x000000ff972f7812 */ /* 0x000fe200078ec0ff */
[----:B------:R-:W1:Y:S01]  /*62c0*/  MUFU.EX2 R21, R21 ;  /* 0x0000001500157308 */ /* 0x000e620000000800 */
[----:B------:R-:W-:Y:S01]  /*62d0*/  PRMT R173, R174, 0x7632, R173 ;  /* 0x00007632aead7816 */ /* 0x000fe200000000ad */
[----:B------:R-:W-:Y:S01]  /*62e0*/  @!P4 HFMA2.BF16_V2 R42, -RZ.H0_H0, RZ.H0_H0, -R174.H0_H0 ;  /* 0x200000ffff2ac231 */ /* 0x000fe200003409ae */
[----:B------:R-:W-:-:S02]  /*62f0*/  LOP3.LUT R49, R49, 0xff, RZ, 0xc0, !PT ;  /* 0x000000ff31317812 */ /* 0x000fc400078ec0ff */
[C---:B------:R-:W-:Y:S01]  /*6300*/  ISETP.GE.U32.AND P6, PT, R6.reuse, R47, PT ;  /* 0x0000002f0600720c */ /* 0x040fe20003fc6070 */
[----:B------:R-:W-:Y:S01]  /*6310*/  @!P2 HFMA2.BF16_V2 R41, -RZ.H0_H0, RZ.H0_H0, -R173.H0_H0 ;  /* 0x200000ffff29a231 */ /* 0x000fe200003409ad */
[----:B------:R-:W-:Y:S01]  /*6320*/  ISETP.GE.U32.AND P1, PT, R6, R49, PT ;  /* 0x000000310600720c */ /* 0x000fe20003f26070 */
[----:B------:R-:W3:Y:S01]  /*6330*/  MUFU.EX2 R88, R88 ;  /* 0x0000005800587308 */ /* 0x000ee20000000800 */
[----:B------:R-:W-:Y:S02]  /*6340*/  LOP3.LUT R47, R151, 0xffff, RZ, 0xc0, !PT ;  /* 0x0000ffff972f7812 */ /* 0x000fe400078ec0ff */
[----:B------:R-:W-:Y:S02]  /*6350*/  SHF.R.U32.HI R151, RZ, 0x18, R151 ;  /* 0x00000018ff977819 */ /* 0x000fe40000011697 */
[----:B------:R-:W-:Y:S02]  /*6360*/  PRMT R44, R174, 0x5410, R173 ;  /* 0x00005410ae2c7816 */ /* 0x000fe400000000ad */
[----:B--2---:R-:W-:-:S02]  /*6370*/  F2FP.BF16.PACK_AB R168, R37, R142 ;  /* 0x0000008e25a8723e */ /* 0x004fc400000010ff */
[----:B------:R-:W-:Y:S02]  /*6380*/  @!P2 PRMT R173, R41, 0x5410, RZ ;  /* 0x0000541029ada816 */ /* 0x000fe400000000ff */
[----:B------:R-:W-:Y:S01]  /*6390*/  ISETP.GE.U32.AND P2, PT, R6, R151, PT ;  /* 0x000000970600720c */ /* 0x000fe20003f46070 */
[----:B------:R-:W-:Y:S01]  /*63a0*/  @!P6 HFMA2.BF16_V2 R40, -RZ.H0_H0, RZ.H0_H0, -R168.H0_H0 ;  /* 0x200000ffff28e231 */ /* 0x000fe200003409a8 */
[----:B-1----:R-:W-:Y:S02]  /*63b0*/  F2FP.BF16.PACK_AB R170, R21, R140 ;  /* 0x0000008c15aa723e */ /* 0x002fe400000010ff */
[----:B------:R-:W-:Y:S02]  /*63c0*/  SHF.R.U32.HI R47, RZ, 0x8, R47 ;  /* 0x00000008ff2f7819 */ /* 0x000fe4000001162f */
[----:B------:R-:W-:Y:S01]  /*63d0*/  PRMT R167, R168, 0x7632, R167 ;  /* 0x00007632a8a77816 */ /* 0x000fe200000000a7 */
[----:B------:R-:W-:Y:S01]  /*63e0*/  @!P1 HFMA2.BF16_V2 R22, -RZ.H0_H0, RZ.H0_H0, -R170.H0_H0 ;  /* 0x200000ffff169231 */ /* 0x000fe200003409aa */
[----:B------:R-:W-:-:S02]  /*63f0*/  LOP3.LUT R47, R47, 0xffff, RZ, 0xc0, !PT ;  /* 0x0000ffff2f2f7812 */ /* 0x000fc400078ec0ff */
[----:B------:R-:W-:Y:S02]  /*6400*/  PRMT R169, R170, 0x7632, R169 ;  /* 0x00007632aaa97816 */ /* 0x000fe400000000a9 */
[----:B------:R-:W-:Y:S02]  /*6410*/  PRMT R41, R168, 0x5410, R167 ;  /* 0x00005410a8297816 */ /* 0x000fe400000000a7 */
[----:B------:R-:W-:Y:S01]  /*6420*/  @!P4 PRMT R174, R42, 0x5410, RZ ;  /* 0x000054102aaec816 */ /* 0x000fe200000000ff */
[----:B------:R-:W-:Y:S01]  /*6430*/  @!P2 HFMA2.BF16_V2 R29, -RZ.H0_H0, RZ.H0_H0, -R169.H0_H0 ;  /* 0x200000ffff1da231 */ /* 0x000fe200003409a9 */
[----:B------:R-:W-:Y:S02]  /*6440*/  @!P6 PRMT R168, R40, 0x5410, RZ ;  /* 0x0000541028a8e816 */ /* 0x000fe400000000ff */
[----:B------:R-:W-:Y:S02]  /*6450*/  ISETP.GE.U32.AND P4, PT, R6, R47, PT ;  /* 0x0000002f0600720c */ /* 0x000fe40003f86070 */
[----:B------:R-:W-:-:S02]  /*6460*/  PRMT R40, R170, 0x5410, R169 ;  /* 0x00005410aa287816 */ /* 0x000fc400000000a9 */
[----:B------:R-:W-:Y:S02]  /*6470*/  @!P1 PRMT R170, R22, 0x5410, RZ ;  /* 0x0000541016aa9816 */ /* 0x000fe400000000ff */
[----:B------:R-:W-:Y:S02]  /*6480*/  SHF.R.U32.HI R47, RZ, 0x8, R146 ;  /* 0x00000008ff2f7819 */ /* 0x000fe40000011692 */
[----:B------:R-:W-:Y:S02]  /*6490*/  LOP3.LUT R22, R147, 0xff, RZ, 0xc0, !PT ;  /* 0x000000ff93167812 */ /* 0x000fe400078ec0ff */
[----:B------:R-:W-:Y:S02]  /*64a0*/  PRMT R146, R144, 0x5410, R47 ;  /* 0x0000541090927816 */ /* 0x000fe4000000002f */
[----:B------:R-:W-:Y:S01]  /*64b0*/  PRMT R144, R22, 0x5410, R139 ;  /* 0x0000541016907816 */ /* 0x000fe2000000008b */
[----:B------:R-:W-:Y:S01]  /*64c0*/  FFMA.FTZ R22, R67, c[0x0][0x23c], -R34 ;  /* 0x00008f0043167a23 */ /* 0x000fe20000010822 */
[----:B------:R-:W-:Y:S01]  /*64d0*/  SHF.R.U32.HI R122, RZ, 0x8, R135 ;  /* 0x00000008ff7a7819 */ /* 0x000fe20000011687 */
[----:B------:R-:W-:Y:S01]  /*64e0*/  @!P4 HFMA2.BF16_V2 R30, -RZ.H0_H0, RZ.H0_H0, -R167.H0_H0 ;  /* 0x200000ffff1ec231 */ /* 0x000fe200003409a7 */
[----:B------:R-:W-:-:S02]  /*64f0*/  @!P2 PRMT R169, R29, 0x5410, RZ ;  /* 0x000054101da9a816 */ /* 0x000fc400000000ff */
[----:B------:R-:W-:Y:S01]  /*6500*/  SHF.R.U32.HI R29, RZ, 0x8, R131 ;  /* 0x00000008ff1d7819 */ /* 0x000fe20000011683 */
[----:B------:R-:W-:Y:S01]  /*6510*/  MUFU.EX2 R22, R22 ;  /* 0x0000001600167308 */ /* 0x000fe20000000800 */
[----:B------:R-:W-:Y:S02]  /*6520*/  PRMT R122, R125, 0x5410, R122 ;  /* 0x000054107d7a7816 */ /* 0x000fe4000000007a */
[----:B---3--:R-:W-:Y:S02]  /*6530*/  F2FP.BF16.PACK_AB R67, R251, R88 ;  /* 0x00000058fb43723e */ /* 0x008fe400000010ff */
[----:B------:R-:W-:Y:S02]  /*6540*/  LOP3.LUT R29, R29, 0xffff, RZ, 0xc0, !PT ;  /* 0x0000ffff1d1d7812 */ /* 0x000fe400078ec0ff */
[----:B------:R-:W-:Y:S01]  /*6550*/  LOP3.LUT R149, R149, 0xff, RZ, 0xc0, !PT ;  /* 0x000000ff95957812 */ /* 0x000fe200078ec0ff */
[----:B------:R-:W1:Y:S01]  /*6560*/  MUFU.EX2 R125, R105 ;  /* 0x00000069007d7308 */ /* 0x000e620000000800 */
[----:B------:R-:W-:Y:S01]  /*6570*/  PRMT R66, R67, 0x7632, R66 ;  /* 0x0000763243427816 */ /* 0x000fe20000000042 */
[----:B------:R-:W-:Y:S01]  /*6580*/  @!P5 HFMA2.BF16_V2 R28, -RZ.H0_H0, RZ.H0_H0, -R67.H0_H0 ;  /* 0x200000ffff1cd231 */ /* 0x000fe20000340943 */
[----:B------:R-:W-:-:S02]  /*6590*/  ISETP.GE.U32.AND P2, PT, R6, R29, PT ;  /* 0x0000001d0600720c */ /* 0x000fc40003f46070 */
[----:B------:R-:W-:Y:S02]  /*65a0*/  LOP3.LUT R154, R57, UR5, R154, 0x96, !PT ;  /* 0x00000005399a7c12 */ /* 0x000fe4000f8e969a */
[----:B------:R-:W-:Y:S02]  /*65b0*/  ISETP.GE.U32.AND P6, PT, R6, R149, PT ;  /* 0x000000950600720c */ /* 0x000fe40003fc6070 */
[----:B------:R-:W-:Y:S02]  /*65c0*/  PRMT R42, R67, 0x5410, R66 ;  /* 0x00005410432a7816 */ /* 0x000fe40000000042 */
[----:B------:R-:W-:Y:S02]  /*65d0*/  @!P5 PRMT R67, R28, 0x5410, RZ ;  /* 0x000054101c43d816 */ /* 0x000fe400000000ff */
[C---:B------:R-:W-:Y:S02]  /*65e0*/  LOP3.LUT R28, R154.reuse, 0xffff, RZ, 0xc0, !PT ;  /* 0x0000ffff9a1c7812 */ /* 0x040fe400078ec0ff */
[----:B------:R-:W-:Y:S01]  /*65f0*/  LOP3.LUT R29, R154, 0xff, RZ, 0xc0, !PT ;  /* 0x000000ff9a1d7812 */ /* 0x000fe200078ec0ff */
[----:B------:R-:W-:Y:S01]  /*6600*/  @!P2 HFMA2.BF16_V2 R27, -RZ.H0_H0, RZ.H0_H0, -R66.H0_H0 ;  /* 0x200000ffff1ba231 */ /* 0x000fe20000340942 */
[----:B------:R-:W-:-:S02]  /*6610*/  SHF.R.U32.HI R28, RZ, 0x8, R28 ;  /* 0x00000008ff1c7819 */ /* 0x000fc4000001161c */
[----:B-1----:R-:W-:Y:S02]  /*6620*/  F2FP.BF16.PACK_AB R166, R125, R22 ;  /* 0x000000167da6723e */ /* 0x002fe400000010ff */
[----:B------:R-:W-:Y:S02]  /*6630*/  ISETP.GE.U32.AND P5, PT, R6, R29, PT ;  /* 0x0000001d0600720c */ /* 0x000fe40003fa6070 */
[----:B------:R-:W-:Y:S01]  /*6640*/  LOP3.LUT R29, R28, 0xffff, RZ, 0xc0, !PT ;  /* 0x0000ffff1c1d7812 */ /* 0x000fe200078ec0ff */
[----:B------:R-:W-:Y:S01]  /*6650*/  @!P6 HFMA2.BF16_V2 R26, -RZ.H0_H0, RZ.H0_H0, -R166.H0_H0 ;  /* 0x200000ffff1ae231 */ /* 0x000fe200003409a6 */
[----:B------:R-:W-:Y:S02]  /*6660*/  SHF.R.U32.HI R28, RZ, 0x10, R154 ;  /* 0x00000010ff1c7819 */ /* 0x000fe4000001169a */
[----:B------:R-:W-:Y:S02]  /*6670*/  PRMT R165, R166, 0x7632, R165 ;  /* 0x00007632a6a57816 */ /* 0x000fe400000000a5 */
[----:B------:R-:W-:-:S02]  /*6680*/  @!P2 PRMT R66, R27, 0x5410, RZ ;  /* 0x000054101b42a816 */ /* 0x000fc400000000ff */
[----:B------:R-:W-:Y:S01]  /*6690*/  ISETP.GE.U32.AND P2, PT, R6, R29, PT ;  /* 0x0000001d0600720c */ /* 0x000fe20003f46070 */
[----:B------:R-:W-:Y:S01]  /*66a0*/  @!P3 HFMA2.BF16_V2 R25, -RZ.H0_H0, RZ.H0_H0, -R165.H0_H0 ;  /* 0x200000ffff19b231 */ /* 0x000fe200003409a5 */
[----:B------:R-:W-:Y:S02]  /*66b0*/  LOP3.LUT R27, R28, 0xff, RZ, 0xc0, !PT ;  /* 0x000000ff1c1b7812 */ /* 0x000fe400078ec0ff */
[----:B------:R-:W-:Y:S02]  /*66c0*/  PRMT R47, R166, 0x5410, R165 ;  /* 0x00005410a62f7816 */ /* 0x000fe400000000a5 */
[----:B------:R-:W-:Y:S02]  /*66d0*/  ISETP.GE.U32.AND P1, PT, R6, R63, PT ;  /* 0x0000003f0600720c */ /* 0x000fe40003f26070 */
[----:B------:R-:W-:Y:S02]  /*66e0*/  @!P6 PRMT R166, R26, 0x5410, RZ ;  /* 0x000054101aa6e816 */ /* 0x000fe400000000ff */
[----:B------:R-:W-:-:S02]  /*66f0*/  @!P4 PRMT R167, R30, 0x5410, RZ ;  /* 0x000054101ea7c816 */ /* 0x000fc400000000ff */
[----:B------:R-:W-:Y:S02]  /*6700*/  F2FP.BF16.PACK_AB R63, R215, R216 ;  /* 0x000000d8d73f723e */ /* 0x000fe400000010ff */
[C---:B------:R-:W-:Y:S02]  /*6710*/  ISETP.GE.U32.AND P6, PT, R6.reuse, R27, PT ;  /* 0x0000001b0600720c */ /* 0x040fe40003fc6070 */
[----:B------:R-:W-:Y:S01]  /*6720*/  ISETP.GE.U32.AND P4, PT, R6, R65, PT ;  /* 0x000000410600720c */ /* 0x000fe20003f86070 */
[----:B------:R-:W-:Y:S01]  /*6730*/  IMAD.WIDE.U32 R64, R145, -0x326172a9, RZ ;  /* 0xcd9e8d5791407825 */ /* 0x000fe200078e00ff */
[----:B------:R-:W-:Y:S01]  /*6740*/  PRMT R62, R63, 0x7632, R62 ;  /* 0x000076323f3e7816 */ /* 0x000fe2000000003e */
[----:B------:R-:W-:Y:S01]  /*6750*/  @!P5 HFMA2.BF16_V2 R24, -RZ.H0_H0, RZ.H0_H0, -R63.H0_H0 ;  /* 0x200000ffff18d231 */ /* 0x000fe2000034093f */
[----:B------:R-:W-:Y:S02]  /*6760*/  SHF.R.U32.HI R27, RZ, 0x18, R154 ;  /* 0x00000018ff1b7819 */ /* 0x000fe4000001169a */
[----:B------:R-:W-:Y:S01]  /*6770*/  LOP3.LUT R152, R65, UR5, R152, 0x96, !PT ;  /* 0x0000000541987c12 */ /* 0x000fe2000f8e9698 */
[----:B------:R-:W-:Y:S01]  /*6780*/  @!P2 HFMA2.BF16_V2 R19, -RZ.H0_H0, RZ.H0_H0, -R62.H0_H0 ;  /* 0x200000ffff13a231 */ /* 0x000fe2000034093e */
[----:B------:R-:W-:-:S02]  /*6790*/  LOP3.LUT R119, R64, 0xffff, RZ, 0xc0, !PT ;  /* 0x0000ffff40777812 */ /* 0x000fc400078ec0ff */
[----:B------:R-:W-:Y:S02]  /*67a0*/  F2FP.BF16.PACK_AB R65, R205, R206 ;  /* 0x000000cecd41723e */ /* 0x000fe400000010ff */
[----:B------:R-:W-:Y:S02]  /*67b0*/  @!P3 PRMT R165, R25, 0x5410, RZ ;  /* 0x0000541019a5b816 */ /* 0x000fe400000000ff */
[----:B------:R-:W-:Y:S01]  /*67c0*/  ISETP.GE.U32.AND P3, PT, R6, R27, PT ;  /* 0x0000001b0600720c */ /* 0x000fe20003f66070 */
[----:B------:R-:W-:Y:S01]  /*67d0*/  @!P6 HFMA2.BF16_V2 R18, -RZ.H0_H0, RZ.H0_H0, -R65.H0_H0 ;  /* 0x200000ffff12e231 */ /* 0x000fe20000340941 */
[C---:B------:R-:W-:Y:S02]  /*67e0*/  LOP3.LUT R49, R56.reuse, 0xffff, RZ, 0xc0, !PT ;  /* 0x0000ffff38317812 */ /* 0x040fe400078ec0ff */
[----:B------:R-:W-:Y:S02]  /*67f0*/  LOP3.LUT R113, R56, 0xff, RZ, 0xc0, !PT ;  /* 0x000000ff38717812 */ /* 0x000fe400078ec0ff */
[----:B------:R-:W-:-:S02]  /*6800*/  SHF.R.U32.HI R50, RZ, 0x10, R56 ;  /* 0x00000010ff327819 */ /* 0x000fc40000011638 */
[----:B------:R-:W-:Y:S02]  /*6810*/  SHF.R.U32.HI R57, RZ, 0x18, R56 ;  /* 0x00000018ff397819 */ /* 0x000fe40000011638 */
[----:B------:R-:W-:Y:S02]  /*6820*/  LOP3.LUT R56, R64, 0xff, RZ, 0xc0, !PT ;  /* 0x000000ff40387812 */ /* 0x000fe400078ec0ff */
[--C-:B------:R-:W-:Y:S02]  /*6830*/  SHF.R.U32.HI R121, RZ, 0x10, R64.reuse ;  /* 0x00000010ff797819 */ /* 0x100fe40000011640 */
[----:B------:R-:W-:Y:S02]  /*6840*/  SHF.R.U32.HI R51, RZ, 0x18, R64 ;  /* 0x00000018ff337819 */ /* 0x000fe40000011640 */
[----:B------:R-:W-:Y:S02]  /*6850*/  PRMT R30, R63, 0x5410, R62 ;  /* 0x000054103f1e7816 */ /* 0x000fe4000000003e */
[----:B------:R-:W-:-:S02]  /*6860*/  PRMT R64, R65, 0x7632, R64 ;  /* 0x0000763241407816 */ /* 0x000fc40000000040 */
[----:B------:R-:W-:Y:S02]  /*6870*/  @!P2 PRMT R62, R19, 0x5410, RZ ;  /* 0x00005410133ea816 */ /* 0x000fe400000000ff */
[----:B------:R-:W-:Y:S01]  /*6880*/  LOP3.LUT R19, R83, 0xff, RZ, 0xc0, !PT ;  /* 0x000000ff53137812 */ /* 0x000fe200078ec0ff */
[----:B------:R-:W-:Y:S01]  /*6890*/  @!P3 HFMA2.BF16_V2 R17, -RZ.H0_H0, RZ.H0_H0, -R64.H0_H0 ;  /* 0x200000ffff11b231 */ /* 0x000fe20000340940 */
[----:B------:R-:W-:Y:S02]  /*68a0*/  LOP3.LUT R27, R104, 0xffff, RZ, 0xc0, !PT ;  /* 0x0000ffff681b7812 */ /* 0x000fe400078ec0ff */
[----:B------:R-:W-:Y:S02]  /*68b0*/  @!P5 PRMT R63, R24, 0x5410, RZ ;  /* 0x00005410183fd816 */ /* 0x000fe400000000ff */
[----:B------:R-:W-:Y:S02]  /*68c0*/  LOP3.LUT R25, R107, 0xffff, RZ, 0xc0, !PT ;  /* 0x0000ffff6b197812 */ /* 0x000fe400078ec0ff */
[----:B------:R-:W-:-:S02]  /*68d0*/  ISETP.GE.U32.AND P5, PT, R6, R113, PT ;  /* 0x000000710600720c */ /* 0x000fc40003fa6070 */
[----:B------:R-:W-:Y:S01]  /*68e0*/  PRMT R28, R65, 0x5410, R64 ;  /* 0x00005410411c7816 */ /* 0x000fe20000000040 */
[----:B------:R-:W1:Y:S01]  /*68f0*/  LDSM.16.MT88.4 R112, [R210+0x9000] ;  /* 0x00900000d270783b */ /* 0x000e620000004200 */
[----:B------:R-:W-:Y:S02]  /*6900*/  SHF.R.U32.HI R24, RZ, 0x8, R160 ;  /* 0x00000008ff187819 */ /* 0x000fe400000116a0 */
[----:B------:R-:W-:Y:S02]  /*6910*/  @!P6 PRMT R65, R18, 0x5410, RZ ;  /* 0x000054101241e816 */ /* 0x000fe400000000ff */
[----:B------:R-:W-:Y:S02]  /*6920*/  SHF.R.U32.HI R26, RZ, 0x10, R107 ;  /* 0x00000010ff1a7819 */ /* 0x000fe4000001166b */
[----:B------:R-:W-:Y:S02]  /*6930*/  ISETP.GE.U32.AND P6, PT, R6, R19, PT ;  /* 0x000000130600720c */ /* 0x000fe40003fc6070 */
[----:B------:R-:W-:-:S02]  /*6940*/  LOP3.LUT R160, R104, 0xff, RZ, 0xc0, !PT ;  /* 0x000000ff68a07812 */ /* 0x000fc400078ec0ff */
[--C-:B------:R-:W-:Y:S02]  /*6950*/  SHF.R.U32.HI R29, RZ, 0x10, R104.reuse ;  /* 0x00000010ff1d7819 */ /* 0x100fe40000011668 */
[----:B------:R-:W-:Y:S02]  /*6960*/  SHF.R.U32.HI R154, RZ, 0x18, R104 ;  /* 0x00000018ff9a7819 */ /* 0x000fe40000011668 */
[----:B------:R-:W-:Y:S02]  /*6970*/  SHF.R.U32.HI R27, RZ, 0x8, R27 ;  /* 0x00000008ff1b7819 */ /* 0x000fe4000001161b */
[----:B------:R-:W-:Y:S02]  /*6980*/  LOP3.LUT R19, R107, 0xff, RZ, 0xc0, !PT ;  /* 0x000000ff6b137812 */ /* 0x000fe400078ec0ff */
[----:B------:R-:W-:Y:S02]  /*6990*/  SHF.R.U32.HI R104, RZ, 0x8, R25 ;  /* 0x00000008ff687819 */ /* 0x000fe40000011619 */
[----:B------:R-:W-:-:S02]  /*69a0*/  SHF.R.U32.HI R18, RZ, 0x18, R107 ;  /* 0x00000018ff127819 */ /* 0x000fc4000001166b */
[----:B------:R-:W-:Y:S02]  /*69b0*/  LOP3.LUT R25, R26, 0xff, RZ, 0xc0, !PT ;  /* 0x000000ff1a197812 */ /* 0x000fe400078ec0ff */
[----:B------:R-:W-:Y:S02]  /*69c0*/  PRMT R160, R160, 0x5410, R27 ;  /* 0x00005410a0a07816 */ /* 0x000fe4000000001b */
[----:B------:R-:W-:Y:S02]  /*69d0*/  PRMT R104, R19, 0x5410, R104 ;  /* 0x0000541013687816 */ /* 0x000fe40000000068 */
[----:B------:R-:W-:Y:S01]  /*69e0*/  LOP3.LUT R27, R59, 0xffff, RZ, 0xc0, !PT ;  /* 0x0000ffff3b1b7812 */ /* 0x000fe200078ec0ff */
[----:B------:R-:W-:Y:S01]  /*69f0*/  HSET2.LE.AND R160, R160, R5, PT ;  /* 0x00000005a0a07233 */ /* 0x000fe20003803000 */
[----:B------:R-:W-:Y:S02]  /*6a00*/  SHF.R.U32.HI R19, RZ, 0x10, R59 ;  /* 0x00000010ff137819 */ /* 0x000fe4000001163b */
[----:B------:R-:W-:-:S02]  /*6a10*/  F2FP.BF16.PACK_AB R231, R207, R214 ;  /* 0x000000d6cfe7723e */ /* 0x000fc400000010ff */
[----:B------:R-:W-:Y:S02]  /*6a20*/  PRMT R18, R25, 0x5410, R18 ;  /* 0x0000541019127816 */ /* 0x000fe40000000012 */
[----:B------:R-:W-:Y:S01]  /*6a30*/  @!P3 PRMT R64, R17, 0x5410, RZ ;  /* 0x000054101140b816 */ /* 0x000fe200000000ff */
[----:B------:R-:W-:Y:S01]  /*6a40*/  @!P5 HFMA2.BF16_V2 R16, -RZ.H0_H0, RZ.H0_H0, -R231.H0_H0 ;  /* 0x200000ffff10d231 */ /* 0x000fe200003409e7 */
[----:B------:R-:W-:Y:S01]  /*6a50*/  LOP3.LUT R25, R50, 0xff, RZ, 0xc0, !PT ;  /* 0x000000ff32197812 */ /* 0x000fe200078ec0ff */
[----:B------:R-:W-:Y:S01]  /*6a60*/  HSET2.LE.AND R18, R18, R5, PT ;  /* 0x0000000512127233 */ /* 0x000fe20003803000 */
[----:B------:R-:W-:Y:S02]  /*6a70*/  LOP3.LUT R17, R59, 0xff, RZ, 0xc0, !PT ;  /* 0x000000ff3b117812 */ /* 0x000fe400078ec0ff */
[----:B------:R-:W-:Y:S02]  /*6a80*/  SHF.R.U32.HI R50, RZ, 0x8, R27 ;  /* 0x00000008ff327819 */ /* 0x000fe4000001161b */
[----:B------:R-:W-:-:S02]  /*6a90*/  LOP3.LUT R29, R29, 0xff, RZ, 0xc0, !PT ;  /* 0x000000ff1d1d7812 */ /* 0x000fc400078ec0ff */
[----:B------:R-:W-:Y:S02]  /*6aa0*/  SHF.R.U32.HI R26, RZ, 0x18, R59 ;  /* 0x00000018ff1a7819 */ /* 0x000fe4000001163b */
[----:B------:R-:W-:Y:S02]  /*6ab0*/  LOP3.LUT R19, R19, 0xff, RZ, 0xc0, !PT ;  /* 0x000000ff13137812 */ /* 0x000fe400078ec0ff */
[----:B------:R-:W-:Y:S02]  /*6ac0*/  LOP3.LUT R134, R129, 0xff, RZ, 0xc0, !PT ;  /* 0x000000ff81867812 */ /* 0x000fe400078ec0ff */
[----:B------:R-:W-:Y:S01]  /*6ad0*/  PRMT R230, R231, 0x7632, R230 ;  /* 0x00007632e7e67816 */ /* 0x000fe200000000e6 */
[----:B------:R-:W2:Y:S01]  /*6ae0*/  LDSM.16.MT88.4 R128, [R208+0x9000] ;  /* 0x00900000d080783b */ /* 0x000ea20000004200 */
[----:B------:R-:W-:Y:S02]  /*6af0*/  PRMT R50, R17, 0x5410, R50 ;  /* 0x0000541011327816 */ /* 0x000fe40000000032 */
[----:B------:R-:W-:-:S02]  /*6b00*/  PRMT R154, R29, 0x5410, R154 ;  /* 0x000054101d9a7816 */ /* 0x000fc4000000009a */
[----:B------:R-:W-:Y:S01]  /*6b10*/  PRMT R26, R19, 0x5410, R26 ;  /* 0x00005410131a7816 */ /* 0x000fe2000000001a */
[--C-:B------:R-:W-:Y:S01]  /*6b20*/  HSET2.LE.AND R98, R50, R5.reuse, PT ;  /* 0x0000000532627233 */ /* 0x100fe20003803000 */
[----:B------:R-:W-:Y:S01]  /*6b30*/  LOP3.LUT R96, R152, 0xffff, RZ, 0xc0, !PT ;  /* 0x0000ffff98607812 */ /* 0x000fe200078ec0ff */
[--C-:B------:R-:W-:Y:S01]  /*6b40*/  HSET2.LE.AND R93, R154, R5.reuse, PT ;  /* 0x000000059a5d7233 */ /* 0x100fe20003803000 */
[----:B------:R-:W-:Y:S01]  /*6b50*/  PRMT R29, R231, 0x5410, R230 ;  /* 0x00005410e71d7816 */ /* 0x000fe200000000e6 */
[----:B------:R-:W-:Y:S01]  /*6b60*/  HSET2.LE.AND R50, R26, R5, PT ;  /* 0x000000051a327233 */ /* 0x000fe20003803000 */
[----:B------:R-:W-:Y:S02]  /*6b70*/  LOP3.LUT R153, R153, 0xff, RZ, 0xc0, !PT ;  /* 0x000000ff99997812 */ /* 0x000fe400078ec0ff */
[----:B------:R-:W-:Y:S02]  /*6b80*/  SHF.R.U32.HI R119, RZ, 0x8, R119 ;  /* 0x00000008ff777819 */ /* 0x000fe40000011677 */
[----:B------:R-:W-:-:S02]  /*6b90*/  @!P5 PRMT R231, R16, 0x5410, RZ ;  /* 0x0000541010e7d816 */ /* 0x000fc400000000ff */
[----:B------:R-:W-:Y:S02]  /*6ba0*/  SHF.R.U32.HI R16, RZ, 0x10, R152 ;  /* 0x00000010ff107819 */ /* 0x000fe40000011698 */
[----:B------:R-:W-:Y:S02]  /*6bb0*/  LOP3.LUT R19, R152, 0xff, RZ, 0xc0, !PT ;  /* 0x000000ff98137812 */ /* 0x000fe400078ec0ff */
[----:B------:R-:W-:Y:S02]  /*6bc0*/  SHF.R.U32.HI R96, RZ, 0x8, R96 ;  /* 0x00000008ff607819 */ /* 0x000fe40000011660 */
[----:B------:R-:W-:Y:S02]  /*6bd0*/  PRMT R24, R155, 0x5410, R24 ;  /* 0x000054109b187816 */ /* 0x000fe40000000018 */
[----:B------:R-:W-:Y:S02]  /*6be0*/  PRMT R58, R153, 0x5410, R58 ;  /* 0x00005410993a7816 */ /* 0x000fe4000000003a */
[----:B------:R-:W-:-:S02]  /*6bf0*/  PRMT R56, R56, 0x5410, R119 ;  /* 0x0000541038387816 */ /* 0x000fc40000000077 */
[----:B------:R-:W-:Y:S02]  /*6c00*/  LOP3.LUT R106, R121, 0xff, RZ, 0xc0, !PT ;  /* 0x000000ff796a7812 */ /* 0x000fe400078ec0ff */
[----:B------:R-:W-:Y:S02]  /*6c10*/  SHF.R.U32.HI R17, RZ, 0x18, R152 ;  /* 0x00000018ff117819 */ /* 0x000fe40000011698 */
[----:B------:R-:W-:Y:S02]  /*6c20*/  LOP3.LUT R16, R16, 0xff, RZ, 0xc0, !PT ;  /* 0x000000ff10107812 */ /* 0x000fe400078ec0ff */
[----:B------:R-:W-:Y:S01]  /*6c30*/  PRMT R26, R19, 0x5410, R96 ;  /* 0x00005410131a7816 */ /* 0x000fe20000000060 */
[--C-:B------:R-:W-:Y:S01]  /*6c40*/  HSET2.LE.AND R19, R24, R5.reuse, PT ;  /* 0x0000000518137233 */ /* 0x100fe20003803000 */
[----:B------:R-:W-:Y:S01]  /*6c50*/  LOP3.LUT R96, R98, R97, RZ, 0xc0, !PT ;  /* 0x0000006162607212 */ /* 0x000fe200078ec0ff */
[----:B------:R-:W-:Y:S01]  /*6c60*/  HSET2.LE.AND R24, R56, R5, PT ;  /* 0x0000000538187233 */ /* 0x000fe20003803000 */
[----:B------:R-:W-:-:S02]  /*6c70*/  SHF.R.U32.HI R49, RZ, 0x8, R49 ;  /* 0x00000008ff317819 */ /* 0x000fc40000011631 */
[----:B------:R-:W-:Y:S01]  /*6c80*/  LOP3.LUT R97, R50, R99, RZ, 0xc0, !PT ;  /* 0x0000006332617212 */ /* 0x000fe200078ec0ff */
[--C-:B------:R-:W-:Y:S01]  /*6c90*/  HSET2.LE.AND R99, R58, R5.reuse, PT ;  /* 0x000000053a637233 */ /* 0x100fe20003803000 */
[----:B------:R-:W-:Y:S02]  /*6ca0*/  ISETP.GE.U32.AND P2, PT, R6, R57, PT ;  /* 0x000000390600720c */ /* 0x000fe40003f46070 */
[----:B------:R-:W-:Y:S01]  /*6cb0*/  PRMT R106, R106, 0x5410, R51 ;  /* 0x000054106a6a7816 */ /* 0x000fe20000000033 */
[----:B------:R-:W3:Y:S01]  /*6cc0*/  LDSM.16.MT88.4 R56, [R210+0x9400] ;  /* 0x00940000d238783b */ /* 0x000ee20000004200 */
[----:B------:R-:W-:Y:S01]  /*6cd0*/  PRMT R16, R16, 0x5410, R17 ;  /* 0x0000541010107816 */ /* 0x000fe20000000011 */
[--C-:B------:R-:W-:Y:S01]  /*6ce0*/  HSET2.LE.AND R17, R26, R5.reuse, PT ;  /* 0x000000051a117233 */ /* 0x100fe20003803000 */
[----:B------:R-:W-:Y:S01]  /*6cf0*/  LOP3.LUT R49, R49, 0xffff, RZ, 0xc0, !PT ;  /* 0x0000ffff31317812 */ /* 0x000fe200078ec0ff */
[--C-:B------:R-:W-:Y:S01]  /*6d00*/  HSET2.LE.AND R27, R106, R5.reuse, PT ;  /* 0x000000056a1b7233 */ /* 0x100fe20003803000 */
[C---:B------:R-:W-:Y:S01]  /*6d10*/  ISETP.GE.U32.AND P3, PT, R6.reuse, R25, PT ;  /* 0x000000190600720c */ /* 0x040fe20003f66070 */
[----:B------:R-:W-:Y:S01]  /*6d20*/  HSET2.LE.AND R25, R16, R5, PT ;  /* 0x0000000510197233 */ /* 0x000fe20003803000 */
[----:B------:R-:W-:-:S02]  /*6d30*/  ISETP.GE.U32.AND P5, PT, R6, R49, PT ;  /* 0x000000310600720c */ /* 0x000fc40003fa6070 */
[----:B------:R-:W-:Y:S01]  /*6d40*/  LOP3.LUT R26, R24, R45, RZ, 0xc0, !PT ;  /* 0x0000002d181a7212 */ /* 0x000fe200078ec0ff */
[--C-:B------:R-:W-:Y:S01]  /*6d50*/  HSET2.LE.AND R45, R146, R5.reuse, PT ;  /* 0x00000005922d7233 */ /* 0x100fe20003803000 */
[----:B------:R-:W-:Y:S01]  /*6d60*/  LOP3.LUT R98, R19, R102, RZ, 0xc0, !PT ;  /* 0x0000006613627212 */ /* 0x000fe200078ec0ff */
[--C-:B------:R-:W-:Y:S01]  /*6d70*/  HSET2.LE.AND R19, R144, R5.reuse, PT ;  /* 0x0000000590137233 */ /* 0x100fe20003803000 */
[----:B------:R-:W-:Y:S01]  /*6d80*/  LOP3.LUT R99, R99, R100, RZ, 0xc0, !PT ;  /* 0x0000006463637212 */ /* 0x000fe200078ec0ff */
[----:B------:R-:W-:Y:S01]  /*6d90*/  LDSM.16.MT88.4 R144, [R210+0xa000] ;  /* 0x00a00000d290783b */ /* 0x000fe20000004200 */
[----:B------:R-:W-:Y:S02]  /*6da0*/  LOP3.LUT R27, R27, R44, RZ, 0xc0, !PT ;  /* 0x0000002c1b1b7212 */ /* 0x000fe400078ec0ff */
[----:B------:R-:W-:Y:S01]  /*6db0*/  LOP3.LUT R24, R17, R48, RZ, 0xc0, !PT ;  /* 0x0000003011187212 */ /* 0x000fe200078ec0ff */
[----:B------:R-:W-:Y:S01]  /*6dc0*/  HSET2.LE.AND R17, R104, R5, PT ;  /* 0x0000000568117233 */ /* 0x000fe20003803000 */
[----:B------:R-:W-:Y:S01]  /*6dd0*/  LOP3.LUT R25, R25, R46, RZ, 0xc0, !PT ;  /* 0x0000002e19197212 */ /* 0x000fe200078ec0ff */
[----:B------:R-:W4:Y:S01]  /*6de0*/  LDSM.16.MT88.4 R48, [R208+0x9400] ;  /* 0x00940000d030783b */ /* 0x000f220000004200 */
[----:B-1----:R-:W-:Y:S01]  /*6df0*/  HMMA.16816.F32.BF16 R100, R96, R112, RZ ;  /* 0x000000706064723c */ /* 0x002fe200000418ff */
[----:B------:R-:W-:Y:S01]  /*6e00*/  @!P5 HFMA2.BF16_V2 R20, -RZ.H0_H0, RZ.H0_H0, -R230.H0_H0 ;  /* 0x200000ffff14d231 */ /* 0x000fe200003409e6 */
[----:B------:R-:W-:-:S02]  /*6e10*/  LOP3.LUT R16, R17, R116, RZ, 0xc0, !PT ;  /* 0x0000007411107212 */ /* 0x000fc400078ec0ff */
[----:B------:R-:W-:Y:S02]  /*6e20*/  PRMT R134, R134, 0x5410, R123 ;  /* 0x0000541086867816 */ /* 0x000fe4000000007b */
[----:B------:R-:W-:Y:S02]  /*6e30*/  LOP3.LUT R17, R18, R117, RZ, 0xc0, !PT ;  /* 0x0000007512117212 */ /* 0x000fe400078ec0ff */
[----:B------:R-:W-:Y:S01]  /*6e40*/  HMMA.16816.F32.BF16 R104, R24, R112, RZ ;  /* 0x000000701868723c */ /* 0x000fe200000418ff */
[----:B------:R-:W-:Y:S01]  /*6e50*/  LOP3.LUT R18, R45, R118, RZ, 0xc0, !PT ;  /* 0x000000762d127212 */ /* 0x000fe200078ec0ff */
[--C-:B------:R-:W-:Y:S01]  /*6e60*/  HSET2.LE.AND R45, R122, R5.reuse, PT ;  /* 0x000000057a2d7233 */ /* 0x100fe20003803000 */
[----:B------:R-:W-:Y:S01]  /*6e70*/  @!P5 PRMT R230, R20, 0x5410, RZ ;  /* 0x0000541014e6d816 */ /* 0x000fe200000000ff */
[----:B------:R-:W-:Y:S01]  /*6e80*/  HSET2.LE.AND R134, R134, R5, PT ;  /* 0x0000000586867233 */ /* 0x000fe20003803000 */
[----:B------:R-:W-:Y:S02]  /*6e90*/  LOP3.LUT R19, R19, R120, RZ, 0xc0, !PT ;  /* 0x0000007813137212 */ /* 0x000fe400078ec0ff */
[----:B------:R-:W-:Y:S01]  /*6ea0*/  LOP3.LUT R20, R83, 0xffff, RZ, 0xc0, !PT ;  /* 0x0000ffff53147812 */ /* 0x000fe200078ec0ff */
[----:B--2---:R-:W-:Y:S01]  /*6eb0*/  HMMA.16816.F32.BF16 R116, R96, R128, RZ ;  /* 0x000000806074723c */ /* 0x004fe200000418ff */
[----:B------:R-:W-:-:S02]  /*6ec0*/  F2FP.BF16.PACK_AB R238, R233, R232 ;  /* 0x000000e8e9ee723e */ /* 0x000fc400000010ff */
[----:B------:R-:W-:Y:S02]  /*6ed0*/  LOP3.LUT R92, R160, R41, RZ, 0xc0, !PT ;  /* 0x00000029a05c7212 */ /* 0x000fe400078ec0ff */
[----:B------:R-:W-:Y:S01]  /*6ee0*/  SHF.R.U32.HI R41, RZ, 0x18, R83 ;  /* 0x00000018ff297819 */ /* 0x000fe20000011653 */
[----:B------:R-:W-:Y:S01]  /*6ef0*/  @!P3 HFMA2.BF16_V2 R14, -RZ.H0_H0, RZ.H0_H0, -R238.H0_H0 ;  /* 0x200000ffff0eb231 */ /* 0x000fe200003409ee */
[----:B------:R-:W-:Y:S01]  /*6f00*/  SHF.R.U32.HI R20, RZ, 0x8, R20 ;  /* 0x00000008ff147819 */ /* 0x000fe20000011614 */
[----:B------:R-:W-:Y:S01]  /*6f10*/  HMMA.16816.F32.BF16 R120, R24, R128, RZ ;  /* 0x000000801878723c */ /* 0x000fe200000418ff */
[----:B------:R-:W-:Y:S01]  /*6f20*/  PRMT R235, R238, 0x7632, R235 ;  /* 0x00007632eeeb7816 */ /* 0x000fe200000000eb */
[----:B------:R-:W1:Y:S01]  /*6f30*/  LDSM.16.MT88.4 R160, [R208+0xa000] ;  /* 0x00a00000d0a0783b */ /* 0x000e620000004200 */
[----:B------:R-:W-:Y:S02]  /*6f40*/  ISETP.GE.U32.AND P5, PT, R6, R41, PT ;  /* 0x000000290600720c */ /* 0x000fe40003fa6070 */
[----:B------:R-:W-:Y:S01]  /*6f50*/  LOP3.LUT R93, R93, R40, RZ, 0xc0, !PT ;  /* 0x000000285d5d7212 */ /* 0x000fe200078ec0ff */
[----:B------:R-:W-:Y:S01]  /*6f60*/  @!P2 HFMA2.BF16_V2 R13, -RZ.H0_H0, RZ.H0_H0, -R235.H0_H0 ;  /* 0x200000ffff0da231 */ /* 0x000fe200003409eb */
[----:B------:R-:W-:Y:S01]  /*6f70*/  LOP3.LUT R94, R45, R42, RZ, 0xc0, !PT ;  /* 0x0000002a2d5e7212 */ /* 0x000fe200078ec0ff */
[----:B---3--:R-:W-:Y:S01]  /*6f80*/  HMMA.16816.F32.BF16 R100, R16, R56, R100 ;  /* 0x000000381064723c */ /* 0x008fe20000041864 */
[----:B------:R-:W-:Y:S01]  /*6f90*/  LOP3.LUT R95, R134, R47, RZ, 0xc0, !PT ;  /* 0x0000002f865f7212 */ /* 0x000fe200078ec0ff */
[----:B------:R-:W-:Y:S01]  /*6fa0*/  IMAD.WIDE.U32 R128, R132, -0x2daee0ad, RZ ;  /* 0xd2511f5384807825 */ /* 0x000fe200078e00ff */
[----:B------:R-:W-:Y:S01]  /*6fb0*/  LOP3.LUT R41, R20, 0xffff, RZ, 0xc0, !PT ;  /* 0x0000ffff14297812 */ /* 0x000fe200078ec0ff */
[----:B------:R-:W2:Y:S01]  /*6fc0*/  LDSM.16.MT88.4 R44, [R210+0xa400] ;  /* 0x00a40000d22c783b */ /* 0x000ea20000004200 */
[----:B------:R-:W-:-:S02]  /*6fd0*/  PRMT R112, R238, 0x5410, R235 ;  /* 0x00005410ee707816 */ /* 0x000fc400000000eb */
[----:B------:R-:W-:Y:S01]  /*6fe0*/  @!P3 PRMT R238, R14, 0x5410, RZ ;  /* 0x000054100eeeb816 */ /* 0x000fe200000000ff */
[----:B------:R-:W-:Y:S01]  /*6ff0*/  HMMA.16816.F32.BF16 R104, R92, R56, R104 ;  /* 0x000000385c68723c */ /* 0x000fe20000041868 */
[----:B------:R-:W-:Y:S01]  /*7000*/  ISETP.GE.U32.AND P3, PT, R6, R41, PT ;  /* 0x000000290600720c */ /* 0x000fe20003f66070 */
[----:B------:R-:W-:Y:S01]  /*7010*/  IMAD.WIDE.U32 R40, R136, -0x2daee0ad, RZ ;  /* 0xd2511f5388287825 */ /* 0x000fe200078e00ff */
[----:B------:R-:W-:Y:S02]  /*7020*/  LOP3.LUT R133, R133, 0xff, RZ, 0xc0, !PT ;  /* 0x000000ff85857812 */ /* 0x000fe400078ec0ff */
[----:B------:R-:W-:Y:S02]  /*7030*/  @!P2 PRMT R235, R13, 0x5410, RZ ;  /* 0x000054100deba816 */ /* 0x000fe400000000ff */
[----:B------:R-:W-:Y:S01]  /*7040*/  F2FP.BF16.PACK_AB R56, R237, R234 ;  /* 0x000000eaed38723e */ /* 0x000fe200000010ff */
[----:B----4-:R-:W-:Y:S01]  /*7050*/  HMMA.16816.F32.BF16 R116, R16, R48, R116 ;  /* 0x000000301074723c */ /* 0x010fe20000041874 */
[----:B------:R-:W-:-:S02]  /*7060*/  ISETP.GE.U32.AND P2, PT, R6, R133, PT ;  /* 0x000000850600720c */ /* 0x000fc40003f46070 */
[C---:B------:R-:W-:Y:S01]  /*7070*/  PRMT R57, R56.reuse, 0x7632, R57 ;  /* 0x0000763238397816 */ /* 0x040fe20000000039 */
[----:B------:R-:W-:Y:S01]  /*7080*/  @!P6 HFMA2.BF16_V2 R12, -RZ.H0_H0, RZ.H0_H0, -R56.H0_H0 ;  /* 0x200000ffff0ce231 */ /* 0x000fe20000340938 */
[----:B------:R-:W-:Y:S02]  /*7090*/  LOP3.LUT R150, R41, UR14, R150, 0x96, !PT ;  /* 0x0000000e29967c12 */ /* 0x000fe4000f8e9696 */
[----:B------:R-:W-:Y:S01]  /*70a0*/  PRMT R113, R56, 0x5410, R57 ;  /* 0x0000541038717816 */ /* 0x000fe20000000039 */
[----:B------:R-:W-:Y:S01]  /*70b0*/  HMMA.16816.F32.BF16 R120, R92, R48, R120 ;  /* 0x000000305c78723c */ /* 0x000fe20000041878 */
[----:B------:R-:W-:Y:S01]  /*70c0*/  @!P3 HFMA2.BF16_V2 R11, -RZ.H0_H0, RZ.H0_H0, -R57.H0_H0 ;  /* 0x200000ffff0bb231 */ /* 0x000fe20000340939 */
[----:B------:R-:W-:Y:S01]  /*70d0*/  @!P6 PRMT R56, R12, 0x5410, RZ ;  /* 0x000054100c38e816 */ /* 0x000fe200000000ff */
[----:B------:R-:W-:Y:S01]  /*70e0*/  IMAD.WIDE.U32 R150, R150, -0x326172a9, RZ ;  /* 0xcd9e8d5796967825 */ /* 0x000fe200078e00ff */
[----:B------:R-:W-:Y:S02]  /*70f0*/  LOP3.LUT R12, R129, UR19, R138, 0x96, !PT ;  /* 0x00000013810c7c12 */ /* 0x000fe4000f8e968a */
[----:B------:R-:W-:Y:S01]  /*7100*/  @!P3 PRMT R57, R11, 0x5410, RZ ;  /* 0x000054100b39b816 */ /* 0x000fe200000000ff */
[----:B------:R-:W-:Y:S01]  /*7110*/  IMAD.WIDE.U32 R48, R81, -0x2daee0ad, RZ ;  /* 0xd2511f5351307825 */ /* 0x000fe200078e00ff */
[----:B------:R-:W-:Y:S01]  /*7120*/  HMMA.16816.F32.BF16 R132, R96, R144, RZ ;  /* 0x000000906084723c */ /* 0x000fe200000418ff */
[----:B------:R-:W-:-:S02]  /*7130*/  SHF.R.U32.HI R13, RZ, 0x8, R80 ;  /* 0x00000008ff0d7819 */ /* 0x000fc40000011650 */
[----:B------:R-:W-:Y:S02]  /*7140*/  LOP3.LUT R148, R151, UR13, R148, 0x96, !PT ;  /* 0x0000000d97947c12 */ /* 0x000fe4000f8e9694 */
[----:B------:R-:W-:Y:S01]  /*7150*/  LOP3.LUT R11, R49, UR10, R40, 0x96, !PT ;  /* 0x0000000a310b7c12 */ /* 0x000fe2000f8e9628 */
[----:B------:R-:W-:Y:S01]  /*7160*/  IMAD.WIDE.U32 R40, R43, -0x2daee0ad, RZ ;  /* 0xd2511f532b287825 */ /* 0x000fe200078e00ff */
[----:B------:R-:W-:Y:S01]  /*7170*/  SHF.R.U32.HI R83, RZ, 0x10, R83 ;  /* 0x00000010ff537819 */ /* 0x000fe20000011653 */
[C---:B------:R-:W-:Y:S01]  /*7180*/  HMMA.16816.F32.BF16 R136, R24.reuse, R144, RZ ;  /* 0x000000901888723c */ /* 0x040fe200000418ff */
[----:B------:R-:W-:Y:S01]  /*7190*/  LOP3.LUT R13, R13, 0xffff, RZ, 0xc0, !PT ;  /* 0x0000ffff0d0d7812 */ /* 0x000fe200078ec0ff */
[----:B------:R-:W-:Y:S01]  /*71a0*/  IMAD.WIDE.U32 R80, R11, -0x326172a9, RZ ;  /* 0xcd9e8d570b507825 */ /* 0x000fe200078e00ff */
[----:B------:R-:W-:Y:S02]  /*71b0*/  LOP3.LUT R20, R41, UR14, R128, 0x96, !PT ;  /* 0x0000000e29147c12 */ /* 0x000fe4000f8e9680 */
[----:B------:R-:W-:Y:S01]  /*71c0*/  LOP3.LUT R83, R83, 0xff, RZ, 0xc0, !PT ;  /* 0x000000ff53537812 */ /* 0x000fe200078ec0ff */
[----:B------:R-:W-:Y:S01]  /*71d0*/  IMAD.WIDE.U32 R42, R12, -0x326172a9, RZ ;  /* 0xcd9e8d570c2a7825 */ /* 0x000fe200078e00ff */
[----:B------:R-:W-:Y:S01]  /*71e0*/  LOP3.LUT R11, R81, UR5, R150, 0x96, !PT ;  /* 0x00000005510b7c12 */ /* 0x000fe2000f8e9696 */
[----:B-1----:R-:W-:Y:S01]  /*71f0*/  HMMA.16816.F32.BF16 R152, R24, R160, RZ ;  /* 0x000000a01898723c */ /* 0x002fe200000418ff */
[----:B------:R-:W-:Y:S01]  /*7200*/  ISETP.GE.U32.AND P6, PT, R6, R83, PT ;  /* 0x000000530600720c */ /* 0x000fe20003fc6070 */
[----:B------:R-:W-:Y:S01]  /*7210*/  IMAD.WIDE.U32 R150, R20, -0x326172a9, RZ ;  /* 0xcd9e8d5714967825 */ /* 0x000fe200078e00ff */
[----:B------:R-:W-:-:S02]  /*7220*/  LOP3.LUT R82, R43, UR18, R82, 0x96, !PT ;  /* 0x000000122b527c12 */ /* 0x000fc4000f8e9652 */
[----:B------:R-:W-:Y:S01]  /*7230*/  ISETP.GE.U32.AND P3, PT, R6, R13, PT ;  /* 0x0000000d0600720c */ /* 0x000fe20003f66070 */
[----:B------:R-:W-:Y:S01]  /*7240*/  IMAD.WIDE.U32 R148, R148, -0x2daee0ad, RZ ;  /* 0xd2511f5394947825 */ /* 0x000fe200078e00ff */
[----:B------:R-:W-:Y:S01]  /*7250*/  LOP3.LUT R20, R151, UR13, R42, 0x96, !PT ;  /* 0x0000000d97147c12 */ /* 0x000fe2000f8e962a */
[-C--:B--2---:R-:W-:Y:S01]  /*7260*/  HMMA.16816.F32.BF16 R132, R16, R44.reuse, R132 ;  /* 0x0000002c1084723c */ /* 0x084fe20000041884 */
[----:B------:R-:W-:Y:S01]  /*7270*/  LOP3.LUT R13, R80, 0xffff, RZ, 0xc0, !PT ;  /* 0x0000ffff500d7812 */ /* 0x000fe200078ec0ff */
[----:B------:R-:W-:Y:S01]  /*7280*/  IMAD.WIDE.U32 R42, R82, -0x2daee0ad, RZ ;  /* 0xd2511f53522a7825 */ /* 0x000fe200078e00ff */
[----:B------:R-:W-:Y:S02]  /*7290*/  LOP3.LUT R81, R80, 0xff, RZ, 0xc0, !PT ;  /* 0x000000ff50517812 */ /* 0x000fe400078ec0ff */
[--C-:B------:R-:W-:Y:S01]  /*72a0*/  SHF.R.U32.HI R14, RZ, 0x10, R80.reuse ;  /* 0x00000010ff0e7819 */ /* 0x100fe20000011650 */
[----:B------:R-:W-:Y:S01]  /*72b0*/  IMAD.WIDE.U32 R82, R20, -0x2daee0ad, RZ ;  /* 0xd2511f5314527825 */ /* 0x000fe200078e00ff */
[----:B------:R-:W-:Y:S01]  /*72c0*/  SHF.R.U32.HI R12, RZ, 0x18, R80 ;  /* 0x00000018ff0c7819 */ /* 0x000fe20000011650 */
[----:B------:R-:W-:Y:S01]  /*72d0*/  HMMA.16816.F32.BF16 R136, R92, R44, R136 ;  /* 0x0000002c5c88723c */ /* 0x000fe20000041888 */
[----:B------:R-:W-:-:S02]  /*72e0*/  LOP3.LUT R80, R149, UR4, R48, 0x96, !PT ;  /* 0x0000000495507c12 */ /* 0x000fc4000f8e9630 */
[----:B------:R-:W-:Y:S01]  /*72f0*/  LOP3.LUT R20, R83, UR4, R42, 0x96, !PT ;  /* 0x0000000453147c12 */ /* 0x000fe2000f8e962a */
[----:B------:R-:W-:Y:S01]  /*7300*/  ULEA UR4, UR6, UR7, 0x6 ;  /* 0x0000000706047291 */ /* 0x000fe2000f8e303f */
[C---:B------:R-:W-:Y:S02]  /*7310*/  LOP3.LUT R145, R148.reuse, 0xffff, RZ, 0xc0, !PT ;  /* 0x0000ffff94917812 */ /* 0x040fe400078ec0ff */
[----:B------:R-:W-:Y:S01]  /*7320*/  LOP3.LUT R44, R43, UR10, R40, 0x96, !PT ;  /* 0x0000000a2b2c7c12 */ /* 0x000fe2000f8e9628 */
[----:B------:R-:W-:Y:S01]  /*7330*/  UIADD3 UR4, UR4, -0x40, URZ ;  /* 0xffffffc004047890 */ /* 0x000fe2000fffe03f */
[----:B------:R-:W1:Y:S01]  /*7340*/  LDSM.16.MT88.4 R40, [R208+0xa400] ;  /* 0x00a40000d028783b */ /* 0x000e620000004200 */
[----:B------:R-:W-:Y:S02]  /*7350*/  LOP3.LUT R241, R148, 0xff, RZ, 0xc0, !PT ;  /* 0x000000ff94f17812 */ /* 0x000fe400078ec0ff */
[--C-:B------:R-:W-:Y:S02]  /*7360*/  SHF.R.U32.HI R239, RZ, 0x10, R148.reuse ;  /* 0x00000010ffef7819 */ /* 0x100fe40000011694 */
[----:B------:R-:W-:Y:S01]  /*7370*/  SHF.R.U32.HI R144, RZ, 0x18, R148 ;  /* 0x00000018ff907819 */ /* 0x000fe20000011694 */
[----:B------:R-:W-:Y:S01]  /*7380*/  IMAD.WIDE.U32 R148, R44, -0x326172a9, RZ ;  /* 0xcd9e8d572c947825 */ /* 0x000fe200078e00ff */
[----:B------:R-:W-:-:S02]  /*7390*/  LOP3.LUT R129, R82, 0xffff, RZ, 0xc0, !PT ;  /* 0x0000ffff52817812 */ /* 0x000fc400078ec0ff */
[----:B------:R-:W-:Y:S02]  /*73a0*/  LOP3.LUT R128, R82, 0xff, RZ, 0xc0, !PT ;  /* 0x000000ff52807812 */ /* 0x000fe400078ec0ff */
[----:B------:R-:W-:Y:S02]  /*73b0*/  LOP3.LUT R44, R149, UR5, R150, 0x96, !PT ;  /* 0x00000005952c7c12 */ /* 0x000fe4000f8e9696 */
[C---:B------:R-:W-:Y:S02]  /*73c0*/  LOP3.LUT R48, R148.reuse, 0xffff, RZ, 0xc0, !PT ;  /* 0x0000ffff94307812 */ /* 0x040fe400078ec0ff */
[----:B------:R-:W-:Y:S02]  /*73d0*/  LOP3.LUT R250, R148, 0xff, RZ, 0xc0, !PT ;  /* 0x000000ff94fa7812 */ /* 0x000fe400078ec0ff */
[--C-:B------:R-:W-:Y:S02]  /*73e0*/  SHF.R.U32.HI R49, RZ, 0x10, R148.reuse ;  /* 0x00000010ff317819 */ /* 0x100fe40000011694 */
[----:B------:R-:W-:-:S02]  /*73f0*/  SHF.R.U32.HI R45, RZ, 0x18, R148 ;  /* 0x00000018ff2d7819 */ /* 0x000fc40000011694 */
[----:B------:R-:W-:Y:S01]  /*7400*/  HMMA.16816.F32.BF16 R148, R96, R160, RZ ;  /* 0x000000a06094723c */ /* 0x000fe200000418ff */
[--C-:B------:R-:W-:Y:S02]  /*7410*/  SHF.R.U32.HI R83, RZ, 0x10, R82.reuse ;  /* 0x00000010ff537819 */ /* 0x100fe40000011652 */
[----:B------:R-:W-:Y:S02]  /*7420*/  SHF.R.U32.HI R82, RZ, 0x18, R82 ;  /* 0x00000018ff527819 */ /* 0x000fe40000011652 */
[----:B------:R-:W-:Y:S02]  /*7430*/  LOP3.LUT R83, R83, 0xff, RZ, 0xc0, !PT ;  /* 0x000000ff53537812 */ /* 0x000fe400078ec0ff */
[----:B------:R-:W-:Y:S02]  /*7440*/  LOP3.LUT R161, R80, 0xff, RZ, 0xc0, !PT ;  /* 0x000000ff50a17812 */ /* 0x000fe400078ec0ff */
[----:B------:R-:W-:-:S04]  /*7450*/  LOP3.LUT R160, R49, 0xff, RZ, 0xc0, !PT ;  /* 0x000000ff31a07812 */ /* 0x000fc800078ec0ff */
[----:B------:R-:W-:Y:S01]  /*7460*/  PRMT R160, R160, 0x5410, R45 ;  /* 0x00005410a0a07816 */ /* 0x000fe2000000002d */
[-C--:B-1----:R-:W-:Y:S10]  /*7470*/  HMMA.16816.F32.BF16 R152, R92, R40.reuse, R152 ;  /* 0x000000285c98723c */ /* 0x082ff40000041898 */
[----:B------:R-:W-:Y:S07]  /*7480*/  HMMA.16816.F32.BF16 R148, R16, R40, R148 ;  /* 0x000000281094723c */ /* 0x000fee0000041894 */
[----:B------:R-:W-:-:S02]  /*7490*/  SHF.R.U32.HI R40, RZ, 0x8, R13 ;  /* 0x00000008ff287819 */ /* 0x000fc4000001160d */
[----:B------:R-:W-:Y:S02]  /*74a0*/  LOP3.LUT R13, R14, 0xff, RZ, 0xc0, !PT ;  /* 0x000000ff0e0d7812 */ /* 0x000fe400078ec0ff */
[----:B------:R-:W-:Y:S02]  /*74b0*/  SHF.R.U32.HI R41, RZ, 0x8, R129 ;  /* 0x00000008ff297819 */ /* 0x000fe40000011681 */
[----:B------:R-:W-:Y:S02]  /*74c0*/  PRMT R249, R13, 0x5410, R12 ;  /* 0x000054100df97816 */ /* 0x000fe4000000000c */
[----:B------:R-:W-:Y:S02]  /*74d0*/  SHF.R.U32.HI R12, RZ, 0x8, R145 ;  /* 0x00000008ff0c7819 */ /* 0x000fe40000011691 */
[----:B------:R-:W-:Y:S02]  /*74e0*/  PRMT R14, R128, 0x5410, R41 ;  /* 0x00005410800e7816 */ /* 0x000fe40000000029 */
[----:B------:R-:W-:-:S02]  /*74f0*/  SHF.R.U32.HI R41, RZ, 0x10, R11 ;  /* 0x00000010ff297819 */ /* 0x000fc4000001160b */
[----:B------:R-:W-:Y:S02]  /*7500*/  PRMT R245, R81, 0x5410, R40 ;  /* 0x0000541051f57816 */ /* 0x000fe40000000028 */
[----:B------:R-:W-:Y:S02]  /*7510*/  PRMT R129, R241, 0x5410, R12 ;  /* 0x00005410f1817816 */ /* 0x000fe4000000000c */
[C---:B------:R-:W-:Y:S01]  /*7520*/  LOP3.LUT R12, R11.reuse, 0xffff, RZ, 0xc0, !PT ;  /* 0x0000ffff0b0c7812 */ /* 0x040fe200078ec0ff */
[----:B------:R-:W-:Y:S01]  /*7530*/  IMAD.MOV.U32 R143, RZ, RZ, R245 ;  /* 0x000000ffff8f7224 */ /* 0x000fe200078e00f5 */
[----:B------:R-:W-:Y:S01]  /*7540*/  LOP3.LUT R40, R11, 0xff, RZ, 0xc0, !PT ;  /* 0x000000ff0b287812 */ /* 0x000fe200078ec0ff */
[----:B------:R-:W-:Y:S01]  /*7550*/  IMAD.MOV.U32 R245, RZ, RZ, c[0x0][0x228] ;  /* 0x00008a00fff57624 */ /* 0x000fe200078e00ff */
[----:B------:R-:W-:Y:S01]  /*7560*/  SHF.R.U32.HI R11, RZ, 0x18, R11 ;  /* 0x00000018ff0b7819 */ /* 0x000fe2000001160b */
[----:B------:R-:W-:Y:S01]  /*7570*/  HSET2.LE.AND R129, R129, R5, PT ;  /* 0x0000000581817233 */ /* 0x000fe20003803000 */
[----:B------:R-:W-:-:S02]  /*7580*/  LOP3.LUT R128, R41, 0xff, RZ, 0xc0, !PT ;  /* 0x000000ff29807812 */ /* 0x000fc400078ec0ff */
[----:B------:R-:W-:Y:S02]  /*7590*/  SHF.R.U32.HI R81, RZ, 0x8, R12 ;  /* 0x00000008ff517819 */ /* 0x000fe4000001160c */
[----:B------:R-:W-:Y:S02]  /*75a0*/  PRMT R252, R128, 0x5410, R11 ;  /* 0x0000541080fc7816 */ /* 0x000fe4000000000b */
[----:B------:R-:W-:Y:S01]  /*75b0*/  SHF.R.U32.HI R11, RZ, 0x8, R48 ;  /* 0x00000008ff0b7819 */ /* 0x000fe20000011630 */
[----:B------:R-:W-:Y:S01]  /*75c0*/  FFMA.FTZ R48, R73, c[0x0][0x23c], -R35 ;  /* 0x00008f0049307a23 */ /* 0x000fe20000010823 */
[----:B------:R-:W-:Y:S01]  /*75d0*/  SHF.R.U32.HI R145, RZ, 0x10, R80 ;  /* 0x00000010ff917819 */ /* 0x000fe20000011650 */
[----:B------:R-:W-:Y:S01]  /*75e0*/  IMAD.MOV.U32 R49, RZ, RZ, R252 ;  /* 0x000000ffff317224 */ /* 0x000fe200078e00fc */
[----:B------:R-:W-:Y:S01]  /*75f0*/  PRMT R243, R40, 0x5410, R81 ;  /* 0x0000541028f37816 */ /* 0x000fe20000000051 */
[----:B------:R-:W-:Y:S01]  /*7600*/  FADD.FTZ R73, R246, R157 ;  /* 0x0000009df6497221 */ /* 0x000fe20000010000 */
[----:B------:R-:W-:Y:S01]  /*7610*/  LOP3.LUT R40, R80, 0xffff, RZ, 0xc0, !PT ;  /* 0x0000ffff50287812 */ /* 0x000fe200078ec0ff */
[----:B------:R-:W-:Y:S01]  /*7620*/  MUFU.EX2 R48, R48 ;  /* 0x0000003000307308 */ /* 0x000fe20000000800 */
[----:B------:R-:W-:Y:S01]  /*7630*/  LOP3.LUT R13, R239, 0xff, RZ, 0xc0, !PT ;  /* 0x000000ffef0d7812 */ /* 0x000fe200078ec0ff */
[----:B------:R-:W-:Y:S01]  /*7640*/  IMAD.MOV.U32 R246, RZ, RZ, R49 ;  /* 0x000000fffff67224 */ /* 0x000fe200078e0031 */
[----:B------:R-:W-:Y:S01]  /*7650*/  SHF.R.U32.HI R80, RZ, 0x18, R80 ;  /* 0x00000018ff507819 */ /* 0x000fe20000011650 */
[----:B------:R-:W-:Y:S01]  /*7660*/  FADD.FTZ R49, R71, R70 ;  /* 0x0000004647317221 */ /* 0x000fe20000010000 */
[----:B------:R-:W-:Y:S01]  /*7670*/  PRMT R250, R250, 0x5410, R11 ;  /* 0x00005410fafa7816 */ /* 0x000fe2000000000b */
[----:B------:R-:W-:Y:S01]  /*7680*/  FADD.FTZ R242, R242, R73 ;  /* 0x00000049f2f27221 */ /* 0x000fe20000010000 */
[----:B------:R-:W-:Y:S01]  /*7690*/  LOP3.LUT R145, R145, 0xff, RZ, 0xc0, !PT ;  /* 0x000000ff91917812 */ /* 0x000fe200078ec0ff */
[----:B------:R-:W-:Y:S01]  /*76a0*/  FADD.FTZ R240, R240, R49 ;  /* 0x00000031f0f07221 */ /* 0x000fe20000010000 */
[C---:B------:R-:W-:Y:S01]  /*76b0*/  LOP3.LUT R11, R20.reuse, 0xffff, RZ, 0xc0, !PT ;  /* 0x0000ffff140b7812 */ /* 0x040fe200078ec0ff */
[----:B------:R-:W-:Y:S01]  /*76c0*/  FADD.FTZ R242, R141, R242 ;  /* 0x000000f28df27221 */ /* 0x000fe20000010000 */
[----:B------:R-:W-:Y:S01]  /*76d0*/  PRMT R13, R13, 0x5410, R144 ;  /* 0x000054100d0d7816 */ /* 0x000fe20000000090 */
[----:B------:R-:W-:Y:S01]  /*76e0*/  FADD.FTZ R89, R89, R240 ;  /* 0x000000f059597221 */ /* 0x000fe20000010000 */
[----:B------:R-:W-:Y:S01]  /*76f0*/  PRMT R12, R83, 0x5410, R82 ;  /* 0x00005410530c7816 */ /* 0x000fe20000000052 */
[----:B------:R-:W-:Y:S01]  /*7700*/  FADD.FTZ R91, R91, R242 ;  /* 0x000000f25b5b7221 */ /* 0x000fe20000010000 */
[----:B------:R-:W-:Y:S01]  /*7710*/  PRMT R145, R145, 0x5410, R80 ;  /* 0x0000541091917816 */ /* 0x000fe20000000050 */
[----:B------:R-:W-:Y:S01]  /*7720*/  FADD.FTZ R157, R69, R68 ;  /* 0x00000044459d7221 */ /* 0x000fe20000010000 */
[----:B------:R-:W-:Y:S01]  /*7730*/  SHF.R.U32.HI R11, RZ, 0x8, R11 ;  /* 0x00000008ff0b7819 */ /* 0x000fe2000001160b */
[----:B------:R-:W1:Y:S01]  /*7740*/  LDSM.16.MT88.4 R80, [R210+0xb000] ;  /* 0x00b00000d250783b */ /* 0x000e620000004200 */
[----:B------:R-:W-:Y:S01]  /*7750*/  LOP3.LUT R144, R20, 0xff, RZ, 0xc0, !PT ;  /* 0x000000ff14907812 */ /* 0x000fe200078ec0ff */
[----:B------:R-:W-:Y:S01]  /*7760*/  FADD.FTZ R158, R158, R157 ;  /* 0x0000009d9e9e7221 */ /* 0x000fe20000010000 */
[----:B------:R-:W-:Y:S01]  /*7770*/  SHF.R.U32.HI R40, RZ, 0x8, R40 ;  /* 0x00000008ff287819 */ /* 0x000fe20000011628 */
[----:B------:R-:W-:Y:S01]  /*7780*/  FADD.FTZ R142, R142, R89 ;  /* 0x000000598e8e7221 */ /* 0x000fe20000010000 */
[----:B------:R-:W-:Y:S01]  /*7790*/  PRMT R144, R144, 0x5410, R11 ;  /* 0x0000541090907816 */ /* 0x000fe2000000000b */
[----:B------:R-:W-:Y:S01]  /*77a0*/  FADD.FTZ R87, R87, R158 ;  /* 0x0000009e57577221 */ /* 0x000fe20000010000 */
[----:B------:R-:W-:Y:S01]  /*77b0*/  PRMT R161, R161, 0x5410, R40 ;  /* 0x00005410a1a17816 */ /* 0x000fe20000000028 */
[----:B------:R-:W-:Y:S01]  /*77c0*/  FADD.FTZ R91, R38, R91 ;  /* 0x0000005b265b7221 */ /* 0x000fe20000010000 */
[----:B------:R-:W-:Y:S01]  /*77d0*/  SHF.R.U32.HI R11, RZ, 0x10, R20 ;  /* 0x00000010ff0b7819 */ /* 0x000fe20000011614 */
[----:B------:R-:W-:Y:S01]  /*77e0*/  IMAD.MOV.U32 R141, RZ, RZ, R249 ;  /* 0x000000ffff8d7224 */ /* 0x000fe200078e00f9 */
[----:B------:R-:W-:Y:S01]  /*77f0*/  LOP3.LUT R40, R44, 0xffff, RZ, 0xc0, !PT ;  /* 0x0000ffff2c287812 */ /* 0x000fe200078ec0ff */
[----:B------:R-:W-:Y:S01]  /*7800*/  FADD.FTZ R90, R90, R91 ;  /* 0x0000005b5a5a7221 */ /* 0x000fe20000010000 */
[----:B------:R-:W-:Y:S01]  /*7810*/  SHF.R.U32.HI R41, RZ, 0x10, R44 ;  /* 0x00000010ff297819 */ /* 0x000fe2000001162c */
[----:B------:R-:W-:Y:S01]  /*7820*/  IMAD.SHL.U32 R249, R245, 0x8, RZ ;  /* 0x00000008f5f97824 */ /* 0x000fe200078e00ff */
[----:B------:R-:W-:Y:S01]  /*7830*/  SHF.R.U32.HI R128, RZ, 0x18, R20 ;  /* 0x00000018ff807819 */ /* 0x000fe20000011614 */
[----:B------:R-:W-:Y:S01]  /*7840*/  FADD.FTZ R247, R247, R90 ;  /* 0x0000005af7f77221 */ /* 0x000fe20000010000 */
[----:B------:R-:W-:Y:S01]  /*7850*/  LOP3.LUT R11, R11, 0xff, RZ, 0xc0, !PT ;  /* 0x000000ff0b0b7812 */ /* 0x000fe200078ec0ff */
[--C-:B------:R-:W-:Y:S01]  /*7860*/  HSET2.LE.AND R144, R144, R5.reuse, PT ;  /* 0x0000000590907233 */ /* 0x100fe20003803000 */
[----:B------:R-:W-:Y:S01]  /*7870*/  LOP3.LUT R20, R44, 0xff, RZ, 0xc0, !PT ;  /* 0x000000ff2c147812 */ /* 0x000fe200078ec0ff */
[----:B------:R-:W-:Y:S01]  /*7880*/  HSET2.LE.AND R161, R161, R5, PT ;  /* 0x00000005a1a17233 */ /* 0x000fe20003803000 */
[----:B------:R-:W-:Y:S01]  /*7890*/  SHF.R.U32.HI R45, RZ, 0x8, R40 ;  /* 0x00000008ff2d7819 */ /* 0x000fe20000011628 */
[----:B------:R-:W-:Y:S01]  /*78a0*/  FFMA.FTZ R40, R32, c[0x0][0x23c], -R34 ;  /* 0x00008f0020287a23 */ /* 0x000fe20000010822 */
[----:B------:R-:W-:Y:S01]  /*78b0*/  SHF.R.U32.HI R252, RZ, 0x18, R44 ;  /* 0x00000018fffc7819 */ /* 0x000fe2000001162c */
[----:B------:R-:W-:Y:S01]  /*78c0*/  FFMA.FTZ R44, R75, c[0x0][0x23c], -R34 ;  /* 0x00008f004b2c7a23 */ /* 0x000fe20000010822 */
[----:B------:R-:W-:Y:S01]  /*78d0*/  LOP3.LUT R41, R41, 0xff, RZ, 0xc0, !PT ;  /* 0x000000ff29297812 */ /* 0x000fe200078ec0ff */
[----:B------:R-:W-:Y:S01]  /*78e0*/  FADD.FTZ R236, R236, R247 ;  /* 0x000000f7ecec7221 */ /* 0x000fe20000010000 */
[----:B------:R-:W-:Y:S01]  /*78f0*/  PRMT R128, R11, 0x5410, R128 ;  /* 0x000054100b807816 */ /* 0x000fe20000000080 */
[----:B------:R-:W-:Y:S01]  /*7900*/  MUFU.EX2 R40, R40 ;  /* 0x0000002800287308 */ /* 0x000fe20000000800 */
[----:B------:R-:W-:Y:S01]  /*7910*/  PRMT R11, R20, 0x5410, R45 ;  /* 0x00005410140b7816 */ /* 0x000fe2000000002d */
[----:B------:R-:W-:Y:S01]  /*7920*/  IMAD.MOV.U32 R20, RZ, RZ, R243 ;  /* 0x000000ffff147224 */ /* 0x000fe200078e00f3 */
[----:B------:R-:W-:Y:S01]  /*7930*/  PRMT R252, R41, 0x5410, R252 ;  /* 0x0000541029fc7816 */ /* 0x000fe200000000fc */
[----:B------:R-:W-:-:S02]  /*7940*/  FFMA.FTZ R41, R72, c[0x0][0x23c], -R35 ;  /* 0x00008f0048297a23 */ /* 0x000fc40000010823 */
[--C-:B------:R-:W-:Y:S01]  /*7950*/  FFMA.FTZ R45, R33, c[0x0][0x23c], -R34.reuse ;  /* 0x00008f00212d7a23 */ /* 0x100fe20000010822 */
[----:B------:R-:W-:Y:S01]  /*7960*/  HSET2.LE.AND R11, R11, R5, PT ;  /* 0x000000050b0b7233 */ /* 0x000fe20003803000 */
[----:B------:R-:W-:Y:S01]  /*7970*/  FFMA.FTZ R243, R74, c[0x0][0x23c], -R34 ;  /* 0x00008f004af37a23 */ /* 0x000fe20000010822 */
[----:B------:R-:W-:Y:S01]  /*7980*/  MUFU.EX2 R44, R44 ;  /* 0x0000002c002c7308 */ /* 0x000fe20000000800 */
[----:B------:R-:W2:Y:S01]  /*7990*/  LDSM.16.MT88.4 R32, [R210+0xb400] ;  /* 0x00b40000d220783b */ /* 0x000ea20000004200 */
[----:B------:R-:W-:Y:S01]  /*79a0*/  IMAD.MOV.U32 R157, RZ, RZ, R20 ;  /* 0x000000ffff9d7224 */ /* 0x000fe200078e0014 */
[----:B-1----:R-:W-:Y:S01]  /*79b0*/  HMMA.16816.F32.BF16 R68, R96, R80, RZ ;  /* 0x000000506044723c */ /* 0x002fe200000418ff */
[----:B------:R-:W-:Y:S02]  /*79c0*/  FADD.FTZ R20, R140, R87 ;  /* 0x000000578c147221 */ /* 0x000fe40000010000 */
[----:B------:R-:W-:Y:S02]  /*79d0*/  FADD.FTZ R221, R221, R236 ;  /* 0x000000ecdddd7221 */ /* 0x000fe40000010000 */
[----:B------:R-:W1:Y:S01]  /*79e0*/  MUFU.EX2 R41, R41 ;  /* 0x0000002900297308 */ /* 0x000e620000000800 */
[----:B------:R-:W-:-:S02]  /*79f0*/  FADD.FTZ R21, R21, R20 ;  /* 0x0000001415157221 */ /* 0x000fc40000010000 */
[----:B------:R-:W-:Y:S01]  /*7a00*/  HMMA.16816.F32.BF16 R72, R24, R80, RZ ;  /* 0x000000501848723c */ /* 0x000fe200000418ff */
[----:B------:R-:W-:-:S04]  /*7a10*/  FADD.FTZ R222, R222, R221 ;  /* 0x000000dddede7221 */ /* 0x000fc80000010000 */
[----:B------:R-:W3:Y:S01]  /*7a20*/  MUFU.EX2 R45, R45 ;  /* 0x0000002d002d7308 */ /* 0x000ee20000000800 */
[----:B------:R-:W-:-:S04]  /*7a30*/  FADD.FTZ R219, R219, R222 ;  /* 0x000000dedbdb7221 */ /* 0x000fc80000010000 */
[----:B------:R-:W-:-:S03]  /*7a40*/  FADD.FTZ R220, R220, R219 ;  /* 0x000000dbdcdc7221 */ /* 0x000fc60000010000 */
[----:B------:R-:W4:Y:S01]  /*7a50*/  MUFU.EX2 R243, R243 ;  /* 0x000000f300f37308 */ /* 0x000f220000000800 */
[----:B-1----:R-:W-:Y:S01]  /*7a60*/  F2FP.BF16.PACK_AB R240, R48, R41 ;  /* 0x0000002930f0723e */ /* 0x002fe200000010ff */
[----:B------:R-:W-:-:S03]  /*7a70*/  FADD.FTZ R217, R217, R220 ;  /* 0x000000dcd9d97221 */ /* 0x000fc60000010000 */
[----:B------:R-:W-:Y:S01]  /*7a80*/  PRMT R49, R240, 0x7632, R49 ;  /* 0x00007632f0317816 */ /* 0x000fe20000000031 */
[----:B------:R-:W-:Y:S01]  /*7a90*/  @!P4 HFMA2.BF16_V2 R8, -RZ.H0_H0, RZ.H0_H0, -R240.H0_H0 ;  /* 0x200000ffff08c231 */ /* 0x000fe200003409f0 */
[----:B------:R-:W-:Y:S01]  /*7aa0*/  FADD.FTZ R218, R218, R217 ;  /* 0x000000d9dada7221 */ /* 0x000fe20000010000 */
[----:B---3--:R-:W-:Y:S02]  /*7ab0*/  F2FP.BF16.PACK_AB R244, R45, R40 ;  /* 0x000000282df4723e */ /* 0x008fe400000010ff */
[----:B------:R-:W-:Y:S01]  /*7ac0*/  @!P3 HFMA2.BF16_V2 R7, -RZ.H0_H0, RZ.H0_H0, -R49.H0_H0 ;  /* 0x200000ffff07b231 */ /* 0x000fe20000340931 */
[----:B------:R-:W-:Y:S02]  /*7ad0*/  PRMT R81, R240, 0x5410, R49 ;  /* 0x00005410f0517816 */ /* 0x000fe40000000031 */
[----:B------:R-:W-:Y:S01]  /*7ae0*/  PRMT R241, R244, 0x7632, R241 ;  /* 0x00007632f4f17816 */ /* 0x000fe200000000f1 */
[----:B------:R-:W-:Y:S01]  /*7af0*/  @!P6 HFMA2.BF16_V2 R10, -RZ.H0_H0, RZ.H0_H0, -R244.H0_H0 ;  /* 0x200000ffff0ae231 */ /* 0x000fe200003409f4 */
[----:B------:R-:W-:-:S02]  /*7b00*/  @!P3 PRMT R49, R7, 0x5410, RZ ;  /* 0x000054100731b816 */ /* 0x000fc400000000ff */
[----:B----4-:R-:W-:Y:S01]  /*7b10*/  F2FP.BF16.PACK_AB R242, R44, R243 ;  /* 0x000000f32cf2723e */ /* 0x010fe200000010ff */
[----:B------:R-:W-:Y:S01]  /*7b20*/  @!P5 HFMA2.BF16_V2 R9, -RZ.H0_H0, RZ.H0_H0, -R241.H0_H0 ;  /* 0x200000ffff09d231 */ /* 0x000fe200003409f1 */
[----:B------:R-:W-:Y:S01]  /*7b30*/  PRMT R80, R244, 0x5410, R241 ;  /* 0x00005410f4507816 */ /* 0x000fe200000000f1 */
[-C--:B--2---:R-:W-:Y:S01]  /*7b40*/  HMMA.16816.F32.BF16 R68, R16, R32.reuse, R68 ;  /* 0x000000201044723c */ /* 0x084fe20000041844 */
[C---:B------:R-:W-:Y:S01]  /*7b50*/  PRMT R239, R242.reuse, 0x7632, R239 ;  /* 0x00007632f2ef7816 */ /* 0x040fe200000000ef */
[----:B------:R-:W-:Y:S01]  /*7b60*/  @!P2 HFMA2.BF16_V2 R6, -RZ.H0_H0, RZ.H0_H0, -R242.H0_H0 ;  /* 0x200000ffff06a231 */ /* 0x000fe200003409f2 */
[----:B------:R-:W-:Y:S01]  /*7b70*/  @!P5 PRMT R241, R9, 0x5410, RZ ;  /* 0x0000541009f1d816 */ /* 0x000fe200000000ff */
[----:B------:R-:W-:Y:S01]  /*7b80*/  FADD.FTZ R9, R37, R142 ;  /* 0x0000008e25097221 */ /* 0x000fe20000010000 */
[----:B------:R-:W-:Y:S01]  /*7b90*/  PRMT R140, R242, 0x5410, R239 ;  /* 0x00005410f28c7816 */ /* 0x000fe200000000ef */
[----:B------:R-:W-:Y:S01]  /*7ba0*/  @!P1 HFMA2.BF16_V2 R4, -RZ.H0_H0, RZ.H0_H0, -R239.H0_H0 ;  /* 0x200000ffff049231 */ /* 0x000fe200003409ef */
[----:B------:R-:W-:Y:S01]  /*7bb0*/  @!P2 PRMT R242, R6, 0x5410, RZ ;  /* 0x0000541006f2a816 */ /* 0x000fe200000000ff */
[----:B------:R-:W-:Y:S01]  /*7bc0*/  HMMA.16816.F32.BF16 R72, R92, R32, R72 ;  /* 0x000000205c48723c */ /* 0x000fe20000041848 */
[----:B------:R-:W-:Y:S01]  /*7bd0*/  FADD.FTZ R6, R88, R9 ;  /* 0x0000000958067221 */ /* 0x000fe20000010000 */
[----:B------:R-:W-:Y:S01]  /*7be0*/  @!P6 PRMT R244, R10, 0x5410, RZ ;  /* 0x000054100af4e816 */ /* 0x000fe200000000ff */
[----:B------:R-:W-:Y:S01]  /*7bf0*/  IMAD.SHL.U32 R9, R245, 0x40, RZ ;  /* 0x00000040f5097824 */ /* 0x000fe200078e00ff */
[----:B------:R-:W-:Y:S01]  /*7c00*/  @!P1 PRMT R239, R4, 0x5410, RZ ;  /* 0x0000541004ef9816 */ /* 0x000fe200000000ff */
[--C-:B------:R-:W-:Y:S01]  /*7c10*/  HSET2.LE.AND R10, R250, R5.reuse, PT ;  /* 0x00000005fa0a7233 */ /* 0x100fe20003803000 */
[----:B------:R-:W-:Y:S01]  /*7c20*/  SHF.R.S32.HI R4, RZ, 0x1f, R36 ;  /* 0x0000001fff047819 */ /* 0x000fe20000011424 */
[----:B------:R-:W-:Y:S01]  /*7c30*/  IMAD.U32 R33, RZ, RZ, UR4 ;  /* 0x00000004ff217e24 */ /* 0x000fe2000f8e00ff */
[----:B------:R-:W-:Y:S01]  /*7c40*/  IADD3 R7, P1, R36, UR4, RZ ;  /* 0x0000000424077c10 */ /* 0x000fe2000ff3e0ff */
[----:B------:R-:W-:Y:S01]  /*7c50*/  FADD.FTZ R251, R251, R6 ;  /* 0x00000006fbfb7221 */ /* 0x000fe20000010000 */
[----:B------:R-:W1:Y:S01]  /*7c60*/  LDSM.16.MT88.4 R36, [R208+0xb000] ;  /* 0x00b00000d024783b */ /* 0x000e620000004200 */
[----:B------:R-:W-:Y:S01]  /*7c70*/  @!P4 PRMT R240, R8, 0x5410, RZ ;  /* 0x0000541008f0c816 */ /* 0x000fe200000000ff */
[--C-:B------:R-:W-:Y:S01]  /*7c80*/  HSET2.LE.AND R8, R13, R5.reuse, PT ;  /* 0x000000050d087233 */ /* 0x100fe20003803000 */
[----:B------:R-:W-:Y:S01]  /*7c90*/  LEA.HI.X.SX32 R4, R33, R4, 0x1, P1 ;  /* 0x0000000421047211 */ /* 0x000fe200008f0eff */
[--C-:B------:R-:W-:Y:S01]  /*7ca0*/  HSET2.LE.AND R13, R246, R5.reuse, PT ;  /* 0x00000005f60d7233 */ /* 0x100fe20003803000 */
[----:B------:R-:W-:Y:S01]  /*7cb0*/  LEA R32, P1, R7, c[0x0][0x1f8], 0x1 ;  /* 0x00007e0007207a11 */ /* 0x000fe200078208ff */
[----:B------:R-:W-:Y:S01]  /*7cc0*/  HSET2.LE.AND R6, R143, R5, PT ;  /* 0x000000058f067233 */ /* 0x000fe20003803000 */
[----:B------:R-:W-:Y:S01]  /*7cd0*/  LOP3.LUT R10, R10, R29, RZ, 0xc0, !PT ;  /* 0x0000001d0a0a7212 */ /* 0x000fe200078ec0ff */
[----:B------:R-:W-:Y:S01]  /*7ce0*/  IMAD R245, R245, 0x48, RZ ;  /* 0x00000048f5f57824 */ /* 0x000fe200078e02ff */
[----:B------:R-:W-:Y:S01]  /*7cf0*/  LEA.HI.X R33, R7, c[0x0][0x1fc], R4, 0x1, P1 ;  /* 0x00007f0007217a11 */ /* 0x000fe200008f0c04 */
[----:B------:R-:W-:Y:S01]  /*7d00*/  FADD.FTZ R7, R23, R156 ;  /* 0x0000009c17077221 */ /* 0x000fe20000010000 */
[----:B------:R-:W-:Y:S01]  /*7d10*/  LOP3.LUT R13, R13, R108, RZ, 0xc0, !PT ;  /* 0x0000006c0d0d7212 */ /* 0x000fe200078ec0ff */
[----:B------:R-:W-:-:S02]  /*7d20*/  FADD.FTZ R4, R22, R21 ;  /* 0x0000001516047221 */ /* 0x000fc40000010000 */
[----:B------:R-:W2:Y:S01]  /*7d30*/  LDSM.16.MT88.4 R20, [R208+0xb400] ;  /* 0x00b40000d014783b */ /* 0x000ea20000004200 */
[----:B------:R-:W-:Y:S02]  /*7d40*/  FADD.FTZ R7, R84, R7 ;  /* 0x0000000754077221 */ /* 0x000fe40000010000 */
[--C-:B------:R-:W-:Y:S01]  /*7d50*/  IMAD.WIDE R248, R249, 0x2, R32.reuse ;  /* 0x00000002f9f87825 */ /* 0x100fe200078e0220 */
[----:B------:R-:W-:Y:S03]  /*7d60*/  STG.E.U16 [R32.64], R86 ;  /* 0x0000005620007986 */ /* 0x000fe6000c101510 */
[----:B------:R-:W-:Y:S01]  /*7d70*/  IMAD.WIDE R158, R9, 0x2, R32 ;  /* 0x00000002099e7825 */ /* 0x000fe200078e0220 */
[----:B------:R3:W-:Y:S01]  /*7d80*/  STG.E.U16 [R32.64+0x2], R85 ;  /* 0x0000025520007986 */ /* 0x0007e2000c101510 */
[----:B------:R-:W-:Y:S02]  /*7d90*/  HSET2.LE.AND R9, R252, R5, PT ;  /* 0x00000005fc097233 */ /* 0x000fe40003803000 */
[----:B------:R-:W-:Y:S01]  /*7da0*/  FADD.FTZ R216, R216, R251 ;  /* 0x000000fbd8d87221 */ /* 0x000fe20000010000 */
[----:B------:R4:W-:Y:S02]  /*7db0*/  STG.E.U16 [R248.64], R126 ;  /* 0x0000007ef8007986 */ /* 0x0009e4000c101510 */
[----:B------:R-:W-:Y:S01]  /*7dc0*/  LOP3.LUT R9, R9, R28, RZ, 0xc0, !PT ;  /* 0x0000001c09097212 */ /* 0x000fe200078ec0ff */
[----:B------:R-:W-:Y:S01]  /*7dd0*/  FADD.FTZ R215, R215, R216 ;  /* 0x000000d8d7d77221 */ /* 0x000fe20000010000 */
[----:B------:R-:W-:Y:S01]  /*7de0*/  STG.E.U16 [R248.64+0x2], R127 ;  /* 0x0000027ff8007986 */ /* 0x000fe2000c101510 */
[----:B------:R-:W-:-:S02]  /*7df0*/  LOP3.LUT R28, R144, R113, RZ, 0xc0, !PT ;  /* 0x00000071901c7212 */ /* 0x000fc400078ec0ff */
[----:B------:R-:W-:Y:S01]  /*7e00*/  FADD.FTZ R214, R214, R215 ;  /* 0x000000d7d6d67221 */ /* 0x000fe20000010000 */
[----:B------:R5:W-:Y:S03]  /*7e10*/  STG.E.U16 [R158.64], R111 ;  /* 0x0000006f9e007986 */ /* 0x000be6000c101510 */
[----:B------:R-:W-:Y:S01]  /*7e20*/  FADD.FTZ R207, R207, R214 ;  /* 0x000000d6cfcf7221 */ /* 0x000fe20000010000 */
[----:B------:R2:W-:Y:S01]  /*7e30*/  STG.E.U16 [R158.64+0x2], R110 ;  /* 0x0000026e9e007986 */ /* 0x0005e2000c101510 */
[----:B-1----:R-:W-:Y:S02]  /*7e40*/  HMMA.16816.F32.BF16 R88, R24, R36, RZ ;  /* 0x000000241858723c */ /* 0x002fe400000418ff */
[----:B------:R-:W-:-:S04]  /*7e50*/  FADD.FTZ R234, R234, R207 ;  /* 0x000000cfeaea7221 */ /* 0x000fc80000010000 */
[----:B------:R-:W-:Y:S02]  /*7e60*/  FADD.FTZ R234, R237, R234 ;  /* 0x000000eaedea7221 */ /* 0x000fe40000010000 */
[----:B---3--:R-:W-:Y:S02]  /*7e70*/  HMMA.16816.F32.BF16 R84, R96, R36, RZ ;  /* 0x000000246054723c */ /* 0x008fe400000418ff */
[----:B------:R-:W-:Y:S01]  /*7e80*/  FADD.FTZ R41, R41, R234 ;  /* 0x000000ea29297221 */ /* 0x000fe20000010000 */
[----:B----4-:R-:W-:-:S04]  /*7e90*/  HSET2.LE.AND R126, R145, R5, PT ;  /* 0x00000005917e7233 */ /* 0x010fc80003803000 */
[----:B------:R-:W-:Y:S01]  /*7ea0*/  FADD.FTZ R37, R125, R4 ;  /* 0x000000047d257221 */ /* 0x000fe20000010000 */
[--C-:B------:R-:W-:Y:S01]  /*7eb0*/  HSET2.LE.AND R125, R160, R5.reuse, PT ;  /* 0x00000005a07d7233 */ /* 0x100fe20003803000 */
[----:B------:R-:W-:Y:S01]  /*7ec0*/  FADD.FTZ R36, R124, R7 ;  /* 0x000000077c247221 */ /* 0x000fe20000010000 */
[----:B------:R-:W-:Y:S01]  /*7ed0*/  LOP3.LUT R7, R8, R31, RZ, 0xc0, !PT ;  /* 0x0000001f08077212 */ /* 0x000fe200078ec0ff */
[--C-:B------:R-:W-:Y:S01]  /*7ee0*/  HSET2.LE.AND R4, R141, R5.reuse, PT ;  /* 0x000000058d047233 */ /* 0x100fe20003803000 */
[----:B------:R-:W-:Y:S01]  /*7ef0*/  LOP3.LUT R8, R11, R30, RZ, 0xc0, !PT ;  /* 0x0000001e0b087212 */ /* 0x000fe200078ec0ff */
[----:B-----5:R-:W-:Y:S01]  /*7f00*/  HSET2.LE.AND R111, R128, R5, PT ;  /* 0x00000005806f7233 */ /* 0x020fe20003803000 */
[----:B------:R-:W-:Y:S02]  /*7f10*/  LOP3.LUT R11, R125, R112, RZ, 0xc0, !PT ;  /* 0x000000707d0b7212 */ /* 0x000fe400078ec0ff */
[----:B--2---:R-:W-:Y:S01]  /*7f20*/  HMMA.16816.F32.BF16 R88, R92, R20, R88 ;  /* 0x000000145c58723c */ /* 0x004fe20000041858 */
[----:B------:R-:W-:Y:S01]  /*7f30*/  LOP3.LUT R15, R4, R15, RZ, 0xc0, !PT ;  /* 0x0000000f040f7212 */ /* 0x000fe200078ec0ff */
[----:B------:R-:W-:Y:S01]  /*7f40*/  IMAD.MOV.U32 R160, RZ, RZ, R158 ;  /* 0x000000ffffa07224 */ /* 0x000fe200078e009e */
[----:B------:R-:W-:Y:S01]  /*7f50*/  LOP3.LUT R29, R111, R80, RZ, 0xc0, !PT ;  /* 0x000000506f1d7212 */ /* 0x000fe200078ec0ff */
[----:B------:R-:W-:Y:S01]  /*7f60*/  FADD.FTZ R229, R229, R36 ;  /* 0x00000024e5e57221 */ /* 0x000fe20000010000 */
[----:B------:R-:W-:Y:S01]  /*7f70*/  LOP3.LUT R4, R161, R78, RZ, 0xc0, !PT ;  /* 0x0000004ea1047212 */ /* 0x000fe200078ec0ff */
[----:B------:R-:W-:-:S02]  /*7f80*/  IMAD.MOV.U32 R161, RZ, RZ, R159 ;  /* 0x000000ffffa17224 */ /* 0x000fc400078e009f */
[----:B------:R-:W-:Y:S01]  /*7f90*/  FADD.FTZ R206, R206, R37 ;  /* 0x00000025cece7221 */ /* 0x000fe20000010000 */
[----:B------:R-:W-:Y:S01]  /*7fa0*/  HMMA.16816.F32.BF16 R84, R16, R20, R84 ;  /* 0x000000141054723c */ /* 0x000fe20000041854 */
[----:B------:R-:W-:Y:S02]  /*7fb0*/  FADD.FTZ R228, R228, R229 ;  /* 0x000000e5e4e47221 */ /* 0x000fe40000010000 */
[----:B------:R-:W-:Y:S02]  /*7fc0*/  FADD.FTZ R205, R205, R206 ;  /* 0x000000cecdcd7221 */ /* 0x000fe40000010000 */
[----:B------:R-:W-:Y:S02]  /*7fd0*/  FADD.FTZ R227, R227, R228 ;  /* 0x000000e4e3e37221 */ /* 0x000fe40000010000 */
[--C-:B------:R-:W-:Y:S01]  /*7fe0*/  HSET2.LE.AND R21, R12, R5.reuse, PT ;  /* 0x000000050c157233 */ /* 0x100fe20003803000 */
[----:B------:R-:W-:Y:S01]  /*7ff0*/  FADD.FTZ R232, R232, R205 ;  /* 0x000000cde8e87221 */ /* 0x000fe20000010000 */
[--C-:B------:R-:W-:Y:S01]  /*8000*/  HSET2.LE.AND R12, R157, R5.reuse, PT ;  /* 0x000000059d0c7233 */ /* 0x100fe20003803000 */
[----:B------:R-:W-:Y:S01]  /*8010*/  FADD.FTZ R226, R226, R227 ;  /* 0x000000e3e2e27221 */ /* 0x000fe20000010000 */
[----:B------:R-:W-:Y:S01]  /*8020*/  HSET2.LE.AND R20, R14, R5, PT ;  /* 0x000000050e147233 */ /* 0x000fe20003803000 */
[----:B------:R-:W-:Y:S01]  /*8030*/  LOP3.LUT R14, R6, R79, RZ, 0xc0, !PT ;  /* 0x0000004f060e7212 */ /* 0x000fe200078ec0ff */
[C---:B------:R-:W-:Y:S01]  /*8040*/  HMMA.16816.F32.BF16 R156, R24.reuse, R162, RZ ;  /* 0x000000a2189c723c */ /* 0x040fe200000418ff */
[----:B------:R-:W-:Y:S01]  /*8050*/  LOP3.LUT R12, R12, R109, RZ, 0xc0, !PT ;  /* 0x0000006d0c0c7212 */ /* 0x000fe200078ec0ff */
[----:B------:R-:W-:Y:S01]  /*8060*/  FADD.FTZ R233, R233, R232 ;  /* 0x000000e8e9e97221 */ /* 0x000fe20000010000 */
[----:B------:R-:W-:Y:S01]  /*8070*/  LOP3.LUT R5, R126, R77, RZ, 0xc0, !PT ;  /* 0x0000004d7e057212 */ /* 0x000fe200078ec0ff */
[----:B------:R-:W-:Y:S01]  /*8080*/  FADD.FTZ R225, R225, R226 ;  /* 0x000000e2e1e17221 */ /* 0x000fe20000010000 */
[----:B------:R-:W-:Y:S01]  /*8090*/  LOP3.LUT R6, R129, R76, RZ, 0xc0, !PT ;  /* 0x0000004c81067212 */ /* 0x000fe200078ec0ff */
[----:B------:R-:W-:Y:S01]  /*80a0*/  FADD.FTZ R40, R40, R233 ;  /* 0x000000e928287221 */ /* 0x000fe20000010000 */
[----:B------:R-:W-:Y:S01]  /*80b0*/  LOP3.LUT R31, R21, R140, RZ, 0xc0, !PT ;  /* 0x0000008c151f7212 */ /* 0x000fe200078ec0ff */
[----:B------:R-:W-:Y:S01]  /*80c0*/  HMMA.16816.F32.BF16 R108, R24, R114, RZ ;  /* 0x00000072186c723c */ /* 0x000fe200000418ff */
[----:B------:R-:W-:Y:S01]  /*80d0*/  LOP3.LUT R30, R20, R81, RZ, 0xc0, !PT ;  /* 0x00000051141e7212 */ /* 0x000fe200078ec0ff */
[----:B------:R-:W-:-:S02]  /*80e0*/  FADD.FTZ R224, R224, R225 ;  /* 0x000000e1e0e07221 */ /* 0x000fc40000010000 */
[----:B------:R-:W-:-:S04]  /*80f0*/  FADD.FTZ R40, R45, R40 ;  /* 0x000000282d287221 */ /* 0x000fc80000010000 */
[----:B------:R-:W-:Y:S01]  /*8100*/  HMMA.16816.F32.BF16 R112, R96, R114, RZ ;  /* 0x000000726070723c */ /* 0x000fe200000418ff */
[----:B------:R-:W-:-:S07]  /*8110*/  FADD.FTZ R243, R243, R40 ;  /* 0x00000028f3f37221 */ /* 0x000fce0000010000 */
[----:B------:R-:W-:Y:S08]  /*8120*/  HMMA.16816.F32.BF16 R124, R24, R130, RZ ;  /* 0x00000082187c723c */ /* 0x000ff000000418ff */
[-C--:B------:R-:W-:Y:S08]  /*8130*/  HMMA.16816.F32.BF16 R108, R92, R58.reuse, R108 ;  /* 0x0000003a5c6c723c */ /* 0x080ff0000004186c */
[----:B------:R-:W-:Y:S07]  /*8140*/  HMMA.16816.F32.BF16 R112, R16, R58, R112 ;  /* 0x0000003a1070723c */ /* 0x000fee0000041870 */
[----:B------:R-:W-:Y:S01]  /*8150*/  IMAD.MOV.U32 R58, RZ, RZ, R160 ;  /* 0x000000ffff3a7224 */ /* 0x000fe200078e00a0 */
[----:B------:R-:W-:Y:S01]  /*8160*/  HMMA.16816.F32.BF16 R140, R24, R146, RZ ;  /* 0x00000092188c723c */ /* 0x000fe200000418ff */
[----:B------:R-:W-:-:S07]  /*8170*/  IMAD.MOV.U32 R59, RZ, RZ, R161 ;  /* 0x000000ffff3b7224 */ /* 0x000fce00078e00a1 */
[----:B------:R-:W-:Y:S08]  /*8180*/  HMMA.16816.F32.BF16 R76, R24, R82, RZ ;  /* 0x00000052184c723c */ /* 0x000ff000000418ff */
[C---:B------:R-:W-:Y:S08]  /*8190*/  HMMA.16816.F32.BF16 R128, R96.reuse, R130, RZ ;  /* 0x000000826080723c */ /* 0x040ff000000418ff */
[C---:B------:R-:W-:Y:S08]  /*81a0*/  HMMA.16816.F32.BF16 R144, R96.reuse, R146, RZ ;  /* 0x000000926090723c */ /* 0x040ff000000418ff */
[C---:B------:R-:W-:Y:S08]  /*81b0*/  HMMA.16816.F32.BF16 R160, R96.reuse, R162, RZ ;  /* 0x000000a260a0723c */ /* 0x040ff000000418ff */
[----:B------:R-:W-:Y:S08]  /*81c0*/  HMMA.16816.F32.BF16 R80, R96, R82, RZ ;  /* 0x000000526050723c */ /* 0x000ff000000418ff */
[-C--:B------:R-:W-:Y:S08]  /*81d0*/  HMMA.16816.F32.BF16 R24, R24, R38.reuse, RZ ;  /* 0x000000261818723c */ /* 0x080ff000000418ff */
[----:B------:R-:W-:Y:S08]  /*81e0*/  HMMA.16816.F32.BF16 R96, R96, R38, RZ ;  /* 0x000000266060723c */ /* 0x000ff000000418ff */
[C---:B------:R-:W-:Y:S08]  /*81f0*/  HMMA.16816.F32.BF16 R124, R92.reuse, R50, R124 ;  /* 0x000000325c7c723c */ /* 0x040ff0000004187c */
[C---:B------:R-:W-:Y:S08]  /*8200*/  HMMA.16816.F32.BF16 R140, R92.reuse, R46, R140 ;  /* 0x0000002e5c8c723c */ /* 0x040ff0000004188c */
[C---:B------:R-:W-:Y:S08]  /*8210*/  HMMA.16816.F32.BF16 R156, R92.reuse, R42, R156 ;  /* 0x0000002a5c9c723c */ /* 0x040ff0000004189c */
[C---:B------:R-:W-:Y:S08]  /*8220*/  HMMA.16816.F32.BF16 R76, R92.reuse, R34, R76 ;  /* 0x000000225c4c723c */ /* 0x040ff0000004184c */
[----:B------:R-:W-:Y:S01]  /*8230*/  HMMA.16816.F32.BF16 R92, R92, R22, R24 ;  /* 0x000000165c5c723c */ /* 0x000fe20000041818 */
[----:B------:R-:W1:Y:S07]  /*8240*/  LDSM.16.MT88.4 R24, [R210+0x9800] ;  /* 0x00980000d218783b */ /* 0x000e6e0000004200 */
[C---:B------:R-:W-:Y:S08]  /*8250*/  HMMA.16816.F32.BF16 R128, R16.reuse, R50, R128 ;  /* 0x000000321080723c */ /* 0x040ff00000041880 */
[C---:B------:R-:W-:Y:S08]  /*8260*/  HMMA.16816.F32.BF16 R144, R16.reuse, R46, R144 ;  /* 0x0000002e1090723c */ /* 0x040ff00000041890 */
[C---:B------:R-:W-:Y:S08]  /*8270*/  HMMA.16816.F32.BF16 R160, R16.reuse, R42, R160 ;  /* 0x0000002a10a0723c */ /* 0x040ff000000418a0 */
[C---:B------:R-:W-:Y:S08]  /*8280*/  HMMA.16816.F32.BF16 R80, R16.reuse, R34, R80 ;  /* 0x000000221050723c */ /* 0x040ff00000041850 */
[----:B------:R-:W-:Y:S01]  /*8290*/  HMMA.16816.F32.BF16 R96, R16, R22, R96 ;  /* 0x000000161060723c */ /* 0x000fe20000041860 */
[----:B------:R-:W2:Y:S04]  /*82a0*/  LDSM.16.MT88.4 R20, [R208+0x9800] ;  /* 0x00980000d014783b */ /* 0x000ea80000004200 */
[----:B------:R-:W3:Y:S03]  /*82b0*/  LDSM.16.MT88.4 R16, [R210+0xa800] ;  /* 0x00a80000d210783b */ /* 0x000ee60000004200 */
        /* <DEDUP_REMOVED lines=8> */
[C---:B------:R-:W-:Y:S01]  /*8340*/  HMMA.16816.F32.BF16 R128, R12.reuse, R22, R128 ;  /* 0x000000160c80723c */ /* 0x040fe20000041880 */
[----:B------:R-:W2:Y:S07]  /*8350*/  LDSM.16.MT88.4 R20, [R210+0xb800] ;  /* 0x00b80000d214783b */ /* 0x000eae0000004200 */
[-C--:B---3--:R-:W-:Y:S08]  /*8360*/  HMMA.16816.F32.BF16 R132, R12, R16.reuse, R132 ;  /* 0x000000100c84723c */ /* 0x088ff00000041884 */
[C---:B------:R-:W-:Y:S08]  /*8370*/  HMMA.16816.F32.BF16 R136, R8.reuse, R16, R136 ;  /* 0x000000100888723c */ /* 0x040ff00000041888 */
[-C--:B------:R-:W-:Y:S08]  /*8380*/  HMMA.16816.F32.BF16 R140, R8, R18.reuse, R140 ;  /* 0x00000012088c723c */ /* 0x080ff0000004188c */
[----:B------:R-:W-:Y:S01]  /*8390*/  HMMA.16816.F32.BF16 R144, R12, R18, R144 ;  /* 0x000000120c90723c */ /* 0x000fe20000041890 */
[----:B------:R-:W3:Y:S07]  /*83a0*/  LDSM.16.MT88.4 R16, [R208+0xb800] ;  /* 0x00b80000d010783b */ /* 0x000eee0000004200 */
[C---:B-1----:R-:W-:Y:S08]  /*83b0*/  HMMA.16816.F32.BF16 R152, R8.reuse, R24, R152 ;  /* 0x000000180898723c */ /* 0x042ff00000041898 */
[C---:B--2---:R-:W-:Y:S08]  /*83c0*/  HMMA.16816.F32.BF16 R72, R8.reuse, R20, R72 ;  /* 0x000000140848723c */ /* 0x044ff00000041848 */
[C---:B------:R-:W-:Y:S08]  /*83d0*/  HMMA.16816.F32.BF16 R156, R8.reuse, R26, R156 ;  /* 0x0000001a089c723c */ /* 0x040ff0000004189c */
[----:B------:R-:W-:Y:S08]  /*83e0*/  HMMA.16816.F32.BF16 R76, R8, R22, R76 ;  /* 0x00000016084c723c */ /* 0x000ff0000004184c */
[----:B------:R-:W-:Y:S08]  /*83f0*/  HMMA.16816.F32.BF16 R148, R12, R24, R148 ;  /* 0x000000180c94723c */ /* 0x000ff00000041894 */
[C---:B---3--:R-:W-:Y:S08]  /*8400*/  HMMA.16816.F32.BF16 R88, R8.reuse, R16, R88 ;  /* 0x000000100858723c */ /* 0x048ff00000041858 */
[----:B------:R-:W-:Y:S01]  /*8410*/  HMMA.16816.F32.BF16 R92, R8, R18, R92 ;  /* 0x00000012085c723c */ /* 0x000fe2000004185c */
[----:B------:R-:W1:Y:S07]  /*8420*/  LDSM.16.MT88.4 R8, [R210+0x9c00] ;  /* 0x009c0000d208783b */ /* 0x000e6e0000004200 */
[C---:B------:R-:W-:Y:S08]  /*8430*/  HMMA.16816.F32.BF16 R84, R12.reuse, R16, R84 ;  /* 0x000000100c54723c */ /* 0x040ff00000041854 */
[C---:B------:R-:W-:Y:S01]  /*8440*/  HMMA.16816.F32.BF16 R160, R12.reuse, R26, R160 ;  /* 0x0000001a0ca0723c */ /* 0x040fe200000418a0 */
[----:B------:R-:W2:Y:S07]  /*8450*/  LDSM.16.MT88.4 R24, [R208+0x9c00] ;  /* 0x009c0000d018783b */ /* 0x000eae0000004200 */
[C---:B------:R-:W-:Y:S08]  /*8460*/  HMMA.16816.F32.BF16 R68, R12.reuse, R20, R68 ;  /* 0x000000140c44723c */ /* 0x040ff00000041844 */
[C---:B------:R-:W-:Y:S01]  /*8470*/  HMMA.16816.F32.BF16 R80, R12.reuse, R22, R80 ;  /* 0x000000160c50723c */ /* 0x040fe20000041850 */
[----:B------:R-:W3:Y:S07]  /*8480*/  LDSM.16.MT88.4 R20, [R210+0xac00] ;  /* 0x00ac0000d214783b */ /* 0x000eee0000004200 */
[----:B------:R-:W-:Y:S01]  /*8490*/  HMMA.16816.F32.BF16 R96, R12, R18, R96 ;  /* 0x000000120c60723c */ /* 0x000fe20000041860 */
[----:B------:R-:W4:Y:S04]  /*84a0*/  LDSM.16.MT88.4 R16, [R208+0xac00] ;  /* 0x00ac0000d010783b */ /* 0x000f280000004200 */
[----:B------:R-:W-:Y:S03]  /*84b0*/  LDSM.16.MT88.4 R12, [R210+0xbc00] ;  /* 0x00bc0000d20c783b */ /* 0x000fe60000004200 */
[-C--:B-1----:R-:W-:Y:S08]  /*84c0*/  HMMA.16816.F32.BF16 R100, R4, R8.reuse, R100 ;  /* 0x000000080464723c */ /* 0x082ff00000041864 */
[C---:B------:R-:W-:Y:S08]  /*84d0*/  HMMA.16816.F32.BF16 R104, R28.reuse, R8, R104 ;  /* 0x000000081c68723c */ /* 0x040ff00000041868 */
[-C--:B------:R-:W-:Y:S08]  /*84e0*/  HMMA.16816.F32.BF16 R108, R28, R10.reuse, R108 ;  /* 0x0000000a1c6c723c */ /* 0x080ff0000004186c */
[C---:B------:R-:W-:Y:S01]  /*84f0*/  HMMA.16816.F32.BF16 R112, R4.reuse, R10, R112 ;  /* 0x0000000a0470723c */ /* 0x040fe20000041870 */
[----:B------:R-:W1:Y:S07]  /*8500*/  LDSM.16.MT88.4 R8, [R208+0xbc00] ;  /* 0x00bc0000d008783b */ /* 0x000e6e0000004200 */
[C---:B--2---:R-:W-:Y:S08]  /*8510*/  HMMA.16816.F32.BF16 R116, R4.reuse, R24, R116 ;  /* 0x000000180474723c */ /* 0x044ff00000041874 */
[C---:B------:R-:W-:Y:S08]  /*8520*/  HMMA.16816.F32.BF16 R128, R4.reuse, R26, R128 ;  /* 0x0000001a0480723c */ /* 0x040ff00000041880 */
[C---:B---3--:R-:W-:Y:S08]  /*8530*/  HMMA.16816.F32.BF16 R132, R4.reuse, R20, R132 ;  /* 0x000000140484723c */ /* 0x048ff00000041884 */
[C---:B------:R-:W-:Y:S08]  /*8540*/  HMMA.16816.F32.BF16 R144, R4.reuse, R22, R144 ;  /* 0x000000160490723c */ /* 0x040ff00000041890 */
[----:B----4-:R-:W-:Y:S08]  /*8550*/  HMMA.16816.F32.BF16 R148, R4, R16, R148 ;  /* 0x000000100494723c */ /* 0x010ff00000041894 */
[-C--:B-1----:R-:W-:Y:S08]  /*8560*/  HMMA.16816.F32.BF16 R88, R28, R8.reuse, R88 ;  /* 0x000000081c58723c */ /* 0x082ff00000041858 */
[C---:B------:R-:W-:Y:S07]  /*8570*/  HMMA.16816.F32.BF16 R84, R4.reuse, R8, R84 ;  /* 0x000000080454723c */ /* 0x040fee0000041854 */
[----:B------:R-:W-:Y:S01]  /*8580*/  IMAD.WIDE R8, R245, 0x2, R32 ;  /* 0x00000002f5087825 */ /* 0x000fe200078e0220 */
[C---:B------:R-:W-:Y:S04]  /*8590*/  HMMA.16816.F32.BF16 R160, R4.reuse, R18, R160 ;  /* 0x0000001204a0723c */ /* 0x040fe800000418a0 */
[----:B------:R-:W-:Y:S04]  /*85a0*/  STG.E.U16 [R8.64], R176 ;  /* 0x000000b008007986 */ /* 0x000fe8000c101510 */
[----:B------:R-:W-:Y:S01]  /*85b0*/  STG.E.U16 [R8.64+0x2], R175 ;  /* 0x000002af08007986 */ /* 0x000fe2000c101510 */
[C---:B------:R-:W-:Y:S03]  /*85c0*/  HMMA.16816.F32.BF16 R68, R4.reuse, R12, R68 ;  /* 0x0000000c0444723c */ /* 0x040fe60000041844 */
[----:B------:R-:W-:Y:S04]  /*85d0*/  STG.E.U16 [R32.64+0x10], R202 ;  /* 0x000010ca20007986 */ /* 0x000fe8000c101510 */
[----:B------:R-:W-:Y:S01]  /*85e0*/  STG.E.U16 [R32.64+0x12], R201 ;  /* 0x000012c920007986 */ /* 0x000fe2000c101510 */
[C---:B------:R-:W-:Y:S03]  /*85f0*/  HMMA.16816.F32.BF16 R80, R4.reuse, R14, R80 ;  /* 0x0000000e0450723c */ /* 0x040fe60000041850 */
[----:B------:R-:W-:Y:S04]  /*8600*/  STG.E.U16 [R248.64+0x10], R204 ;  /* 0x000010ccf8007986 */ /* 0x000fe8000c101510 */
[----:B------:R-:W-:Y:S01]  /*8610*/  STG.E.U16 [R248.64+0x12], R203 ;  /* 0x000012cbf8007986 */ /* 0x000fe2000c101510 */
[----:B------:R-:W-:Y:S03]  /*8620*/  HMMA.16816.F32.BF16 R96, R4, R10, R96 ;  /* 0x0000000a0460723c */ /* 0x000fe60000041860 */
[----:B------:R-:W-:Y:S04]  /*8630*/  STG.E.U16 [R58.64+0x10], R172 ;  /* 0x000010ac3a007986 */ /* 0x000fe8000c101510 */
[----:B------:R-:W-:Y:S01]  /*8640*/  STG.E.U16 [R58.64+0x12], R171 ;  /* 0x000012ab3a007986 */ /* 0x000fe2000c101510 */
[----:B------:R-:W-:Y:S01]  /*8650*/  FADD.FTZ R4, R223, R224 ;  /* 0x000000e0df047221 */ /* 0x000fe20000010000 */
[----:B------:R-:W-:Y:S01]  /*8660*/  HMMA.16816.F32.BF16 R120, R28, R24, R120 ;  /* 0x000000181c78723c */ /* 0x000fe20000041878 */
[----:B------:R-:W-:Y:S01]  /*8670*/  FADD.FTZ R6, R55, R218 ;  /* 0x000000da37067221 */ /* 0x000fe20000010000 */
[----:B------:R-:W-:Y:S01]  /*8680*/  STG.E.U16 [R8.64+0x10], R174 ;  /* 0x000010ae08007986 */ /* 0x000fe2000c101510 */
[----:B------:R-:W-:-:S03]  /*8690*/  FADD.FTZ R5, R48, R41 ;  /* 0x0000002930057221 */ /* 0x000fc60000010000 */
[----:B------:R-:W-:Y:S02]  /*86a0*/  STG.E.U16 [R8.64+0x12], R173 ;  /* 0x000012ad08007986 */ /* 0x000fe4000c101510 */
[C---:B------:R-:W-:Y:S02]  /*86b0*/  HMMA.16816.F32.BF16 R124, R28.reuse, R26, R124 ;  /* 0x0000001a1c7c723c */ /* 0x040fe4000004187c */
[----:B------:R-:W-:Y:S04]  /*86c0*/  STG.E.U16 [R32.64+0x20], R198 ;  /* 0x000020c620007986 */ /* 0x000fe8000c101510 */
        /* <DEDUP_REMOVED lines=19> */
[----:B------:R-:W-:Y:S02]  /*8800*/  HMMA.16816.F32.BF16 R92, R28, R10, R92 ;  /* 0x0000000a1c5c723c */ /* 0x000fe4000004185c */
[----:B------:R-:W-:Y:S04]  /*8810*/  STG.E.U16 [R8.64+0x30], R166 ;  /* 0x000030a608007986 */ /* 0x000fe8000c101510 */
        /* <DEDUP_REMOVED lines=22> */
[----:B------:R1:W-:Y:S04]  /*8980*/  STL [R1+0xc4], R4 ;  /* 0x0000c40401007387 */ /* 0x0003e80000100800 */
[----:B------:R2:W-:Y:S04]  /*8990*/  STG.E.U16 [R58.64+0x62], R57 ;  /* 0x000062393a007986 */ /* 0x0005e8000c101510 */
[----:B------:R2:W-:Y:S04]  /*89a0*/  STG.E.U16 [R8.64+0x60], R244 ;  /* 0x000060f408007986 */ /* 0x0005e8000c101510 */
[----:B------:R2:W-:Y:S04]  /*89b0*/  STG.E.U16 [R8.64+0x62], R241 ;  /* 0x000062f108007986 */ /* 0x0005e8000c101510 */
[----:B------:R2:W-:Y:S04]  /*89c0*/  STG.E.U16 [R32.64+0x70], R178 ;  /* 0x000070b220007986 */ /* 0x0005e8000c101510 */
[----:B------:R2:W-:Y:S04]  /*89d0*/  STG.E.U16 [R32.64+0x72], R177 ;  /* 0x000072b120007986 */ /* 0x0005e8000c101510 */
[----:B------:R2:W-:Y:S01]  /*89e0*/  STG.E.U16 [R248.64+0x70], R180 ;  /* 0x000070b4f8007986 */ /* 0x0005e2000c101510 */
[----:B-1----:R-:W-:-:S03]  /*89f0*/  FADD.FTZ R4, R44, R243 ;  /* 0x000000f32c047221 */ /* 0x002fc60000010000 */
[----:B------:R2:W-:Y:S04]  /*8a00*/  STG.E.U16 [R248.64+0x72], R179 ;  /* 0x000072b3f8007986 */ /* 0x0005e8000c101510 */
[----:B------:R2:W-:Y:S04]  /*8a10*/  STG.E.U16 [R58.64+0x70], R240 ;  /* 0x000070f03a007986 */ /* 0x0005e8000c101510 */
[----:B------:R2:W-:Y:S04]  /*8a20*/  STL [R1+0xc0], R6 ;  /* 0x0000c00601007387 */ /* 0x0005e80000100800 */
[----:B------:R2:W-:Y:S04]  /*8a30*/  STG.E.U16 [R58.64+0x72], R49 ;  /* 0x000072313a007986 */ /* 0x0005e8000c101510 */
[----:B------:R2:W-:Y:S04]  /*8a40*/  STL [R1+0xc8], R4 ;  /* 0x0000c80401007387 */ /* 0x0005e80000100800 */
[----:B------:R2:W-:Y:S04]  /*8a50*/  STG.E.U16 [R8.64+0x70], R242 ;  /* 0x000070f208007986 */ /* 0x0005e8000c101510 */
[----:B------:R2:W-:Y:S04]  /*8a60*/  STG.E.U16 [R8.64+0x72], R239 ;  /* 0x000072ef08007986 */ /* 0x0005e8000c101510 */
[----:B------:R2:W-:Y:S01]  /*8a70*/  STL [R1+0x94], R5 ;  /* 0x0000940501007387 */ /* 0x0005e20000100800 */
[----:B------:R-:W-:Y:S05]  /*8a80*/  @!P0 BRA `(.L_x_495) ;  /* 0x000072b000008947 */ /* 0x000fea0003800000 */
[----:B------:R-:W3:Y:S01]  /*8a90*/  LDL R250, [R1+0x70] ;  /* 0x0000700001fa7983 */ /* 0x000ee20000100800 */
[----:B------:R-:W-:Y:S01]  /*8aa0*/  IMAD.MOV.U32 R167, RZ, RZ, R0 ;  /* 0x000000ffffa77224 */ /* 0x000fe200078e0000 */
[----:B------:R-:W-:Y:S01]  /*8ab0*/  MOV R165, R2 ;  /* 0x0000000200a57202 */ /* 0x000fe20000000f00 */
[----:B------:R-:W-:Y:S01]  /*8ac0*/  IMAD.MOV.U32 R166, RZ, RZ, R3 ;  /* 0x000000ffffa67224 */ /* 0x000fe200078e0003 */
[----:B------:R-:W4:Y:S01]  /*8ad0*/  LDL R246, [R1+0x6c] ;  /* 0x00006c0001f67983 */ /* 0x000f220000100800 */
[----:B------:R-:W1:Y:S01]  /*8ae0*/  LDC.U8 R0, c[0x0][0x2d8] ;  /* 0x0000b600ff007b82 */ /* 0x000e620000000000 */
[----:B--2---:R-:W-:Y:S01]  /*8af0*/  IMAD.MOV.U32 R6, RZ, RZ, c[0x0][0x228] ;  /* 0x00008a00ff067624 */ /* 0x004fe200078e00ff */
[C---:B------:R-:W-:Y:S01]  /*8b00*/  IADD3 R2, R54.reuse, 0x4, RZ ;  /* 0x0000000436027810 */ /* 0x040fe20007ffe0ff */
[----:B------:R-:W-:Y:S01]  /*8b10*/  IMAD.WIDE.U32 R8, R54, -0x326172a9, RZ ;  /* 0xcd9e8d5736087825 */ /* 0x000fe200078e00ff */
[----:B------:R-:W-:Y:S01]  /*8b20*/  IADD3 R168, P0, R32, -0x80, RZ ;  /* 0xffffff8020a87810 */ /* 0x000fe20007f1e0ff */
[----:B------:R-:W-:Y:S01]  /*8b30*/  UIADD3 UR24, UR6, -0x2, URZ ;  /* 0xfffffffe06187890 */ /* 0x000fe2000fffe03f */
[----:B------:R-:W-:Y:S01]  /*8b40*/  SHF.L.U32 R7, R6, 0x3, RZ ;  /* 0x0000000306077819 */ /* 0x000fe200000006ff */
[----:B------:R-:W-:Y:S01]  /*8b50*/  IMAD.WIDE.U32 R4, R2, -0x326172a9, RZ ;  /* 0xcd9e8d5702047825 */ /* 0x000fe200078e00ff */
[-C--:B------:R-:W-:Y:S01]  /*8b60*/  LOP3.LUT R3, R9, R53.reuse, RZ, 0x3c, !PT ;  /* 0x0000003509037212 */ /* 0x080fe200078e3cff */
[----:B------:R-:W-:Y:S01]  /*8b70*/  STL.64 [R1+0xb0], R8 ;  /* 0x0000b00801007387 */ /* 0x000fe20000100a00 */
[----:B------:R-:W-:Y:S01]  /*8b80*/  IADD3.X R171, R33, -0x1, RZ, P0, !PT ;  /* 0xffffffff21ab7810 */ /* 0x000fe200007fe4ff */
[----:B------:R-:W-:Y:S01]  /*8b90*/  IMAD R2, R6, 0x38, R7 ;  /* 0x0000003806027824 */ /* 0x000fe200078e0207 */
[----:B------:R-:W-:Y:S01]  /*8ba0*/  LOP3.LUT R53, R5, R53, RZ, 0x3c, !PT ;  /* 0x0000003505357212 */ /* 0x000fe200078e3cff */
[----:B------:R-:W-:Y:S01]  /*8bb0*/  IMAD.WIDE.U32 R10, R52, -0x2daee0ad, RZ ;  /* 0xd2511f53340a7825 */ /* 0x000fe200078e00ff */
[----:B------:R2:W-:Y:S01]  /*8bc0*/  STL.64 [R1+0xa0], R4 ;  /* 0x0000a00401007387 */ /* 0x0005e20000100a00 */
[----:B------:R-:W-:-:S02]  /*8bd0*/  ULDC.U8 UR23, c[0x0][0x2d8] ;  /* 0x0000b60000177ab9 */ /* 0x000fc40000000000 */
[----:B------:R-:W-:Y:S01]  /*8be0*/  IMAD.MOV.U32 R169, RZ, RZ, R164 ;  /* 0x000000ffffa97224 */ /* 0x000fe200078e00a4 */
[----:B------:R3:W-:Y:S01]  /*8bf0*/  STL.64 [R1+0xb8], R10 ;  /* 0x0000b80a01007387 */ /* 0x0007e20000100a00 */
[----:B------:R-:W-:Y:S01]  /*8c00*/  ULDC.64 UR4, c[0x0][0x1a0] ;  /* 0x0000680000047ab9 */ /* 0x000fe20000000a00 */
[----:B-1----:R-:W-:Y:S02]  /*8c10*/  PRMT R6, R0, 0x7054, R0 ;  /* 0x0000705400067816 */ /* 0x002fe40000000000 */
[----:B------:R-:W-:Y:S01]  /*8c20*/  IADD3 R0, R2, 0x1, RZ ;  /* 0x0000000102007810 */ /* 0x000fe20007ffe0ff */
[----:B--2---:R-:W-:-:S04]  /*8c30*/  IMAD.WIDE.U32 R4, R3, -0x2daee0ad, RZ ;  /* 0xd2511f5303047825 */ /* 0x004fc800078e00ff */
[----:B------:R-:W-:Y:S01]  /*8c40*/  IMAD.WIDE.U32 R2, R53, -0x2daee0ad, RZ ;  /* 0xd2511f5335027825 */ /* 0x000fe200078e00ff */
[----:B------:R1:W-:Y:S04]  /*8c50*/  STL.64 [R1+0xa8], R4 ;  /* 0x0000a80401007387 */ /* 0x0003e80000100a00 */
[----:B------:R1:W-:Y:S01]  /*8c60*/  STL.64 [R1+0x98], R2 ;  /* 0x0000980201007387 */ /* 0x0003e20000100a00 */
[----:B------:R-:W-:Y:S02]  /*8c70*/  ISETP.GE.AND P3, PT, R60, c[0x0][0x220], PT ;  /* 0x000088003c007a0c */ /* 0x000fe40003f66270 */
[----:B---3--:R-:W-:Y:S02]  /*8c80*/  ISETP.GE.AND P2, PT, R250, c[0x0][0x220], PT ;  /* 0x00008800fa007a0c */ /* 0x008fe40003f46270 */
[----:B----4-:R-:W-:Y:S01]  /*8c90*/  ISETP.GE.AND P1, PT, R246, c[0x0][0x220], PT ;  /* 0x00008800f6007a0c */ /* 0x010fe20003f26270 */
[----:B-1----:R-:W-:Y:S05]  /*8ca0*/  BRA `(.L_x_496) ;  /* 0x0000040000007947 */ /* 0x002fea0003800000 */
.L_x_498:
[----:B------:R-:W2:Y:S01]  /*8cb0*/  LDL.64 R192, [R1+0x80] ;  /* 0x0000800001c07983 */ /* 0x000ea20000100a00 */
[----:B------:R-:W-:Y:S01]  /*8cc0*/  ULDC.64 UR6, c[0x0][0x198] ;  /* 0x0000660000067ab9 */ /* 0x000fe20000000a00 */
[----:B------:R-:W-:Y:S01]  /*8cd0*/  IMAD.MOV.U32 R189, RZ, RZ, R170 ;  /* 0x000000ffffbd7224 */ /* 0x000fe200078e00aa */
[----:B------:R-:W-:Y:S01]  /*8ce0*/  UIADD3 UR26, UR24, -0x1, URZ ;  /* 0xffffffff181a7890 */ /* 0x000fe2000fffe03f */
[----:B------:R-:W3:Y:S03]  /*8cf0*/  LDL.64 R190, [R1+0x88] ;  /* 0x0000880001be7983 */ /* 0x000ee60000100a00 */
[----:B------:R-:W-:Y:S01]  /*8d00*/  USHF.R.S32.HI UR25, URZ, 0x1f, UR26 ;  /* 0x0000001f3f197899 */ /* 0x000fe2000801141a */
[----:B------:R1:W-:Y:S01]  /*8d10*/  @P3 STS [R189+0x6000], RZ ;  /* 0x006000ffbd003388 */ /* 0x0003e20000000800 */
[----:B------:R-:W-:Y:S02]  /*8d20*/  UIMAD.WIDE.U32 UR28, UR26, UR6, URZ ;  /* 0x000000061a1c72a5 */ /* 0x000fe4000f8e003f */
[----:B------:R-:W-:Y:S01]  /*8d30*/  UIMAD UR25, UR25, UR6, URZ ;  /* 0x00000006191972a4 */ /* 0x000fe2000f8e023f */
[----:B------:R1:W-:Y:S01]  /*8d40*/  @P3 STS [R189+0x6004], RZ ;  /* 0x006004ffbd003388 */ /* 0x0003e20000000800 */
[----:B------:R-:W-:Y:S02]  /*8d50*/  USHF.L.U32 UR6, UR6, 0x5, URZ ;  /* 0x0000000506067899 */ /* 0x000fe4000800063f */
[----:B------:R-:W-:Y:S01]  /*8d60*/  UIMAD UR25, UR26, UR7, UR25 ;  /* 0x000000071a1972a4 */ /* 0x000fe2000f8e0219 */
[----:B------:R1:W-:Y:S01]  /*8d70*/  @P3 STS.64 [R189+0x6008], RZ ;  /* 0x006008ffbd003388 */ /* 0x0003e20000000a00 */
[----:B------:R-:W-:Y:S02]  /*8d80*/  IMAD.U32 R164, RZ, RZ, UR28 ;  /* 0x0000001cffa47e24 */ /* 0x000fe4000f8e00ff */
[----:B------:R-:W-:Y:S01]  /*8d90*/  UIADD3 UR25, UR29, UR25, URZ ;  /* 0x000000191d197290 */ /* 0x000fe2000fffe03f */
[----:B------:R-:W-:Y:S05]  /*8da0*/  IMAD.U32 R3, RZ, RZ, UR28 ;  /* 0x0000001cff037e24 */ /* 0x000fea000f8e00ff */
[----:B------:R-:W-:Y:S01]  /*8db0*/  IMAD.U32 R0, RZ, RZ, UR25 ;  /* 0x00000019ff007e24 */ /* 0x000fe2000f8e00ff */
[----:B--2---:R-:W-:Y:S04]  /*8dc0*/  LEA R164, P0, R164, R192, 0x6 ;  /* 0x000000c0a4a47211 */ /* 0x004fe800078030ff */
[C---:B------:R-:W-:Y:S02]  /*8dd0*/  @!P3 LEA R180, P4, R164.reuse, c[0x0][0x168], 0x1 ;  /* 0x00005a00a4b4ba11 */ /* 0x040fe400078808ff */
        /* <DEDUP_REMOVED lines=45> */
.L_x_496:
[----:B------:R-:W2:Y:S01]  /*90b0*/  LDL R170, [R1+0x68] ;  /* 0x0000680001aa7983 */ /* 0x000ea20000100800 */
[----:B------:R-:W-:Y:S04]  /*90c0*/  DEPBAR.LE SB0, 0x0 ;  /* 0x000080000000791a */ /* 0x000fe80000000000 */
[----:B------:R-:W-:Y:S01]  /*90d0*/  USHF.R.S32.HI UR6, URZ, 0x1f, UR24 ;  /* 0x0000001f3f067899 */ /* 0x000fe20008011418 */
[----:B------:R-:W3:Y:S01]  /*90e0*/  LDL.64 R2, [R1+0x78] ;  /* 0x0000780001027983 */ /* 0x000ee20000100a00 */
[----:B------:R-:W-:Y:S01]  /*90f0*/  UIMAD.WIDE.U32 UR26, UR24, UR4, URZ ;  /* 0x00000004181a72a5 */ /* 0x000fe2000f8e003f */
[----:B------:R-:W-:Y:S01]  /*9100*/  IMAD.MOV.U32 R0, RZ, RZ, c[0x0][0x1a0] ;  /* 0x00006800ff007624 */ /* 0x000fe200078e00ff */
[----:B------:R-:W-:Y:S02]  /*9110*/  UIMAD UR6, UR6, UR4, URZ ;  /* 0x00000004060672a4 */ /* 0x000fe4000f8e023f */
[----:B------:R-:W-:Y:S01]  /*9120*/  UISETP.GE.AND UP0, UPT, UR24, 0x1, UPT ;  /* 0x000000011800788c */ /* 0x000fe2000bf06270 */
[----:B------:R-:W4:Y:S01]  /*9130*/  LDL R4, [R1+0x64] ;  /* 0x0000640001047983 */ /* 0x000f220000100800 */
[----:B------:R-:W-:Y:S01]  /*9140*/  UIMAD UR6, UR24, UR5, UR6 ;  /* 0x00000005180672a4 */ /* 0x000fe2000f8e0206 */
[----:B------:R-:W-:Y:S02]  /*9150*/  IMAD.U32 R18, RZ, RZ, UR26 ;  /* 0x0000001aff127e24 */ /* 0x000fe4000f8e00ff */
[----:B------:R-:W-:Y:S01]  /*9160*/  IMAD.U32 R19, RZ, RZ, UR27 ;  /* 0x0000001bff137e24 */ /* 0x000fe2000f8e00ff */
[----:B------:R-:W-:Y:S01]  /*9170*/  UIADD3 UR6, UR27, UR6, URZ ;  /* 0x000000061b067290 */ /* 0x000fe2000fffe03f */
[----:B------:R-:W-:Y:S06]  /*9180*/  BAR.SYNC.DEFER_BLOCKING 0x0 ;  /* 0x0000000000007b1d */ /* 0x000fec0000010000 */
[----:B--2---:R-:W-:Y:S01]  /*9190*/  @P3 STS [R170+0x9000], RZ ;  /* 0x009000ffaa003388 */ /* 0x004fe20000000800 */
[----:B---3--:R-:W-:Y:S01]  /*91a0*/  LEA R164, P0, R18, R2, 0x6 ;  /* 0x0000000212a47211 */ /* 0x008fe200078030ff */
[----:B------:R-:W-:Y:S04]  /*91b0*/  IMAD.U32 R2, RZ, RZ, UR6 ;  /* 0x00000006ff027e24 */ /* 0x000fe8000f8e00ff */
[----:B------:R-:W-:Y:S01]  /*91c0*/  @P3 STS [R170+0x9004], RZ ;  /* 0x009004ffaa003388 */ /* 0x000fe20000000800 */
[----:B------:R-:W-:Y:S02]  /*91d0*/  @!P3 LEA R38, P4, R164, c[0x0][0x170], 0x1 ;  /* 0x00005c00a426ba11 */ /* 0x000fe400078808ff */
[----:B----4-:R-:W-:Y:S01]  /*91e0*/  LEA.HI.X R2, R18, R4, R2, 0x6, P0 ;  /* 0x0000000412027211 */ /* 0x010fe200000f3402 */
[----:B------:R-:W-:Y:S02]  /*91f0*/  IMAD.MOV.U32 R4, RZ, RZ, c[0x0][0x1a4] ;  /* 0x00006900ff047624 */ /* 0x000fe400078e00ff */
[----:B------:R-:W-:Y:S01]  /*9200*/  @P3 STS.64 [R170+0x9008], RZ ;  /* 0x009008ffaa003388 */ /* 0x000fe20000000a00 */
        /* <DEDUP_REMOVED lines=44> */
[----:B------:R-:W1:Y:S06]  /*94d0*/  LDSM.16.M88.4 R176, [R212+0x6000] ;  /* 0x00600000d4b0783b */ /* 0x000e6c0000000200 */
[----:B------:R-:W2:Y:S06]  /*94e0*/  LDSM.16.M88.4 R180, [R213+0x1000] ;  /* 0x00100000d5b4783b */ /* 0x000eac0000000200 */
[----:B------:R-:W5:Y:S06]  /*94f0*/  LDSM.16.M88.4 R184, [R212+0x6400] ;  /* 0x00640000d4b8783b */ /* 0x000f6c0000000200 */
[----:B------:R-:W0:Y:S06]  /*9500*/  LDGDEPBAR ;  /* 0x00000000000079af */ /* 0x000e2c0000000000 */
[----:B------:R-:W3:Y:S06]  /*9510*/  LDSM.16.M88.4 R188, [R212+0x6800] ;  /* 0x00680000d4bc783b */ /* 0x000eec0000000200 */
[----:B------:R-:W3:Y:S06]  /*9520*/  LDSM.16.M88.4 R192, [R212+0x6c00] ;  /* 0x006c0000d4c0783b */ /* 0x000eec0000000200 */
[----:B------:R-:W-:Y:S01]  /*9530*/  LDSM.16.M88.4 R196, [R211] ;  /* 0x00000000d3c4783b */ /* 0x000fe20000000200 */
[-C--:B-1----:R-:W-:Y:S05]  /*9540*/  HMMA.16816.F32.BF16 R4, R172, R176.reuse, RZ ;  /* 0x000000b0ac04723c */ /* 0x082fea00000418ff */
[----:B------:R-:W1:Y:S03]  /*9550*/  LDSM.16.M88.4 R200, [R209+0x6000] ;  /* 0x00600000d1c8783b */ /* 0x000e660000000200 */
[C---:B--2---:R-:W-:Y:S03]  /*9560*/  HMMA.16816.F32.BF16 R8, R180.reuse, R176, RZ ;  /* 0x000000b0b408723c */ /* 0x044fe600000418ff */
[----:B------:R-:W2:Y:S05]  /*9570*/  LDSM.16.M88.4 R204, [R211+0x1000] ;  /* 0x00100000d3cc783b */ /* 0x000eaa0000000200 */
[-C--:B------:R-:W-:Y:S08]  /*9580*/  HMMA.16816.F32.BF16 R12, R180, R178.reuse, RZ ;  /* 0x000000b2b40c723c */ /* 0x080ff000000418ff */
[C---:B------:R-:W-:Y:S01]  /*9590*/  HMMA.16816.F32.BF16 R16, R172.reuse, R178, RZ ;  /* 0x000000b2ac10723c */ /* 0x040fe200000418ff */
[----:B------:R-:W-:Y:S07]  /*95a0*/  LDSM.16.M88.4 R176, [R209+0x6800] ;  /* 0x00680000d1b0783b */ /* 0x000fee0000000200 */
[-C--:B-----5:R-:W-:Y:S08]  /*95b0*/  HMMA.16816.F32.BF16 R20, R172, R184.reuse, RZ ;  /* 0x000000b8ac14723c */ /* 0x0a0ff000000418ff */
[C---:B---3--:R-:W-:Y:S08]  /*95c0*/  HMMA.16816.F32.BF16 R24, R180.reuse, R184, RZ ;  /* 0x000000b8b418723c */ /* 0x048ff000000418ff */
[-C--:B------:R-:W-:Y:S08]  /*95d0*/  HMMA.16816.F32.BF16 R28, R180, R186.reuse, RZ ;  /* 0x000000bab41c723c */ /* 0x080ff000000418ff */
[C---:B----4-:R-:W-:Y:S01]  /*95e0*/  HMMA.16816.F32.BF16 R32, R172.reuse, R186, RZ ;  /* 0x000000baac20723c */ /* 0x050fe200000418ff */
[----:B------:R-:W-:Y:S07]  /*95f0*/  LDSM.16.M88.4 R184, [R212+0x7400] ;  /* 0x00740000d4b8783b */ /* 0x000fee0000000200 */
[-C--:B------:R-:W-:Y:S08]  /*9600*/  HMMA.16816.F32.BF16 R36, R172, R188.reuse, RZ ;  /* 0x000000bcac24723c */ /* 0x080ff000000418ff */
[C---:B------:R-:W-:Y:S08]  /*9610*/  HMMA.16816.F32.BF16 R40, R180.reuse, R188, RZ ;  /* 0x000000bcb428723c */ /* 0x040ff000000418ff */
[-C--:B------:R-:W-:Y:S08]  /*9620*/  HMMA.16816.F32.BF16 R44, R180, R190.reuse, RZ ;  /* 0x000000beb42c723c */ /* 0x080ff000000418ff */
[C---:B------:R-:W-:Y:S08]  /*9630*/  HMMA.16816.F32.BF16 R48, R172.reuse, R190, RZ ;  /* 0x000000beac30723c */ /* 0x040ff000000418ff */
[-C--:B------:R-:W-:Y:S08]  /*9640*/  HMMA.16816.F32.BF16 R52, R172, R192.reuse, RZ ;  /* 0x000000c0ac34723c */ /* 0x080ff000000418ff */
[C---:B------:R-:W-:Y:S08]  /*9650*/  HMMA.16816.F32.BF16 R56, R180.reuse, R192, RZ ;  /* 0x000000c0b438723c */ /* 0x040ff000000418ff */
[-C--:B------:R-:W-:Y:S01]  /*9660*/  HMMA.16816.F32.BF16 R60, R180, R194.reuse, RZ ;  /* 0x000000c2b43c723c */ /* 0x080fe200000418ff */
[----:B------:R-:W-:Y:S07]  /*9670*/  LDSM.16.M88.4 R180, [R212+0x7000] ;  /* 0x00700000d4b4783b */ /* 0x000fee0000000200 */
[----:B------:R-:W-:Y:S01]  /*9680*/  HMMA.16816.F32.BF16 R64, R172, R194, RZ ;  /* 0x000000c2ac40723c */ /* 0x000fe200000418ff */
[----:B------:R-:W3:Y:S07]  /*9690*/  LDSM.16.M88.4 R172, [R209+0x6400] ;  /* 0x00640000d1ac783b */ /* 0x000eee0000000200 */
[-C--:B-1----:R-:W-:Y:S08]  /*96a0*/  HMMA.16816.F32.BF16 R4, R196, R200.reuse, R4 ;  /* 0x000000c8c404723c */ /* 0x082ff00000041804 */
[C---:B--2---:R-:W-:Y:S08]  /*96b0*/  HMMA.16816.F32.BF16 R8, R204.reuse, R200, R8 ;  /* 0x000000c8cc08723c */ /* 0x044ff00000041808 */
[-C--:B------:R-:W-:Y:S08]  /*96c0*/  HMMA.16816.F32.BF16 R12, R204, R202.reuse, R12 ;  /* 0x000000cacc0c723c */ /* 0x080ff0000004180c */
[C---:B------:R-:W-:Y:S07]  /*96d0*/  HMMA.16816.F32.BF16 R16, R196.reuse, R202, R16 ;  /* 0x000000cac410723c */ /* 0x040fee0000041810 */
[----:B------:R-:W-:Y:S01]  /*96e0*/  IMAD.MOV.U32 R202, RZ, RZ, R168 ;  /* 0x000000ffffca7224 */ /* 0x000fe200078e00a8 */
[-C--:B---3--:R-:W-:Y:S04]  /*96f0*/  HMMA.16816.F32.BF16 R20, R196, R172.reuse, R20 ;  /* 0x000000acc414723c */ /* 0x088fe80000041814 */
[----:B------:R-:W-:Y:S04]  /*9700*/  IMAD.MOV.U32 R203, RZ, RZ, R171 ;  /* 0x000000ffffcb7224 */ /* 0x000fe800078e00ab */
        /* <DEDUP_REMOVED lines=8> */
[----:B------:R-:W2:Y:S07]  /*9790*/  LDSM.16.M88.4 R176, [R213+0x2000] ;  /* 0x00200000d5b0783b */ /* 0x000eae0000000200 */
[-C--:B-1----:R-:W-:Y:S08]  /*97a0*/  HMMA.16816.F32.BF16 R52, R196, R172.reuse, R52 ;  /* 0x000000acc434723c */ /* 0x082ff00000041834 */
[C---:B------:R-:W-:Y:S08]  /*97b0*/  HMMA.16816.F32.BF16 R56, R204.reuse, R172, R56 ;  /* 0x000000accc38723c */ /* 0x040ff00000041838 */
[-C--:B------:R-:W-:Y:S08]  /*97c0*/  HMMA.16816.F32.BF16 R60, R204, R174.reuse, R60 ;  /* 0x000000aecc3c723c */ /* 0x080ff0000004183c */
[----:B------:R-:W-:Y:S01]  /*97d0*/  HMMA.16816.F32.BF16 R64, R196, R174, R64 ;  /* 0x000000aec440723c */ /* 0x000fe20000041840 */
[----:B------:R-:W1:Y:S07]  /*97e0*/  LDSM.16.M88.4 R172, [R213+0x3000] ;  /* 0x00300000d5ac783b */ /* 0x000e6e0000000200 */
[-C--:B--2---:R-:W-:Y:S08]  /*97f0*/  HMMA.16816.F32.BF16 R4, R176, R180.reuse, R4 ;  /* 0x000000b4b004723c */ /* 0x084ff00000041804 */
[C---:B-1----:R-:W-:Y:S08]  /*9800*/  HMMA.16816.F32.BF16 R8, R172.reuse, R180, R8 ;  /* 0x000000b4ac08723c */ /* 0x042ff00000041808 */
        /* <DEDUP_REMOVED lines=11> */
[C---:B------:R-:W-:Y:S01]  /*98c0*/  HMMA.16816.F32.BF16 R48, R176.reuse, R182, R48 ;  /* 0x000000b6b030723c */ /* 0x040fe20000041830 */
[----:B------:R-:W-:Y:S07]  /*98d0*/  LDSM.16.M88.4 R180, [R209+0x7000] ;  /* 0x00700000d1b4783b */ /* 0x000fee0000000200 */
[-C--:B--2---:R-:W-:Y:S08]  /*98e0*/  HMMA.16816.F32.BF16 R52, R176, R184.reuse, R52 ;  /* 0x000000b8b034723c */ /* 0x084ff00000041834 */
[C---:B------:R-:W-:Y:S08]  /*98f0*/  HMMA.16816.F32.BF16 R56, R172.reuse, R184, R56 ;  /* 0x000000b8ac38723c */ /* 0x040ff00000041838 */
[-C--:B------:R-:W-:Y:S01]  /*9900*/  HMMA.16816.F32.BF16 R60, R172, R186.reuse, R60 ;  /* 0x000000baac3c723c */ /* 0x080fe2000004183c */
[----:B------:R-:W1:Y:S07]  /*9910*/  LDSM.16.M88.4 R172, [R211+0x2000] ;  /* 0x00200000d3ac783b */ /* 0x000e6e0000000200 */
[----:B------:R-:W-:Y:S01]  /*9920*/  HMMA.16816.F32.BF16 R64, R176, R186, R64 ;  /* 0x000000bab040723c */ /* 0x000fe20000041840 */
[----:B------:R-:W2:Y:S06]  /*9930*/  LDSM.16.M88.4 R176, [R211+0x3000] ;  /* 0x00300000d3b0783b */ /* 0x000eac0000000200 */
[----:B------:R-:W3:Y:S01]  /*9940*/  LDSM.16.M88.4 R184, [R209+0x7400] ;  /* 0x00740000d1b8783b */ /* 0x000ee20000000200 */
[-C--:B-1----:R-:W-:Y:S08]  /*9950*/  HMMA.16816.F32.BF16 R4, R172, R180.reuse, R4 ;  /* 0x000000b4ac04723c */ /* 0x082ff00000041804 */
[C---:B--2---:R-:W-:Y:S08]  /*9960*/  HMMA.16816.F32.BF16 R8, R176.reuse, R180, R8 ;  /* 0x000000b4b008723c */ /* 0x044ff00000041808 */
[-C--:B------:R-:W-:Y:S08]  /*9970*/  HMMA.16816.F32.BF16 R12, R176, R182.reuse, R12 ;  /* 0x000000b6b00c723c */ /* 0x080ff0000004180c */
[C---:B------:R-:W-:Y:S01]  /*9980*/  HMMA.16816.F32.BF16 R16, R172.reuse, R182, R16 ;  /* 0x000000b6ac10723c */ /* 0x040fe20000041810 */
[----:B------:R-:W1:Y:S07]  /*9990*/  LDSM.16.M88.4 R180, [R209+0x7800] ;  /* 0x00780000d1b4783b */ /* 0x000e6e0000000200 */
[-C--:B---3--:R-:W-:Y:S08]  /*99a0*/  HMMA.16816.F32.BF16 R20, R172, R184.reuse, R20 ;  /* 0x000000b8ac14723c */ /* 0x088ff00000041814 */
        /* <DEDUP_REMOVED lines=47> */
[----:B------:R-:W2:Y:S01]  /*9ca0*/  LDSM.16.M88.4 R184, [R209+0x8c00] ;  /* 0x008c0000d1b8783b */ /* 0x000ea20000000200 */
[----:B------:R-:W-:Y:S05]  /*9cb0*/  DEPBAR.LE SB0, 0x0 ;  /* 0x000080000000791a */ /* 0x000fea0000000000 */
[----:B------:R-:W-:Y:S01]  /*9cc0*/  BAR.SYNC.DEFER_BLOCKING 0x0 ;  /* 0x0000000000007b1d */ /* 0x000fe20000010000 */
[-C--:B-1----:R-:W-:Y:S08]  /*9cd0*/  HMMA.16816.F32.BF16 R36, R172, R180.reuse, R36 ;  /* 0x000000b4ac24723c */ /* 0x082ff00000041824 */
        /* <DEDUP_REMOVED lines=8> */
.L_x_497:
[----:B------:R-:W-:Y:S01]  /*9d60*/  FMNMX.FTZ R0, R4, R169, !PT ;  /* 0x000000a904007209 */ /* 0x000fe20007810000 */
[----:B------:R-:W-:Y:S01]  /*9d70*/  STL [R1+0x108], R221 ;  /* 0x000108dd01007387 */ /* 0x000fe20000100800 */
[----:B------:R-:W-:Y:S01]  /*9d80*/  FMNMX.FTZ R168, R6, R166, !PT ;  /* 0x000000a606a87209 */ /* 0x000fe20007810000 */
[----:B------:R-:W-:Y:S01]  /*9d90*/  UIADD3 UR6, UR21, -0x4498517b, URZ ;  /* 0xbb67ae8515067890 */ /* 0x000fe2000fffe03f */
[----:B------:R-:W-:Y:S01]  /*9da0*/  FMNMX.FTZ R3, R5, R0, !PT ;  /* 0x0000000005037209 */ /* 0x000fe20007810000 */
[----:B------:R-:W-:Y:S01]  /*9db0*/  STL [R1+0x104], R220 ;  /* 0x000104dc01007387 */ /* 0x000fe20000100800 */
[----:B------:R-:W-:Y:S01]  /*9dc0*/  FMNMX.FTZ R164, R8, R165, !PT ;  /* 0x000000a508a47209 */ /* 0x000fe20007810000 */
[----:B------:R-:W-:Y:S01]  /*9dd0*/  UIADD3 UR25, UR20, -0x61c88647, URZ ;  /* 0x9e3779b914197890 */ /* 0x000fe2000fffe03f */
[----:B------:R-:W-:Y:S01]  /*9de0*/  FMNMX.FTZ R0, R16, R3, !PT ;  /* 0x0000000310007209 */ /* 0x000fe20007810000 */
[----:B------:R-:W-:Y:S01]  /*9df0*/  STL [R1+0x100], R219 ;  /* 0x000100db01007387 */ /* 0x000fe20000100800 */
[----:B-1----:R-:W-:Y:S01]  /*9e00*/  FMNMX.FTZ R175, R7, R168, !PT ;  /* 0x000000a807af7209 */ /* 0x002fe20007810000 */
[----:B------:R-:W-:Y:S01]  /*9e10*/  UIADD3 UR27, UR21, 0x76cf5d0a, URZ ;  /* 0x76cf5d0a151b7890 */ /* 0x000fe2000fffe03f */
[----:B------:R-:W-:Y:S01]  /*9e20*/  FMNMX.FTZ R3, R17, R0, !PT ;  /* 0x0000000011037209 */ /* 0x000fe20007810000 */
[----:B------:R-:W-:Y:S01]  /*9e30*/  STL [R1+0xfc], R218 ;  /* 0x0000fcda01007387 */ /* 0x000fe20000100800 */
[----:B------:R-:W-:Y:S01]  /*9e40*/  FMNMX.FTZ R0, R10, R167, !PT ;  /* 0x000000a70a007209 */ /* 0x000fe20007810000 */
[----:B------:R-:W-:Y:S01]  /*9e50*/  UIADD3 UR26, UR20, -0x4ab325aa, URZ ;  /* 0xb54cda56141a7890 */ /* 0x000fe2000fffe03f */
[----:B------:R-:W-:Y:S01]  /*9e60*/  FMNMX.FTZ R2, R20, R3, !PT ;  /* 0x0000000314027209 */ /* 0x000fe20007810000 */
[----:B------:R1:W-:Y:S01]  /*9e70*/  STL [R1+0xf8], R208 ;  /* 0x0000f8d001007387 */ /* 0x0003e20000100800 */
[----:B------:R-:W-:Y:S01]  /*9e80*/  FMNMX.FTZ R171, R9, R164, !PT ;  /* 0x000000a409ab7209 */ /* 0x000fe20007810000 */
[----:B------:R-:W-:Y:S01]  /*9e90*/  IMAD.MOV.U32 R196, RZ, RZ, c[0x0][0x228] ;  /* 0x00008a00ffc47624 */ /* 0x000fe200078e00ff */
[----:B------:R-:W-:Y:S01]  /*9ea0*/  FMNMX.FTZ R173, R21, R2, !PT ;  /* 0x0000000215ad7209 */ /* 0x000fe20007810000 */
[----:B------:R2:W-:Y:S01]  /*9eb0*/  STL.64 [R1+0xf0], R216 ;  /* 0x0000f0d801007387 */ /* 0x0005e20000100a00 */
[----:B------:R-:W-:Y:S01]  /*9ec0*/  FMNMX.FTZ R3, R11, R0, !PT ;  /* 0x000000000b037209 */ /* 0x000fe20007810000 */
[----:B------:R-:W-:Y:S01]  /*9ed0*/  USHF.L.U32 UR28, UR24, 0x1, URZ ;  /* 0x00000001181c7899 */ /* 0x000fe2000800063f */
[----:B------:R-:W-:Y:S02]  /*9ee0*/  FMNMX.FTZ R168, R18, R175, !PT ;  /* 0x000000af12a87209 */ /* 0x000fe40007810000 */
[----:B------:R-:W-:Y:S01]  /*9ef0*/  FMNMX.FTZ R164, R32, R173, !PT ;  /* 0x000000ad20a47209 */ /* 0x000fe20007810000 */
[----:B------:R-:W-:Y:S01]  /*9f00*/  ULOP3.LUT UR7, UR28, UR21, URZ, 0x3c, !UPT ;  /* 0x000000151c077292 */ /* 0x000fe2000f8e3c3f */
[----:B------:R-:W-:Y:S01]  /*9f10*/  FMNMX.FTZ R2, R12, R171, !PT ;  /* 0x000000ab0c027209 */ /* 0x000fe20007810000 */
[----:B------:R-:W-:Y:S01]  /*9f20*/  UIADD3 UR28, UR28, 0x1, URZ ;  /* 0x000000011c1c7890 */ /* 0x000fe2000fffe03f */
[----:B------:R-:W-:Y:S02]  /*9f30*/  FMNMX.FTZ R0, R14, R3, !PT ;  /* 0x000000030e007209 */ /* 0x000fe40007810000 */
[----:B------:R-:W-:Y:S01]  /*9f40*/  FMNMX.FTZ R175, R19, R168, !PT ;  /* 0x000000a813af7209 */ /* 0x000fe20007810000 */
[----:B------:R-:W-:Y:S01]  /*9f50*/  ULOP3.LUT UR28, UR28, UR21, URZ, 0x3c, !UPT ;  /* 0x000000151c1c7292 */ /* 0x000fe2000f8e3c3f */
[----:B------:R-:W-:Y:S02]  /*9f60*/  FMNMX.FTZ R173, R33, R164, !PT ;  /* 0x000000a421ad7209 */ /* 0x000fe40007810000 */
[----:B------:R-:W-:Y:S02]  /*9f70*/  FMNMX.FTZ R171, R13, R2, !PT ;  /* 0x000000020dab7209 */ /* 0x000fe40007810000 */
[----:B------:R-:W-:Y:S02]  /*9f80*/  FMNMX.FTZ R3, R15, R0, !PT ;  /* 0x000000000f037209 */ /* 0x000fe40007810000 */
[----:B------:R-:W-:Y:S02]  /*9f90*/  FMNMX.FTZ R168, R22, R175, !PT ;  /* 0x000000af16a87209 */ /* 0x000fe40007810000 */
[----:B------:R-:W-:Y:S01]  /*9fa0*/  FMNMX.FTZ R164, R36, R173, !PT ;  /* 0x000000ad24a47209 */ /* 0x000fe20007810000 */
[----:B-1----:R-:W-:Y:S01]  /*9fb0*/  IMAD.SHL.U32 R208, R196, 0x8, RZ ;  /* 0x00000008c4d07824 */ /* 0x002fe200078e00ff */
[----:B------:R-:W-:Y:S02]  /*9fc0*/  FMNMX.FTZ R2, R24, R171, !PT ;  /* 0x000000ab18027209 */ /* 0x000fe40007810000 */
[----:B------:R-:W-:Y:S02]  /*9fd0*/  FMNMX.FTZ R0, R26, R3, !PT ;  /* 0x000000031a007209 */ /* 0x000fe40007810000 */
[----:B------:R-:W-:Y:S01]  /*9fe0*/  FMNMX.FTZ R175, R23, R168, !PT ;  /* 0x000000a817af7209 */ /* 0x000fe20007810000 */
[----:B--2---:R-:W2:Y:S01]  /*9ff0*/  LDL.64 R216, [R1+0xb8] ;  /* 0x0000b80001d87983 */ /* 0x004ea20000100a00 */
[----:B------:R-:W-:Y:S02]  /*a000*/  FMNMX.FTZ R173, R37, R164, !PT ;  /* 0x000000a425ad7209 */ /* 0x000fe40007810000 */
[----:B------:R-:W-:Y:S02]  /*a010*/  FMNMX.FTZ R171, R25, R2, !PT ;  /* 0x0000000219ab7209 */ /* 0x000fe40007810000 */
[----:B------:R-:W-:Y:S01]  /*a020*/  FMNMX.FTZ R3, R27, R0, !PT ;  /* 0x000000001b037209 */ /* 0x000fe20007810000 */
[----:B------:R1:W-:Y:S01]  /*a030*/  STL.64 [R1+0xe8], R214 ;  /* 0x0000e8d601007387 */ /* 0x0003e20000100a00 */
        /* <DEDUP_REMOVED lines=14> */
[----:B-1----:R-:W3:Y:S01]  /*a120*/  LDL.64 R214, [R1+0xb0] ;  /* 0x0000b00001d67983 */ /* 0x002ee20000100a00 */
[----:B------:R-:W-:Y:S02]  /*a130*/  FMNMX.FTZ R171, R41, R2, !PT ;  /* 0x0000000229ab7209 */ /* 0x000fe40007810000 */
[----:B------:R-:W-:Y:S02]  /*a140*/  FMNMX.FTZ R3, R43, R0, !PT ;  /* 0x000000002b037209 */ /* 0x000fe40007810000 */
[----:B------:R-:W-:Y:S01]  /*a150*/  FMNMX.FTZ R170, R50, R175, !PT ;  /* 0x000000af32aa7209 */ /* 0x000fe20007810000 */
[----:B------:R-:W-:Y:S01]  /*a160*/  STL.64 [R1+0xe0], R210 ;  /* 0x0000e0d201007387 */ /* 0x000fe20000100a00 */
[----:B------:R-:W-:Y:S02]  /*a170*/  FMNMX.FTZ R168, R64, R173, !PT ;  /* 0x000000ad40a87209 */ /* 0x000fe40007810000 */
[----:B------:R-:W-:Y:S02]  /*a180*/  FMNMX.FTZ R164, R44, R171, !PT ;  /* 0x000000ab2ca47209 */ /* 0x000fe40007810000 */
[----:B------:R-:W-:Y:S01]  /*a190*/  FMNMX.FTZ R2, R46, R3, !PT ;  /* 0x000000032e027209 */ /* 0x000fe20007810000 */
[----:B------:R1:W-:Y:S01]  /*a1a0*/  STL.64 [R1+0xd8], R224 ;  /* 0x0000d8e001007387 */ /* 0x0003e20000100a00 */
[----:B------:R-:W-:Y:S02]  /*a1b0*/  FMNMX.FTZ R3, R51, R170, !PT ;  /* 0x000000aa33037209 */ /* 0x000fe40007810000 */
[----:B------:R-:W-:Y:S02]  /*a1c0*/  FMNMX.FTZ R0, R65, R168, !PT ;  /* 0x000000a841007209 */ /* 0x000fe40007810000 */
[----:B------:R-:W-:Y:S02]  /*a1d0*/  FMNMX.FTZ R171, R45, R164, !PT ;  /* 0x000000a42dab7209 */ /* 0x000fe40007810000 */
[----:B------:R-:W-:Y:S01]  /*a1e0*/  FMNMX.FTZ R164, R54, R3, !PT ;  /* 0x0000000336a47209 */ /* 0x000fe20007810000 */
[----:B------:R-:W4:Y:S01]  /*a1f0*/  SHFL.BFLY PT, R175, R0, 0x2, 0x1f ;  /* 0x0c401f0000af7f89 */ /* 0x000f2200000e0000 */
        /* <DEDUP_REMOVED lines=13> */
[----:B----4-:R-:W-:Y:S01]  /*a2d0*/  FMNMX.FTZ R175, R0, R175, !PT ;  /* 0x000000af00af7209 */ /* 0x010fe20007810000 */
[----:B------:R-:W-:Y:S06]  /*a2e0*/  STL.64 [R1+0xd0], R212 ;  /* 0x0000d0d401007387 */ /* 0x000fec0000100a00 */
[----:B------:R-:W-:Y:S04]  /*a2f0*/  STL [R1+0xcc], R209 ;  /* 0x0000ccd101007387 */ /* 0x000fe80000100800 */
[----:B------:R-:W1:Y:S08]  /*a300*/  SHFL.BFLY PT, R168, R177, 0x2, 0x1f ;  /* 0x0c401f00b1a87f89 */ /* 0x000e7000000e0000 */
[----:B------:R-:W4:Y:S08]  /*a310*/  SHFL.BFLY PT, R171, R2, 0x2, 0x1f ;  /* 0x0c401f0002ab7f89 */ /* 0x000f3000000e0000 */
[----:B------:R-:W4:Y:S01]  /*a320*/  SHFL.BFLY PT, R164, R175, 0x1, 0x1f ;  /* 0x0c201f00afa47f89 */ /* 0x000f2200000e0000 */
[----:B-1----:R-:W-:Y:S07]  /*a330*/  FMNMX.FTZ R168, R177, R168, !PT ;  /* 0x000000a8b1a87209 */ /* 0x002fee0007810000 */
[----:B------:R-:W3:Y:S04]  /*a340*/  LDL.LU R209, [R1+0x90] ;  /* 0x0000900001d17983 */ /* 0x000ee80000300800 */
[----:B------:R-:W3:Y:S01]  /*a350*/  LDL.64 R212, [R1+0x98] ;  /* 0x0000980001d47983 */ /* 0x000ee20000100a00 */
[----:B----4-:R-:W-:Y:S05]  /*a360*/  FMNMX.FTZ R171, R2, R171, !PT ;  /* 0x000000ab02ab7209 */ /* 0x010fea0007810000 */
[----:B------:R-:W1:Y:S01]  /*a370*/  SHFL.BFLY PT, R181, R170, 0x2, 0x1f ;  /* 0x0c401f00aab57f89 */ /* 0x000e6200000e0000 */
[----:B------:R-:W-:Y:S04]  /*a380*/  FMNMX.FTZ R164, R175, R164, !PT ;  /* 0x000000a4afa47209 */ /* 0x000fe80007810000 */
[----:B------:R-:W-:Y:S02]  /*a390*/  FSETP.NEU.FTZ.AND P0, PT, R164, -INF , PT ;  /* 0xff800000a400780b */ /* 0x000fe40003f1d000 */
[----:B-1----:R-:W-:Y:S01]  /*a3a0*/  FMNMX.FTZ R181, R170, R181, !PT ;  /* 0x000000b5aab57209 */ /* 0x002fe20007810000 */
[----:B------:R-:W-:Y:S04]  /*a3b0*/  FMUL.FTZ R170, R164, c[0x0][0x23c] ;  /* 0x00008f00a4aa7a20 */ /* 0x000fe80000410000 */
[----:B------:R-:W1:Y:S01]  /*a3c0*/  SHFL.BFLY PT, R2, R181, 0x1, 0x1f ;  /* 0x0c201f00b5027f89 */ /* 0x000e6200000e0000 */
[----:B------:R-:W-:Y:S05]  /*a3d0*/  FSEL R170, R170, RZ, P0 ;  /* 0x000000ffaaaa7208 */ /* 0x000fea0000000000 */
[--C-:B------:R-:W-:Y:S02]  /*a3e0*/  FFMA.FTZ R201, R5, c[0x0][0x23c], -R170.reuse ;  /* 0x00008f0005c97a23 */ /* 0x100fe400000108aa */
[--C-:B------:R-:W-:Y:S02]  /*a3f0*/  FFMA.FTZ R211, R36, c[0x0][0x23c], -R170.reuse ;  /* 0x00008f0024d37a23 */ /* 0x100fe400000108aa */
[--C-:B------:R-:W-:Y:S02]  /*a400*/  FFMA.FTZ R218, R32, c[0x0][0x23c], -R170.reuse ;  /* 0x00008f0020da7a23 */ /* 0x100fe400000108aa */
[--C-:B------:R-:W-:Y:S02]  /*a410*/  FFMA.FTZ R219, R33, c[0x0][0x23c], -R170.reuse ;  /* 0x00008f0021db7a23 */ /* 0x100fe400000108aa */
[--C-:B------:R-:W-:Y:S02]  /*a420*/  FFMA.FTZ R192, R21, c[0x0][0x23c], -R170.reuse ;  /* 0x00008f0015c07a23 */ /* 0x100fe400000108aa */
[--C-:B------:R-:W-:Y:S02]  /*a430*/  FFMA.FTZ R200, R16, c[0x0][0x23c], -R170.reuse ;  /* 0x00008f0010c87a23 */ /* 0x100fe400000108aa */
[--C-:B------:R-:W-:Y:S02]  /*a440*/  FFMA.FTZ R195, R17, c[0x0][0x23c], -R170.reuse ;  /* 0x00008f0011c37a23 */ /* 0x100fe400000108aa */
[--C-:B------:R-:W-:Y:S02]  /*a450*/  FFMA.FTZ R186, R20, c[0x0][0x23c], -R170.reuse ;  /* 0x00008f0014ba7a23 */ /* 0x100fe400000108aa */
[----:B------:R-:W-:Y:S01]  /*a460*/  MUFU.EX2 R200, R200 ;  /* 0x000000c800c87308 */ /* 0x000fe20000000800 */
[--C-:B------:R-:W-:Y:S01]  /*a470*/  FFMA.FTZ R207, R37, c[0x0][0x23c], -R170.reuse ;  /* 0x00008f0025cf7a23 */ /* 0x100fe200000108aa */
[----:B-1----:R-:W-:Y:S01]  /*a480*/  FMNMX.FTZ R2, R181, R2, !PT ;  /* 0x00000002b5027209 */ /* 0x002fe20007810000 */
[--C-:B------:R-:W-:Y:S02]  /*a490*/  FFMA.FTZ R188, R48, c[0x0][0x23c], -R170.reuse ;  /* 0x00008f0030bc7a23 */ /* 0x100fe400000108aa */
[--C-:B------:R-:W-:Y:S02]  /*a4a0*/  FFMA.FTZ R187, R49, c[0x0][0x23c], -R170.reuse ;  /* 0x00008f0031bb7a23 */ /* 0x100fe400000108aa */
[--C-:B------:R-:W-:Y:S02]  /*a4b0*/  FFMA.FTZ R180, R53, c[0x0][0x23c], -R170.reuse ;  /* 0x00008f0035b47a23 */ /* 0x100fe400000108aa */
[----:B------:R-:W-:Y:S01]  /*a4c0*/  FFMA.FTZ R204, R4, c[0x0][0x23c], -R170 ;  /* 0x00008f0004cc7a23 */ /* 0x000fe200000108aa */
[----:B------:R-:W-:Y:S10]  /*a4d0*/  MUFU.EX2 R207, R207 ;  /* 0x000000cf00cf7308 */ /* 0x000ff40000000800 */
[----:B------:R-:W-:Y:S01]  /*a4e0*/  MUFU.EX2 R180, R180 ;  /* 0x000000b400b47308 */ /* 0x000fe20000000800 */
[----:B--2---:R-:W-:Y:S01]  /*a4f0*/  LOP3.LUT R198, R217, UR7, RZ, 0x3c, !PT ;  /* 0x00000007d9c67c12 */ /* 0x004fe2000f8e3cff */
[----:B------:R-:W-:Y:S04]  /*a500*/  UIADD3 UR7, UR20, 0x3c6ef372, URZ ;  /* 0x3c6ef37214077890 */ /* 0x000fe8000fffe03f */
[----:B------:R-:W-:Y:S05]  /*a510*/  IMAD.WIDE.U32 R198, R198, -0x326172a9, RZ ;  /* 0xcd9e8d57c6c67825 */ /* 0x000fea00078e00ff */
[----:B---3--:R-:W-:Y:S05]  /*a520*/  LOP3.LUT R3, R199, UR25, R214, 0x96, !PT ;  /* 0x00000019c7037c12 */ /* 0x008fea000f8e96d6 */
[----:B------:R-:W-:Y:S01]  /*a530*/  IMAD.WIDE.U32 R182, R3, -0x2daee0ad, RZ ;  /* 0xd2511f5303b67825 */ /* 0x000fe200078e00ff */
[----:B------:R-:W-:Y:S04]  /*a540*/  LOP3.LUT R172, R225, UR6, R216, 0x96, !PT ;  /* 0x00000006e1ac7c12 */ /* 0x000fe8000f8e96d8 */
[----:B------:R-:W-:Y:S01]  /*a550*/  LOP3.LUT R0, R183, UR27, R224, 0x96, !PT ;  /* 0x0000001bb7007c12 */ /* 0x000fe2000f8e96e0 */
[----:B------:R-:W-:Y:S04]  /*a560*/  IMAD.WIDE.U32 R172, R172, -0x326172a9, RZ ;  /* 0xcd9e8d57acac7825 */ /* 0x000fe800078e00ff */
[----:B------:R-:W-:Y:S01]  /*a570*/  IMAD.WIDE.U32 R184, R0, -0x326172a9, RZ ;  /* 0xcd9e8d5700b87825 */ /* 0x000fe200078e00ff */
[----:B------:R-:W-:Y:S05]  /*a580*/  LOP3.LUT R3, R173, UR7, R198, 0x96, !PT ;  /* 0x00000007ad037c12 */ /* 0x000fea000f8e96c6 */
[----:B------:R-:W-:Y:S01]  /*a590*/  IMAD.WIDE.U32 R178, R3, -0x2daee0ad, RZ ;  /* 0xd2511f5303b27825 */ /* 0x000fe200078e00ff */
[----:B------:R-:W-:Y:S04]  /*a5a0*/  LOP3.LUT R3, R185, UR22, R172, 0x96, !PT ;  /* 0x00000016b9037c12 */ /* 0x000fe8000f8e96ac */
[----:B------:R-:W-:Y:S01]  /*a5b0*/  LOP3.LUT R0, R179, UR19, R182, 0x96, !PT ;  /* 0x00000013b3007c12 */ /* 0x000fe2000f8e96b6 */
[----:B------:R-:W-:Y:S02]  /*a5c0*/  IMAD.WIDE.U32 R176, R3, -0x2daee0ad, RZ ;  /* 0xd2511f5303b07825 */ /* 0x000fe400078e00ff */
[----:B------:R-:W1:Y:S02]  /*a5d0*/  SHFL.BFLY PT, R3, R168, 0x1, 0x1f ;  /* 0x0c201f00a8037f89 */ /* 0x000e6400000e0000 */
[----:B------:R-:W-:Y:S01]  /*a5e0*/  IMAD.WIDE.U32 R182, R0, -0x326172a9, RZ ;  /* 0xcd9e8d5700b67825 */ /* 0x000fe200078e00ff */
[----:B------:R-:W-:Y:S04]  /*a5f0*/  LOP3.LUT R178, R177, UR14, R178, 0x96, !PT ;  /* 0x0000000eb1b27c12 */ /* 0x000fe8000f8e96b2 */
[----:B------:R-:W-:Y:S01]  /*a600*/  LOP3.LUT R174, R183, UR18, R184, 0x96, !PT ;  /* 0x00000012b7ae7c12 */ /* 0x000fe2000f8e96b8 */
[----:B------:R-:W2:Y:S01]  /*a610*/  SHFL.BFLY PT, R0, R171, 0x1, 0x1f ;  /* 0x0c201f00ab007f89 */ /* 0x000ea200000e0000 */
[----:B------:R-:W-:Y:S04]  /*a620*/  IMAD.WIDE.U32 R178, R178, -0x326172a9, RZ ;  /* 0xcd9e8d57b2b27825 */ /* 0x000fe800078e00ff */
[----:B------:R-:W-:Y:S01]  /*a630*/  IMAD.WIDE.U32 R174, R174, -0x2daee0ad, RZ ;  /* 0xd2511f53aeae7825 */ /* 0x000fe200078e00ff */
[----:B------:R-:W-:Y:S03]  /*a640*/  LOP3.LUT R189, R179, UR13, R182, 0x96, !PT ;  /* 0x0000000db3bd7c12 */ /* 0x000fe6000f8e96b6 */
[----:B------:R-:W-:Y:S01]  /*a650*/  FFMA.FTZ R182, R52, c[0x0][0x23c], -R170 ;  /* 0x00008f0034b67a23 */ /* 0x000fe200000108aa */
[----:B------:R-:W-:Y:S02]  /*a660*/  LOP3.LUT R176, R175, UR10, R176, 0x96, !PT ;  /* 0x0000000aafb07c12 */ /* 0x000fe4000f8e96b0 */
[----:B------:R-:W-:Y:S03]  /*a670*/  LOP3.LUT R209, R209, 0xffffff7f, RZ, 0xc0, !PT ;  /* 0xffffff7fd1d17812 */ /* 0x000fe600078ec0ff */
[----:B------:R-:W-:Y:S01]  /*a680*/  IMAD.WIDE.U32 R176, R176, -0x326172a9, RZ ;  /* 0xcd9e8d57b0b07825 */ /* 0x000fe200078e00ff */
[----:B-1----:R-:W-:Y:S02]  /*a690*/  FMNMX.FTZ R3, R168, R3, !PT ;  /* 0x00000003a8037209 */ /* 0x002fe40007810000 */
[----:B------:R-:W-:Y:S02]  /*a6a0*/  @P3 LOP3.LUT R209, R209, 0x80, RZ, 0xfc, !PT ;  /* 0x00000080d1d13812 */ /* 0x000fe400078efcff */
[----:B------:R-:W-:Y:S02]  /*a6b0*/  LOP3.LUT R179, R177, UR26, R178, 0x96, !PT ;  /* 0x0000001ab1b37c12 */ /* 0x000fe4000f8e96b2 */
[----:B------:R-:W-:Y:S02]  /*a6c0*/  FSETP.NEU.FTZ.AND P0, PT, R3, -INF , PT ;  /* 0xff8000000300780b */ /* 0x000fe40003f1d000 */
[----:B--2---:R-:W-:Y:S02]  /*a6d0*/  FMNMX.FTZ R0, R171, R0, !PT ;  /* 0x00000000ab007209 */ /* 0x004fe40007810000 */
[C---:B------:R-:W-:Y:S02]  /*a6e0*/  LOP3.LUT R171, R179.reuse, 0xffff, RZ, 0xc0, !PT ;  /* 0x0000ffffb3ab7812 */ /* 0x040fe400078ec0ff */
[----:B------:R-:W-:Y:S02]  /*a6f0*/  LOP3.LUT R168, R179, 0xff, RZ, 0xc0, !PT ;  /* 0x000000ffb3a87812 */ /* 0x000fe400078ec0ff */
[----:B------:R-:W-:Y:S01]  /*a700*/  SHF.R.U32.HI R4, RZ, 0x8, R171 ;  /* 0x00000008ff047819 */ /* 0x000fe200000116ab */
[----:B------:R-:W-:Y:S01]  /*a710*/  FMUL.FTZ R171, R3, c[0x0][0x23c] ;  /* 0x00008f0003ab7a20 */ /* 0x000fe20000410000 */
[--C-:B------:R-:W-:Y:S02]  /*a720*/  SHF.R.U32.HI R5, RZ, 0x10, R179.reuse ;  /* 0x00000010ff057819 */ /* 0x100fe400000116b3 */
[----:B------:R-:W-:Y:S02]  /*a730*/  LOP3.LUT R4, R4, 0xffff, RZ, 0xc0, !PT ;  /* 0x0000ffff04047812 */ /* 0x000fe400078ec0ff */
[----:B------:R-:W-:Y:S02]  /*a740*/  FSEL R171, R171, RZ, P0 ;  /* 0x000000ffabab7208 */ /* 0x000fe40000000000 */
[----:B------:R-:W-:Y:S02]  /*a750*/  ISETP.LE.U32.AND P6, PT, R4, UR23, PT ;  /* 0x0000001704007c0c */ /* 0x000fe4000bfc3070 */
[----:B------:R-:W-:Y:S01]  /*a760*/  SHF.R.U32.HI R4, RZ, 0x18, R179 ;  /* 0x00000018ff047819 */ /* 0x000fe200000116b3 */
[--C-:B------:R-:W-:Y:S01]  /*a770*/  FFMA.FTZ R183, R55, c[0x0][0x23c], -R171.reuse ;  /* 0x00008f0037b77a23 */ /* 0x100fe200000108ab */
[----:B------:R-:W-:Y:S01]  /*a780*/  FSETP.NEU.FTZ.AND P0, PT, R2, -INF , PT ;  /* 0xff8000000200780b */ /* 0x000fe20003f1d000 */
[----:B------:R1:W-:Y:S01]  /*a790*/  MUFU.EX2 R55, R201 ;  /* 0x000000c900377308 */ /* 0x0003e20000000800 */
[----:B------:R-:W-:Y:S01]  /*a7a0*/  ISETP.LE.U32.AND P4, PT, R4, UR23, PT ;  /* 0x0000001704007c0c */ /* 0x000fe2000bf83070 */
[----:B------:R-:W-:Y:S01]  /*a7b0*/  FMUL.FTZ R179, R2, c[0x0][0x23c] ;  /* 0x00008f0002b37a20 */ /* 0x000fe20000410000 */
[----:B------:R-:W-:Y:S01]  /*a7c0*/  LOP3.LUT R4, R5, 0xff, RZ, 0xc0, !PT ;  /* 0x000000ff05047812 */ /* 0x000fe200078ec0ff */
[--C-:B------:R-:W-:Y:S01]  /*a7d0*/  FFMA.FTZ R220, R34, c[0x0][0x23c], -R171.reuse ;  /* 0x00008f0022dc7a23 */ /* 0x100fe200000108ab */
[----:B------:R-:W-:Y:S01]  /*a7e0*/  ISETP.LE.U32.AND P3, PT, R168, UR23, PT ;  /* 0x00000017a8007c0c */ /* 0x000fe2000bf63070 */
[--C-:B------:R-:W-:Y:S01]  /*a7f0*/  FFMA.FTZ R221, R39, c[0x0][0x23c], -R171.reuse ;  /* 0x00008f0027dd7a23 */ /* 0x100fe200000108ab */
[----:B------:R-:W-:Y:S01]  /*a800*/  FSEL R179, R179, RZ, P0 ;  /* 0x000000ffb3b37208 */ /* 0x000fe20000000000 */
[----:B------:R-:W-:Y:S01]  /*a810*/  FFMA.FTZ R168, R64, c[0x0][0x23c], -R170 ;  /* 0x00008f0040a87a23 */ /* 0x000fe200000108aa */
[----:B------:R-:W-:Y:S01]  /*a820*/  ISETP.LE.U32.AND P5, PT, R4, UR23, PT ;  /* 0x0000001704007c0c */ /* 0x000fe2000bfa3070 */
[----:B------:R-:W-:Y:S01]  /*a830*/  FFMA.FTZ R17, R6, c[0x0][0x23c], -R171 ;  /* 0x00008f0006117a23 */ /* 0x000fe200000108ab */
[----:B------:R-:W-:Y:S01]  /*a840*/  LEA R196, P0, R208, R202, 0x1 ;  /* 0x000000cad0c47211 */ /* 0x000fe200078008ff */
[----:B------:R-:W-:Y:S01]  /*a850*/  FFMA.FTZ R4, R24, c[0x0][0x23c], -R179 ;  /* 0x00008f0018047a23 */ /* 0x000fe200000108b3 */
[----:B------:R-:W-:Y:S01]  /*a860*/  LOP3.LUT R209, R209, 0xffffffbf, RZ, 0xc0, !PT ;  /* 0xffffffbfd1d17812 */ /* 0x000fe200078ec0ff */
[--C-:B------:R-:W-:Y:S01]  /*a870*/  FFMA.FTZ R16, R7, c[0x0][0x23c], -R171.reuse ;  /* 0x00008f0007107a23 */ /* 0x100fe200000108ab */
[----:B------:R-:W-:Y:S01]  /*a880*/  LEA.HI.X.SX32 R197, R208, R203, 0x1, P0 ;  /* 0x000000cbd0c57211 */ /* 0x000fe200000f0eff */
[--C-:B------:R-:W-:Y:S01]  /*a890*/  FFMA.FTZ R194, R18, c[0x0][0x23c], -R171.reuse ;  /* 0x00008f0012c27a23 */ /* 0x100fe200000108ab */
[----:B------:R-:W-:Y:S01]  /*a8a0*/  FSETP.NEU.FTZ.AND P0, PT, R0, -INF , PT ;  /* 0xff8000000000780b */ /* 0x000fe20003f1d000 */
[--C-:B------:R-:W-:Y:S01]  /*a8b0*/  FFMA.FTZ R19, R19, c[0x0][0x23c], -R171.reuse ;  /* 0x00008f0013137a23 */ /* 0x100fe200000108ab */
[----:B------:R-:W-:Y:S01]  /*a8c0*/  @P2 LOP3.LUT R209, R209, 0x40, RZ, 0xfc, !PT ;  /* 0x00000040d1d12812 */ /* 0x000fe200078efcff */
[--C-:B------:R-:W-:Y:S01]  /*a8d0*/  FFMA.FTZ R193, R22, c[0x0][0x23c], -R171.reuse ;  /* 0x00008f0016c17a23 */ /* 0x100fe200000108ab */
[----:B------:R-:W-:Y:S01]  /*a8e0*/  MUFU.EX2 R18, R17 ;  /* 0x0000001100127308 */ /* 0x000fe20000000800 */
[--C-:B------:R-:W-:Y:S01]  /*a8f0*/  FFMA.FTZ R206, R35, c[0x0][0x23c], -R171.reuse ;  /* 0x00008f0023ce7a23 */ /* 0x100fe200000108ab */
[----:B------:R-:W-:Y:S01]  /*a900*/  LOP3.LUT R209, R209, 0xffffffdf, RZ, 0xc0, !PT ;  /* 0xffffffdfd1d17812 */ /* 0x000fe200078ec0ff */
[----:B-1----:R-:W2:Y:S01]  /*a910*/  LDL.LU R201, [R1+0xc4] ;  /* 0x0000c40001c97983 */ /* 0x002ea20000300800 */
[--C-:B------:R-:W-:Y:S02]  /*a920*/  FFMA.FTZ R205, R38, c[0x0][0x23c], -R171.reuse ;  /* 0x00008f0026cd7a23 */ /* 0x100fe400000108ab */
[----:B------:R-:W-:Y:S01]  /*a930*/  @P1 LOP3.LUT R209, R209, 0x20, RZ, 0xfc, !PT ;  /* 0x00000020d1d11812 */ /* 0x000fe200078efcff */
[--C-:B------:R-:W-:Y:S02]  /*a940*/  FFMA.FTZ R190, R50, c[0x0][0x23c], -R171.reuse ;  /* 0x00008f0032be7a23 */ /* 0x100fe400000108ab */
[--C-:B------:R-:W-:Y:S01]  /*a950*/  FFMA.FTZ R184, R54, c[0x0][0x23c], -R171.reuse ;  /* 0x00008f0036b87a23 */ /* 0x100fe200000108ab */
[----:B------:R-:W-:Y:S01]  /*a960*/  LOP3.LUT R209, R209, 0xfffffeff, RZ, 0xc0, !PT ;  /* 0xfffffeffd1d17812 */ /* 0x000fe200078ec0ff */
[--C-:B------:R-:W-:Y:S01]  /*a970*/  FFMA.FTZ R175, R66, c[0x0][0x23c], -R171.reuse ;  /* 0x00008f0042af7a23 */ /* 0x100fe200000108ab */
[----:B------:R1:W-:Y:S01]  /*a980*/  MUFU.EX2 R22, R204 ;  /* 0x000000cc00167308 */ /* 0x0003e20000000800 */
[--C-:B------:R-:W-:Y:S02]  /*a990*/  FFMA.FTZ R23, R23, c[0x0][0x23c], -R171.reuse ;  /* 0x00008f0017177a23 */ /* 0x100fe400000108ab */
[--C-:B------:R-:W-:Y:S02]  /*a9a0*/  FFMA.FTZ R191, R51, c[0x0][0x23c], -R171.reuse ;  /* 0x00008f0033bf7a23 */ /* 0x100fe400000108ab */
[----:B------:R-:W-:Y:S02]  /*a9b0*/  FFMA.FTZ R171, R67, c[0x0][0x23c], -R171 ;  /* 0x00008f0043ab7a23 */ /* 0x000fe400000108ab */
[--C-:B------:R-:W-:Y:S02]  /*a9c0*/  FFMA.FTZ R67, R9, c[0x0][0x23c], -R179.reuse ;  /* 0x00008f0009437a23 */ /* 0x100fe400000108b3 */
[--C-:B------:R-:W-:Y:S01]  /*a9d0*/  FFMA.FTZ R9, R29, c[0x0][0x23c], -R179.reuse ;  /* 0x00008f001d097a23 */ /* 0x100fe200000108b3 */
[----:B------:R-:W-:Y:S01]  /*a9e0*/  MUFU.EX2 R51, R16 ;  /* 0x0000001000337308 */ /* 0x000fe20000000800 */
[----:B------:R-:W-:Y:S02]  /*a9f0*/  IMAD.MOV.U32 R29, RZ, RZ, R192 ;  /* 0x000000ffff1d7224 */ /* 0x000fe400078e00c0 */
[----:B------:R-:W-:Y:S02]  /*aa00*/  FFMA.FTZ R192, R45, c[0x0][0x23c], -R179 ;  /* 0x00008f002dc07a23 */ /* 0x000fe400000108b3 */
[----:B------:R-:W-:Y:S02]  /*aa10*/  IMAD.MOV.U32 R45, RZ, RZ, R4 ;  /* 0x000000ffff2d7224 */ /* 0x000fe400078e0004 */
[----:B------:R-:W-:Y:S02]  /*aa20*/  FADD.FTZ R4, -R164, R169 ;  /* 0x000000a9a4047221 */ /* 0x000fe40000010100 */
[----:B------:R-:W-:Y:S01]  /*aa30*/  FFMA.FTZ R54, R8, c[0x0][0x23c], -R179 ;  /* 0x00008f0008367a23 */ /* 0x000fe200000108b3 */
[----:B------:R-:W-:Y:S01]  /*aa40*/  MUFU.EX2 R67, R67 ;  /* 0x0000004300437308 */ /* 0x000fe20000000800 */
[----:B------:R-:W-:Y:S02]  /*aa50*/  FMUL.FTZ R8, R4, c[0x0][0x23c] ;  /* 0x00008f0004087a20 */ /* 0x000fe40000410000 */
[----:B------:R-:W-:Y:S02]  /*aa60*/  FADD.FTZ R4, -R2, R165 ;  /* 0x000000a502047221 */ /* 0x000fe40000010100 */
[----:B------:R-:W-:Y:S02]  /*aa70*/  FMUL.FTZ R5, R0, c[0x0][0x23c] ;  /* 0x00008f0000057a20 */ /* 0x000fe40000410000 */
[----:B------:R-:W-:Y:S02]  /*aa80*/  FMUL.FTZ R7, R4, c[0x0][0x23c] ;  /* 0x00008f0004077a20 */ /* 0x000fe40000410000 */
[--C-:B------:R-:W-:Y:S01]  /*aa90*/  FFMA.FTZ R34, R12, c[0x0][0x23c], -R179.reuse ;  /* 0x00008f000c227a23 */ /* 0x100fe200000108b3 */
[----:B------:R-:W-:Y:S01]  /*aaa0*/  FSEL R5, R5, RZ, P0 ;  /* 0x000000ff05057208 */ /* 0x000fe20000000000 */
[----:B------:R-:W3:Y:S01]  /*aab0*/  MUFU.EX2 R8, R8 ;  /* 0x0000000800087308 */ /* 0x000ee20000000800 */
[----:B------:R-:W-:Y:S02]  /*aac0*/  FFMA.FTZ R12, R28, c[0x0][0x23c], -R179 ;  /* 0x00008f001c0c7a23 */ /* 0x000fe400000108b3 */
[----:B------:R-:W-:Y:S02]  /*aad0*/  FADD.FTZ R4, -R0, R167 ;  /* 0x000000a700047221 */ /* 0x000fe40000010100 */
[--C-:B------:R-:W-:Y:S02]  /*aae0*/  FFMA.FTZ R210, R31, c[0x0][0x23c], -R5.reuse ;  /* 0x00008f001fd27a23 */ /* 0x100fe40000010805 */
[----:B------:R-:W-:Y:S02]  /*aaf0*/  FFMA.FTZ R208, R47, c[0x0][0x23c], -R5 ;  /* 0x00008f002fd07a23 */ /* 0x000fe40000010805 */
[----:B------:R-:W-:Y:S01]  /*ab00*/  FFMA.FTZ R35, R13, c[0x0][0x23c], -R179 ;  /* 0x00008f000d237a23 */ /* 0x000fe200000108b3 */
[----:B------:R-:W4:Y:S01]  /*ab10*/  MUFU.EX2 R7, R7 ;  /* 0x0000000700077308 */ /* 0x000f220000000800 */
[----:B------:R-:W-:Y:S02]  /*ab20*/  IMAD.MOV.U32 R13, RZ, RZ, R221 ;  /* 0x000000ffff0d7224 */ /* 0x000fe400078e00dd */
[--C-:B------:R-:W-:Y:S02]  /*ab30*/  FFMA.FTZ R221, R41, c[0x0][0x23c], -R179.reuse ;  /* 0x00008f0029dd7a23 */ /* 0x100fe400000108b3 */
[--C-:B------:R-:W-:Y:S02]  /*ab40*/  FFMA.FTZ R25, R25, c[0x0][0x23c], -R179.reuse ;  /* 0x00008f0019197a23 */ /* 0x100fe400000108b3 */
[--C-:B------:R-:W-:Y:S02]  /*ab50*/  FFMA.FTZ R40, R40, c[0x0][0x23c], -R179.reuse ;  /* 0x00008f0028287a23 */ /* 0x100fe400000108b3 */
[----:B------:R-:W-:Y:S01]  /*ab60*/  FFMA.FTZ R185, R57, c[0x0][0x23c], -R179 ;  /* 0x00008f0039b97a23 */ /* 0x000fe200000108b3 */
[----:B------:R-:W-:Y:S01]  /*ab70*/  MUFU.EX2 R54, R54 ;  /* 0x0000003600367308 */ /* 0x000fe20000000800 */
[----:B------:R-:W-:Y:S02]  /*ab80*/  IMAD.MOV.U32 R57, RZ, RZ, R219 ;  /* 0x000000ffff397224 */ /* 0x000fe400078e00db */
[----:B------:R-:W-:Y:S02]  /*ab90*/  FFMA.FTZ R219, R43, c[0x0][0x23c], -R5 ;  /* 0x00008f002bdb7a23 */ /* 0x000fe40000010805 */
[----:B------:R-:W-:Y:S02]  /*aba0*/  FFMA.FTZ R181, R60, c[0x0][0x23c], -R179 ;  /* 0x00008f003cb57a23 */ /* 0x000fe400000108b3 */
[----:B------:R-:W-:Y:S02]  /*abb0*/  IMAD.MOV.U32 R60, RZ, RZ, R220 ;  /* 0x000000ffff3c7224 */ /* 0x000fe400078e00dc */
[--C-:B------:R-:W-:Y:S01]  /*abc0*/  FFMA.FTZ R220, R42, c[0x0][0x23c], -R5.reuse ;  /* 0x00008f002adc7a23 */ /* 0x100fe20000010805 */
[----:B------:R-:W-:Y:S01]  /*abd0*/  MUFU.EX2 R23, R23 ;  /* 0x0000001700177308 */ /* 0x000fe20000000800 */
[--C-:B------:R-:W-:Y:S02]  /*abe0*/  FFMA.FTZ R39, R10, c[0x0][0x23c], -R5.reuse ;  /* 0x00008f000a277a23 */ /* 0x100fe40000010805 */
[--C-:B------:R-:W-:Y:S02]  /*abf0*/  FFMA.FTZ R66, R11, c[0x0][0x23c], -R5.reuse ;  /* 0x00008f000b427a23 */ /* 0x100fe40000010805 */
[--C-:B------:R-:W-:Y:S02]  /*ac00*/  FFMA.FTZ R50, R14, c[0x0][0x23c], -R5.reuse ;  /* 0x00008f000e327a23 */ /* 0x100fe40000010805 */
[--C-:B------:R-:W-:Y:S02]  /*ac10*/  FFMA.FTZ R38, R15, c[0x0][0x23c], -R5.reuse ;  /* 0x00008f000f267a23 */ /* 0x100fe40000010805 */
[--C-:B------:R-:W-:Y:S01]  /*ac20*/  FFMA.FTZ R24, R26, c[0x0][0x23c], -R5.reuse ;  /* 0x00008f001a187a23 */ /* 0x100fe20000010805 */
[----:B------:R-:W-:Y:S01]  /*ac30*/  MUFU.EX2 R39, R39 ;  /* 0x0000002700277308 */ /* 0x000fe20000000800 */
[--C-:B------:R-:W-:Y:S02]  /*ac40*/  FFMA.FTZ R169, R59, c[0x0][0x23c], -R5.reuse ;  /* 0x00008f003ba97a23 */ /* 0x100fe40000010805 */
[----:B------:R-:W-:Y:S02]  /*ac50*/  FFMA.FTZ R167, R63, c[0x0][0x23c], -R5 ;  /* 0x00008f003fa77a23 */ /* 0x000fe40000010805 */
[----:B------:R-:W-:Y:S02]  /*ac60*/  IMAD.MOV.U32 R28, RZ, RZ, R193 ;  /* 0x000000ffff1c7224 */ /* 0x000fe400078e00c1 */
[----:B------:R-:W-:Y:S02]  /*ac70*/  FFMA.FTZ R193, R44, c[0x0][0x23c], -R179 ;  /* 0x00008f002cc17a23 */ /* 0x000fe400000108b3 */
[----:B------:R-:W-:Y:S01]  /*ac80*/  FFMA.FTZ R44, R30, c[0x0][0x23c], -R5 ;  /* 0x00008f001e2c7a23 */ /* 0x000fe20000010805 */
[----:B------:R-:W-:Y:S01]  /*ac90*/  MUFU.EX2 R66, R66 ;  /* 0x0000004200427308 */ /* 0x000fe20000000800 */
[----:B------:R-:W-:Y:S02]  /*aca0*/  IMAD.MOV.U32 R41, RZ, RZ, R186 ;  /* 0x000000ffff297224 */ /* 0x000fe400078e00ba */
[--C-:B------:R-:W-:Y:S02]  /*acb0*/  FFMA.FTZ R186, R56, c[0x0][0x23c], -R179.reuse ;  /* 0x00008f0038ba7a23 */ /* 0x100fe400000108b3 */
[----:B------:R-:W-:Y:S02]  /*acc0*/  FFMA.FTZ R179, R61, c[0x0][0x23c], -R179 ;  /* 0x00008f003db37a23 */ /* 0x000fe400000108b3 */
[----:B------:R-:W-:Y:S02]  /*acd0*/  IMAD.MOV.U32 R56, RZ, RZ, R218 ;  /* 0x000000ffff387224 */ /* 0x000fe400078e00da */
[--C-:B------:R-:W-:Y:S01]  /*ace0*/  FFMA.FTZ R218, R46, c[0x0][0x23c], -R5.reuse ;  /* 0x00008f002eda7a23 */ /* 0x100fe20000010805 */
[----:B------:R-:W-:Y:S01]  /*acf0*/  MUFU.EX2 R50, R50 ;  /* 0x0000003200327308 */ /* 0x000fe20000000800 */
[----:B------:R-:W-:Y:S02]  /*ad00*/  IMAD.MOV.U32 R61, RZ, RZ, R206 ;  /* 0x000000ffff3d7224 */ /* 0x000fe400078e00ce */
[--C-:B------:R-:W-:Y:S02]  /*ad10*/  FFMA.FTZ R206, R58, c[0x0][0x23c], -R5.reuse ;  /* 0x00008f003ace7a23 */ /* 0x100fe40000010805 */
[----:B------:R-:W-:Y:S02]  /*ad20*/  FMUL.FTZ R6, R4, c[0x0][0x23c] ;  /* 0x00008f0004067a20 */ /* 0x000fe40000410000 */
[----:B------:R-:W-:Y:S02]  /*ad30*/  FADD.FTZ R4, -R3, R166 ;  /* 0x000000a603047221 */ /* 0x000fe40000010100 */
[--C-:B------:R-:W-:Y:S01]  /*ad40*/  FFMA.FTZ R166, R62, c[0x0][0x23c], -R5.reuse ;  /* 0x00008f003ea67a23 */ /* 0x100fe20000010805 */
[----:B------:R-:W-:Y:S01]  /*ad50*/  MUFU.EX2 R190, R190 ;  /* 0x000000be00be7308 */ /* 0x000fe20000000800 */
[----:B-1----:R-:W-:Y:S02]  /*ad60*/  IMAD.MOV.U32 R204, RZ, RZ, R12 ;  /* 0x000000ffffcc7224 */ /* 0x002fe400078e000c */
[----:B------:R-:W-:Y:S02]  /*ad70*/  FFMA.FTZ R12, R27, c[0x0][0x23c], -R5 ;  /* 0x00008f001b0c7a23 */ /* 0x000fe40000010805 */
[----:B---3--:R-:W-:Y:S02]  /*ad80*/  FMUL.FTZ R5, R8, R101 ;  /* 0x0000006508057220 */ /* 0x008fe40000410000 */
[----:B------:R-:W3:Y:S01]  /*ad90*/  LDL.LU R101, [R1+0x94] ;  /* 0x0000940001657983 */ /* 0x000ee20000300800 */
[----:B------:R-:W-:Y:S02]  /*ada0*/  IMAD.MOV.U32 R63, RZ, RZ, R210 ;  /* 0x000000ffff3f7224 */ /* 0x000fe400078e00d2 */
[----:B------:R-:W-:Y:S01]  /*adb0*/  FMUL.FTZ R165, R4, c[0x0][0x23c] ;  /* 0x00008f0004a57a20 */ /* 0x000fe20000410000 */
[----:B------:R-:W1:Y:S01]  /*adc0*/  MUFU.EX2 R6, R6 ;  /* 0x0000000600067308 */ /* 0x000e620000000800 */
[C---:B------:R-:W-:Y:S02]  /*add0*/  FMUL.FTZ R4, R8.reuse, R100 ;  /* 0x0000006408047220 */ /* 0x040fe40000410000 */
[----:B------:R-:W-:Y:S01]  /*ade0*/  IMAD.MOV.U32 R10, RZ, RZ, R9 ;  /* 0x000000ffff0a7224 */ /* 0x000fe200078e0009 */
[----:B------:R-:W-:Y:S01]  /*adf0*/  LOP3.LUT R9, R213, UR6, R216, 0x96, !PT ;  /* 0x00000006d5097c12 */ /* 0x000fe2000f8e96d8 */
[C---:B------:R-:W-:Y:S01]  /*ae00*/  FMUL.FTZ R64, R8.reuse, R160 ;  /* 0x000000a008407220 */ /* 0x040fe20000410000 */
[----:B------:R-:W-:Y:S01]  /*ae10*/  UIADD3 UR6, UR21, 0x646e171e, URZ ;  /* 0x646e171e15067890 */ /* 0x000fe2000fffe03f */
[----:B------:R-:W-:Y:S02]  /*ae20*/  FFMA.FTZ R170, R65, c[0x0][0x23c], -R170 ;  /* 0x00008f0041aa7a23 */ /* 0x000fe400000108aa */
[C---:B------:R-:W-:Y:S01]  /*ae30*/  FMUL.FTZ R65, R8.reuse, R161 ;  /* 0x000000a108417220 */ /* 0x040fe20000410000 */
[----:B------:R-:W2:Y:S01]  /*ae40*/  MUFU.EX2 R165, R165 ;  /* 0x000000a500a57308 */ /* 0x000ea20000000800 */
[----:B------:R-:W-:Y:S04]  /*ae50*/  IMAD.WIDE.U32 R160, R9, -0x326172a9, RZ ;  /* 0xcd9e8d5709a07825 */ /* 0x000fe800078e00ff */
[----:B----4-:R-:W-:Y:S01]  /*ae60*/  FMUL.FTZ R9, R7, R105 ;  /* 0x0000006907097220 */ /* 0x010fe20000410000 */
[----:B------:R-:W-:Y:S01]  /*ae70*/  LOP3.LUT R198, R161, UR7, R198, 0x96, !PT ;  /* 0x00000007a1c67c12 */ /* 0x000fe2000f8e96c6 */
[----:B------:R-:W-:Y:S02]  /*ae80*/  IMAD.MOV.U32 R15, RZ, RZ, R60 ;  /* 0x000000ffff0f7224 */ /* 0x000fe400078e003c */
[C---:B------:R-:W-:Y:S01]  /*ae90*/  FMUL.FTZ R60, R7.reuse, R156 ;  /* 0x0000009c073c7220 */ /* 0x040fe20000410000 */
[----:B------:R-:W-:Y:S01]  /*aea0*/  MUFU.EX2 R191, R191 ;  /* 0x000000bf00bf7308 */ /* 0x000fe20000000800 */
[----:B------:R-:W-:Y:S02]  /*aeb0*/  IMAD.MOV.U32 R58, RZ, RZ, R40 ;  /* 0x000000ffff3a7224 */ /* 0x000fe400078e0028 */
[----:B------:R-:W-:Y:S02]  /*aec0*/  FMUL.FTZ R52, R8, R148 ;  /* 0x0000009408347220 */ /* 0x000fe40000410000 */
[----:B------:R-:W-:Y:S02]  /*aed0*/  IMAD.MOV.U32 R148, RZ, RZ, R58 ;  /* 0x000000ffff947224 */ /* 0x000fe400078e003a */
[----:B-1----:R-:W-:Y:S02]  /*aee0*/  FMUL.FTZ R58, R6, R154 ;  /* 0x0000009a063a7220 */ /* 0x002fe40000410000 */
[C---:B------:R-:W-:Y:S01]  /*aef0*/  FMUL.FTZ R16, R8.reuse, R112 ;  /* 0x0000007008107220 */ /* 0x040fe20000410000 */
[----:B------:R-:W-:Y:S01]  /*af00*/  MUFU.EX2 R170, R170 ;  /* 0x000000aa00aa7308 */ /* 0x000fe20000000800 */
[C---:B------:R-:W-:Y:S02]  /*af10*/  FMUL.FTZ R17, R8.reuse, R113 ;  /* 0x0000007108117220 */ /* 0x040fe40000410000 */
[C---:B------:R-:W-:Y:S02]  /*af20*/  FMUL.FTZ R20, R8.reuse, R116 ;  /* 0x0000007408147220 */ /* 0x040fe40000410000 */
[C---:B------:R-:W-:Y:S02]  /*af30*/  FMUL.FTZ R21, R8.reuse, R117 ;  /* 0x0000007508157220 */ /* 0x040fe40000410000 */
[C---:B------:R-:W-:Y:S02]  /*af40*/  FMUL.FTZ R32, R8.reuse, R128 ;  /* 0x0000008008207220 */ /* 0x040fe40000410000 */
        /* <DEDUP_REMOVED lines=16> */
[----:B------:R-:W-:Y:S02]  /*b050*/  FMUL.FTZ R85, R8, R85 ;  /* 0x0000005508557220 */ /* 0x000fe40000410000 */
[----:B------:R-:W-:Y:S02]  /*b060*/  IMAD.MOV.U32 R11, RZ, RZ, R204 ;  /* 0x000000ffff0b7224 */ /* 0x000fe400078e00cc */
[----:B------:R-:W-:Y:S01]  /*b070*/  IMAD.MOV.U32 R26, RZ, RZ, R57 ;  /* 0x000000ffff1a7224 */ /* 0x000fe200078e0039 */
[----:B------:R-:W-:Y:S01]  /*b080*/  MUFU.EX2 R167, R167 ;  /* 0x000000a700a77308 */ /* 0x000fe20000000800 */
[C---:B------:R-:W-:Y:S02]  /*b090*/  FMUL.FTZ R57, R7.reuse, R153 ;  /* 0x0000009907397220 */ /* 0x040fe40000410000 */
[----:B------:R-:W-:Y:S02]  /*b0a0*/  IMAD.MOV.U32 R27, RZ, RZ, R56 ;  /* 0x000000ffff1b7224 */ /* 0x000fe400078e0038 */
[C---:B------:R-:W-:Y:S02]  /*b0b0*/  FMUL.FTZ R56, R7.reuse, R152 ;  /* 0x0000009807387220 */ /* 0x040fe40000410000 */
[----:B------:R-:W-:Y:S02]  /*b0c0*/  IMAD.MOV.U32 R152, RZ, RZ, R11 ;  /* 0x000000ffff987224 */ /* 0x000fe400078e000b */
[C---:B------:R-:W-:Y:S01]  /*b0d0*/  FMUL.FTZ R11, R6.reuse, R107 ;  /* 0x0000006b060b7220 */ /* 0x040fe20000410000 */
[----:B------:R-:W-:Y:S01]  /*b0e0*/  MUFU.EX2 R175, R175 ;  /* 0x000000af00af7308 */ /* 0x000fe20000000800 */
[----:B------:R-:W-:Y:S02]  /*b0f0*/  IMAD.MOV.U32 R153, RZ, RZ, R10 ;  /* 0x000000ffff997224 */ /* 0x000fe400078e000a */
[C---:B------:R-:W-:Y:S02]  /*b100*/  FMUL.FTZ R10, R6.reuse, R106 ;  /* 0x0000006a060a7220 */ /* 0x040fe40000410000 */
[----:B------:R-:W-:Y:S02]  /*b110*/  IMAD.MOV.U32 R31, RZ, RZ, R44 ;  /* 0x000000ffff1f7224 */ /* 0x000fe400078e002c */
[----:B------:R-:W-:Y:S02]  /*b120*/  IMAD.MOV.U32 R59, RZ, RZ, R13 ;  /* 0x000000ffff3b7224 */ /* 0x000fe400078e000d */
[----:B------:R-:W-:Y:S01]  /*b130*/  IMAD.MOV.U32 R14, RZ, RZ, R61 ;  /* 0x000000ffff0e7224 */ /* 0x000fe200078e003d */
[----:B------:R-:W-:Y:S01]  /*b140*/  MUFU.EX2 R166, R166 ;  /* 0x000000a600a67308 */ /* 0x000fe20000000800 */
[----:B------:R-:W-:Y:S02]  /*b150*/  IMAD.MOV.U32 R30, RZ, RZ, R45 ;  /* 0x000000ffff1e7224 */ /* 0x000fe400078e002d */
[----:B------:R-:W-:Y:S02]  /*b160*/  IMAD.MOV.U32 R42, RZ, RZ, R41 ;  /* 0x000000ffff2a7224 */ /* 0x000fe400078e0029 */
[----:B------:R-:W-:Y:S02]  /*b170*/  IMAD.MOV.U32 R43, RZ, RZ, R29 ;  /* 0x000000ffff2b7224 */ /* 0x000fe400078e001d */
[----:B------:R-:W-:Y:S02]  /*b180*/  IMAD.MOV.U32 R46, RZ, RZ, R28 ;  /* 0x000000ffff2e7224 */ /* 0x000fe400078e001c */
[----:B------:R-:W-:Y:S02]  /*b190*/  IMAD.MOV.U32 R47, RZ, RZ, R24 ;  /* 0x000000ffff2f7224 */ /* 0x000fe400078e0018 */
        /* <DEDUP_REMOVED lines=19> */
[----:B------:R-:W-:Y:S02]  /*b2d0*/  IMAD.MOV.U32 R204, RZ, RZ, R25 ;  /* 0x000000ffffcc7224 */ /* 0x000fe400078e0019 */
[----:B------:R-:W-:Y:S02]  /*b2e0*/  FMUL.FTZ R25, R7, R121 ;  /* 0x0000007907197220 */ /* 0x000fe40000410000 */
        /* <DEDUP_REMOVED lines=18> */
[----:B--2---:R-:W-:Y:S01]  /*b410*/  FFMA.FTZ R100, R8, R201, R22 ;  /* 0x000000c908647223 */ /* 0x004fe20000010016 */
[----:B------:R-:W-:Y:S01]  /*b420*/  F2FP.BF16.PACK_AB R22, R55, R22 ;  /* 0x000000163716723e */ /* 0x000fe200000010ff */
[----:B------:R-:W-:Y:S02]  /*b430*/  IMAD.MOV.U32 R201, RZ, RZ, R211 ;  /* 0x000000ffffc97224 */ /* 0x000fe400078e00d3 */
[----:B------:R-:W2:Y:S01]  /*b440*/  LDL.64 R210, [R1+0xa0] ;  /* 0x0000a00001d27983 */ /* 0x000ea20000100a00 */
[----:B------:R-:W-:Y:S02]  /*b450*/  FMUL.FTZ R8, R7, R104 ;  /* 0x0000006807087220 */ /* 0x000fe40000410000 */
[C---:B------:R-:W-:Y:S02]  /*b460*/  FMUL.FTZ R94, R6.reuse, R94 ;  /* 0x0000005e065e7220 */ /* 0x040fe40000410000 */
[C---:B------:R-:W-:Y:S01]  /*b470*/  FMUL.FTZ R95, R6.reuse, R95 ;  /* 0x0000005f065f7220 */ /* 0x040fe20000410000 */
[----:B------:R-:W4:Y:S01]  /*b480*/  LDL.LU R105, [R1+0xc8] ;  /* 0x0000c80001697983 */ /* 0x000f220000300800 */
[----:B------:R-:W-:Y:S02]  /*b490*/  IMAD.MOV.U32 R128, RZ, RZ, R62 ;  /* 0x000000ffff807224 */ /* 0x000fe400078e003e */
[C---:B------:R-:W-:Y:S01]  /*b4a0*/  FMUL.FTZ R62, R6.reuse, R158 ;  /* 0x0000009e063e7220 */ /* 0x040fe20000410000 */
[----:B------:R-:W4:Y:S01]  /*b4b0*/  LDL.LU R156, [R1+0xc0] ;  /* 0x0000c000019c7983 */ /* 0x000f220000300800 */
[----:B------:R-:W-:Y:S02]  /*b4c0*/  IMAD.MOV.U32 R145, RZ, RZ, R46 ;  /* 0x000000ffff917224 */ /* 0x000fe400078e002e */
[C---:B------:R-:W-:Y:S01]  /*b4d0*/  FMUL.FTZ R46, R6.reuse, R142 ;  /* 0x0000008e062e7220 */ /* 0x040fe20000410000 */
[----:B------:R1:W4:Y:S01]  /*b4e0*/  LDL.S16 R154, [R1+0x60] ;  /* 0x00006000019a7983 */ /* 0x0003220000100600 */
[----:B------:R-:W-:Y:S02]  /*b4f0*/  IMAD.MOV.U32 R112, RZ, RZ, R43 ;  /* 0x000000ffff707224 */ /* 0x000fe400078e002b */
[C---:B------:R-:W-:Y:S01]  /*b500*/  FMUL.FTZ R43, R6.reuse, R139 ;  /* 0x0000008b062b7220 */ /* 0x040fe20000410000 */
[----:B------:R-:W-:Y:S01]  /*b510*/  MUFU.EX2 R145, R145 ;  /* 0x0000009100917308 */ /* 0x000fe20000000800 */
[----:B------:R-:W-:Y:S02]  /*b520*/  IMAD.MOV.U32 R116, RZ, RZ, R42 ;  /* 0x000000ffff747224 */ /* 0x000fe400078e002a */
[C---:B------:R-:W-:Y:S02]  /*b530*/  FMUL.FTZ R42, R6.reuse, R138 ;  /* 0x0000008a062a7220 */ /* 0x040fe40000410000 */
[----:B------:R-:W-:Y:S02]  /*b540*/  IMAD.MOV.U32 R124, RZ, RZ, R26 ;  /* 0x000000ffff7c7224 */ /* 0x000fe400078e001a */
[C---:B------:R-:W-:Y:S02]  /*b550*/  FMUL.FTZ R26, R6.reuse, R122 ;  /* 0x0000007a061a7220 */ /* 0x040fe40000410000 */
[----:B------:R-:W-:Y:S01]  /*b560*/  IMAD.MOV.U32 R125, RZ, RZ, R15 ;  /* 0x000000ffff7d7224 */ /* 0x000fe200078e000f */
[----:B------:R-:W-:Y:S01]  /*b570*/  MUFU.EX2 R116, R116 ;  /* 0x0000007400747308 */ /* 0x000fe20000000800 */
[C---:B------:R-:W-:Y:S02]  /*b580*/  FMUL.FTZ R15, R6.reuse, R111 ;  /* 0x0000006f060f7220 */ /* 0x040fe40000410000 */
[----:B------:R-:W-:Y:S02]  /*b590*/  IMAD.MOV.U32 R141, RZ, RZ, R14 ;  /* 0x000000ffff8d7224 */ /* 0x000fe400078e000e */
[----:B------:R-:W-:Y:S02]  /*b5a0*/  FMUL.FTZ R14, R6, R110 ;  /* 0x0000006e060e7220 */ /* 0x000fe40000410000 */
[----:B------:R-:W-:Y:S02]  /*b5b0*/  IMAD.MOV.U32 R142, RZ, RZ, R152 ;  /* 0x000000ffff8e7224 */ /* 0x000fe400078e0098 */
[----:B------:R-:W-:Y:S01]  /*b5c0*/  IMAD.MOV.U32 R111, RZ, RZ, R121 ;  /* 0x000000ffff6f7224 */ /* 0x000fe200078e0079 */
[----:B------:R-:W-:Y:S01]  /*b5d0*/  MUFU.EX2 R110, R35 ;  /* 0x00000023006e7308 */ /* 0x000fe20000000800 */
[----:B------:R-:W-:Y:S02]  /*b5e0*/  IMAD.MOV.U32 R121, RZ, RZ, R201 ;  /* 0x000000ffff797224 */ /* 0x000fe400078e00c9 */
[----:B------:R-:W-:Y:S02]  /*b5f0*/  IMAD.MOV.U32 R201, RZ, RZ, R205 ;  /* 0x000000ffffc97224 */ /* 0x000fe400078e00cd */
[----:B------:R-:W-:Y:S02]  /*b600*/  IMAD.MOV.U32 R152, RZ, RZ, R128 ;  /* 0x000000ffff987224 */ /* 0x000fe400078e0080 */
[----:B------:R-:W-:Y:S02]  /*b610*/  IMAD.MOV.U32 R128, RZ, RZ, R204 ;  /* 0x000000ffff807224 */ /* 0x000fe400078e00cc */
[----:B------:R-:W-:Y:S01]  /*b620*/  IMAD.MOV.U32 R143, RZ, RZ, R125 ;  /* 0x000000ffff8f7224 */ /* 0x000fe200078e007d */
[----:B------:R-:W-:Y:S01]  /*b630*/  MUFU.EX2 R112, R112 ;  /* 0x0000007000707308 */ /* 0x000fe20000000800 */
[----:B------:R-:W-:Y:S02]  /*b640*/  IMAD.MOV.U32 R122, RZ, RZ, R108 ;  /* 0x000000ffff7a7224 */ /* 0x000fe400078e006c */
[----:B------:R-:W-:Y:S02]  /*b650*/  FADD.FTZ R55, R55, R100 ;  /* 0x0000006437377221 */ /* 0x000fe40000010000 */
[----:B------:R-:W-:Y:S02]  /*b660*/  IMAD.MOV.U32 R123, RZ, RZ, R141 ;  /* 0x000000ffff7b7224 */ /* 0x000fe400078e008d */
[----:B------:R-:W-:Y:S02]  /*b670*/  IMAD.MOV.U32 R141, RZ, RZ, R109 ;  /* 0x000000ffff8d7224 */ /* 0x000fe400078e006d */
[----:B------:R-:W-:Y:S01]  /*b680*/  IMAD.MOV.U32 R139, RZ, RZ, R124 ;  /* 0x000000ffff8b7224 */ /* 0x000fe200078e007c */
[----:B------:R1:W1:Y:S01]  /*b690*/  MUFU.EX2 R125, R34 ;  /* 0x00000022007d7308 */ /* 0x0002620000000800 */
[----:B------:R-:W-:Y:S02]  /*b6a0*/  IMAD.MOV.U32 R124, RZ, RZ, R117 ;  /* 0x000000ffff7c7224 */ /* 0x000fe400078e0075 */
[----:B------:R-:W-:Y:S02]  /*b6b0*/  IMAD.MOV.U32 R155, RZ, RZ, c[0x0][0x228] ;  /* 0x00008a00ff9b7624 */ /* 0x000fe400078e00ff */
[----:B------:R-:W-:Y:S02]  /*b6c0*/  FMUL.FTZ R98, R165, R98 ;  /* 0x00000062a5627220 */ /* 0x000fe40000410000 */
[----:B------:R-:W-:Y:S02]  /*b6d0*/  IMAD.SHL.U32 R155, R155, 0x8, RZ ;  /* 0x000000089b9b7824 */ /* 0x000fe400078e00ff */
[C---:B------:R-:W-:Y:S01]  /*b6e0*/  FMUL.FTZ R99, R165.reuse, R99 ;  /* 0x00000063a5637220 */ /* 0x040fe20000410000 */
[----:B------:R1:W-:Y:S01]  /*b6f0*/  MUFU.EX2 R100, R19 ;  /* 0x0000001300647308 */ /* 0x0003e20000000800 */
[C---:B------:R-:W-:Y:S02]  /*b700*/  FMUL.FTZ R70, R165.reuse, R70 ;  /* 0x00000046a5467220 */ /* 0x040fe40000410000 */
[C---:B------:R-:W-:Y:S02]  /*b710*/  FMUL.FTZ R71, R165.reuse, R71 ;  /* 0x00000047a5477220 */ /* 0x040fe40000410000 */
[C---:B------:R-:W-:Y:S02]  /*b720*/  FMUL.FTZ R82, R165.reuse, R82 ;  /* 0x00000052a5527220 */ /* 0x040fe40000410000 */
[C---:B------:R-:W-:Y:S02]  /*b730*/  FMUL.FTZ R83, R165.reuse, R83 ;  /* 0x00000053a5537220 */ /* 0x040fe40000410000 */
[C---:B------:R-:W-:Y:S01]  /*b740*/  FMUL.FTZ R86, R165.reuse, R86 ;  /* 0x00000056a5567220 */ /* 0x040fe20000410000 */
[----:B------:R-:W-:Y:S01]  /*b750*/  MUFU.EX2 R123, R123 ;  /* 0x0000007b007b7308 */ /* 0x000fe20000000800 */
[----:B------:R-:W-:Y:S02]  /*b760*/  FMUL.FTZ R87, R165, R87 ;  /* 0x00000057a5577220 */ /* 0x000fe40000410000 */
[----:B-1----:R-:W-:Y:S07]  /*b770*/  FADD.FTZ R34, R200, R55 ;  /* 0x00000037c8227221 */ /* 0x002fee0000010000 */
[----:B------:R-:W-:Y:S01]  /*b780*/  MUFU.EX2 R141, R141 ;  /* 0x0000008d008d7308 */ /* 0x000fe20000000800 */
[----:B------:R-:W-:Y:S01]  /*b790*/  PRMT R19, R22, 0x7632, R19 ;  /* 0x0000763216137816 */ /* 0x000fe20000000013 */
[----:B---3--:R-:W-:Y:S08]  /*b7a0*/  FFMA.FTZ R104, R7, R101, R54 ;  /* 0x0000006507687223 */ /* 0x008ff00000010036 */
[----:B------:R-:W1:Y:S01]  /*b7b0*/  MUFU.EX2 R7, R195 ;  /* 0x000000c300077308 */ /* 0x000e620000000800 */
[----:B------:R-:W-:Y:S04]  /*b7c0*/  FADD.FTZ R104, R67, R104 ;  /* 0x0000006843687221 */ /* 0x000fe80000010000 */
[----:B------:R-:W-:Y:S01]  /*b7d0*/  FADD.FTZ R55, R125, R104 ;  /* 0x000000687d377221 */ /* 0x000fe20000010000 */
[C---:B------:R-:W-:Y:S03]  /*b7e0*/  F2FP.BF16.PACK_AB R125, R110.reuse, R125 ;  /* 0x0000007d6e7d723e */ /* 0x040fe600000010ff */
[----:B------:R-:W-:Y:S01]  /*b7f0*/  FADD.FTZ R110, R110, R55 ;  /* 0x000000376e6e7221 */ /* 0x000fe20000010000 */
[C---:B-1----:R-:W-:Y:S01]  /*b800*/  F2FP.BF16.PACK_AB R127, R7.reuse, R200 ;  /* 0x000000c8077f723e */ /* 0x042fe200000010ff */
[----:B------:R-:W-:Y:S03]  /*b810*/  FADD.FTZ R35, R7, R34 ;  /* 0x0000002207237221 */ /* 0x000fe60000010000 */
[----:B------:R-:W-:Y:S01]  /*b820*/  PRMT R120, R127, 0x7632, R120 ;  /* 0x000076327f787816 */ /* 0x000fe20000000078 */
[----:B------:R-:W-:Y:S01]  /*b830*/  FADD.FTZ R35, R116, R35 ;  /* 0x0000002374237221 */ /* 0x000fe20000010000 */
[C---:B------:R-:W-:Y:S03]  /*b840*/  F2FP.BF16.PACK_AB R116, R112.reuse, R116 ;  /* 0x000000747074723e */ /* 0x040fe600000010ff */
[----:B------:R-:W-:Y:S02]  /*b850*/  FADD.FTZ R112, R112, R35 ;  /* 0x0000002370707221 */ /* 0x000fe40000010000 */
[----:B------:R-:W-:Y:S02]  /*b860*/  FMUL.FTZ R35, R165, R131 ;  /* 0x00000083a5237220 */ /* 0x000fe40000410000 */
[----:B------:R-:W-:Y:S01]  /*b870*/  MUFU.EX2 R131, R142 ;  /* 0x0000008e00837308 */ /* 0x000fe20000000800 */
[----:B--2---:R-:W-:Y:S01]  /*b880*/  LOP3.LUT R101, R199, UR25, R210, 0x96, !PT ;  /* 0x00000019c7657c12 */ /* 0x004fe2000f8e96d2 */
[----:B------:R-:W-:Y:S04]  /*b890*/  IMAD.WIDE.U32 R198, R198, -0x2daee0ad, RZ ;  /* 0xd2511f53c6c67825 */ /* 0x000fe800078e00ff */
[----:B------:R-:W-:Y:S04]  /*b8a0*/  IMAD.WIDE.U32 R106, R101, -0x2daee0ad, RZ ;  /* 0xd2511f53656a7825 */ /* 0x000fe800078e00ff */
[----:B----4-:R-:W-:Y:S01]  /*b8b0*/  FFMA.FTZ R105, R6, R105, R39 ;  /* 0x0000006906697223 */ /* 0x010fe20000010027 */
[----:B------:R-:W-:Y:S02]  /*b8c0*/  LOP3.LUT R6, R107, UR27, R212, 0x96, !PT ;  /* 0x0000001b6b067c12 */ /* 0x000fe4000f8e96d4 */
[----:B------:R-:W-:Y:S01]  /*b8d0*/  LOP3.LUT R101, R199, UR19, R106, 0x96, !PT ;  /* 0x00000013c7657c12 */ /* 0x000fe2000f8e966a */
[----:B------:R-:W-:Y:S01]  /*b8e0*/  FFMA.FTZ R106, R165, R156, R18 ;  /* 0x0000009ca56a7223 */ /* 0x000fe20000010012 */
[----:B------:R-:W-:Y:S01]  /*b8f0*/  F2FP.BF16.PACK_AB R18, R51, R18 ;  /* 0x000000123312723e */ /* 0x000fe200000010ff */
[----:B------:R-:W-:Y:S01]  /*b900*/  IMAD.WIDE.U32 R156, R6, -0x326172a9, RZ ;  /* 0xcd9e8d57069c7825 */ /* 0x000fe200078e00ff */
[C---:B------:R-:W-:Y:S01]  /*b910*/  F2FP.BF16.PACK_AB R107, R66.reuse, R39 ;  /* 0x00000027426b723e */ /* 0x040fe200000010ff */
[----:B------:R-:W-:Y:S01]  /*b920*/  @!P3 HFMA2.BF16_V2 R154, -RZ.H0_H0, RZ.H0_H0, -R22.H0_H0 ;  /* 0x200000ffff9ab231 */ /* 0x000fe20000340916 */
[----:B------:R-:W-:Y:S01]  /*b930*/  F2FP.BF16.PACK_AB R6, R67, R54 ;  /* 0x000000364306723e */ /* 0x000fe200000010ff */
[----:B------:R-:W-:Y:S01]  /*b940*/  FADD.FTZ R106, R51, R106 ;  /* 0x0000006a336a7221 */ /* 0x000fe20000010000 */
[----:B------:R-:W-:Y:S01]  /*b950*/  LOP3.LUT R51, R157, UR22, R160, 0x96, !PT ;  /* 0x000000169d337c12 */ /* 0x000fe2000f8e96a0 */
[----:B------:R-:W-:Y:S01]  /*b960*/  IMAD.WIDE.U32 R108, R101, -0x326172a9, RZ ;  /* 0xcd9e8d57656c7825 */ /* 0x000fe200078e00ff */
[----:B------:R-:W-:Y:S01]  /*b970*/  PRMT R104, R107, 0x7632, R104 ;  /* 0x000076326b687816 */ /* 0x000fe20000000068 */
[----:B------:R1:W-:Y:S01]  /*b980*/  @!P3 STL.S16 [R1+0x60], R154 ;  /* 0x0000609a0100b387 */ /* 0x0003e20000100600 */
[----:B------:R-:W2:Y:S01]  /*b990*/  MUFU.EX2 R67, R38 ;  /* 0x0000002600437308 */ /* 0x000ea20000000800 */
[----:B------:R-:W-:Y:S01]  /*b9a0*/  IMAD.WIDE.U32 R204, R51, -0x2daee0ad, RZ ;  /* 0xd2511f5333cc7825 */ /* 0x000fe200078e00ff */
[----:B------:R-:W-:Y:S01]  /*b9b0*/  LOP3.LUT R156, R109, UR18, R156, 0x96, !PT ;  /* 0x000000126d9c7c12 */ /* 0x000fe2000f8e969c */
[----:B------:R3:W4:Y:S02]  /*b9c0*/  LDL.S16 R101, [R1+0x4c] ;  /* 0x00004c0001657983 */ /* 0x0007240000100600 */
[--C-:B------:R-:W-:Y:S01]  /*b9d0*/  FADD.FTZ R51, R66, R105.reuse ;  /* 0x0000006942337221 */ /* 0x100fe20000010000 */
[----:B------:R-:W-:Y:S01]  /*b9e0*/  LOP3.LUT R194, R205, UR14, R198, 0x96, !PT ;  /* 0x0000000ecdc27c12 */ /* 0x000fe2000f8e96c6 */
[----:B------:R3:W3:Y:S01]  /*b9f0*/  LDL.S16 R109, [R1+0x54] ;  /* 0x00005400016d7983 */ /* 0x0006e20000100600 */
[----:B------:R-:W-:Y:S01]  /*ba00*/  PRMT R66, R154, 0x7610, R66 ;  /* 0x000076109a427816 */ /* 0x000fe20000000042 */
[----:B------:R-:W-:Y:S01]  /*ba10*/  FADD.FTZ R7, R113, R106 ;  /* 0x0000006a71077221 */ /* 0x000fe20000010000 */
[----:B------:R-:W-:Y:S01]  /*ba20*/  F2FP.BF16.PACK_AB R113, R100, R113 ;  /* 0x000000716471723e */ /* 0x000fe200000010ff */
[----:B------:R-:W-:Y:S01]  /*ba30*/  IMAD.WIDE.U32 R194, R194, -0x326172a9, RZ ;  /* 0xcd9e8d57c2c27825 */ /* 0x000fe200078e00ff */
[----:B------:R-:W-:Y:S03]  /*ba40*/  PRMT R105, R6, 0x7632, R105 ;  /* 0x0000763206697816 */ /* 0x000fe60000000069 */
[----:B------:R-:W-:Y:S01]  /*ba50*/  IMAD.WIDE.U32 R156, R156, -0x2daee0ad, RZ ;  /* 0xd2511f539c9c7825 */ /* 0x000fe200078e00ff */
[----:B------:R-:W-:Y:S02]  /*ba60*/  LOP3.LUT R117, R195, UR13, R108, 0x96, !PT ;  /* 0x0000000dc3757c12 */ /* 0x000fe4000f8e966c */
[----:B------:R3:W3:Y:S01]  /*ba70*/  LDL.S16 R108, [R1+0x50] ;  /* 0x00005000016c7983 */ /* 0x0006e20000100600 */
[----:B------:R-:W-:Y:S01]  /*ba80*/  FADD.FTZ R34, R100, R7 ;  /* 0x0000000764227221 */ /* 0x000fe20000010000 */
[----:B------:R-:W-:Y:S01]  /*ba90*/  PRMT R100, R22, 0x5410, R19 ;  /* 0x0000541016647816 */ /* 0x000fe20000000013 */
[----:B------:R-:W-:Y:S01]  /*baa0*/  FADD.FTZ R106, R50, R51 ;  /* 0x00000033326a7221 */ /* 0x000fe20000010000 */
[----:B------:R-:W-:Y:S01]  /*bab0*/  @!P3 PRMT R22, R66, 0x5410, RZ ;  /* 0x000054104216b816 */ /* 0x000fe200000000ff */
[----:B------:R-:W-:Y:S01]  /*bac0*/  FADD.FTZ R34, R145, R34 ;  /* 0x0000002291227221 */ /* 0x000fe20000010000 */
[----:B------:R-:W-:Y:S01]  /*bad0*/  LOP3.LUT R204, R157, UR10, R204, 0x96, !PT ;  /* 0x0000000a9dcc7c12 */ /* 0x000fe2000f8e96cc */
[----:B------:R3:W3:Y:S01]  /*bae0*/  LDL.S16 R66, [R1+0x48] ;  /* 0x0000480001427983 */ /* 0x0006e20000100600 */
[----:B--2---:R-:W-:Y:S01]  /*baf0*/  F2FP.BF16.PACK_AB R149, R67, R50 ;  /* 0x000000324395723e */ /* 0x004fe200000010ff */
[----:B-1----:R-:W-:Y:S01]  /*bb00*/  IMAD.MOV.U32 R154, RZ, RZ, R143 ;  /* 0x000000ffff9a7224 */ /* 0x002fe200078e008f */
[----:B------:R-:W-:Y:S01]  /*bb10*/  F2FP.BF16.PACK_AB R145, R23, R145 ;  /* 0x000000911791723e */ /* 0x000fe200000010ff */
[----:B------:R-:W-:Y:S01]  /*bb20*/  IMAD.WIDE.U32 R204, R204, -0x326172a9, RZ ;  /* 0xcd9e8d57cccc7825 */ /* 0x000fe200078e00ff */
[----:B------:R1:W-:Y:S01]  /*bb30*/  STG.E.U16 [R202.64], R22 ;  /* 0x00000016ca007986 */ /* 0x0003e2000c101510 */
[----:B------:R2:W-:Y:S02]  /*bb40*/  MUFU.EX2 R157, R168 ;  /* 0x000000a8009d7308 */ /* 0x0005e40000000800 */
[----:B------:R-:W-:Y:S01]  /*bb50*/  IMAD.MOV.U32 R143, RZ, RZ, R152 ;  /* 0x000000ffff8f7224 */ /* 0x000fe200078e0098 */
[----:B------:R-:W-:Y:S01]  /*bb60*/  LOP3.LUT R39, R205, UR26, R194, 0x96, !PT ;  /* 0x0000001acd277c12 */ /* 0x000fe2000f8e96c2 */
[----:B------:R-:W-:Y:S02]  /*bb70*/  IMAD.MOV.U32 R152, RZ, RZ, R124 ;  /* 0x000000ffff987224 */ /* 0x000fe400078e007c */
[----:B------:R-:W-:Y:S01]  /*bb80*/  IMAD.MOV.U32 R124, RZ, RZ, R128 ;  /* 0x000000ffff7c7224 */ /* 0x000fe200078e0080 */
[----:B------:R-:W-:Y:S01]  /*bb90*/  LOP3.LUT R7, R39, 0xff, RZ, 0xc0, !PT ;  /* 0x000000ff27077812 */ /* 0x000fe200078ec0ff */
[----:B------:R-:W-:Y:S02]  /*bba0*/  IMAD.MOV.U32 R128, RZ, RZ, R201 ;  /* 0x000000ffff807224 */ /* 0x000fe400078e00c9 */
[----:B------:R-:W-:Y:S01]  /*bbb0*/  IMAD.MOV.U32 R201, RZ, RZ, c[0x0][0x228] ;  /* 0x00008a00ffc97624 */ /* 0x000fe200078e00ff */
[----:B------:R-:W-:Y:S01]  /*bbc0*/  ISETP.LE.U32.AND P0, PT, R7, UR23, PT ;  /* 0x0000001707007c0c */ /* 0x000fe2000bf03070 */
[----:B------:R-:W-:Y:S01]  /*bbd0*/  IMAD.MOV.U32 R158, RZ, RZ, R143 ;  /* 0x000000ffff9e7224 */ /* 0x000fe200078e008f */
[----:B------:R-:W-:Y:S01]  /*bbe0*/  PRMT R7, R18, 0x7632, R7 ;  /* 0x0000763212077816 */ /* 0x000fe20000000007 */
[----:B------:R-:W-:Y:S01]  /*bbf0*/  IMAD.MOV.U32 R143, RZ, RZ, R122 ;  /* 0x000000ffff8f7224 */ /* 0x000fe200078e007a */
[----:B------:R-:W-:Y:S01]  /*bc00*/  MUFU.EX2 R124, R124 ;  /* 0x0000007c007c7308 */ /* 0x000fe20000000800 */
[----:B------:R-:W-:Y:S02]  /*bc10*/  FADD.FTZ R106, R67, R106 ;  /* 0x0000006a436a7221 */ /* 0x000fe40000010000 */
[----:B------:R-:W-:Y:S02]  /*bc20*/  FMUL.FTZ R67, R165, R163 ;  /* 0x000000a3a5437220 */ /* 0x000fe40000410000 */
[----:B--2---:R-:W-:Y:S05]  /*bc30*/  IMAD.MOV.U32 R168, RZ, RZ, R212 ;  /* 0x000000ffffa87224 */ /* 0x004fea00078e00d4 */
[----:B------:R-:W-:Y:S01]  /*bc40*/  MUFU.EX2 R143, R143 ;  /* 0x0000008f008f7308 */ /* 0x000fe20000000800 */
[----:B-1----:R-:W-:Y:S01]  /*bc50*/  LOP3.LUT R22, R39, 0xffff, RZ, 0xc0, !PT ;  /* 0x0000ffff27167812 */ /* 0x002fe200078ec0ff */
[----:B----4-:R-:W-:Y:S02]  /*bc60*/  @!P4 HFMA2.BF16_V2 R101, -RZ.H0_H0, RZ.H0_H0, -R7.H0_H0 ;  /* 0x200000ffff65c231 */ /* 0x010fe40000340907 */
[----:B---3--:R-:W-:Y:S03]  /*bc70*/  @!P6 HFMA2.BF16_V2 R109, -RZ.H0_H0, RZ.H0_H0, -R19.H0_H0 ;  /* 0x200000ffff6de231 */ /* 0x008fe60000340913 */
[----:B------:R-:W-:Y:S02]  /*bc80*/  PRMT R55, R101, 0x7610, R55 ;  /* 0x0000761065377816 */ /* 0x000fe40000000037 */
[----:B------:R-:W-:Y:S01]  /*bc90*/  PRMT R38, R109, 0x7610, R38 ;  /* 0x000076106d267816 */ /* 0x000fe20000000026 */
[----:B------:R1:W-:Y:S03]  /*bca0*/  @!P6 STL.S16 [R1+0x54], R109 ;  /* 0x0000546d0100e387 */ /* 0x0003e60000100600 */
[----:B------:R-:W-:Y:S01]  /*bcb0*/  @!P6 PRMT R19, R38, 0x5410, RZ ;  /* 0x000054102613e816 */ /* 0x000fe200000000ff */
[----:B------:R-:W-:Y:S01]  /*bcc0*/  IMAD.MOV.U32 R38, RZ, RZ, c[0x0][0x228] ;  /* 0x00008a00ff267624 */ /* 0x000fe200078e00ff */
[----:B------:R-:W-:Y:S03]  /*bcd0*/  @!P5 HFMA2.BF16_V2 R108, -RZ.H0_H0, RZ.H0_H0, -R18.H0_H0 ;  /* 0x200000ffff6cd231 */ /* 0x000fe60000340912 */
[----:B------:R2:W-:Y:S02]  /*bce0*/  STG.E.U16 [R202.64+0x2], R19 ;  /* 0x00000213ca007986 */ /* 0x0005e4000c101510 */
[----:B------:R-:W-:Y:S02]  /*bcf0*/  PRMT R50, R108, 0x7610, R50 ;  /* 0x000076106c327816 */ /* 0x000fe40000000032 */
[----:B------:R3:W-:Y:S01]  /*bd00*/  @!P5 STL.S16 [R1+0x50], R108 ;  /* 0x0000506c0100d387 */ /* 0x0007e20000100600 */
[----:B------:R-:W-:Y:S03]  /*bd10*/  @!P0 HFMA2.BF16_V2 R66, -RZ.H0_H0, RZ.H0_H0, -R6.H0_H0 ;  /* 0x200000ffff428231 */ /* 0x000fe60000340906 */
[----:B------:R4:W-:Y:S02]  /*bd20*/  @!P4 STL.S16 [R1+0x4c], R101 ;  /* 0x00004c650100c387 */ /* 0x0009e40000100600 */
[----:B------:R-:W-:Y:S02]  /*bd30*/  PRMT R54, R66, 0x7610, R54 ;  /* 0x0000761042367816 */ /* 0x000fe40000000036 */
[----:B------:R4:W-:Y:S01]  /*bd40*/  @!P0 STL.S16 [R1+0x48], R66 ;  /* 0x0000484201008387 */ /* 0x0009e20000100600 */
[----:B-1----:R-:W-:Y:S02]  /*bd50*/  PRMT R109, R107, 0x5410, R104 ;  /* 0x000054106b6d7816 */ /* 0x002fe40000000068 */
[----:B--2---:R-:W-:Y:S01]  /*bd60*/  SHF.R.U32.HI R19, RZ, 0x8, R22 ;  /* 0x00000008ff137819 */ /* 0x004fe20000011616 */
[----:B------:R-:W-:Y:S01]  /*bd70*/  FMUL.FTZ R22, R165, R118 ;  /* 0x00000076a5167220 */ /* 0x000fe20000410000 */
[----:B---3--:R-:W-:Y:S01]  /*bd80*/  PRMT R108, R6, 0x5410, R105 ;  /* 0x00005410066c7816 */ /* 0x008fe20000000069 */
[----:B------:R-:W1:Y:S01]  /*bd90*/  MUFU.EX2 R118, R154 ;  /* 0x0000009a00767308 */ /* 0x000e620000000800 */
[----:B------:R-:W-:Y:S02]  /*bda0*/  @!P0 PRMT R6, R54, 0x5410, RZ ;  /* 0x0000541036068816 */ /* 0x000fe400000000ff */
[----:B------:R-:W-:Y:S01]  /*bdb0*/  LOP3.LUT R19, R19, 0xffff, RZ, 0xc0, !PT ;  /* 0x0000ffff13137812 */ /* 0x000fe200078ec0ff */
[----:B------:R2:W3:Y:S01]  /*bdc0*/  LDL.S16 R54, [R1+0x5c] ;  /* 0x00005c0001367983 */ /* 0x0004e20000100600 */
[----:B----4-:R-:W-:Y:S02]  /*bdd0*/  PRMT R101, R18, 0x5410, R7 ;  /* 0x0000541012657816 */ /* 0x010fe40000000007 */
[----:B------:R-:W-:Y:S01]  /*bde0*/  ISETP.LE.U32.AND P6, PT, R19, UR23, PT ;  /* 0x0000001713007c0c */ /* 0x000fe2000bfc3070 */
[----:B------:R-:W-:Y:S01]  /*bdf0*/  FMUL.FTZ R66, R165, R162 ;  /* 0x000000a2a5427220 */ /* 0x000fe20000410000 */
[----:B------:R-:W-:Y:S01]  /*be00*/  @!P5 PRMT R18, R50, 0x5410, RZ ;  /* 0x000054103212d816 */ /* 0x000fe200000000ff */
[----:B------:R-:W-:Y:S01]  /*be10*/  IMAD.WIDE R50, R38, 0x70, R196 ;  /* 0x0000007026327825 */ /* 0x000fe200078e02c4 */
[----:B------:R-:W-:Y:S02]  /*be20*/  LOP3.LUT R19, R176, 0xff, RZ, 0xc0, !PT ;  /* 0x000000ffb0137812 */ /* 0x000fe400078ec0ff */
[----:B------:R-:W-:Y:S01]  /*be30*/  @!P4 PRMT R7, R55, 0x5410, RZ ;  /* 0x000054103707c816 */ /* 0x000fe200000000ff */
[----:B------:R4:W-:Y:S01]  /*be40*/  STG.E.U16 [R196.64], R18 ;  /* 0x00000012c4007986 */ /* 0x0009e2000c101510 */
[----:B------:R-:W-:Y:S01]  /*be50*/  ISETP.LE.U32.AND P2, PT, R19, UR23, PT ;  /* 0x0000001713007c0c */ /* 0x000fe2000bf43070 */
[----:B------:R-:W-:Y:S02]  /*be60*/  IMAD.WIDE.U32 R162, R117, -0x2daee0ad, RZ ;  /* 0xd2511f5375a27825 */ /* 0x000fe400078e00ff */
[----:B------:R2:W-:Y:S02]  /*be70*/  STG.E.U16 [R196.64+0x2], R7 ;  /* 0x00000207c4007986 */ /* 0x0005e4000c101510 */
[----:B------:R-:W-:Y:S02]  /*be80*/  IMAD R55, R201, 0x38, R155 ;  /* 0x00000038c9377824 */ /* 0x000fe400078e029b */
[----:B------:R2:W-:Y:S01]  /*be90*/  STG.E.U16 [R50.64], R6 ;  /* 0x0000000632007986 */ /* 0x0005e2000c101510 */
[----:B------:R-:W-:Y:S01]  /*bea0*/  IMAD R38, R38, 0x48, RZ ;  /* 0x0000004826267824 */ /* 0x000fe200078e02ff */
[----:B-1----:R-:W-:Y:S01]  /*beb0*/  F2FP.BF16.PACK_AB R137, R123, R118 ;  /* 0x000000767b89723e */ /* 0x002fe200000010ff */
[----:B------:R-:W-:Y:S01]  /*bec0*/  IMAD.MOV.U32 R155, RZ, RZ, R139 ;  /* 0x000000ffff9b7224 */ /* 0x000fe200078e008b */
[----:B------:R-:W-:Y:S01]  /*bed0*/  IADD3 R55, R55, 0x1, RZ ;  /* 0x0000000137377810 */ /* 0x000fe20007ffe0ff */
[----:B------:R-:W-:Y:S02]  /*bee0*/  IMAD.MOV.U32 R139, RZ, RZ, R111 ;  /* 0x000000ffff8b7224 */ /* 0x000fe400078e006f */
[----:B------:R-:W-:Y:S01]  /*bef0*/  FADD.FTZ R111, R23, R34 ;  /* 0x00000022176f7221 */ /* 0x000fe20000010000 */
[----:B------:R-:W-:Y:S01]  /*bf00*/  LEA R198, P0, R55, R202, 0x1 ;  /* 0x000000ca37c67211 */ /* 0x000fe200078008ff */
[C---:B------:R-:W-:Y:S02]  /*bf10*/  FMUL.FTZ R34, R165.reuse, R130 ;  /* 0x00000082a5227220 */ /* 0x040fe40000410000 */
[----:B------:R-:W-:Y:S01]  /*bf20*/  FMUL.FTZ R23, R165, R119 ;  /* 0x00000077a5177220 */ /* 0x000fe20000410000 */
[----:B------:R-:W-:Y:S01]  /*bf30*/  LEA.HI.X.SX32 R199, R55, R203, 0x1, P0 ;  /* 0x000000cb37c77211 */ /* 0x000fe200000f0eff */
[C---:B------:R-:W-:Y:S01]  /*bf40*/  FMUL.FTZ R55, R165.reuse, R151 ;  /* 0x00000097a5377220 */ /* 0x040fe20000410000 */
[C---:B------:R-:W-:Y:S01]  /*bf50*/  LEA R200, P0, R38.reuse, R202, 0x1 ;  /* 0x000000ca26c87211 */ /* 0x040fe200078008ff */
[----:B------:R-:W-:Y:S03]  /*bf60*/  MUFU.EX2 R151, R218 ;  /* 0x000000da00977308 */ /* 0x000fe60000000800 */
[----:B------:R-:W-:Y:S01]  /*bf70*/  LEA.HI.X.SX32 R201, R38, R203, 0x1, P0 ;  /* 0x000000cb26c97211 */ /* 0x000fe200000f0eff */
[C---:B------:R-:W-:Y:S01]  /*bf80*/  FMUL.FTZ R38, R165.reuse, R134 ;  /* 0x00000086a5267220 */ /* 0x040fe20000410000 */
[----:B----4-:R-:W-:Y:S02]  /*bf90*/  SHF.R.U32.HI R18, RZ, 0x18, R176 ;  /* 0x00000018ff127819 */ /* 0x010fe400000116b0 */
[--C-:B--2---:R-:W-:Y:S02]  /*bfa0*/  SHF.R.U32.HI R7, RZ, 0x18, R39.reuse ;  /* 0x00000018ff077819 */ /* 0x104fe40000011627 */
[----:B------:R-:W-:Y:S01]  /*bfb0*/  ISETP.LE.U32.AND P1, PT, R18, UR23, PT ;  /* 0x0000001712007c0c */ /* 0x000fe2000bf23070 */
[----:B------:R-:W1:Y:S01]  /*bfc0*/  MUFU.EX2 R139, R139 ;  /* 0x0000008b008b7308 */ /* 0x000e620000000800 */
[----:B------:R-:W-:Y:S01]  /*bfd0*/  SHF.R.U32.HI R6, RZ, 0x10, R39 ;  /* 0x00000010ff067819 */ /* 0x000fe20000011627 */
[----:B------:R-:W-:Y:S01]  /*bfe0*/  FMUL.FTZ R39, R165, R135 ;  /* 0x00000087a5277220 */ /* 0x000fe20000410000 */
[----:B------:R-:W-:Y:S01]  /*bff0*/  ISETP.LE.U32.AND P4, PT, R7, UR23, PT ;  /* 0x0000001707007c0c */ /* 0x000fe2000bf83070 */
[C---:B------:R-:W-:Y:S01]  /*c000*/  FMUL.FTZ R51, R165.reuse, R147 ;  /* 0x00000093a5337220 */ /* 0x040fe20000410000 */
[----:B------:R-:W-:Y:S01]  /*c010*/  LOP3.LUT R6, R6, 0xff, RZ, 0xc0, !PT ;  /* 0x000000ff06067812 */ /* 0x000fe200078ec0ff */
[----:B------:R-:W-:Y:S01]  /*c020*/  FMUL.FTZ R50, R165, R146 ;  /* 0x00000092a5327220 */ /* 0x000fe20000410000 */
[----:B------:R-:W-:Y:S02]  /*c030*/  PRMT R147, R116, 0x7610, R147 ;  /* 0x0000761074937816 */ /* 0x000fe40000000093 */
[----:B------:R-:W-:Y:S01]  /*c040*/  ISETP.LE.U32.AND P5, PT, R6, UR23, PT ;  /* 0x0000001706007c0c */ /* 0x000fe2000bfa3070 */
[----:B------:R-:W-:Y:S01]  /*c050*/  MUFU.EX2 R135, R129 ;  /* 0x0000008100877308 */ /* 0x000fe20000000800 */
[----:B------:R-:W-:Y:S02]  /*c060*/  LOP3.LUT R6, R176, 0xffff, RZ, 0xc0, !PT ;  /* 0x0000ffffb0067812 */ /* 0x000fe400078ec0ff */
[----:B------:R-:W-:Y:S02]  /*c070*/  PRMT R116, R116, 0x7632, R116 ;  /* 0x0000763274747816 */ /* 0x000fe40000000074 */
[----:B------:R-:W-:Y:S04]  /*c080*/  SHF.R.U32.HI R6, RZ, 0x8, R6 ;  /* 0x00000008ff067819 */ /* 0x000fe80000011606 */
[----:B------:R-:W-:Y:S01]  /*c090*/  LOP3.LUT R6, R6, 0xffff, RZ, 0xc0, !PT ;  /* 0x0000ffff06067812 */ /* 0x000fe200078ec0ff */
[----:B------:R-:W2:Y:S01]  /*c0a0*/  MUFU.EX2 R119, R155 ;  /* 0x0000009b00777308 */ /* 0x000ea20000000800 */
[----:B-1----:R-:W-:Y:S01]  /*c0b0*/  FADD.FTZ R112, R139, R112 ;  /* 0x000000708b707221 */ /* 0x002fe20000010000 */
[C---:B--2---:R-:W-:Y:S03]  /*c0c0*/  F2FP.BF16.PACK_AB R139, R119.reuse, R139 ;  /* 0x0000008b778b723e */ /* 0x044fe600000010ff */
[--C-:B------:R-:W-:Y:S01]  /*c0d0*/  FADD.FTZ R119, R119, R112.reuse ;  /* 0x0000007077777221 */ /* 0x100fe20000010000 */
[----:B------:R-:W-:Y:S01]  /*c0e0*/  PRMT R112, R113, 0x7632, R112 ;  /* 0x0000763271707816 */ /* 0x000fe20000000070 */
[----:B---3--:R-:W-:Y:S05]  /*c0f0*/  @!P6 HFMA2.BF16_V2 R54, -RZ.H0_H0, RZ.H0_H0, -R105.H0_H0 ;  /* 0x200000ffff36e231 */ /* 0x008fea0000340969 */
[----:B------:R-:W-:Y:S01]  /*c100*/  PRMT R7, R54, 0x7610, R7 ;  /* 0x0000761036077816 */ /* 0x000fe20000000007 */
[----:B------:R1:W-:Y:S03]  /*c110*/  @!P6 STL.S16 [R1+0x5c], R54 ;  /* 0x00005c360100e387 */ /* 0x0003e60000100600 */
[----:B------:R-:W-:Y:S01]  /*c120*/  @!P6 PRMT R105, R7, 0x5410, RZ ;  /* 0x000054100769e816 */ /* 0x000fe200000000ff */
[----:B------:R2:W3:Y:S01]  /*c130*/  LDL.S16 R19, [R1+0x58] ;  /* 0x0000580001137983 */ /* 0x0004e20000100600 */
[----:B------:R-:W-:Y:S02]  /*c140*/  SHF.R.U32.HI R7, RZ, 0x10, R176 ;  /* 0x00000010ff077819 */ /* 0x000fe400000116b0 */
[----:B------:R-:W-:Y:S01]  /*c150*/  ISETP.LE.U32.AND P6, PT, R6, UR23, PT ;  /* 0x0000001706007c0c */ /* 0x000fe2000bfc3070 */
[----:B------:R2:W4:Y:S01]  /*c160*/  LDL.S16 R18, [R1+0x44] ;  /* 0x0000440001127983 */ /* 0x0005220000100600 */
[----:B------:R-:W-:Y:S03]  /*c170*/  LOP3.LUT R7, R7, 0xff, RZ, 0xc0, !PT ;  /* 0x000000ff07077812 */ /* 0x000fe600078ec0ff */
[----:B------:R-:W-:Y:S01]  /*c180*/  STG.E.U16 [R198.64], R105 ;  /* 0x00000069c6007986 */ /* 0x000fe2000c101510 */
[----:B------:R-:W-:Y:S01]  /*c190*/  ISETP.LE.U32.AND P0, PT, R7, UR23, PT ;  /* 0x0000001707007c0c */ /* 0x000fe2000bf03070 */
[----:B-1----:R-:W-:Y:S01]  /*c1a0*/  FMUL.FTZ R54, R165, R150 ;  /* 0x00000096a5367220 */ /* 0x002fe20000410000 */
[----:B---3--:R-:W-:Y:S02]  /*c1b0*/  @!P5 HFMA2.BF16_V2 R19, -RZ.H0_H0, RZ.H0_H0, -R107.H0_H0 ;  /* 0x200000ffff13d231 */ /* 0x008fe4000034096b */
[----:B----4-:R-:W-:Y:S03]  /*c1c0*/  @!P4 HFMA2.BF16_V2 R18, -RZ.H0_H0, RZ.H0_H0, -R104.H0_H0 ;  /* 0x200000ffff12c231 */ /* 0x010fe60000340968 */
[----:B------:R-:W-:Y:S01]  /*c1d0*/  PRMT R7, R19, 0x7610, R7 ;  /* 0x0000761013077816 */ /* 0x000fe20000000007 */
[----:B------:R1:W-:Y:S01]  /*c1e0*/  @!P5 STL.S16 [R1+0x58], R19 ;  /* 0x000058130100d387 */ /* 0x0003e20000100600 */
[----:B------:R-:W-:Y:S03]  /*c1f0*/  PRMT R6, R18, 0x7610, R6 ;  /* 0x0000761012067816 */ /* 0x000fe60000000006 */
[----:B------:R3:W-:Y:S01]  /*c200*/  @!P4 STL.S16 [R1+0x44], R18 ;  /* 0x000044120100c387 */ /* 0x0007e20000100600 */
[----:B------:R-:W-:Y:S01]  /*c210*/  @!P5 PRMT R107, R7, 0x5410, RZ ;  /* 0x00005410076bd816 */ /* 0x000fe200000000ff */
[C---:B------:R-:W-:Y:S01]  /*c220*/  FMUL.FTZ R7, R165.reuse, R103 ;  /* 0x00000067a5077220 */ /* 0x040fe20000410000 */
[----:B------:R-:W-:Y:S01]  /*c230*/  @!P4 PRMT R104, R6, 0x5410, RZ ;  /* 0x000054100668c816 */ /* 0x000fe200000000ff */
[----:B------:R2:W4:Y:S01]  /*c240*/  LDL.S16 R122, [R1+0x3c] ;  /* 0x00003c00017a7983 */ /* 0x0005220000100600 */
[----:B------:R-:W-:Y:S02]  /*c250*/  FMUL.FTZ R6, R165, R102 ;  /* 0x00000066a5067220 */ /* 0x000fe40000410000 */
[----:B------:R2:W2:Y:S01]  /*c260*/  MUFU.EX2 R102, R158 ;  /* 0x0000009e00667308 */ /* 0x0004a20000000800 */
[----:B------:R2:W4:Y:S01]  /*c270*/  LDL.S16 R129, [R1+0x38] ;  /* 0x0000380001817983 */ /* 0x0005220000100600 */
[----:B------:R-:W-:Y:S01]  /*c280*/  FADD.FTZ R103, R141, R110 ;  /* 0x0000006e8d677221 */ /* 0x000fe20000010000 */
[C---:B------:R-:W-:Y:S02]  /*c290*/  F2FP.BF16.PACK_AB R141, R124.reuse, R141 ;  /* 0x0000008d7c8d723e */ /* 0x040fe400000010ff */
[----:B------:R-:W-:Y:S01]  /*c2a0*/  STG.E.U16 [R200.64+0x2], R104 ;  /* 0x00000268c8007986 */ /* 0x000fe2000c101510 */
[----:B------:R-:W-:Y:S01]  /*c2b0*/  FADD.FTZ R124, R124, R103 ;  /* 0x000000677c7c7221 */ /* 0x000fe20000010000 */
[C---:B------:R-:W-:Y:S02]  /*c2c0*/  LOP3.LUT R103, R204.reuse, 0xff, RZ, 0xc0, !PT ;  /* 0x000000ffcc677812 */ /* 0x040fe400078ec0ff */
[----:B------:R-:W-:Y:S01]  /*c2d0*/  STG.E.U16 [R200.64], R107 ;  /* 0x0000006bc8007986 */ /* 0x000fe2000c101510 */
[----:B------:R-:W-:Y:S01]  /*c2e0*/  MUFU.EX2 R110, R152 ;  /* 0x00000098006e7308 */ /* 0x000fe20000000800 */
[----:B------:R-:W-:Y:S02]  /*c2f0*/  ISETP.LE.U32.AND P4, PT, R103, UR23, PT ;  /* 0x0000001767007c0c */ /* 0x000fe4000bf83070 */
[----:B------:R-:W-:Y:S01]  /*c300*/  LOP3.LUT R103, R204, 0xffff, RZ, 0xc0, !PT ;  /* 0x0000ffffcc677812 */ /* 0x000fe200078ec0ff */
[C---:B-1----:R-:W-:Y:S02]  /*c310*/  FMUL.FTZ R19, R165.reuse, R115 ;  /* 0x00000073a5137220 */ /* 0x042fe40000410000 */
[----:B------:R1:W4:Y:S01]  /*c320*/  LDL.S16 R115, [R1+0x40] ;  /* 0x0000400001737983 */ /* 0x0003220000100600 */
[----:B------:R-:W-:Y:S01]  /*c330*/  SHF.R.U32.HI R103, RZ, 0x8, R103 ;  /* 0x00000008ff677819 */ /* 0x000fe20000011667 */
[----:B---3--:R-:W-:Y:S01]  /*c340*/  FMUL.FTZ R18, R165, R114 ;  /* 0x00000072a5127220 */ /* 0x008fe20000410000 */
[----:B------:R-:W-:Y:S01]  /*c350*/  F2FP.BF16.PACK_AB R165, R167, R166 ;  /* 0x000000a6a7a5723e */ /* 0x000fe200000010ff */
[----:B------:R-:W3:Y:S01]  /*c360*/  MUFU.EX2 R114, R153 ;  /* 0x0000009900727308 */ /* 0x000ee20000000800 */
[----:B------:R-:W-:Y:S01]  /*c370*/  LOP3.LUT R103, R103, 0xffff, RZ, 0xc0, !PT ;  /* 0x0000ffff67677812 */ /* 0x000fe200078ec0ff */
[----:B--2---:R-:W-:Y:S03]  /*c380*/  IMAD.WIDE.U32 R158, R189, -0x2daee0ad, RZ ;  /* 0xd2511f53bd9e7825 */ /* 0x004fe600078e00ff */
[----:B------:R-:W-:Y:S02]  /*c390*/  ISETP.LE.U32.AND P5, PT, R103, UR23, PT ;  /* 0x0000001767007c0c */ /* 0x000fe4000bfa3070 */
[----:B------:R-:W-:Y:S03]  /*c3a0*/  SHF.R.U32.HI R103, RZ, 0x10, R204 ;  /* 0x00000010ff677819 */ /* 0x000fe600000116cc */
[----:B------:R2:W-:Y:S02]  /*c3b0*/  MUFU.EX2 R189, R186 ;  /* 0x000000ba00bd7308 */ /* 0x0005e40000000800 */
[----:B--2---:R-:W-:Y:S01]  /*c3c0*/  F2FP.BF16.PACK_AB R186, R170, R157 ;  /* 0x0000009daaba723e */ /* 0x004fe200000010ff */
[----:B----4-:R-:W-:Y:S02]  /*c3d0*/  @!P6 HFMA2.BF16_V2 R122, -RZ.H0_H0, RZ.H0_H0, -R120.H0_H0 ;  /* 0x200000ffff7ae231 */ /* 0x010fe40000340978 */
[----:B------:R-:W-:Y:S02]  /*c3e0*/  @!P0 HFMA2.BF16_V2 R129, -RZ.H0_H0, RZ.H0_H0, -R113.H0_H0 ;  /* 0x200000ffff818231 */ /* 0x000fe40000340971 */
[----:B------:R-:W-:Y:S05]  /*c3f0*/  @!P2 HFMA2.BF16_V2 R115, -RZ.H0_H0, RZ.H0_H0, -R127.H0_H0 ;  /* 0x200000ffff73a231 */ /* 0x000fea000034097f */
[----:B------:R-:W-:Y:S01]  /*c400*/  PRMT R126, R115, 0x7610, R126 ;  /* 0x00007610737e7816 */ /* 0x000fe2000000007e */
[----:B------:R2:W-:Y:S04]  /*c410*/  @!P2 STL.S16 [R1+0x40], R115 ;  /* 0x000040730100a387 */ /* 0x0005e80000100600 */
[----:B------:R1:W4:Y:S04]  /*c420*/  LDL.S16 R130, [R1+0x34] ;  /* 0x0000340001827983 */ /* 0x0003280000100600 */
[----:B------:R1:W-:Y:S01]  /*c430*/  @!P6 STL.S16 [R1+0x3c], R122 ;  /* 0x00003c7a0100e387 */ /* 0x0003e20000100600 */
[----:B--2---:R-:W-:Y:S01]  /*c440*/  FADD.FTZ R115, R143, R106 ;  /* 0x0000006a8f737221 */ /* 0x004fe20000010000 */
[C---:B------:R-:W-:Y:S03]  /*c450*/  F2FP.BF16.PACK_AB R143, R102.reuse, R143 ;  /* 0x0000008f668f723e */ /* 0x040fe600000010ff */
[--C-:B------:R-:W-:Y:S01]  /*c460*/  FADD.FTZ R106, R102, R115.reuse ;  /* 0x00000073666a7221 */ /* 0x100fe20000010000 */
[----:B------:R-:W-:Y:S02]  /*c470*/  PRMT R115, R122, 0x7610, R115 ;  /* 0x000076107a737816 */ /* 0x000fe40000000073 */
[----:B------:R-:W-:Y:S01]  /*c480*/  PRMT R102, R127, 0x5410, R120 ;  /* 0x000054107f667816 */ /* 0x000fe20000000078 */
[----:B-1----:R1:W-:Y:S01]  /*c490*/  MUFU.EX2 R122, R121 ;  /* 0x00000079007a7308 */ /* 0x0023e20000000800 */
[----:B------:R-:W-:Y:S01]  /*c4a0*/  @!P2 PRMT R127, R126, 0x5410, RZ ;  /* 0x000054107e7fa816 */ /* 0x000fe200000000ff */
[--C-:B------:R-:W-:Y:S01]  /*c4b0*/  FADD.FTZ R126, R118, R111.reuse ;  /* 0x0000006f767e7221 */ /* 0x100fe20000010000 */
[----:B------:R-:W-:Y:S02]  /*c4c0*/  PRMT R111, R129, 0x7610, R111 ;  /* 0x00007610816f7816 */ /* 0x000fe4000000006f */
[----:B------:R-:W-:Y:S01]  /*c4d0*/  @!P6 PRMT R120, R115, 0x5410, RZ ;  /* 0x000054107378e816 */ /* 0x000fe200000000ff */
[----:B------:R-:W-:Y:S01]  /*c4e0*/  FADD.FTZ R123, R123, R126 ;  /* 0x0000007e7b7b7221 */ /* 0x000fe20000010000 */
[----:B------:R-:W-:Y:S01]  /*c4f0*/  LOP3.LUT R115, R103, 0xff, RZ, 0xc0, !PT ;  /* 0x000000ff67737812 */ /* 0x000fe200078ec0ff */
[----:B------:R-:W-:Y:S01]  /*c500*/  STG.E.U16 [R202.64+0x10], R127 ;  /* 0x0000107fca007986 */ /* 0x000fe2000c101510 */
[----:B------:R-:W-:Y:S01]  /*c510*/  PRMT R103, R113, 0x5410, R112 ;  /* 0x0000541071677816 */ /* 0x000fe20000000070 */
[----:B------:R-:W-:Y:S01]  /*c520*/  MUFU.EX2 R126, R132 ;  /* 0x00000084007e7308 */ /* 0x000fe20000000800 */
[----:B------:R-:W-:Y:S01]  /*c530*/  @!P0 PRMT R113, R111, 0x5410, RZ ;  /* 0x000054106f718816 */ /* 0x000fe200000000ff */
[--C-:B------:R-:W-:Y:S01]  /*c540*/  FADD.FTZ R111, R131, R124.reuse ;  /* 0x0000007c836f7221 */ /* 0x100fe20000010000 */
[C---:B---3--:R-:W-:Y:S01]  /*c550*/  F2FP.BF16.PACK_AB R131, R114.reuse, R131 ;  /* 0x000000837283723e */ /* 0x048fe200000010ff */
[----:B------:R-:W-:Y:S01]  /*c560*/  STG.E.U16 [R202.64+0x12], R120 ;  /* 0x00001278ca007986 */ /* 0x000fe2000c101510 */
[----:B------:R-:W-:Y:S01]  /*c570*/  PRMT R124, R149, 0x7632, R124 ;  /* 0x00007632957c7816 */ /* 0x000fe2000000007c */
[----:B------:R-:W-:Y:S01]  /*c580*/  FADD.FTZ R114, R114, R111 ;  /* 0x0000006f72727221 */ /* 0x000fe20000010000 */
[----:B------:R-:W-:Y:S01]  /*c590*/  SHF.R.U32.HI R111, RZ, 0x18, R204 ;  /* 0x00000018ff6f7819 */ /* 0x000fe200000116cc */
[----:B------:R-:W-:Y:S02]  /*c5a0*/  STG.E.U16 [R196.64+0x10], R113 ;  /* 0x00001071c4007986 */ /* 0x000fe4000c101510 */
[----:B------:R-:W-:Y:S01]  /*c5b0*/  MUFU.EX2 R118, R221 ;  /* 0x000000dd00767308 */ /* 0x000fe20000000800 */
[----:B------:R-:W-:Y:S01]  /*c5c0*/  ISETP.LE.U32.AND P6, PT, R111, UR23, PT ;  /* 0x000000176f007c0c */ /* 0x000fe2000bfc3070 */
[----:B-1----:R1:W2:Y:S04]  /*c5d0*/  LDL.S16 R121, [R1+0x30] ;  /* 0x0000300001797983 */ /* 0x0022a80000100600 */
[----:B------:R3:W-:Y:S01]  /*c5e0*/  @!P0 STL.S16 [R1+0x38], R129 ;  /* 0x0000388101008387 */ /* 0x0007e20000100600 */
[----:B------:R-:W-:Y:S03]  /*c5f0*/  ISETP.LE.U32.AND P0, PT, R115, UR23, PT ;  /* 0x0000001773007c0c */ /* 0x000fe6000bf03070 */
[----:B---3--:R3:W-:Y:S02]  /*c600*/  MUFU.EX2 R129, R128 ;  /* 0x0000008000817308 */ /* 0x0087e40000000800 */
[----:B---3--:R1:W2:Y:S01]  /*c610*/  LDL.S16 R128, [R1+0x2c] ;  /* 0x00002c0001807983 */ /* 0x0082a20000100600 */
[----:B----4-:R-:W-:Y:S05]  /*c620*/  @!P1 HFMA2.BF16_V2 R130, -RZ.H0_H0, RZ.H0_H0, -R112.H0_H0 ;  /* 0x200000ffff829231 */ /* 0x010fea0000340970 */
[----:B------:R-:W-:Y:S01]  /*c630*/  PRMT R115, R130, 0x7610, R115 ;  /* 0x0000761082737816 */ /* 0x000fe20000000073 */
[----:B------:R4:W-:Y:S03]  /*c640*/  @!P1 STL.S16 [R1+0x34], R130 ;  /* 0x0000348201009387 */ /* 0x0009e60000100600 */
[----:B------:R-:W-:Y:S01]  /*c650*/  @!P1 PRMT R112, R115, 0x5410, RZ ;  /* 0x0000541073709816 */ /* 0x000fe200000000ff */
[----:B------:R1:W3:Y:S01]  /*c660*/  LDL.S16 R132, [R1+0x28] ;  /* 0x0000280001847983 */ /* 0x0002e20000100600 */
[--C-:B------:R-:W-:Y:S01]  /*c670*/  FADD.FTZ R115, R135, R106.reuse ;  /* 0x0000006a87737221 */ /* 0x100fe20000010000 */
[C---:B------:R-:W-:Y:S02]  /*c680*/  PRMT R106, R125.reuse, 0x7632, R106 ;  /* 0x000076327d6a7816 */ /* 0x040fe4000000006a */
[C---:B------:R-:W-:Y:S01]  /*c690*/  F2FP.BF16.PACK_AB R135, R110.reuse, R135 ;  /* 0x000000876e87723e */ /* 0x040fe200000010ff */
[----:B------:R-:W-:Y:S01]  /*c6a0*/  FADD.FTZ R115, R110, R115 ;  /* 0x000000736e737221 */ /* 0x000fe20000010000 */
[----:B------:R-:W-:Y:S01]  /*c6b0*/  PRMT R110, R125, 0x5410, R106 ;  /* 0x000054107d6e7816 */ /* 0x000fe2000000006a */
[----:B------:R1:W-:Y:S01]  /*c6c0*/  STG.E.U16 [R196.64+0x12], R112 ;  /* 0x00001270c4007986 */ /* 0x0003e2000c101510 */
[----:B----4-:R-:W-:Y:S04]  /*c6d0*/  LOP3.LUT R130, R159, UR6, R174, 0x96, !PT ;  /* 0x000000069f827c12 */ /* 0x010fe8000f8e96ae */
[C---:B------:R-:W-:Y:S04]  /*c6e0*/  LOP3.LUT R111, R130.reuse, 0xff, RZ, 0xc0, !PT ;  /* 0x000000ff826f7812 */ /* 0x040fe800078ec0ff */
[----:B------:R-:W-:Y:S02]  /*c6f0*/  ISETP.LE.U32.AND P1, PT, R111, UR23, PT ;  /* 0x000000176f007c0c */ /* 0x000fe4000bf23070 */
[----:B------:R-:W-:Y:S02]  /*c700*/  LOP3.LUT R111, R130, 0xffff, RZ, 0xc0, !PT ;  /* 0x0000ffff826f7812 */ /* 0x000fe400078ec0ff */
[----:B-1----:R-:W-:Y:S02]  /*c710*/  SHF.R.U32.HI R112, RZ, 0x10, R158 ;  /* 0x00000010ff707819 */ /* 0x002fe4000001169e */
[----:B------:R-:W-:Y:S02]  /*c720*/  SHF.R.U32.HI R111, RZ, 0x8, R111 ;  /* 0x00000008ff6f7819 */ /* 0x000fe4000001166f */
[----:B------:R-:W-:Y:S02]  /*c730*/  LOP3.LUT R112, R112, 0xff, RZ, 0xc0, !PT ;  /* 0x000000ff70707812 */ /* 0x000fe400078ec0ff */
[----:B------:R-:W-:Y:S01]  /*c740*/  LOP3.LUT R111, R111, 0xffff, RZ, 0xc0, !PT ;  /* 0x0000ffff6f6f7812 */ /* 0x000fe200078ec0ff */
[----:B--2---:R-:W-:Y:S05]  /*c750*/  @!P4 HFMA2.BF16_V2 R121, -RZ.H0_H0, RZ.H0_H0, -R125.H0_H0 ;  /* 0x200000ffff79c231 */ /* 0x004fea000034097d */
[----:B------:R-:W-:Y:S01]  /*c760*/  PRMT R133, R121, 0x7610, R133 ;  /* 0x0000761079857816 */ /* 0x000fe20000000085 */
[----:B------:R1:W-:Y:S03]  /*c770*/  @!P4 STL.S16 [R1+0x30], R121 ;  /* 0x000030790100c387 */ /* 0x0003e60000100600 */
[----:B------:R-:W-:Y:S01]  /*c780*/  @!P4 PRMT R125, R133, 0x5410, RZ ;  /* 0x00005410857dc816 */ /* 0x000fe200000000ff */
[----:B------:R4:W4:Y:S01]  /*c790*/  LDL.S16 R142, [R1+0x24] ;  /* 0x00002400018e7983 */ /* 0x0009220000100600 */
[----:B------:R-:W-:Y:S03]  /*c7a0*/  MUFU.EX2 R133, R219 ;  /* 0x000000db00857308 */ /* 0x000fe60000000800 */
[----:B------:R4:W4:Y:S04]  /*c7b0*/  LDL.LU R221, [R1+0x108] ;  /* 0x0001080001dd7983 */ /* 0x0009280000300800 */
[----:B------:R-:W-:Y:S03]  /*c7c0*/  STG.E.U16 [R198.64+0xe], R125 ;  /* 0x00000e7dc6007986 */ /* 0x000fe6000c101510 */
[----:B-1----:R-:W1:Y:S01]  /*c7d0*/  MUFU.EX2 R121, R148 ;  /* 0x0000009400797308 */ /* 0x002e620000000800 */
[----:B------:R-:W-:Y:S01]  /*c7e0*/  @!P5 HFMA2.BF16_V2 R128, -RZ.H0_H0, RZ.H0_H0, -R106.H0_H0 ;  /* 0x200000ffff80d231 */ /* 0x000fe2000034096a */
[----:B-1----:R-:W-:Y:S04]  /*c7f0*/  F2FP.BF16.PACK_AB R117, R118, R121 ;  /* 0x000000797675723e */ /* 0x002fe800000010ff */
[----:B------:R-:W-:Y:S01]  /*c800*/  PRMT R105, R128, 0x7610, R105 ;  /* 0x0000761080697816 */ /* 0x000fe20000000069 */
[----:B------:R1:W-:Y:S03]  /*c810*/  @!P5 STL.S16 [R1+0x2c], R128 ;  /* 0x00002c800100d387 */ /* 0x0003e60000100600 */
[----:B------:R-:W-:Y:S02]  /*c820*/  @!P5 PRMT R106, R105, 0x5410, RZ ;  /* 0x00005410696ad816 */ /* 0x000fe400000000ff */
[----:B------:R-:W-:Y:S02]  /*c830*/  SHF.R.U32.HI R105, RZ, 0x18, R130 ;  /* 0x00000018ff697819 */ /* 0x000fe40000011682 */
[----:B------:R-:W-:Y:S01]  /*c840*/  ISETP.LE.U32.AND P5, PT, R111, UR23, PT ;  /* 0x000000176f007c0c */ /* 0x000fe2000bfa3070 */
[----:B------:R-:W-:Y:S01]  /*c850*/  STG.E.U16 [R198.64+0x10], R106 ;  /* 0x0000106ac6007986 */ /* 0x000fe2000c101510 */
[----:B------:R-:W-:Y:S02]  /*c860*/  ISETP.LE.U32.AND P4, PT, R105, UR23, PT ;  /* 0x0000001769007c0c */ /* 0x000fe4000bf83070 */
[----:B------:R-:W-:Y:S02]  /*c870*/  PRMT R111, R149, 0x5410, R124 ;  /* 0x00005410956f7816 */ /* 0x000fe4000000007c */
[----:B------:R-:W-:Y:S04]  /*c880*/  SHF.R.U32.HI R130, RZ, 0x10, R130 ;  /* 0x00000010ff827819 */ /* 0x000fe80000011682 */
[----:B------:R-:W-:Y:S01]  /*c890*/  LOP3.LUT R130, R130, 0xff, RZ, 0xc0, !PT ;  /* 0x000000ff82827812 */ /* 0x000fe200078ec0ff */
[----:B-1----:R1:W-:Y:S02]  /*c8a0*/  MUFU.EX2 R128, R220 ;  /* 0x000000dc00807308 */ /* 0x0023e40000000800 */
[----:B-1----:R1:W4:Y:S04]  /*c8b0*/  LDL.LU R220, [R1+0x104] ;  /* 0x0001040001dc7983 */ /* 0x0023280000300800 */
[----:B------:R1:W4:Y:S01]  /*c8c0*/  LDL.S16 R104, [R1+0x20] ;  /* 0x0000200001687983 */ /* 0x0003220000100600 */
[----:B---3--:R-:W-:Y:S05]  /*c8d0*/  @!P0 HFMA2.BF16_V2 R132, -RZ.H0_H0, RZ.H0_H0, -R149.H0_H0 ;  /* 0x200000ffff848231 */ /* 0x008fea0000340995 */
[----:B------:R-:W-:Y:S01]  /*c8e0*/  PRMT R107, R132, 0x7610, R107 ;  /* 0x00007610846b7816 */ /* 0x000fe2000000006b */
[----:B------:R3:W-:Y:S03]  /*c8f0*/  @!P0 STL.S16 [R1+0x28], R132 ;  /* 0x0000288401008387 */ /* 0x0007e60000100600 */
[----:B------:R-:W-:Y:S01]  /*c900*/  @!P0 PRMT R149, R107, 0x5410, RZ ;  /* 0x000054106b958816 */ /* 0x000fe200000000ff */
[----:B------:R1:W2:Y:S01]  /*c910*/  LDL.LU R219, [R1+0x100] ;  /* 0x0001000001db7983 */ /* 0x0002a20000300800 */
[----:B------:R-:W-:Y:S01]  /*c920*/  FADD.FTZ R107, R129, R123 ;  /* 0x0000007b816b7221 */ /* 0x000fe20000010000 */
[C---:B------:R-:W-:Y:S02]  /*c930*/  F2FP.BF16.PACK_AB R123, R126.reuse, R129 ;  /* 0x000000817e7b723e */ /* 0x040fe400000010ff */
[----:B------:R1:W1:Y:S01]  /*c940*/  MUFU.EX2 R129, R188 ;  /* 0x000000bc00817308 */ /* 0x0002620000000800 */
[----:B------:R-:W-:Y:S01]  /*c950*/  FADD.FTZ R107, R126, R107 ;  /* 0x0000006b7e6b7221 */ /* 0x000fe20000010000 */
[----:B------:R-:W-:Y:S08]  /*c960*/  STG.E.U16 [R200.64+0x10], R149 ;  /* 0x00001095c8007986 */ /* 0x000ff0000c101510 */
[----:B------:R4:W2:Y:S01]  /*c970*/  MUFU.EX2 R126, R187 ;  /* 0x000000bb007e7308 */ /* 0x0008a20000000800 */
[----:B---3--:R-:W-:Y:S01]  /*c980*/  FADD.FTZ R132, R122, R119 ;  /* 0x000000777a847221 */ /* 0x008fe20000010000 */
[C---:B------:R-:W-:Y:S03]  /*c990*/  F2FP.BF16.PACK_AB R119, R207.reuse, R122 ;  /* 0x0000007acf77723e */ /* 0x040fe600000010ff */
[----:B------:R-:W-:Y:S02]  /*c9a0*/  FADD.FTZ R122, R207, R132 ;  /* 0x00000084cf7a7221 */ /* 0x000fe40000010000 */
[----:B------:R3:W2:Y:S01]  /*c9b0*/  LDL.S16 R132, [R1+0x1c] ;  /* 0x00001c0001847983 */ /* 0x0006a20000100600 */
[----:B-1----:R-:W-:Y:S01]  /*c9c0*/  F2FP.BF16.PACK_AB R188, R171, R175 ;  /* 0x000000afabbc723e */ /* 0x002fe200000010ff */
[--C-:B------:R-:W-:Y:S01]  /*c9d0*/  FADD.FTZ R153, R129, R122.reuse ;  /* 0x0000007a81997221 */ /* 0x100fe20000010000 */
[----:B------:R-:W-:Y:S01]  /*c9e0*/  PRMT R122, R139, 0x7632, R122 ;  /* 0x000076328b7a7816 */ /* 0x000fe2000000007a */
[----:B------:R-:W-:Y:S01]  /*c9f0*/  IMAD.MOV.U32 R207, RZ, RZ, R211 ;  /* 0x000000ffffcf7224 */ /* 0x000fe200078e00d3 */
[----:B----4-:R-:W-:Y:S01]  /*ca00*/  PRMT R187, R188, 0x7632, R187 ;  /* 0x00007632bcbb7816 */ /* 0x010fe200000000bb */
[----:B------:R-:W-:Y:S05]  /*ca10*/  @!P6 HFMA2.BF16_V2 R142, -RZ.H0_H0, RZ.H0_H0, -R124.H0_H0 ;  /* 0x200000ffff8ee231 */ /* 0x000fea000034097c */
[----:B------:R-:W-:Y:S01]  /*ca20*/  PRMT R105, R142, 0x7610, R105 ;  /* 0x000076108e697816 */ /* 0x000fe20000000069 */
[----:B------:R1:W-:Y:S03]  /*ca30*/  @!P6 STL.S16 [R1+0x24], R142 ;  /* 0x0000248e0100e387 */ /* 0x0003e60000100600 */
[----:B------:R-:W-:Y:S01]  /*ca40*/  @!P6 PRMT R124, R105, 0x5410, RZ ;  /* 0x00005410697ce816 */ /* 0x000fe200000000ff */
[----:B------:R3:W4:Y:S01]  /*ca50*/  LDL.S16 R150, [R1+0x14] ;  /* 0x0000140001967983 */ /* 0x0007220000100600 */
[----:B------:R-:W-:Y:S01]  /*ca60*/  ISETP.LE.U32.AND P6, PT, R130, UR23, PT ;  /* 0x0000001782007c0c */ /* 0x000fe2000bfc3070 */
[----:B------:R-:W-:Y:S01]  /*ca70*/  FADD.FTZ R105, R121, R114 ;  /* 0x0000007279697221 */ /* 0x000fe20000010000 */
[----:B------:R-:W-:Y:S01]  /*ca80*/  PRMT R121, R147, 0x5410, R116 ;  /* 0x0000541093797816 */ /* 0x000fe20000000074 */
[----:B------:R-:W-:Y:S01]  /*ca90*/  FADD.FTZ R130, R128, R115 ;  /* 0x0000007380827221 */ /* 0x000fe20000010000 */
[----:B------:R-:W-:Y:S01]  /*caa0*/  F2FP.BF16.PACK_AB R115, R133, R128 ;  /* 0x000000808573723e */ /* 0x000fe200000010ff */
[----:B------:R-:W-:Y:S01]  /*cab0*/  FADD.FTZ R105, R118, R105 ;  /* 0x0000006976697221 */ /* 0x000fe20000010000 */
[----:B------:R-:W-:Y:S01]  /*cac0*/  PRMT R118, R145, 0x7632, R118 ;  /* 0x0000763291767816 */ /* 0x000fe20000000076 */
[----:B------:R-:W-:Y:S01]  /*cad0*/  FADD.FTZ R128, R133, R130 ;  /* 0x0000008285807221 */ /* 0x000fe20000010000 */
[----:B------:R-:W-:Y:S01]  /*cae0*/  STG.E.U16 [R200.64+0x12], R124 ;  /* 0x0000127cc8007986 */ /* 0x000fe2000c101510 */
[----:B------:R-:W-:Y:S01]  /*caf0*/  MUFU.EX2 R133, R192 ;  /* 0x000000c000857308 */ /* 0x000fe20000000800 */
[----:B------:R-:W-:Y:S01]  /*cb00*/  PRMT R120, R145, 0x5410, R118 ;  /* 0x0000541091787816 */ /* 0x000fe20000000076 */
[----:B------:R-:W-:Y:S01]  /*cb10*/  FADD.FTZ R155, R151, R128 ;  /* 0x00000080979b7221 */ /* 0x000fe20000010000 */
[----:B-1----:R3:W3:Y:S01]  /*cb20*/  LDL.S16 R142, [R1+0x18] ;  /* 0x00001800018e7983 */ /* 0x0026e20000100600 */
[----:B------:R-:W-:Y:S05]  /*cb30*/  @!P1 HFMA2.BF16_V2 R104, -RZ.H0_H0, RZ.H0_H0, -R147.H0_H0 ;  /* 0x200000ffff689231 */ /* 0x000fea0000340993 */
[----:B------:R-:W-:Y:S01]  /*cb40*/  PRMT R146, R104, 0x7610, R146 ;  /* 0x0000761068927816 */ /* 0x000fe20000000092 */
[----:B------:R1:W-:Y:S03]  /*cb50*/  @!P1 STL.S16 [R1+0x20], R104 ;  /* 0x0000206801009387 */ /* 0x0003e60000100600 */
[----:B------:R-:W-:Y:S01]  /*cb60*/  @!P1 PRMT R147, R146, 0x5410, RZ ;  /* 0x0000541092939816 */ /* 0x000fe200000000ff */
[----:B------:R2:W3:Y:S04]  /*cb70*/  LDL.S16 R148, [R1+0x10] ;  /* 0x0000100001947983 */ /* 0x0004e80000100600 */
[----:B------:R2:W3:Y:S04]  /*cb80*/  LDL.S16 R146, [R1+0xc] ;  /* 0x00000c0001927983 */ /* 0x0004e80000100600 */
[----:B------:R-:W-:Y:S01]  /*cb90*/  STG.E.U16 [R202.64+0x20], R147 ;  /* 0x00002093ca007986 */ /* 0x000fe2000c101510 */
[----:B-1----:R-:W-:Y:S04]  /*cba0*/  LOP3.LUT R104, R163, UR6, R156, 0x96, !PT ;  /* 0x00000006a3687c12 */ /* 0x002fe8000f8e969c */
[----:B------:R-:W-:Y:S04]  /*cbb0*/  LOP3.LUT R114, R104, 0xff, RZ, 0xc0, !PT ;  /* 0x000000ff68727812 */ /* 0x000fe800078ec0ff */
[----:B------:R-:W-:Y:S02]  /*cbc0*/  ISETP.LE.U32.AND P0, PT, R114, UR23, PT ;  /* 0x0000001772007c0c */ /* 0x000fe4000bf03070 */
[----:B------:R-:W-:Y:S04]  /*cbd0*/  LOP3.LUT R114, R104, 0xffff, RZ, 0xc0, !PT ;  /* 0x0000ffff68727812 */ /* 0x000fe800078ec0ff */
[----:B------:R-:W-:Y:S04]  /*cbe0*/  SHF.R.U32.HI R114, RZ, 0x8, R114 ;  /* 0x00000008ff727819 */ /* 0x000fe80000011672 */
[----:B------:R-:W-:Y:S01]  /*cbf0*/  LOP3.LUT R114, R114, 0xffff, RZ, 0xc0, !PT ;  /* 0x0000ffff72727812 */ /* 0x000fe200078ec0ff */
[----:B--2---:R-:W-:Y:S05]  /*cc00*/  @!P5 HFMA2.BF16_V2 R132, -RZ.H0_H0, RZ.H0_H0, -R116.H0_H0 ;  /* 0x200000ffff84d231 */ /* 0x004fea0000340974 */
[----:B------:R-:W-:Y:S01]  /*cc10*/  PRMT R130, R132, 0x7610, R130 ;  /* 0x0000761084827816 */ /* 0x000fe20000000082 */
[----:B------:R1:W-:Y:S03]  /*cc20*/  @!P5 STL.S16 [R1+0x1c], R132 ;  /* 0x00001c840100d387 */ /* 0x0003e60000100600 */
[----:B------:R-:W-:Y:S02]  /*cc30*/  @!P5 PRMT R116, R130, 0x5410, RZ ;  /* 0x000054108274d816 */ /* 0x000fe400000000ff */
[----:B------:R-:W-:Y:S01]  /*cc40*/  ISETP.LE.U32.AND P5, PT, R114, UR23, PT ;  /* 0x0000001772007c0c */ /* 0x000fe2000bfa3070 */
[----:B------:R-:W-:Y:S01]  /*cc50*/  MUFU.EX2 R130, R193 ;  /* 0x000000c100827308 */ /* 0x000fe20000000800 */
[--C-:B------:R-:W-:Y:S01]  /*cc60*/  SHF.R.U32.HI R114, RZ, 0x10, R104.reuse ;  /* 0x00000010ff727819 */ /* 0x100fe20000011668 */
[----:B------:R2:W-:Y:S01]  /*cc70*/  STG.E.U16 [R202.64+0x22], R116 ;  /* 0x00002274ca007986 */ /* 0x0005e2000c101510 */
[----:B------:R-:W-:Y:S02]  /*cc80*/  SHF.R.U32.HI R104, RZ, 0x18, R104 ;  /* 0x00000018ff687819 */ /* 0x000fe40000011668 */
[----:B------:R-:W-:Y:S05]  /*cc90*/  LOP3.LUT R114, R114, 0xff, RZ, 0xc0, !PT ;  /* 0x000000ff72727812 */ /* 0x000fea00078ec0ff */
[----:B------:R-:W-:Y:S01]  /*cca0*/  MUFU.EX2 R193, R184 ;  /* 0x000000b800c17308 */ /* 0x000fe20000000800 */
[----:B----4-:R-:W-:Y:S05]  /*ccb0*/  @!P4 HFMA2.BF16_V2 R150, -RZ.H0_H0, RZ.H0_H0, -R118.H0_H0 ;  /* 0x200000ffff96c231 */ /* 0x010fea0000340976 */
[----:B------:R-:W-:Y:S01]  /*ccc0*/  PRMT R134, R150, 0x7610, R134 ;  /* 0x0000761096867816 */ /* 0x000fe20000000086 */
[----:B-1----:R1:W4:Y:S03]  /*ccd0*/  LDL.S16 R132, [R1+0x8] ;  /* 0x0000080001847983 */ /* 0x0023260000100600 */
[----:B------:R-:W-:Y:S05]  /*cce0*/  @!P4 PRMT R118, R134, 0x5410, RZ ;  /* 0x000054108676c816 */ /* 0x000fea00000000ff */
[----:B------:R-:W-:Y:S01]  /*ccf0*/  STG.E.U16 [R196.64+0x22], R118 ;  /* 0x00002276c4007986 */ /* 0x000fe2000c101510 */
[----:B--2---:R-:W-:Y:S01]  /*cd00*/  PRMT R116, R135, 0x7632, R116 ;  /* 0x0000763287747816 */ /* 0x004fe20000000074 */
[----:B---3--:R-:W-:Y:S05]  /*cd10*/  @!P6 HFMA2.BF16_V2 R142, -RZ.H0_H0, RZ.H0_H0, -R145.H0_H0 ;  /* 0x200000ffff8ee231 */ /* 0x008fea0000340991 */
[----:B------:R-:W-:Y:S01]  /*cd20*/  PRMT R127, R142, 0x7610, R127 ;  /* 0x000076108e7f7816 */ /* 0x000fe2000000007f */
[----:B------:R2:W-:Y:S03]  /*cd30*/  @!P6 STL.S16 [R1+0x18], R142 ;  /* 0x0000188e0100e387 */ /* 0x0005e60000100600 */
[----:B------:R-:W-:Y:S02]  /*cd40*/  @!P6 PRMT R145, R127, 0x5410, RZ ;  /* 0x000054107f91e816 */ /* 0x000fe400000000ff */
[----:B------:R-:W-:Y:S02]  /*cd50*/  ISETP.LE.U32.AND P6, PT, R114, UR23, PT ;  /* 0x0000001772007c0c */ /* 0x000fe4000bfc3070 */
[----:B------:R-:W-:Y:S01]  /*cd60*/  PRMT R114, R141, 0x7632, R114 ;  /* 0x000076328d727816 */ /* 0x000fe20000000072 */
[----:B------:R-:W-:Y:S01]  /*cd70*/  STG.E.U16 [R196.64+0x20], R145 ;  /* 0x00002091c4007986 */ /* 0x000fe2000c101510 */
[C---:B------:R-:W-:Y:S03]  /*cd80*/  LOP3.LUT R127, R158.reuse, 0xff, RZ, 0xc0, !PT ;  /* 0x000000ff9e7f7812 */ /* 0x040fe600078ec0ff */
[----:B--2---:R1:W2:Y:S04]  /*cd90*/  LDL.S16 R142, [R1+0x4] ;  /* 0x00000400018e7983 */ /* 0x0042a80000100600 */
[----:B------:R3:W-:Y:S01]  /*cda0*/  @!P4 STL.S16 [R1+0x14], R150 ;  /* 0x000014960100c387 */ /* 0x0007e20000100600 */
[----:B------:R-:W-:Y:S02]  /*cdb0*/  ISETP.LE.U32.AND P4, PT, R127, UR23, PT ;  /* 0x000000177f007c0c */ /* 0x000fe4000bf83070 */
[----:B------:R-:W-:Y:S01]  /*cdc0*/  LOP3.LUT R127, R158, 0xffff, RZ, 0xc0, !PT ;  /* 0x0000ffff9e7f7812 */ /* 0x000fe200078ec0ff */
[----:B------:R1:W2:Y:S03]  /*cdd0*/  LDL.S16 R134, [R1] ;  /* 0x0000000001867983 */ /* 0x0002a60000100600 */
[----:B------:R-:W-:Y:S02]  /*cde0*/  SHF.R.U32.HI R113, RZ, 0x8, R127 ;  /* 0x00000008ff717819 */ /* 0x000fe4000001167f */
[----:B------:R-:W-:Y:S02]  /*cdf0*/  PRMT R127, R141, 0x5410, R114 ;  /* 0x000054108d7f7816 */ /* 0x000fe40000000072 */
[----:B------:R-:W-:Y:S01]  /*ce00*/  LOP3.LUT R113, R113, 0xffff, RZ, 0xc0, !PT ;  /* 0x0000ffff71717812 */ /* 0x000fe200078ec0ff */
[----:B---3--:R-:W-:Y:S01]  /*ce10*/  IMAD.MOV.U32 R150, RZ, RZ, R216 ;  /* 0x000000ffff967224 */ /* 0x008fe200078e00d8 */
[----:B------:R-:W-:Y:S02]  /*ce20*/  @!P0 HFMA2.BF16_V2 R148, -RZ.H0_H0, RZ.H0_H0, -R141.H0_H0 ;  /* 0x200000ffff948231 */ /* 0x000fe4000034098d */
[----:B------:R-:W-:Y:S03]  /*ce30*/  @!P5 HFMA2.BF16_V2 R146, -RZ.H0_H0, RZ.H0_H0, -R114.H0_H0 ;  /* 0x200000ffff92d231 */ /* 0x000fe60000340972 */
[----:B------:R-:W-:Y:S01]  /*ce40*/  PRMT R144, R148, 0x7610, R144 ;  /* 0x0000761094907816 */ /* 0x000fe20000000090 */
[----:B------:R3:W-:Y:S01]  /*ce50*/  @!P0 STL.S16 [R1+0x10], R148 ;  /* 0x0000109401008387 */ /* 0x0007e20000100600 */
[----:B------:R-:W-:Y:S03]  /*ce60*/  PRMT R136, R146, 0x7610, R136 ;  /* 0x0000761092887816 */ /* 0x000fe60000000088 */
[----:B------:R-:W-:Y:S01]  /*ce70*/  @!P5 STL.S16 [R1+0xc], R146 ;  /* 0x00000c920100d387 */ /* 0x000fe20000100600 */
[----:B------:R-:W-:Y:S02]  /*ce80*/  @!P0 PRMT R141, R144, 0x5410, RZ ;  /* 0x00005410908d8816 */ /* 0x000fe400000000ff */
[----:B------:R-:W-:Y:S01]  /*ce90*/  @!P5 PRMT R114, R136, 0x5410, RZ ;  /* 0x000054108872d816 */ /* 0x000fe200000000ff */
[----:B------:R1:W2:Y:S01]  /*cea0*/  LDL.LU R218, [R1+0xfc] ;  /* 0x0000fc0001da7983 */ /* 0x0002a20000300800 */
[----:B------:R-:W-:Y:S01]  /*ceb0*/  ISETP.LE.U32.AND P0, PT, R104, UR23, PT ;  /* 0x0000001768007c0c */ /* 0x000fe2000bf03070 */
[----:B------:R1:W-:Y:S01]  /*cec0*/  MUFU.EX2 R136, R208 ;  /* 0x000000d000887308 */ /* 0x0003e20000000800 */
[----:B------:R-:W-:Y:S01]  /*ced0*/  PRMT R104, R143, 0x7632, R104 ;  /* 0x000076328f687816 */ /* 0x000fe20000000068 */
[----:B------:R-:W-:Y:S01]  /*cee0*/  STG.E.U16 [R198.64+0x20], R114 ;  /* 0x00002072c6007986 */ /* 0x000fe2000c101510 */
[----:B------:R-:W-:Y:S02]  /*cef0*/  ISETP.LE.U32.AND P5, PT, R113, UR23, PT ;  /* 0x0000001771007c0c */ /* 0x000fe4000bfa3070 */
[----:B------:R-:W-:Y:S01]  /*cf00*/  F2FP.BF16.PACK_AB R113, R126, R129 ;  /* 0x000000817e71723e */ /* 0x000fe200000010ff */
[----:B------:R-:W-:Y:S01]  /*cf10*/  STG.E.U16 [R198.64+0x1e], R141 ;  /* 0x00001e8dc6007986 */ /* 0x000fe2000c101510 */
[----:B---3--:R-:W-:Y:S09]  /*cf20*/  IMAD.MOV.U32 R148, RZ, RZ, R150 ;  /* 0x000000ffff947224 */ /* 0x008ff200078e0096 */
[----:B------:R-:W-:Y:S01]  /*cf30*/  @!P5 HFMA2.BF16_V2 R251, -RZ.H0_H0, RZ.H0_H0, -R122.H0_H0 ;  /* 0x200000fffffbd231 */ /* 0x000fe2000034097a */
[----:B------:R-:W-:Y:S01]  /*cf40*/  IMAD.MOV.U32 R150, RZ, RZ, R148 ;  /* 0x000000ffff967224 */ /* 0x000fe200078e0094 */
[----:B----4-:R-:W-:Y:S05]  /*cf50*/  @!P6 HFMA2.BF16_V2 R132, -RZ.H0_H0, RZ.H0_H0, -R143.H0_H0 ;  /* 0x200000ffff84e231 */ /* 0x010fea000034098f */
[----:B------:R-:W-:Y:S01]  /*cf60*/  PRMT R138, R132, 0x7610, R138 ;  /* 0x00007610848a7816 */ /* 0x000fe2000000008a */
[----:B------:R3:W-:Y:S04]  /*cf70*/  @!P6 STL.S16 [R1+0x8], R132 ;  /* 0x000008840100e387 */ /* 0x0007e80000100600 */
[----:B-1----:R-:W4:Y:S01]  /*cf80*/  LDL.LU R208, [R1+0xf8] ;  /* 0x0000f80001d07983 */ /* 0x002f220000300800 */
[----:B---3--:R-:W-:Y:S01]  /*cf90*/  FADD.FTZ R132, R126, R153 ;  /* 0x000000997e847221 */ /* 0x008fe20000010000 */
[----:B------:R-:W-:Y:S01]  /*cfa0*/  PRMT R126, R143, 0x5410, R104 ;  /* 0x000054108f7e7816 */ /* 0x000fe20000000068 */
[----:B------:R-:W1:Y:S01]  /*cfb0*/  MUFU.EX2 R153, R182 ;  /* 0x000000b600997308 */ /* 0x000e620000000800 */
[----:B------:R-:W-:Y:S01]  /*cfc0*/  @!P6 PRMT R143, R138, 0x5410, RZ ;  /* 0x000054108a8fe816 */ /* 0x000fe200000000ff */
[----:B------:R-:W-:Y:S01]  /*cfd0*/  FADD.FTZ R138, R190, R107 ;  /* 0x0000006bbe8a7221 */ /* 0x000fe20000010000 */
[----:B------:R-:W-:Y:S02]  /*cfe0*/  ISETP.LE.U32.AND P6, PT, R112, UR23, PT ;  /* 0x0000001770007c0c */ /* 0x000fe4000bfc3070 */
[----:B------:R-:W-:Y:S01]  /*cff0*/  SHF.R.U32.HI R112, RZ, 0x18, R158 ;  /* 0x00000018ff707819 */ /* 0x000fe2000001169e */
[C---:B------:R-:W-:Y:S01]  /*d000*/  FADD.FTZ R138, R191.reuse, R138 ;  /* 0x0000008abf8a7221 */ /* 0x040fe20000010000 */
[----:B------:R-:W-:Y:S01]  /*d010*/  F2FP.BF16.PACK_AB R107, R191, R190 ;  /* 0x000000bebf6b723e */ /* 0x000fe200000010ff */
[----:B------:R-:W-:Y:S01]  /*d020*/  STG.E.U16 [R200.64+0x20], R143 ;  /* 0x0000208fc8007986 */ /* 0x000fe2000c101510 */
[----:B--2---:R-:W-:Y:S07]  /*d030*/  @!P0 HFMA2.BF16_V2 R142, -RZ.H0_H0, RZ.H0_H0, -R104.H0_H0 ;  /* 0x200000ffff8e8231 */ /* 0x004fee0000340968 */
[----:B------:R-:W-:Y:S01]  /*d040*/  @!P6 HFMA2.BF16_V2 R243, -RZ.H0_H0, RZ.H0_H0, -R137.H0_H0 ;  /* 0x200000fffff3e231 */ /* 0x000fe20000340989 */
[----:B------:R-:W-:Y:S01]  /*d050*/  PRMT R129, R142, 0x7610, R129 ;  /* 0x000076108e817816 */ /* 0x000fe20000000081 */
[----:B------:R2:W-:Y:S01]  /*d060*/  @!P0 STL.S16 [R1+0x4], R142 ;  /* 0x0000048e01008387 */ /* 0x0005e20000100600 */
[----:B------:R-:W-:Y:S02]  /*d070*/  @!P4 HFMA2.BF16_V2 R134, -RZ.H0_H0, RZ.H0_H0, -R139.H0_H0 ;  /* 0x200000ffff86c231 */ /* 0x000fe4000034098b */
[----:B------:R-:W-:Y:S02]  /*d080*/  @!P0 PRMT R104, R129, 0x5410, RZ ;  /* 0x0000541081688816 */ /* 0x000fe400000000ff */
[----:B------:R-:W-:Y:S02]  /*d090*/  PRMT R129, R139, 0x5410, R122 ;  /* 0x000054108b817816 */ /* 0x000fe4000000007a */
[----:B------:R-:W-:Y:S01]  /*d0a0*/  PRMT R140, R134, 0x7610, R140 ;  /* 0x00007610868c7816 */ /* 0x000fe2000000008c */
[----:B------:R3:W-:Y:S01]  /*d0b0*/  @!P4 STL.S16 [R1], R134 ;  /* 0x000000860100c387 */ /* 0x0007e20000100600 */
[----:B------:R-:W-:Y:S02]  /*d0c0*/  ISETP.LE.U32.AND P0, PT, R112, UR23, PT ;  /* 0x0000001770007c0c */ /* 0x000fe4000bf03070 */
[----:B------:R-:W-:Y:S01]  /*d0d0*/  @!P4 PRMT R139, R140, 0x5410, RZ ;  /* 0x000054108c8bc816 */ /* 0x000fe200000000ff */
[----:B------:R2:W-:Y:S01]  /*d0e0*/  STG.E.U16 [R200.64+0x22], R104 ;  /* 0x00002268c8007986 */ /* 0x0005e2000c101510 */
[----:B------:R-:W-:Y:S01]  /*d0f0*/  LOP3.LUT R112, R162, 0xff, RZ, 0xc0, !PT ;  /* 0x000000ffa2707812 */ /* 0x000fe200078ec0ff */
[----:B------:R-:W-:Y:S01]  /*d100*/  MUFU.EX2 R140, R185 ;  /* 0x000000b9008c7308 */ /* 0x000fe20000000800 */
[----:B------:R-:W-:Y:S01]  /*d110*/  @!P5 PRMT R122, R251, 0x5410, RZ ;  /* 0x00005410fb7ad816 */ /* 0x000fe200000000ff */
[----:B------:R-:W-:Y:S01]  /*d120*/  STG.E.U16 [R202.64+0x30], R139 ;  /* 0x0000308bca007986 */ /* 0x000fe2000c101510 */
[----:B------:R-:W-:Y:S02]  /*d130*/  ISETP.LE.U32.AND P4, PT, R112, UR23, PT ;  /* 0x0000001770007c0c */ /* 0x000fe4000bf83070 */
[----:B------:R-:W-:Y:S01]  /*d140*/  LOP3.LUT R112, R162, 0xffff, RZ, 0xc0, !PT ;  /* 0x0000ffffa2707812 */ /* 0x000fe200078ec0ff */
[----:B------:R-:W-:Y:S01]  /*d150*/  STG.E.U16 [R202.64+0x32], R122 ;  /* 0x0000327aca007986 */ /* 0x000fe2000c101510 */
[----:B-1----:R-:W-:Y:S02]  /*d160*/  F2FP.BF16.PACK_AB R191, R180, R153 ;  /* 0x00000099b4bf723e */ /* 0x002fe400000010ff */
[--C-:B------:R-:W-:Y:S02]  /*d170*/  SHF.R.U32.HI R128, RZ, 0x8, R112.reuse ;  /* 0x00000008ff807819 */ /* 0x100fe40000011670 */
[----:B------:R-:W-:Y:S01]  /*d180*/  PRMT R112, R137, 0x7632, R112 ;  /* 0x0000763289707816 */ /* 0x000fe20000000070 */
[----:B--2---:R-:W1:Y:S01]  /*d190*/  MUFU.EX2 R142, R183 ;  /* 0x000000b7008e7308 */ /* 0x004e620000000800 */
[----:B------:R-:W-:Y:S02]  /*d1a0*/  LOP3.LUT R128, R128, 0xffff, RZ, 0xc0, !PT ;  /* 0x0000ffff80807812 */ /* 0x000fe400078ec0ff */
[----:B------:R-:W-:Y:S01]  /*d1b0*/  PRMT R190, R191, 0x7632, R190 ;  /* 0x00007632bfbe7816 */ /* 0x000fe200000000be */
[----:B------:R-:W-:Y:S01]  /*d1c0*/  @!P0 HFMA2.BF16_V2 R242, -RZ.H0_H0, RZ.H0_H0, -R112.H0_H0 ;  /* 0x200000fffff28231 */ /* 0x000fe20000340970 */
[----:B------:R-:W-:Y:S01]  /*d1d0*/  ISETP.LE.U32.AND P5, PT, R128, UR23, PT ;  /* 0x0000001780007c0c */ /* 0x000fe2000bfa3070 */
[----:B------:R-:W-:Y:S01]  /*d1e0*/  @!P4 HFMA2.BF16_V2 R247, -RZ.H0_H0, RZ.H0_H0, -R131.H0_H0 ;  /* 0x200000fffff7c231 */ /* 0x000fe20000340983 */
[----:B---3--:R-:W-:Y:S01]  /*d1f0*/  FADD.FTZ R134, R130, R105 ;  /* 0x0000006982867221 */ /* 0x008fe20000010000 */
[----:B------:R-:W-:Y:S02]  /*d200*/  F2FP.BF16.PACK_AB R105, R133, R130 ;  /* 0x000000828569723e */ /* 0x000fe400000010ff */
[----:B------:R-:W-:Y:S01]  /*d210*/  PRMT R128, R137, 0x5410, R112 ;  /* 0x0000541089807816 */ /* 0x000fe20000000070 */
[----:B------:R-:W-:Y:S01]  /*d220*/  FADD.FTZ R130, R133, R134 ;  /* 0x0000008685827221 */ /* 0x000fe20000010000 */
[C---:B------:R-:W-:Y:S01]  /*d230*/  F2FP.BF16.PACK_AB R133, R136.reuse, R151 ;  /* 0x000000978885723e */ /* 0x040fe200000010ff */
[----:B------:R-:W-:Y:S01]  /*d240*/  IMAD.MOV.U32 R151, RZ, RZ, R217 ;  /* 0x000000ffff977224 */ /* 0x000fe200078e00d9 */
[----:B------:R-:W-:Y:S01]  /*d250*/  SHF.R.U32.HI R134, RZ, 0x10, R162 ;  /* 0x00000010ff867819 */ /* 0x000fe200000116a2 */
[----:B------:R-:W-:Y:S01]  /*d260*/  FADD.FTZ R136, R136, R155 ;  /* 0x0000009b88887221 */ /* 0x000fe20000010000 */
[----:B------:R-:W-:Y:S01]  /*d270*/  @!P6 PRMT R137, R243, 0x5410, RZ ;  /* 0x00005410f389e816 */ /* 0x000fe200000000ff */
[----:B------:R-:W-:Y:S01]  /*d280*/  IMAD.MOV.U32 R149, RZ, RZ, R151 ;  /* 0x000000ffff957224 */ /* 0x000fe200078e0097 */
[----:B------:R-:W-:Y:S01]  /*d290*/  LOP3.LUT R154, R151, UR28, RZ, 0x3c, !PT ;  /* 0x0000001c979a7c12 */ /* 0x000fe2000f8e3cff */
[----:B------:R-:W-:Y:S01]  /*d2a0*/  FADD.FTZ R151, R153, R132 ;  /* 0x0000008499977221 */ /* 0x000fe20000010000 */
[----:B------:R-:W-:Y:S01]  /*d2b0*/  LOP3.LUT R134, R134, 0xff, RZ, 0xc0, !PT ;  /* 0x000000ff86867812 */ /* 0x000fe200078ec0ff */
[----:B------:R-:W-:Y:S01]  /*d2c0*/  FADD.FTZ R153, R193, R138 ;  /* 0x0000008ac1997221 */ /* 0x000fe20000010000 */
[----:B------:R-:W-:Y:S01]  /*d2d0*/  @!P0 PRMT R112, R242, 0x5410, RZ ;  /* 0x00005410f2708816 */ /* 0x000fe200000000ff */
[----:B------:R-:W-:Y:S01]  /*d2e0*/  IMAD.WIDE.U32 R154, R154, -0x326172a9, RZ ;  /* 0xcd9e8d579a9a7825 */ /* 0x000fe200078e00ff */
[----:B------:R-:W-:Y:S01]  /*d2f0*/  ISETP.LE.U32.AND P6, PT, R134, UR23, PT ;  /* 0x0000001786007c0c */ /* 0x000fe2000bfc3070 */
[----:B------:R2:W3:Y:S01]  /*d300*/  LDL.LU.64 R216, [R1+0xf0] ;  /* 0x0000f00001d87983 */ /* 0x0004e20000300a00 */
[----:B------:R-:W-:Y:S01]  /*d310*/  SHF.R.U32.HI R134, RZ, 0x18, R162 ;  /* 0x00000018ff867819 */ /* 0x000fe200000116a2 */
[----:B-1----:R-:W-:Y:S01]  /*d320*/  FADD.FTZ R132, R142, R153 ;  /* 0x000000998e847221 */ /* 0x002fe20000010000 */
[----:B------:R-:W-:Y:S02]  /*d330*/  LOP3.LUT R125, R155, UR25, R214, 0x96, !PT ;  /* 0x000000199b7d7c12 */ /* 0x000fe4000f8e96d6 */
[----:B------:R-:W-:Y:S01]  /*d340*/  ISETP.LE.U32.AND P0, PT, R134, UR23, PT ;  /* 0x0000001786007c0c */ /* 0x000fe2000bf03070 */
[----:B------:R-:W-:Y:S01]  /*d350*/  FADD.FTZ R134, R180, R151 ;  /* 0x00000097b4867221 */ /* 0x000fe20000010000 */
[----:B------:R-:W-:Y:S01]  /*d360*/  LOP3.LUT R124, R173, UR7, R154, 0x96, !PT ;  /* 0x00000007ad7c7c12 */ /* 0x000fe2000f8e969a */
[----:B------:R-:W-:Y:S01]  /*d370*/  IMAD.WIDE.U32 R182, R125, -0x2daee0ad, RZ ;  /* 0xd2511f537db67825 */ /* 0x000fe200078e00ff */
[----:B------:R2:W2:Y:S01]  /*d380*/  LDL.LU.64 R214, [R1+0xe8] ;  /* 0x0000e80001d67983 */ /* 0x0004a20000300a00 */
[----:B------:R1:W-:Y:S01]  /*d390*/  MUFU.EX2 R125, R206 ;  /* 0x000000ce007d7308 */ /* 0x0003e20000000800 */
[----:B------:R-:W-:Y:S01]  /*d3a0*/  F2FP.BF16.PACK_AB R193, R142, R193 ;  /* 0x000000c18ec1723e */ /* 0x000fe200000010ff */
[----:B------:R-:W-:Y:S01]  /*d3b0*/  FADD.FTZ R151, R189, R130 ;  /* 0x00000082bd977221 */ /* 0x000fe20000010000 */
[----:B------:R-:W-:Y:S01]  /*d3c0*/  LOP3.LUT R106, R183, UR27, R224, 0x96, !PT ;  /* 0x0000001bb76a7c12 */ /* 0x000fe2000f8e96e0 */
[----:B------:R-:W-:Y:S01]  /*d3d0*/  IMAD.WIDE.U32 R152, R124, -0x2daee0ad, RZ ;  /* 0xd2511f537c987825 */ /* 0x000fe200078e00ff */
[----:B------:R-:W-:Y:S01]  /*d3e0*/  @!P6 HFMA2.BF16_V2 R246, -RZ.H0_H0, RZ.H0_H0, -R135.H0_H0 ;  /* 0x200000fffff6e231 */ /* 0x000fe20000340987 */
[----:B------:R-:W-:Y:S01]  /*d3f0*/  STG.E.U16 [R196.64+0x30], R137 ;  /* 0x00003089c4007986 */ /* 0x000fe2000c101510 */
[----:B------:R-:W-:Y:S01]  /*d400*/  PRMT R104, R123, 0x7632, R104 ;  /* 0x000076327b687816 */ /* 0x000fe20000000068 */
[----:B------:R-:W-:Y:S01]  /*d410*/  FADD.FTZ R130, R140, R151 ;  /* 0x000000978c827221 */ /* 0x000fe20000010000 */
[----:B------:R-:W-:Y:S01]  /*d420*/  LOP3.LUT R124, R153, UR19, R182, 0x96, !PT ;  /* 0x00000013997c7c12 */ /* 0x000fe2000f8e96b6 */
[----:B------:R-:W-:Y:S01]  /*d430*/  IMAD.MOV.U32 R151, RZ, RZ, R149 ;  /* 0x000000ffff977224 */ /* 0x000fe200078e0095 */
[----:B------:R-:W-:Y:S01]  /*d440*/  @!P0 HFMA2.BF16_V2 R245, -RZ.H0_H0, RZ.H0_H0, -R116.H0_H0 ;  /* 0x200000fffff58231 */ /* 0x000fe20000340974 */
[----:B------:R-:W-:Y:S01]  /*d450*/  IMAD.WIDE.U32 R148, R106, -0x326172a9, RZ ;  /* 0xcd9e8d576a947825 */ /* 0x000fe200078e00ff */
[----:B------:R1:W-:Y:S01]  /*d460*/  STG.E.U16 [R196.64+0x32], R112 ;  /* 0x00003270c4007986 */ /* 0x0003e2000c101510 */
[----:B------:R1:W1:Y:S01]  /*d470*/  MUFU.EX2 R106, R169 ;  /* 0x000000a9006a7308 */ /* 0x0002620000000800 */
[----:B------:R-:W-:Y:S01]  /*d480*/  PRMT R141, R123, 0x5410, R104 ;  /* 0x000054107b8d7816 */ /* 0x000fe20000000068 */
[----:B------:R-:W-:Y:S01]  /*d490*/  IMAD.MOV.U32 R182, RZ, RZ, R168 ;  /* 0x000000ffffb67224 */ /* 0x000fe200078e00a8 */
[----:B------:R-:W-:Y:S01]  /*d4a0*/  LOP3.LUT R172, R149, UR22, R172, 0x96, !PT ;  /* 0x0000001695ac7c12 */ /* 0x000fe2000f8e96ac */
[----:B------:R-:W-:Y:S01]  /*d4b0*/  IMAD.MOV.U32 R168, RZ, RZ, R150 ;  /* 0x000000ffffa87224 */ /* 0x000fe200078e0096 */
[----:B------:R-:W-:Y:S01]  /*d4c0*/  F2FP.BF16.PACK_AB R189, R140, R189 ;  /* 0x000000bd8cbd723e */ /* 0x000fe200000010ff */
[----:B------:R-:W-:Y:S01]  /*d4d0*/  FADD.FTZ R145, R157, R134 ;  /* 0x000000869d917221 */ /* 0x000fe20000010000 */
[----:B------:R-:W-:Y:S01]  /*d4e0*/  PRMT R192, R193, 0x7632, R192 ;  /* 0x00007632c1c07816 */ /* 0x000fe200000000c0 */
[----:B------:R-:W-:Y:S01]  /*d4f0*/  FADD.FTZ R132, R175, R132 ;  /* 0x00000084af847221 */ /* 0x000fe20000010000 */
[----:B------:R-:W-:Y:S01]  /*d500*/  PRMT R185, R186, 0x7632, R185 ;  /* 0x00007632bab97816 */ /* 0x000fe200000000b9 */
[----:B-1----:R-:W-:Y:S02]  /*d510*/  IMAD.MOV.U32 R206, RZ, RZ, R210 ;  /* 0x000000ffffce7224 */ /* 0x002fe400078e00d2 */
[----:B------:R-:W2:Y:S02]  /*d520*/  LDL.LU.64 R210, [R1+0xe0] ;  /* 0x0000e00001d27983 */ /* 0x000ea40000300a00 */
[----:B------:R-:W-:Y:S04]  /*d530*/  IMAD.MOV.U32 R180, RZ, RZ, R206 ;  /* 0x000000ffffb47224 */ /* 0x000fe800078e00ce */
[----:B------:R1:W2:Y:S01]  /*d540*/  LDL.LU.64 R224, [R1+0xd8] ;  /* 0x0000d80001e07983 */ /* 0x0002a20000300a00 */
[----:B------:R-:W-:Y:S01]  /*d550*/  IMAD.MOV.U32 R169, RZ, RZ, R213 ;  /* 0x000000ffffa97224 */ /* 0x000fe200078e00d5 */
[----:B------:R-:W-:Y:S04]  /*d560*/  F2FP.BF16.PACK_AB R184, R106, R125 ;  /* 0x0000007d6ab8723e */ /* 0x000fe800000010ff */
[----:B------:R1:W5:Y:S01]  /*d570*/  LDL.LU.64 R212, [R1+0xd0] ;  /* 0x0000d00001d47983 */ /* 0x0003620000300a00 */
[C---:B------:R-:W-:Y:S01]  /*d580*/  PRMT R112, R115.reuse, 0x7632, R112 ;  /* 0x0000763273707816 */ /* 0x040fe20000000070 */
[----:B------:R-:W-:Y:S02]  /*d590*/  IMAD.MOV.U32 R183, RZ, RZ, R169 ;  /* 0x000000ffffb77224 */ /* 0x000fe400078e00a9 */
[----:B------:R-:W-:Y:S01]  /*d5a0*/  IMAD.MOV.U32 R169, RZ, RZ, R151 ;  /* 0x000000ffffa97224 */ /* 0x000fe200078e0097 */
[----:B------:R-:W-:Y:S01]  /*d5b0*/  PRMT R137, R115, 0x5410, R112 ;  /* 0x0000541073897816 */ /* 0x000fe20000000070 */
[----:B------:R-:W-:Y:S04]  /*d5c0*/  IMAD.WIDE.U32 R150, R172, -0x2daee0ad, RZ ;  /* 0xd2511f53ac967825 */ /* 0x000fe800078e00ff */
[----:B------:R-:W-:Y:S01]  /*d5d0*/  IMAD.WIDE.U32 R172, R124, -0x326172a9, RZ ;  /* 0xcd9e8d577cac7825 */ /* 0x000fe200078e00ff */
[----:B------:R-:W-:Y:S03]  /*d5e0*/  LOP3.LUT R152, R151, UR14, R152, 0x96, !PT ;  /* 0x0000000e97987c12 */ /* 0x000fe6000f8e9698 */
[----:B------:R-:W-:Y:S01]  /*d5f0*/  FADD.FTZ R151, R125, R136 ;  /* 0x000000887d977221 */ /* 0x000fe20000010000 */
[----:B------:R-:W-:Y:S01]  /*d600*/  LOP3.LUT R148, R173, UR18, R148, 0x96, !PT ;  /* 0x00000012ad947c12 */ /* 0x000fe2000f8e9694 */
[----:B------:R-:W-:Y:S04]  /*d610*/  IMAD.WIDE.U32 R152, R152, -0x326172a9, RZ ;  /* 0xcd9e8d5798987825 */ /* 0x000fe800078e00ff */
[----:B------:R-:W-:Y:S01]  /*d620*/  IMAD.WIDE.U32 R148, R148, -0x2daee0ad, RZ ;  /* 0xd2511f5394947825 */ /* 0x000fe200078e00ff */
[----:B------:R-:W-:Y:S04]  /*d630*/  LOP3.LUT R144, R153, UR13, R172, 0x96, !PT ;  /* 0x0000000d99907c12 */ /* 0x000fe8000f8e96ac */
[----:B------:R-:W-:Y:S01]  /*d640*/  LOP3.LUT R150, R149, UR10, R150, 0x96, !PT ;  /* 0x0000000a95967c12 */ /* 0x000fe2000f8e9696 */
[----:B------:R-:W-:Y:S01]  /*d650*/  FADD.FTZ R149, R106, R151 ;  /* 0x000000976a957221 */ /* 0x000fe20000010000 */
[C---:B------:R-:W-:Y:S03]  /*d660*/  PRMT R106, R131.reuse, 0x7632, R106 ;  /* 0x00007632836a7816 */ /* 0x040fe6000000006a */
[----:B------:R-:W-:Y:S01]  /*d670*/  IMAD.WIDE.U32 R150, R150, -0x326172a9, RZ ;  /* 0xcd9e8d5796967825 */ /* 0x000fe200078e00ff */
[----:B------:R-:W-:Y:S01]  /*d680*/  PRMT R125, R131, 0x5410, R106 ;  /* 0x00005410837d7816 */ /* 0x000fe2000000006a */
[----:B------:R-:W-:Y:S01]  /*d690*/  @!P5 HFMA2.BF16_V2 R252, -RZ.H0_H0, RZ.H0_H0, -R106.H0_H0 ;  /* 0x200000fffffcd231 */ /* 0x000fe2000034096a */
[----:B------:R-:W-:Y:S02]  /*d6a0*/  @!P4 PRMT R131, R247, 0x5410, RZ ;  /* 0x00005410f783c816 */ /* 0x000fe400000000ff */
[----:B------:R-:W-:Y:S02]  /*d6b0*/  LOP3.LUT R124, R151, UR26, R152, 0x96, !PT ;  /* 0x0000001a977c7c12 */ /* 0x000fe4000f8e9698 */
[----:B------:R-:W-:Y:S01]  /*d6c0*/  @!P5 PRMT R106, R252, 0x5410, RZ ;  /* 0x00005410fc6ad816 */ /* 0x000fe200000000ff */
[----:B------:R-:W-:Y:S01]  /*d6d0*/  STG.E.U16 [R198.64+0x2e], R131 ;  /* 0x00002e83c6007986 */ /* 0x000fe2000c101510 */
[----:B------:R-:W-:Y:S02]  /*d6e0*/  LOP3.LUT R136, R124, 0xff, RZ, 0xc0, !PT ;  /* 0x000000ff7c887812 */ /* 0x000fe400078ec0ff */
[--C-:B------:R-:W-:Y:S01]  /*d6f0*/  SHF.R.U32.HI R118, RZ, 0x18, R124.reuse ;  /* 0x00000018ff767819 */ /* 0x100fe2000001167c */
[----:B------:R1:W-:Y:S01]  /*d700*/  STG.E.U16 [R198.64+0x30], R106 ;  /* 0x0000306ac6007986 */ /* 0x0003e2000c101510 */
[----:B------:R-:W-:Y:S02]  /*d710*/  ISETP.LE.U32.AND P4, PT, R136, UR23, PT ;  /* 0x0000001788007c0c */ /* 0x000fe4000bf83070 */
[----:B------:R-:W-:Y:S02]  /*d720*/  LOP3.LUT R136, R124, 0xffff, RZ, 0xc0, !PT ;  /* 0x0000ffff7c887812 */ /* 0x000fe400078ec0ff */
[----:B------:R-:W-:Y:S02]  /*d730*/  SHF.R.U32.HI R134, RZ, 0x10, R124 ;  /* 0x00000010ff867819 */ /* 0x000fe4000001167c */
[----:B------:R-:W-:Y:S02]  /*d740*/  SHF.R.U32.HI R136, RZ, 0x8, R136 ;  /* 0x00000008ff887819 */ /* 0x000fe40000011688 */
[----:B------:R-:W-:Y:S02]  /*d750*/  PRMT R124, R135, 0x5410, R116 ;  /* 0x00005410877c7816 */ /* 0x000fe40000000074 */
[----:B------:R-:W-:Y:S02]  /*d760*/  LOP3.LUT R138, R136, 0xffff, RZ, 0xc0, !PT ;  /* 0x0000ffff888a7812 */ /* 0x000fe400078ec0ff */
[----:B------:R-:W1:Y:S01]  /*d770*/  MUFU.EX2 R136, R179 ;  /* 0x000000b300887308 */ /* 0x000e620000000800 */
[----:B------:R-:W-:Y:S01]  /*d780*/  @!P6 PRMT R135, R246, 0x5410, RZ ;  /* 0x00005410f687e816 */ /* 0x000fe200000000ff */
[----:B------:R-:W-:Y:S01]  /*d790*/  @!P4 HFMA2.BF16_V2 R250, -RZ.H0_H0, RZ.H0_H0, -R119.H0_H0 ;  /* 0x200000fffffac231 */ /* 0x000fe20000340977 */
[----:B------:R-:W-:Y:S02]  /*d7a0*/  ISETP.LE.U32.AND P6, PT, R118, UR23, PT ;  /* 0x0000001776007c0c */ /* 0x000fe4000bfc3070 */
[----:B------:R-:W-:Y:S01]  /*d7b0*/  LOP3.LUT R118, R169, UR28, RZ, 0x3c, !PT ;  /* 0x0000001ca9767c12 */ /* 0x000fe2000f8e3cff */
[----:B------:R-:W-:Y:S01]  /*d7c0*/  STG.E.U16 [R200.64+0x30], R135 ;  /* 0x00003087c8007986 */ /* 0x000fe2000c101510 */
[----:B------:R-:W-:Y:S02]  /*d7d0*/  LOP3.LUT R134, R134, 0xff, RZ, 0xc0, !PT ;  /* 0x000000ff86867812 */ /* 0x000fe400078ec0ff */
[----:B------:R-:W-:Y:S01]  /*d7e0*/  ISETP.LE.U32.AND P5, PT, R138, UR23, PT ;  /* 0x000000178a007c0c */ /* 0x000fe2000bfa3070 */
[----:B------:R-:W-:Y:S01]  /*d7f0*/  IMAD.WIDE.U32 R146, R118, -0x326172a9, RZ ;  /* 0xcd9e8d5776927825 */ /* 0x000fe200078e00ff */
[----:B------:R-:W-:Y:S02]  /*d800*/  @!P0 PRMT R116, R245, 0x5410, RZ ;  /* 0x00005410f5748816 */ /* 0x000fe400000000ff */
[----:B------:R-:W-:Y:S01]  /*d810*/  ISETP.LE.U32.AND P0, PT, R134, UR23, PT ;  /* 0x0000001786007c0c */ /* 0x000fe2000bf03070 */
[----:B------:R-:W-:Y:S01]  /*d820*/  FADD.FTZ R138, R170, R145 ;  /* 0x00000091aa8a7221 */ /* 0x000fe20000010000 */
[----:B------:R-:W-:Y:S01]  /*d830*/  LOP3.LUT R118, R161, UR7, R146, 0x96, !PT ;  /* 0x00000007a1767c12 */ /* 0x000fe2000f8e9692 */
[----:B------:R-:W-:Y:S01]  /*d840*/  FADD.FTZ R134, R171, R132 ;  /* 0x00000084ab867221 */ /* 0x000fe20000010000 */
[----:B------:R-:W-:Y:S01]  /*d850*/  LOP3.LUT R132, R147, UR25, R206, 0x96, !PT ;  /* 0x0000001993847c12 */ /* 0x000fe2000f8e96ce */
[----:B------:R-:W-:Y:S01]  /*d860*/  FADD.FTZ R145, R181, R130 ;  /* 0x00000082b5917221 */ /* 0x000fe20000010000 */
[----:B------:R-:W-:Y:S01]  /*d870*/  STL [R1+0xc4], R138 ;  /* 0x0000c48a01007387 */ /* 0x000fe20000100800 */
[----:B------:R-:W-:Y:S01]  /*d880*/  FADD.FTZ R130, R166, R149 ;  /* 0x00000095a6827221 */ /* 0x000fe20000010000 */
[----:B-1----:R-:W-:Y:S01]  /*d890*/  LOP3.LUT R106, R150, 0xffff, RZ, 0xc0, !PT ;  /* 0x0000ffff966a7812 */ /* 0x002fe200078ec0ff */
[----:B------:R-:W-:Y:S01]  /*d8a0*/  IMAD.WIDE.U32 R146, R132, -0x2daee0ad, RZ ;  /* 0xd2511f5384927825 */ /* 0x000fe200078e00ff */
[----:B------:R-:W-:Y:S01]  /*d8b0*/  STL [R1+0xc0], R134 ;  /* 0x0000c08601007387 */ /* 0x000fe20000100800 */
[----:B------:R-:W-:Y:S01]  /*d8c0*/  @!P6 HFMA2.BF16_V2 R244, -RZ.H0_H0, RZ.H0_H0, -R104.H0_H0 ;  /* 0x200000fffff4e231 */ /* 0x000fe20000340968 */
[----:B------:R-:W-:Y:S01]  /*d8d0*/  SHF.R.U32.HI R106, RZ, 0x8, R106 ;  /* 0x00000008ff6a7819 */ /* 0x000fe2000001166a */
[----:B------:R-:W-:Y:S01]  /*d8e0*/  FADD.FTZ R132, R136, R145 ;  /* 0x0000009188847221 */ /* 0x000fe20000010000 */
[----:B------:R-:W-:Y:S01]  /*d8f0*/  @!P0 HFMA2.BF16_V2 R248, -RZ.H0_H0, RZ.H0_H0, -R123.H0_H0 ;  /* 0x200000fffff88231 */ /* 0x000fe2000034097b */
[----:B------:R-:W-:Y:S01]  /*d900*/  FADD.FTZ R130, R167, R130 ;  /* 0x00000082a7827221 */ /* 0x000fe20000010000 */
[----:B------:R-:W-:Y:S01]  /*d910*/  STG.E.U16 [R200.64+0x32], R116 ;  /* 0x00003274c8007986 */ /* 0x000fe2000c101510 */
[----:B------:R-:W-:Y:S01]  /*d920*/  IMAD.WIDE.U32 R166, R118, -0x2daee0ad, RZ ;  /* 0xd2511f5376a67825 */ /* 0x000fe200078e00ff */
[----:B------:R-:W-:Y:S01]  /*d930*/  LOP3.LUT R118, R147, UR27, R182, 0x96, !PT ;  /* 0x0000001b93767c12 */ /* 0x000fe2000f8e96b6 */
[----:B------:R-:W1:Y:S01]  /*d940*/  LDC.U8 R206, c[0x0][0x2d8] ;  /* 0x0000b600ffce7b82 */ /* 0x000e620000000000 */
[----:B------:R-:W-:Y:S01]  /*d950*/  STL [R1+0x94], R132 ;  /* 0x0000948401007387 */ /* 0x000fe20000100800 */
[----:B------:R-:W-:Y:S01]  /*d960*/  @!P0 PRMT R123, R248, 0x5410, RZ ;  /* 0x00005410f87b8816 */ /* 0x000fe200000000ff */
[----:B------:R-:W-:Y:S01]  /*d970*/  IMAD.WIDE.U32 R144, R144, -0x2daee0ad, RZ ;  /* 0xd2511f5390907825 */ /* 0x000fe200078e00ff */
[----:B------:R-:W-:Y:S01]  /*d980*/  LOP3.LUT R131, R106, 0xffff, RZ, 0xc0, !PT ;  /* 0x0000ffff6a837812 */ /* 0x000fe200078ec0ff */
[----:B------:R1:W-:Y:S01]  /*d990*/  STL [R1+0xc8], R130 ;  /* 0x0000c88201007387 */ /* 0x0003e20000100800 */
[----:B------:R-:W-:Y:S01]  /*d9a0*/  @!P6 PRMT R104, R244, 0x5410, RZ ;  /* 0x00005410f468e816 */ /* 0x000fe200000000ff */
[----:B------:R-:W-:Y:S01]  /*d9b0*/  UIADD3 UR7, UR21, 0x646e171e, URZ ;  /* 0x646e171e15077890 */ /* 0x000fe2000fffe03f */
[C---:B------:R-:W-:Y:S01]  /*d9c0*/  PRMT R106, R113.reuse, 0x7632, R106 ;  /* 0x00007632716a7816 */ /* 0x040fe2000000006a */
[----:B------:R-:W-:Y:S01]  /*d9d0*/  UIADD3 UR25, UR20, 0x3c6ef372, URZ ;  /* 0x3c6ef37214197890 */ /* 0x000fe2000fffe03f */
[----:B------:R-:W-:Y:S01]  /*d9e0*/  F2FP.BF16.PACK_AB R195, R136, R181 ;  /* 0x000000b588c3723e */ /* 0x000fe200000010ff */
[----:B------:R-:W-:Y:S01]  /*d9f0*/  IMAD.MOV.U32 R181, RZ, RZ, R207 ;  /* 0x000000ffffb57224 */ /* 0x000fe200078e00cf */
[----:B------:R-:W-:Y:S01]  /*da00*/  PRMT R140, R113, 0x5410, R106 ;  /* 0x00005410718c7816 */ /* 0x000fe2000000006a */
[----:B------:R-:W1:Y:S01]  /*da10*/  LDC.U8 R207, c[0x0][0x2d8] ;  /* 0x0000b600ffcf7b82 */ /* 0x000e620000000000 */
[----:B------:R-:W-:Y:S02]  /*da20*/  LOP3.LUT R156, R163, UR7, R156, 0x96, !PT ;  /* 0x00000007a39c7c12 */ /* 0x000fe4000f8e969c */
[----:B------:R-:W-:Y:S01]  /*da30*/  LOP3.LUT R154, R161, UR25, R154, 0x96, !PT ;  /* 0x00000019a19a7c12 */ /* 0x000fe2000f8e969a */
[----:B------:R-:W-:Y:S01]  /*da40*/  UIADD3 UR25, UR21, 0x76cf5d0a, URZ ;  /* 0x76cf5d0a15197890 */ /* 0x000fe2000fffe03f */
[----:B------:R-:W-:Y:S02]  /*da50*/  LOP3.LUT R174, R159, UR7, R174, 0x96, !PT ;  /* 0x000000079fae7c12 */ /* 0x000fe4000f8e96ae */
[----:B-1----:R-:W-:Y:S01]  /*da60*/  LOP3.LUT R130, R167, UR19, R146, 0x96, !PT ;  /* 0x00000013a7827c12 */ /* 0x002fe2000f8e9692 */
[----:B------:R-:W-:Y:S04]  /*da70*/  IMAD.WIDE.U32 R146, R118, -0x326172a9, RZ ;  /* 0xcd9e8d5776927825 */ /* 0x000fe800078e00ff */
[----:B------:R-:W-:Y:S01]  /*da80*/  IMAD.WIDE.U32 R170, R130, -0x326172a9, RZ ;  /* 0xcd9e8d5782aa7825 */ /* 0x000fe200078e00ff */
[----:B------:R-:W-:Y:S02]  /*da90*/  LOP3.LUT R118, R147, UR22, R160, 0x96, !PT ;  /* 0x0000001693767c12 */ /* 0x000fe4000f8e96a0 */
[----:B------:R-:W-:Y:S02]  /*daa0*/  PRMT R206, R206, 0x7054, R207 ;  /* 0x00007054cece7816 */ /* 0x000fe400000000cf */
[----:B------:R-:W-:Y:S01]  /*dab0*/  LOP3.LUT R146, R171, UR18, R146, 0x96, !PT ;  /* 0x00000012ab927c12 */ /* 0x000fe2000f8e9692 */
[----:B------:R-:W-:Y:S01]  /*dac0*/  IMAD.WIDE.U32 R168, R118, -0x2daee0ad, RZ ;  /* 0xd2511f5376a87825 */ /* 0x000fe200078e00ff */
[----:B------:R-:W-:Y:S03]  /*dad0*/  PRMT R171, R188, 0x5410, R187 ;  /* 0x00005410bcab7816 */ /* 0x000fe600000000bb */
[----:B------:R-:W-:Y:S01]  /*dae0*/  IMAD.WIDE.U32 R146, R146, -0x2daee0ad, RZ ;  /* 0xd2511f5392927825 */ /* 0x000fe200078e00ff */
[----:B------:R-:W-:Y:S04]  /*daf0*/  LOP3.LUT R118, R169, UR14, R166, 0x96, !PT ;  /* 0x0000000ea9767c12 */ /* 0x000fe8000f8e96a6 */
[----:B------:R-:W-:Y:S01]  /*db00*/  LOP3.LUT R166, R147, UR10, R168, 0x96, !PT ;  /* 0x0000000a93a67c12 */ /* 0x000fe2000f8e96a8 */
[----:B------:R-:W-:Y:S01]  /*db10*/  IMAD.WIDE.U32 R168, R118, -0x326172a9, RZ ;  /* 0xcd9e8d5776a87825 */ /* 0x000fe200078e00ff */
[C---:B------:R-:W-:Y:S03]  /*db20*/  PRMT R118, R119.reuse, 0x7632, R118 ;  /* 0x0000763277767816 */ /* 0x040fe60000000076 */
[----:B------:R-:W-:Y:S01]  /*db30*/  IMAD.WIDE.U32 R166, R166, -0x326172a9, RZ ;  /* 0xcd9e8d57a6a67825 */ /* 0x000fe200078e00ff */
[----:B------:R-:W-:Y:S01]  /*db40*/  PRMT R142, R119, 0x5410, R118 ;  /* 0x00005410778e7816 */ /* 0x000fe20000000076 */
[----:B------:R-:W-:Y:S01]  /*db50*/  @!P5 HFMA2.BF16_V2 R249, -RZ.H0_H0, RZ.H0_H0, -R118.H0_H0 ;  /* 0x200000fffff9d231 */ /* 0x000fe20000340976 */
[----:B------:R-:W-:Y:S02]  /*db60*/  @!P4 PRMT R119, R250, 0x5410, RZ ;  /* 0x00005410fa77c816 */ /* 0x000fe400000000ff */
[----:B------:R-:W-:Y:S01]  /*db70*/  LOP3.LUT R132, R167, UR26, R168, 0x96, !PT ;  /* 0x0000001aa7847c12 */ /* 0x000fe2000f8e96a8 */
[----:B------:R-:W-:Y:S01]  /*db80*/  UIADD3 UR26, UR20, -0x61c88647, URZ ;  /* 0x9e3779b9141a7890 */ /* 0x000fe2000fffe03f */
[----:B------:R-:W-:Y:S01]  /*db90*/  @!P5 PRMT R118, R249, 0x5410, RZ ;  /* 0x00005410f976d816 */ /* 0x000fe200000000ff */
[----:B------:R-:W-:Y:S01]  /*dba0*/  STG.E.U16 [R202.64+0x40], R119 ;  /* 0x00004077ca007986 */ /* 0x000fe2000c101510 */
[----:B------:R-:W-:Y:S02]  /*dbb0*/  LOP3.LUT R114, R132, 0xff, RZ, 0xc0, !PT ;  /* 0x000000ff84727812 */ /* 0x000fe400078ec0ff */
[----:B------:R-:W-:Y:S01]  /*dbc0*/  LOP3.LUT R134, R166, 0xff, RZ, 0xc0, !PT ;  /* 0x000000ffa6867812 */ /* 0x000fe200078ec0ff */
[----:B------:R1:W-:Y:S01]  /*dbd0*/  STG.E.U16 [R202.64+0x42], R118 ;  /* 0x00004276ca007986 */ /* 0x0003e2000c101510 */
[----:B------:R-:W-:Y:S02]  /*dbe0*/  ISETP.LE.U32.AND P4, PT, R114, UR23, PT ;  /* 0x0000001772007c0c */ /* 0x000fe4000bf83070 */
[----:B------:R-:W-:Y:S01]  /*dbf0*/  LOP3.LUT R114, R132, 0xffff, RZ, 0xc0, !PT ;  /* 0x0000ffff84727812 */ /* 0x000fe200078ec0ff */
[----:B------:R-:W-:Y:S01]  /*dc00*/  STG.E.U16 [R196.64+0x40], R123 ;  /* 0x0000407bc4007986 */ /* 0x000fe2000c101510 */
[----:B------:R-:W-:Y:S02]  /*dc10*/  ISETP.LE.U32.AND P6, PT, R134, UR23, PT ;  /* 0x0000001786007c0c */ /* 0x000fe4000bfc3070 */
[----:B------:R-:W-:Y:S01]  /*dc20*/  SHF.R.U32.HI R114, RZ, 0x8, R114 ;  /* 0x00000008ff727819 */ /* 0x000fe20000011672 */
[----:B------:R1:W-:Y:S01]  /*dc30*/  STG.E.U16 [R196.64+0x42], R104 ;  /* 0x00004268c4007986 */ /* 0x0003e2000c101510 */
[----:B------:R-:W-:Y:S02]  /*dc40*/  LOP3.LUT R134, R150, 0xff, RZ, 0xc0, !PT ;  /* 0x000000ff96867812 */ /* 0x000fe400078ec0ff */
[----:B------:R-:W-:Y:S02]  /*dc50*/  LOP3.LUT R114, R114, 0xffff, RZ, 0xc0, !PT ;  /* 0x0000ffff72727812 */ /* 0x000fe400078ec0ff */
[----:B------:R-:W-:Y:S01]  /*dc60*/  ISETP.LE.U32.AND P1, PT, R134, UR23, PT ;  /* 0x0000001786007c0c */ /* 0x000fe2000bf23070 */
[----:B------:R-:W-:Y:S01]  /*dc70*/  @!P4 HFMA2.BF16_V2 R241, -RZ.H0_H0, RZ.H0_H0, -R117.H0_H0 ;  /* 0x200000fffff1c231 */ /* 0x000fe20000340975 */
[----:B------:R-:W-:Y:S02]  /*dc80*/  ISETP.LE.U32.AND P5, PT, R114, UR23, PT ;  /* 0x0000001772007c0c */ /* 0x000fe4000bfa3070 */
[--C-:B------:R-:W-:Y:S01]  /*dc90*/  SHF.R.U32.HI R114, RZ, 0x10, R132.reuse ;  /* 0x00000010ff727819 */ /* 0x100fe20000011684 */
[----:B------:R-:W-:Y:S01]  /*dca0*/  @!P6 HFMA2.BF16_V2 R231, -RZ.H0_H0, RZ.H0_H0, -R105.H0_H0 ;  /* 0x200000ffffe7e231 */ /* 0x000fe20000340969 */
[----:B------:R-:W-:Y:S02]  /*dcb0*/  SHF.R.U32.HI R132, RZ, 0x18, R132 ;  /* 0x00000018ff847819 */ /* 0x000fe40000011684 */
[----:B------:R-:W-:Y:S02]  /*dcc0*/  LOP3.LUT R114, R114, 0xff, RZ, 0xc0, !PT ;  /* 0x000000ff72727812 */ /* 0x000fe400078ec0ff */
[----:B------:R-:W-:Y:S02]  /*dcd0*/  LOP3.LUT R130, R169, UR13, R170, 0x96, !PT ;  /* 0x0000000da9827c12 */ /* 0x000fe4000f8e96aa */
[----:B------:R-:W-:Y:S01]  /*dce0*/  ISETP.LE.U32.AND P0, PT, R114, UR23, PT ;  /* 0x0000001772007c0c */ /* 0x000fe2000bf03070 */
[----:B------:R-:W-:Y:S01]  /*dcf0*/  @!P1 HFMA2.BF16_V2 R239, -RZ.H0_H0, RZ.H0_H0, -R113.H0_H0 ;  /* 0x200000ffffef9231 */ /* 0x000fe20000340971 */
[----:B------:R-:W-:Y:S02]  /*dd00*/  PRMT R114, R117, 0x7632, R114 ;  /* 0x0000763275727816 */ /* 0x000fe40000000072 */
[----:B------:R-:W-:Y:S02]  /*dd10*/  PRMT R134, R105, 0x7632, R134 ;  /* 0x0000763269867816 */ /* 0x000fe40000000086 */
[----:B------:R-:W-:Y:S01]  /*dd20*/  @!P1 PRMT R113, R239, 0x5410, RZ ;  /* 0x00005410ef719816 */ /* 0x000fe200000000ff */
[----:B------:R-:W-:Y:S01]  /*dd30*/  @!P5 HFMA2.BF16_V2 R240, -RZ.H0_H0, RZ.H0_H0, -R114.H0_H0 ;  /* 0x200000fffff0d231 */ /* 0x000fe20000340972 */
[----:B------:R-:W-:Y:S02]  /*dd40*/  PRMT R138, R117, 0x5410, R114 ;  /* 0x00005410758a7816 */ /* 0x000fe40000000072 */
[----:B------:R-:W-:Y:S02]  /*dd50*/  @!P4 PRMT R117, R241, 0x5410, RZ ;  /* 0x00005410f175c816 */ /* 0x000fe400000000ff */
[----:B------:R-:W-:Y:S01]  /*dd60*/  ISETP.LE.U32.AND P4, PT, R132, UR23, PT ;  /* 0x0000001784007c0c */ /* 0x000fe2000bf83070 */
[----:B------:R-:W-:Y:S01]  /*dd70*/  @!P0 HFMA2.BF16_V2 R237, -RZ.H0_H0, RZ.H0_H0, -R115.H0_H0 ;  /* 0x200000ffffed8231 */ /* 0x000fe20000340973 */
[----:B------:R-:W-:Y:S01]  /*dd80*/  @!P5 PRMT R114, R240, 0x5410, RZ ;  /* 0x00005410f072d816 */ /* 0x000fe200000000ff */
[----:B------:R1:W-:Y:S01]  /*dd90*/  STG.E.U16 [R198.64+0x3e], R117 ;  /* 0x00003e75c6007986 */ /* 0x0003e2000c101510 */
[----:B------:R-:W-:Y:S02]  /*dda0*/  SHF.R.U32.HI R136, RZ, 0x18, R166 ;  /* 0x00000018ff887819 */ /* 0x000fe400000116a6 */
[----:B------:R-:W-:Y:S01]  /*ddb0*/  @!P0 PRMT R115, R237, 0x5410, RZ ;  /* 0x00005410ed738816 */ /* 0x000fe200000000ff */
[----:B------:R3:W-:Y:S01]  /*ddc0*/  STG.E.U16 [R198.64+0x40], R114 ;  /* 0x00004072c6007986 */ /* 0x0007e2000c101510 */
[----:B------:R-:W-:Y:S02]  /*ddd0*/  ISETP.LE.U32.AND P0, PT, R131, UR23, PT ;  /* 0x0000001783007c0c */ /* 0x000fe4000bf03070 */
[----:B------:R-:W-:Y:S01]  /*dde0*/  SHF.R.U32.HI R131, RZ, 0x10, R150 ;  /* 0x00000010ff837819 */ /* 0x000fe20000011696 */
[----:B------:R-:W-:Y:S01]  /*ddf0*/  STG.E.U16 [R200.64+0x40], R115 ;  /* 0x00004073c8007986 */ /* 0x000fe2000c101510 */
[----:B------:R-:W-:Y:S01]  /*de00*/  LOP3.LUT R122, R166, 0xffff, RZ, 0xc0, !PT ;  /* 0x0000ffffa67a7812 */ /* 0x000fe200078ec0ff */
[----:B------:R-:W-:Y:S01]  /*de10*/  @!P4 HFMA2.BF16_V2 R236, -RZ.H0_H0, RZ.H0_H0, -R112.H0_H0 ;  /* 0x200000ffffecc231 */ /* 0x000fe20000340970 */
[----:B------:R-:W-:Y:S02]  /*de20*/  LOP3.LUT R131, R131, 0xff, RZ, 0xc0, !PT ;  /* 0x000000ff83837812 */ /* 0x000fe400078ec0ff */
[----:B------:R-:W-:Y:S01]  /*de30*/  SHF.R.U32.HI R132, RZ, 0x10, R166 ;  /* 0x00000010ff847819 */ /* 0x000fe200000116a6 */
[----:B------:R-:W-:Y:S01]  /*de40*/  IMAD.WIDE.U32 R166, R130, -0x2daee0ad, RZ ;  /* 0xd2511f5382a67825 */ /* 0x000fe200078e00ff */
[----:B------:R-:W-:Y:S02]  /*de50*/  ISETP.LE.U32.AND P3, PT, R131, UR23, PT ;  /* 0x0000001783007c0c */ /* 0x000fe4000bf63070 */
[----:B------:R-:W-:Y:S01]  /*de60*/  LOP3.LUT R131, R145, UR6, R148, 0x96, !PT ;  /* 0x0000000691837c12 */ /* 0x000fe2000f8e9694 */
[----:B------:R-:W-:Y:S01]  /*de70*/  @!P0 HFMA2.BF16_V2 R238, -RZ.H0_H0, RZ.H0_H0, -R106.H0_H0 ;  /* 0x200000ffffee8231 */ /* 0x000fe2000034096a */
[----:B------:R-:W-:Y:S02]  /*de80*/  @!P4 PRMT R112, R236, 0x5410, RZ ;  /* 0x00005410ec70c816 */ /* 0x000fe400000000ff */
[C---:B------:R-:W-:Y:S02]  /*de90*/  LOP3.LUT R135, R131.reuse, 0xffff, RZ, 0xc0, !PT ;  /* 0x0000ffff83877812 */ /* 0x040fe400078ec0ff */
[----:B------:R-:W-:Y:S01]  /*dea0*/  LOP3.LUT R116, R131, 0xff, RZ, 0xc0, !PT ;  /* 0x000000ff83747812 */ /* 0x000fe200078ec0ff */
[----:B------:R3:W-:Y:S01]  /*deb0*/  STG.E.U16 [R200.64+0x42], R112 ;  /* 0x00004270c8007986 */ /* 0x0007e2000c101510 */
[----:B------:R-:W-:Y:S02]  /*dec0*/  SHF.R.U32.HI R135, RZ, 0x8, R135 ;  /* 0x00000008ff877819 */ /* 0x000fe40000011687 */
[----:B------:R-:W-:Y:S01]  /*ded0*/  @!P0 PRMT R106, R238, 0x5410, RZ ;  /* 0x00005410ee6a8816 */ /* 0x000fe200000000ff */
[----:B------:R-:W-:Y:S01]  /*dee0*/  @!P3 HFMA2.BF16_V2 R235, -RZ.H0_H0, RZ.H0_H0, -R107.H0_H0 ;  /* 0x200000ffffebb231 */ /* 0x000fe2000034096b */
[----:B-1----:R-:W-:Y:S01]  /*def0*/  LOP3.LUT R118, R135, 0xffff, RZ, 0xc0, !PT ;  /* 0x0000ffff87767812 */ /* 0x002fe200078ec0ff */
[----:B------:R-:W-:Y:S01]  /*df00*/  STG.E.U16 [R202.64+0x50], R113 ;  /* 0x00005071ca007986 */ /* 0x000fe2000c101510 */
[----:B------:R-:W-:Y:S02]  /*df10*/  ISETP.LE.U32.AND P0, PT, R136, UR23, PT ;  /* 0x0000001788007c0c */ /* 0x000fe4000bf03070 */
[C---:B------:R-:W-:Y:S01]  /*df20*/  ISETP.LE.U32.AND P1, PT, R118.reuse, UR23, PT ;  /* 0x0000001776007c0c */ /* 0x040fe2000bf23070 */
[----:B------:R1:W-:Y:S01]  /*df30*/  STG.E.U16 [R202.64+0x52], R106 ;  /* 0x0000526aca007986 */ /* 0x0003e2000c101510 */
[----:B------:R-:W-:Y:S02]  /*df40*/  PRMT R136, R105, 0x5410, R134 ;  /* 0x0000541069887816 */ /* 0x000fe40000000086 */
[----:B------:R-:W-:Y:S02]  /*df50*/  @!P6 PRMT R105, R231, 0x5410, RZ ;  /* 0x00005410e769e816 */ /* 0x000fe400000000ff */
[----:B------:R-:W-:Y:S02]  /*df60*/  ISETP.LE.U32.AND P6, PT, R118, UR23, PT ;  /* 0x0000001776007c0c */ /* 0x000fe4000bfc3070 */
[--C-:B------:R-:W-:Y:S02]  /*df70*/  SHF.R.U32.HI R119, RZ, 0x10, R131.reuse ;  /* 0x00000010ff777819 */ /* 0x100fe40000011683 */
[----:B------:R-:W-:Y:S01]  /*df80*/  LOP3.LUT R143, R167, UR6, R146, 0x96, !PT ;  /* 0x00000006a78f7c12 */ /* 0x000fe2000f8e9692 */
[----:B------:R-:W-:Y:S01]  /*df90*/  UIADD3 UR6, UR20, -0x4ab325aa, URZ ;  /* 0xb54cda5614067890 */ /* 0x000fe2000fffe03f */
[----:B------:R-:W-:Y:S02]  /*dfa0*/  LOP3.LUT R104, R119, 0xff, RZ, 0xc0, !PT ;  /* 0x000000ff77687812 */ /* 0x000fe400078ec0ff */
[----:B------:R-:W-:Y:S02]  /*dfb0*/  @P1 LOP3.LUT R209, R209, 0x100, RZ, 0xfc, !PT ;  /* 0x00000100d1d11812 */ /* 0x000fe400078efcff */
[----:B------:R-:W-:Y:S02]  /*dfc0*/  ISETP.LE.U32.AND P1, PT, R116, UR23, PT ;  /* 0x0000001774007c0c */ /* 0x000fe4000bf23070 */
[----:B------:R-:W-:Y:S01]  /*dfd0*/  ISETP.LE.U32.AND P2, PT, R104, UR23, PT ;  /* 0x0000001768007c0c */ /* 0x000fe2000bf43070 */
[----:B------:R-:W-:Y:S01]  /*dfe0*/  STL [R1+0x90], R209 ;  /* 0x000090d101007387 */ /* 0x000fe20000100800 */
[----:B------:R-:W-:Y:S02]  /*dff0*/  PRMT R104, R107, 0x7632, R104 ;  /* 0x000076326b687816 */ /* 0x000fe40000000068 */
[----:B------:R-:W-:Y:S02]  /*e000*/  SHF.R.U32.HI R117, RZ, 0x18, R150 ;  /* 0x00000018ff757819 */ /* 0x000fe40000011696 */
[----:B---3--:R-:W-:Y:S02]  /*e010*/  LOP3.LUT R114, R143, 0xff, RZ, 0xc0, !PT ;  /* 0x000000ff8f727812 */ /* 0x008fe400078ec0ff */
[----:B------:R-:W-:Y:S02]  /*e020*/  PRMT R139, R107, 0x5410, R104 ;  /* 0x000054106b8b7816 */ /* 0x000fe40000000068 */
[----:B------:R-:W-:Y:S01]  /*e030*/  @!P3 PRMT R107, R235, 0x5410, RZ ;  /* 0x00005410eb6bb816 */ /* 0x000fe200000000ff */
[----:B------:R-:W-:Y:S01]  /*e040*/  @!P1 HFMA2.BF16_V2 R234, -RZ.H0_H0, RZ.H0_H0, -R191.H0_H0 ;  /* 0x200000ffffea9231 */ /* 0x000fe200003409bf */
[----:B------:R-:W-:Y:S01]  /*e050*/  LOP3.LUT P1, RZ, R209, 0x100, RZ, 0xc0, !PT ;  /* 0x00000100d1ff7812 */ /* 0x000fe2000782c0ff */
[----:B------:R-:W-:Y:S01]  /*e060*/  @!P2 HFMA2.BF16_V2 R232, -RZ.H0_H0, RZ.H0_H0, -R193.H0_H0 ;  /* 0x200000ffffe8a231 */ /* 0x000fe200003409c1 */
[----:B------:R-:W-:Y:S01]  /*e070*/  ISETP.LE.U32.AND P3, PT, R117, UR23, PT ;  /* 0x0000001775007c0c */ /* 0x000fe2000bf63070 */
[----:B------:R-:W-:Y:S01]  /*e080*/  STG.E.U16 [R196.64+0x50], R107 ;  /* 0x0000506bc4007986 */ /* 0x000fe2000c101510 */
[----:B------:R-:W-:Y:S02]  /*e090*/  PRMT R168, R191, 0x5410, R190 ;  /* 0x00005410bfa87816 */ /* 0x000fe400000000be */
[----:B------:R-:W-:Y:S02]  /*e0a0*/  SHF.R.U32.HI R131, RZ, 0x18, R131 ;  /* 0x00000018ff837819 */ /* 0x000fe40000011683 */
[----:B------:R-:W-:Y:S02]  /*e0b0*/  SHF.R.U32.HI R122, RZ, 0x8, R122 ;  /* 0x00000008ff7a7819 */ /* 0x000fe4000001167a */
[----:B------:R-:W-:Y:S02]  /*e0c0*/  SHF.R.U32.HI R112, RZ, 0x10, R143 ;  /* 0x00000010ff707819 */ /* 0x000fe4000001168f */
[----:B------:R-:W-:Y:S01]  /*e0d0*/  LOP3.LUT R122, R122, 0xffff, RZ, 0xc0, !PT ;  /* 0x0000ffff7a7a7812 */ /* 0x000fe200078ec0ff */
[----:B------:R-:W-:Y:S01]  /*e0e0*/  @!P1 HFMA2.BF16_V2 R233, -RZ.H0_H0, RZ.H0_H0, -R190.H0_H0 ;  /* 0x200000ffffe99231 */ /* 0x000fe200003409be */
[----:B------:R-:W-:Y:S01]  /*e0f0*/  ISETP.LE.U32.AND P1, PT, R131, UR23, PT ;  /* 0x0000001783007c0c */ /* 0x000fe2000bf23070 */
[----:B------:R-:W-:Y:S01]  /*e100*/  @!P3 HFMA2.BF16_V2 R226, -RZ.H0_H0, RZ.H0_H0, -R104.H0_H0 ;  /* 0x200000ffffe2b231 */ /* 0x000fe20000340968 */
[----:B-1----:R-:W-:Y:S02]  /*e110*/  LOP3.LUT R106, R144, 0xff, RZ, 0xc0, !PT ;  /* 0x000000ff906a7812 */ /* 0x002fe400078ec0ff */
[----:B------:R-:W-:Y:S02]  /*e120*/  @!P6 PRMT R190, R233, 0x5410, RZ ;  /* 0x00005410e9bee816 */ /* 0x000fe400000000ff */
[----:B------:R-:W-:Y:S02]  /*e130*/  ISETP.LE.U32.AND P6, PT, R114, UR23, PT ;  /* 0x0000001772007c0c */ /* 0x000fe4000bfc3070 */
[----:B------:R-:W-:Y:S02]  /*e140*/  ISETP.LE.U32.AND P5, PT, R122, UR23, PT ;  /* 0x000000177a007c0c */ /* 0x000fe4000bfa3070 */
[C---:B------:R-:W-:Y:S02]  /*e150*/  LOP3.LUT R130, R166.reuse, 0xff, RZ, 0xc0, !PT ;  /* 0x000000ffa6827812 */ /* 0x040fe400078ec0ff */
[----:B------:R-:W-:Y:S01]  /*e160*/  LOP3.LUT R122, R166, 0xffff, RZ, 0xc0, !PT ;  /* 0x0000ffffa67a7812 */ /* 0x000fe200078ec0ff */
[----:B------:R-:W-:Y:S01]  /*e170*/  @!P1 HFMA2.BF16_V2 R227, -RZ.H0_H0, RZ.H0_H0, -R192.H0_H0 ;  /* 0x200000ffffe39231 */ /* 0x000fe200003409c0 */
[--C-:B------:R-:W-:Y:S02]  /*e180*/  SHF.R.U32.HI R147, RZ, 0x10, R166.reuse ;  /* 0x00000010ff937819 */ /* 0x100fe400000116a6 */
[--C-:B------:R-:W-:Y:S02]  /*e190*/  SHF.R.U32.HI R146, RZ, 0x18, R166.reuse ;  /* 0x00000018ff927819 */ /* 0x100fe400000116a6 */
[----:B------:R-:W-:Y:S01]  /*e1a0*/  PRMT R166, R189, 0x7632, R166 ;  /* 0x00007632bda67816 */ /* 0x000fe200000000a6 */
[----:B------:R-:W-:Y:S01]  /*e1b0*/  @!P6 HFMA2.BF16_V2 R223, -RZ.H0_H0, RZ.H0_H0, -R189.H0_H0 ;  /* 0x200000ffffdfe231 */ /* 0x000fe200003409bd */
[----:B------:R-:W-:Y:S01]  /*e1c0*/  LOP3.LUT R112, R112, 0xff, RZ, 0xc0, !PT ;  /* 0x000000ff70707812 */ /* 0x000fe200078ec0ff */
[----:B------:R-:W-:Y:S01]  /*e1d0*/  @!P5 HFMA2.BF16_V2 R230, -RZ.H0_H0, RZ.H0_H0, -R134.H0_H0 ;  /* 0x200000ffffe6d231 */ /* 0x000fe20000340986 */
[----:B------:R-:W-:Y:S02]  /*e1e0*/  PRMT R169, R193, 0x5410, R192 ;  /* 0x00005410c1a97816 */ /* 0x000fe400000000c0 */
[----:B------:R-:W-:Y:S02]  /*e1f0*/  @!P2 PRMT R193, R232, 0x5410, RZ ;  /* 0x00005410e8c1a816 */ /* 0x000fe400000000ff */
[----:B------:R-:W-:Y:S02]  /*e200*/  ISETP.LE.U32.AND P2, PT, R106, UR23, PT ;  /* 0x000000176a007c0c */ /* 0x000fe4000bf43070 */
[----:B------:R-:W-:Y:S02]  /*e210*/  LOP3.LUT R106, R144, 0xffff, RZ, 0xc0, !PT ;  /* 0x0000ffff906a7812 */ /* 0x000fe400078ec0ff */
[----:B------:R-:W-:Y:S02]  /*e220*/  @!P3 PRMT R104, R226, 0x5410, RZ ;  /* 0x00005410e268b816 */ /* 0x000fe400000000ff */
[----:B------:R-:W-:Y:S02]  /*e230*/  PRMT R172, R189, 0x5410, R166 ;  /* 0x00005410bdac7816 */ /* 0x000fe400000000a6 */
[----:B------:R-:W-:Y:S01]  /*e240*/  @!P6 PRMT R189, R223, 0x5410, RZ ;  /* 0x00005410dfbde816 */ /* 0x000fe200000000ff */
[----:B------:R1:W-:Y:S01]  /*e250*/  STG.E.U16 [R196.64+0x52], R104 ;  /* 0x00005268c4007986 */ /* 0x0003e2000c101510 */
[----:B------:R-:W-:Y:S02]  /*e260*/  ISETP.LE.U32.AND P6, PT, R112, UR23, PT ;  /* 0x0000001770007c0c */ /* 0x000fe4000bfc3070 */
[----:B------:R-:W-:Y:S01]  /*e270*/  SHF.R.U32.HI R106, RZ, 0x8, R106 ;  /* 0x00000008ff6a7819 */ /* 0x000fe2000001166a */
[----:B------:R3:W-:Y:S01]  /*e280*/  STG.E.U16 [R198.64+0x4e], R105 ;  /* 0x00004e69c6007986 */ /* 0x0007e2000c101510 */
[----:B------:R-:W-:Y:S01]  /*e290*/  @!P1 PRMT R192, R227, 0x5410, RZ ;  /* 0x00005410e3c09816 */ /* 0x000fe200000000ff */
[----:B------:R-:W-:Y:S01]  /*e2a0*/  @!P2 HFMA2.BF16_V2 R220, -RZ.H0_H0, RZ.H0_H0, -R186.H0_H0 ;  /* 0x200000ffffdca231 */ /* 0x000fe200003409ba */
[----:B------:R-:W-:Y:S02]  /*e2b0*/  LOP3.LUT R106, R106, 0xffff, RZ, 0xc0, !PT ;  /* 0x0000ffff6a6a7812 */ /* 0x000fe400078ec0ff */
[----:B------:R-:W-:Y:S02]  /*e2c0*/  PRMT R167, R184, 0x7632, R167 ;  /* 0x00007632b8a77816 */ /* 0x000fe400000000a7 */
[----:B------:R-:W-:Y:S02]  /*e2d0*/  ISETP.LE.U32.AND P1, PT, R106, UR23, PT ;  /* 0x000000176a007c0c */ /* 0x000fe4000bf23070 */
[----:B------:R-:W-:Y:S01]  /*e2e0*/  SHF.R.U32.HI R106, RZ, 0x10, R144 ;  /* 0x00000010ff6a7819 */ /* 0x000fe20000011690 */
[----:B------:R-:W-:Y:S01]  /*e2f0*/  @!P6 HFMA2.BF16_V2 R221, -RZ.H0_H0, RZ.H0_H0, -R184.H0_H0 ;  /* 0x200000ffffdde231 */ /* 0x000fe200003409b8 */
[----:B------:R-:W-:Y:S02]  /*e300*/  PRMT R173, R184, 0x5410, R167 ;  /* 0x00005410b8ad7816 */ /* 0x000fe400000000a7 */
[----:B------:R-:W-:Y:S02]  /*e310*/  LOP3.LUT R106, R106, 0xff, RZ, 0xc0, !PT ;  /* 0x000000ff6a6a7812 */ /* 0x000fe400078ec0ff */
[----:B------:R-:W-:Y:S02]  /*e320*/  @!P6 PRMT R184, R221, 0x5410, RZ ;  /* 0x00005410ddb8e816 */ /* 0x000fe400000000ff */
[----:B------:R-:W-:Y:S02]  /*e330*/  ISETP.LE.U32.AND P6, PT, R106, UR23, PT ;  /* 0x000000176a007c0c */ /* 0x000fe4000bfc3070 */
[----:B------:R-:W-:Y:S01]  /*e340*/  LOP3.LUT R113, R177, UR6, R178, 0x96, !PT ;  /* 0x00000006b1717c12 */ /* 0x000fe2000f8e96b2 */
[----:B------:R-:W-:Y:S01]  /*e350*/  @!P1 HFMA2.BF16_V2 R219, -RZ.H0_H0, RZ.H0_H0, -R185.H0_H0 ;  /* 0x200000ffffdb9231 */ /* 0x000fe200003409b9 */
[----:B------:R-:W-:Y:S02]  /*e360*/  SHF.R.U32.HI R106, RZ, 0x18, R144 ;  /* 0x00000018ff6a7819 */ /* 0x000fe40000011690 */
[C---:B-1----:R-:W-:Y:S02]  /*e370*/  LOP3.LUT R104, R113.reuse, 0xffff, RZ, 0xc0, !PT ;  /* 0x0000ffff71687812 */ /* 0x042fe400078ec0ff */
[----:B------:R-:W-:Y:S02]  /*e380*/  LOP3.LUT R132, R132, 0xff, RZ, 0xc0, !PT ;  /* 0x000000ff84847812 */ /* 0x000fe400078ec0ff */
[----:B------:R-:W-:Y:S02]  /*e390*/  SHF.R.U32.HI R107, RZ, 0x8, R104 ;  /* 0x00000008ff6b7819 */ /* 0x000fe40000011668 */
[----:B------:R-:W-:Y:S01]  /*e3a0*/  LOP3.LUT R104, R176, 0xffff, RZ, 0xc0, !PT ;  /* 0x0000ffffb0687812 */ /* 0x000fe200078ec0ff */
[----:B------:R-:W-:Y:S01]  /*e3b0*/  @!P6 HFMA2.BF16_V2 R216, -RZ.H0_H0, RZ.H0_H0, -R188.H0_H0 ;  /* 0x200000ffffd8e231 */ /* 0x000fe200003409bc */
[----:B------:R-:W-:Y:S02]  /*e3c0*/  ISETP.LE.U32.AND P4, PT, R132, UR23, PT ;  /* 0x0000001784007c0c */ /* 0x000fe4000bf83070 */
[----:B------:R-:W-:Y:S02]  /*e3d0*/  LOP3.LUT R112, R204, 0xffff, RZ, 0xc0, !PT ;  /* 0x0000ffffcc707812 */ /* 0x000fe400078ec0ff */
[----:B------:R-:W-:Y:S02]  /*e3e0*/  @!P6 PRMT R188, R216, 0x5410, RZ ;  /* 0x00005410d8bce816 */ /* 0x000fe400000000ff */
[----:B------:R-:W-:Y:S02]  /*e3f0*/  ISETP.LE.U32.AND P6, PT, R106, UR23, PT ;  /* 0x000000176a007c0c */ /* 0x000fe4000bfc3070 */
[----:B------:R-:W-:Y:S02]  /*e400*/  LOP3.LUT R106, R113, 0xff, RZ, 0xc0, !PT ;  /* 0x000000ff716a7812 */ /* 0x000fe400078ec0ff */
[----:B------:R-:W-:Y:S02]  /*e410*/  SHF.R.U32.HI R112, RZ, 0x8, R112 ;  /* 0x00000008ff707819 */ /* 0x000fe40000011670 */
[----:B---3--:R-:W-:Y:S01]  /*e420*/  PRMT R105, R106, 0x5410, R107 ;  /* 0x000054106a697816 */ /* 0x008fe2000000006b */
[----:B------:R-:W-:Y:S01]  /*e430*/  @!P4 HFMA2.BF16_V2 R229, -RZ.H0_H0, RZ.H0_H0, -R133.H0_H0 ;  /* 0x200000ffffe5c231 */ /* 0x000fe20000340985 */
[----:B------:R-:W-:Y:S02]  /*e440*/  SHF.R.U32.HI R107, RZ, 0x8, R104 ;  /* 0x00000008ff6b7819 */ /* 0x000fe40000011668 */
[--C-:B------:R-:W-:Y:S01]  /*e450*/  SHF.R.U32.HI R104, RZ, 0x10, R113.reuse ;  /* 0x00000010ff687819 */ /* 0x100fe20000011671 */
[--C-:B------:R-:W-:Y:S01]  /*e460*/  HSET2.LE.AND R105, R105, R206.reuse, PT ;  /* 0x000000ce69697233 */ /* 0x100fe20003803000 */
[----:B------:R-:W-:Y:S01]  /*e470*/  LOP3.LUT R106, R176, 0xff, RZ, 0xc0, !PT ;  /* 0x000000ffb06a7812 */ /* 0x000fe200078ec0ff */
[----:B--2---:R-:W-:Y:S01]  /*e480*/  @!P6 HFMA2.BF16_V2 R214, -RZ.H0_H0, RZ.H0_H0, -R187.H0_H0 ;  /* 0x200000ffffd6e231 */ /* 0x004fe200003409bb */
[----:B------:R-:W-:Y:S02]  /*e490*/  SHF.R.U32.HI R113, RZ, 0x18, R113 ;  /* 0x00000018ff717819 */ /* 0x000fe40000011671 */
[----:B------:R-:W-:Y:S02]  /*e4a0*/  LOP3.LUT R104, R104, 0xff, RZ, 0xc0, !PT ;  /* 0x000000ff68687812 */ /* 0x000fe400078ec0ff */
[----:B------:R-:W-:Y:S02]  /*e4b0*/  PRMT R106, R106, 0x5410, R107 ;  /* 0x000054106a6a7816 */ /* 0x000fe4000000006b */
[----:B------:R-:W-:Y:S02]  /*e4c0*/  LOP3.LUT R107, R205, UR6, R194, 0x96, !PT ;  /* 0x00000006cd6b7c12 */ /* 0x000fe4000f8e96c2 */
[----:B------:R-:W-:Y:S02]  /*e4d0*/  PRMT R104, R104, 0x5410, R113 ;  /* 0x0000541068687816 */ /* 0x000fe40000000071 */
[----:B------:R-:W-:Y:S02]  /*e4e0*/  LOP3.LUT R113, R204, 0xff, RZ, 0xc0, !PT ;  /* 0x000000ffcc717812 */ /* 0x000fe400078ec0ff */
[----:B------:R-:W-:Y:S01]  /*e4f0*/  LOP3.LUT R100, R105, R100, RZ, 0xc0, !PT ;  /* 0x0000006469647212 */ /* 0x000fe200078ec0ff */
[--C-:B------:R-:W-:Y:S01]  /*e500*/  HSET2.LE.AND R104, R104, R206.reuse, PT ;  /* 0x000000ce68687233 */ /* 0x100fe20003803000 */
[----:B------:R-:W-:Y:S01]  /*e510*/  PRMT R113, R113, 0x5410, R112 ;  /* 0x0000541071717816 */ /* 0x000fe20000000070 */
[--C-:B------:R-:W-:Y:S01]  /*e520*/  HSET2.LE.AND R105, R106, R206.reuse, PT ;  /* 0x000000ce6a697233 */ /* 0x100fe20003803000 */
[--C-:B------:R-:W-:Y:S02]  /*e530*/  SHF.R.U32.HI R112, RZ, 0x10, R107.reuse ;  /* 0x00000010ff707819 */ /* 0x100fe4000001166b */
[C---:B------:R-:W-:Y:S01]  /*e540*/  LOP3.LUT R118, R107.reuse, 0xffff, RZ, 0xc0, !PT ;  /* 0x0000ffff6b767812 */ /* 0x040fe200078ec0ff */
[----:B------:R-:W-:Y:S01]  /*e550*/  HSET2.LE.AND R113, R113, R206, PT ;  /* 0x000000ce71717233 */ /* 0x000fe20003803000 */
[----:B------:R-:W-:Y:S02]  /*e560*/  LOP3.LUT R115, R107, 0xff, RZ, 0xc0, !PT ;  /* 0x000000ff6b737812 */ /* 0x000fe400078ec0ff */
[----:B------:R-:W-:Y:S02]  /*e570*/  SHF.R.U32.HI R107, RZ, 0x18, R107 ;  /* 0x00000018ff6b7819 */ /* 0x000fe4000001166b */
[----:B------:R-:W-:Y:S02]  /*e580*/  LOP3.LUT R112, R112, 0xff, RZ, 0xc0, !PT ;  /* 0x000000ff70707812 */ /* 0x000fe400078ec0ff */
[----:B------:R-:W-:Y:S02]  /*e590*/  PRMT R132, R133, 0x7632, R132 ;  /* 0x0000763285847816 */ /* 0x000fe40000000084 */
[----:B------:R-:W-:Y:S02]  /*e5a0*/  PRMT R112, R112, 0x5410, R107 ;  /* 0x0000541070707816 */ /* 0x000fe4000000006b */
[----:B------:R-:W-:Y:S01]  /*e5b0*/  LOP3.LUT R101, R104, R101, RZ, 0xc0, !PT ;  /* 0x0000006568657212 */ /* 0x000fe200078ec0ff */
[----:B------:R-:W-:Y:S01]  /*e5c0*/  @!P0 HFMA2.BF16_V2 R228, -RZ.H0_H0, RZ.H0_H0, -R132.H0_H0 ;  /* 0x200000ffffe48231 */ /* 0x000fe20000340984 */
[----:B------:R-:W-:Y:S01]  /*e5d0*/  LOP3.LUT R102, R105, R102, RZ, 0xc0, !PT ;  /* 0x0000006669667212 */ /* 0x000fe200078ec0ff */
[--C-:B------:R-:W-:Y:S01]  /*e5e0*/  HSET2.LE.AND R112, R112, R206.reuse, PT ;  /* 0x000000ce70707233 */ /* 0x100fe20003803000 */
[----:B------:R-:W-:Y:S01]  /*e5f0*/  PRMT R135, R133, 0x5410, R132 ;  /* 0x0000541085877816 */ /* 0x000fe20000000084 */
[----:B------:R-:W1:Y:S01]  /*e600*/  LDSM.16.MT88.4 R104, [R210+0x9000] ;  /* 0x00900000d268783b */ /* 0x000e620000004200 */
[----:B------:R-:W-:Y:S02]  /*e610*/  @!P4 PRMT R133, R229, 0x5410, RZ ;  /* 0x00005410e585c816 */ /* 0x000fe400000000ff */
[----:B------:R-:W-:Y:S02]  /*e620*/  ISETP.LE.U32.AND P4, PT, R116, UR23, PT ;  /* 0x0000001774007c0c */ /* 0x000fe4000bf83070 */
[----:B------:R-:W-:Y:S02]  /*e630*/  LOP3.LUT R114, R143, 0xffff, RZ, 0xc0, !PT ;  /* 0x0000ffff8f727812 */ /* 0x000fe400078ec0ff */
[----:B------:R-:W-:Y:S02]  /*e640*/  SHF.R.U32.HI R177, RZ, 0x18, R176 ;  /* 0x00000018ffb17819 */ /* 0x000fe400000116b0 */
[----:B------:R-:W-:Y:S02]  /*e650*/  SHF.R.U32.HI R114, RZ, 0x8, R114 ;  /* 0x00000008ff727819 */ /* 0x000fe40000011672 */
[----:B------:R-:W-:Y:S02]  /*e660*/  SHF.R.U32.HI R118, RZ, 0x8, R118 ;  /* 0x00000008ff767819 */ /* 0x000fe40000011676 */
[----:B------:R-:W-:Y:S02]  /*e670*/  LOP3.LUT R114, R114, 0xffff, RZ, 0xc0, !PT ;  /* 0x0000ffff72727812 */ /* 0x000fe400078ec0ff */
[----:B------:R-:W-:Y:S02]  /*e680*/  PRMT R115, R115, 0x5410, R118 ;  /* 0x0000541073737816 */ /* 0x000fe40000000076 */
[----:B------:R-:W-:Y:S02]  /*e690*/  @!P4 PRMT R191, R234, 0x5410, RZ ;  /* 0x00005410eabfc816 */ /* 0x000fe400000000ff */
[----:B------:R-:W-:Y:S01]  /*e6a0*/  ISETP.LE.U32.AND P4, PT, R114, UR23, PT ;  /* 0x0000001772007c0c */ /* 0x000fe2000bf83070 */
[--C-:B------:R-:W-:Y:S01]  /*e6b0*/  HSET2.LE.AND R115, R115, R206.reuse, PT ;  /* 0x000000ce73737233 */ /* 0x100fe20003803000 */
[----:B------:R-:W-:Y:S02]  /*e6c0*/  SHF.R.U32.HI R114, RZ, 0x10, R176 ;  /* 0x00000010ff727819 */ /* 0x000fe400000116b0 */
[--C-:B------:R-:W-:Y:S02]  /*e6d0*/  SHF.R.U32.HI R117, RZ, 0x10, R204.reuse ;  /* 0x00000010ff757819 */ /* 0x100fe400000116cc */
[----:B------:R-:W-:Y:S02]  /*e6e0*/  LOP3.LUT R114, R114, 0xff, RZ, 0xc0, !PT ;  /* 0x000000ff72727812 */ /* 0x000fe400078ec0ff */
[----:B------:R-:W-:Y:S02]  /*e6f0*/  LOP3.LUT R117, R117, 0xff, RZ, 0xc0, !PT ;  /* 0x000000ff75757812 */ /* 0x000fe400078ec0ff */
[----:B------:R-:W-:Y:S02]  /*e700*/  PRMT R114, R114, 0x5410, R177 ;  /* 0x0000541072727816 */ /* 0x000fe400000000b1 */
[----:B------:R-:W-:Y:S01]  /*e710*/  SHF.R.U32.HI R116, RZ, 0x18, R204 ;  /* 0x00000018ff747819 */ /* 0x000fe200000116cc */
[----:B------:R-:W-:Y:S01]  /*e720*/  LDSM.16.MT88.4 R176, [R210+0xbc00] ;  /* 0x00bc0000d2b0783b */ /* 0x000fe20000004200 */
[----:B------:R-:W-:Y:S01]  /*e730*/  LOP3.LUT R108, R115, R108, RZ, 0xc0, !PT ;  /* 0x0000006c736c7212 */ /* 0x000fe200078ec0ff */
[----:B------:R-:W-:Y:S01]  /*e740*/  HSET2.LE.AND R114, R114, R206, PT ;  /* 0x000000ce72727233 */ /* 0x000fe20003803000 */
[----:B------:R-:W-:Y:S01]  /*e750*/  LOP3.LUT R109, R112, R109, RZ, 0xc0, !PT ;  /* 0x0000006d706d7212 */ /* 0x000fe200078ec0ff */
[----:B------:R-:W-:Y:S01]  /*e760*/  @!P4 HFMA2.BF16_V2 R222, -RZ.H0_H0, RZ.H0_H0, -R166.H0_H0 ;  /* 0x200000ffffdec231 */ /* 0x000fe200003409a6 */
[----:B------:R-:W-:Y:S02]  /*e770*/  LOP3.LUT R110, R113, R110, RZ, 0xc0, !PT ;  /* 0x0000006e716e7212 */ /* 0x000fe400078ec0ff */
[----:B------:R-:W-:Y:S02]  /*e780*/  LOP3.LUT R103, R114, R103, RZ, 0xc0, !PT ;  /* 0x0000006772677212 */ /* 0x000fe400078ec0ff */
[----:B------:R-:W-:Y:S01]  /*e790*/  PRMT R116, R117, 0x5410, R116 ;  /* 0x0000541075747816 */ /* 0x000fe20000000074 */
[----:B----4-:R-:W2:Y:S01]  /*e7a0*/  LDSM.16.MT88.4 R112, [R208+0x9000] ;  /* 0x00900000d070783b */ /* 0x010ea20000004200 */
[----:B------:R-:W-:Y:S02]  /*e7b0*/  @!P4 PRMT R166, R222, 0x5410, RZ ;  /* 0x00005410dea6c816 */ /* 0x000fe400000000ff */
[----:B------:R-:W-:Y:S01]  /*e7c0*/  @!P0 PRMT R132, R228, 0x5410, RZ ;  /* 0x00005410e4848816 */ /* 0x000fe200000000ff */
[-C--:B-1----:R-:W-:Y:S01]  /*e7d0*/  HMMA.16816.F32.BF16 R4, R100, R104.reuse, R4 ;  /* 0x000000686404723c */ /* 0x082fe20000041804 */
[----:B------:R-:W-:Y:S01]  /*e7e0*/  HSET2.LE.AND R116, R116, R206, PT ;  /* 0x000000ce74747233 */ /* 0x000fe20003803000 */
[----:B------:R-:W-:Y:S02]  /*e7f0*/  @!P5 PRMT R134, R230, 0x5410, RZ ;  /* 0x00005410e686d816 */ /* 0x000fe400000000ff */
[----:B------:R-:W-:Y:S02]  /*e800*/  SHF.R.U32.HI R122, RZ, 0x8, R122 ;  /* 0x00000008ff7a7819 */ /* 0x000fe4000001167a */
[----:B------:R-:W-:Y:S01]  /*e810*/  LOP3.LUT R111, R116, R111, RZ, 0xc0, !PT ;  /* 0x0000006f746f7212 */ /* 0x000fe200078ec0ff */
[----:B------:R-:W-:Y:S01]  /*e820*/  STG.E.U16 [R198.64+0x50], R134 ;  /* 0x00005086c6007986 */ /* 0x000fe2000c101510 */
[----:B------:R-:W-:Y:S02]  /*e830*/  LOP3.LUT R148, R145, UR7, R148, 0x96, !PT ;  /* 0x0000000791947c12 */ /* 0x000fe4000f8e9694 */
[----:B------:R-:W-:Y:S01]  /*e840*/  LOP3.LUT P3, RZ, R209, 0x80, RZ, 0xc0, !PT ;  /* 0x00000080d1ff7812 */ /* 0x000fe2000786c0ff */
[----:B------:R-:W-:Y:S01]  /*e850*/  STG.E.U16 [R200.64+0x50], R133 ;  /* 0x00005085c8007986 */ /* 0x000fe2000c101510 */
[----:B------:R-:W-:Y:S01]  /*e860*/  @!P6 PRMT R187, R214, 0x5410, RZ ;  /* 0x00005410d6bbe816 */ /* 0x000fe200000000ff */
[C---:B------:R-:W-:Y:S01]  /*e870*/  HMMA.16816.F32.BF16 R8, R108.reuse, R104, R8 ;  /* 0x000000686c08723c */ /* 0x040fe20000041808 */
[----:B------:R-:W-:Y:S01]  /*e880*/  SHF.R.U32.HI R116, RZ, 0x10, R158 ;  /* 0x00000010ff747819 */ /* 0x000fe2000001169e */
[----:B------:R-:W-:Y:S01]  /*e890*/  STG.E.U16 [R200.64+0x52], R132 ;  /* 0x00005284c8007986 */ /* 0x000fe2000c101510 */
[----:B------:R-:W-:Y:S02]  /*e8a0*/  SHF.R.U32.HI R143, RZ, 0x18, R143 ;  /* 0x00000018ff8f7819 */ /* 0x000fe4000001168f */
[----:B------:R-:W-:Y:S01]  /*e8b0*/  LOP3.LUT R116, R116, 0xff, RZ, 0xc0, !PT ;  /* 0x000000ff74747812 */ /* 0x000fe200078ec0ff */
[----:B------:R-:W-:Y:S01]  /*e8c0*/  STG.E.U16 [R202.64+0x60], R191 ;  /* 0x000060bfca007986 */ /* 0x000fe2000c101510 */
[----:B------:R-:W-:Y:S01]  /*e8d0*/  ISETP.LE.U32.AND P4, PT, R143, UR23, PT ;  /* 0x000000178f007c0c */ /* 0x000fe2000bf83070 */
[-C--:B------:R-:W-:Y:S01]  /*e8e0*/  HMMA.16816.F32.BF16 R12, R108, R106.reuse, R12 ;  /* 0x0000006a6c0c723c */ /* 0x080fe2000004180c */
[----:B------:R-:W-:Y:S01]  /*e8f0*/  LOP3.LUT R143, R122, 0xffff, RZ, 0xc0, !PT ;  /* 0x0000ffff7a8f7812 */ /* 0x000fe200078ec0ff */
[----:B------:R-:W-:Y:S01]  /*e900*/  STG.E.U16 [R202.64+0x62], R190 ;  /* 0x000062beca007986 */ /* 0x000fe2000c101510 */
[----:B------:R-:W-:Y:S02]  /*e910*/  ISETP.LE.U32.AND P0, PT, R146, UR23, PT ;  /* 0x0000001792007c0c */ /* 0x000fe4000bf03070 */
[----:B------:R-:W-:Y:S01]  /*e920*/  LOP3.LUT R131, R162, 0xff, RZ, 0xc0, !PT ;  /* 0x000000ffa2837812 */ /* 0x000fe200078ec0ff */
[----:B------:R-:W-:Y:S01]  /*e930*/  STG.E.U16 [R196.64+0x60], R193 ;  /* 0x000060c1c4007986 */ /* 0x000fe2000c101510 */
[----:B------:R-:W-:Y:S01]  /*e940*/  SHF.R.U32.HI R146, RZ, 0x10, R156 ;  /* 0x00000010ff927819 */ /* 0x000fe2000001169c */
[C---:B------:R-:W-:Y:S01]  /*e950*/  HMMA.16816.F32.BF16 R16, R100.reuse, R106, R16 ;  /* 0x0000006a6410723c */ /* 0x040fe20000041810 */
[----:B------:R-:W-:Y:S01]  /*e960*/  PRMT R170, R186, 0x5410, R185 ;  /* 0x00005410baaa7816 */ /* 0x000fe200000000b9 */
[----:B------:R-:W1:Y:S01]  /*e970*/  LDSM.16.MT88.4 R104, [R210+0xa000] ;  /* 0x00a00000d268783b */ /* 0x000e620000004200 */
[----:B------:R-:W-:Y:S01]  /*e980*/  ISETP.LE.U32.AND P6, PT, R143, UR23, PT ;  /* 0x000000178f007c0c */ /* 0x000fe2000bfc3070 */
[----:B------:R-:W-:Y:S01]  /*e990*/  @!P4 HFMA2.BF16_V2 R218, -RZ.H0_H0, RZ.H0_H0, -R167.H0_H0 ;  /* 0x200000ffffdac231 */ /* 0x000fe200003409a7 */
[----:B------:R-:W-:Y:S02]  /*e9a0*/  @!P2 PRMT R186, R220, 0x5410, RZ ;  /* 0x00005410dcbaa816 */ /* 0x000fe400000000ff */
[----:B------:R-:W-:Y:S01]  /*e9b0*/  LOP3.LUT P2, RZ, R209, 0x40, RZ, 0xc0, !PT ;  /* 0x00000040d1ff7812 */ /* 0x000fe2000784c0ff */
[-C--:B--2---:R-:W-:Y:S01]  /*e9c0*/  HMMA.16816.F32.BF16 R20, R100, R112.reuse, R20 ;  /* 0x000000706414723c */ /* 0x084fe20000041814 */
[----:B------:R-:W-:Y:S01]  /*e9d0*/  @!P4 PRMT R167, R218, 0x5410, RZ ;  /* 0x00005410daa7c816 */ /* 0x000fe200000000ff */
[----:B------:R-:W-:Y:S01]  /*e9e0*/  STG.E.U16 [R196.64+0x62], R192 ;  /* 0x000062c0c4007986 */ /* 0x000fe2000c101510 */
[----:B------:R-:W-:Y:S01]  /*e9f0*/  ISETP.LE.U32.AND P4, PT, R130, UR23, PT ;  /* 0x0000001782007c0c */ /* 0x000fe2000bf83070 */
[----:B------:R-:W-:Y:S01]  /*ea00*/  @!P0 HFMA2.BF16_V2 R224, -RZ.H0_H0, RZ.H0_H0, -R165.H1_H1 ;  /* 0x200000ffffe08231 */ /* 0x000fe200003609a5 */
[----:B------:R-:W-:Y:S01]  /*ea10*/  SHF.R.U32.HI R130, RZ, 0x10, R162 ;  /* 0x00000010ff827819 */ /* 0x000fe200000116a2 */
[----:B------:R-:W-:Y:S01]  /*ea20*/  STG.E.U16 [R198.64+0x5e], R189 ;  /* 0x00005ebdc6007986 */ /* 0x000fe2000c101510 */
[----:B------:R-:W-:Y:S01]  /*ea30*/  @!P1 PRMT R185, R219, 0x5410, RZ ;  /* 0x00005410dbb99816 */ /* 0x000fe200000000ff */
[C---:B------:R-:W-:Y:S01]  /*ea40*/  HMMA.16816.F32.BF16 R24, R108.reuse, R112, R24 ;  /* 0x000000706c18723c */ /* 0x040fe20000041818 */
[----:B------:R-:W-:Y:S01]  /*ea50*/  LOP3.LUT P1, RZ, R209, 0x20, RZ, 0xc0, !PT ;  /* 0x00000020d1ff7812 */ /* 0x000fe2000782c0ff */
[----:B------:R2:W-:Y:S02]  /*ea60*/  STG.E.U16 [R198.64+0x60], R166 ;  /* 0x000060a6c6007986 */ /* 0x0005e4000c101510 */
[----:B------:R-:W-:Y:S02]  /*ea70*/  LOP3.LUT R146, R146, 0xff, RZ, 0xc0, !PT ;  /* 0x000000ff92927812 */ /* 0x000fe400078ec0ff */
[----:B------:R3:W5:Y:S01]  /*ea80*/  LDL.LU R209, [R1+0xcc] ;  /* 0x0000cc0001d17983 */ /* 0x0007620000300800 */
[----:B------:R-:W-:Y:S01]  /*ea90*/  PRMT R194, R195, 0x7632, R194 ;  /* 0x00007632c3c27816 */ /* 0x000fe200000000c2 */
[-C--:B------:R-:W-:Y:S01]  /*eaa0*/  HMMA.16816.F32.BF16 R28, R108, R114.reuse, R28 ;  /* 0x000000726c1c723c */ /* 0x080fe2000004181c */
[----:B------:R-:W-:Y:S01]  /*eab0*/  @!P4 HFMA2.BF16_V2 R217, -RZ.H0_H0, RZ.H0_H0, -R195.H0_H0 ;  /* 0x200000ffffd9c231 */ /* 0x000fe200003409c3 */
[----:B------:R-:W-:Y:S02]  /*eac0*/  STG.E.U16 [R200.64+0x60], R184 ;  /* 0x000060b8c8007986 */ /* 0x000fe4000c101510 */
[----:B------:R-:W-:Y:S01]  /*ead0*/  @!P6 HFMA2.BF16_V2 R215, -RZ.H0_H0, RZ.H0_H0, -R194.H0_H0 ;  /* 0x200000ffffd7e231 */ /* 0x000fe200003409c2 */
[----:B------:R-:W-:Y:S01]  /*eae0*/  LOP3.LUT R147, R147, 0xff, RZ, 0xc0, !PT ;  /* 0x000000ff93937812 */ /* 0x000fe200078ec0ff */
[----:B------:R4:W-:Y:S02]  /*eaf0*/  STG.E.U16 [R200.64+0x62], R167 ;  /* 0x000062a7c8007986 */ /* 0x0009e4000c101510 */
[C---:B------:R-:W-:Y:S01]  /*eb00*/  HMMA.16816.F32.BF16 R32, R100.reuse, R114, R32 ;  /* 0x000000726420723c */ /* 0x040fe20000041820 */
[----:B------:R-:W-:Y:S01]  /*eb10*/  ISETP.LE.U32.AND P5, PT, R147, UR23, PT ;  /* 0x0000001793007c0c */ /* 0x000fe2000bfa3070 */
[----:B------:R-:W3:Y:S02]  /*eb20*/  LDSM.16.MT88.4 R112, [R208+0xa000] ;  /* 0x00a00000d070783b */ /* 0x000ee40000004200 */
[----:B------:R-:W-:Y:S04]  /*eb30*/  LOP3.LUT R147, R156, 0xff, RZ, 0xc0, !PT ;  /* 0x000000ff9c937812 */ /* 0x000fe800078ec0ff */
[-C--:B-1----:R-:W-:Y:S02]  /*eb40*/  HMMA.16816.F32.BF16 R36, R100, R104.reuse, R36 ;  /* 0x000000686424723c */ /* 0x082fe40000041824 */
[----:B------:R-:W-:Y:S02]  /*eb50*/  STG.E.U16 [R202.64+0x70], R186 ;  /* 0x000070baca007986 */ /* 0x000fe4000c101510 */
[----:B--2---:R-:W-:Y:S02]  /*eb60*/  IMAD.MOV.U32 R166, RZ, RZ, R3 ;  /* 0x000000ffffa67224 */ /* 0x004fe400078e0003 */
[----:B------:R-:W-:Y:S01]  /*eb70*/  @!P5 HFMA2.BF16_V2 R225, -RZ.H0_H0, RZ.H0_H0, -R165.H0_H0 ;  /* 0x200000ffffe1d231 */ /* 0x000fe200003409a5 */
[----:B------:R-:W-:Y:S01]  /*eb80*/  STG.E.U16 [R202.64+0x72], R185 ;  /* 0x000072b9ca007986 */ /* 0x000fe2000c101510 */
[C---:B------:R-:W-:Y:S03]  /*eb90*/  HMMA.16816.F32.BF16 R40, R108.reuse, R104, R40 ;  /* 0x000000686c28723c */ /* 0x040fe60000041828 */
[----:B------:R-:W-:Y:S04]  /*eba0*/  STG.E.U16 [R196.64+0x70], R188 ;  /* 0x000070bcc4007986 */ /* 0x000fe8000c101510 */
[----:B------:R-:W-:Y:S01]  /*ebb0*/  STG.E.U16 [R196.64+0x72], R187 ;  /* 0x000072bbc4007986 */ /* 0x000fe2000c101510 */
[----:B----4-:R-:W-:Y:S01]  /*ebc0*/  IMAD.MOV.U32 R167, RZ, RZ, R0 ;  /* 0x000000ffffa77224 */ /* 0x010fe200078e0000 */
[-C--:B------:R-:W-:Y:S08]  /*ebd0*/  HMMA.16816.F32.BF16 R44, R108, R106.reuse, R44 ;  /* 0x0000006a6c2c723c */ /* 0x080ff0000004182c */
[C---:B------:R-:W-:Y:S01]  /*ebe0*/  HMMA.16816.F32.BF16 R48, R100.reuse, R106, R48 ;  /* 0x0000006a6430723c */ /* 0x040fe20000041830 */
[----:B------:R-:W1:Y:S07]  /*ebf0*/  LDSM.16.MT88.4 R104, [R210+0xb000] ;  /* 0x00b00000d268783b */ /* 0x000e6e0000004200 */
[-C--:B---3--:R-:W-:Y:S08]  /*ec00*/  HMMA.16816.F32.BF16 R52, R100, R112.reuse, R52 ;  /* 0x000000706434723c */ /* 0x088ff00000041834 */
        /* <DEDUP_REMOVED lines=9> */
[C---:B------:R-:W-:Y:S04]  /*eca0*/  LOP3.LUT R105, R158.reuse, 0xffff, RZ, 0xc0, !PT ;  /* 0x0000ffff9e697812 */ /* 0x040fe800078ec0ff */
[C---:B------:R-:W-:Y:S01]  /*ecb0*/  HMMA.16816.F32.BF16 R80, R100.reuse, R106, R80 ;  /* 0x0000006a6450723c */ /* 0x040fe20000041850 */
[----:B------:R-:W-:Y:S06]  /*ecc0*/  SHF.R.U32.HI R105, RZ, 0x8, R105 ;  /* 0x00000008ff697819 */ /* 0x000fec0000011669 */
[----:B------:R-:W-:Y:S01]  /*ecd0*/  SHF.R.U32.HI R107, RZ, 0x18, R158 ;  /* 0x00000018ff6b7819 */ /* 0x000fe2000001169e */
[-C--:B--2---:R-:W-:Y:S01]  /*ece0*/  HMMA.16816.F32.BF16 R84, R100, R112.reuse, R84 ;  /* 0x000000706454723c */ /* 0x084fe20000041854 */
[----:B------:R-:W-:Y:S03]  /*ecf0*/  LOP3.LUT R106, R158, 0xff, RZ, 0xc0, !PT ;  /* 0x000000ff9e6a7812 */ /* 0x000fe600078ec0ff */
[----:B------:R-:W-:Y:S02]  /*ed00*/  PRMT R107, R116, 0x5410, R107 ;  /* 0x00005410746b7816 */ /* 0x000fe4000000006b */
[----:B------:R-:W1:Y:S01]  /*ed10*/  LDSM.16.MT88.4 R116, [R210+0x9400] ;  /* 0x00940000d274783b */ /* 0x000e620000004200 */
[----:B------:R-:W-:Y:S01]  /*ed20*/  PRMT R106, R106, 0x5410, R105 ;  /* 0x000054106a6a7816 */ /* 0x000fe20000000069 */
[C---:B------:R-:W-:Y:S01]  /*ed30*/  HMMA.16816.F32.BF16 R88, R108.reuse, R112, R88 ;  /* 0x000000706c58723c */ /* 0x040fe20000041858 */
[--C-:B------:R-:W-:Y:S03]  /*ed40*/  HSET2.LE.AND R107, R107, R206.reuse, PT ;  /* 0x000000ce6b6b7233 */ /* 0x100fe60003803000 */
[--C-:B------:R-:W-:Y:S01]  /*ed50*/  HSET2.LE.AND R106, R106, R206.reuse, PT ;  /* 0x000000ce6a6a7233 */ /* 0x100fe20003803000 */
[----:B------:R-:W-:Y:S02]  /*ed60*/  SHF.R.U32.HI R105, RZ, 0x10, R174 ;  /* 0x00000010ff697819 */ /* 0x000fe400000116ae */
[----:B------:R-:W-:Y:S01]  /*ed70*/  LOP3.LUT R107, R107, R128, RZ, 0xc0, !PT ;  /* 0x000000806b6b7212 */ /* 0x000fe200078ec0ff */
[-C--:B------:R-:W-:Y:S01]  /*ed80*/  HMMA.16816.F32.BF16 R92, R108, R114.reuse, R92 ;  /* 0x000000726c5c723c */ /* 0x080fe2000004185c */
[C---:B------:R-:W-:Y:S01]  /*ed90*/  LOP3.LUT R113, R174.reuse, 0xffff, RZ, 0xc0, !PT ;  /* 0x0000ffffae717812 */ /* 0x040fe200078ec0ff */
[----:B------:R-:W2:Y:S02]  /*eda0*/  LDSM.16.MT88.4 R108, [R208+0x9400] ;  /* 0x00940000d06c783b */ /* 0x000ea40000004200 */
[----:B------:R-:W-:Y:S02]  /*edb0*/  SHF.R.U32.HI R112, RZ, 0x8, R104 ;  /* 0x00000008ff707819 */ /* 0x000fe40000011668 */
[----:B------:R-:W-:Y:S02]  /*edc0*/  SHF.R.U32.HI R113, RZ, 0x8, R113 ;  /* 0x00000008ff717819 */ /* 0x000fe40000011671 */
[----:B------:R-:W-:Y:S01]  /*edd0*/  HMMA.16816.F32.BF16 R96, R100, R114, R96 ;  /* 0x000000726460723c */ /* 0x000fe20000041860 */
[----:B------:R-:W-:Y:S03]  /*ede0*/  LOP3.LUT R104, R174, 0xff, RZ, 0xc0, !PT ;  /* 0x000000ffae687812 */ /* 0x000fe600078ec0ff */
[----:B------:R-:W-:Y:S02]  /*edf0*/  SHF.R.U32.HI R174, RZ, 0x18, R174 ;  /* 0x00000018ffae7819 */ /* 0x000fe400000116ae */
[----:B------:R-:W-:Y:S02]  /*ee00*/  LOP3.LUT R105, R105, 0xff, RZ, 0xc0, !PT ;  /* 0x000000ff69697812 */ /* 0x000fe400078ec0ff */
[----:B------:R-:W-:Y:S04]  /*ee10*/  PRMT R131, R131, 0x5410, R112 ;  /* 0x0000541083837816 */ /* 0x000fe80000000070 */
[----:B------:R-:W-:Y:S01]  /*ee20*/  PRMT R104, R104, 0x5410, R113 ;  /* 0x0000541068687816 */ /* 0x000fe20000000071 */
[--C-:B------:R-:W-:Y:S01]  /*ee30*/  HSET2.LE.AND R102, R131, R206.reuse, PT ;  /* 0x000000ce83667233 */ /* 0x100fe20003803000 */
[----:B------:R-:W-:Y:S02]  /*ee40*/  LOP3.LUT R112, R156, 0xffff, RZ, 0xc0, !PT ;  /* 0x0000ffff9c707812 */ /* 0x000fe400078ec0ff */
[----:B------:R-:W-:Y:S01]  /*ee50*/  PRMT R105, R105, 0x5410, R174 ;  /* 0x0000541069697816 */ /* 0x000fe200000000ae */
[--C-:B------:R-:W-:Y:S01]  /*ee60*/  HSET2.LE.AND R104, R104, R206.reuse, PT ;  /* 0x000000ce68687233 */ /* 0x100fe20003803000 */
[----:B------:R-:W-:Y:S02]  /*ee70*/  SHF.R.U32.HI R113, RZ, 0x18, R156 ;  /* 0x00000018ff717819 */ /* 0x000fe4000001169c */
[----:B------:R-:W-:Y:S01]  /*ee80*/  SHF.R.U32.HI R112, RZ, 0x8, R112 ;  /* 0x00000008ff707819 */ /* 0x000fe20000011670 */
[--C-:B------:R-:W-:Y:S01]  /*ee90*/  HSET2.LE.AND R105, R105, R206.reuse, PT ;  /* 0x000000ce69697233 */ /* 0x100fe20003803000 */
[----:B------:R-:W-:Y:S02]  /*eea0*/  LOP3.LUT R103, R130, 0xff, RZ, 0xc0, !PT ;  /* 0x000000ff82677812 */ /* 0x000fe400078ec0ff */
[----:B------:R-:W-:Y:S02]  /*eeb0*/  PRMT R147, R147, 0x5410, R112 ;  /* 0x0000541093937816 */ /* 0x000fe40000000070 */
[----:B------:R-:W-:Y:S02]  /*eec0*/  PRMT R146, R146, 0x5410, R113 ;  /* 0x0000541092927816 */ /* 0x000fe40000000071 */
[----:B------:R-:W-:Y:S01]  /*eed0*/  PRMT R103, R103, 0x5410, R162 ;  /* 0x0000541067677816 */ /* 0x000fe200000000a2 */
[--C-:B------:R-:W-:Y:S01]  /*eee0*/  HSET2.LE.AND R100, R147, R206.reuse, PT ;  /* 0x000000ce93647233 */ /* 0x100fe20003803000 */
[----:B------:R-:W-:Y:S01]  /*eef0*/  LOP3.LUT R104, R104, R121, RZ, 0xc0, !PT ;  /* 0x0000007968687212 */ /* 0x000fe200078ec0ff */
[--C-:B------:R-:W-:Y:S01]  /*ef00*/  HSET2.LE.AND R101, R146, R206.reuse, PT ;  /* 0x000000ce92657233 */ /* 0x100fe20003803000 */
[----:B------:R-:W-:Y:S01]  /*ef10*/  LOP3.LUT R105, R105, R120, RZ, 0xc0, !PT ;  /* 0x0000007869697212 */ /* 0x000fe200078ec0ff */
[--C-:B------:R-:W-:Y:S01]  /*ef20*/  HSET2.LE.AND R103, R103, R206.reuse, PT ;  /* 0x000000ce67677233 */ /* 0x100fe20003803000 */
[----:B------:R-:W-:Y:S01]  /*ef30*/  LOP3.LUT R106, R106, R129, RZ, 0xc0, !PT ;  /* 0x000000816a6a7212 */ /* 0x000fe200078ec0ff */
[----:B------:R-:W3:Y:S01]  /*ef40*/  LDSM.16.MT88.4 R120, [R210+0xa400] ;  /* 0x00a40000d278783b */ /* 0x000ee20000004200 */
[----:B------:R-:W-:Y:S02]  /*ef50*/  LOP3.LUT R100, R100, R127, RZ, 0xc0, !PT ;  /* 0x0000007f64647212 */ /* 0x000fe400078ec0ff */
[----:B------:R-:W-:Y:S02]  /*ef60*/  LOP3.LUT R101, R101, R126, RZ, 0xc0, !PT ;  /* 0x0000007e65657212 */ /* 0x000fe400078ec0ff */
[----:B------:R-:W-:Y:S01]  /*ef70*/  LOP3.LUT R102, R102, R125, RZ, 0xc0, !PT ;  /* 0x0000007d66667212 */ /* 0x000fe200078ec0ff */
[-C--:B-1----:R-:W-:Y:S01]  /*ef80*/  HMMA.16816.F32.BF16 R4, R104, R116.reuse, R4 ;  /* 0x000000746804723c */ /* 0x082fe20000041804 */
[----:B------:R-:W-:Y:S01]  /*ef90*/  LOP3.LUT R103, R103, R124, RZ, 0xc0, !PT ;  /* 0x0000007c67677212 */ /* 0x000fe200078ec0ff */
[----:B------:R-:W1:Y:S06]  /*efa0*/  LDSM.16.MT88.4 R112, [R208+0xa400] ;  /* 0x00a40000d070783b */ /* 0x000e6c0000004200 */
[C---:B------:R-:W-:Y:S02]  /*efb0*/  HMMA.16816.F32.BF16 R8, R100.reuse, R116, R8 ;  /* 0x000000746408723c */ /* 0x040fe40000041808 */
[----:B------:R-:W-:Y:S06]  /*efc0*/  LDSM.16.MT88.4 R128, [R210+0xb800] ;  /* 0x00b80000d280783b */ /* 0x000fec0000004200 */
[-C--:B------:R-:W-:Y:S08]  /*efd0*/  HMMA.16816.F32.BF16 R12, R100, R118.reuse, R12 ;  /* 0x00000076640c723c */ /* 0x080ff0000004180c */
[C---:B------:R-:W-:Y:S01]  /*efe0*/  HMMA.16816.F32.BF16 R16, R104.reuse, R118, R16 ;  /* 0x000000766810723c */ /* 0x040fe20000041810 */
[----:B------:R-:W4:Y:S07]  /*eff0*/  LDSM.16.MT88.4 R116, [R210+0xb400] ;  /* 0x00b40000d274783b */ /* 0x000f2e0000004200 */
[-C--:B--2---:R-:W-:Y:S08]  /*f000*/  HMMA.16816.F32.BF16 R20, R104, R108.reuse, R20 ;  /* 0x0000006c6814723c */ /* 0x084ff00000041814 */
[C---:B------:R-:W-:Y:S08]  /*f010*/  HMMA.16816.F32.BF16 R24, R100.reuse, R108, R24 ;  /* 0x0000006c6418723c */ /* 0x040ff00000041818 */
[-C--:B------:R-:W-:Y:S08]  /*f020*/  HMMA.16816.F32.BF16 R28, R100, R110.reuse, R28 ;  /* 0x0000006e641c723c */ /* 0x080ff0000004181c */
[C---:B------:R-:W-:Y:S01]  /*f030*/  HMMA.16816.F32.BF16 R32, R104.reuse, R110, R32 ;  /* 0x0000006e6820723c */ /* 0x040fe20000041820 */
[----:B------:R-:W2:Y:S07]  /*f040*/  LDSM.16.MT88.4 R108, [R208+0xb400] ;  /* 0x00b40000d06c783b */ /* 0x000eae0000004200 */
[-C--:B---3--:R-:W-:Y:S08]  /*f050*/  HMMA.16816.F32.BF16 R36, R104, R120.reuse, R36 ;  /* 0x000000786824723c */ /* 0x088ff00000041824 */
[C---:B------:R-:W-:Y:S07]  /*f060*/  HMMA.16816.F32.BF16 R40, R100.reuse, R120, R40 ;  /* 0x000000786428723c */ /* 0x040fee0000041828 */
[----:B------:R-:W-:Y:S01]  /*f070*/  LOP3.LUT R120, R155, UR26, R180, 0x96, !PT ;  /* 0x0000001a9b787c12 */ /* 0x000fe2000f8e96b4 */
[-C--:B------:R-:W-:Y:S08]  /*f080*/  HMMA.16816.F32.BF16 R44, R100, R122.reuse, R44 ;  /* 0x0000007a642c723c */ /* 0x080ff0000004182c */
[C---:B------:R-:W-:Y:S07]  /*f090*/  HMMA.16816.F32.BF16 R48, R104.reuse, R122, R48 ;  /* 0x0000007a6830723c */ /* 0x040fee0000041830 */
[----:B------:R-:W-:Y:S01]  /*f0a0*/  IMAD.WIDE.U32 R122, R120, -0x2daee0ad, RZ ;  /* 0xd2511f53787a7825 */ /* 0x000fe200078e00ff */
[-C--:B-1----:R-:W-:Y:S04]  /*f0b0*/  HMMA.16816.F32.BF16 R52, R104, R112.reuse, R52 ;  /* 0x000000706834723c */ /* 0x082fe80000041834 */
[----:B------:R-:W-:Y:S02]  /*f0c0*/  LOP3.LUT R120, R123, UR25, R182, 0x96, !PT ;  /* 0x000000197b787c12 */ /* 0x000fe4000f8e96b6 */
[----:B------:R-:W-:Y:S02]  /*f0d0*/  LDSM.16.MT88.4 R180, [R208+0xbc00] ;  /* 0x00bc0000d0b4783b */ /* 0x000fe40000004200 */
[C---:B------:R-:W-:Y:S01]  /*f0e0*/  HMMA.16816.F32.BF16 R56, R100.reuse, R112, R56 ;  /* 0x000000706438723c */ /* 0x040fe20000041838 */
[----:B------:R-:W-:Y:S05]  /*f0f0*/  IMAD.WIDE.U32 R120, R120, -0x326172a9, RZ ;  /* 0xcd9e8d5778787825 */ /* 0x000fea00078e00ff */
[----:B------:R-:W-:Y:S01]  /*f100*/  LOP3.LUT R160, R121, UR22, R160, 0x96, !PT ;  /* 0x0000001679a07c12 */ /* 0x000fe2000f8e96a0 */
[----:B------:R-:W-:Y:S01]  /*f110*/  IMAD.WIDE.U32 R112, R154, -0x2daee0ad, RZ ;  /* 0xd2511f539a707825 */ /* 0x000fe200078e00ff */
[-C--:B------:R-:W-:Y:S04]  /*f120*/  HMMA.16816.F32.BF16 R60, R100, R114.reuse, R60 ;  /* 0x00000072643c723c */ /* 0x080fe8000004183c */
[----:B------:R-:W-:Y:S01]  /*f130*/  LOP3.LUT R154, R113, UR19, R122, 0x96, !PT ;  /* 0x00000013719a7c12 */ /* 0x000fe2000f8e967a */
[----:B------:R-:W-:Y:S03]  /*f140*/  IMAD.WIDE.U32 R160, R160, -0x2daee0ad, RZ ;  /* 0xd2511f53a0a07825 */ /* 0x000fe600078e00ff */
[C---:B------:R-:W-:Y:S01]  /*f150*/  HMMA.16816.F32.BF16 R64, R104.reuse, R114, R64 ;  /* 0x000000726840723c */ /* 0x040fe20000041840 */
[----:B------:R-:W-:Y:S03]  /*f160*/  IMAD.WIDE.U32 R154, R154, -0x326172a9, RZ ;  /* 0xcd9e8d579a9a7825 */ /* 0x000fe600078e00ff */
[----:B------:R-:W-:Y:S02]  /*f170*/  LOP3.LUT R153, R161, UR14, R112, 0x96, !PT ;  /* 0x0000000ea1997c12 */ /* 0x000fe4000f8e9670 */
[----:B------:R-:W-:Y:S02]  /*f180*/  LOP3.LUT R146, R155, UR18, R120, 0x96, !PT ;  /* 0x000000129b927c12 */ /* 0x000fe4000f8e9678 */
[-C--:B----4-:R-:W-:Y:S01]  /*f190*/  HMMA.16816.F32.BF16 R68, R104, R116.reuse, R68 ;  /* 0x000000746844723c */ /* 0x090fe20000041844 */
[----:B------:R-:W-:Y:S03]  /*f1a0*/  LOP3.LUT R120, R151, UR6, R152, 0x96, !PT ;  /* 0x0000000697787c12 */ /* 0x000fe6000f8e9698 */
[----:B------:R-:W-:Y:S01]  /*f1b0*/  IMAD.WIDE.U32 R146, R146, -0x2daee0ad, RZ ;  /* 0xd2511f5392927825 */ /* 0x000fe200078e00ff */
[C---:B------:R-:W-:Y:S02]  /*f1c0*/  LOP3.LUT R125, R120.reuse, 0xffff, RZ, 0xc0, !PT ;  /* 0x0000ffff787d7812 */ /* 0x040fe400078ec0ff */
[----:B------:R-:W-:Y:S01]  /*f1d0*/  LOP3.LUT R156, R120, 0xff, RZ, 0xc0, !PT ;  /* 0x000000ff789c7812 */ /* 0x000fe200078ec0ff */
[C---:B------:R-:W-:Y:S01]  /*f1e0*/  HMMA.16816.F32.BF16 R72, R100.reuse, R116, R72 ;  /* 0x000000746448723c */ /* 0x040fe20000041848 */
[----:B------:R-:W-:Y:S02]  /*f1f0*/  LOP3.LUT R113, R147, UR10, R160, 0x96, !PT ;  /* 0x0000000a93717c12 */ /* 0x000fe4000f8e96a0 */
[----:B------:R-:W-:Y:S01]  /*f200*/  LDSM.16.MT88.4 R160, [R208+0xac00] ;  /* 0x00ac0000d0a0783b */ /* 0x000fe20000004200 */
[----:B------:R-:W-:Y:S01]  /*f210*/  SHF.R.U32.HI R123, RZ, 0x18, R120 ;  /* 0x00000018ff7b7819 */ /* 0x000fe20000011678 */
[----:B------:R-:W-:Y:S01]  /*f220*/  IMAD.WIDE.U32 R152, R153, -0x326172a9, RZ ;  /* 0xcd9e8d5799987825 */ /* 0x000fe200078e00ff */
[----:B------:R-:W-:Y:S02]  /*f230*/  SHF.R.U32.HI R125, RZ, 0x8, R125 ;  /* 0x00000008ff7d7819 */ /* 0x000fe4000001167d */
[-C--:B------:R-:W-:Y:S01]  /*f240*/  HMMA.16816.F32.BF16 R76, R100, R118.reuse, R76 ;  /* 0x00000076644c723c */ /* 0x080fe2000004184c */
[----:B------:R-:W-:Y:S03]  /*f250*/  IMAD.WIDE.U32 R116, R113, -0x326172a9, RZ ;  /* 0xcd9e8d5771747825 */ /* 0x000fe600078e00ff */
[----:B------:R-:W-:Y:S02]  /*f260*/  PRMT R156, R156, 0x5410, R125 ;  /* 0x000054109c9c7816 */ /* 0x000fe4000000007d */
[----:B------:R-:W-:Y:S02]  /*f270*/  LOP3.LUT R113, R116, 0xffff, RZ, 0xc0, !PT ;  /* 0x0000ffff74717812 */ /* 0x000fe400078ec0ff */
[C---:B------:R-:W-:Y:S01]  /*f280*/  HMMA.16816.F32.BF16 R80, R104.reuse, R118, R80 ;  /* 0x000000766850723c */ /* 0x040fe20000041850 */
[----:B------:R-:W-:Y:S03]  /*f290*/  LOP3.LUT R114, R150, 0xffff, RZ, 0xc0, !PT ;  /* 0x0000ffff96727812 */ /* 0x000fe600078ec0ff */
[----:B------:R-:W-:Y:S02]  /*f2a0*/  SHF.R.U32.HI R112, RZ, 0x10, R150 ;  /* 0x00000010ff707819 */ /* 0x000fe40000011696 */
[----:B------:R-:W-:Y:S02]  /*f2b0*/  LOP3.LUT R149, R116, 0xff, RZ, 0xc0, !PT ;  /* 0x000000ff74957812 */ /* 0x000fe400078ec0ff */
[-C--:B--2---:R-:W-:Y:S01]  /*f2c0*/  HMMA.16816.F32.BF16 R84, R104, R108.reuse, R84 ;  /* 0x0000006c6854723c */ /* 0x084fe20000041854 */
[----:B------:R-:W-:Y:S03]  /*f2d0*/  LOP3.LUT R121, R117, UR6, R152, 0x96, !PT ;  /* 0x0000000675797c12 */ /* 0x000fe6000f8e9698 */
[----:B------:R-:W-:Y:S02]  /*f2e0*/  SHF.R.U32.HI R114, RZ, 0x8, R114 ;  /* 0x00000008ff727819 */ /* 0x000fe40000011672 */
[----:B------:R-:W-:Y:S02]  /*f2f0*/  LOP3.LUT R155, R150, 0xff, RZ, 0xc0, !PT ;  /* 0x000000ff969b7812 */ /* 0x000fe400078ec0ff */
[C---:B------:R-:W-:Y:S01]  /*f300*/  HMMA.16816.F32.BF16 R88, R100.reuse, R108, R88 ;  /* 0x0000006c6458723c */ /* 0x040fe20000041858 */
[----:B------:R-:W-:Y:S03]  /*f310*/  LOP3.LUT R152, R112, 0xff, RZ, 0xc0, !PT ;  /* 0x000000ff70987812 */ /* 0x000fe600078ec0ff */
[----:B------:R-:W-:Y:S02]  /*f320*/  SHF.R.U32.HI R112, RZ, 0x8, R113 ;  /* 0x00000008ff707819 */ /* 0x000fe40000011671 */
[----:B------:R-:W-:Y:S02]  /*f330*/  PRMT R155, R155, 0x5410, R114 ;  /* 0x000054109b9b7816 */ /* 0x000fe40000000072 */
[-C--:B------:R-:W-:Y:S01]  /*f340*/  HMMA.16816.F32.BF16 R92, R100, R110.reuse, R92 ;  /* 0x0000006e645c723c */ /* 0x080fe2000004185c */
[----:B------:R-:W-:Y:S02]  /*f350*/  PRMT R149, R149, 0x5410, R112 ;  /* 0x0000541095957816 */ /* 0x000fe40000000070 */
[----:B------:R-:W1:Y:S01]  /*f360*/  LDSM.16.MT88.4 R112, [R210+0x9800] ;  /* 0x00980000d270783b */ /* 0x000e620000004200 */
[----:B------:R-:W-:Y:S02]  /*f370*/  SHF.R.U32.HI R108, RZ, 0x10, R120 ;  /* 0x00000010ff6c7819 */ /* 0x000fe40000011678 */
[----:B------:R-:W-:Y:S01]  /*f380*/  SHF.R.U32.HI R151, RZ, 0x18, R150 ;  /* 0x00000018ff977819 */ /* 0x000fe20000011696 */
[--C-:B------:R-:W-:Y:S01]  /*f390*/  HSET2.LE.AND R101, R156, R206.reuse, PT ;  /* 0x000000ce9c657233 */ /* 0x100fe20003803000 */
[----:B------:R-:W-:Y:S01]  /*f3a0*/  HMMA.16816.F32.BF16 R96, R104, R110, R96 ;  /* 0x0000006e6860723c */ /* 0x000fe20000041860 */
[----:B------:R-:W-:Y:S03]  /*f3b0*/  LOP3.LUT R108, R108, 0xff, RZ, 0xc0, !PT ;  /* 0x000000ff6c6c7812 */ /* 0x000fe600078ec0ff */
[----:B------:R-:W-:Y:S01]  /*f3c0*/  PRMT R152, R152, 0x5410, R151 ;  /* 0x0000541098987816 */ /* 0x000fe20000000097 */
[--C-:B------:R-:W-:Y:S01]  /*f3d0*/  HSET2.LE.AND R103, R155, R206.reuse, PT ;  /* 0x000000ce9b677233 */ /* 0x100fe20003803000 */
[----:B------:R-:W-:Y:S01]  /*f3e0*/  PRMT R108, R108, 0x5410, R123 ;  /* 0x000054106c6c7816 */ /* 0x000fe2000000007b */
[--C-:B------:R-:W-:Y:S01]  /*f3f0*/  HSET2.LE.AND R107, R149, R206.reuse, PT ;  /* 0x000000ce956b7233 */ /* 0x100fe20003803000 */
[--C-:B------:R-:W-:Y:S04]  /*f400*/  SHF.R.U32.HI R150, RZ, 0x10, R116.reuse ;  /* 0x00000010ff967819 */ /* 0x100fe80000011674 */
[C---:B------:R-:W-:Y:S01]  /*f410*/  LOP3.LUT R126, R121.reuse, 0xffff, RZ, 0xc0, !PT ;  /* 0x0000ffff797e7812 */ /* 0x040fe200078ec0ff */
[--C-:B------:R-:W-:Y:S01]  /*f420*/  HSET2.LE.AND R102, R108, R206.reuse, PT ;  /* 0x000000ce6c667233 */ /* 0x100fe20003803000 */
[--C-:B------:R-:W-:Y:S01]  /*f430*/  SHF.R.U32.HI R109, RZ, 0x10, R121.reuse ;  /* 0x00000010ff6d7819 */ /* 0x100fe20000011679 */
[--C-:B------:R-:W-:Y:S01]  /*f440*/  HSET2.LE.AND R108, R152, R206.reuse, PT ;  /* 0x000000ce986c7233 */ /* 0x100fe20003803000 */
[----:B------:R-:W-:Y:S02]  /*f450*/  SHF.R.U32.HI R147, RZ, 0x18, R116 ;  /* 0x00000018ff937819 */ /* 0x000fe40000011674 */
[----:B------:R-:W-:Y:S01]  /*f460*/  LOP3.LUT R151, R121, 0xff, RZ, 0xc0, !PT ;  /* 0x000000ff79977812 */ /* 0x000fe200078ec0ff */
[----:B------:R-:W2:Y:S01]  /*f470*/  LDSM.16.MT88.4 R116, [R208+0x9800] ;  /* 0x00980000d074783b */ /* 0x000ea20000004200 */
[----:B------:R-:W-:Y:S02]  /*f480*/  SHF.R.U32.HI R124, RZ, 0x18, R121 ;  /* 0x00000018ff7c7819 */ /* 0x000fe40000011679 */
[----:B------:R-:W-:Y:S02]  /*f490*/  SHF.R.U32.HI R126, RZ, 0x8, R126 ;  /* 0x00000008ff7e7819 */ /* 0x000fe4000001167e */
[----:B------:R-:W-:Y:S02]  /*f4a0*/  LOP3.LUT R109, R109, 0xff, RZ, 0xc0, !PT ;  /* 0x000000ff6d6d7812 */ /* 0x000fe400078ec0ff */
[----:B------:R-:W-:Y:S01]  /*f4b0*/  LOP3.LUT R150, R150, 0xff, RZ, 0xc0, !PT ;  /* 0x000000ff96967812 */ /* 0x000fe200078ec0ff */
[----:B------:R-:W3:Y:S01]  /*f4c0*/  LDSM.16.MT88.4 R120, [R210+0xa800] ;  /* 0x00a80000d278783b */ /* 0x000ee20000004200 */
[----:B------:R-:W-:Y:S02]  /*f4d0*/  PRMT R151, R151, 0x5410, R126 ;  /* 0x0000541097977816 */ /* 0x000fe4000000007e */
[----:B------:R-:W-:Y:S02]  /*f4e0*/  PRMT R109, R109, 0x5410, R124 ;  /* 0x000054106d6d7816 */ /* 0x000fe4000000007c */
[----:B------:R-:W-:Y:S01]  /*f4f0*/  LOP3.LUT R100, R101, R142, RZ, 0xc0, !PT ;  /* 0x0000008e65647212 */ /* 0x000fe200078ec0ff */
[--C-:B------:R-:W-:Y:S01]  /*f500*/  HSET2.LE.AND R105, R151, R206.reuse, PT ;  /* 0x000000ce97697233 */ /* 0x100fe20003803000 */
[----:B------:R-:W-:Y:S01]  /*f510*/  LOP3.LUT R101, R102, R141, RZ, 0xc0, !PT ;  /* 0x0000008d66657212 */ /* 0x000fe200078ec0ff */
[--C-:B------:R-:W-:Y:S01]  /*f520*/  HSET2.LE.AND R106, R109, R206.reuse, PT ;  /* 0x000000ce6d6a7233 */ /* 0x100fe20003803000 */
[----:B------:R-:W-:Y:S01]  /*f530*/  LOP3.LUT R102, R103, R140, RZ, 0xc0, !PT ;  /* 0x0000008c67667212 */ /* 0x000fe200078ec0ff */
[----:B------:R-:W4:Y:S01]  /*f540*/  LDSM.16.MT88.4 R124, [R208+0xa800] ;  /* 0x00a80000d07c783b */ /* 0x000f220000004200 */
[----:B------:R-:W-:Y:S02]  /*f550*/  LOP3.LUT R103, R108, R139, RZ, 0xc0, !PT ;  /* 0x0000008b6c677212 */ /* 0x000fe400078ec0ff */
[----:B------:R-:W-:Y:S02]  /*f560*/  PRMT R108, R150, 0x5410, R147 ;  /* 0x00005410966c7816 */ /* 0x000fe40000000093 */
[----:B------:R-:W-:Y:S02]  /*f570*/  LOP3.LUT R104, R105, R138, RZ, 0xc0, !PT ;  /* 0x0000008a69687212 */ /* 0x000fe400078ec0ff */
[----:B------:R-:W-:Y:S01]  /*f580*/  LOP3.LUT R105, R106, R137, RZ, 0xc0, !PT ;  /* 0x000000896a697212 */ /* 0x000fe200078ec0ff */
[-C--:B-1----:R-:W-:Y:S01]  /*f590*/  HMMA.16816.F32.BF16 R4, R100, R112.reuse, R4 ;  /* 0x000000706404723c */ /* 0x082fe20000041804 */
[--C-:B------:R-:W-:Y:S01]  /*f5a0*/  HSET2.LE.AND R108, R108, R206.reuse, PT ;  /* 0x000000ce6c6c7233 */ /* 0x100fe20003803000 */
[----:B------:R-:W-:Y:S02]  /*f5b0*/  LOP3.LUT R106, R107, R136, RZ, 0xc0, !PT ;  /* 0x000000886b6a7212 */ /* 0x000fe400078ec0ff */
[----:B------:R-:W-:Y:S02]  /*f5c0*/  LOP3.LUT R152, R153, UR13, R154, 0x96, !PT ;  /* 0x0000000d99987c12 */ /* 0x000fe4000f8e969a */
[----:B------:R-:W-:Y:S02]  /*f5d0*/  LOP3.LUT R107, R108, R135, RZ, 0xc0, !PT ;  /* 0x000000876c6b7212 */ /* 0x000fe400078ec0ff */
[----:B------:R-:W1:Y:S01]  /*f5e0*/  LDSM.16.MT88.4 R108, [R208+0xb800] ;  /* 0x00b80000d06c783b */ /* 0x000e620000004200 */
[----:B------:R-:W-:Y:S04]  /*f5f0*/  IMAD.WIDE.U32 R152, R152, -0x2daee0ad, RZ ;  /* 0xd2511f5398987825 */ /* 0x000fe800078e00ff */
[C---:B------:R-:W-:Y:S01]  /*f600*/  HMMA.16816.F32.BF16 R8, R104.reuse, R112, R8 ;  /* 0x000000706808723c */ /* 0x040fe20000041808 */
[----:B------:R-:W-:Y:S02]  /*f610*/  LOP3.LUT R146, R153, UR7, R146, 0x96, !PT ;  /* 0x0000000799927c12 */ /* 0x000fe4000f8e9692 */
[----:B------:R-:W-:Y:S04]  /*f620*/  LOP3.LUT R174, R152, 0xff, RZ, 0xc0, !PT ;  /* 0x000000ff98ae7812 */ /* 0x000fe800078ec0ff */
[----:B------:R-:W-:Y:S01]  /*f630*/  LOP3.LUT R113, R144, 0xffff, RZ, 0xc0, !PT ;  /* 0x0000ffff90717812 */ /* 0x000fe200078ec0ff */
[-C--:B------:R-:W-:Y:S01]  /*f640*/  HMMA.16816.F32.BF16 R12, R104, R114.reuse, R12 ;  /* 0x00000072680c723c */ /* 0x080fe2000004180c */
[----:B------:R-:W-:Y:S03]  /*f650*/  LOP3.LUT R112, R152, 0xffff, RZ, 0xc0, !PT ;  /* 0x0000ffff98707812 */ /* 0x000fe600078ec0ff */
[----:B------:R-:W-:Y:S04]  /*f660*/  SHF.R.U32.HI R113, RZ, 0x8, R113 ;  /* 0x00000008ff717819 */ /* 0x000fe80000011671 */
[C---:B------:R-:W-:Y:S07]  /*f670*/  HMMA.16816.F32.BF16 R16, R100.reuse, R114, R16 ;  /* 0x000000726410723c */ /* 0x040fee0000041810 */
[----:B------:R-:W-:Y:S01]  /*f680*/  SHF.R.U32.HI R114, RZ, 0x10, R152 ;  /* 0x00000010ff727819 */ /* 0x000fe20000011698 */
[-C--:B--2---:R-:W-:Y:S04]  /*f690*/  HMMA.16816.F32.BF16 R20, R100, R116.reuse, R20 ;  /* 0x000000746414723c */ /* 0x084fe80000041814 */
[----:B------:R-:W-:Y:S04]  /*f6a0*/  LOP3.LUT R115, R114, 0xff, RZ, 0xc0, !PT ;  /* 0x000000ff72737812 */ /* 0x000fe800078ec0ff */
[C---:B------:R-:W-:Y:S07]  /*f6b0*/  HMMA.16816.F32.BF16 R24, R104.reuse, R116, R24 ;  /* 0x000000746818723c */ /* 0x040fee0000041818 */
[----:B------:R-:W-:Y:S01]  /*f6c0*/  SHF.R.U32.HI R117, RZ, 0x8, R112 ;  /* 0x00000008ff757819 */ /* 0x000fe20000011670 */
[-C--:B------:R-:W-:Y:S01]  /*f6d0*/  HMMA.16816.F32.BF16 R28, R104, R118.reuse, R28 ;  /* 0x00000076681c723c */ /* 0x080fe2000004181c */
[----:B------:R-:W-:Y:S03]  /*f6e0*/  SHF.R.U32.HI R116, RZ, 0x18, R148 ;  /* 0x00000018ff747819 */ /* 0x000fe60000011694 */
[----:B------:R-:W-:Y:S02]  /*f6f0*/  PRMT R174, R174, 0x5410, R117 ;  /* 0x00005410aeae7816 */ /* 0x000fe40000000075 */
[----:B------:R-:W-:Y:S02]  /*f700*/  LOP3.LUT R117, R148, 0xff, RZ, 0xc0, !PT ;  /* 0x000000ff94757812 */ /* 0x000fe400078ec0ff */
[C---:B------:R-:W-:Y:S01]  /*f710*/  HMMA.16816.F32.BF16 R32, R100.reuse, R118, R32 ;  /* 0x000000766420723c */ /* 0x040fe20000041820 */
[--C-:B------:R-:W-:Y:S06]  /*f720*/  HSET2.LE.AND R174, R174, R206.reuse, PT ;  /* 0x000000ceaeae7233 */ /* 0x100fec0003803000 */
[----:B------:R-:W-:Y:S01]  /*f730*/  SHF.R.U32.HI R118, RZ, 0x18, R152 ;  /* 0x00000018ff767819 */ /* 0x000fe20000011698 */
[-C--:B---3--:R-:W-:Y:S01]  /*f740*/  HMMA.16816.F32.BF16 R36, R100, R120.reuse, R36 ;  /* 0x000000786424723c */ /* 0x088fe20000041824 */
[----:B------:R-:W-:Y:S03]  /*f750*/  SHF.R.U32.HI R119, RZ, 0x10, R146 ;  /* 0x00000010ff777819 */ /* 0x000fe60000011692 */
[----:B------:R-:W-:Y:S02]  /*f760*/  PRMT R118, R115, 0x5410, R118 ;  /* 0x0000541073767816 */ /* 0x000fe40000000076 */
[----:B------:R-:W-:Y:S02]  /*f770*/  LOP3.LUT R119, R119, 0xff, RZ, 0xc0, !PT ;  /* 0x000000ff77777812 */ /* 0x000fe400078ec0ff */
[C---:B------:R-:W-:Y:S07]  /*f780*/  HMMA.16816.F32.BF16 R40, R104.reuse, R120, R40 ;  /* 0x000000786828723c */ /* 0x040fee0000041828 */
[--C-:B------:R-:W-:Y:S01]  /*f790*/  SHF.R.U32.HI R121, RZ, 0x10, R144.reuse ;  /* 0x00000010ff797819 */ /* 0x100fe20000011690 */
[-C--:B------:R-:W-:Y:S01]  /*f7a0*/  HMMA.16816.F32.BF16 R44, R104, R122.reuse, R44 ;  /* 0x0000007a682c723c */ /* 0x080fe2000004182c */
[----:B------:R-:W-:Y:S03]  /*f7b0*/  LOP3.LUT R120, R146, 0xff, RZ, 0xc0, !PT ;  /* 0x000000ff92787812 */ /* 0x000fe600078ec0ff */
[----:B------:R-:W-:Y:S04]  /*f7c0*/  LOP3.LUT R121, R121, 0xff, RZ, 0xc0, !PT ;  /* 0x000000ff79797812 */ /* 0x000fe800078ec0ff */
[C---:B------:R-:W-:Y:S07]  /*f7d0*/  HMMA.16816.F32.BF16 R48, R100.reuse, R122, R48 ;  /* 0x0000007a6430723c */ /* 0x040fee0000041830 */
[----:B------:R-:W-:Y:S01]  /*f7e0*/  LOP3.LUT R122, R144, 0xff, RZ, 0xc0, !PT ;  /* 0x000000ff907a7812 */ /* 0x000fe200078ec0ff */
[-C--:B----4-:R-:W-:Y:S01]  /*f7f0*/  HMMA.16816.F32.BF16 R52, R100, R124.reuse, R52 ;  /* 0x0000007c6434723c */ /* 0x090fe20000041834 */
[----:B------:R-:W-:Y:S03]  /*f800*/  SHF.R.U32.HI R144, RZ, 0x18, R144 ;  /* 0x00000018ff907819 */ /* 0x000fe60000011690 */
[----:B------:R-:W-:Y:S02]  /*f810*/  PRMT R122, R122, 0x5410, R113 ;  /* 0x000054107a7a7816 */ /* 0x000fe40000000071 */
[----:B------:R-:W2:Y:S01]  /*f820*/  LDSM.16.MT88.4 R112, [R210+0x9c00] ;  /* 0x009c0000d270783b */ /* 0x000ea20000004200 */
[----:B------:R-:W-:Y:S01]  /*f830*/  PRMT R121, R121, 0x5410, R144 ;  /* 0x0000541079797816 */ /* 0x000fe20000000090 */
[C---:B------:R-:W-:Y:S01]  /*f840*/  HMMA.16816.F32.BF16 R56, R104.reuse, R124, R56 ;  /* 0x0000007c6838723c */ /* 0x040fe20000041838 */
[----:B------:R-:W-:Y:S03]  /*f850*/  LOP3.LUT R123, R146, 0xffff, RZ, 0xc0, !PT ;  /* 0x0000ffff927b7812 */ /* 0x000fe600078ec0ff */
[----:B------:R-:W-:Y:S02]  /*f860*/  SHF.R.U32.HI R146, RZ, 0x18, R146 ;  /* 0x00000018ff927819 */ /* 0x000fe40000011692 */
[----:B------:R-:W-:Y:S02]  /*f870*/  SHF.R.U32.HI R123, RZ, 0x8, R123 ;  /* 0x00000008ff7b7819 */ /* 0x000fe4000001167b */
[-C--:B------:R-:W-:Y:S01]  /*f880*/  HMMA.16816.F32.BF16 R60, R104, R126.reuse, R60 ;  /* 0x0000007e683c723c */ /* 0x080fe2000004183c */
[----:B------:R-:W-:Y:S02]  /*f890*/  PRMT R119, R119, 0x5410, R146 ;  /* 0x0000541077777816 */ /* 0x000fe40000000092 */
[----:B------:R-:W-:Y:S01]  /*f8a0*/  LDSM.16.MT88.4 R144, [R210+0xac00] ;  /* 0x00ac0000d290783b */ /* 0x000fe20000004200 */
[----:B------:R-:W-:Y:S02]  /*f8b0*/  PRMT R120, R120, 0x5410, R123 ;  /* 0x0000541078787816 */ /* 0x000fe4000000007b */
[----:B------:R-:W-:Y:S02]  /*f8c0*/  LOP3.LUT R124, R148, 0xffff, RZ, 0xc0, !PT ;  /* 0x0000ffff947c7812 */ /* 0x000fe400078ec0ff */
[C---:B------:R-:W-:Y:S01]  /*f8d0*/  HMMA.16816.F32.BF16 R64, R100.reuse, R126, R64 ;  /* 0x0000007e6440723c */ /* 0x040fe20000041840 */
[----:B------:R-:W-:Y:S03]  /*f8e0*/  SHF.R.U32.HI R125, RZ, 0x10, R148 ;  /* 0x00000010ff7d7819 */ /* 0x000fe60000011694 */
[----:B------:R-:W-:Y:S02]  /*f8f0*/  SHF.R.U32.HI R124, RZ, 0x8, R124 ;  /* 0x00000008ff7c7819 */ /* 0x000fe4000001167c */
[----:B------:R-:W-:Y:S02]  /*f900*/  LOP3.LUT R125, R125, 0xff, RZ, 0xc0, !PT ;  /* 0x000000ff7d7d7812 */ /* 0x000fe400078ec0ff */
[-C--:B------:R-:W-:Y:S01]  /*f910*/  HMMA.16816.F32.BF16 R68, R100, R128.reuse, R68 ;  /* 0x000000806444723c */ /* 0x080fe20000041844 */
[----:B------:R-:W-:Y:S03]  /*f920*/  PRMT R117, R117, 0x5410, R124 ;  /* 0x0000541075757816 */ /* 0x000fe6000000007c */
[----:B------:R-:W-:Y:S02]  /*f930*/  PRMT R116, R125, 0x5410, R116 ;  /* 0x000054107d747816 */ /* 0x000fe40000000074 */
[--C-:B------:R-:W-:Y:S02]  /*f940*/  HSET2.LE.AND R117, R117, R206.reuse, PT ;  /* 0x000000ce75757233 */ /* 0x100fe40003803000 */
[C---:B------:R-:W-:Y:S01]  /*f950*/  HMMA.16816.F32.BF16 R72, R104.reuse, R128, R72 ;  /* 0x000000806848723c */ /* 0x040fe20000041848 */
[--C-:B------:R-:W-:Y:S03]  /*f960*/  HSET2.LE.AND R116, R116, R206.reuse, PT ;  /* 0x000000ce74747233 */ /* 0x100fe60003803000 */
[----:B------:R-:W-:Y:S02]  /*f970*/  LOP3.LUT R168, R117, R168, RZ, 0xc0, !PT ;  /* 0x000000a875a87212 */ /* 0x000fe400078ec0ff */
[----:B------:R-:W-:Y:S02]  /*f980*/  LOP3.LUT R169, R116, R169, RZ, 0xc0, !PT ;  /* 0x000000a974a97212 */ /* 0x000fe400078ec0ff */
[-C--:B------:R-:W-:Y:S08]  /*f990*/  HMMA.16816.F32.BF16 R76, R104, R130.reuse, R76 ;  /* 0x00000082684c723c */ /* 0x080ff0000004184c */
[C---:B------:R-:W-:Y:S01]  /*f9a0*/  HMMA.16816.F32.BF16 R80, R100.reuse, R130, R80 ;  /* 0x000000826450723c */ /* 0x040fe20000041850 */
[----:B------:R-:W3:Y:S07]  /*f9b0*/  LDSM.16.MT88.4 R128, [R208+0x9c00] ;  /* 0x009c0000d080783b */ /* 0x000eee0000004200 */
[-C--:B-1----:R-:W-:Y:S08]  /*f9c0*/  HMMA.16816.F32.BF16 R84, R100, R108.reuse, R84 ;  /* 0x0000006c6454723c */ /* 0x082ff00000041854 */
[C---:B------:R-:W-:Y:S07]  /*f9d0*/  HMMA.16816.F32.BF16 R88, R104.reuse, R108, R88 ;  /* 0x0000006c6858723c */ /* 0x040fee0000041858 */
[--C-:B------:R-:W-:Y:S01]  /*f9e0*/  HSET2.LE.AND R109, R122, R206.reuse, PT ;  /* 0x000000ce7a6d7233 */ /* 0x100fe20003803000 */
[-C--:B------:R-:W-:Y:S01]  /*f9f0*/  HMMA.16816.F32.BF16 R92, R104, R110.reuse, R92 ;  /* 0x0000006e685c723c */ /* 0x080fe2000004185c */
[--C-:B------:R-:W-:Y:S03]  /*fa00*/  HSET2.LE.AND R108, R121, R206.reuse, PT ;  /* 0x000000ce796c7233 */ /* 0x100fe60003803000 */
[----:B------:R-:W-:Y:S02]  /*fa10*/  LOP3.LUT R170, R109, R170, RZ, 0xc0, !PT ;  /* 0x000000aa6daa7212 */ /* 0x000fe400078ec0ff */
[----:B------:R-:W-:Y:S01]  /*fa20*/  LOP3.LUT R171, R108, R171, RZ, 0xc0, !PT ;  /* 0x000000ab6cab7212 */ /* 0x000fe200078ec0ff */
[--C-:B------:R-:W-:Y:S01]  /*fa30*/  HSET2.LE.AND R105, R120, R206.reuse, PT ;  /* 0x000000ce78697233 */ /* 0x100fe20003803000 */
[----:B------:R-:W-:Y:S01]  /*fa40*/  HMMA.16816.F32.BF16 R96, R100, R110, R96 ;  /* 0x0000006e6460723c */ /* 0x000fe20000041860 */
[--C-:B------:R-:W-:Y:S03]  /*fa50*/  HSET2.LE.AND R104, R118, R206.reuse, PT ;  /* 0x000000ce76687233 */ /* 0x100fe60003803000 */
[----:B------:R-:W-:Y:S02]  /*fa60*/  LOP3.LUT R172, R105, R172, RZ, 0xc0, !PT ;  /* 0x000000ac69ac7212 */ /* 0x000fe400078ec0ff */
[----:B------:R-:W-:Y:S01]  /*fa70*/  PRMT R105, R195, 0x5410, R194 ;  /* 0x00005410c3697816 */ /* 0x000fe200000000c2 */
[----:B------:R-:W-:Y:S01]  /*fa80*/  HSET2.LE.AND R100, R119, R206, PT ;  /* 0x000000ce77647233 */ /* 0x000fe20003803000 */
[----:B------:R-:W-:Y:S04]  /*fa90*/  LOP3.LUT R175, R104, R165, RZ, 0xc0, !PT ;  /* 0x000000a568af7212 */ /* 0x000fe800078ec0ff */
[----:B------:R-:W-:Y:S02]  /*faa0*/  LOP3.LUT R173, R100, R173, RZ, 0xc0, !PT ;  /* 0x000000ad64ad7212 */ /* 0x000fe400078ec0ff */
[-C--:B--2---:R-:W-:Y:S01]  /*fab0*/  HMMA.16816.F32.BF16 R100, R168, R112.reuse, R4 ;  /* 0x00000070a864723c */ /* 0x084fe20000041804 */
[----:B------:R-:W-:Y:S02]  /*fac0*/  LOP3.LUT R174, R174, R105, RZ, 0xc0, !PT ;  /* 0x00000069aeae7212 */ /* 0x000fe400078ec0ff */
[----:B------:R-:W-:Y:S02]  /*fad0*/  @!P4 PRMT R195, R217, 0x5410, RZ ;  /* 0x00005410d9c3c816 */ /* 0x000fe400000000ff */
[----:B------:R-:W-:Y:S02]  /*fae0*/  @!P6 PRMT R194, R215, 0x5410, RZ ;  /* 0x00005410d7c2e816 */ /* 0x000fe400000000ff */
[----:B------:R-:W-:Y:S01]  /*faf0*/  @P0 PRMT R5, R165, 0x7632, R5 ;  /* 0x00007632a5050816 */ /* 0x000fe20000000005 */
[C---:B------:R-:W-:Y:S01]  /*fb00*/  HMMA.16816.F32.BF16 R104, R172.reuse, R112, R8 ;  /* 0x00000070ac68723c */ /* 0x040fe20000041808 */
[----:B------:R-:W-:Y:S01]  /*fb10*/  STG.E.U16 [R198.64+0x6e], R195 ;  /* 0x00006ec3c6007986 */ /* 0x000fe2000c101510 */
[----:B------:R-:W-:Y:S01]  /*fb20*/  ISETP.LT.AND P4, PT, RZ, UR24, PT ;  /* 0x00000018ff007c0c */ /* 0x000fe2000bf81270 */
[----:B------:R-:W-:Y:S01]  /*fb30*/  UIADD3 UR24, UR24, -0x1, URZ ;  /* 0xffffffff18187890 */ /* 0x000fe2000fffe03f */
[----:B------:R-:W-:Y:S01]  /*fb40*/  @!P5 PRMT R165, R225, 0x5410, RZ ;  /* 0x00005410e1a5d816 */ /* 0x000fe200000000ff */
[----:B------:R-:W-:Y:S01]  /*fb50*/  STG.E.U16 [R198.64+0x70], R194 ;  /* 0x000070c2c6007986 */ /* 0x000fe2000c101510 */
[----:B------:R-:W-:Y:S02]  /*fb60*/  @!P0 PRMT R5, R224, 0x5410, RZ ;  /* 0x00005410e0058816 */ /* 0x000fe400000000ff */
[-C--:B------:R-:W-:Y:S01]  /*fb70*/  HMMA.16816.F32.BF16 R108, R172, R114.reuse, R12 ;  /* 0x00000072ac6c723c */ /* 0x080fe2000004180c */
[----:B------:R1:W-:Y:S04]  /*fb80*/  STG.E.U16 [R200.64+0x70], R165 ;  /* 0x000070a5c8007986 */ /* 0x0003e8000c101510 */
[----:B------:R2:W-:Y:S03]  /*fb90*/  STG.E.U16 [R200.64+0x72], R5 ;  /* 0x00007205c8007986 */ /* 0x0005e6000c101510 */
[C---:B------:R-:W-:Y:S08]  /*fba0*/  HMMA.16816.F32.BF16 R112, R168.reuse, R114, R16 ;  /* 0x00000072a870723c */ /* 0x040ff00000041810 */
[-C--:B---3--:R-:W-:Y:S08]  /*fbb0*/  HMMA.16816.F32.BF16 R116, R168, R128.reuse, R20 ;  /* 0x00000080a874723c */ /* 0x088ff00000041814 */
[C---:B------:R-:W-:Y:S01]  /*fbc0*/  HMMA.16816.F32.BF16 R120, R172.reuse, R128, R24 ;  /* 0x00000080ac78723c */ /* 0x040fe20000041818 */
[----:B-1----:R-:W-:Y:S07]  /*fbd0*/  IMAD.MOV.U32 R165, RZ, RZ, R2 ;  /* 0x000000ffffa57224 */ /* 0x002fee00078e0002 */
        /* <DEDUP_REMOVED lines=17> */
[----:B------:R-:W-:Y:S07]  /*fcf0*/  HMMA.16816.F32.BF16 R96, R168, R182, R96 ;  /* 0x000000b6a860723c */ /* 0x000fee0000041860 */
[----:B------:R-:W-:Y:S01]  /*fd00*/  IADD3 R168, P0, R202, -0x80, RZ ;  /* 0xffffff80caa87810 */ /* 0x000fe20007f1e0ff */
[----:B------:R-:W-:Y:S04]  /*fd10*/  IMAD.MOV.U32 R169, RZ, RZ, R164 ;  /* 0x000000ffffa97224 */ /* 0x000fe800078e00a4 */
[----:B------:R-:W-:Y:S01]  /*fd20*/  IADD3.X R171, R203, -0x1, RZ, P0, !PT ;  /* 0xffffffffcbab7810 */ /* 0x000fe200007fe4ff */
[----:B--2--5:R-:W-:-:S05]  /*fd30*/  @P4 BRA `(.L_x_496) ;  /* 0xffff937000004947 */ /* 0x024fca000383ffff */
.L_x_495:
[----:B--2---:R-:W2:Y:S01]  /*fd40*/  LDL.LU R5, [R1+0xc4] ;  /* 0x0000c40001057983 */ /* 0x004ea20000300800 */
[----:B------:R-:W1:Y:S01]  /*fd50*/  S2UR UR6, SR_CTAID.Y ;  /* 0x00000000000679c3 */ /* 0x000e620000002600 */
[----:B------:R-:W-:-:S02]  /*fd60*/  UISETP.NE.AND UP0, UPT, UR8, -0x1, UPT ;  /* 0xffffffff0800788c */ /* 0x000fc4000bf05270 */
[----:B------:R-:W3:Y:S01]  /*fd70*/  LDL.LU R4, [R1+0xc0] ;  /* 0x0000c00001047983 */ /* 0x000ee20000300800 */
[----:B------:R-:W-:-:S03]  /*fd80*/  ULDC.64 UR4, c[0x0][0x1e8] ;  /* 0x00007a0000047ab9 */ /* 0x000fc60000000a00 */
[----:B------:R-:W4:Y:S04]  /*fd90*/  LDL.LU R12, [R1+0x94] ;  /* 0x00009400010c7983 */ /* 0x000f280000300800 */
[----:B------:R-:W5:Y:S04]  /*fda0*/  LDL.LU R11, [R1+0xc8] ;  /* 0x0000c800010b7983 */ /* 0x000f680000300800 */
[----:B------:R-:W5:Y:S01]  /*fdb0*/  LDL.LU R9, [R1+0x68] ;  /* 0x0000680001097983 */ /* 0x000f620000300800 */
[----:B------:R-:W-:Y:S01]  /*fdc0*/  @UP0 UIMAD.WIDE.U32 UR18, UR8, UR4, URZ ;  /* 0x00000004081202a5 */ /* 0x000fe2000f8e003f */
[----:B------:R-:W1:Y:S01]  /*fdd0*/  S2UR UR10, SR_CTAID.X ;  /* 0x00000000000a79c3 */ /* 0x000e620000002500 */
[----:B------:R-:W-:Y:S01]  /*fde0*/  ULDC UR9, c[0x0][0x214] ;  /* 0x0000850000097ab9 */ /* 0x000fe20000000800 */
[----:B------:R-:W-:Y:S01]  /*fdf0*/  BSSY B0, `(.L_x_499) ;  /* 0x0000176000007945 */ /* 0x000fe20003800000 */
[----:B------:R-:W-:-:S02]  /*fe00*/  @UP0 UIMAD UR7, UR8, UR5, UR19 ;  /* 0x00000005080702a4 */ /* 0x000fc4000f8e0213 */
[----:B------:R-:W-:Y:S02]  /*fe10*/  UMOV UR26, URZ ;  /* 0x0000003f001a7c82 */ /* 0x000fe40008000000 */
[----:B-1----:R-:W-:Y:S01]  /*fe20*/  @!UP0 USHF.R.S32.HI UR14, URZ, 0x1f, UR6 ;  /* 0x0000001f3f0e8899 */ /* 0x002fe20008011406 */
[----:B------:R-:W1:Y:S01]  /*fe30*/  S2UR UR13, SR_CTAID.Z ;  /* 0x00000000000d79c3 */ /* 0x000e620000002700 */
[----:B------:R-:W-:Y:S02]  /*fe40*/  ULDC.64 UR4, c[0x0][0x1e0] ;  /* 0x0000780000047ab9 */ /* 0x000fe40000000a00 */
[----:B------:R-:W-:Y:S02]  /*fe50*/  @!UP0 UIMAD UR14, UR14, UR4, URZ ;  /* 0x000000040e0e82a4 */ /* 0x000fe4000f8e023f */
[----:B------:R-:W-:Y:S02]  /*fe60*/  @!UP0 UIMAD.WIDE.U32 UR24, UR6, UR4, URZ ;  /* 0x00000004061882a5 */ /* 0x000fe4000f8e003f */
[----:B------:R-:W-:-:S02]  /*fe70*/  @!UP0 UIMAD UR14, UR6, UR5, UR14 ;  /* 0x00000005060e82a4 */ /* 0x000fc4000f8e020e */
[----:B------:R-:W-:Y:S02]  /*fe80*/  ULDC.U8 UR4, c[0x0][0x329] ;  /* 0x0000ca4000047ab9 */ /* 0x000fe40000000000 */
[----:B------:R-:W-:Y:S02]  /*fe90*/  UISETP.NE.AND UP1, UPT, UR4, URZ, UPT ;  /* 0x0000003f0400728c */ /* 0x000fe4000bf25270 */
[----:B------:R-:W-:Y:S02]  /*fea0*/  ULDC.U8 UR5, c[0x0][0x328] ;  /* 0x0000ca0000057ab9 */ /* 0x000fe40000000000 */
[----:B------:R-:W-:Y:S02]  /*feb0*/  UISETP.NE.AND UP2, UPT, UR5, URZ, UPT ;  /* 0x0000003f0500728c */ /* 0x000fe4000bf45270 */
[----:B------:R-:W-:Y:S02]  /*fec0*/  UMOV UR27, URZ ;  /* 0x0000003f001b7c82 */ /* 0x000fe40008000000 */
[----:B------:R-:W-:-:S02]  /*fed0*/  UISETP.NE.OR UP3, UPT, UR4, URZ, !UP2 ;  /* 0x0000003f0400728c */ /* 0x000fc4000d765670 */
[----:B------:R-:W-:Y:S02]  /*fee0*/  ULDC UR5, c[0x0][0x234] ;  /* 0x00008d0000057ab9 */ /* 0x000fe40000000800 */
[----:B------:R-:W-:Y:S02]  /*fef0*/  @UP1 ULDC UR19, c[0x0][0x210] ;  /* 0x0000840000131ab9 */ /* 0x000fe40000000800 */
[----:B------:R-:W-:Y:S02]  /*ff00*/  @UP1 UIMAD UR19, UR19, UR9, URZ ;  /* 0x00000009131312a4 */ /* 0x000fe4000f8e023f */
[----:B------:R-:W-:Y:S02]  /*ff10*/  @!UP1 USEL UR19, UR9, UR5, !UP2 ;  /* 0x0000000509139287 */ /* 0x000fe4000d000000 */
[----:B------:R-:W-:Y:S02]  /*ff20*/  ULDC UR4, c[0x0][0x1c0] ;  /* 0x0000700000047ab9 */ /* 0x000fe40000000800 */
[----:B------:R-:W-:-:S02]  /*ff30*/  @UP1 UMOV UR20, 0x1 ;  /* 0x0000000100141882 */ /* 0x000fc40000000000 */
[----:B------:R-:W-:Y:S02]  /*ff40*/  @!UP1 UIMAD UR20, UR19, UR4, URZ ;  /* 0x00000004131492a4 */ /* 0x000fe4000f8e023f */
[----:B------:R-:W-:Y:S02]  /*ff50*/  @!UP3 UIMAD UR22, UR6, UR9, URZ ;  /* 0x000000090616b2a4 */ /* 0x000fe4000f8e023f */
[----:B------:R-:W-:Y:S02]  /*ff60*/  @UP1 ULDC UR21, c[0x0][0x210] ;  /* 0x0000840000151ab9 */ /* 0x000fe40000000800 */
[----:B------:R-:W-:Y:S02]  /*ff70*/  UIMAD UR5, UR6, UR20, URZ ;  /* 0x00000014060572a4 */ /* 0x000fe4000f8e023f */
[----:B------:R-:W-:Y:S02]  /*ff80*/  @!UP1 UMOV UR21, 0x1 ;  /* 0x0000000100159882 */ /* 0x000fe40000000000 */
[----:B------:R-:W-:-:S02]  /*ff90*/  @!UP3 USEL UR22, UR22, UR8, !UP0 ;  /* 0x000000081616b287 */ /* 0x000fc4000c000000 */
[----:B------:R-:W-:Y:S02]  /*ffa0*/  UIMAD UR4, UR10, UR21, URZ ;  /* 0x000000150a0472a4 */ /* 0x000fe4000f8e023f */
[----:B------:R-:W-:Y:S02]  /*ffb0*/  USEL UR5, UR5, URZ, UP3 ;  /* 0x0000003f05057287 */ /* 0x000fe40009800000 */
[----:B------:R-:W-:Y:S02]  /*ffc0*/  USHF.L.U32 UR4, UR4, 0x7, URZ ;  /* 0x0000000704047899 */ /* 0x000fe4000800063f */
[----:B-1----:R-:W-:Y:S02]  /*ffd0*/  UIMAD UR19, UR13, UR19, UR5 ;  /* 0x000000130d1372a4 */ /* 0x002fe4000f8e0205 */
[----:B------:R-:W-:Y:S02]  /*ffe0*/  @!UP3 UMOV UR26, UR22 ;  /* 0x00000016001abc82 */ /* 0x000fe40008000000 */
[----:B------:R-:W-:-:S02]  /*fff0*/  USHF.R.S32.HI UR5, URZ, 0x1f, UR4 ;  /* 0x0000001f3f057899 */ /* 0x000fc40008011404 */
[----:B------:R-:W-:Y:S02]  /*10000*/  @!UP3 USHF.R.S32.HI UR27, URZ, 0x1f, UR22 ;  /* 0x0000001f3f1bb899 */ /* 0x000fe40008011416 */
[----:B------:R-:W-:Y:S02]  /*10010*/  USHF.R.S32.HI UR6, URZ, 0x1f, UR19 ;  /* 0x0000001f3f067899 */ /* 0x000fe40008011413 */
[----:B------:R-:W-:Y:S02]  /*10020*/  UIADD3 UR4, UP2, UP1, UR4, UR26, UR19 ;  /* 0x0000001a04047290 */ /* 0x000fe4000f95e013 */
[----:B------:R-:W-:Y:S02]  /*10030*/  @!UP0 UIADD3 UR7, UR25, UR14, URZ ;  /* 0x0000000e19078290 */ /* 0x000fe4000fffe03f */
[----:B------:R-:W-:Y:S02]  /*10040*/  UIADD3.X UR5, UR5, UR27, UR6, UP2, UP1 ;  /* 0x0000001b05057290 */ /* 0x000fe400097e2406 */
[----:B------:R-:W-:Y:S01]  /*10050*/  @!UP0 UMOV UR18, UR24 ;  /* 0x0000001800128c82 */ /* 0x000fe20008000000 */
[----:B--2---:R-:W1:Y:S04]  /*10060*/  SHFL.BFLY PT, R7, R5, 0x2, 0x1f ;  /* 0x0c401f0005077f89 */ /* 0x004e6800000e0000 */
[----:B---3--:R-:W2:Y:S04]  /*10070*/  SHFL.BFLY PT, R8, R4, 0x2, 0x1f ;  /* 0x0c401f0004087f89 */ /* 0x008ea800000e0000 */
[----:B----4-:R-:W3:Y:S04]  /*10080*/  SHFL.BFLY PT, R6, R12, 0x2, 0x1f ;  /* 0x0c401f000c067f89 */ /* 0x010ee800000e0000 */
[----:B-----5:R-:W4:Y:S01]  /*10090*/  SHFL.BFLY PT, R10, R11, 0x2, 0x1f ;  /* 0x0c401f000b0a7f89 */ /* 0x020f2200000e0000 */
[----:B------:R-:W-:Y:S01]  /*100a0*/  MOV R64, R9 ;  /* 0x0000000900407202 */ /* 0x000fe20000000f00 */
        /* <DEDUP_REMOVED lines=10> */
[----:B--2---:R-:W-:Y:S01]  /*10150*/  FADD.FTZ R5, R8, R5 ;  /* 0x0000000508057221 */ /* 0x004fe20000010000 */
[----:B------:R-:W-:Y:S02]  /*10160*/  MOV R8, 0x3f800000 ;  /* 0x3f80000000087802 */ /* 0x000fe40000000f00 */
[----:B------:R-:W-:Y:S01]  /*10170*/  FSETP.NE.FTZ.AND P5, PT, R4, RZ, PT ;  /* 0x000000ff0400720b */ /* 0x000fe20003fb5000 */
[----:B---3--:R-:W-:Y:S01]  /*10180*/  FADD.FTZ R11, R6, R11 ;  /* 0x0000000b060b7221 */ /* 0x008fe20000010000 */
[----:B------:R-:W-:-:S02]  /*10190*/  MOV R6, 0x3f800000 ;  /* 0x3f80000000067802 */ /* 0x000fc40000000f00 */
[----:B------:R-:W-:Y:S01]  /*101a0*/  FSETP.NE.FTZ.AND P4, PT, R5, RZ, PT ;  /* 0x000000ff0500720b */ /* 0x000fe20003f95000 */
[----:B----4-:R-:W-:Y:S01]  /*101b0*/  FADD.FTZ R9, R10, R9 ;  /* 0x000000090a097221 */ /* 0x010fe20000010000 */
[----:B------:R-:W-:Y:S02]  /*101c0*/  FSETP.NE.FTZ.AND P3, PT, R11, RZ, PT ;  /* 0x000000ff0b00720b */ /* 0x000fe40003f75000 */
[----:B------:R-:W-:Y:S02]  /*101d0*/  MOV R10, 0x3f800000 ;  /* 0x3f800000000a7802 */ /* 0x000fe40000000f00 */
[----:B------:R-:W-:-:S03]  /*101e0*/  FSETP.NE.FTZ.AND P2, PT, R9, RZ, PT ;  /* 0x000000ff0900720b */ /* 0x000fc60003f55000 */
[----:B------:R-:W1:Y:S08]  /*101f0*/  @P5 MUFU.RCP R7, R4 ;  /* 0x0000000400075308 */ /* 0x000e700000001000 */
[----:B------:R-:W2:Y:S08]  /*10200*/  @P3 MUFU.RCP R6, R11 ;  /* 0x0000000b00063308 */ /* 0x000eb00000001000 */
[----:B------:R-:W3:Y:S01]  /*10210*/  @P4 MUFU.RCP R8, R5 ;  /* 0x0000000500084308 */ /* 0x000ee20000001000 */
[----:B-1----:R-:W-:-:S04]  /*10220*/  FMUL.FTZ R7, R7, c[0x0][0x2dc] ;  /* 0x0000b70007077a20 */ /* 0x002fc80000410000 */
[C---:B------:R-:W-:Y:S02]  /*10230*/  FMUL.FTZ R100, R7.reuse, R100 ;  /* 0x0000006407647220 */ /* 0x040fe40000410000 */
[C---:B------:R-:W-:Y:S01]  /*10240*/  FMUL.FTZ R101, R7.reuse, R101 ;  /* 0x0000006507657220 */ /* 0x040fe20000410000 */
[----:B------:R-:W1:Y:S01]  /*10250*/  @P2 MUFU.RCP R10, R9 ;  /* 0x00000009000a2308 */ /* 0x000e620000001000 */
[----:B--2---:R-:W-:Y:S02]  /*10260*/  FMUL.FTZ R6, R6, c[0x0][0x2dc] ;  /* 0x0000b70006067a20 */ /* 0x004fe40000410000 */
[----:B------:R-:W-:Y:S01]  /*10270*/  FMUL.FTZ R112, R7, R112 ;  /* 0x0000007007707220 */ /* 0x000fe20000410000 */
[----:B------:R-:W-:Y:S01]  /*10280*/  F2FP.BF16.PACK_AB R100, R101, R100 ;  /* 0x000000646564723e */ /* 0x000fe200000010ff */
[C---:B------:R-:W-:Y:S02]  /*10290*/  FMUL.FTZ R104, R6.reuse, R104 ;  /* 0x0000006806687220 */ /* 0x040fe40000410000 */
[C---:B------:R-:W-:Y:S01]  /*102a0*/  FMUL.FTZ R105, R6.reuse, R105 ;  /* 0x0000006906697220 */ /* 0x040fe20000410000 */
[----:B------:R-:W-:Y:S01]  /*102b0*/  @P5 MUFU.LG2 R4, R4 ;  /* 0x0000000400045308 */ /* 0x000fe20000000c00 */
[----:B------:R-:W-:-:S02]  /*102c0*/  FMUL.FTZ R108, R6, R108 ;  /* 0x0000006c066c7220 */ /* 0x000fc40000410000 */
[C---:B------:R-:W-:Y:S01]  /*102d0*/  FMUL.FTZ R109, R6.reuse, R109 ;  /* 0x0000006d066d7220 */ /* 0x040fe20000410000 */
[----:B------:R-:W-:Y:S01]  /*102e0*/  F2FP.BF16.PACK_AB R104, R105, R104 ;  /* 0x000000686968723e */ /* 0x000fe200000010ff */
[C---:B------:R-:W-:Y:S02]  /*102f0*/  FMUL.FTZ R120, R6.reuse, R120 ;  /* 0x0000007806787220 */ /* 0x040fe40000410000 */
[C---:B------:R-:W-:Y:S01]  /*10300*/  FMUL.FTZ R121, R6.reuse, R121 ;  /* 0x0000007906797220 */ /* 0x040fe20000410000 */
[----:B------:R-:W-:Y:S01]  /*10310*/  F2FP.BF16.PACK_AB R108, R109, R108 ;  /* 0x0000006c6d6c723e */ /* 0x000fe200000010ff */
[C---:B------:R-:W-:Y:S01]  /*10320*/  FMUL.FTZ R124, R6.reuse, R124 ;  /* 0x0000007c067c7220 */ /* 0x040fe20000410000 */
[----:B------:R-:W-:Y:S01]  /*10330*/  @P4 MUFU.LG2 R5, R5 ;  /* 0x0000000500054308 */ /* 0x000fe20000000c00 */
[C---:B------:R-:W-:Y:S01]  /*10340*/  FMUL.FTZ R125, R6.reuse, R125 ;  /* 0x0000007d067d7220 */ /* 0x040fe20000410000 */
[----:B------:R-:W-:Y:S01]  /*10350*/  F2FP.BF16.PACK_AB R120, R121, R120 ;  /* 0x000000787978723e */ /* 0x000fe200000010ff */
[----:B------:R-:W-:-:S02]  /*10360*/  FMUL.FTZ R136, R6, R136 ;  /* 0x0000008806887220 */ /* 0x000fc40000410000 */
[C---:B------:R-:W-:Y:S01]  /*10370*/  FMUL.FTZ R137, R6.reuse, R137 ;  /* 0x0000008906897220 */ /* 0x040fe20000410000 */
[----:B------:R-:W-:Y:S01]  /*10380*/  F2FP.BF16.PACK_AB R124, R125, R124 ;  /* 0x0000007c7d7c723e */ /* 0x000fe200000010ff */
[C---:B------:R-:W-:Y:S01]  /*10390*/  FMUL.FTZ R140, R6.reuse, R140 ;  /* 0x0000008c068c7220 */ /* 0x040fe20000410000 */
[----:B------:R-:W2:Y:S01]  /*103a0*/  @P3 MUFU.LG2 R11, R11 ;  /* 0x0000000b000b3308 */ /* 0x000ea20000000c00 */
[C---:B------:R-:W-:Y:S01]  /*103b0*/  FMUL.FTZ R141, R6.reuse, R141 ;  /* 0x0000008d068d7220 */ /* 0x040fe20000410000 */
[----:B------:R-:W-:Y:S01]  /*103c0*/  F2FP.BF16.PACK_AB R136, R137, R136 ;  /* 0x000000888988723e */ /* 0x000fe200000010ff */
[C---:B------:R-:W-:Y:S02]  /*103d0*/  FMUL.FTZ R152, R6.reuse, R152 ;  /* 0x0000009806987220 */ /* 0x040fe40000410000 */
[C---:B------:R-:W-:Y:S01]  /*103e0*/  FMUL.FTZ R153, R6.reuse, R153 ;  /* 0x0000009906997220 */ /* 0x040fe20000410000 */
[----:B------:R-:W-:Y:S01]  /*103f0*/  F2FP.BF16.PACK_AB R140, R141, R140 ;  /* 0x0000008c8d8c723e */ /* 0x000fe200000010ff */
[C---:B------:R-:W-:Y:S01]  /*10400*/  FMUL.FTZ R156, R6.reuse, R156 ;  /* 0x0000009c069c7220 */ /* 0x040fe20000410000 */
[----:B------:R-:W4:Y:S01]  /*10410*/  @P2 MUFU.LG2 R9, R9 ;  /* 0x0000000900092308 */ /* 0x000f220000000c00 */
        /* <DEDUP_REMOVED lines=14> */
[----:B------:R-:W5:Y:S01]  /*10500*/  S2R R6, SR_TID.X ;  /* 0x0000000000067919 */ /* 0x000f620000002100 */
[----:B---3--:R-:W-:Y:S02]  /*10510*/  FMUL.FTZ R8, R8, c[0x0][0x2dc] ;  /* 0x0000b70008087a20 */ /* 0x008fe40000410000 */
[----:B-1----:R-:W-:Y:S01]  /*10520*/  FMUL.FTZ R10, R10, c[0x0][0x2dc] ;  /* 0x0000b7000a0a7a20 */ /* 0x002fe20000410000 */
[----:B------:R-:W-:Y:S01]  /*10530*/  F2FP.BF16.PACK_AB R92, R93, R92 ;  /* 0x0000005c5d5c723e */ /* 0x000fe200000010ff */
[C---:B------:R-:W-:Y:S02]  /*10540*/  FMUL.FTZ R102, R8.reuse, R102 ;  /* 0x0000006608667220 */ /* 0x040fe40000410000 */
[C---:B------:R-:W-:Y:S02]  /*10550*/  FMUL.FTZ R103, R8.reuse, R103 ;  /* 0x0000006708677220 */ /* 0x040fe40000410000 */
        /* <DEDUP_REMOVED lines=11> */
[----:B-----5:R-:W-:Y:S01]  /*10610*/  SHF.R.S32.HI R13, RZ, 0x1f, R6 ;  /* 0x0000001fff0d7819 */ /* 0x020fe20000011406 */
        /* <DEDUP_REMOVED lines=21> */
[C---:B------:R-:W-:Y:S01]  /*10770*/  LEA.HI R8, R13.reuse, R6, RZ, 0x2 ;  /* 0x000000060d087211 */ /* 0x040fe200078f10ff */
[C---:B------:R-:W-:Y:S01]  /*10780*/  FMUL.FTZ R106, R10.reuse, R106 ;  /* 0x0000006a0a6a7220 */ /* 0x040fe20000410000 */
[----:B------:R-:W-:Y:S01]  /*10790*/  LEA.HI R13, R13, R6, RZ, 0x5 ;  /* 0x000000060d0d7211 */ /* 0x000fe200078f28ff */
[----:B------:R-:W-:Y:S01]  /*107a0*/  FMUL.FTZ R107, R10, R107 ;  /* 0x0000006b0a6b7220 */ /* 0x000fe20000410000 */
[----:B------:R-:W-:Y:S01]  /*107b0*/  LOP3.LUT R17, R8, 0xfffffffc, RZ, 0xc0, !PT ;  /* 0xfffffffc08117812 */ /* 0x000fe200078ec0ff */
[C---:B------:R-:W-:Y:S01]  /*107c0*/  FMUL.FTZ R110, R10.reuse, R110 ;  /* 0x0000006e0a6e7220 */ /* 0x040fe20000410000 */
[----:B------:R-:W-:Y:S01]  /*107d0*/  SHF.R.S32.HI R14, RZ, 0x5, R13 ;  /* 0x00000005ff0e7819 */ /* 0x000fe2000001140d */
[C---:B------:R-:W-:Y:S01]  /*107e0*/  FMUL.FTZ R111, R10.reuse, R111 ;  /* 0x0000006f0a6f7220 */ /* 0x040fe20000410000 */
[----:B------:R-:W-:Y:S01]  /*107f0*/  IADD3 R17, -R17, R6, RZ ;  /* 0x0000000611117210 */ /* 0x000fe20007ffe1ff */
        /* <DEDUP_REMOVED lines=13> */
[----:B------:R-:W-:Y:S01]  /*108d0*/  LOP3.LUT R13, R13, 0xffffffe0, RZ, 0xc0, !PT ;  /* 0xffffffe00d0d7812 */ /* 0x000fe200078ec0ff */
[C---:B------:R-:W-:Y:S01]  /*108e0*/  FMUL.FTZ R143, R10.reuse, R143 ;  /* 0x0000008f0a8f7220 */ /* 0x040fe20000410000 */
[----:B------:R-:W-:Y:S01]  /*108f0*/  F2FP.BF16.PACK_AB R138, R139, R138 ;  /* 0x0000008a8b8a723e */ /* 0x000fe200000010ff */
[C---:B------:R-:W-:Y:S01]  /*10900*/  FMUL.FTZ R154, R10.reuse, R154 ;  /* 0x0000009a0a9a7220 */ /* 0x040fe20000410000 */
[----:B------:R-:W-:Y:S01]  /*10910*/  IADD3 R13, -R13, R6, RZ ;  /* 0x000000060d0d7210 */ /* 0x000fe20007ffe1ff */
[C---:B------:R-:W-:Y:S01]  /*10920*/  FMUL.FTZ R155, R10.reuse, R155 ;  /* 0x0000009b0a9b7220 */ /* 0x040fe20000410000 */
[----:B------:R-:W-:Y:S01]  /*10930*/  F2FP.BF16.PACK_AB R142, R143, R142 ;  /* 0x0000008e8f8e723e */ /* 0x000fe200000010ff */
[C---:B------:R-:W-:Y:S01]  /*10940*/  FMUL.FTZ R158, R10.reuse, R158 ;  /* 0x0000009e0a9e7220 */ /* 0x040fe20000410000 */
[----:B------:R-:W-:Y:S01]  /*10950*/  MOV R6, 0x7f800000 ;  /* 0x7f80000000067802 */ /* 0x000fe20000000f00 */
        /* <DEDUP_REMOVED lines=13> */
[----:B------:R-:W-:Y:S01]  /*10a30*/  SHF.R.S32.HI R10, RZ, 0x2, R8 ;  /* 0x00000002ff0a7819 */ /* 0x000fe20000011408 */
[----:B------:R-:W-:Y:S01]  /*10a40*/  FMUL.FTZ R113, R7, R113 ;  /* 0x0000007107717220 */ /* 0x000fe20000410000 */
[----:B------:R-:W-:Y:S01]  /*10a50*/  F2FP.BF16.PACK_AB R90, R91, R90 ;  /* 0x0000005a5b5a723e */ /* 0x000fe200000010ff */
[C---:B------:R-:W-:Y:S01]  /*10a60*/  FMUL.FTZ R116, R7.reuse, R116 ;  /* 0x0000007407747220 */ /* 0x040fe20000410000 */
        /* <DEDUP_REMOVED lines=9> */
[----:B------:R-:W-:Y:S01]  /*10b00*/  FMUL.FTZ R133, R7, R133 ;  /* 0x0000008507857220 */ /* 0x000fe20000410000 */
[----:B------:R-:W-:Y:S01]  /*10b10*/  F2FP.BF16.PACK_AB R128, R129, R128 ;  /* 0x000000808180723e */ /* 0x000fe200000010ff */
[C---:B------:R-:W-:Y:S01]  /*10b20*/  FMUL.FTZ R144, R7.reuse, R144 ;  /* 0x0000009007907220 */ /* 0x040fe20000410000 */
        /* <DEDUP_REMOVED lines=12> */
[----:B------:R-:W-:Y:S01]  /*10bf0*/  SHF.L.U32 R18, R16, 0x6, RZ ;  /* 0x0000000610127819 */ /* 0x000fe200000006ff */
[----:B------:R-:W-:Y:S01]  /*10c00*/  FMUL.FTZ R69, R7, R69 ;  /* 0x0000004507457220 */ /* 0x000fe20000410000 */
[----:B------:R-:W-:Y:S01]  /*10c10*/  IADD3 R12, R15, -R12, RZ ;  /* 0x8000000c0f0c7210 */ /* 0x000fe20007ffe0ff */
[C---:B------:R-:W-:Y:S01]  /*10c20*/  FMUL.FTZ R80, R7.reuse, R80 ;  /* 0x0000005007507220 */ /* 0x040fe20000410000 */
[----:B------:R-:W-:Y:S01]  /*10c30*/  LEA R15, R14, R17, 0x8 ;  /* 0x000000110e0f7211 */ /* 0x000fe200078e40ff */
[C---:B------:R-:W-:Y:S01]  /*10c40*/  FMUL.FTZ R81, R7.reuse, R81 ;  /* 0x0000005107517220 */ /* 0x040fe20000410000 */
[----:B------:R-:W-:Y:S01]  /*10c50*/  LOP3.LUT R18, R18, 0xc0, RZ, 0xc0, !PT ;  /* 0x000000c012127812 */ /* 0x000fe200078ec0ff */
[C---:B------:R-:W-:Y:S01]  /*10c60*/  FMUL.FTZ R84, R7.reuse, R84 ;  /* 0x0000005407547220 */ /* 0x040fe20000410000 */
[----:B------:R-:W-:Y:S01]  /*10c70*/  LOP3.LUT R14, R16, 0x1, RZ, 0xc0, !PT ;  /* 0x00000001100e7812 */ /* 0x000fe200078ec0ff */
[C---:B------:R-:W-:Y:S01]  /*10c80*/  FMUL.FTZ R85, R7.reuse, R85 ;  /* 0x0000005507557220 */ /* 0x040fe20000410000 */
[----:B------:R-:W-:Y:S01]  /*10c90*/  LEA R12, R12, R15, 0x4 ;  /* 0x0000000f0c0c7211 */ /* 0x000fe200078e20ff */
[C---:B------:R-:W-:Y:S01]  /*10ca0*/  FMUL.FTZ R96, R7.reuse, R96 ;  /* 0x0000006007607220 */ /* 0x040fe20000410000 */
[----:B------:R-:W-:Y:S01]  /*10cb0*/  LEA.HI R15, R18, R18, RZ, 0x1d ;  /* 0x00000012120f7211 */ /* 0x000fe200078fe8ff */
[----:B------:R-:W-:Y:S01]  /*10cc0*/  FMUL.FTZ R7, R7, R97 ;  /* 0x0000006107077220 */ /* 0x000fe20000410000 */
[----:B------:R-:W-:Y:S01]  /*10cd0*/  ISETP.NE.U32.AND P1, PT, R14, 0x1, PT ;  /* 0x000000010e00780c */ /* 0x000fe20003f25070 */
[----:B--2---:R-:W-:Y:S01]  /*10ce0*/  @P3 FMUL.FTZ R11, R11, 0.69314718246459960938 ;  /* 0x3f3172180b0b3820 */ /* 0x004fe20000410000 */
[----:B------:R-:W-:Y:S01]  /*10cf0*/  LEA R12, R12, R15, 0x1 ;  /* 0x0000000f0c0c7211 */ /* 0x000fe200078e08ff */
[----:B----4-:R-:W-:Y:S01]  /*10d00*/  @P2 FMUL.FTZ R9, R9, 0.69314718246459960938 ;  /* 0x3f31721809092820 */ /* 0x010fe20000410000 */
[----:B------:R-:W-:Y:S01]  /*10d10*/  LOP3.LUT P0, RZ, R16, 0x2, RZ, 0xc0, !PT ;  /* 0x0000000210ff7812 */ /* 0x000fe2000780c0ff */
[----:B------:R-:W-:Y:S01]  /*10d20*/  @P3 FFMA.FTZ R6, R2, c[0x0][0x238], R11 ;  /* 0x00008e0002063a23 */ /* 0x000fe2000001000b */
        /* <DEDUP_REMOVED lines=20> */
[----:B------:R-:W-:Y:S01]  /*10e70*/  LOP3.LUT P0, RZ, R13, 0x3, RZ, 0xc0, !PT ;  /* 0x000000030dff7812 */ /* 0x000fe2000780c0ff */
[----:B------:R-:W-:Y:S01]  /*10e80*/  STS [R19+0x1000], R108 ;  /* 0x0010006c13007388 */ /* 0x000fe20000000800 */
[----:B------:R-:W-:Y:S02]  /*10e90*/  MOV R12, 0x7f800000 ;  /* 0x7f800000000c7802 */ /* 0x000fe40000000f00 */
[----:B------:R-:W-:Y:S01]  /*10ea0*/  MOV R13, 0x7f800000 ;  /* 0x7f800000000d7802 */ /* 0x000fe20000000f00 */
        /* <DEDUP_REMOVED lines=35> */
[----:B------:R2:W-:Y:S04]  /*110e0*/  STS [R23+0x4000], R7 ;  /* 0x0040000717007388 */ /* 0x0005e80000000800 */
[----:B------:R3:W-:Y:S01]  /*110f0*/  STS [R23+0x4200], R98 ;  /* 0x0042006217007388 */ /* 0x0007e20000000800 */
[----:B-1----:R-:W-:-:S02]  /*11100*/  @P5 FMUL.FTZ R15, R4, 0.69314718246459960938 ;  /* 0x3f317218040f5820 */ /* 0x002fc40000410000 */
[----:B------:R-:W-:Y:S01]  /*11110*/  @P4 FMUL.FTZ R4, R5, 0.69314718246459960938 ;  /* 0x3f31721805044820 */ /* 0x000fe20000410000 */
[----:B------:R3:W-:Y:S01]  /*11120*/  STS [R21+0x5000], R88 ;  /* 0x0050005815007388 */ /* 0x0007e20000000800 */
[----:B------:R-:W-:Y:S02]  /*11130*/  @P5 FFMA.FTZ R12, R164, c[0x0][0x238], R15 ;  /* 0x00008e00a40c5a23 */ /* 0x000fe4000001000f */
[----:B------:R-:W-:Y:S01]  /*11140*/  @P4 FFMA.FTZ R13, R3, c[0x0][0x238], R4 ;  /* 0x00008e00030d4a23 */ /* 0x000fe20000010004 */
[----:B------:R3:W-:Y:S04]  /*11150*/  STS [R21+0x5200], R90 ;  /* 0x0052005a15007388 */ /* 0x0007e80000000800 */
[----:B------:R3:W-:Y:S04]  /*11160*/  STS [R23+0x5000], R92 ;  /* 0x0050005c17007388 */ /* 0x0007e80000000800 */
[----:B------:R3:W-:Y:S04]  /*11170*/  STS [R23+0x5200], R94 ;  /* 0x0052005e17007388 */ /* 0x0007e80000000800 */
[----:B------:R-:W-:Y:S01]  /*11180*/  BAR.SYNC.DEFER_BLOCKING 0x0 ;  /* 0x0000000000007b1d */ /* 0x000fe20000010000 */
[----:B--2---:R-:W-:Y:S01]  /*11190*/  MOV R7, 0x7f800000 ;  /* 0x7f80000000077802 */ /* 0x004fe20000000f00 */
[----:B------:R-:W-:-:S04]  /*111a0*/  @P2 FFMA.FTZ R7, R0, c[0x0][0x238], R9 ;  /* 0x00008e0000072a23 */ /* 0x000fc80000010009 */
[----:B------:R3:W1:Y:S04]  /*111b0*/  LDS.128 R60, [R64] ;  /* 0x00000000403c7984 */ /* 0x0006680000000c00 */
[----:B------:R3:W2:Y:S04]  /*111c0*/  LDS.128 R56, [R64+0x800] ;  /* 0x0008000040387984 */ /* 0x0006a80000000c00 */
[----:B------:R3:W4:Y:S04]  /*111d0*/  LDS.128 R52, [R64+0x1000] ;  /* 0x0010000040347984 */ /* 0x0007280000000c00 */
[----:B------:R3:W1:Y:S04]  /*111e0*/  LDS.128 R48, [R64+0x1800] ;  /* 0x0018000040307984 */ /* 0x0006680000000c00 */
[----:B------:R3:W1:Y:S04]  /*111f0*/  LDS.128 R44, [R64+0x2000] ;  /* 0x00200000402c7984 */ /* 0x0006680000000c00 */
[----:B------:R3:W1:Y:S04]  /*11200*/  LDS.128 R40, [R64+0x2800] ;  /* 0x0028000040287984 */ /* 0x0006680000000c00 */
[----:B------:R3:W1:Y:S04]  /*11210*/  LDS.128 R36, [R64+0x3000] ;  /* 0x0030000040247984 */ /* 0x0006680000000c00 */
[----:B------:R3:W1:Y:S04]  /*11220*/  LDS.128 R32, [R64+0x3800] ;  /* 0x0038000040207984 */ /* 0x0006680000000c00 */
[----:B------:R3:W1:Y:S04]  /*11230*/  LDS.128 R28, [R64+0x4000] ;  /* 0x00400000401c7984 */ /* 0x0006680000000c00 */
[----:B------:R3:W1:Y:S04]  /*11240*/  LDS.128 R24, [R64+0x4800] ;  /* 0x0048000040187984 */ /* 0x0006680000000c00 */
[----:B------:R3:W1:Y:S04]  /*11250*/  LDS.128 R20, [R64+0x5000] ;  /* 0x0050000040147984 */ /* 0x0006680000000c00 */
[----:B------:R-:W1:Y:S01]  /*11260*/  LDS.128 R64, [R64+0x5800] ;  /* 0x0058000040407984 */ /* 0x000e620000000c00 */
[----:B------:R-:W-:Y:S05]  /*11270*/  @P0 BRA `(.L_x_500) ;  /* 0x000002d000000947 */ /* 0x000fea0003800000 */
[----:B--2---:R-:W2:Y:S02]  /*11280*/  S2R R0, SR_TID.X ;  /* 0x0000000000007919 */ /* 0x004ea40000002100 */
[----:B--2---:R-:W-:-:S04]  /*11290*/  SHF.R.S32.HI R3, RZ, 0x1f, R0 ;  /* 0x0000001fff037819 */ /* 0x004fc80000011400 */
[----:B------:R-:W-:-:S04]  /*112a0*/  LEA.HI R2, R3, R0, RZ, 0x5 ;  /* 0x0000000003027211 */ /* 0x000fc800078f28ff */
[----:B------:R-:W-:Y:S02]  /*112b0*/  LOP3.LUT R5, R2, 0xffffffe0, RZ, 0xc0, !PT ;  /* 0xffffffe002057812 */ /* 0x000fe400078ec0ff */
[--C-:B------:R-:W-:Y:S02]  /*112c0*/  SHF.R.S32.HI R3, RZ, 0x5, R2.reuse ;  /* 0x00000005ff037819 */ /* 0x100fe40000011402 */
[----:B------:R-:W-:Y:S01]  /*112d0*/  SHF.R.S32.HI R2, RZ, 0x1f, R2 ;  /* 0x0000001fff027819 */ /* 0x000fe20000011402 */
[----:B------:R-:W-:-:S03]  /*112e0*/  IMAD.IADD R5, R0, 0x1, -R5 ;  /* 0x0000000100057824 */ /* 0x000fc600078e0a05 */
[----:B------:R-:W-:Y:S02]  /*112f0*/  LEA.HI R2, R2, R3, RZ, 0x2 ;  /* 0x0000000302027211 */ /* 0x000fe400078f10ff */
[----:B------:R-:W-:Y:S02]  /*11300*/  SHF.R.S32.HI R0, RZ, 0x1f, R5 ;  /* 0x0000001fff007819 */ /* 0x000fe40000011405 */
[----:B------:R-:W-:Y:S02]  /*11310*/  LOP3.LUT R2, R2, 0xffffffc, RZ, 0xc0, !PT ;  /* 0x0ffffffc02027812 */ /* 0x000fe400078ec0ff */
[----:B------:R-:W-:-:S03]  /*11320*/  LEA.HI R0, R0, R5, RZ, 0x2 ;  /* 0x0000000500007211 */ /* 0x000fc600078f10ff */
[----:B------:R-:W-:Y:S01]  /*11330*/  IMAD.IADD R2, R3, 0x1, -R2 ;  /* 0x0000000103027824 */ /* 0x000fe200078e0a02 */
        /* <DEDUP_REMOVED lines=16> */
[C---:B------:R-:W-:Y:S02]  /*11440*/  @!P5 IADD3 R3, P0, R2.reuse, UR4, RZ ;  /* 0x000000040203dc10 */ /* 0x040fe4000ff1e0ff */
[----:B------:R-:W-:Y:S02]  /*11450*/  @!P6 LEA.HI.X R15, R11, c[0x0][0x204], R0, 0x2, P1 ;  /* 0x000081000b0fea11 */ /* 0x000fe400008f1400 */
[----:B------:R-:W-:Y:S02]  /*11460*/  @!P5 LEA.HI.X.SX32 R0, R2, UR5, 0x1, P0 ;  /* 0x000000050200dc11 */ /* 0x000fe400080f0eff */
[----:B------:R-:W-:Y:S01]  /*11470*/  @!P4 IADD3 R2, P1, R9, UR4, RZ ;  /* 0x000000040902cc10 */ /* 0x000fe2000ff3e0ff */
[----:B------:R2:W-:Y:S01]  /*11480*/  @!P6 STG.E [R14.64], R12 ;  /* 0x0000000c0e00e986 */ /* 0x0005e2000c101910 */
[----:B------:R-:W-:-:S02]  /*11490*/  @!P3 IADD3 R4, P0, R5, UR4, RZ ;  /* 0x000000040504bc10 */ /* 0x000fc4000ff1e0ff */
[----:B------:R-:W-:Y:S02]  /*114a0*/  @!P5 LEA R18, P2, R3, c[0x0][0x200], 0x2 ;  /* 0x000080000312da11 */ /* 0x000fe400078410ff */
[----:B------:R-:W-:Y:S02]  /*114b0*/  @!P4 LEA.HI.X.SX32 R9, R9, UR5, 0x1, P1 ;  /* 0x000000050909cc11 */ /* 0x000fe400088f0eff */
[----:B------:R-:W-:Y:S02]  /*114c0*/  @!P3 LEA.HI.X.SX32 R5, R5, UR5, 0x1, P0 ;  /* 0x000000050505bc11 */ /* 0x000fe400080f0eff */
        /* <DEDUP_REMOVED lines=8> */
.L_x_500:
[----:B--2---:R-:W-:Y:S05]  /*11550*/  BSYNC B0 ;  /* 0x0000000000007941 */ /* 0x004fea0003800000 */
.L_x_499:
[----:B------:R2:W5:Y:S04]  /*11560*/  LDL R14, [R1+0x70] ;  /* 0x00007000010e7983 */ /* 0x0005680000100800 */
[----:B------:R2:W5:Y:S01]  /*11570*/  LDL R9, [R1+0x6c] ;  /* 0x00006c0001097983 */ /* 0x0005620000100800 */
[----:B------:R-:W-:Y:S01]  /*11580*/  IMAD.SHL.U32 R17, R17, 0x8, RZ ;  /* 0x0000000811117824 */ /* 0x000fe200078e00ff */
[----:B------:R-:W-:Y:S01]  /*11590*/  UIMAD UR10, UR10, -0x80, UR15 ;  /* 0xffffff800a0a78a4 */ /* 0x000fe2000f8e020f */
[----:B------:R-:W-:Y:S01]  /*115a0*/  BSSY B0, `(.L_x_501) ;  /* 0x0000020000007945 */ /* 0x000fe20003800000 */
[----:B------:R-:W3:Y:S01]  /*115b0*/  S2R R2, SR_TID.X ;  /* 0x0000000000027919 */ /* 0x000ee20000002100 */
[----:B------:R-:W-:Y:S01]  /*115c0*/  USHF.R.S32.HI UR6, URZ, 0x1f, UR13 ;  /* 0x0000001f3f067899 */ /* 0x000fe2000801140d */
[C---:B------:R-:W-:Y:S01]  /*115d0*/  IADD3 R4, P0, R17.reuse, UR18, RZ ;  /* 0x0000001211047c10 */ /* 0x040fe2000ff1e0ff */
[----:B------:R-:W-:Y:S01]  /*115e0*/  ULDC.64 UR4, c[0x0][0x1f0] ;  /* 0x00007c0000047ab9 */ /* 0x000fe20000000a00 */
[----:B------:R-:W4:Y:S01]  /*115f0*/  S2R R0, SR_CTAID.Z ;  /* 0x0000000000007919 */ /* 0x000f220000002700 */
[----:B------:R-:W-:Y:S01]  /*11600*/  UIMAD UR4, UR6, UR4, URZ ;  /* 0x00000004060472a4 */ /* 0x000fe2000f8e023f */
[----:B------:R-:W-:-:S02]  /*11610*/  LEA.HI.X.SX32 R5, R17, UR7, 0x1, P0 ;  /* 0x0000000711057c11 */ /* 0x000fc400080f0eff */
[----:B------:R-:W-:Y:S01]  /*11620*/  ISETP.GE.AND P0, PT, R10, UR10, PT ;  /* 0x0000000a0a007c0c */ /* 0x000fe2000bf06270 */
[----:B------:R-:W-:Y:S01]  /*11630*/  UIMAD UR4, UR13, UR5, UR4 ;  /* 0x000000050d0472a4 */ /* 0x000fe2000f8e0204 */
[----:B---3--:R-:W-:-:S04]  /*11640*/  SHF.R.S32.HI R3, RZ, 0x1f, R2 ;  /* 0x0000001fff037819 */ /* 0x008fc80000011402 */
[----:B------:R-:W-:Y:S01]  /*11650*/  LEA.HI R3, R3, R2, RZ, 0x2 ;  /* 0x0000000203037211 */ /* 0x000fe200078f10ff */
[----:B----4-:R-:W-:-:S03]  /*11660*/  IMAD.WIDE.U32 R4, R0, c[0x0][0x1f0], R4 ;  /* 0x00007c0000047a25 */ /* 0x010fc600078e0004 */
[----:B------:R-:W-:Y:S01]  /*11670*/  SHF.R.S32.HI R2, RZ, 0x2, R3 ;  /* 0x00000002ff027819 */ /* 0x000fe20000011403 */
[----:B------:R-:W-:Y:S01]  /*11680*/  IMAD.U32 R0, RZ, RZ, UR11 ;  /* 0x0000000bff007e24 */ /* 0x000fe2000f8e00ff */
[----:B------:R-:W-:Y:S02]  /*11690*/  IADD3 R7, R5, UR4, RZ ;  /* 0x0000000405077c10 */ /* 0x000fe4000fffe0ff */
[----:B------:R-:W-:-:S05]  /*116a0*/  SHF.R.S32.HI R3, RZ, 0x1f, R2 ;  /* 0x0000001fff037819 */ /* 0x000fca0000011402 */
[----:B------:R-:W-:Y:S01]  /*116b0*/  IMAD.WIDE R10, R0, 0x80, R2 ;  /* 0x00000080000a7825 */ /* 0x000fe200078e0202 */
[----:B------:R-:W-:Y:S05]  /*116c0*/  @P0 BRA `(.L_x_502) ;  /* 0x000000d000000947 */ /* 0x000fea0003800000 */
[----:B--2---:R-:W-:Y:S01]  /*116d0*/  IMAD R0, R11, c[0x0][0x1e8], RZ ;  /* 0x00007a000b007a24 */ /* 0x004fe200078e02ff */
        /* <DEDUP_REMOVED lines=12> */
.L_x_502:
[----:B--2---:R-:W-:Y:S05]  /*117a0*/  BSYNC B0 ;  /* 0x0000000000007941 */ /* 0x004fea0003800000 */
.L_x_501:
[----:B------:R-:W-:Y:S01]  /*117b0*/  LEA.HI.SX32 R0, R8, 0x20, 0x1e ;  /* 0x0000002008007811 */ /* 0x000fe200078ff2ff */
[----:B------:R-:W-:Y:S03]  /*117c0*/  BSSY B0, `(.L_x_503) ;  /* 0x0000013000007945 */ /* 0x000fe60003800000 */
[----:B------:R-:W-:-:S13]  /*117d0*/  ISETP.GE.AND P0, PT, R0, UR10, PT ;  /* 0x0000000a00007c0c */ /* 0x000fda000bf06270 */
[----:B------:R-:W-:Y:S05]  /*117e0*/  @P0 BRA `(.L_x_504) ;  /* 0x0000010000000947 */ /* 0x000fea0003800000 */
[----:B------:R-:W-:Y:S01]  /*117f0*/  IADD3 R2, P0, R10, 0x20, RZ ;  /* 0x000000200a027810 */ /* 0x000fe20007f1e0ff */
[----:B-1----:R-:W-:Y:S01]  /*11800*/  IMAD.MOV.U32 R12, RZ, RZ, R4 ;  /* 0x000000ffff0c7224 */ /* 0x002fe200078e0004 */
        /* <DEDUP_REMOVED lines=14> */
.L_x_504:
[----:B------:R-:W-:Y:S05]  /*118f0*/  BSYNC B0 ;  /* 0x0000000000007941 */ /* 0x000fea0003800000 */
.L_x_503:
[----:B------:R-:W-:Y:S01]  /*11900*/  LEA.HI.SX32 R0, R8, 0x40, 0x1e ;  /* 0x0000004008007811 */ /* 0x000fe200078ff2ff */
        /* <DEDUP_REMOVED lines=19> */
.L_x_506:
[----:B------:R-:W-:Y:S05]  /*11a40*/  BSYNC B0 ;  /* 0x0000000000007941 */ /* 0x000fea0003800000 */
.L_x_505:
[----:B------:R-:W-:-:S04]  /*11a50*/  LEA.HI.SX32 R8, R8, 0x60, 0x1e ;  /* 0x0000006008087811 */ /* 0x000fc800078ff2ff */
[----:B------:R-:W-:-:S13]  /*11a60*/  ISETP.GE.AND P0, PT, R8, UR10, PT ;  /* 0x0000000a08007c0c */ /* 0x000fda000bf06270 */
[----:B------:R-:W-:Y:S05]  /*11a70*/  @P0 EXIT ;  /* 0x000000000000094d */ /* 0x000fea0003800000 */
[----:B------:R-:W-:Y:S01]  /*11a80*/  IADD3 R0, P0, R10, 0x60, RZ ;  /* 0x000000600a007810 */ /* 0x000fe20007f1e0ff */
[----:B------:R-:W-:Y:S01]  /*11a90*/  IMAD.MOV.U32 R5, RZ, RZ, R7 ;  /* 0x000000ffff057224 */ /* 0x000fe200078e0007 */
[----:B------:R-:W-:-:S03]  /*11aa0*/  ISETP.GE.AND P1, PT, R17, c[0x0][0x220], PT ;  /* 0x0000880011007a0c */ /* 0x000fc60003f26270 */
[----:B------:R-:W-:Y:S01]  /*11ab0*/  IMAD.X R10, RZ, RZ, R11, P0 ;  /* 0x000000ffff0a7224 */ /* 0x000fe200000e060b */
[----:B-----5:R-:W-:Y:S01]  /*11ac0*/  ISETP.GE.AND P0, PT, R14, c[0x0][0x220], PT ;  /* 0x000088000e007a0c */ /* 0x020fe20003f06270 */
[----:B------:R-:W-:-:S04]  /*11ad0*/  IMAD.WIDE.U32 R4, R0, c[0x0][0x1e8], R4 ;  /* 0x00007a0000047a25 */ /* 0x000fc800078e0004 */
[----:B-1----:R-:W-:Y:S01]  /*11ae0*/  IMAD R3, R10, c[0x0][0x1e8], RZ ;  /* 0x00007a000a037a24 */ /* 0x002fe200078e02ff */
[----:B------:R-:W-:-:S03]  /*11af0*/  LEA R2, P2, R4, c[0x0][0x1d0], 0x1 ;  /* 0x0000740004027a11 */ /* 0x000fc600078408ff */
[----:B------:R-:W-:-:S04]  /*11b00*/  IMAD R3, R0, c[0x0][0x1ec], R3 ;  /* 0x00007b0000037a24 */ /* 0x000fc800078e0203 */
        /* <DEDUP_REMOVED lines=8> */
.L_x_473:
        /* <DEDUP_REMOVED lines=9> */
[----:B------:R-:W-:Y:S01]  /*11c20*/  IMAD.U32 R15, RZ, RZ, UR11 ;  /* 0x0000000bff0f7e24 */ /* 0x000fe2000f8e00ff */
[----:B------:R-:W-:Y:S01]  /*11c30*/  UISETP.NE.AND UP4, UPT, UR21, URZ, UPT ;  /* 0x0000003f1500728c */ /* 0x000fe2000bf85270 */
[----:B------:R-:W-:Y:S01]  /*11c40*/  IMAD.IADD R53, R53, 0x1, -R0 ;  /* 0x0000000135357824 */ /* 0x000fe200078e0a00 */
[----:B------:R-:W-:Y:S01]  /*11c50*/  @UP3 UIMAD.WIDE.U32 UR18, UR8, UR6, URZ ;  /* 0x00000006081232a5 */ /* 0x000fe2000f8e003f */
[--C-:B------:R-:W-:Y:S01]  /*11c60*/  SHF.R.S32.HI R13, RZ, 0x1f, R12.reuse ;  /* 0x0000001fff0d7819 */ /* 0x100fe2000001140c */
[----:B------:R-:W-:Y:S01]  /*11c70*/  @!UP3 USHF.R.S32.HI UR22, URZ, 0x1f, UR10 ;  /* 0x0000001f3f16b899 */ /* 0x000fe2000801140a */
[----:B------:R-:W-:Y:S01]  /*11c80*/  IMAD.SHL.U32 R6, R53, 0x8, RZ ;  /* 0x0000000835067824 */ /* 0x000fe200078e00ff */
[----:B------:R-:W-:Y:S01]  /*11c90*/  ULDC.64 UR4, c[0x0][0x1e0] ;  /* 0x0000780000047ab9 */ /* 0x000fe20000000a00 */
[----:B------:R-:W-:Y:S01]  /*11ca0*/  BSSY B0, `(.L_x_507) ;  /* 0x000003d000007945 */ /* 0x000fe20003800000 */
[----:B------:R-:W-:Y:S01]  /*11cb0*/  @!UP3 UIMAD UR22, UR22, UR4, URZ ;  /* 0x000000041616b2a4 */ /* 0x000fe2000f8e023f */
[----:B------:R-:W-:Y:S01]  /*11cc0*/  IMAD.WIDE R14, R15, 0x80, R12 ;  /* 0x000000800f0e7825 */ /* 0x000fe200078e020c */
[----:B------:R-:W-:Y:S01]  /*11cd0*/  @UP3 UIMAD UR7, UR8, UR7, UR19 ;  /* 0x00000007080732a4 */ /* 0x000fe2000f8e0213 */
[C---:B------:R-:W-:Y:S01]  /*11ce0*/  IADD3 R5, R6.reuse, 0x20, RZ ;  /* 0x0000002006057810 */ /* 0x040fe20007ffe0ff */
[----:B------:R-:W-:Y:S01]  /*11cf0*/  USHF.R.S32.HI UR19, URZ, 0x1f, UR9 ;  /* 0x0000001f3f137899 */ /* 0x000fe20008011409 */
[----:B------:R-:W-:Y:S01]  /*11d00*/  IADD3 R4, R6, 0x40, RZ ;  /* 0x0000004006047810 */ /* 0x000fe20007ffe0ff */
[----:B------:R-:W-:-:S02]  /*11d10*/  @UP3 UMOV UR23, UR18 ;  /* 0x0000001200173c82 */ /* 0x000fc40008000000 */
[----:B------:R-:W-:Y:S02]  /*11d20*/  UISETP.EQ.AND UP4, UPT, UR20, URZ, UP4 ;  /* 0x0000003f1400728c */ /* 0x000fe4000a782270 */
[----:B------:R-:W-:Y:S02]  /*11d30*/  @!UP2 UISETP.NE.AND UP1, UPT, UR21, URZ, UPT ;  /* 0x0000003f1500a28c */ /* 0x000fe4000bf25270 */
[----:B------:R-:W-:Y:S02]  /*11d40*/  ULDC UR14, c[0x0][0x214] ;  /* 0x00008500000e7ab9 */ /* 0x000fe40000000800 */
[----:B------:R-:W-:Y:S02]  /*11d50*/  @UP2 ULDC UR18, c[0x0][0x210] ;  /* 0x0000840000122ab9 */ /* 0x000fe40000000800 */
[----:B------:R-:W-:Y:S02]  /*11d60*/  @!UP3 UIMAD.WIDE.U32 UR24, UR10, UR4, URZ ;  /* 0x000000040a18b2a5 */ /* 0x000fe4000f8e003f */
[----:B------:R-:W-:-:S02]  /*11d70*/  ULDC UR13, c[0x0][0x234] ;  /* 0x00008d00000d7ab9 */ /* 0x000fc40000000800 */
[----:B------:R-:W-:Y:S02]  /*11d80*/  @!UP3 UIMAD UR22, UR10, UR5, UR22 ;  /* 0x000000050a16b2a4 */ /* 0x000fe4000f8e0216 */
[----:B------:R-:W-:Y:S02]  /*11d90*/  @UP2 UIMAD UR18, UR18, UR14, URZ ;  /* 0x0000000e121222a4 */ /* 0x000fe4000f8e023f */
[----:B------:R-:W-:Y:S02]  /*11da0*/  ULDC.64 UR4, c[0x0][0x1f0] ;  /* 0x00007c0000047ab9 */ /* 0x000fe40000000a00 */
[----:B------:R-:W-:Y:S02]  /*11db0*/  UISETP.NE.OR UP0, UPT, UR8, -0x1, !UP4 ;  /* 0xffffffff0800788c */ /* 0x000fe4000e705670 */
[----:B------:R-:W-:Y:S02]  /*11dc0*/  @!UP2 USEL UR18, UR14, UR13, !UP1 ;  /* 0x0000000d0e12a287 */ /* 0x000fe4000c800000 */
[----:B------:R-:W-:-:S02]  /*11dd0*/  ULDC UR6, c[0x0][0x1c0] ;  /* 0x0000700000067ab9 */ /* 0x000fc40000000800 */
[----:B------:R-:W-:Y:S02]  /*11de0*/  UIMAD UR4, UR19, UR4, URZ ;  /* 0x00000004130472a4 */ /* 0x000fe4000f8e023f */
[----:B------:R-:W-:Y:S02]  /*11df0*/  @!UP3 UMOV UR23, UR24 ;  /* 0x000000180017bc82 */ /* 0x000fe40008000000 */
[----:B------:R-:W-:Y:S01]  /*11e00*/  @UP2 UMOV UR19, 0x1 ;  /* 0x0000000100132882 */ /* 0x000fe20000000000 */
[----:B------:R-:W-:Y:S01]  /*11e10*/  IADD3 R2, P0, R6, UR23, RZ ;  /* 0x0000001706027c10 */ /* 0x000fe2000ff1e0ff */
[----:B------:R-:W-:Y:S02]  /*11e20*/  @!UP2 UIMAD UR19, UR18, UR6, URZ ;  /* 0x000000061213a2a4 */ /* 0x000fe4000f8e023f */
[----:B------:R-:W-:Y:S02]  /*11e30*/  @!UP3 UIADD3 UR7, UR25, UR22, URZ ;  /* 0x000000161907b290 */ /* 0x000fe4000fffe03f */
[----:B------:R-:W-:-:S02]  /*11e40*/  UIADD3 UR15, -UR12, UR15, URZ ;  /* 0x0000000f0c0f7290 */ /* 0x000fc4000fffe13f */
[----:B------:R-:W-:Y:S02]  /*11e50*/  UIMAD UR19, UR10, UR19, URZ ;  /* 0x000000130a1372a4 */ /* 0x000fe4000f8e023f */
[----:B------:R-:W-:Y:S01]  /*11e60*/  @!UP0 UIMAD UR8, UR10, UR14, URZ ;  /* 0x0000000e0a0882a4 */ /* 0x000fe2000f8e023f */
[----:B------:R-:W-:Y:S01]  /*11e70*/  LEA.HI.X.SX32 R3, R6, UR7, 0x1, P0 ;  /* 0x0000000706037c11 */ /* 0x000fe200080f0eff */
[----:B------:R-:W-:Y:S01]  /*11e80*/  @UP2 ULDC UR26, c[0x0][0x210] ;  /* 0x00008400001a2ab9 */ /* 0x000fe20000000800 */
[----:B------:R-:W-:Y:S01]  /*11e90*/  ISETP.GE.AND P0, PT, R12, UR15, PT ;  /* 0x0000000f0c007c0c */ /* 0x000fe2000bf06270 */
[----:B------:R-:W-:Y:S02]  /*11ea0*/  USEL UR19, UR19, URZ, !UP4 ;  /* 0x0000003f13137287 */ /* 0x000fe4000e000000 */
[----:B------:R-:W-:Y:S01]  /*11eb0*/  @!UP2 UMOV UR26, 0x1 ;  /* 0x00000001001aa882 */ /* 0x000fe20000000000 */
[----:B-1----:R-:W-:Y:S01]  /*11ec0*/  IMAD.WIDE.U32 R10, R10, c[0x0][0x1f0], R2 ;  /* 0x00007c000a0a7a25 */ /* 0x002fe200078e0002 */
[----:B------:R-:W-:-:S02]  /*11ed0*/  UIMAD UR12, UR12, UR26, URZ ;  /* 0x0000001a0c0c72a4 */ /* 0x000fc4000f8e023f */
[----:B------:R-:W-:Y:S02]  /*11ee0*/  UIMAD UR18, UR9, UR18, UR19 ;  /* 0x00000012091272a4 */ /* 0x000fe4000f8e0213 */
[----:B------:R-:W-:Y:S02]  /*11ef0*/  @!UP4 UMOV UR20, URZ ;  /* 0x0000003f0014cc82 */ /* 0x000fe40008000000 */
[----:B------:R-:W-:Y:S02]  /*11f00*/  @UP4 UMOV UR20, UR8 ;  /* 0x0000000800144c82 */ /* 0x000fe40008000000 */
[----:B------:R-:W-:Y:S02]  /*11f10*/  UIMAD UR4, UR9, UR5, UR4 ;  /* 0x00000005090472a4 */ /* 0x000fe4000f8e0204 */
[----:B------:R-:W-:Y:S02]  /*11f20*/  @!UP4 UMOV UR21, URZ ;  /* 0x0000003f0015cc82 */ /* 0x000fe40008000000 */
[----:B------:R-:W-:-:S02]  /*11f30*/  USHF.R.S32.HI UR6, URZ, 0x1f, UR12 ;  /* 0x0000001f3f067899 */ /* 0x000fc4000801140c */
        /* <DEDUP_REMOVED lines=19> */
.L_x_508:
[----:B------:R-:W-:Y:S05]  /*12070*/  BSYNC B0 ;  /* 0x0000000000007941 */ /* 0x000fea0003800000 */
.L_x_507:
[----:B-1----:R-:W-:Y:S01]  /*12080*/  IADD3 R3, R12, 0x20, RZ ;  /* 0x000000200c037810 */ /* 0x002fe20007ffe0ff */
[----:B------:R-:W-:Y:S03]  /*12090*/  BSSY B0, `(.L_x_509) ;  /* 0x0000013000007945 */ /* 0x000fe60003800000 */
[----:B------:R-:W-:-:S13]  /*120a0*/  ISETP.GE.AND P0, PT, R3, UR15, PT ;  /* 0x0000000f03007c0c */ /* 0x000fda000bf06270 */
[----:B------:R-:W-:Y:S05]  /*120b0*/  @P0 BRA `(.L_x_510) ;  /* 0x0000010000000947 */ /* 0x000fea0003800000 */
[----:B------:R-:W-:Y:S01]  /*120c0*/  IADD3 R7, P0, R14, 0x20, RZ ;  /* 0x000000200e077810 */ /* 0x000fe20007f1e0ff */
[----:B------:R-:W-:Y:S01]  /*120d0*/  IMAD.MOV.U32 R16, RZ, RZ, R10 ;  /* 0x000000ffff107224 */ /* 0x000fe200078e000a */
        /* <DEDUP_REMOVED lines=14> */
.L_x_510:
[----:B------:R-:W-:Y:S05]  /*121c0*/  BSYNC B0 ;  /* 0x0000000000007941 */ /* 0x000fea0003800000 */
.L_x_509:
        /* <DEDUP_REMOVED lines=13> */
[----:B-1----:R-:W-:-:S03]  /*122a0*/  LEA R18, P3, R16, c[0x0][0x1d0], 0x1 ;  /* 0x0000740010127a11 */ /* 0x002fc600078608ff */
[----:B------:R-:W-:-:S04]  /*122b0*/  IMAD R0, R7, c[0x0][0x1ec], R0 ;  /* 0x00007b0007007a24 */ /* 0x000fc800078e0200 */
[----:B------:R-:W-:-:S05]  /*122c0*/  IMAD.IADD R0, R17, 0x1, R0 ;  /* 0x0000000111007824 */ /* 0x000fca00078e0200 */
[----:B------:R-:W-:-:S05]  /*122d0*/  LEA.HI.X R19, R16, c[0x0][0x1d4], R0, 0x1, P3 ;  /* 0x0000750010137a11 */ /* 0x000fca00018f0c00 */
[----:B------:R1:W-:Y:S04]  /*122e0*/  @!P2 STG.E.128 [R18.64], RZ ;  /* 0x000000ff1200a986 */ /* 0x0003e8000c101d10 */
[----:B------:R1:W-:Y:S04]  /*122f0*/  @!P1 STG.E.128 [R18.64+0x40], RZ ;  /* 0x000040ff12009986 */ /* 0x0003e8000c101d10 */
[----:B------:R1:W-:Y:S02]  /*12300*/  @!P0 STG.E.128 [R18.64+0x80], RZ ;  /* 0x000080ff12008986 */ /* 0x0003e4000c101d10 */
.L_x_512:
[----:B------:R-:W-:Y:S05]  /*12310*/  BSYNC B0 ;  /* 0x0000000000007941 */ /* 0x000fea0003800000 */
.L_x_511:
[----:B------:R-:W-:Y:S01]  /*12320*/  IADD3 R0, R12, 0x60, RZ ;  /* 0x000000600c007810 */ /* 0x000fe20007ffe0ff */
[----:B------:R-:W-:Y:S03]  /*12330*/  BSSY B0, `(.L_x_513) ;  /* 0x0000012000007945 */ /* 0x000fe60003800000 */
[----:B------:R-:W-:-:S13]  /*12340*/  ISETP.GE.AND P0, PT, R0, UR15, PT ;  /* 0x0000000f00007c0c */ /* 0x000fda000bf06270 */
        /* <DEDUP_REMOVED lines=16> */
.L_x_514:
[----:B------:R-:W-:Y:S05]  /*12450*/  BSYNC B0 ;  /* 0x0000000000007941 */ /* 0x000fea0003800000 */
.L_x_513:
[----:B------:R-:W-:-:S04]  /*12460*/  ISETP.NE.AND P6, PT, R53, RZ, PT ;  /* 0x000000ff3500720c */ /* 0x000fc80003fc5270 */
[----:B------:R-:W-:Y:S02]  /*12470*/  ISETP.GE.OR P5, PT, R12, UR15, P6 ;  /* 0x0000000f0c007c0c */ /* 0x000fe4000b7a6670 */
[----:B------:R-:W-:Y:S02]  /*12480*/  ISETP.GE.OR P4, PT, R3, UR15, P6 ;  /* 0x0000000f03007c0c */ /* 0x000fe4000b786670 */
[----:B------:R-:W-:Y:S02]  /*12490*/  ISETP.GE.OR P3, PT, R2, UR15, P6 ;  /* 0x0000000f02007c0c */ /* 0x000fe4000b766670 */
[----:B------:R-:W-:-:S07]  /*124a0*/  ISETP.GE.OR P6, PT, R0, UR15, P6 ;  /* 0x0000000f00007c0c */ /* 0x000fce000b7c6670 */
[----:B------:R-:W-:Y:S02]  /*124b0*/  @!P5 IMAD R7, R12, UR26, RZ ;  /* 0x0000001a0c07dc24 */ /* 0x000fe4000f8e02ff */
[----:B------:R-:W-:Y:S02]  /*124c0*/  @!P4 IMAD R8, R3, UR26, RZ ;  /* 0x0000001a0308cc24 */ /* 0x000fe4000f8e02ff */
[----:B--2---:R-:W-:Y:S01]  /*124d0*/  @!P3 IMAD R4, R2, UR26, RZ ;  /* 0x0000001a0204bc24 */ /* 0x004fe2000f8e02ff */
        /* <DEDUP_REMOVED lines=19> */
[----:B------:R-:W-:Y:S02]  /*12610*/  IMAD R0, R0, UR26, RZ ;  /* 0x0000001a00007c24 */ /* 0x000fe4000f8e02ff */
[----:B--2---:R-:W-:-:S03]  /*12620*/  IMAD.MOV.U32 R5, RZ, RZ, 0x7f800000 ;  /* 0x7f800000ff057424 */ /* 0x004fc600078e00ff */
[----:B------:R-:W-:-:S04]  /*12630*/  IADD3 R3, P0, R0, UR12, RZ ;  /* 0x0000000c00037c10 */ /* 0x000fc8000ff1e0ff */
[----:B------:R-:W-:Y:S02]  /*12640*/  LEA.HI.X.SX32 R0, R0, UR6, 0x1, P0 ;  /* 0x0000000600007c11 */ /* 0x000fe400080f0eff */
[----:B------:R-:W-:-:S04]  /*12650*/  LEA R2, P0, R3, c[0x0][0x200], 0x2 ;  /* 0x0000800003027a11 */ /* 0x000fc800078010ff */
[----:B------:R-:W-:-:S05]  /*12660*/  LEA.HI.X R3, R3, c[0x0][0x204], R0, 0x2, P0 ;  /* 0x0000810003037a11 */ /* 0x000fca00000f1400 */
[----:B------:R-:W-:Y:S01]  /*12670*/  STG.E [R2.64], R5 ;  /* 0x0000000502007986 */ /* 0x000fe2000c101910 */
[----:B------:R-:W-:Y:S05]  /*12680*/  EXIT ;  /* 0x000000000000794d */ /* 0x000fea0003800000 */
.L_x_515:
        /* <DEDUP_REMOVED lines=15> */
.L_x_1039:


//--------------------- .text._ZN5flash16flash_fwd_kernelI23Flash_fwd_kernel_traitsILi96ELi128ELi64ELi4ELb0ELb0EN7cutlass10bfloat16_tE19Flash_kernel_traitsILi96ELi128ELi64ELi4ES3_EELb0ELb0ELb0ELb0ELb0ELb0ELb1ELb0EEEvNS_16Flash_fwd_paramsE --------------------------
	.section	.text._ZN5flash16flash_fwd_kernelI23Flash_fwd_kernel_traitsILi96ELi128ELi64ELi4ELb0ELb0EN7cutlass10bfloat16_tE19Flash_kernel_traitsILi96ELi128ELi64ELi4ES3_EELb0ELb0ELb0ELb0ELb0ELb0ELb1ELb0EEEvNS_16Flash_fwd_paramsE,"ax",@progbits
	.sectioninfo	@"SHI_REGISTERS=255"
	.align	128
        .global         _ZN5flash16flash_fwd_kernelI23Flash_fwd_kernel_traitsILi96ELi128ELi64ELi4ELb0ELb0EN7cutlass10bfloat16_tE19Flash_kernel_traitsILi96ELi128ELi64ELi4ES3_EELb0ELb0ELb0ELb0ELb0ELb0ELb1ELb0EEEvNS_16Flash_fwd_paramsE
        .type           _ZN5flash16flash_fwd_kernelI23Flash_fwd_kernel_traitsILi96ELi128ELi64ELi4ELb0ELb0EN7cutlass10bfloat16_tE19Flash_kernel_traitsILi96ELi128ELi64ELi4ES3_EELb0ELb0ELb0ELb0ELb0ELb0ELb1ELb0EEEvNS_16Flash_fwd_paramsE,@function
        .size           _ZN5flash16flash_fwd_kernelI23Flash_fwd_kernel_traitsILi96ELi128ELi64ELi4ELb0ELb0EN7cutlass10bfloat16_tE19Flash_kernel_traitsILi96ELi128ELi64ELi4ES3_EELb0ELb0ELb0ELb0ELb0ELb0ELb1ELb0EEEvNS_16Flash_fwd_paramsE,(.L_x_1040 - _ZN5flash16flash_fwd_kernelI23Flash_fwd_kernel_traitsILi96ELi128ELi64ELi4ELb0ELb0EN7cutlass10bfloat16_tE19Flash_kernel_traitsILi96ELi128ELi64ELi4ES3_EELb0ELb0ELb0ELb0ELb0ELb0ELb1ELb0EEEvNS_16Flash_fwd_paramsE)
        .other          _ZN5flash16flash_fwd_kernelI23Flash_fwd_kernel_traitsILi96ELi128ELi64ELi4ELb0ELb0EN7cutlass10bfloat16_tE19Flash_kernel_traitsILi96ELi128ELi64ELi4ES3_EELb0ELb0ELb0ELb0ELb0ELb0ELb1ELb0EEEvNS_16Flash_fwd_paramsE,@"STO_CUDA_ENTRY STV_DEFAULT"
_ZN5flash16flash_fwd_kernelI23Flash_fwd_kernel_traitsILi96ELi128ELi64ELi4ELb0ELb0EN7cutlass10bfloat16_tE19Flash_kernel_traitsILi96ELi128ELi64ELi4ES3_EELb0ELb0ELb0ELb0ELb0ELb0ELb1ELb0EEEvNS_16Flash_fwd_paramsE:
.text._ZN5flash16flash_fwd_kernelI23Flash_fwd_kernel_traitsILi96ELi128ELi64ELi4ELb0ELb0EN7cutlass10bfloat16_tE19Flash_kernel_traitsILi96ELi128ELi64ELi4ES3_EELb0ELb0ELb0ELb0ELb0ELb0ELb1ELb0EEEvNS_16Flash_fwd_paramsE:
        /* <DEDUP_REMOVED lines=36> */
.L_x_516:
[----:B-1----:R-:W-:Y:S02]  /*0240*/  MOV R0, c[0x0][0x218] ;  /* 0x0000860000007a02 */ /* 0x002fe40000000f00 */
.L_x_517:
        /* <DEDUP_REMOVED lines=44> */
.L_x_519:
        /* <DEDUP_REMOVED lines=42> */
.L_x_520:
        /* <DEDUP_REMOVED lines=16> */
[----:B------:R-:W-:Y:S02]  /*08b0*/  SHF.R.S32.HI R29, RZ, 0x1f, R28 ;  /* 0x0000001fff1d7819 */ /* 0x000fe4000001141c */
[----:B------:R-:W-:-:S02]  /*08c0*/  LOP3.LUT R0, R0, 0xc0, RZ, 0xc0, !PT ;  /* 0x000000c000007812 */ /* 0x000fc400078ec0ff */
[----:B------:R-:W-:Y:S01]  /*08d0*/  LEA.HI R19, R5, R166, RZ, 0x5 ;  /* 0x000000a605137211 */ /* 0x000fe200078f28ff */
[----:B------:R-:W-:Y:S01]  /*08e0*/  IMAD.WIDE R34, R18, 0x80, R28 ;  /* 0x0000008012227825 */ /* 0x000fe200078e021c */
[----:B------:R-:W-:Y:S01]  /*08f0*/  LOP3.LUT R4, R0, 0x18, R184, 0xf8, !PT ;  /* 0x0000001800047812 */ /* 0x000fe200078ef8b8 */
[----:B------:R1:W-:Y:S01]  /*0900*/  STL.64 [R1+0x30], R28 ;  /* 0x0000301c01007387 */ /* 0x0003e20000100a00 */
[----:B------:R-:W-:Y:S02]  /*0910*/  SHF.R.U32.HI R2, RZ, 0x3, R0 ;  /* 0x00000003ff027819 */ /* 0x000fe40000011600 */
[----:B------:R-:W-:Y:S01]  /*0920*/  LOP3.LUT R3, R3, 0x7fffffe, RZ, 0xc0, !PT ;  /* 0x07fffffe03037812 */ /* 0x000fe200078ec0ff */
[----:B------:R1:W-:Y:S01]  /*0930*/  STL [R1+0x50], R36 ;  /* 0x0000502401007387 */ /* 0x0003e20000100800 */
[----:B------:R-:W-:Y:S02]  /*0940*/  LOP3.LUT R0, R22, 0xfffffff0, RZ, 0xc0, !PT ;  /* 0xfffffff016007812 */ /* 0x000fe400078ec0ff */
[----:B------:R-:W-:Y:S01]  /*0950*/  SHF.R.S32.HI R23, RZ, 0x5, R19 ;  /* 0x00000005ff177819 */ /* 0x000fe20000011413 */
[----:B------:R-:W-:Y:S01]  /*0960*/  IMAD.IADD R3, R28, 0x1, -R3 ;  /* 0x000000011c037824 */ /* 0x000fe200078e0a03 */
[----:B------:R-:W-:Y:S01]  /*0970*/  LOP3.LUT R4, R4, R2, RZ, 0x3c, !PT ;  /* 0x0000000204047212 */ /* 0x000fe200078e3cff */
[----:B------:R-:W-:Y:S01]  /*0980*/  IMAD.IADD R18, R166, 0x1, -R0 ;  /* 0x00000001a6127824 */ /* 0x000fe200078e0a00 */
[----:B------:R-:W-:Y:S01]  /*0990*/  IADD3 R2, P0, R184, R9, RZ ;  /* 0x00000009b8027210 */ /* 0x000fe20007f1e0ff */
[----:B------:R-:W-:Y:S01]  /*09a0*/  IMAD R0, R23, 0x8, R3 ;  /* 0x0000000817007824 */ /* 0x000fe200078e0203 */
[----:B------:R-:W-:Y:S01]  /*09b0*/  SHF.R.S32.HI R185, RZ, 0x1f, R184 ;  /* 0x0000001fffb97819 */ /* 0x000fe200000114b8 */
[----:B------:R-:W-:Y:S01]  /*09c0*/  IMAD R9, R29, c[0x0][0x198], RZ ;  /* 0x000066001d097a24 */ /* 0x000fe200078e02ff */
[----:B------:R-:W-:Y:S01]  /*09d0*/  LEA.HI R20, R18, R18, RZ, 0x1 ;  /* 0x0000001212147211 */ /* 0x000fe200078f08ff */
[----:B------:R-:W-:Y:S01]  /*09e0*/  IMAD.U32 R226, R0, 0x20, R4 ;  /* 0x0000002000e27824 */ /* 0x000fe200078e0004 */
[----:B------:R1:W-:Y:S01]  /*09f0*/  STL.64 [R1+0x40], R34 ;  /* 0x0000402201007387 */ /* 0x0003e20000100a00 */
[----:B------:R-:W-:Y:S01]  /*0a00*/  IMAD.X R3, R185, 0x1, R10, P0 ;  /* 0x00000001b9037824 */ /* 0x000fe200000e060a */
[----:B------:R-:W-:Y:S01]  /*0a10*/  SHF.R.S32.HI R7, RZ, 0x1, R20 ;  /* 0x00000001ff077819 */ /* 0x000fe20000011414 */
[----:B------:R-:W-:Y:S01]  /*0a20*/  IMAD.WIDE.U32 R4, R28, c[0x0][0x198], R184 ;  /* 0x000066001c047a25 */ /* 0x000fe200078e00b8 */
[----:B------:R-:W-:Y:S01]  /*0a30*/  SHF.R.S32.HI R0, RZ, 0x1f, R20 ;  /* 0x0000001fff007819 */ /* 0x000fe20000011414 */
[----:B------:R1:W-:Y:S01]  /*0a40*/  STL.64 [R1+0x10], R184 ;  /* 0x000010b801007387 */ /* 0x0003e20000100a00 */
        /* <DEDUP_REMOVED lines=8> */
[C---:B------:R-:W-:Y:S01]  /*0ad0*/  IMAD R9, R28.reuse, c[0x0][0x19c], R9 ;  /* 0x000067001c097a24 */ /* 0x040fe200078e0209 */
[----:B------:R-:W-:Y:S01]  /*0ae0*/  IADD3 R2, P0, R11, R2, RZ ;  /* 0x000000020b027210 */ /* 0x000fe20007f1e0ff */
[----:B------:R-:W-:Y:S02]  /*0af0*/  IMAD.IADD R16, R7, 0x1, -R0 ;  /* 0x0000000107107824 */ /* 0x000fe400078e0a00 */
[----:B------:R-:W-:Y:S01]  /*0b00*/  IMAD R0, R28, c[0x0][0x1a4], R10 ;  /* 0x000069001c007a24 */ /* 0x000fe200078e020a */
[----:B------:R-:W-:Y:S01]  /*0b10*/  IADD3.X R5, R17, R5, R9, P1, !PT ;  /* 0x0000000511057210 */ /* 0x000fe20000ffe409 */
[----:B------:R-:W-:Y:S01]  /*0b20*/  IMAD R7, R6, c[0x0][0x1b0], RZ ;  /* 0x00006c0006077a24 */ /* 0x000fe200078e02ff */
[----:B------:R-:W-:Y:S01]  /*0b30*/  LOP3.LUT P1, RZ, R16, 0x2, RZ, 0xc0, !PT ;  /* 0x0000000210ff7812 */ /* 0x000fe2000782c0ff */
[----:B------:R-:W-:Y:S01]  /*0b40*/  IMAD R6, R6, c[0x0][0x1b8], RZ ;  /* 0x00006e0006067a24 */ /* 0x000fe200078e02ff */
[----:B------:R-:W-:Y:S01]  /*0b50*/  IADD3.X R3, R14, R3, R0, P0, !PT ;  /* 0x000000030e037210 */ /* 0x000fe200007fe400 */
[----:B------:R-:W-:Y:S01]  /*0b60*/  IMAD.WIDE.U32 R30, R8, c[0x0][0x1b0], R4 ;  /* 0x00006c00081e7a25 */ /* 0x000fe200078e0004 */
[----:B------:R-:W-:-:S02]  /*0b70*/  LOP3.LUT R0, R19, 0xffffffe0, RZ, 0xc0, !PT ;  /* 0xffffffe013007812 */ /* 0x000fc400078ec0ff */
[----:B------:R-:W-:Y:S01]  /*0b80*/  ISETP.GE.AND P0, PT, R28, R36, PT ;  /* 0x000000241c00720c */ /* 0x000fe20003f06270 */
[C---:B------:R-:W-:Y:S01]  /*0b90*/  IMAD R6, R8.reuse, c[0x0][0x1bc], R6 ;  /* 0x00006f0008067a24 */ /* 0x040fe200078e0206 */
[----:B------:R1:W-:Y:S01]  /*0ba0*/  STL.64 [R1+0x28], R30 ;  /* 0x0000281e01007387 */ /* 0x0003e20000100a00 */
[----:B------:R-:W-:-:S04]  /*0bb0*/  IMAD.WIDE.U32 R26, R8, c[0x0][0x1b8], R2 ;  /* 0x00006e00081a7a25 */ /* 0x000fc800078e0002 */
[----:B------:R-:W-:Y:S01]  /*0bc0*/  IMAD R7, R8, c[0x0][0x1b4], R7 ;  /* 0x00006d0008077a24 */ /* 0x000fe200078e0207 */
[----:B------:R1:W-:Y:S01]  /*0bd0*/  STL.64 [R1+0x20], R26 ;  /* 0x0000201a01007387 */ /* 0x0003e20000100a00 */
[----:B------:R-:W-:Y:S02]  /*0be0*/  IMAD.IADD R0, R166, 0x1, -R0 ;  /* 0x00000001a6007824 */ /* 0x000fe400078e0a00 */
[----:B------:R-:W-:Y:S02]  /*0bf0*/  IMAD.IADD R17, R27, 0x1, R6 ;  /* 0x000000011b117824 */ /* 0x000fe400078e0206 */
[----:B------:R-:W-:Y:S01]  /*0c00*/  IMAD.IADD R33, R31, 0x1, R7 ;  /* 0x000000011f217824 */ /* 0x000fe200078e0207 */
[----:B------:R1:W-:Y:S01]  /*0c10*/  STL [R1+0x58], R0 ;  /* 0x0000580001007387 */ /* 0x0003e20000100800 */
[----:B------:R-:W-:Y:S02]  /*0c20*/  IMAD.MOV.U32 R4, RZ, RZ, 0x10 ;  /* 0x00000010ff047424 */ /* 0x000fe400078e00ff */
[----:B------:R-:W-:Y:S01]  /*0c30*/  IMAD.SHL.U32 R226, R226, 0x2, RZ ;  /* 0x00000002e2e27824 */ /* 0x000fe200078e00ff */
[----:B------:R1:W-:Y:S01]  /*0c40*/  STL [R1+0x48], R170 ;  /* 0x000048aa01007387 */ /* 0x0003e20000100800 */
[----:B------:R-:W-:Y:S01]  /*0c50*/  IMAD.IADD R11, R13, 0x1, R15 ;  /* 0x000000010d0b7824 */ /* 0x000fe200078e020f */
[----:B------:R-:W-:-:S02]  /*0c60*/  SEL R4, R4, 0xfffffff0, !P1 ;  /* 0xfffffff004047807 */ /* 0x000fc40004800000 */
[----:B------:R1:W-:Y:S04]  /*0c70*/  STL [R1+0x4c], R167 ;  /* 0x00004ca701007387 */ /* 0x0003e80000100800 */
[----:B------:R1:W-:Y:S04]  /*0c80*/  STL [R1+0x38], R17 ;  /* 0x0000381101007387 */ /* 0x0003e80000100800 */
[----:B------:R1:W-:Y:S01]  /*0c90*/  STL [R1+0x1c], R33 ;  /* 0x00001c2101007387 */ /* 0x0003e20000100800 */
        /* <DEDUP_REMOVED lines=33> */
.L_x_522:
[----:B------:R-:W-:Y:S05]  /*0eb0*/  BSYNC B0 ;  /* 0x0000000000007941 */ /* 0x000fea0003800000 */
.L_x_521:
[----:B------:R-:W-:Y:S01]  /*0ec0*/  IADD3 R14, R28, 0x20, RZ ;  /* 0x000000201c0e7810 */ /* 0x000fe20007ffe0ff */
[----:B------:R-:W-:Y:S03]  /*0ed0*/  BSSY B0, `(.L_x_523) ;  /* 0x0000025000007945 */ /* 0x000fe60003800000 */
[----:B------:R-:W-:Y:S01]  /*0ee0*/  ISETP.GE.AND P0, PT, R14, R36, PT ;  /* 0x000000240e00720c */ /* 0x000fe20003f06270 */
[----:B------:R2:W-:-:S12]  /*0ef0*/  STL [R1+0x54], R14 ;  /* 0x0000540e01007387 */ /* 0x0005d80000100800 */
        /* <DEDUP_REMOVED lines=34> */
.L_x_524:
[----:B------:R-:W-:Y:S05]  /*1120*/  BSYNC B0 ;  /* 0x0000000000007941 */ /* 0x000fea0003800000 */
.L_x_523:
        /* <DEDUP_REMOVED lines=38> */
.L_x_526:
[----:B------:R-:W-:Y:S05]  /*1390*/  BSYNC B0 ;  /* 0x0000000000007941 */ /* 0x000fea0003800000 */
.L_x_525:
        /* <DEDUP_REMOVED lines=42> */
.L_x_528:
[----:B------:R-:W-:Y:S05]  /*1640*/  BSYNC B0 ;  /* 0x0000000000007941 */ /* 0x000fea0003800000 */
.L_x_527:
[----:B------:R-:W-:Y:S01]  /*1650*/  MOV R168, R32 ;  /* 0x0000002000a87202 */ /* 0x000fe20000000f00 */
[----:B------:R-:W-:Y:S01]  /*1660*/  BSSY B0, `(.L_x_529) ;  /* 0x0000028000007945 */ /* 0x000fe20003800000 */
[----:B------:R-:W-:Y:S02]  /*1670*/  MOV R169, R33 ;  /* 0x0000002100a97202 */ /* 0x000fe40000000f00 */
[----:B------:R-:W-:Y:S02]  /*1680*/  LEA.HI.SX32 R45, R227, 0xffffffff, 0x1a ;  /* 0xffffffffe32d7811 */ /* 0x000fe400078fd2ff */
[----:B------:R-:W-:Y:S02]  /*1690*/  MOV R168, R30 ;  /* 0x0000001e00a87202 */ /* 0x000fe40000000f00 */
[----:B------:R-:W-:Y:S01]  /*16a0*/  SHF.R.S32.HI R5, RZ, 0x1f, R45 ;  /* 0x0000001fff057819 */ /* 0x000fe2000001142d */
[C---:B------:R-:W-:Y:S02]  /*16b0*/  IMAD R10, R45.reuse, -0x40, R44 ;  /* 0xffffffc02d0a7824 */ /* 0x040fe400078e022c */
[----:B------:R3:W-:Y:S01]  /*16c0*/  STL.64 [R1+0x18], R168 ;  /* 0x000018a801007387 */ /* 0x0007e20000100a00 */
[----:B-1----:R-:W-:-:S02]  /*16d0*/  IMAD R0, R45, UR7, RZ ;  /* 0x000000072d007c24 */ /* 0x002fc4000f8e02ff */
        /* <DEDUP_REMOVED lines=32> */
.L_x_530:
[----:B------:R-:W-:Y:S05]  /*18e0*/  BSYNC B0 ;  /* 0x0000000000007941 */ /* 0x000fea0003800000 */
.L_x_529:
        /* <DEDUP_REMOVED lines=34> */
.L_x_532:
[----:B------:R-:W-:Y:S05]  /*1b10*/  BSYNC B0 ;  /* 0x0000000000007941 */ /* 0x000fea0003800000 */
.L_x_531:
        /* <DEDUP_REMOVED lines=44> */
.L_x_534:
[----:B------:R-:W-:Y:S05]  /*1de0*/  BSYNC B0 ;  /* 0x0000000000007941 */ /* 0x000fea0003800000 */
.L_x_533:
        /* <DEDUP_REMOVED lines=36> */
.L_x_536:
[----:B------:R-:W-:Y:S05]  /*2030*/  BSYNC B0 ;  /* 0x0000000000007941 */ /* 0x000fea0003800000 */
.L_x_535:
        /* <DEDUP_REMOVED lines=41> */
[----:B------:R-:W1:Y:S04]  /*22d0*/  LDSM.16.M88.4 R8, [R221+0x6000] ;  /* 0x00600000dd08783b */ /* 0x000e680000000200 */
[----:B--2---:R-:W2:Y:S04]  /*22e0*/  LDSM.16.M88.4 R12, [R224+0x1000] ;  /* 0x00100000e00c783b */ /* 0x004ea80000000200 */
[----:B------:R-:W5:Y:S04]  /*22f0*/  LDSM.16.M88.4 R24, [R221+0x6400] ;  /* 0x00640000dd18783b */ /* 0x000f680000000200 */
[----:B------:R-:W3:Y:S04]  /*2300*/  LDSM.16.M88.4 R20, [R221+0x6800] ;  /* 0x00680000dd14783b */ /* 0x000ee80000000200 */
[----:B------:R-:W4:Y:S04]  /*2310*/  LDSM.16.M88.4 R28, [R221+0x6c00] ;  /* 0x006c0000dd1c783b */ /* 0x000f280000000200 */
[----:B------:R-:W-:Y:S04]  /*2320*/  LDSM.16.M88.4 R40, [R225] ;  /* 0x00000000e128783b */ /* 0x000fe80000000200 */
[----:B------:R-:W3:Y:S04]  /*2330*/  LDSM.16.M88.4 R48, [R223+0x6000] ;  /* 0x00600000df30783b */ /* 0x000ee80000000200 */
[----:B------:R-:W-:Y:S04]  /*2340*/  LDSM.16.M88.4 R36, [R224+0x2000] ;  /* 0x00200000e024783b */ /* 0x000fe80000000200 */
[----:B------:R-:W-:Y:S04]  /*2350*/  LDSM.16.M88.4 R80, [R221+0x7000] ;  /* 0x00700000dd50783b */ /* 0x000fe80000000200 */
[----:B------:R-:W-:Y:S01]  /*2360*/  LDSM.16.M88.4 R88, [R223+0x6400] ;  /* 0x00640000df58783b */ /* 0x000fe20000000200 */
[-C--:B-1----:R-:W-:Y:S03]  /*2370*/  HMMA.16816.F32.BF16 R32, R16, R8.reuse, RZ ;  /* 0x000000081020723c */ /* 0x082fe600000418ff */
[----:B------:R-:W-:Y:S04]  /*2380*/  LDSM.16.M88.4 R100, [R223+0x6800] ;  /* 0x00680000df64783b */ /* 0x000fe80000000200 */
[----:B------:R-:W-:Y:S01]  /*2390*/  LDSM.16.M88.4 R128, [R223+0x6c00] ;  /* 0x006c0000df80783b */ /* 0x000fe20000000200 */
[C---:B--2---:R-:W-:Y:S03]  /*23a0*/  HMMA.16816.F32.BF16 R60, R12.reuse, R8, RZ ;  /* 0x000000080c3c723c */ /* 0x044fe600000418ff */
[----:B------:R-:W-:Y:S05]  /*23b0*/  LDSM.16.M88.4 R52, [R223+0x7000] ;  /* 0x00700000df34783b */ /* 0x000fea0000000200 */
[-C--:B------:R-:W-:Y:S08]  /*23c0*/  HMMA.16816.F32.BF16 R92, R12, R10.reuse, RZ ;  /* 0x0000000a0c5c723c */ /* 0x080ff000000418ff */
[----:B------:R-:W-:Y:S01]  /*23d0*/  HMMA.16816.F32.BF16 R96, R16, R10, RZ ;  /* 0x0000000a1060723c */ /* 0x000fe200000418ff */
[----:B------:R-:W1:Y:S07]  /*23e0*/  LDSM.16.M88.4 R8, [R225+0x1000] ;  /* 0x00100000e108783b */ /* 0x000e6e0000000200 */
[C---:B-----5:R-:W-:Y:S08]  /*23f0*/  HMMA.16816.F32.BF16 R84, R12.reuse, R24, RZ ;  /* 0x000000180c54723c */ /* 0x060ff000000418ff */
[C---:B---3--:R-:W-:Y:S08]  /*2400*/  HMMA.16816.F32.BF16 R72, R12.reuse, R20, RZ ;  /* 0x000000140c48723c */ /* 0x048ff000000418ff */
[C---:B----4-:R-:W-:Y:S08]  /*2410*/  HMMA.16816.F32.BF16 R64, R12.reuse, R28, RZ ;  /* 0x0000001c0c40723c */ /* 0x050ff000000418ff */
[C---:B------:R-:W-:Y:S08]  /*2420*/  HMMA.16816.F32.BF16 R76, R12.reuse, R26, RZ ;  /* 0x0000001a0c4c723c */ /* 0x040ff000000418ff */
[C---:B------:R-:W-:Y:S08]  /*2430*/  HMMA.16816.F32.BF16 R68, R12.reuse, R22, RZ ;  /* 0x000000160c44723c */ /* 0x040ff000000418ff */
[----:B------:R-:W-:Y:S08]  /*2440*/  HMMA.16816.F32.BF16 R56, R12, R30, RZ ;  /* 0x0000001e0c38723c */ /* 0x000ff000000418ff */
[----:B------:R-:W-:Y:S01]  /*2450*/  HMMA.16816.F32.BF16 R12, R40, R48, R32 ;  /* 0x00000030280c723c */ /* 0x000fe20000041820 */
[----:B------:R-:W2:Y:S07]  /*2460*/  LDSM.16.M88.4 R32, [R224+0x3000] ;  /* 0x00300000e020783b */ /* 0x000eae0000000200 */
[C---:B------:R-:W-:Y:S08]  /*2470*/  HMMA.16816.F32.BF16 R108, R16.reuse, R28, RZ ;  /* 0x0000001c106c723c */ /* 0x040ff000000418ff */
[C---:B------:R-:W-:Y:S01]  /*2480*/  HMMA.16816.F32.BF16 R152, R16.reuse, R30, RZ ;  /* 0x0000001e1098723c */ /* 0x040fe200000418ff */
[----:B------:R-:W3:Y:S07]  /*2490*/  LDSM.16.M88.4 R28, [R225+0x2000] ;  /* 0x00200000e11c783b */ /* 0x000eee0000000200 */
[C---:B------:R-:W-:Y:S08]  /*24a0*/  HMMA.16816.F32.BF16 R112, R16.reuse, R20, RZ ;  /* 0x000000141070723c */ /* 0x040ff000000418ff */
[----:B------:R-:W-:Y:S08]  /*24b0*/  HMMA.16816.F32.BF16 R120, R16, R22, RZ ;  /* 0x000000161078723c */ /* 0x000ff000000418ff */
[----:B-1----:R-:W-:Y:S01]  /*24c0*/  HMMA.16816.F32.BF16 R20, R8, R48, R60 ;  /* 0x000000300814723c */ /* 0x002fe2000004183c */
[----:B------:R-:W-:Y:S07]  /*24d0*/  LDSM.16.M88.4 R60, [R221+0x8000] ;  /* 0x00800000dd3c783b */ /* 0x000fee0000000200 */
[C---:B------:R-:W-:Y:S08]  /*24e0*/  HMMA.16816.F32.BF16 R104, R16.reuse, R24, RZ ;  /* 0x000000181068723c */ /* 0x040ff000000418ff */
[----:B------:R-:W-:Y:S01]  /*24f0*/  HMMA.16816.F32.BF16 R124, R16, R26, RZ ;  /* 0x0000001a107c723c */ /* 0x000fe200000418ff */
[----:B------:R-:W-:Y:S07]  /*2500*/  LDSM.16.M88.4 R24, [R224+0x5000] ;  /* 0x00500000e018783b */ /* 0x000fee0000000200 */
        /* <DEDUP_REMOVED lines=9> */
[----:B------:R-:W4:Y:S07]  /*25a0*/  LDSM.16.M88.4 R8, [R224+0x4000] ;  /* 0x00400000e008783b */ /* 0x000f2e0000000200 */
[----:B--2---:R-:W-:Y:S01]  /*25b0*/  HMMA.16816.F32.BF16 R56, R32, R80, R20 ;  /* 0x000000502038723c */ /* 0x004fe20000041814 */
[----:B------:R-:W-:Y:S07]  /*25c0*/  LDSM.16.M88.4 R20, [R225+0x4000] ;  /* 0x00400000e114783b */ /* 0x000fee0000000200 */
[----:B------:R-:W-:Y:S01]  /*25d0*/  HMMA.16816.F32.BF16 R72, R40, R50, R96 ;  /* 0x000000322848723c */ /* 0x000fe20000041860 */
[----:B------:R-:W2:Y:S07]  /*25e0*/  LDSM.16.M88.4 R48, [R223+0x8000] ;  /* 0x00800000df30783b */ /* 0x000eae0000000200 */
[-C--:B---3--:R-:W-:Y:S01]  /*25f0*/  HMMA.16816.F32.BF16 R68, R28, R52.reuse, R16 ;  /* 0x000000341c44723c */ /* 0x088fe20000041810 */
[----:B------:R-:W-:Y:S07]  /*2600*/  LDSM.16.M88.4 R16, [R225+0x5000] ;  /* 0x00500000e110783b */ /* 0x000fee0000000200 */
[----:B-1----:R-:W-:Y:S01]  /*2610*/  HMMA.16816.F32.BF16 R64, R12, R52, R56 ;  /* 0x000000340c40723c */ /* 0x002fe20000041838 */
[----:B------:R-:W1:Y:S07]  /*2620*/  LDSM.16.M88.4 R56, [R221+0x7400] ;  /* 0x00740000dd38783b */ /* 0x000e6e0000000200 */
[----:B------:R-:W-:Y:S08]  /*2630*/  HMMA.16816.F32.BF16 R72, R36, R82, R72 ;  /* 0x000000522448723c */ /* 0x000ff00000041848 */
[----:B----4-:R-:W-:Y:S08]  /*2640*/  HMMA.16816.F32.BF16 R76, R8, R60, R68 ;  /* 0x0000003c084c723c */ /* 0x010ff00000041844 */
[----:B------:R-:W-:Y:S08]  /*2650*/  HMMA.16816.F32.BF16 R80, R32, R82, R92 ;  /* 0x000000522050723c */ /* 0x000ff0000004185c */
[----:B------:R-:W-:Y:S08]  /*2660*/  HMMA.16816.F32.BF16 R96, R40, R88, R104 ;  /* 0x000000582860723c */ /* 0x000ff00000041868 */
[----:B------:R-:W-:Y:S01]  /*2670*/  HMMA.16816.F32.BF16 R68, R24, R60, R64 ;  /* 0x0000003c1844723c */ /* 0x000fe20000041840 */
[----:B------:R-:W3:Y:S07]  /*2680*/  LDSM.16.M88.4 R64, [R223+0x7400] ;  /* 0x00740000df40783b */ /* 0x000eee0000000200 */
[----:B------:R-:W-:Y:S08]  /*2690*/  HMMA.16816.F32.BF16 R72, R28, R54, R72 ;  /* 0x000000361c48723c */ /* 0x000ff00000041848 */
[----:B--2---:R-:W-:Y:S08]  /*26a0*/  HMMA.16816.F32.BF16 R84, R20, R48, R76 ;  /* 0x000000301454723c */ /* 0x004ff0000004184c */
[----:B------:R-:W-:Y:S01]  /*26b0*/  HMMA.16816.F32.BF16 R76, R12, R54, R80 ;  /* 0x000000360c4c723c */ /* 0x000fe20000041850 */
[----:B------:R-:W2:Y:S07]  /*26c0*/  LDSM.16.M88.4 R52, [R221+0x8400] ;  /* 0x00840000dd34783b */ /* 0x000eae0000000200 */
[----:B-1----:R-:W-:Y:S08]  /*26d0*/  HMMA.16816.F32.BF16 R80, R36, R56, R96 ;  /* 0x000000382450723c */ /* 0x002ff00000041860 */
[----:B------:R-:W-:Y:S01]  /*26e0*/  HMMA.16816.F32.BF16 R72, R8, R62, R72 ;  /* 0x0000003e0848723c */ /* 0x000fe20000041848 */
[----:B------:R-:W-:-:S04]  /*26f0*/  FMUL.FTZ R0, R84, c[0x0][0x2ec] ;  /* 0x0000bb0054007a20 */ /* 0x000fc80000410000 */
[----:B------:R1:W-:Y:S03]  /*2700*/  MUFU.TANH R164, R0 ;  /* 0x0000000000a47308 */ /* 0x0003e60000002400 */
[----:B------:R-:W-:Y:S08]  /*2710*/  HMMA.16816.F32.BF16 R92, R16, R48, R68 ;  /* 0x00000030105c723c */ /* 0x000ff00000041844 */
[----:B------:R-:W-:Y:S01]  /*2720*/  HMMA.16816.F32.BF16 R68, R32, R56, R116 ;  /* 0x000000382044723c */ /* 0x000fe20000041874 */
[----:B-1----:R-:W-:-:S07]  /*2730*/  FMUL.FTZ R0, R85, c[0x0][0x2ec] ;  /* 0x0000bb0055007a20 */ /* 0x002fce0000410000 */
[----:B------:R-:W-:Y:S01]  /*2740*/  HMMA.16816.F32.BF16 R76, R24, R62, R76 ;  /* 0x0000003e184c723c */ /* 0x000fe2000004184c */
[----:B------:R1:W-:Y:S01]  /*2750*/  MUFU.TANH R165, R0 ;  /* 0x0000000000a57308 */ /* 0x0003e20000002400 */
[----:B------:R-:W-:Y:S06]  /*2760*/  LDSM.16.M88.4 R60, [R223+0x8400] ;  /* 0x00840000df3c783b */ /* 0x000fec0000000200 */
[----:B------:R-:W-:Y:S08]  /*2770*/  HMMA.16816.F32.BF16 R104, R40, R90, R124 ;  /* 0x0000005a2868723c */ /* 0x000ff0000004187c */
[----:B---3--:R-:W-:Y:S01]  /*2780*/  HMMA.16816.F32.BF16 R80, R28, R64, R80 ;  /* 0x000000401c50723c */ /* 0x008fe20000041850 */
[----:B-1----:R-:W-:-:S04]  /*2790*/  FMUL.FTZ R0, R86, c[0x0][0x2ec] ;  /* 0x0000bb0056007a20 */ /* 0x002fc80000410000 */
[----:B------:R1:W-:Y:S03]  /*27a0*/  MUFU.TANH R162, R0 ;  /* 0x0000000000a27308 */ /* 0x0003e60000002400 */
[----:B------:R-:W-:Y:S08]  /*27b0*/  HMMA.16816.F32.BF16 R88, R20, R50, R72 ;  /* 0x000000321458723c */ /* 0x000ff00000041848 */
[----:B------:R-:W-:Y:S01]  /*27c0*/  HMMA.16816.F32.BF16 R72, R12, R64, R68 ;  /* 0x000000400c48723c */ /* 0x000fe20000041844 */
[----:B------:R-:W3:Y:S01]  /*27d0*/  LDSM.16.M88.4 R68, [R221+0x7800] ;  /* 0x00780000dd44783b */ /* 0x000ee20000000200 */
[----:B-1----:R-:W-:-:S06]  /*27e0*/  FMUL.FTZ R0, R87, c[0x0][0x2ec] ;  /* 0x0000bb0057007a20 */ /* 0x002fcc0000410000 */
[----:B------:R-:W-:Y:S01]  /*27f0*/  HMMA.16816.F32.BF16 R96, R16, R50, R76 ;  /* 0x000000321060723c */ /* 0x000fe2000004184c */
[----:B------:R1:W-:Y:S07]  /*2800*/  MUFU.TANH R163, R0 ;  /* 0x0000000000a37308 */ /* 0x0003ee0000002400 */
[----:B------:R-:W-:Y:S08]  /*2810*/  HMMA.16816.F32.BF16 R76, R36, R58, R104 ;  /* 0x0000003a244c723c */ /* 0x000ff00000041868 */
[----:B--2---:R-:W-:Y:S01]  /*2820*/  HMMA.16816.F32.BF16 R80, R8, R52, R80 ;  /* 0x000000340850723c */ /* 0x004fe20000041850 */
[----:B-1----:R-:W-:-:S04]  /*2830*/  FMUL.FTZ R0, R92, c[0x0][0x2ec] ;  /* 0x0000bb005c007a20 */ /* 0x002fc80000410000 */
[----:B------:R1:W-:Y:S03]  /*2840*/  MUFU.TANH R160, R0 ;  /* 0x0000000000a07308 */ /* 0x0003e60000002400 */
[----:B------:R-:W-:Y:S01]  /*2850*/  HMMA.16816.F32.BF16 R84, R32, R58, R132 ;  /* 0x0000003a2054723c */ /* 0x000fe20000041884 */
[----:B------:R-:W2:Y:S07]  /*2860*/  LDSM.16.M88.4 R56, [R223+0x7800] ;  /* 0x00780000df38783b */ /* 0x000eae0000000200 */
[----:B------:R-:W-:Y:S01]  /*2870*/  HMMA.16816.F32.BF16 R112, R40, R100, R112 ;  /* 0x000000642870723c */ /* 0x000fe20000041870 */
[----:B-1----:R-:W-:-:S07]  /*2880*/  FMUL.FTZ R0, R93, c[0x0][0x2ec] ;  /* 0x0000bb005d007a20 */ /* 0x002fce0000410000 */
[----:B------:R-:W-:Y:S01]  /*2890*/  HMMA.16816.F32.BF16 R48, R24, R52, R72 ;  /* 0x000000341830723c */ /* 0x000fe20000041848 */
[----:B------:R1:W-:Y:S07]  /*28a0*/  MUFU.TANH R161, R0 ;  /* 0x0000000000a17308 */ /* 0x0003ee0000002400 */
[----:B------:R-:W-:Y:S08]  /*28b0*/  HMMA.16816.F32.BF16 R72, R28, R66, R76 ;  /* 0x000000421c48723c */ /* 0x000ff0000004184c */
[----:B---3--:R-:W-:Y:S01]  /*28c0*/  HMMA.16816.F32.BF16 R76, R36, R68, R112 ;  /* 0x00000044244c723c */ /* 0x008fe20000041870 */
[----:B-1----:R-:W-:-:S04]  /*28d0*/  FMUL.FTZ R0, R94, c[0x0][0x2ec] ;  /* 0x0000bb005e007a20 */ /* 0x002fc80000410000 */
[----:B------:R1:W3:Y:S03]  /*28e0*/  MUFU.TANH R149, R0 ;  /* 0x0000000000957308 */ /* 0x0002e60000002400 */
[----:B------:R-:W-:Y:S08]  /*28f0*/  HMMA.16816.F32.BF16 R120, R40, R102, R120 ;  /* 0x000000662878723c */ /* 0x000ff00000041878 */
[----:B------:R-:W-:Y:S01]  /*2900*/  HMMA.16816.F32.BF16 R72, R8, R54, R72 ;  /* 0x000000360848723c */ /* 0x000fe20000041848 */
[----:B-1----:R-:W-:-:S07]  /*2910*/  FMUL.FTZ R0, R95, c[0x0][0x2ec] ;  /* 0x0000bb005f007a20 */ /* 0x002fce0000410000 */
[----:B------:R-:W-:Y:S01]  /*2920*/  HMMA.16816.F32.BF16 R92, R16, R60, R48 ;  /* 0x0000003c105c723c */ /* 0x000fe20000041830 */
[----:B------:R1:W4:Y:S07]  /*2930*/  MUFU.TANH R150, R0 ;  /* 0x0000000000967308 */ /* 0x00032e0000002400 */
[----:B------:R-:W-:Y:S08]  /*2940*/  HMMA.16816.F32.BF16 R48, R32, R68, R136 ;  /* 0x000000442030723c */ /* 0x000ff00000041888 */
[----:B--2---:R-:W-:Y:S01]  /*2950*/  HMMA.16816.F32.BF16 R76, R28, R56, R76 ;  /* 0x000000381c4c723c */ /* 0x004fe2000004184c */
[----:B-1----:R-:W-:-:S04]  /*2960*/  FMUL.FTZ R0, R88, c[0x0][0x2ec] ;  /* 0x0000bb0058007a20 */ /* 0x002fc80000410000 */
[----:B------:R1:W-:Y:S03]  /*2970*/  MUFU.TANH R151, R0 ;  /* 0x0000000000977308 */ /* 0x0003e60000002400 */
[----:B------:R-:W-:Y:S01]  /*2980*/  HMMA.16816.F32.BF16 R108, R40, R128, R108 ;  /* 0x00000080286c723c */ /* 0x000fe2000004186c */
[----:B-1----:R-:W-:-:S04]  /*2990*/  FMUL.FTZ R0, R89, c[0x0][0x2ec] ;  /* 0x0000bb0059007a20 */ /* 0x002fc80000410000 */
[----:B------:R1:W-:Y:S02]  /*29a0*/  MUFU.TANH R132, R0 ;  /* 0x0000000000847308 */ /* 0x0003e40000002400 */
[----:B-1----:R-:W-:-:S06]  /*29b0*/  FMUL.FTZ R0, R90, c[0x0][0x2ec] ;  /* 0x0000bb005a007a20 */ /* 0x002fcc0000410000 */
[----:B------:R1:W-:Y:S02]  /*29c0*/  MUFU.TANH R118, R0 ;  /* 0x0000000000767308 */ /* 0x0003e40000002400 */
[----:B-1----:R-:W-:Y:S02]  /*29d0*/  FMUL.FTZ R0, R91, c[0x0][0x2ec] ;  /* 0x0000bb005b007a20 */ /* 0x002fe40000410000 */
[----:B------:R-:W-:Y:S04]  /*29e0*/  HMMA.16816.F32.BF16 R88, R20, R60, R80 ;  /* 0x0000003c1458723c */ /* 0x000fe80000041850 */
[----:B------:R1:W-:Y:S04]  /*29f0*/  MUFU.TANH R119, R0 ;  /* 0x0000000000777308 */ /* 0x0003e80000002400 */
[----:B------:R-:W-:Y:S01]  /*2a00*/  HMMA.16816.F32.BF16 R80, R12, R66, R84 ;  /* 0x000000420c50723c */ /* 0x000fe20000041854 */
[----:B------:R-:W2:Y:S07]  /*2a10*/  LDSM.16.M88.4 R64, [R221+0x8800] ;  /* 0x00880000dd40783b */ /* 0x000eae0000000200 */
[----:B------:R-:W-:Y:S01]  /*2a20*/  HMMA.16816.F32.BF16 R84, R20, R62, R72 ;  /* 0x0000003e1454723c */ /* 0x000fe20000041848 */
[----:B-1----:R-:W-:-:S04]  /*2a30*/  FMUL.FTZ R0, R96, c[0x0][0x2ec] ;  /* 0x0000bb0060007a20 */ /* 0x002fc80000410000 */
[----:B------:R1:W-:Y:S03]  /*2a40*/  MUFU.TANH R117, R0 ;  /* 0x0000000000757308 */ /* 0x0003e60000002400 */
[----:B------:R-:W-:Y:S01]  /*2a50*/  HMMA.16816.F32.BF16 R72, R12, R56, R48 ;  /* 0x000000380c48723c */ /* 0x000fe20000041830 */
[----:B------:R-:W5:Y:S07]  /*2a60*/  LDSM.16.M88.4 R48, [R223+0x8800] ;  /* 0x00880000df30783b */ /* 0x000f6e0000000200 */
[----:B------:R-:W-:Y:S01]  /*2a70*/  HMMA.16816.F32.BF16 R52, R24, R54, R80 ;  /* 0x000000361834723c */ /* 0x000fe20000041850 */
[----:B-1----:R-:W-:-:S07]  /*2a80*/  FMUL.FTZ R0, R97, c[0x0][0x2ec] ;  /* 0x0000bb0061007a20 */ /* 0x002fce0000410000 */
[----:B------:R-:W-:Y:S01]  /*2a90*/  HMMA.16816.F32.BF16 R80, R32, R70, R140 ;  /* 0x000000462050723c */ /* 0x000fe2000004188c */
[----:B------:R1:W-:Y:S07]  /*2aa0*/  MUFU.TANH R116, R0 ;  /* 0x0000000000747308 */ /* 0x0003ee0000002400 */
[----:B--2---:R-:W-:Y:S01]  /*2ab0*/  HMMA.16816.F32.BF16 R76, R8, R64, R76 ;  /* 0x00000040084c723c */ /* 0x004fe2000004184c */
[----:B-1----:R-:W-:-:S04]  /*2ac0*/  FMUL.FTZ R0, R98, c[0x0][0x2ec] ;  /* 0x0000bb0062007a20 */ /* 0x002fc80000410000 */
[----:B------:R1:W2:Y:S11]  /*2ad0*/  MUFU.TANH R7, R0 ;  /* 0x0000000000077308 */ /* 0x0002b60000002400 */
[----:B------:R-:W-:Y:S01]  /*2ae0*/  HMMA.16816.F32.BF16 R80, R12, R58, R80 ;  /* 0x0000003a0c50723c */ /* 0x000fe20000041850 */
[----:B-1----:R-:W-:-:S07]  /*2af0*/  FMUL.FTZ R0, R99, c[0x0][0x2ec] ;  /* 0x0000bb0063007a20 */ /* 0x002fce0000410000 */
[----:B------:R-:W-:Y:S01]  /*2b00*/  HMMA.16816.F32.BF16 R96, R16, R62, R52 ;  /* 0x0000003e1060723c */ /* 0x000fe20000041834 */
[----:B------:R-:W1:Y:S01]  /*2b10*/  LDSM.16.M88.4 R52, [R221+0x7c00] ;  /* 0x007c0000dd34783b */ /* 0x000e620000000200 */
[----:B------:R2:W1:Y:S06]  /*2b20*/  MUFU.TANH R106, R0 ;  /* 0x00000000006a7308 */ /* 0x00046c0000002400 */
[----:B------:R-:W-:Y:S08]  /*2b30*/  HMMA.16816.F32.BF16 R60, R36, R70, R120 ;  /* 0x00000046243c723c */ /* 0x000ff00000041878 */
[----:B------:R-:W-:Y:S01]  /*2b40*/  HMMA.16816.F32.BF16 R68, R24, R64, R72 ;  /* 0x000000401844723c */ /* 0x000fe20000041848 */
[----:B--2---:R-:W-:-:S04]  /*2b50*/  FMUL.FTZ R0, R88, c[0x0][0x2ec] ;  /* 0x0000bb0058007a20 */ /* 0x004fc80000410000 */
[----:B------:R2:W-:Y:S03]  /*2b60*/  MUFU.TANH R112, R0 ;  /* 0x0000000000707308 */ /* 0x0005e60000002400 */
[----:B------:R-:W-:Y:S08]  /*2b70*/  HMMA.16816.F32.BF16 R80, R24, R66, R80 ;  /* 0x000000421850723c */ /* 0x000ff00000041850 */
[----:B------:R-:W-:Y:S01]  /*2b80*/  HMMA.16816.F32.BF16 R72, R28, R58, R60 ;  /* 0x0000003a1c48723c */ /* 0x000fe2000004183c */
[----:B------:R-:W1:Y:S04]  /*2b90*/  LDSM.16.M88.4 R60, [R223+0x7c00] ;  /* 0x007c0000df3c783b */ /* 0x000e680000000200 */
[----:B------:R-:W1:Y:S01]  /*2ba0*/  LDSM.16.M88.4 R56, [R221+0x8c00] ;  /* 0x008c0000dd38783b */ /* 0x000e620000000200 */
[----:B--2---:R-:W-:-:S04]  /*2bb0*/  FMUL.FTZ R0, R89, c[0x0][0x2ec] ;  /* 0x0000bb0059007a20 */ /* 0x004fc80000410000 */
[----:B------:R2:W-:Y:S06]  /*2bc0*/  MUFU.TANH R107, R0 ;  /* 0x00000000006b7308 */ /* 0x0005ec0000002400 */
[----:B-----5:R-:W-:Y:S01]  /*2bd0*/  HMMA.16816.F32.BF16 R80, R16, R50, R80 ;  /* 0x000000321050723c */ /* 0x020fe20000041850 */
[----:B--2---:R-:W-:-:S04]  /*2be0*/  FMUL.FTZ R0, R90, c[0x0][0x2ec] ;  /* 0x0000bb005a007a20 */ /* 0x004fc80000410000 */
[----:B------:R2:W-:Y:S11]  /*2bf0*/  MUFU.TANH R129, R0 ;  /* 0x0000000000817308 */ /* 0x0005f60000002400 */
[----:B------:R-:W-:Y:S08]  /*2c00*/  @!UPT UIADD3 URZ, URZ, URZ, URZ ;  /* 0x0000003f3f3ff290 */ /* 0x000ff0000fffe03f */
[----:B------:R-:W-:Y:S02]  /*2c10*/  FMUL.FTZ R80, R80, c[0x0][0x2ec] ;  /* 0x0000bb0050507a20 */ /* 0x000fe40000410000 */
[----:B------:R-:W-:Y:S02]  /*2c20*/  FMUL.FTZ R81, R81, c[0x0][0x2ec] ;  /* 0x0000bb0051517a20 */ /* 0x000fe40000410000 */
[----:B--2---:R-:W-:Y:S02]  /*2c30*/  FMUL.FTZ R0, R91, c[0x0][0x2ec] ;  /* 0x0000bb005b007a20 */ /* 0x004fe40000410000 */
[----:B------:R-:W-:Y:S01]  /*2c40*/  MUFU.TANH R80, R80 ;  /* 0x0000005000507308 */ /* 0x000fe20000002400 */
[----:B------:R-:W-:Y:S07]  /*2c50*/  HMMA.16816.F32.BF16 R88, R20, R48, R76 ;  /* 0x000000301458723c */ /* 0x000fee000004184c */
[----:B------:R2:W-:Y:S01]  /*2c60*/  MUFU.TANH R128, R0 ;  /* 0x0000000000807308 */ /* 0x0005e20000002400 */
[----:B-1----:R-:W-:Y:S07]  /*2c70*/  HMMA.16816.F32.BF16 R76, R36, R52, R108 ;  /* 0x00000034244c723c */ /* 0x002fee000004186c */
[----:B------:R-:W-:Y:S01]  /*2c80*/  MUFU.TANH R81, R81 ;  /* 0x0000005100517308 */ /* 0x000fe20000002400 */
[----:B--2---:R-:W-:-:S07]  /*2c90*/  FMUL.FTZ R0, R92, c[0x0][0x2ec] ;  /* 0x0000bb005c007a20 */ /* 0x004fce0000410000 */
[----:B------:R1:W-:Y:S02]  /*2ca0*/  MUFU.TANH R105, R0 ;  /* 0x0000000000697308 */ /* 0x0003e40000002400 */
[----:B-1----:R-:W-:-:S06]  /*2cb0*/  FMUL.FTZ R0, R93, c[0x0][0x2ec] ;  /* 0x0000bb005d007a20 */ /* 0x002fcc0000410000 */
[----:B------:R1:W-:Y:S02]  /*2cc0*/  MUFU.TANH R104, R0 ;  /* 0x0000000000687308 */ /* 0x0003e40000002400 */
[----:B-1----:R-:W-:-:S06]  /*2cd0*/  FMUL.FTZ R0, R94, c[0x0][0x2ec] ;  /* 0x0000bb005e007a20 */ /* 0x002fcc0000410000 */
[----:B------:R1:W2:Y:S02]  /*2ce0*/  MUFU.TANH R100, R0 ;  /* 0x0000000000647308 */ /* 0x0002a40000002400 */
[----:B-1----:R-:W-:Y:S02]  /*2cf0*/  FMUL.FTZ R0, R95, c[0x0][0x2ec] ;  /* 0x0000bb005f007a20 */ /* 0x002fe40000410000 */
[----:B------:R-:W-:Y:S04]  /*2d00*/  HMMA.16816.F32.BF16 R92, R16, R48, R68 ;  /* 0x00000030105c723c */ /* 0x000fe80000041844 */
[----:B------:R1:W5:Y:S04]  /*2d10*/  MUFU.TANH R101, R0 ;  /* 0x0000000000657308 */ /* 0x0003680000002400 */
[----:B------:R-:W-:Y:S08]  /*2d20*/  HMMA.16816.F32.BF16 R68, R8, R66, R72 ;  /* 0x000000420844723c */ /* 0x000ff00000041848 */
[----:B------:R-:W-:Y:S01]  /*2d30*/  HMMA.16816.F32.BF16 R72, R28, R60, R76 ;  /* 0x0000003c1c48723c */ /* 0x000fe2000004184c */
[----:B-1----:R-:W-:-:S04]  /*2d40*/  FMUL.FTZ R0, R84, c[0x0][0x2ec] ;  /* 0x0000bb0054007a20 */ /* 0x002fc80000410000 */
[----:B------:R1:W-:Y:S03]  /*2d50*/  MUFU.TANH R125, R0 ;  /* 0x00000000007d7308 */ /* 0x0003e60000002400 */
[----:B------:R-:W-:Y:S01]  /*2d60*/  HMMA.16816.F32.BF16 R64, R40, R130, R152 ;  /* 0x000000822840723c */ /* 0x000fe20000041898 */
[----:B------:R-:W2:Y:S01]  /*2d70*/  LDSM.16.M88.4 R40, [R223+0x8c00] ;  /* 0x008c0000df28783b */ /* 0x000ea20000000200 */
[----:B------:R-:W-:-:S06]  /*2d80*/  DEPBAR.LE SB0, 0x0 ;  /* 0x000080000000791a */ /* 0x000fcc0000000000 */
[----:B------:R-:W-:Y:S01]  /*2d90*/  HMMA.16816.F32.BF16 R76, R20, R50, R68 ;  /* 0x00000032144c723c */ /* 0x000fe20000041844 */
[----:B-1----:R-:W-:-:S07]  /*2da0*/  FMUL.FTZ R0, R85, c[0x0][0x2ec] ;  /* 0x0000bb0055007a20 */ /* 0x002fce0000410000 */
[----:B------:R-:W-:Y:S01]  /*2db0*/  HMMA.16816.F32.BF16 R72, R8, R56, R72 ;  /* 0x000000380848723c */ /* 0x000fe20000041848 */
[----:B------:R1:W-:Y:S07]  /*2dc0*/  MUFU.TANH R124, R0 ;  /* 0x00000000007c7308 */ /* 0x0003ee0000002400 */
[----:B------:R-:W-:Y:S08]  /*2dd0*/  HMMA.16816.F32.BF16 R36, R36, R54, R64 ;  /* 0x000000362424723c */ /* 0x000ff00000041840 */
[----:B------:R-:W-:-:S02]  /*2de0*/  FMUL.FTZ R79, R79, c[0x0][0x2ec] ;  /* 0x0000bb004f4f7a20 */ /* 0x000fc40000410000 */
[----:B-1----:R-:W-:-:S04]  /*2df0*/  FMUL.FTZ R0, R86, c[0x0][0x2ec] ;  /* 0x0000bb0056007a20 */ /* 0x002fc80000410000 */
[----:B------:R1:W-:Y:S02]  /*2e00*/  MUFU.TANH R127, R0 ;  /* 0x00000000007f7308 */ /* 0x0003e40000002400 */
[----:B--2---:R-:W-:Y:S06]  /*2e10*/  HMMA.16816.F32.BF16 R72, R20, R40, R72 ;  /* 0x000000281448723c */ /* 0x004fec0000041848 */
[----:B------:R-:W-:Y:S02]  /*2e20*/  MUFU.TANH R79, R79 ;  /* 0x0000004f004f7308 */ /* 0x000fe40000002400 */
[----:B------:R-:W-:Y:S01]  /*2e30*/  HMMA.16816.F32.BF16 R28, R28, R62, R36 ;  /* 0x0000003e1c1c723c */ /* 0x000fe20000041824 */
[----:B-1----:R-:W-:-:S07]  /*2e40*/  FMUL.FTZ R0, R87, c[0x0][0x2ec] ;  /* 0x0000bb0057007a20 */ /* 0x002fce0000410000 */
[C---:B------:R-:W-:Y:S01]  /*2e50*/  HMMA.16816.F32.BF16 R84, R32.reuse, R52, R144 ;  /* 0x000000342054723c */ /* 0x040fe20000041890 */
[----:B------:R1:W-:Y:S07]  /*2e60*/  MUFU.TANH R126, R0 ;  /* 0x00000000007e7308 */ /* 0x0003ee0000002400 */
[----:B------:R-:W-:Y:S01]  /*2e70*/  HMMA.16816.F32.BF16 R32, R32, R54, R156 ;  /* 0x000000362020723c */ /* 0x000fe2000004189c */
[----:B------:R-:W-:-:S06]  /*2e80*/  FMUL.FTZ R74, R74, c[0x0][0x2ec] ;  /* 0x0000bb004a4a7a20 */ /* 0x000fcc0000410000 */
[----:B------:R-:W-:Y:S01]  /*2e90*/  MUFU.TANH R74, R74 ;  /* 0x0000004a004a7308 */ /* 0x000fe20000002400 */
[----:B------:R-:W-:Y:S01]  /*2ea0*/  HMMA.16816.F32.BF16 R8, R8, R58, R28 ;  /* 0x0000003a0808723c */ /* 0x000fe2000004181c */
[----:B-1----:R-:W-:-:S06]  /*2eb0*/  FMUL.FTZ R0, R96, c[0x0][0x2ec] ;  /* 0x0000bb0060007a20 */ /* 0x002fcc0000410000 */
[----:B------:R1:W-:Y:S01]  /*2ec0*/  MUFU.TANH R103, R0 ;  /* 0x0000000000677308 */ /* 0x0003e20000002400 */
[----:B------:R-:W-:Y:S01]  /*2ed0*/  HMMA.16816.F32.BF16 R68, R12, R60, R84 ;  /* 0x0000003c0c44723c */ /* 0x000fe20000041854 */
[----:B------:R-:W-:-:S07]  /*2ee0*/  IMAD R28, R47, 0x20, R46 ;  /* 0x000000202f1c7824 */ /* 0x000fce00078e022e */
[----:B------:R-:W-:Y:S01]  /*2ef0*/  HMMA.16816.F32.BF16 R12, R12, R62, R32 ;  /* 0x0000003e0c0c723c */ /* 0x000fe20000041820 */
[----:B-1----:R-:W-:-:S07]  /*2f00*/  FMUL.FTZ R0, R97, c[0x0][0x2ec] ;  /* 0x0000bb0061007a20 */ /* 0x002fce0000410000 */
[----:B------:R-:W-:Y:S01]  /*2f10*/  HMMA.16816.F32.BF16 R8, R20, R42, R8 ;  /* 0x0000002a1408723c */ /* 0x000fe20000041808 */
[----:B------:R1:W-:Y:S07]  /*2f20*/  MUFU.TANH R102, R0 ;  /* 0x0000000000667308 */ /* 0x0003ee0000002400 */
[C---:B------:R-:W-:Y:S08]  /*2f30*/  HMMA.16816.F32.BF16 R48, R24.reuse, R56, R68 ;  /* 0x000000381830723c */ /* 0x040ff00000041844 */
[----:B------:R-:W-:Y:S01]  /*2f40*/  HMMA.16816.F32.BF16 R24, R24, R58, R12 ;  /* 0x0000003a1818723c */ /* 0x000fe2000004180c */
[----:B-1----:R-:W-:-:S04]  /*2f50*/  FMUL.FTZ R0, R98, c[0x0][0x2ec] ;  /* 0x0000bb0062007a20 */ /* 0x002fc80000410000 */
[----:B------:R1:W2:Y:S03]  /*2f60*/  MUFU.TANH R6, R0 ;  /* 0x0000000000067308 */ /* 0x0002a60000002400 */
[----:B------:R-:W-:-:S06]  /*2f70*/  FMUL.FTZ R8, R8, c[0x0][0x2ec] ;  /* 0x0000bb0008087a20 */ /* 0x000fcc0000410000 */
[----:B------:R-:W-:Y:S02]  /*2f80*/  MUFU.TANH R8, R8 ;  /* 0x0000000800087308 */ /* 0x000fe40000002400 */
[----:B------:R-:W-:Y:S01]  /*2f90*/  HMMA.16816.F32.BF16 R48, R16, R40, R48 ;  /* 0x000000281030723c */ /* 0x000fe20000041830 */
[----:B-1----:R-:W-:-:S07]  /*2fa0*/  FMUL.FTZ R0, R99, c[0x0][0x2ec] ;  /* 0x0000bb0063007a20 */ /* 0x002fce0000410000 */
[----:B------:R-:W-:Y:S01]  /*2fb0*/  HMMA.16816.F32.BF16 R16, R16, R42, R24 ;  /* 0x0000002a1010723c */ /* 0x000fe20000041818 */
[----:B------:R1:W1:Y:S11]  /*2fc0*/  MUFU.TANH R96, R0 ;  /* 0x0000000000607308 */ /* 0x0002760000002400 */
[----:B------:R-:W-:Y:S04]  /*2fd0*/  @!UPT UIADD3 URZ, URZ, URZ, URZ ;  /* 0x0000003f3f3ff290 */ /* 0x000fe8000fffe03f */
[----:B------:R-:W-:Y:S02]  /*2fe0*/  FMUL.FTZ R2, R48, c[0x0][0x2ec] ;  /* 0x0000bb0030027a20 */ /* 0x000fe40000410000 */
[----:B------:R-:W-:Y:S02]  /*2ff0*/  FMUL.FTZ R50, R50, c[0x0][0x2ec] ;  /* 0x0000bb0032327a20 */ /* 0x000fe40000410000 */
[----:B-1----:R-:W-:Y:S01]  /*3000*/  FMUL.FTZ R0, R88, c[0x0][0x2ec] ;  /* 0x0000bb0058007a20 */ /* 0x002fe20000410000 */
[----:B------:R-:W-:Y:S03]  /*3010*/  MUFU.TANH R34, R2 ;  /* 0x0000000200227308 */ /* 0x000fe60000002400 */
[----:B------:R-:W-:Y:S02]  /*3020*/  FMUL.FTZ R16, R16, c[0x0][0x2ec] ;  /* 0x0000bb0010107a20 */ /* 0x000fe40000410000 */
[----:B------:R-:W-:-:S03]  /*3030*/  FMUL.FTZ R18, R18, c[0x0][0x2ec] ;  /* 0x0000bb0012127a20 */ /* 0x000fc60000410000 */
[----:B------:R1:W-:Y:S08]  /*3040*/  MUFU.TANH R98, R0 ;  /* 0x0000000000627308 */ /* 0x0003f00000002400 */
[----:B------:R-:W-:Y:S01]  /*3050*/  MUFU.TANH R50, R50 ;  /* 0x0000003200327308 */ /* 0x000fe20000002400 */
[----:B-1----:R-:W-:-:S07]  /*3060*/  FMUL.FTZ R0, R89, c[0x0][0x2ec] ;  /* 0x0000bb0059007a20 */ /* 0x002fce0000410000 */
[----:B------:R-:W-:Y:S08]  /*3070*/  MUFU.TANH R16, R16 ;  /* 0x0000001000107308 */ /* 0x000ff00000002400 */
[----:B------:R1:W-:Y:S08]  /*3080*/  MUFU.TANH R97, R0 ;  /* 0x0000000000617308 */ /* 0x0003f00000002400 */
[----:B------:R-:W-:Y:S01]  /*3090*/  MUFU.TANH R18, R18 ;  /* 0x0000001200127308 */ /* 0x000fe20000002400 */
[----:B-1----:R-:W-:-:S07]  /*30a0*/  FMUL.FTZ R0, R90, c[0x0][0x2ec] ;  /* 0x0000bb005a007a20 */ /* 0x002fce0000410000 */
[----:B------:R1:W-:Y:S02]  /*30b0*/  MUFU.TANH R90, R0 ;  /* 0x00000000005a7308 */ /* 0x0003e40000002400 */
[----:B-1----:R-:W-:-:S06]  /*30c0*/  FMUL.FTZ R0, R91, c[0x0][0x2ec] ;  /* 0x0000bb005b007a20 */ /* 0x002fcc0000410000 */
[----:B------:R1:W-:Y:S02]  /*30d0*/  MUFU.TANH R91, R0 ;  /* 0x00000000005b7308 */ /* 0x0003e40000002400 */
[----:B-1----:R-:W-:-:S06]  /*30e0*/  FMUL.FTZ R0, R92, c[0x0][0x2ec] ;  /* 0x0000bb005c007a20 */ /* 0x002fcc0000410000 */
[----:B------:R1:W-:Y:S02]  /*30f0*/  MUFU.TANH R89, R0 ;  /* 0x0000000000597308 */ /* 0x0003e40000002400 */
[----:B-1----:R-:W-:-:S06]  /*3100*/  FMUL.FTZ R0, R93, c[0x0][0x2ec] ;  /* 0x0000bb005d007a20 */ /* 0x002fcc0000410000 */
[----:B------:R1:W-:Y:S02]  /*3110*/  MUFU.TANH R88, R0 ;  /* 0x0000000000587308 */ /* 0x0003e40000002400 */
[----:B-1----:R-:W-:-:S06]  /*3120*/  FMUL.FTZ R0, R94, c[0x0][0x2ec] ;  /* 0x0000bb005e007a20 */ /* 0x002fcc0000410000 */
[----:B------:R1:W1:Y:S02]  /*3130*/  MUFU.TANH R84, R0 ;  /* 0x0000000000547308 */ /* 0x0002640000002400 */
[----:B-1----:R-:W-:-:S06]  /*3140*/  FMUL.FTZ R0, R95, c[0x0][0x2ec] ;  /* 0x0000bb005f007a20 */ /* 0x002fcc0000410000 */
[----:B------:R1:W1:Y:S02]  /*3150*/  MUFU.TANH R61, R0 ;  /* 0x00000000003d7308 */ /* 0x0002640000002400 */
        /* <DEDUP_REMOVED lines=11> */
[----:B------:R1:W1:Y:S02]  /*3210*/  MUFU.TANH R35, R0 ;  /* 0x0000000000237308 */ /* 0x0002640000002400 */
[----:B-1----:R-:W-:-:S05]  /*3220*/  IMAD.SHL.U32 R0, R166, 0x2, RZ ;  /* 0x00000002a6007824 */ /* 0x002fca00078e00ff */
[----:B------:R-:W-:-:S05]  /*3230*/  LOP3.LUT R0, R0, 0x6, RZ, 0xc0, !PT ;  /* 0x0000000600007812 */ /* 0x000fca00078ec0ff */
[----:B------:R-:W-:-:S05]  /*3240*/  IMAD R0, R45, 0x40, R0 ;  /* 0x000000402d007824 */ /* 0x000fca00078e0200 */
[C---:B------:R-:W-:Y:S01]  /*3250*/  IADD3 R2, R0.reuse, 0x1, RZ ;  /* 0x0000000100027810 */ /* 0x040fe20007ffe0ff */
[----:B------:R-:W-:Y:S01]  /*3260*/  BAR.SYNC.DEFER_BLOCKING 0x0 ;  /* 0x0000000000007b1d */ /* 0x000fe20000010000 */
[-C--:B------:R-:W-:Y:S02]  /*3270*/  ISETP.GE.AND P1, PT, R0, R44.reuse, PT ;  /* 0x0000002c0000720c */ /* 0x080fe40003f26270 */
[-C--:B------:R-:W-:Y:S02]  /*3280*/  ISETP.GE.AND P5, PT, R2, R44.reuse, PT ;  /* 0x0000002c0200720c */ /* 0x080fe40003fa6270 */
[----:B------:R-:W-:Y:S02]  /*3290*/  IADD3 R2, R0, 0x10, RZ ;  /* 0x0000001000027810 */ /* 0x000fe40007ffe0ff */
[----:B---3--:R-:W-:Y:S02]  /*32a0*/  FSEL R31, R149, -INF , !P1 ;  /* 0xff800000951f7808 */ /* 0x008fe40004800000 */
[----:B------:R-:W-:-:S02]  /*32b0*/  ISETP.GE.AND P4, PT, R2, R44, PT ;  /* 0x0000002c0200720c */ /* 0x000fc40003f86270 */
[----:B------:R-:W-:Y:S02]  /*32c0*/  IADD3 R2, R0, 0x18, RZ ;  /* 0x0000001800027810 */ /* 0x000fe40007ffe0ff */
[----:B------:R-:W-:Y:S02]  /*32d0*/  FSEL R29, R160, -INF , !P1 ;  /* 0xff800000a01d7808 */ /* 0x000fe40004800000 */
[----:B------:R-:W-:Y:S02]  /*32e0*/  ISETP.GE.AND P2, PT, R2, R44, PT ;  /* 0x0000002c0200720c */ /* 0x000fe40003f46270 */
[----:B------:R-:W-:Y:S02]  /*32f0*/  IADD3 R2, R0, 0x19, RZ ;  /* 0x0000001900027810 */ /* 0x000fe40007ffe0ff */
[----:B------:R-:W-:Y:S02]  /*3300*/  FSEL R46, R162, -INF , !P1 ;  /* 0xff800000a22e7808 */ /* 0x000fe40004800000 */
[----:B------:R-:W-:-:S02]  /*3310*/  FSEL R33, R164, -INF , !P1 ;  /* 0xff800000a4217808 */ /* 0x000fc40004800000 */
[----:B------:R-:W-:Y:S02]  /*3320*/  ISETP.GE.AND P1, PT, R2, R44, PT ;  /* 0x0000002c0200720c */ /* 0x000fe40003f26270 */
[C---:B------:R-:W-:Y:S02]  /*3330*/  IADD3 R5, R0.reuse, 0x8, RZ ;  /* 0x0000000800057810 */ /* 0x040fe40007ffe0ff */
[----:B------:R-:W-:Y:S02]  /*3340*/  IADD3 R2, R0, 0x20, RZ ;  /* 0x0000002000027810 */ /* 0x000fe40007ffe0ff */
[----:B----4-:R-:W-:Y:S02]  /*3350*/  FSEL R23, R150, -INF , !P5 ;  /* 0xff80000096177808 */ /* 0x010fe40006800000 */
[----:B------:R-:W-:Y:S02]  /*3360*/  FSEL R20, R161, -INF , !P5 ;  /* 0xff800000a1147808 */ /* 0x000fe40006800000 */
[----:B------:R-:W-:-:S02]  /*3370*/  FSEL R42, R163, -INF , !P5 ;  /* 0xff800000a32a7808 */ /* 0x000fc40006800000 */
[----:B------:R-:W-:Y:S02]  /*3380*/  FSEL R36, R165, -INF , !P5 ;  /* 0xff800000a5247808 */ /* 0x000fe40006800000 */
[-C--:B------:R-:W-:Y:S01]  /*3390*/  ISETP.GE.AND P0, PT, R5, R44.reuse, PT ;  /* 0x0000002c0500720c */ /* 0x080fe20003f06270 */
[----:B------:R-:W-:Y:S01]  /*33a0*/  FMUL.FTZ R5, R73, c[0x0][0x2ec] ;  /* 0x0000bb0049057a20 */ /* 0x000fe20000410000 */
[----:B------:R-:W-:Y:S02]  /*33b0*/  ISETP.GE.AND P5, PT, R2, R44, PT ;  /* 0x0000002c0200720c */ /* 0x000fe40003fa6270 */
[C---:B------:R-:W-:Y:S01]  /*33c0*/  IADD3 R3, R0.reuse, 0x9, RZ ;  /* 0x0000000900037810 */ /* 0x040fe20007ffe0ff */
[----:B------:R1:W-:Y:S01]  /*33d0*/  MUFU.TANH R15, R5 ;  /* 0x00000005000f7308 */ /* 0x0003e20000002400 */
[----:B------:R-:W-:Y:S02]  /*33e0*/  IADD3 R2, R0, 0x21, RZ ;  /* 0x0000002100027810 */ /* 0x000fe40007ffe0ff */
[----:B------:R-:W-:-:S02]  /*33f0*/  FSEL R30, R7, -INF , !P0 ;  /* 0xff800000071e7808 */ /* 0x000fc40004000000 */
[----:B------:R-:W-:Y:S02]  /*3400*/  FSEL R22, R117, -INF , !P0 ;  /* 0xff80000075167808 */ /* 0x000fe40004000000 */
[----:B------:R-:W-:Y:S02]  /*3410*/  FSEL R45, R118, -INF , !P0 ;  /* 0xff800000762d7808 */ /* 0x000fe40004000000 */
[----:B------:R-:W-:Y:S02]  /*3420*/  FSEL R41, R151, -INF , !P0 ;  /* 0xff80000097297808 */ /* 0x000fe40004000000 */
[-C--:B------:R-:W-:Y:S02]  /*3430*/  ISETP.GE.AND P6, PT, R3, R44.reuse, PT ;  /* 0x0000002c0300720c */ /* 0x080fe40003fc6270 */
[----:B------:R-:W-:Y:S02]  /*3440*/  ISETP.GE.AND P0, PT, R2, R44, PT ;  /* 0x0000002c0200720c */ /* 0x000fe40003f06270 */
[----:B------:R-:W-:Y:S01]  /*3450*/  IADD3 R2, R0, 0x28, RZ ;  /* 0x0000002800027810 */ /* 0x000fe20007ffe0ff */
[----:B-1----:R-:W-:Y:S01]  /*3460*/  FMUL.FTZ R5, R49, c[0x0][0x2ec] ;  /* 0x0000bb0031057a20 */ /* 0x002fe20000410000 */
[----:B------:R-:W-:-:S02]  /*3470*/  FSEL R32, R106, -INF , !P6 ;  /* 0xff8000006a207808 */ /* 0x000fc40007000000 */
[----:B------:R-:W-:Y:S01]  /*3480*/  FSEL R21, R116, -INF , !P6 ;  /* 0xff80000074157808 */ /* 0x000fe20007000000 */
[----:B------:R-:W-:Y:S01]  /*3490*/  MUFU.TANH R13, R5 ;  /* 0x00000005000d7308 */ /* 0x000fe20000002400 */
        /* <DEDUP_REMOVED lines=9> */
[-C--:B------:R-:W-:Y:S01]  /*3530*/  ISETP.GE.AND P3, PT, R3, R44.reuse, PT ;  /* 0x0000002c0300720c */ /* 0x080fe20003f66270 */
[----:B------:R-:W-:Y:S01]  /*3540*/  FMUL.FTZ R3, R75, c[0x0][0x2ec] ;  /* 0x0000bb004b037a20 */ /* 0x000fe20000410000 */
[----:B------:R-:W-:-:S02]  /*3550*/  ISETP.GE.AND P4, PT, R2, R44, PT ;  /* 0x0000002c0200720c */ /* 0x000fc40003f86270 */
[----:B------:R-:W-:Y:S01]  /*3560*/  IADD3 R2, R0, 0x30, RZ ;  /* 0x0000003000027810 */ /* 0x000fe20007ffe0ff */
[----:B------:R1:W-:Y:S01]  /*3570*/  MUFU.TANH R14, R3 ;  /* 0x00000003000e7308 */ /* 0x0003e20000002400 */
[----:B-----5:R-:W-:Y:S02]  /*3580*/  FSEL R100, R101, -INF , !P3 ;  /* 0xff80000065647808 */ /* 0x020fe40005800000 */
[----:B------:R-:W-:Y:S02]  /*3590*/  FSEL R49, R104, -INF , !P3 ;  /* 0xff80000068317808 */ /* 0x000fe40005800000 */
[----:B------:R-:W-:Y:S02]  /*35a0*/  FSEL R128, R128, -INF , !P3 ;  /* 0xff80000080807808 */ /* 0x000fe40005800000 */
[----:B------:R-:W-:Y:S02]  /*35b0*/  FSEL R107, R107, -INF , !P3 ;  /* 0xff8000006b6b7808 */ /* 0x000fe40005800000 */
[----:B------:R-:W-:-:S02]  /*35c0*/  ISETP.GE.AND P3, PT, R2, R44, PT ;  /* 0x0000002c0200720c */ /* 0x000fc40003f66270 */
[----:B------:R-:W-:Y:S02]  /*35d0*/  IADD3 R2, R0, 0x31, RZ ;  /* 0x0000003100027810 */ /* 0x000fe40007ffe0ff */
[----:B--2---:R-:W-:Y:S02]  /*35e0*/  FSEL R101, R6, -INF , !P2 ;  /* 0xff80000006657808 */ /* 0x004fe40005000000 */
[----:B------:R-:W-:Y:S01]  /*35f0*/  FSEL R47, R103, -INF , !P2 ;  /* 0xff800000672f7808 */ /* 0x000fe20005000000 */
[----:B-1----:R-:W-:Y:S01]  /*3600*/  FMUL.FTZ R3, R51, c[0x0][0x2ec] ;  /* 0x0000bb0033037a20 */ /* 0x002fe20000410000 */
[----:B------:R-:W-:Y:S02]  /*3610*/  FSEL R127, R127, -INF , !P2 ;  /* 0xff8000007f7f7808 */ /* 0x000fe40005000000 */
[----:B------:R-:W-:Y:S01]  /*3620*/  FSEL R125, R125, -INF , !P2 ;  /* 0xff8000007d7d7808 */ /* 0x000fe20005000000 */
[----:B------:R1:W2:Y:S01]  /*3630*/  MUFU.TANH R12, R3 ;  /* 0x00000003000c7308 */ /* 0x0002a20000002400 */
[----:B------:R-:W-:-:S02]  /*3640*/  ISETP.GE.AND P2, PT, R2, R44, PT ;  /* 0x0000002c0200720c */ /* 0x000fc40003f46270 */
[----:B------:R-:W-:Y:S02]  /*3650*/  IADD3 R2, R0, 0x38, RZ ;  /* 0x0000003800027810 */ /* 0x000fe40007ffe0ff */
[----:B------:R-:W-:Y:S02]  /*3660*/  FSEL R105, R96, -INF , !P1 ;  /* 0xff80000060697808 */ /* 0x000fe40004800000 */
[----:B------:R-:W-:Y:S02]  /*3670*/  FSEL R51, R102, -INF , !P1 ;  /* 0xff80000066337808 */ /* 0x000fe40004800000 */
[----:B------:R-:W-:Y:S02]  /*3680*/  FSEL R126, R126, -INF , !P1 ;  /* 0xff8000007e7e7808 */ /* 0x000fe40004800000 */
[----:B------:R-:W-:Y:S02]  /*3690*/  FSEL R124, R124, -INF , !P1 ;  /* 0xff8000007c7c7808 */ /* 0x000fe40004800000 */
[----:B------:R-:W-:Y:S01]  /*36a0*/  ISETP.GE.AND P1, PT, R2, R44, PT ;  /* 0x0000002c0200720c */ /* 0x000fe20003f26270 */
[----:B------:R-:W-:Y:S01]  /*36b0*/  FMUL.FTZ R2, R11, c[0x0][0x2ec] ;  /* 0x0000bb000b027a20 */ /* 0x000fe20000410000 */
[----:B------:R-:W-:Y:S01]  /*36c0*/  FSEL R176, R84, -INF , !P5 ;  /* 0xff80000054b07808 */ /* 0x000fe20006800000 */
[----:B-1----:R-:W-:Y:S01]  /*36d0*/  FMUL.FTZ R3, R10, c[0x0][0x2ec] ;  /* 0x0000bb000a037a20 */ /* 0x002fe20000410000 */
[----:B------:R-:W-:Y:S01]  /*36e0*/  FSEL R174, R89, -INF , !P5 ;  /* 0xff80000059ae7808 */ /* 0x000fe20006800000 */
[----:B------:R1:W-:Y:S01]  /*36f0*/  MUFU.TANH R5, R2 ;  /* 0x0000000200057308 */ /* 0x0003e20000002400 */
[----:B------:R-:W-:-:S02]  /*3700*/  FSEL R190, R90, -INF , !P5 ;  /* 0xff8000005abe7808 */ /* 0x000fc40006800000 */
[----:B------:R-:W-:Y:S02]  /*3710*/  FSEL R180, R98, -INF , !P5 ;  /* 0xff80000062b47808 */ /* 0x000fe40006800000 */
[----:B------:R-:W-:Y:S02]  /*3720*/  ISETP.GE.AND P5, PT, R44, 0x41, PT ;  /* 0x000000412c00780c */ /* 0x000fe40003fa6270 */
[----:B------:R-:W-:Y:S01]  /*3730*/  IADD3 R0, R0, 0x39, RZ ;  /* 0x0000003900007810 */ /* 0x000fe20007ffe0ff */
[----:B------:R3:W4:Y:S01]  /*3740*/  MUFU.TANH R7, R3 ;  /* 0x0000000300077308 */ /* 0x0007220000002400 */
[----:B------:R-:W-:Y:S02]  /*3750*/  FSEL R177, R61, -INF , !P0 ;  /* 0xff8000003db17808 */ /* 0x000fe40004000000 */
[----:B------:R-:W-:Y:S02]  /*3760*/  FSEL R175, R88, -INF , !P0 ;  /* 0xff80000058af7808 */ /* 0x000fe40004000000 */
[----:B------:R-:W-:-:S02]  /*3770*/  FSEL R191, R91, -INF , !P0 ;  /* 0xff8000005bbf7808 */ /* 0x000fc40004000000 */
[----:B------:R-:W-:Y:S01]  /*3780*/  FSEL R181, R97, -INF , !P0 ;  /* 0xff80000061b57808 */ /* 0x000fe20004000000 */
[----:B-1----:R-:W-:Y:S01]  /*3790*/  FMUL.FTZ R2, R17, c[0x0][0x2ec] ;  /* 0x0000bb0011027a20 */ /* 0x002fe20000410000 */
[----:B------:R-:W-:Y:S01]  /*37a0*/  ISETP.GE.AND P0, PT, R0, R44, PT ;  /* 0x0000002c0000720c */ /* 0x000fe20003f06270 */
[----:B------:R-:W-:Y:S01]  /*37b0*/  IMAD.IADD R0, R148, 0x1, R28 ;  /* 0x0000000194007824 */ /* 0x000fe200078e021c */
[----:B------:R-:W-:Y:S02]  /*37c0*/  FSEL R178, R38, -INF , !P6 ;  /* 0xff80000026b27808 */ /* 0x000fe40007000000 */
[----:B------:R-:W-:Y:S02]  /*37d0*/  FSEL R172, R80, -INF , !P6 ;  /* 0xff80000050ac7808 */ /* 0x000fe40007000000 */
[----:B------:R-:W-:Y:S01]  /*37e0*/  FSEL R188, R53, -INF , !P6 ;  /* 0xff80000035bc7808 */ /* 0x000fe20007000000 */
[----:B---3--:R-:W-:Y:S01]  /*37f0*/  FMUL.FTZ R3, R9, c[0x0][0x2ec] ;  /* 0x0000bb0009037a20 */ /* 0x008fe20000410000 */
[----:B------:R-:W-:-:S02]  /*3800*/  FSEL R182, R76, -INF , !P6 ;  /* 0xff8000004cb67808 */ /* 0x000fc40007000000 */
[----:B------:R-:W-:Y:S01]  /*3810*/  FSEL R179, R37, -INF , !P4 ;  /* 0xff80000025b37808 */ /* 0x000fe20006000000 */
[----:B------:R-:W-:Y:S01]  /*3820*/  MUFU.TANH R6, R3 ;  /* 0x0000000300067308 */ /* 0x000fe20000002400 */
[----:B------:R-:W-:Y:S02]  /*3830*/  FSEL R173, R81, -INF , !P4 ;  /* 0xff80000051ad7808 */ /* 0x000fe40006000000 */
[----:B------:R-:W-:Y:S02]  /*3840*/  FSEL R189, R79, -INF , !P4 ;  /* 0xff8000004fbd7808 */ /* 0x000fe40006000000 */
[----:B------:R-:W-:Y:S02]  /*3850*/  FSEL R183, R60, -INF , !P4 ;  /* 0xff8000003cb77808 */ /* 0x000fe40006000000 */
[----:B------:R-:W-:Y:S01]  /*3860*/  FSEL R196, R50, -INF , !P3 ;  /* 0xff80000032c47808 */ /* 0x000fe20005800000 */
[----:B------:R1:W3:Y:S01]  /*3870*/  MUFU.TANH R3, R2 ;  /* 0x0000000200037308 */ /* 0x0002e20000002400 */
[----:B------:R-:W-:-:S02]  /*3880*/  FSEL R192, R34, -INF , !P3 ;  /* 0xff80000022c07808 */ /* 0x000fc40005800000 */
[----:B------:R-:W-:Y:S02]  /*3890*/  FSEL R204, R74, -INF , !P3 ;  /* 0xff8000004acc7808 */ /* 0x000fe40005800000 */
[----:B------:R-:W-:Y:S02]  /*38a0*/  FSEL R201, R35, -INF , !P3 ;  /* 0xff80000023c97808 */ /* 0x000fe40005800000 */
[----:B--2---:R-:W-:Y:S02]  /*38b0*/  FSEL R198, R12, -INF , !P2 ;  /* 0xff8000000cc67808 */ /* 0x004fe40005000000 */
[----:B------:R-:W-:Y:S02]  /*38c0*/  FSEL R193, R13, -INF , !P2 ;  /* 0xff8000000dc17808 */ /* 0x000fe40005000000 */
[----:B------:R-:W-:Y:S02]  /*38d0*/  FSEL R205, R14, -INF , !P2 ;  /* 0xff8000000ecd7808 */ /* 0x000fe40005000000 */
[----:B------:R-:W-:-:S02]  /*38e0*/  FSEL R200, R15, -INF , !P2 ;  /* 0xff8000000fc87808 */ /* 0x000fc40005000000 */
[----:B------:R-:W-:Y:S01]  /*38f0*/  FSEL R197, R18, -INF , !P1 ;  /* 0xff80000012c57808 */ /* 0x000fe20004800000 */
[----:B-1----:R-:W-:Y:S01]  /*3900*/  FMUL.FTZ R2, R19, c[0x0][0x2ec] ;  /* 0x0000bb0013027a20 */ /* 0x002fe20000410000 */
[----:B------:R-:W-:Y:S02]  /*3910*/  FSEL R194, R16, -INF , !P1 ;  /* 0xff80000010c27808 */ /* 0x000fe40004800000 */
[----:B----4-:R-:W-:Y:S02]  /*3920*/  FSEL R206, R7, -INF , !P1 ;  /* 0xff80000007ce7808 */ /* 0x010fe40004800000 */
[----:B------:R-:W-:Y:S01]  /*3930*/  FSEL R202, R8, -INF , !P1 ;  /* 0xff80000008ca7808 */ /* 0x000fe20004800000 */
[----:B------:R-:W1:Y:S01]  /*3940*/  MUFU.TANH R2, R2 ;  /* 0x0000000200027308 */ /* 0x000e620000002400 */
[----:B---3--:R-:W-:Y:S02]  /*3950*/  FSEL R195, R3, -INF , !P0 ;  /* 0xff80000003c37808 */ /* 0x008fe40004000000 */
[----:B------:R-:W-:-:S02]  /*3960*/  FSEL R207, R5, -INF , !P0 ;  /* 0xff80000005cf7808 */ /* 0x000fc40004000000 */
[----:B------:R-:W-:Y:S02]  /*3970*/  FSEL R203, R6, -INF , !P0 ;  /* 0xff80000006cb7808 */ /* 0x000fe40004000000 */
[----:B-1----:R-:W-:Y:S01]  /*3980*/  FSEL R199, R2, -INF , !P0 ;  /* 0xff80000002c77808 */ /* 0x002fe20004000000 */
        /* <DEDUP_REMOVED lines=58> */
.L_x_539:
[----:B------:R-:W-:Y:S05]  /*3d30*/  BSYNC B0 ;  /* 0x0000000000007941 */ /* 0x000fea0003800000 */
.L_x_538:
[----:B------:R-:W0:Y:S02]  /*3d40*/  LDGDEPBAR ;  /* 0x00000000000079af */ /* 0x000e240000000000 */
.L_x_537:
        /* <DEDUP_REMOVED lines=61> */
[----:B-1----:R-:W-:Y:S01]  /*4120*/  FMNMX.FTZ R6, R6, R5, !PT ;  /* 0x0000000506067209 */ /* 0x002fe20007810000 */
[----:B------:R-:W1:Y:S01]  /*4130*/  SHFL.BFLY PT, R7, R3, 0x2, 0x1f ;  /* 0x0c401f0003077f89 */ /* 0x000e6200000e0000 */
[----:B------:R-:W-:-:S02]  /*4140*/  FMNMX.FTZ R2, R191, R2, !PT ;  /* 0x00000002bf027209 */ /* 0x000fc40007810000 */
[----:B--2---:R-:W-:Y:S02]  /*4150*/  FMNMX.FTZ R102, R102, R8, !PT ;  /* 0x0000000866667209 */ /* 0x004fe40007810000 */
[----:B------:R-:W2:Y:S01]  /*4160*/  SHFL.BFLY PT, R8, R6, 0x1, 0x1f ;  /* 0x0c201f0006087f89 */ /* 0x000ea200000e0000 */
[----:B------:R-:W-:Y:S02]  /*4170*/  FMNMX.FTZ R2, R188, R2, !PT ;  /* 0x00000002bc027209 */ /* 0x000fe40007810000 */
[C---:B------:R-:W-:Y:S01]  /*4180*/  FMUL.FTZ R12, R102.reuse, c[0x0][0x23c] ;  /* 0x00008f00660c7a20 */ /* 0x040fe20000410000 */
[----:B------:R-:W-:Y:S02]  /*4190*/  FSETP.NEU.FTZ.AND P0, PT, R102, -INF , PT ;  /* 0xff8000006600780b */ /* 0x000fe40003f1d000 */
[----:B------:R-:W-:Y:S02]  /*41a0*/  FMNMX.FTZ R2, R189, R2, !PT ;  /* 0x00000002bd027209 */ /* 0x000fe40007810000 */
[----:B------:R-:W-:-:S02]  /*41b0*/  FSEL R12, R12, RZ, P0 ;  /* 0x000000ff0c0c7208 */ /* 0x000fc40000000000 */
[----:B------:R-:W-:-:S04]  /*41c0*/  FMNMX.FTZ R2, R204, R2, !PT ;  /* 0x00000002cc027209 */ /* 0x000fc80007810000 */
[----:B------:R-:W-:Y:S01]  /*41d0*/  FMNMX.FTZ R5, R205, R2, !PT ;  /* 0x00000002cd057209 */ /* 0x000fe20007810000 */
[----:B------:R-:W-:-:S03]  /*41e0*/  FFMA.FTZ R2, R29, c[0x0][0x23c], -R12 ;  /* 0x00008f001d027a23 */ /* 0x000fc6000001080c */
[----:B------:R-:W-:Y:S01]  /*41f0*/  FMNMX.FTZ R5, R206, R5, !PT ;  /* 0x00000005ce057209 */ /* 0x000fe20007810000 */
[----:B------:R3:W-:Y:S01]  /*4200*/  MUFU.EX2 R15, R2 ;  /* 0x00000002000f7308 */ /* 0x0007e20000000800 */
[----:B-1----:R-:W-:Y:S02]  /*4210*/  FMNMX.FTZ R7, R3, R7, !PT ;  /* 0x0000000703077209 */ /* 0x002fe40007810000 */
[----:B------:R-:W-:Y:S02]  /*4220*/  FMNMX.FTZ R5, R207, R5, !PT ;  /* 0x00000005cf057209 */ /* 0x000fe40007810000 */
[----:B--2---:R-:W-:Y:S01]  /*4230*/  FMNMX.FTZ R3, R6, R8, !PT ;  /* 0x0000000806037209 */ /* 0x004fe20007810000 */
[----:B------:R-:W1:Y:S01]  /*4240*/  SHFL.BFLY PT, R9, R7, 0x1, 0x1f ;  /* 0x0c201f0007097f89 */ /* 0x000e6200000e0000 */
[--C-:B------:R-:W-:Y:S02]  /*4250*/  FFMA.FTZ R6, R22, c[0x0][0x23c], -R12.reuse ;  /* 0x00008f0016067a23 */ /* 0x100fe4000001080c */
[----:B------:R-:W-:Y:S01]  /*4260*/  FSETP.NEU.FTZ.AND P0, PT, R3, -INF , PT ;  /* 0xff8000000300780b */ /* 0x000fe20003f1d000 */
[----:B------:R-:W2:Y:S01]  /*4270*/  SHFL.BFLY PT, R8, R5, 0x2, 0x1f ;  /* 0x0c401f0005087f89 */ /* 0x000ea200000e0000 */
[----:B------:R4:W-:Y:S01]  /*4280*/  MUFU.EX2 R50, R6 ;  /* 0x0000000600327308 */ /* 0x0009e20000000800 */
[----:B---3--:R-:W-:-:S07]  /*4290*/  FFMA.FTZ R2, R20, c[0x0][0x23c], -R12 ;  /* 0x00008f0014027a23 */ /* 0x008fce000001080c */
[----:B------:R3:W-:Y:S01]  /*42a0*/  MUFU.EX2 R14, R2 ;  /* 0x00000002000e7308 */ /* 0x0007e20000000800 */
[----:B----4-:R-:W-:Y:S01]  /*42b0*/  FFMA.FTZ R6, R21, c[0x0][0x23c], -R12 ;  /* 0x00008f0015067a23 */ /* 0x010fe2000001080c */
[----:B-1----:R-:W-:-:S06]  /*42c0*/  FMNMX.FTZ R104, R7, R9, !PT ;  /* 0x0000000907687209 */ /* 0x002fcc0007810000 */
[----:B------:R1:W-:Y:S01]  /*42d0*/  MUFU.EX2 R130, R6 ;  /* 0x0000000600827308 */ /* 0x0003e20000000800 */
[----:B--2---:R-:W-:Y:S01]  /*42e0*/  FMNMX.FTZ R5, R5, R8, !PT ;  /* 0x0000000805057209 */ /* 0x004fe20007810000 */
[----:B---3--:R-:W-:-:S05]  /*42f0*/  FMUL.FTZ R2, R3, c[0x0][0x23c] ;  /* 0x00008f0003027a20 */ /* 0x008fca0000410000 */
[----:B------:R-:W-:Y:S02]  /*4300*/  FSEL R2, R2, RZ, P0 ;  /* 0x000000ff02027208 */ /* 0x000fe40000000000 */
[----:B------:R-:W-:-:S03]  /*4310*/  FSETP.NEU.FTZ.AND P0, PT, R104, -INF , PT ;  /* 0xff8000006800780b */ /* 0x000fc60003f1d000 */
[--C-:B------:R-:W-:Y:S02]  /*4320*/  FFMA.FTZ R0, R23, c[0x0][0x23c], -R2.reuse ;  /* 0x00008f0017007a23 */ /* 0x100fe40000010802 */
[--C-:B------:R-:W-:Y:S01]  /*4330*/  FFMA.FTZ R4, R32, c[0x0][0x23c], -R2.reuse ;  /* 0x00008f0020047a23 */ /* 0x100fe20000010802 */
[----:B------:R-:W-:Y:S01]  /*4340*/  LDSM.16.MT88.4 R20, [R220+0xa000] ;  /* 0x00a00000dc14783b */ /* 0x000fe20000004200 */
[----:B------:R2:W-:Y:S01]  /*4350*/  MUFU.EX2 R252, R0 ;  /* 0x0000000000fc7308 */ /* 0x0005e20000000800 */
[----:B-1----:R-:W-:-:S07]  /*4360*/  FFMA.FTZ R6, R31, c[0x0][0x23c], -R2 ;  /* 0x00008f001f067a23 */ /* 0x002fce0000010802 */
[----:B------:R-:W-:Y:S01]  /*4370*/  MUFU.EX2 R44, R4 ;  /* 0x00000004002c7308 */ /* 0x000fe20000000800 */
[----:B--2---:R-:W-:-:S07]  /*4380*/  FFMA.FTZ R0, R30, c[0x0][0x23c], -R2 ;  /* 0x00008f001e007a23 */ /* 0x004fce0000010802 */
[----:B------:R1:W-:Y:S01]  /*4390*/  MUFU.EX2 R131, R6 ;  /* 0x0000000600837308 */ /* 0x0003e20000000800 */
[----:B------:R-:W-:Y:S07]  /*43a0*/  LDSM.16.MT88.4 R28, [R222+0xa000] ;  /* 0x00a00000de1c783b */ /* 0x000fee0000004200 */
[----:B------:R2:W3:Y:S01]  /*43b0*/  MUFU.EX2 R251, R0 ;  /* 0x0000000000fb7308 */ /* 0x0004e20000000800 */
[----:B-1----:R-:W1:Y:S01]  /*43c0*/  SHFL.BFLY PT, R6, R5, 0x1, 0x1f ;  /* 0x0c201f0005067f89 */ /* 0x002e6200000e0000 */
[----:B--2---:R-:W-:Y:S01]  /*43d0*/  FMUL.FTZ R0, R104, c[0x0][0x23c] ;  /* 0x00008f0068007a20 */ /* 0x004fe20000410000 */
[----:B---3--:R-:W-:-:S04]  /*43e0*/  F2FP.BF16.PACK_AB R7, R44, R251 ;  /* 0x000000fb2c07723e */ /* 0x008fc800000010ff */
[----:B------:R-:W-:-:S05]  /*43f0*/  FSEL R0, R0, RZ, P0 ;  /* 0x000000ff00007208 */ /* 0x000fca0000000000 */
[--C-:B------:R-:W-:Y:S02]  /*4400*/  FFMA.FTZ R4, R33, c[0x0][0x23c], -R0.reuse ;  /* 0x00008f0021047a23 */ /* 0x100fe40000010800 */
[----:B------:R-:W2:Y:S01]  /*4410*/  LDSM.16.MT88.4 R32, [R220+0xb000] ;  /* 0x00b00000dc20783b */ /* 0x000ea20000004200 */
[--C-:B------:R-:W-:Y:S01]  /*4420*/  FFMA.FTZ R9, R41, c[0x0][0x23c], -R0.reuse ;  /* 0x00008f0029097a23 */ /* 0x100fe20000010800 */
[----:B------:R3:W-:Y:S01]  /*4430*/  MUFU.EX2 R248, R4 ;  /* 0x0000000400f87308 */ /* 0x0007e20000000800 */
[----:B-1----:R-:W-:Y:S02]  /*4440*/  FMNMX.FTZ R103, R5, R6, !PT ;  /* 0x0000000605677209 */ /* 0x002fe40007810000 */
[----:B------:R-:W-:Y:S02]  /*4450*/  F2FP.BF16.PACK_AB R6, R130, R50 ;  /* 0x000000328206723e */ /* 0x000fe400000010ff */
[C---:B------:R-:W-:Y:S01]  /*4460*/  FSETP.NEU.FTZ.AND P0, PT, R103.reuse, -INF , PT ;  /* 0xff8000006700780b */ /* 0x040fe20003f1d000 */
[----:B------:R-:W-:Y:S01]  /*4470*/  FMUL.FTZ R8, R103, c[0x0][0x23c] ;  /* 0x00008f0067087a20 */ /* 0x000fe20000410000 */
[----:B------:R-:W-:Y:S01]  /*4480*/  F2FP.BF16.PACK_AB R5, R252, R131 ;  /* 0x00000083fc05723e */ /* 0x000fe200000010ff */
[----:B------:R-:W-:Y:S03]  /*4490*/  MUFU.EX2 R249, R9 ;  /* 0x0000000900f97308 */ /* 0x000fe60000000800 */
[----:B------:R-:W-:Y:S01]  /*44a0*/  FSEL R13, R8, RZ, P0 ;  /* 0x000000ff080d7208 */ /* 0x000fe20000000000 */
[----:B------:R-:W-:-:S02]  /*44b0*/  FFMA.FTZ R8, R40, c[0x0][0x23c], -R0 ;  /* 0x00008f0028087a23 */ /* 0x000fc40000010800 */
[----:B---3--:R-:W-:Y:S02]  /*44c0*/  FFMA.FTZ R4, R36, c[0x0][0x23c], -R0 ;  /* 0x00008f0024047a23 */ /* 0x008fe40000010800 */
[----:B------:R1:W3:Y:S01]  /*44d0*/  MUFU.EX2 R250, R8 ;  /* 0x0000000800fa7308 */ /* 0x0002e20000000800 */
[----:B------:R-:W4:Y:S07]  /*44e0*/  LDSM.16.MT88.4 R36, [R222+0xb000] ;  /* 0x00b00000de24783b */ /* 0x000f2e0000004200 */
[----:B------:R5:W-:Y:S01]  /*44f0*/  MUFU.EX2 R243, R4 ;  /* 0x0000000400f37308 */ /* 0x000be20000000800 */
[----:B-1----:R-:W-:Y:S01]  /*4500*/  FFMA.FTZ R8, R46, c[0x0][0x23c], -R13 ;  /* 0x00008f002e087a23 */ /* 0x002fe2000001080d */
[----:B---3--:R-:W-:-:S06]  /*4510*/  F2FP.BF16.PACK_AB R10, R250, R249 ;  /* 0x000000f9fa0a723e */ /* 0x008fcc00000010ff */
[----:B------:R1:W-:Y:S01]  /*4520*/  MUFU.EX2 R240, R8 ;  /* 0x0000000800f07308 */ /* 0x0003e20000000800 */
[----:B-----5:R-:W-:-:S07]  /*4530*/  F2FP.BF16.PACK_AB R4, R14, R15 ;  /* 0x0000000f0e04723e */ /* 0x020fce00000010ff */
[----:B------:R-:W-:Y:S01]  /*4540*/  HMMA.16816.F32.BF16 R120, R4, R24, RZ ;  /* 0x000000180478723c */ /* 0x000fe200000418ff */
[----:B-1----:R-:W-:-:S07]  /*4550*/  FFMA.FTZ R8, R42, c[0x0][0x23c], -R13 ;  /* 0x00008f002a087a23 */ /* 0x002fce000001080d */
[C---:B------:R-:W-:Y:S01]  /*4560*/  HMMA.16816.F32.BF16 R116, R4.reuse, R16, RZ ;  /* 0x000000100474723c */ /* 0x040fe200000418ff */
[----:B------:R1:W3:Y:S07]  /*4570*/  MUFU.EX2 R239, R8 ;  /* 0x0000000800ef7308 */ /* 0x0002ee0000000800 */
[C---:B------:R-:W-:Y:S08]  /*4580*/  HMMA.16816.F32.BF16 R112, R4.reuse, R20, RZ ;  /* 0x000000140470723c */ /* 0x040ff000000418ff */
[----:B------:R-:W-:Y:S01]  /*4590*/  HMMA.16816.F32.BF16 R108, R4, R28, RZ ;  /* 0x0000001c046c723c */ /* 0x000fe200000418ff */
[----:B-1----:R-:W-:Y:S01]  /*45a0*/  FFMA.FTZ R8, R45, c[0x0][0x23c], -R13 ;  /* 0x00008f002d087a23 */ /* 0x002fe2000001080d */
[----:B---3--:R-:W-:-:S03]  /*45b0*/  F2FP.BF16.PACK_AB R9, R239, R240 ;  /* 0x000000f0ef09723e */ /* 0x008fc600000010ff */
[----:B------:R1:W-:Y:S03]  /*45c0*/  MUFU.EX2 R242, R8 ;  /* 0x0000000800f27308 */ /* 0x0003e60000000800 */
[C---:B--2---:R-:W-:Y:S08]  /*45d0*/  HMMA.16816.F32.BF16 R96, R4.reuse, R32, RZ ;  /* 0x000000200460723c */ /* 0x044ff000000418ff */
[----:B----4-:R-:W-:Y:S01]  /*45e0*/  HMMA.16816.F32.BF16 R92, R4, R36, RZ ;  /* 0x00000024045c723c */ /* 0x010fe200000418ff */
[----:B-1----:R-:W-:-:S02]  /*45f0*/  FFMA.FTZ R8, R43, c[0x0][0x23c], -R13 ;  /* 0x00008f002b087a23 */ /* 0x002fc4000001080d */
[----:B------:R-:W-:Y:S05]  /*4600*/  LDSM.16.MT88.4 R40, [R222+0xb400] ;  /* 0x00b40000de28783b */ /* 0x000fea0000004200 */
        /* <DEDUP_REMOVED lines=26> */
[----:B---3--:R-:W-:-:S04]  /*47b0*/  FFMA.FTZ R4, R51, c[0x0][0x23c], -R12 ;  /* 0x00008f0033047a23 */ /* 0x008fc8000001080c */
[----:B------:R3:W4:Y:S03]  /*47c0*/  MUFU.EX2 R244, R4 ;  /* 0x0000000400f47308 */ /* 0x0007260000000800 */
[----:B------:R-:W-:Y:S01]  /*47d0*/  HMMA.16816.F32.BF16 R156, R8, R38, RZ ;  /* 0x00000026089c723c */ /* 0x000fe200000418ff */
[----:B---3--:R-:W-:Y:S01]  /*47e0*/  FFMA.FTZ R4, R52, c[0x0][0x23c], -R2 ;  /* 0x00008f0034047a23 */ /* 0x008fe20000010802 */
[----:B----4-:R-:W-:-:S06]  /*47f0*/  F2FP.BF16.PACK_AB R6, R244, R245 ;  /* 0x000000f5f406723e */ /* 0x010fcc00000010ff */
[----:B------:R-:W-:Y:S01]  /*4800*/  HMMA.16816.F32.BF16 R52, R8, R28, RZ ;  /* 0x0000001c0834723c */ /* 0x000fe200000418ff */
[----:B------:R-:W-:Y:S01]  /*4810*/  LDSM.16.MT88.4 R28, [R222+0xa400] ;  /* 0x00a40000de1c783b */ /* 0x000fe20000004200 */
[----:B------:R3:W-:Y:S02]  /*4820*/  MUFU.EX2 R235, R4 ;  /* 0x0000000400eb7308 */ /* 0x0007e40000000800 */
[----:B---3--:R-:W-:Y:S01]  /*4830*/  FFMA.FTZ R4, R100, c[0x0][0x23c], -R2 ;  /* 0x00008f0064047a23 */ /* 0x008fe20000010802 */
[----:B------:R-:W-:-:S05]  /*4840*/  MOV R100, R131 ;  /* 0x0000008300647202 */ /* 0x000fca0000000f00 */
[----:B------:R3:W4:Y:S02]  /*4850*/  MUFU.EX2 R238, R4 ;  /* 0x0000000400ee7308 */ /* 0x0007240000000800 */
[--C-:B---3--:R-:W-:Y:S01]  /*4860*/  FFMA.FTZ R4, R101, c[0x0][0x23c], -R2.reuse ;  /* 0x00008f0065047a23 */ /* 0x108fe20000010802 */
[----:B------:R-:W-:Y:S02]  /*4870*/  MOV R101, R50 ;  /* 0x0000003200657202 */ /* 0x000fe40000000f00 */
[----:B------:R-:W-:Y:S03]  /*4880*/  HMMA.16816.F32.BF16 R48, R8, R32, RZ ;  /* 0x000000200830723c */ /* 0x000fe600000418ff */
[----:B------:R3:W-:Y:S01]  /*4890*/  MUFU.EX2 R237, R4 ;  /* 0x0000000400ed7308 */ /* 0x0007e20000000800 */
[----:B------:R-:W5:Y:S01]  /*48a0*/  LDSM.16.MT88.4 R32, [R220+0xb400] ;  /* 0x00b40000dc20783b */ /* 0x000f620000004200 */
[----:B----4-:R-:W-:Y:S01]  /*48b0*/  F2FP.BF16.PACK_AB R5, R238, R235 ;  /* 0x000000ebee05723e */ /* 0x010fe200000010ff */
[----:B---3--:R-:W-:Y:S01]  /*48c0*/  FFMA.FTZ R4, R105, c[0x0][0x23c], -R2 ;  /* 0x00008f0069047a23 */ /* 0x008fe20000010802 */
[----:B------:R-:W-:-:S04]  /*48d0*/  MOV R105, R130 ;  /* 0x0000008200697202 */ /* 0x000fc80000000f00 */
[----:B------:R3:W4:Y:S02]  /*48e0*/  MUFU.EX2 R236, R4 ;  /* 0x0000000400ec7308 */ /* 0x0007240000000800 */
[--C-:B---3--:R-:W-:Y:S01]  /*48f0*/  FFMA.FTZ R4, R106, c[0x0][0x23c], -R0.reuse ;  /* 0x00008f006a047a23 */ /* 0x108fe20000010800 */
[----:B------:R-:W-:Y:S02]  /*4900*/  MOV R106, R44 ;  /* 0x0000002c006a7202 */ /* 0x000fe40000000f00 */
[----:B------:R-:W-:Y:S03]  /*4910*/  HMMA.16816.F32.BF16 R44, R8, R36, RZ ;  /* 0x00000024082c723c */ /* 0x000fe600000418ff */
[----:B------:R3:W-:Y:S01]  /*4920*/  MUFU.EX2 R234, R4 ;  /* 0x0000000400ea7308 */ /* 0x0007e20000000800 */
[----:B----4-:R-:W-:Y:S01]  /*4930*/  F2FP.BF16.PACK_AB R7, R236, R237 ;  /* 0x000000edec07723e */ /* 0x010fe200000010ff */
[----:B------:R-:W-:Y:S02]  /*4940*/  LDSM.16.MT88.4 R36, [R222+0xb800] ;  /* 0x00b80000de24783b */ /* 0x000fe40000004200 */
[----:B------:R-:W-:Y:S01]  /*4950*/  FFMA.FTZ R8, R125, c[0x0][0x23c], -R0 ;  /* 0x00008f007d087a23 */ /* 0x000fe20000010800 */
[----:B------:R-:W-:-:S03]  /*4960*/  MOV R9, R100 ;  /* 0x0000006400097202 */ /* 0x000fc60000000f00 */
[----:B------:R4:W-:Y:S02]  /*4970*/  MUFU.EX2 R232, R8 ;  /* 0x0000000800e87308 */ /* 0x0009e40000000800 */
[----:B------:R-:W-:Y:S02]  /*4980*/  FADD.FTZ R9, R9, R252 ;  /* 0x000000fc09097221 */ /* 0x000fe40000010000 */
[--C-:B---3--:R-:W-:Y:S02]  /*4990*/  FFMA.FTZ R4, R107, c[0x0][0x23c], -R0.reuse ;  /* 0x00008f006b047a23 */ /* 0x108fe40000010800 */
[----:B------:R-:W-:Y:S02]  /*49a0*/  FADD.FTZ R9, R251, R9 ;  /* 0x00000009fb097221 */ /* 0x000fe40000010000 */
[----:B------:R3:W1:Y:S01]  /*49b0*/  MUFU.EX2 R233, R4 ;  /* 0x0000000400e97308 */ /* 0x0006620000000800 */
[----:B----4-:R-:W-:-:S07]  /*49c0*/  FFMA.FTZ R8, R124, c[0x0][0x23c], -R0 ;  /* 0x00008f007c087a23 */ /* 0x010fce0000010800 */
[----:B------:R4:W-:Y:S01]  /*49d0*/  MUFU.EX2 R231, R8 ;  /* 0x0000000800e77308 */ /* 0x0009e20000000800 */
[----:B---3--:R-:W-:-:S07]  /*49e0*/  F2FP.BF16.PACK_AB R4, R246, R241 ;  /* 0x000000f1f604723e */ /* 0x008fce00000010ff */
[----:B--2---:R-:W-:Y:S01]  /*49f0*/  HMMA.16816.F32.BF16 R168, R4, R24, R120 ;  /* 0x0000001804a8723c */ /* 0x004fe20000041878 */
[----:B----4-:R-:W-:-:S04]  /*4a00*/  FFMA.FTZ R8, R129, c[0x0][0x23c], -R13 ;  /* 0x00008f0081087a23 */ /* 0x010fc8000001080d */
[----:B------:R2:W-:Y:S03]  /*4a10*/  MUFU.EX2 R229, R8 ;  /* 0x0000000800e57308 */ /* 0x0005e60000000800 */
[C---:B-1----:R-:W-:Y:S08]  /*4a20*/  HMMA.16816.F32.BF16 R164, R4.reuse, R20, R116 ;  /* 0x0000001404a4723c */ /* 0x042ff00000041874 */
[----:B-----5:R-:W-:Y:S01]  /*4a30*/  HMMA.16816.F32.BF16 R116, R4, R32, R96 ;  /* 0x000000200474723c */ /* 0x020fe20000041860 */
[----:B--2---:R-:W-:-:S07]  /*4a40*/  FFMA.FTZ R8, R128, c[0x0][0x23c], -R13 ;  /* 0x00008f0080087a23 */ /* 0x004fce000001080d */
        /* <DEDUP_REMOVED lines=10> */
[----:B------:R-:W-:Y:S01]  /*4af0*/  LDSM.16.MT88.4 R124, [R220+0x9c00] ;  /* 0x009c0000dc7c783b */ /* 0x000fe20000004200 */
[----:B------:R1:W3:Y:S06]  /*4b00*/  MUFU.EX2 R219, R8 ;  /* 0x0000000800db7308 */ /* 0x0002ec0000000800 */
[C---:B------:R-:W-:Y:S08]  /*4b10*/  HMMA.16816.F32.BF16 R92, R4.reuse, R30, R76 ;  /* 0x0000001e045c723c */ /* 0x040ff0000004184c */
[----:B------:R-:W-:Y:S01]  /*4b20*/  HMMA.16816.F32.BF16 R88, R4, R34, R72 ;  /* 0x000000220458723c */ /* 0x000fe20000041848 */
[----:B-1----:R-:W-:-:S04]  /*4b30*/  FFMA.FTZ R8, R174, c[0x0][0x23c], -R12 ;  /* 0x00008f00ae087a23 */ /* 0x002fc8000001080c */
[----:B------:R1:W-:Y:S03]  /*4b40*/  MUFU.EX2 R218, R8 ;  /* 0x0000000800da7308 */ /* 0x0003e60000000800 */
[----:B------:R-:W-:Y:S07]  /*4b50*/  HMMA.16816.F32.BF16 R84, R4, R42, R64 ;  /* 0x0000002a0454723c */ /* 0x000fee0000041840 */
[----:B------:R-:W-:-:S02]  /*4b60*/  F2FP.BF16.PACK_AB R4, R233, R234 ;  /* 0x000000eae904723e */ /* 0x000fc400000010ff */
[----:B--2---:R-:W-:Y:S02]  /*4b70*/  F2FP.BF16.PACK_AB R5, R230, R229 ;  /* 0x000000e5e605723e */ /* 0x004fe400000010ff */
[----:B------:R-:W-:Y:S02]  /*4b80*/  F2FP.BF16.PACK_AB R6, R231, R232 ;  /* 0x000000e8e706723e */ /* 0x000fe400000010ff */
[----:B---3--:R-:W-:Y:S01]  /*4b90*/  F2FP.BF16.PACK_AB R7, R219, R228 ;  /* 0x000000e4db07723e */ /* 0x008fe200000010ff */
[----:B-1----:R-:W-:-:S04]  /*4ba0*/  FFMA.FTZ R8, R175, c[0x0][0x23c], -R12 ;  /* 0x00008f00af087a23 */ /* 0x002fc8000001080c */
[----:B------:R1:W2:Y:S02]  /*4bb0*/  MUFU.EX2 R217, R8 ;  /* 0x0000000800d97308 */ /* 0x0002a40000000800 */
[C---:B------:R-:W-:Y:S08]  /*4bc0*/  HMMA.16816.F32.BF16 R80, R4.reuse, R24, R68 ;  /* 0x000000180450723c */ /* 0x040ff00000041844 */
[----:B------:R-:W-:Y:S01]  /*4bd0*/  HMMA.16816.F32.BF16 R76, R4, R20, R60 ;  /* 0x00000014044c723c */ /* 0x000fe2000004183c */
[----:B-1----:R-:W-:-:S07]  /*4be0*/  FFMA.FTZ R8, R172, c[0x0][0x23c], -R12 ;  /* 0x00008f00ac087a23 */ /* 0x002fce000001080c */
[C---:B------:R-:W-:Y:S01]  /*4bf0*/  HMMA.16816.F32.BF16 R64, R4.reuse, R32, R48 ;  /* 0x000000200440723c */ /* 0x040fe20000041830 */
[----:B------:R1:W-:Y:S07]  /*4c00*/  MUFU.EX2 R216, R8 ;  /* 0x0000000800d87308 */ /* 0x0003ee0000000800 */
[C---:B------:R-:W-:Y:S08]  /*4c10*/  HMMA.16816.F32.BF16 R72, R4.reuse, R16, R56 ;  /* 0x000000100448723c */ /* 0x040ff00000041838 */
[----:B------:R-:W-:Y:S01]  /*4c20*/  HMMA.16816.F32.BF16 R68, R4, R28, R52 ;  /* 0x0000001c0444723c */ /* 0x000fe20000041834 */
[----:B-1----:R-:W-:-:S02]  /*4c30*/  FFMA.FTZ R8, R173, c[0x0][0x23c], -R12 ;  /* 0x00008f00ad087a23 */ /* 0x002fc4000001080c */
[----:B------:R-:W-:Y:S02]  /*4c40*/  LDSM.16.MT88.4 R172, [R222+0xac00] ;  /* 0x00ac0000deac783b */ /* 0x000fe40000004200 */
[----:B------:R1:W-:Y:S03]  /*4c50*/  MUFU.EX2 R215, R8 ;  /* 0x0000000800d77308 */ /* 0x0003e60000000800 */
[C---:B------:R-:W-:Y:S08]  /*4c60*/  HMMA.16816.F32.BF16 R184, R4.reuse, R40, R44 ;  /* 0x0000002804b8723c */ /* 0x040ff0000004182c */
[----:B------:R-:W-:Y:S01]  /*4c70*/  HMMA.16816.F32.BF16 R60, R4, R26, R144 ;  /* 0x0000001a043c723c */ /* 0x000fe20000041890 */
[----:B------:R-:W3:Y:S01]  /*4c80*/  LDSM.16.MT88.4 R24, [R220+0x9800] ;  /* 0x00980000dc18783b */ /* 0x000ee20000004200 */
[----:B-1----:R-:W-:-:S06]  /*4c90*/  FFMA.FTZ R8, R176, c[0x0][0x23c], -R2 ;  /* 0x00008f00b0087a23 */ /* 0x002fcc0000010802 */
[C---:B------:R-:W-:Y:S01]  /*4ca0*/  HMMA.16816.F32.BF16 R48, R4.reuse, R18, R132 ;  /* 0x000000120430723c */ /* 0x040fe20000041884 */
[----:B------:R-:W1:Y:S01]  /*4cb0*/  LDSM.16.MT88.4 R16, [R222+0x9800] ;  /* 0x00980000de10783b */ /* 0x000e620000004200 */
[----:B------:R4:W-:Y:S06]  /*4cc0*/  MUFU.EX2 R214, R8 ;  /* 0x0000000800d67308 */ /* 0x0009ec0000000800 */
[C---:B------:R-:W-:Y:S01]  /*4cd0*/  HMMA.16816.F32.BF16 R52, R4.reuse, R22, R140 ;  /* 0x000000160434723c */ /* 0x040fe2000004188c */
[----:B------:R-:W5:Y:S04]  /*4ce0*/  LDSM.16.MT88.4 R20, [R220+0xa800] ;  /* 0x00a80000dc14783b */ /* 0x000f680000004200 */
[----:B------:R-:W-:Y:S03]  /*4cf0*/  LDSM.16.MT88.4 R140, [R222+0x9c00] ;  /* 0x009c0000de8c783b */ /* 0x000fe60000004200 */
[----:B------:R-:W-:Y:S01]  /*4d00*/  HMMA.16816.F32.BF16 R44, R4, R30, R148 ;  /* 0x0000001e042c723c */ /* 0x000fe20000041894 */
[----:B------:R-:W1:Y:S01]  /*4d10*/  LDSM.16.MT88.4 R28, [R222+0xa800] ;  /* 0x00a80000de1c783b */ /* 0x000e620000004200 */
[----:B----4-:R-:W-:-:S04]  /*4d20*/  FFMA.FTZ R8, R177, c[0x0][0x23c], -R2 ;  /* 0x00008f00b1087a23 */ /* 0x010fc80000010802 */
[----:B------:R4:W2:Y:S02]  /*4d30*/  MUFU.EX2 R213, R8 ;  /* 0x0000000800d57308 */ /* 0x0008a40000000800 */
[C---:B------:R-:W-:Y:S01]  /*4d40*/  HMMA.16816.F32.BF16 R56, R4.reuse, R34, R152 ;  /* 0x000000220438723c */ /* 0x040fe20000041898 */
[----:B------:R-:W1:Y:S07]  /*4d50*/  LDSM.16.MT88.4 R32, [R220+0xb800] ;  /* 0x00b80000dc20783b */ /* 0x000e6e0000004200 */
[----:B------:R-:W-:Y:S01]  /*4d60*/  HMMA.16816.F32.BF16 R40, R4, R42, R156 ;  /* 0x0000002a0428723c */ /* 0x000fe2000004189c */
[----:B------:R-:W1:Y:S01]  /*4d70*/  LDSM.16.MT88.4 R156, [R220+0xac00] ;  /* 0x00ac0000dc9c783b */ /* 0x000e620000004200 */
[----:B----4-:R-:W-:-:S05]  /*4d80*/  FFMA.FTZ R8, R178, c[0x0][0x23c], -R2 ;  /* 0x00008f00b2087a23 */ /* 0x010fca0000010802 */
[----:B--2---:R-:W-:Y:S02]  /*4d90*/  F2FP.BF16.PACK_AB R4, R217, R218 ;  /* 0x000000dad904723e */ /* 0x004fe400000010ff */
[----:B------:R-:W-:Y:S01]  /*4da0*/  F2FP.BF16.PACK_AB R5, R213, R214 ;  /* 0x000000d6d505723e */ /* 0x000fe200000010ff */
[----:B------:R2:W-:Y:S01]  /*4db0*/  MUFU.EX2 R211, R8 ;  /* 0x0000000800d37308 */ /* 0x0005e20000000800 */
[----:B------:R-:W-:Y:S01]  /*4dc0*/  F2FP.BF16.PACK_AB R6, R215, R216 ;  /* 0x000000d8d706723e */ /* 0x000fe200000010ff */
[----:B--2---:R-:W-:-:S06]  /*4dd0*/  FFMA.FTZ R8, R179, c[0x0][0x23c], -R2 ;  /* 0x00008f00b3087a23 */ /* 0x004fcc0000010802 */
[----:B------:R2:W4:Y:S02]  /*4de0*/  MUFU.EX2 R212, R8 ;  /* 0x0000000800d47308 */ /* 0x0005240000000800 */
[----:B--2---:R-:W-:Y:S01]  /*4df0*/  FFMA.FTZ R8, R180, c[0x0][0x23c], -R0 ;  /* 0x00008f00b4087a23 */ /* 0x004fe20000010800 */
[----:B----4-:R-:W-:-:S05]  /*4e00*/  F2FP.BF16.PACK_AB R7, R212, R211 ;  /* 0x000000d3d407723e */ /* 0x010fca00000010ff */
[----:B------:R2:W-:Y:S02]  /*4e10*/  MUFU.EX2 R210, R8 ;  /* 0x0000000800d27308 */ /* 0x0005e40000000800 */
[C---:B---3--:R-:W-:Y:S08]  /*4e20*/  HMMA.16816.F32.BF16 R112, R4.reuse, R24, R168 ;  /* 0x000000180470723c */ /* 0x048ff000000418a8 */
[----:B-1----:R-:W-:Y:S01]  /*4e30*/  HMMA.16816.F32.BF16 R132, R4, R16, R164 ;  /* 0x000000100484723c */ /* 0x002fe200000418a4 */
[----:B--2---:R-:W-:-:S04]  /*4e40*/  FFMA.FTZ R8, R181, c[0x0][0x23c], -R0 ;  /* 0x00008f00b5087a23 */ /* 0x004fc80000010800 */
[----:B------:R1:W2:Y:S03]  /*4e50*/  MUFU.EX2 R209, R8 ;  /* 0x0000000800d17308 */ /* 0x0002a60000000800 */
[C---:B-----5:R-:W-:Y:S08]  /*4e60*/  HMMA.16816.F32.BF16 R160, R4.reuse, R20, R160 ;  /* 0x0000001404a0723c */ /* 0x060ff000000418a0 */
[----:B------:R-:W-:Y:S01]  /*4e70*/  HMMA.16816.F32.BF16 R164, R4, R28, R128 ;  /* 0x0000001c04a4723c */ /* 0x000fe20000041880 */
[----:B-1----:R-:W-:-:S07]  /*4e80*/  FFMA.FTZ R8, R182, c[0x0][0x23c], -R0 ;  /* 0x00008f00b6087a23 */ /* 0x002fce0000010800 */
        /* <DEDUP_REMOVED lines=15> */
[----:B------:R-:W-:-:S03]  /*4f80*/  MOV R191, R105 ;  /* 0x0000006900bf7202 */ /* 0x000fc60000000f00 */
[----:B------:R1:W4:Y:S02]  /*4f90*/  MUFU.EX2 R105, R8 ;  /* 0x0000000800697308 */ /* 0x0003240000000800 */
[----:B--2---:R-:W-:Y:S02]  /*4fa0*/  F2FP.BF16.PACK_AB R4, R209, R210 ;  /* 0x000000d2d104723e */ /* 0x004fe400000010ff */
[----:B---3--:R-:W-:Y:S01]  /*4fb0*/  F2FP.BF16.PACK_AB R6, R107, R208 ;  /* 0x000000d06b06723e */ /* 0x008fe200000010ff */
[--C-:B-1----:R-:W-:Y:S01]  /*4fc0*/  FFMA.FTZ R8, R188, c[0x0][0x23c], -R13.reuse ;  /* 0x00008f00bc087a23 */ /* 0x102fe2000001080d */
[----:B------:R-:W-:Y:S02]  /*4fd0*/  MOV R188, R101 ;  /* 0x0000006500bc7202 */ /* 0x000fe40000000f00 */
[----:B----4-:R-:W-:Y:S01]  /*4fe0*/  F2FP.BF16.PACK_AB R5, R105, R106 ;  /* 0x0000006a6905723e */ /* 0x010fe200000010ff */
[----:B------:R1:W-:Y:S02]  /*4ff0*/  MUFU.EX2 R101, R8 ;  /* 0x0000000800657308 */ /* 0x0003e40000000800 */
[----:B-1----:R-:W-:Y:S01]  /*5000*/  FFMA.FTZ R8, R189, c[0x0][0x23c], -R13 ;  /* 0x00008f00bd087a23 */ /* 0x002fe2000001080d */
[----:B------:R-:W-:-:S05]  /*5010*/  MOV R189, R15 ;  /* 0x0000000f00bd7202 */ /* 0x000fca0000000f00 */
[----:B------:R-:W1:Y:S02]  /*5020*/  MUFU.EX2 R100, R8 ;  /* 0x0000000800647308 */ /* 0x000e640000000800 */
[----:B-1----:R-:W-:Y:S01]  /*5030*/  F2FP.BF16.PACK_AB R7, R100, R101 ;  /* 0x000000656407723e */ /* 0x002fe200000010ff */
[----:B------:R-:W-:-:S06]  /*5040*/  FFMA.FTZ R8, R192, c[0x0][0x23c], -R12 ;  /* 0x00008f00c0087a23 */ /* 0x000fcc000001080c */
[C---:B------:R-:W-:Y:S01]  /*5050*/  HMMA.16816.F32.BF16 R60, R4.reuse, R26, R60 ;  /* 0x0000001a043c723c */ /* 0x040fe2000004183c */
[----:B------:R1:W-:Y:S06]  /*5060*/  MUFU.EX2 R26, R8 ;  /* 0x00000008001a7308 */ /* 0x0003ec0000000800 */
[----:B------:R-:W-:Y:S01]  /*5070*/  MOV R27, R14 ;  /* 0x0000000e001b7202 */ /* 0x000fe20000000f00 */
        /* <DEDUP_REMOVED lines=21> */
[----:B------:R-:W-:Y:S01]  /*51d0*/  HMMA.16816.F32.BF16 R40, R4, R38, R40 ;  /* 0x000000260428723c */ /* 0x000fe20000041828 */
[----:B------:R-:W3:Y:S01]  /*51e0*/  LDSM.16.MT88.4 R4, [R222+0xbc00] ;  /* 0x00bc0000de04783b */ /* 0x000ee20000004200 */
[----:B-1----:R-:W-:-:S04]  /*51f0*/  FFMA.FTZ R8, R198, c[0x0][0x23c], -R2 ;  /* 0x00008f00c6087a23 */ /* 0x002fc80000010802 */
[----:B------:R1:W4:Y:S02]  /*5200*/  MUFU.EX2 R21, R8 ;  /* 0x0000000800157308 */ /* 0x0003240000000800 */
[--C-:B-1----:R-:W-:Y:S01]  /*5210*/  FFMA.FTZ R8, R197, c[0x0][0x23c], -R2.reuse ;  /* 0x00008f00c5087a23 */ /* 0x102fe20000010802 */
[----:B----4-:R-:W-:Y:S01]  /*5220*/  F2FP.BF16.PACK_AB R93, R21, R22 ;  /* 0x00000016155d723e */ /* 0x010fe200000010ff */
[----:B------:R-:W-:-:S04]  /*5230*/  FFMA.FTZ R2, R199, c[0x0][0x23c], -R2 ;  /* 0x00008f00c7027a23 */ /* 0x000fc80000010802 */
[----:B------:R1:W-:Y:S08]  /*5240*/  MUFU.EX2 R19, R8 ;  /* 0x0000000800137308 */ /* 0x0003f00000000800 */
[----:B------:R4:W5:Y:S01]  /*5250*/  MUFU.EX2 R20, R2 ;  /* 0x0000000200147308 */ /* 0x0009620000000800 */
[----:B-1----:R-:W-:-:S04]  /*5260*/  FADD.FTZ R8, R189, R27 ;  /* 0x0000001bbd087221 */ /* 0x002fc80000010000 */
[----:B------:R-:W-:Y:S02]  /*5270*/  FADD.FTZ R8, R188, R8 ;  /* 0x00000008bc087221 */ /* 0x000fe40000010000 */
[----:B----4-:R-:W-:Y:S01]  /*5280*/  FFMA.FTZ R2, R201, c[0x0][0x23c], -R0 ;  /* 0x00008f00c9027a23 */ /* 0x010fe20000010800 */
[----:B-----5:R-:W-:-:S03]  /*5290*/  F2FP.BF16.PACK_AB R95, R20, R19 ;  /* 0x00000013145f723e */ /* 0x020fc600000010ff */
[----:B------:R1:W-:Y:S04]  /*52a0*/  MUFU.EX2 R18, R2 ;  /* 0x0000000200127308 */ /* 0x0003e80000000800 */
[C---:B------:R-:W-:Y:S08]  /*52b0*/  HMMA.16816.F32.BF16 R152, R92.reuse, R158, R96 ;  /* 0x0000009e5c98723c */ /* 0x040ff00000041860 */
[----:B--2---:R-:W-:Y:S01]  /*52c0*/  HMMA.16816.F32.BF16 R76, R92, R82, R88 ;  /* 0x000000525c4c723c */ /* 0x004fe20000041858 */
[----:B-1----:R-:W-:-:S04]  /*52d0*/  FFMA.FTZ R2, R200, c[0x0][0x23c], -R0 ;  /* 0x00008f00c8027a23 */ /* 0x002fc80000010800 */
[----:B------:R1:W2:Y:S03]  /*52e0*/  MUFU.EX2 R17, R2 ;  /* 0x0000000200117308 */ /* 0x0002a60000000800 */
[C---:B---3--:R-:W-:Y:S08]  /*52f0*/  HMMA.16816.F32.BF16 R88, R92.reuse, R4, R180 ;  /* 0x000000045c58723c */ /* 0x048ff000000418b4 */
[----:B------:R-:W-:Y:S01]  /*5300*/  HMMA.16816.F32.BF16 R148, R92, R156, R160 ;  /* 0x0000009c5c94723c */ /* 0x000fe200000418a0 */
        /* <DEDUP_REMOVED lines=97> */
[----:B------:R-:W2:Y:S01]  /*5920*/  LDL R191, [R1+0x48] ;  /* 0x0000480001bf7983 */ /* 0x000ea20000100800 */
[----:B------:R-:W-:Y:S01]  /*5930*/  LEA.HI.SX32 R227, R227, 0xfffffffe, 0x1a ;  /* 0xfffffffee3e37811 */ /* 0x000fe200078fd2ff */
[----:B------:R-:W-:-:S02]  /*5940*/  IMAD.MOV.U32 R105, RZ, RZ, R103 ;  /* 0x000000ffff697224 */ /* 0x000fc400078e0067 */
[----:B------:R-:W3:Y:S01]  /*5950*/  LDL R190, [R1+0x4c] ;  /* 0x00004c0001be7983 */ /* 0x000ee20000100800 */
[----:B------:R-:W-:Y:S02]  /*5960*/  IMAD.MOV.U32 R100, RZ, RZ, R104 ;  /* 0x000000ffff647224 */ /* 0x000fe400078e0068 */
[----:B------:R-:W-:Y:S01]  /*5970*/  IMAD.MOV.U32 R107, RZ, RZ, R3 ;  /* 0x000000ffff6b7224 */ /* 0x000fe200078e0003 */
[----:B------:R-:W4:Y:S01]  /*5980*/  LDL.64 R188, [R1+0x10] ;  /* 0x0000100001bc7983 */ /* 0x000f220000100a00 */
[----:B------:R-:W-:Y:S01]  /*5990*/  IMAD.MOV.U32 R106, RZ, RZ, R102 ;  /* 0x000000ffff6a7224 */ /* 0x000fe200078e0066 */
[----:B--2---:R-:W-:Y:S02]  /*59a0*/  ISETP.GE.AND P3, PT, R191, c[0x0][0x220], PT ;  /* 0x00008800bf007a0c */ /* 0x004fe40003f66270 */
[----:B---3--:R-:W-:Y:S02]  /*59b0*/  ISETP.GE.AND P2, PT, R190, c[0x0][0x220], PT ;  /* 0x00008800be007a0c */ /* 0x008fe40003f46270 */
[----:B----4-:R-:W-:Y:S01]  /*59c0*/  ISETP.GE.AND P4, PT, R188, c[0x0][0x220], PT ;  /* 0x00008800bc007a0c */ /* 0x010fe20003f86270 */
[----:B------:R-:W-:Y:S05]  /*59d0*/  BRA `(.L_x_541) ;  /* 0x000003a000007947 */ /* 0x000fea0003800000 */
.L_x_543:
        /* <DEDUP_REMOVED lines=58> */
.L_x_541:
[----:B------:R-:W2:Y:S01]  /*5d80*/  LDL.64 R8, [R1+0x20] ;  /* 0x0000200001087983 */ /* 0x000ea20000100a00 */
[----:B------:R-:W-:Y:S04]  /*5d90*/  DEPBAR.LE SB0, 0x0 ;  /* 0x000080000000791a */ /* 0x000fe80000000000 */
[----:B-1----:R-:W-:Y:S01]  /*5da0*/  SHF.R.S32.HI R0, RZ, 0x1f, R227 ;  /* 0x0000001fff007819 */ /* 0x002fe200000114e3 */
[----:B------:R-:W3:Y:S01]  /*5db0*/  LDL R7, [R1+0x38] ;  /* 0x0000380001077983 */ /* 0x000ee20000100800 */
[C---:B------:R-:W-:Y:S01]  /*5dc0*/  IMAD.WIDE.U32 R4, R227.reuse, c[0x0][0x1a0], RZ ;  /* 0x00006800e3047a25 */ /* 0x040fe200078e00ff */
[----:B------:R-:W-:Y:S02]  /*5dd0*/  MOV R6, c[0x0][0x1a0] ;  /* 0x0000680000067a02 */ /* 0x000fe40000000f00 */
[----:B------:R-:W-:Y:S01]  /*5de0*/  BAR.SYNC.DEFER_BLOCKING 0x0 ;  /* 0x0000000000007b1d */ /* 0x000fe20000010000 */
[----:B------:R-:W-:Y:S04]  /*5df0*/  IMAD R0, R0, c[0x0][0x1a0], RZ ;  /* 0x0000680000007a24 */ /* 0x000fe800078e02ff */
[----:B------:R-:W-:Y:S05]  /*5e00*/  IMAD R2, R227, c[0x0][0x1a4], R0 ;  /* 0x00006900e3027a24 */ /* 0x000fea00078e0200 */
[----:B------:R-:W-:Y:S01]  /*5e10*/  IADD3 R3, R5, R2, RZ ;  /* 0x0000000205037210 */ /* 0x000fe20007ffe0ff */
[----:B------:R-:W-:Y:S06]  /*5e20*/  @P4 STS.64 [R226+0x9008], RZ ;  /* 0x009008ffe2004388 */ /* 0x000fec0000000a00 */
[----:B------:R-:W-:Y:S04]  /*5e30*/  @P4 STS [R226+0x9000], RZ ;  /* 0x009000ffe2004388 */ /* 0x000fe80000000800 */
[----:B------:R-:W-:Y:S01]  /*5e40*/  @P4 STS [R226+0x9004], RZ ;  /* 0x009004ffe2004388 */ /* 0x000fe20000000800 */
[----:B--2---:R-:W-:Y:S04]  /*5e50*/  LEA R0, P0, R4, R8, 0x6 ;  /* 0x0000000804007211 */ /* 0x004fe800078030ff */
[----:B------:R-:W-:Y:S02]  /*5e60*/  @!P4 LEA R16, P1, R0, c[0x0][0x170], 0x1 ;  /* 0x00005c000010ca11 */ /* 0x000fe400078208ff */
[----:B---3--:R-:W-:Y:S02]  /*5e70*/  LEA.HI.X R3, R4, R7, R3, 0x6, P0 ;  /* 0x0000000704037211 */ /* 0x008fe400000f3403 */
        /* <DEDUP_REMOVED lines=10> */
[----:B------:R-:W-:Y:S02]  /*5f20*/  MOV R7, c[0x0][0x1a4] ;  /* 0x0000690000077a02 */ /* 0x000fe40000000f00 */
[----:B------:R-:W-:Y:S01]  /*5f30*/  @!P3 LEA R8, P1, R2, c[0x0][0x170], 0x1 ;  /* 0x00005c000208ba11 */ /* 0x000fe200078208ff */
[----:B------:R-:W-:Y:S01]  /*5f40*/  @P3 STS.128 [R226+0xa000], RZ ;  /* 0x00a000ffe2003388 */ /* 0x000fe20000000c00 */
[----:B------:R-:W-:Y:S02]  /*5f50*/  LEA.HI.X R4, R6, R3, R7, 0x5, P6 ;  /* 0x0000000306047211 */ /* 0x000fe400030f2c07 */
[C---:B------:R-:W-:Y:S02]  /*5f60*/  @!P4 LEA R14, P6, R2.reuse, c[0x0][0x170], 0x1 ;  /* 0x00005c00020eca11 */ /* 0x040fe400078c08ff */
[C-C-:B------:R-:W-:Y:S02]  /*5f70*/  @!P3 LEA.HI.X R9, R2.reuse, c[0x0][0x174], R4.reuse, 0x1, P1 ;  /* 0x00005d000209ba11 */ /* 0x140fe400008f0c04 */
[C-C-:B------:R-:W-:Y:S01]  /*5f80*/  @!P4 LEA.HI.X R15, R2.reuse, c[0x0][0x174], R4.reuse, 0x1, P6 ;  /* 0x00005d00020fca11 */ /* 0x140fe200030f0c04 */
[----:B------:R-:W-:Y:S01]  /*5f90*/  @!PT LDS RZ, [RZ] ;  /* 0x00000000fffff984 */ /* 0x000fe20000000800 */
[----:B------:R-:W-:Y:S01]  /*5fa0*/  @!PT LDS RZ, [RZ] ;  /* 0x00000000fffff984 */ /* 0x000fe20000000800 */
[----:B------:R-:W-:Y:S01]  /*5fb0*/  @!PT LDS RZ, [RZ] ;  /* 0x00000000fffff984 */ /* 0x000fe20000000800 */
[----:B------:R2:W-:Y:S01]  /*5fc0*/  @!P3 LDGSTS.E.BYPASS.LTC128B.128 [R226+0xa000], [R12.64+0x40] ;  /* 0x0a0000400ce2bfae */ /* 0x0005e2000b901d4a */
[C---:B------:R-:W-:Y:S02]  /*5fd0*/  @!P2 LEA R6, P0, R2.reuse, c[0x0][0x170], 0x1 ;  /* 0x00005c000206aa11 */ /* 0x040fe400078008ff */
[----:B------:R-:W-:Y:S02]  /*5fe0*/  ISETP.GT.AND P5, PT, R227, RZ, PT ;  /* 0x000000ffe300720c */ /* 0x000fe40003fa4270 */
[----:B------:R-:W-:Y:S03]  /*5ff0*/  @!P2 LEA.HI.X R7, R2, c[0x0][0x174], R4, 0x1, P0 ;  /* 0x00005d000207aa11 */ /* 0x000fe600000f0c04 */
[----:B------:R-:W-:Y:S08]  /*6000*/  @P2 STS.128 [R226+0xb000], RZ ;  /* 0x00b000ffe2002388 */ /* 0x000ff00000000c00 */
[----:B------:R-:W-:Y:S01]  /*6010*/  @!PT LDS RZ, [RZ] ;  /* 0x00000000fffff984 */ /* 0x000fe20000000800 */
[----:B------:R-:W-:Y:S01]  /*6020*/  @!PT LDS RZ, [RZ] ;  /* 0x00000000fffff984 */ /* 0x000fe20000000800 */
[----:B------:R-:W-:Y:S01]  /*6030*/  @!PT LDS RZ, [RZ] ;  /* 0x00000000fffff984 */ /* 0x000fe20000000800 */
[----:B------:R3:W-:Y:S08]  /*6040*/  @!P2 LDGSTS.E.BYPASS.LTC128B.128 [R226+0xb000], [R10.64+0x80] ;  /* 0x0b0000800ae2afae */ /* 0x0007f0000b901d4a */
[----:B------:R-:W-:Y:S08]  /*6050*/  @P4 STS.128 [R226+0x9800], RZ ;  /* 0x009800ffe2004388 */ /* 0x000ff00000000c00 */
[----:B------:R-:W-:Y:S01]  /*6060*/  @!PT LDS RZ, [RZ] ;  /* 0x00000000fffff984 */ /* 0x000fe20000000800 */
[----:B------:R-:W-:Y:S01]  /*6070*/  @!PT LDS RZ, [RZ] ;  /* 0x00000000fffff984 */ /* 0x000fe20000000800 */
[----:B------:R-:W-:Y:S01]  /*6080*/  @!PT LDS RZ, [RZ] ;  /* 0x00000000fffff984 */ /* 0x000fe20000000800 */
[----:B------:R2:W-:Y:S08]  /*6090*/  @!P4 LDGSTS.E.BYPASS.LTC128B.128 [R226+0x9800], [R14.64] ;  /* 0x098000000ee2cfae */ /* 0x0005f0000b901d4a */
        /* <DEDUP_REMOVED lines=9> */
[----:B------:R4:W-:Y:S08]  /*6130*/  @!P2 LDGSTS.E.BYPASS.LTC128B.128 [R226+0xb800], [R6.64+0x80] ;  /* 0x0b80008006e2afae */ /* 0x0009f0000b901d4a */
[----:B------:R-:W-:Y:S08]  /*6140*/  LDSM.16.M88.4 R64, [R224] ;  /* 0x00000000e040783b */ /* 0x000ff00000000200 */
[----:B-1----:R-:W4:Y:S08]  /*6150*/  LDSM.16.M88.4 R16, [R221+0x6000] ;  /* 0x00600000dd10783b */ /* 0x002f300000000200 */
[----:B------:R-:W3:Y:S08]  /*6160*/  LDSM.16.M88.4 R60, [R224+0x1000] ;  /* 0x00100000e03c783b */ /* 0x000ef00000000200 */
[----:B------:R-:W1:Y:S08]  /*6170*/  LDSM.16.M88.4 R32, [R221+0x6400] ;  /* 0x00640000dd20783b */ /* 0x000e700000000200 */
[----:B------:R-:W0:Y:S08]  /*6180*/  LDGDEPBAR ;  /* 0x00000000000079af */ /* 0x000e300000000000 */
[----:B------:R-:W5:Y:S01]  /*6190*/  LDSM.16.M88.4 R48, [R221+0x6800] ;  /* 0x00680000dd30783b */ /* 0x000f620000000200 */
[-C--:B----4-:R-:W-:Y:S07]  /*61a0*/  HMMA.16816.F32.BF16 R4, R64, R16.reuse, RZ ;  /* 0x000000104004723c */ /* 0x090fee00000418ff */
[----:B------:R-:W4:Y:S01]  /*61b0*/  LDSM.16.M88.4 R108, [R221+0x6c00] ;  /* 0x006c0000dd6c783b */ /* 0x000f220000000200 */
[C---:B---3--:R-:W-:Y:S07]  /*61c0*/  HMMA.16816.F32.BF16 R8, R60.reuse, R16, RZ ;  /* 0x000000103c08723c */ /* 0x048fee00000418ff */
[----:B------:R-:W-:Y:S01]  /*61d0*/  LDSM.16.M88.4 R176, [R225] ;  /* 0x00000000e1b0783b */ /* 0x000fe20000000200 */
[-C--:B--2---:R-:W-:Y:S07]  /*61e0*/  HMMA.16816.F32.BF16 R12, R60, R18.reuse, RZ ;  /* 0x000000123c0c723c */ /* 0x084fee00000418ff */
[----:B------:R-:W2:Y:S01]  /*61f0*/  LDSM.16.M88.4 R180, [R223+0x6000] ;  /* 0x00600000dfb4783b */ /* 0x000ea20000000200 */
[C---:B------:R-:W-:Y:S07]  /*6200*/  HMMA.16816.F32.BF16 R16, R64.reuse, R18, RZ ;  /* 0x000000124010723c */ /* 0x040fee00000418ff */
[----:B------:R-:W3:Y:S01]  /*6210*/  LDSM.16.M88.4 R184, [R225+0x1000] ;  /* 0x00100000e1b8783b */ /* 0x000ee20000000200 */
[-C--:B-1----:R-:W-:Y:S07]  /*6220*/  HMMA.16816.F32.BF16 R20, R64, R32.reuse, RZ ;  /* 0x000000204014723c */ /* 0x082fee00000418ff */
[----:B------:R-:W1:Y:S01]  /*6230*/  LDSM.16.M88.4 R188, [R223+0x6400] ;  /* 0x00640000dfbc783b */ /* 0x000e620000000200 */
        /* <DEDUP_REMOVED lines=14> */
[-C--:B----4-:R-:W-:Y:S08]  /*6320*/  HMMA.16816.F32.BF16 R52, R64, R108.reuse, RZ ;  /* 0x0000006c4034723c */ /* 0x090ff000000418ff */
[C---:B------:R-:W-:Y:S08]  /*6330*/  HMMA.16816.F32.BF16 R56, R60.reuse, R108, RZ ;  /* 0x0000006c3c38723c */ /* 0x040ff000000418ff */
[-C--:B------:R-:W-:Y:S08]  /*6340*/  HMMA.16816.F32.BF16 R60, R60, R110.reuse, RZ ;  /* 0x0000006e3c3c723c */ /* 0x080ff000000418ff */
[----:B------:R-:W-:Y:S01]  /*6350*/  HMMA.16816.F32.BF16 R64, R64, R110, RZ ;  /* 0x0000006e4040723c */ /* 0x000fe200000418ff */
[----:B------:R-:W-:Y:S07]  /*6360*/  LDSM.16.M88.4 R108, [R224+0x2000] ;  /* 0x00200000e06c783b */ /* 0x000fee0000000200 */
[-C--:B--2---:R-:W-:Y:S08]  /*6370*/  HMMA.16816.F32.BF16 R4, R176, R180.reuse, R4 ;  /* 0x000000b4b004723c */ /* 0x084ff00000041804 */
[C---:B---3--:R-:W-:Y:S08]  /*6380*/  HMMA.16816.F32.BF16 R8, R184.reuse, R180, R8 ;  /* 0x000000b4b808723c */ /* 0x048ff00000041808 */
[-C--:B------:R-:W-:Y:S08]  /*6390*/  HMMA.16816.F32.BF16 R12, R184, R182.reuse, R12 ;  /* 0x000000b6b80c723c */ /* 0x080ff0000004180c */
[C---:B------:R-:W-:Y:S01]  /*63a0*/  HMMA.16816.F32.BF16 R16, R176.reuse, R182, R16 ;  /* 0x000000b6b010723c */ /* 0x040fe20000041810 */
[----:B------:R-:W2:Y:S07]  /*63b0*/  LDSM.16.M88.4 R180, [R221+0x7000] ;  /* 0x00700000ddb4783b */ /* 0x000eae0000000200 */
        /* <DEDUP_REMOVED lines=16> */
[-C--:B--2---:R-:W-:Y:S01]  /*64c0*/  HMMA.16816.F32.BF16 R4, R108, R180.reuse, R4 ;  /* 0x000000b46c04723c */ /* 0x084fe20000041804 */
[----:B------:R-:W-:Y:S07]  /*64d0*/  LDSM.16.M88.4 R196, [R224+0x5000] ;  /* 0x00500000e0c4783b */ /* 0x000fee0000000200 */
[C---:B-1----:R-:W-:Y:S08]  /*64e0*/  HMMA.16816.F32.BF16 R8, R188.reuse, R180, R8 ;  /* 0x000000b4bc08723c */ /* 0x042ff00000041808 */
        /* <DEDUP_REMOVED lines=73> */
[----:B------:R-:W-:Y:S02]  /*6980*/  FMUL.FTZ R17, R17, c[0x0][0x2ec] ;  /* 0x0000bb0011117a20 */ /* 0x000fe40000410000 */
[----:B------:R-:W-:Y:S02]  /*6990*/  FMUL.FTZ R14, R14, c[0x0][0x2ec] ;  /* 0x0000bb000e0e7a20 */ /* 0x000fe40000410000 */
[----:B------:R-:W-:Y:S03]  /*69a0*/  FMUL.FTZ R15, R15, c[0x0][0x2ec] ;  /* 0x0000bb000f0f7a20 */ /* 0x000fe60000410000 */
        /* <DEDUP_REMOVED lines=10> */
[----:B------:R4:W2:Y:S01]  /*6a50*/  MUFU.TANH R190, R13 ;  /* 0x0000000d00be7308 */ /* 0x0008a20000002400 */
[C---:B------:R-:W-:Y:S04]  /*6a60*/  HMMA.16816.F32.BF16 R24, R108.reuse, R4, R24 ;  /* 0x000000046c18723c */ /* 0x040fe80000041818 */
[----:B-1----:R-:W-:Y:S02]  /*6a70*/  FMUL.FTZ R16, R18, c[0x0][0x2ec] ;  /* 0x0000bb0012107a20 */ /* 0x002fe40000410000 */
[----:B------:R-:W-:Y:S03]  /*6a80*/  FMUL.FTZ R18, R19, c[0x0][0x2ec] ;  /* 0x0000bb0013127a20 */ /* 0x000fe60000410000 */
[----:B------:R4:W1:Y:S01]  /*6a90*/  MUFU.TANH R189, R14 ;  /* 0x0000000e00bd7308 */ /* 0x0008620000002400 */
[-C--:B------:R-:W-:Y:S08]  /*6aa0*/  HMMA.16816.F32.BF16 R28, R108, R6.reuse, R28 ;  /* 0x000000066c1c723c */ /* 0x080ff0000004181c */
[C---:B------:R-:W-:Y:S01]  /*6ab0*/  HMMA.16816.F32.BF16 R32, R176.reuse, R6, R32 ;  /* 0x00000006b020723c */ /* 0x040fe20000041820 */
[----:B------:R4:W1:Y:S01]  /*6ac0*/  MUFU.TANH R188, R15 ;  /* 0x0000000f00bc7308 */ /* 0x0008620000002400 */
[----:B------:R-:W1:Y:S01]  /*6ad0*/  LDSM.16.M88.4 R4, [R223+0x8c00] ;  /* 0x008c0000df04783b */ /* 0x000e620000000200 */
[----:B------:R-:W-:Y:S04]  /*6ae0*/  DEPBAR.LE SB0, 0x0 ;  /* 0x000080000000791a */ /* 0x000fe80000000000 */
[----:B------:R-:W-:Y:S02]  /*6af0*/  FMUL.FTZ R20, R20, c[0x0][0x2ec] ;  /* 0x0000bb0014147a20 */ /* 0x000fe40000410000 */
[----:B------:R-:W-:Y:S02]  /*6b00*/  FMUL.FTZ R21, R21, c[0x0][0x2ec] ;  /* 0x0000bb0015157a20 */ /* 0x000fe40000410000 */
[----:B------:R-:W1:Y:S01]  /*6b10*/  MUFU.TANH R17, R17 ;  /* 0x0000001100117308 */ /* 0x000e620000002400 */
[----:B------:R-:W-:Y:S01]  /*6b20*/  BAR.SYNC.DEFER_BLOCKING 0x0 ;  /* 0x0000000000007b1d */ /* 0x000fe20000010000 */
[----:B------:R-:W-:Y:S01]  /*6b30*/  FMUL.FTZ R22, R22, c[0x0][0x2ec] ;  /* 0x0000bb0016167a20 */ /* 0x000fe20000410000 */
[-C--:B-----5:R-:W-:Y:S05]  /*6b40*/  HMMA.16816.F32.BF16 R36, R176, R8.reuse, R36 ;  /* 0x00000008b024723c */ /* 0x0a0fea0000041824 */
[----:B------:R-:W-:Y:S02]  /*6b50*/  FMUL.FTZ R23, R23, c[0x0][0x2ec] ;  /* 0x0000bb0017177a20 */ /* 0x000fe40000410000 */
[----:B------:R-:W1:Y:S01]  /*6b60*/  MUFU.TANH R16, R16 ;  /* 0x0000001000107308 */ /* 0x000e620000002400 */
[----:B------:R-:W-:Y:S01]  /*6b70*/  FMUL.FTZ R24, R24, c[0x0][0x2ec] ;  /* 0x0000bb0018187a20 */ /* 0x000fe20000410000 */
[C---:B------:R-:W-:Y:S04]  /*6b80*/  HMMA.16816.F32.BF16 R40, R108.reuse, R8, R40 ;  /* 0x000000086c28723c */ /* 0x040fe80000041828 */
[----:B------:R-:W-:Y:S02]  /*6b90*/  FMUL.FTZ R25, R25, c[0x0][0x2ec] ;  /* 0x0000bb0019197a20 */ /* 0x000fe40000410000 */
[----:B------:R-:W-:Y:S02]  /*6ba0*/  FMUL.FTZ R26, R26, c[0x0][0x2ec] ;  /* 0x0000bb001a1a7a20 */ /* 0x000fe40000410000 */
[----:B------:R-:W2:Y:S01]  /*6bb0*/  MUFU.TANH R18, R18 ;  /* 0x0000001200127308 */ /* 0x000ea20000002400 */
[-C--:B------:R-:W-:Y:S03]  /*6bc0*/  HMMA.16816.F32.BF16 R44, R108, R10.reuse, R44 ;  /* 0x0000000a6c2c723c */ /* 0x080fe6000004182c */
[----:B------:R-:W-:Y:S02]  /*6bd0*/  FMUL.FTZ R27, R27, c[0x0][0x2ec] ;  /* 0x0000bb001b1b7a20 */ /* 0x000fe40000410000 */
[----:B------:R-:W-:Y:S02]  /*6be0*/  FMUL.FTZ R28, R28, c[0x0][0x2ec] ;  /* 0x0000bb001c1c7a20 */ /* 0x000fe40000410000 */
[----:B------:R-:W-:Y:S01]  /*6bf0*/  FMUL.FTZ R29, R29, c[0x0][0x2ec] ;  /* 0x0000bb001d1d7a20 */ /* 0x000fe20000410000 */
[C---:B------:R-:W-:Y:S01]  /*6c00*/  HMMA.16816.F32.BF16 R48, R176.reuse, R10, R48 ;  /* 0x0000000ab030723c */ /* 0x040fe20000041830 */
[----:B------:R4:W2:Y:S03]  /*6c10*/  MUFU.TANH R193, R20 ;  /* 0x0000001400c17308 */ /* 0x0008a60000002400 */
[----:B------:R-:W-:Y:S02]  /*6c20*/  FMUL.FTZ R30, R30, c[0x0][0x2ec] ;  /* 0x0000bb001e1e7a20 */ /* 0x000fe40000410000 */
[----:B------:R-:W-:Y:S02]  /*6c30*/  FMUL.FTZ R31, R31, c[0x0][0x2ec] ;  /* 0x0000bb001f1f7a20 */ /* 0x000fe40000410000 */
[-C--:B-1----:R-:W-:Y:S03]  /*6c40*/  HMMA.16816.F32.BF16 R52, R176, R4.reuse, R52 ;  /* 0x00000004b034723c */ /* 0x082fe60000041834 */
        /* <DEDUP_REMOVED lines=47> */
[----:B------:R-:W-:Y:S05]  /*6f40*/  FMUL.FTZ R67, R67, c[0x0][0x2ec] ;  /* 0x0000bb0043437a20 */ /* 0x000fea0000410000 */
        /* <DEDUP_REMOVED lines=39> */
.L_x_542:
[----:B------:R-:W-:Y:S01]  /*71c0*/  FMNMX.FTZ R0, R181, R100, !PT ;  /* 0x00000064b5007209 */ /* 0x000fe20007810000 */
[----:B------:R-:W-:Y:S01]  /*71d0*/  LDSM.16.MT88.4 R20, [R220+0x9000] ;  /* 0x00900000dc14783b */ /* 0x000fe20000004200 */
[----:B------:R-:W-:Y:S02]  /*71e0*/  IADD3 R227, R227, -0x1, RZ ;  /* 0xffffffffe3e37810 */ /* 0x000fe40007ffe0ff */
[----:B------:R-:W-:Y:S02]  /*71f0*/  FMNMX.FTZ R2, R186, R0, !PT ;  /* 0x00000000ba027209 */ /* 0x000fe40007810000 */
[----:B------:R-:W-:Y:S02]  /*7200*/  FMNMX.FTZ R0, R182, R105, !PT ;  /* 0x00000069b6007209 */ /* 0x000fe40007810000 */
[----:B------:R-:W-:Y:S01]  /*7210*/  FMNMX.FTZ R3, R180, R2, !PT ;  /* 0x00000002b4037209 */ /* 0x000fe20007810000 */
[----:B------:R-:W-:Y:S01]  /*7220*/  LDSM.16.MT88.4 R36, [R222+0x9000] ;  /* 0x00900000de24783b */ /* 0x000fe20000004200 */
[----:B------:R-:W-:Y:S02]  /*7230*/  FMNMX.FTZ R2, R187, R0, !PT ;  /* 0x00000000bb027209 */ /* 0x000fe40007810000 */
[----:B-1----:R-:W-:Y:S02]  /*7240*/  FMNMX.FTZ R4, R17, R3, !PT ;  /* 0x0000000311047209 */ /* 0x002fe40007810000 */
        /* <DEDUP_REMOVED lines=73> */
[----:B----4-:R-:W-:Y:S01]  /*76e0*/  FMNMX.FTZ R4, R4, R5, !PT ;  /* 0x0000000504047209 */ /* 0x010fe20007810000 */
[----:B------:R3:W4:Y:S06]  /*76f0*/  MUFU.EX2 R101, R0 ;  /* 0x0000000000657308 */ /* 0x00072c0000000800 */
        /* <DEDUP_REMOVED lines=11> */
[----:B----4-:R-:W-:Y:S02]  /*77b0*/  FMUL.FTZ R48, R101, R156 ;  /* 0x0000009c65307220 */ /* 0x010fe40000410000 */
[--C-:B------:R-:W-:Y:S02]  /*77c0*/  FFMA.FTZ R4, R181, c[0x0][0x23c], -R105.reuse ;  /* 0x00008f00b5047a23 */ /* 0x100fe40000010869 */
[--C-:B------:R-:W-:Y:S02]  /*77d0*/  FFMA.FTZ R5, R186, c[0x0][0x23c], -R105.reuse ;  /* 0x00008f00ba057a23 */ /* 0x100fe40000010869 */
[--C-:B------:R-:W-:Y:S02]  /*77e0*/  FFMA.FTZ R41, R193, c[0x0][0x23c], -R105.reuse ;  /* 0x00008f00c1297a23 */ /* 0x100fe40000010869 */
[----:B------:R3:W-:Y:S01]  /*77f0*/  MUFU.EX2 R9, R4 ;  /* 0x0000000400097308 */ /* 0x0007e20000000800 */
[--C-:B------:R-:W-:Y:S02]  /*7800*/  FFMA.FTZ R44, R195, c[0x0][0x23c], -R105.reuse ;  /* 0x00008f00c32c7a23 */ /* 0x100fe40000010869 */
[--C-:B------:R-:W-:Y:S02]  /*7810*/  FFMA.FTZ R57, R194, c[0x0][0x23c], -R105.reuse ;  /* 0x00008f00c2397a23 */ /* 0x100fe40000010869 */
[----:B------:R-:W-:Y:S02]  /*7820*/  FFMA.FTZ R60, R196, c[0x0][0x23c], -R105 ;  /* 0x00008f00c43c7a23 */ /* 0x000fe40000010869 */
[C---:B------:R-:W-:Y:S02]  /*7830*/  FMUL.FTZ R64, R101.reuse, R172 ;  /* 0x000000ac65407220 */ /* 0x040fe40000410000 */
[C---:B------:R-:W-:Y:S01]  /*7840*/  FMUL.FTZ R68, R101.reuse, R68 ;  /* 0x0000004465447220 */ /* 0x040fe20000410000 */
[----:B------:R4:W-:Y:S01]  /*7850*/  MUFU.EX2 R186, R5 ;  /* 0x0000000500ba7308 */ /* 0x0009e20000000800 */
[C---:B------:R-:W-:Y:S02]  /*7860*/  FMUL.FTZ R69, R101.reuse, R69 ;  /* 0x0000004565457220 */ /* 0x040fe40000410000 */
[----:B------:R-:W-:Y:S02]  /*7870*/  FMUL.FTZ R80, R101, R80 ;  /* 0x0000005065507220 */ /* 0x000fe40000410000 */
[----:B-1----:R-:W-:Y:S02]  /*7880*/  FADD.FTZ R0, -R102, R106 ;  /* 0x0000006a66007221 */ /* 0x002fe40000010100 */
[----:B------:R-:W-:Y:S02]  /*7890*/  FMUL.FTZ R106, R103, c[0x0][0x23c] ;  /* 0x00008f00676a7a20 */ /* 0x000fe40000410000 */
[----:B------:R-:W-:Y:S02]  /*78a0*/  FMUL.FTZ R0, R0, c[0x0][0x23c] ;  /* 0x00008f0000007a20 */ /* 0x000fe40000410000 */
[----:B--2---:R-:W-:Y:S01]  /*78b0*/  FMUL.FTZ R19, R100, R127 ;  /* 0x0000007f64137220 */ /* 0x004fe20000410000 */
[----:B------:R-:W-:Y:S01]  /*78c0*/  FSEL R106, R106, RZ, P0 ;  /* 0x000000ff6a6a7208 */ /* 0x000fe20000000000 */
[----:B------:R1:W2:Y:S01]  /*78d0*/  MUFU.EX2 R2, R0 ;  /* 0x0000000000027308 */ /* 0x0002a20000000800 */
[----:B------:R-:W-:Y:S01]  /*78e0*/  FSETP.NEU.FTZ.AND P0, PT, R102, -INF , PT ;  /* 0xff8000006600780b */ /* 0x000fe20003f1d000 */
[----:B------:R-:W-:Y:S02]  /*78f0*/  FMUL.FTZ R50, R100, R158 ;  /* 0x0000009e64327220 */ /* 0x000fe40000410000 */
[--C-:B---3--:R-:W-:Y:S02]  /*7900*/  FFMA.FTZ R4, R182, c[0x0][0x23c], -R106.reuse ;  /* 0x00008f00b6047a23 */ /* 0x108fe4000001086a */
[--C-:B------:R-:W-:Y:S02]  /*7910*/  FFMA.FTZ R111, R200, c[0x0][0x23c], -R106.reuse ;  /* 0x00008f00c86f7a23 */ /* 0x100fe4000001086a */
[--C-:B------:R-:W-:Y:S02]  /*7920*/  FFMA.FTZ R49, R197, c[0x0][0x23c], -R106.reuse ;  /* 0x00008f00c5317a23 */ /* 0x100fe4000001086a */
[----:B------:R3:W-:Y:S01]  /*7930*/  MUFU.EX2 R8, R4 ;  /* 0x0000000400087308 */ /* 0x0007e20000000800 */
[--C-:B----4-:R-:W-:Y:S02]  /*7940*/  FFMA.FTZ R5, R18, c[0x0][0x23c], -R106.reuse ;  /* 0x00008f0012057a23 */ /* 0x110fe4000001086a */
[C---:B------:R-:W-:Y:S02]  /*7950*/  FMUL.FTZ R18, R100.reuse, R126 ;  /* 0x0000007e64127220 */ /* 0x040fe40000410000 */
[----:B------:R-:W-:Y:S02]  /*7960*/  FMUL.FTZ R51, R100, R159 ;  /* 0x0000009f64337220 */ /* 0x000fe40000410000 */
[--C-:B------:R-:W-:Y:S02]  /*7970*/  FFMA.FTZ R65, R198, c[0x0][0x23c], -R106.reuse ;  /* 0x00008f00c6417a23 */ /* 0x100fe4000001086a */
[C---:B------:R-:W-:Y:S01]  /*7980*/  FMUL.FTZ R66, R100.reuse, R174 ;  /* 0x000000ae64427220 */ /* 0x040fe20000410000 */
[----:B------:R-:W4:Y:S01]  /*7990*/  MUFU.EX2 R31, R5 ;  /* 0x00000005001f7308 */ /* 0x000f220000000800 */
        /* <DEDUP_REMOVED lines=10> */
[--C-:B---3--:R-:W-:Y:S02]  /*7a40*/  FFMA.FTZ R4, R187, c[0x0][0x23c], -R106.reuse ;  /* 0x00008f00bb047a23 */ /* 0x108fe4000001086a */
[----:B------:R-:W-:Y:S01]  /*7a50*/  FMUL.FTZ R24, R2, R132 ;  /* 0x0000008402187220 */ /* 0x000fe20000410000 */
[----:B------:R-:W-:Y:S01]  /*7a60*/  FSEL R110, R110, RZ, P0 ;  /* 0x000000ff6e6e7208 */ /* 0x000fe20000000000 */
[C---:B------:R-:W-:Y:S01]  /*7a70*/  FMUL.FTZ R25, R2.reuse, R133 ;  /* 0x0000008502197220 */ /* 0x040fe20000410000 */
[----:B------:R2:W-:Y:S01]  /*7a80*/  MUFU.EX2 R187, R4 ;  /* 0x0000000400bb7308 */ /* 0x0005e20000000800 */
[C---:B------:R-:W-:Y:S02]  /*7a90*/  FMUL.FTZ R28, R2.reuse, R136 ;  /* 0x00000088021c7220 */ /* 0x040fe40000410000 */
[C---:B------:R-:W-:Y:S01]  /*7aa0*/  FMUL.FTZ R29, R2.reuse, R137 ;  /* 0x00000089021d7220 */ /* 0x040fe20000410000 */
[----:B----4-:R-:W-:Y:S01]  /*7ab0*/  MOV R136, R31 ;  /* 0x0000001f00887202 */ /* 0x010fe20000000f00 */
[C---:B------:R-:W-:Y:S02]  /*7ac0*/  FMUL.FTZ R40, R2.reuse, R148 ;  /* 0x0000009402287220 */ /* 0x040fe40000410000 */
[C---:B------:R-:W-:Y:S02]  /*7ad0*/  FMUL.FTZ R45, R2.reuse, R153 ;  /* 0x00000099022d7220 */ /* 0x040fe40000410000 */
[C---:B------:R-:W-:Y:S01]  /*7ae0*/  FMUL.FTZ R56, R2.reuse, R164 ;  /* 0x000000a402387220 */ /* 0x040fe20000410000 */
[----:B------:R-:W3:Y:S01]  /*7af0*/  MUFU.EX2 R0, R0 ;  /* 0x0000000000007308 */ /* 0x000ee20000000800 */
[----:B------:R-:W-:Y:S02]  /*7b00*/  FMUL.FTZ R61, R2, R169 ;  /* 0x000000a9023d7220 */ /* 0x000fe40000410000 */
[----:B------:R-:W-:Y:S02]  /*7b10*/  FMUL.FTZ R71, R100, R71 ;  /* 0x0000004764477220 */ /* 0x000fe40000410000 */
[C---:B-1----:R-:W-:Y:S02]  /*7b20*/  FMUL.FTZ R65, R101.reuse, R173 ;  /* 0x000000ad65417220 */ /* 0x042fe40000410000 */
[C---:B------:R-:W-:Y:S01]  /*7b30*/  FMUL.FTZ R72, R2.reuse, R72 ;  /* 0x0000004802487220 */ /* 0x040fe20000410000 */
[----:B------:R-:W-:Y:S01]  /*7b40*/  LDSM.16.MT88.4 R172, [R222+0xac00] ;  /* 0x00ac0000deac783b */ /* 0x000fe20000004200 */
[C---:B------:R-:W-:Y:S02]  /*7b50*/  FMUL.FTZ R73, R2.reuse, R73 ;  /* 0x0000004902497220 */ /* 0x040fe40000410000 */
[C---:B------:R-:W-:Y:S02]  /*7b60*/  FMUL.FTZ R76, R2.reuse, R76 ;  /* 0x0000004c024c7220 */ /* 0x040fe40000410000 */
[----:B------:R-:W-:Y:S02]  /*7b70*/  FMUL.FTZ R77, R2, R77 ;  /* 0x0000004d024d7220 */ /* 0x000fe40000410000 */
[----:B--2---:R-:W-:Y:S01]  /*7b80*/  FFMA.FTZ R4, R180, c[0x0][0x23c], -R105 ;  /* 0x00008f00b4047a23 */ /* 0x004fe20000010869 */
[----:B------:R-:W-:Y:S01]  /*7b90*/  MOV R180, R9 ;  /* 0x0000000900b47202 */ /* 0x000fe20000000f00 */
[----:B------:R-:W-:Y:S02]  /*7ba0*/  FFMA.FTZ R9, R190, c[0x0][0x23c], -R107 ;  /* 0x00008f00be097a23 */ /* 0x000fe4000001086b */
[----:B------:R1:W-:Y:S01]  /*7bb0*/  MUFU.EX2 R7, R4 ;  /* 0x0000000400077308 */ /* 0x0003e20000000800 */
[----:B------:R-:W-:Y:S02]  /*7bc0*/  FMUL.FTZ R81, R101, R81 ;  /* 0x0000005165517220 */ /* 0x000fe40000410000 */
[----:B------:R-:W-:Y:S02]  /*7bd0*/  FMUL.FTZ R82, R100, R82 ;  /* 0x0000005264527220 */ /* 0x000fe40000410000 */
[C---:B---3--:R-:W-:Y:S02]  /*7be0*/  FMUL.FTZ R10, R0.reuse, R114 ;  /* 0x00000072000a7220 */ /* 0x048fe40000410000 */
[C---:B------:R-:W-:Y:S02]  /*7bf0*/  FMUL.FTZ R11, R0.reuse, R115 ;  /* 0x00000073000b7220 */ /* 0x040fe40000410000 */
[C---:B------:R-:W-:Y:S01]  /*7c00*/  FMUL.FTZ R14, R0.reuse, R122 ;  /* 0x0000007a000e7220 */ /* 0x040fe20000410000 */
[----:B------:R2:W3:Y:S01]  /*7c10*/  MUFU.EX2 R30, R9 ;  /* 0x00000009001e7308 */ /* 0x0004e20000000800 */
[C---:B------:R-:W-:Y:S02]  /*7c20*/  FMUL.FTZ R15, R0.reuse, R123 ;  /* 0x0000007b000f7220 */ /* 0x040fe40000410000 */
[C---:B------:R-:W-:Y:S01]  /*7c30*/  FMUL.FTZ R26, R0.reuse, R134 ;  /* 0x00000086001a7220 */ /* 0x040fe20000410000 */
[----:B------:R-:W4:Y:S01]  /*7c40*/  LDSM.16.MT88.4 R120, [R222+0xa000] ;  /* 0x00a00000de78783b */ /* 0x000f220000004200 */
[C---:B------:R-:W-:Y:S02]  /*7c50*/  FMUL.FTZ R27, R0.reuse, R135 ;  /* 0x00000087001b7220 */ /* 0x040fe40000410000 */
[C---:B------:R-:W-:Y:S02]  /*7c60*/  FMUL.FTZ R42, R0.reuse, R150 ;  /* 0x00000096002a7220 */ /* 0x040fe40000410000 */
[C---:B------:R-:W-:Y:S02]  /*7c70*/  FMUL.FTZ R43, R0.reuse, R151 ;  /* 0x00000097002b7220 */ /* 0x040fe40000410000 */
[C---:B------:R-:W-:Y:S02]  /*7c80*/  FMUL.FTZ R46, R0.reuse, R154 ;  /* 0x0000009a002e7220 */ /* 0x040fe40000410000 */
[C---:B------:R-:W-:Y:S02]  /*7c90*/  FMUL.FTZ R47, R0.reuse, R155 ;  /* 0x0000009b002f7220 */ /* 0x040fe40000410000 */
[----:B-1----:R-:W-:Y:S02]  /*7ca0*/  FFMA.FTZ R4, R17, c[0x0][0x23c], -R105 ;  /* 0x00008f0011047a23 */ /* 0x002fe40000010869 */
[C---:B------:R-:W-:Y:S02]  /*7cb0*/  FMUL.FTZ R17, R101.reuse, R125 ;  /* 0x0000007d65117220 */ /* 0x040fe40000410000 */
[----:B------:R-:W1:Y:S01]  /*7cc0*/  MUFU.EX2 R32, R4 ;  /* 0x0000000400207308 */ /* 0x000e620000000800 */
[C---:B------:R-:W-:Y:S02]  /*7cd0*/  FMUL.FTZ R58, R0.reuse, R166 ;  /* 0x000000a6003a7220 */ /* 0x040fe40000410000 */
[----:B------:R-:W-:Y:S02]  /*7ce0*/  FMUL.FTZ R59, R0, R167 ;  /* 0x000000a7003b7220 */ /* 0x000fe40000410000 */
[----:B--2---:R-:W-:Y:S01]  /*7cf0*/  FMUL.FTZ R9, R2, R113 ;  /* 0x0000007102097220 */ /* 0x004fe20000410000 */
[----:B---3--:R-:W-:Y:S01]  /*7d00*/  MOV R137, R30 ;  /* 0x0000001e00897202 */ /* 0x008fe20000000f00 */
[C---:B------:R-:W-:Y:S02]  /*7d10*/  FMUL.FTZ R62, R0.reuse, R170 ;  /* 0x000000aa003e7220 */ /* 0x040fe40000410000 */
[C---:B------:R-:W-:Y:S02]  /*7d20*/  FMUL.FTZ R63, R0.reuse, R171 ;  /* 0x000000ab003f7220 */ /* 0x040fe40000410000 */
[C---:B------:R-:W-:Y:S02]  /*7d30*/  FMUL.FTZ R74, R0.reuse, R74 ;  /* 0x0000004a004a7220 */ /* 0x040fe40000410000 */
[C---:B------:R-:W-:Y:S02]  /*7d40*/  FMUL.FTZ R75, R0.reuse, R75 ;  /* 0x0000004b004b7220 */ /* 0x040fe40000410000 */
[C---:B------:R-:W-:Y:S02]  /*7d50*/  FMUL.FTZ R78, R0.reuse, R78 ;  /* 0x0000004e004e7220 */ /* 0x040fe40000410000 */
[----:B------:R-:W-:Y:S02]  /*7d60*/  FMUL.FTZ R79, R0, R79 ;  /* 0x0000004f004f7220 */ /* 0x000fe40000410000 */
[----:B------:R-:W-:Y:S02]  /*7d70*/  FMUL.FTZ R83, R100, R83 ;  /* 0x0000005364537220 */ /* 0x000fe40000410000 */
[C---:B------:R-:W-:Y:S02]  /*7d80*/  FMUL.FTZ R84, R101.reuse, R84 ;  /* 0x0000005465547220 */ /* 0x040fe40000410000 */
[C---:B------:R-:W-:Y:S01]  /*7d90*/  FMUL.FTZ R85, R101.reuse, R85 ;  /* 0x0000005565557220 */ /* 0x040fe20000410000 */
[----:B-1----:R-:W-:Y:S01]  /*7da0*/  MOV R135, R32 ;  /* 0x0000002000877202 */ /* 0x002fe20000000f00 */
[----:B------:R-:W-:Y:S02]  /*7db0*/  FFMA.FTZ R4, R16, c[0x0][0x23c], -R106 ;  /* 0x00008f0010047a23 */ /* 0x000fe4000001086a */
[C---:B------:R-:W-:Y:S02]  /*7dc0*/  FMUL.FTZ R16, R101.reuse, R124 ;  /* 0x0000007c65107220 */ /* 0x040fe40000410000 */
[----:B------:R1:W-:Y:S01]  /*7dd0*/  MUFU.EX2 R6, R4 ;  /* 0x0000000400067308 */ /* 0x0003e20000000800 */
[----:B------:R-:W2:Y:S01]  /*7de0*/  LDSM.16.MT88.4 R124, [R220+0xb000] ;  /* 0x00b00000dc7c783b */ /* 0x000ea20000004200 */
[C---:B------:R-:W-:Y:S02]  /*7df0*/  FMUL.FTZ R86, R100.reuse, R86 ;  /* 0x0000005664567220 */ /* 0x040fe40000410000 */
[----:B------:R-:W-:Y:S02]  /*7e00*/  FMUL.FTZ R87, R100, R87 ;  /* 0x0000005764577220 */ /* 0x000fe40000410000 */
        /* <DEDUP_REMOVED lines=9> */
[----:B-1----:R-:W-:Y:S01]  /*7ea0*/  FFMA.FTZ R4, R184, c[0x0][0x23c], -R107 ;  /* 0x00008f00b8047a23 */ /* 0x002fe2000001086b */
[----:B------:R-:W-:Y:S01]  /*7eb0*/  MOV R184, R8 ;  /* 0x0000000800b87202 */ /* 0x000fe20000000f00 */
[----:B------:R-:W-:Y:S02]  /*7ec0*/  FMUL.FTZ R8, R2, R112 ;  /* 0x0000007002087220 */ /* 0x000fe40000410000 */
[----:B------:R1:W-:Y:S01]  /*7ed0*/  MUFU.EX2 R182, R4 ;  /* 0x0000000400b67308 */ /* 0x0003e20000000800 */
[----:B------:R-:W-:Y:S02]  /*7ee0*/  FMUL.FTZ R97, R101, R97 ;  /* 0x0000006165617220 */ /* 0x000fe40000410000 */
[C---:B------:R-:W-:Y:S02]  /*7ef0*/  FMUL.FTZ R98, R100.reuse, R98 ;  /* 0x0000006264627220 */ /* 0x040fe40000410000 */
[----:B------:R-:W-:Y:S02]  /*7f00*/  FMUL.FTZ R99, R100, R99 ;  /* 0x0000006364637220 */ /* 0x000fe40000410000 */
[----:B------:R-:W-:Y:S02]  /*7f10*/  FFMA.FTZ R132, R210, c[0x0][0x23c], -R105 ;  /* 0x00008f00d2847a23 */ /* 0x000fe40000010869 */
[--C-:B------:R-:W-:Y:S02]  /*7f20*/  FFMA.FTZ R108, R108, c[0x0][0x23c], -R110.reuse ;  /* 0x00008f006c6c7a23 */ /* 0x100fe4000001086e */
[--C-:B-1----:R-:W-:Y:S04]  /*7f30*/  FFMA.FTZ R4, R191, c[0x0][0x23c], -R107.reuse ;  /* 0x00008f00bf047a23 */ /* 0x102fe8000001086b */
[----:B------:R1:W3:Y:S02]  /*7f40*/  MUFU.EX2 R5, R4 ;  /* 0x0000000400057308 */ /* 0x0002e40000000800 */
[--C-:B-1----:R-:W-:Y:S08]  /*7f50*/  FFMA.FTZ R4, R183, c[0x0][0x23c], -R110.reuse ;  /* 0x00008f00b7047a23 */ /* 0x102ff0000001086e */
[----:B------:R1:W-:Y:S10]  /*7f60*/  MUFU.EX2 R183, R60 ;  /* 0x0000003c00b77308 */ /* 0x0003f40000000800 */
[----:B------:R5:W-:Y:S01]  /*7f70*/  MUFU.EX2 R191, R4 ;  /* 0x0000000400bf7308 */ /* 0x000be20000000800 */
[----:B-1----:R-:W-:Y:S02]  /*7f80*/  FMUL.FTZ R60, R2, R168 ;  /* 0x000000a8023c7220 */ /* 0x002fe40000410000 */
[--C-:B-----5:R-:W-:Y:S01]  /*7f90*/  FFMA.FTZ R4, R192, c[0x0][0x23c], -R110.reuse ;  /* 0x00008f00c0047a23 */ /* 0x120fe2000001086e */
[----:B---3--:R-:W-:Y:S06]  /*7fa0*/  MOV R192, R5 ;  /* 0x0000000500c07202 */ /* 0x008fec0000000f00 */
[----:B------:R1:W3:Y:S01]  /*7fb0*/  MUFU.EX2 R5, R4 ;  /* 0x0000000400057308 */ /* 0x0002e20000000800 */
[----:B------:R-:W-:Y:S01]  /*7fc0*/  F2FP.BF16.PACK_AB R112, R192, R182 ;  /* 0x000000b6c070723e */ /* 0x000fe200000010ff */
[--C-:B-1----:R-:W-:Y:S01]  /*7fd0*/  FFMA.FTZ R4, R185, c[0x0][0x23c], -R107.reuse ;  /* 0x00008f00b9047a23 */ /* 0x102fe2000001086b */
[----:B---3--:R-:W-:Y:S07]  /*7fe0*/  MOV R190, R5 ;  /* 0x0000000500be7202 */ /* 0x008fee0000000f00 */
[----:B------:R1:W-:Y:S01]  /*7ff0*/  MUFU.EX2 R185, R111 ;  /* 0x0000006f00b97308 */ /* 0x0003e20000000800 */
[----:B------:R-:W-:Y:S01]  /*8000*/  FMUL.FTZ R5, R101, R117 ;  /* 0x0000007565057220 */ /* 0x000fe20000410000 */
[----:B------:R-:W-:Y:S02]  /*8010*/  F2FP.BF16.PACK_AB R117, R187, R184 ;  /* 0x000000b8bb75723e */ /* 0x000fe400000010ff */
[----:B------:R-:W-:Y:S06]  /*8020*/  F2FP.BF16.PACK_AB R113, R190, R191 ;  /* 0x000000bfbe71723e */ /* 0x000fec00000010ff */
[----:B------:R3:W5:Y:S01]  /*8030*/  MUFU.EX2 R34, R4 ;  /* 0x0000000400227308 */ /* 0x0007620000000800 */
[--C-:B-1----:R-:W-:Y:S09]  /*8040*/  FFMA.FTZ R111, R201, c[0x0][0x23c], -R107.reuse ;  /* 0x00008f00c96f7a23 */ /* 0x102ff2000001086b */
[----:B------:R1:W-:Y:S01]  /*8050*/  MUFU.EX2 R252, R111 ;  /* 0x0000006f00fc7308 */ /* 0x0003e20000000800 */
[--C-:B---3--:R-:W-:Y:S01]  /*8060*/  FFMA.FTZ R4, R189, c[0x0][0x23c], -R110.reuse ;  /* 0x00008f00bd047a23 */ /* 0x108fe2000001086e */
[----:B------:R-:W-:Y:S01]  /*8070*/  MOV R189, R7 ;  /* 0x0000000700bd7202 */ /* 0x000fe20000000f00 */
[----:B------:R-:W-:Y:S01]  /*8080*/  FMUL.FTZ R7, R100, R119 ;  /* 0x0000007764077220 */ /* 0x000fe20000410000 */
[----:B-----5:R-:W-:Y:S06]  /*8090*/  F2FP.BF16.PACK_AB R114, R30, R34 ;  /* 0x000000221e72723e */ /* 0x020fec00000010ff */
[----:B------:R3:W5:Y:S01]  /*80a0*/  MUFU.EX2 R33, R4 ;  /* 0x0000000400217308 */ /* 0x0007620000000800 */
[----:B------:R-:W-:Y:S01]  /*80b0*/  FMUL.FTZ R30, R0, R138 ;  /* 0x0000008a001e7220 */ /* 0x000fe20000410000 */
[----:B------:R-:W-:Y:S01]  /*80c0*/  MOV R133, R34 ;  /* 0x0000002200857202 */ /* 0x000fe20000000f00 */
[----:B------:R-:W-:Y:S02]  /*80d0*/  FMUL.FTZ R34, R100, R142 ;  /* 0x0000008e64227220 */ /* 0x000fe40000410000 */
[--C-:B-1----:R-:W-:Y:S05]  /*80e0*/  FFMA.FTZ R111, R202, c[0x0][0x23c], -R107.reuse ;  /* 0x00008f00ca6f7a23 */ /* 0x102fea000001086b */
[----:B------:R1:W-:Y:S01]  /*80f0*/  MUFU.EX2 R251, R111 ;  /* 0x0000006f00fb7308 */ /* 0x0003e20000000800 */
[--C-:B---3--:R-:W-:Y:S01]  /*8100*/  FFMA.FTZ R4, R188, c[0x0][0x23c], -R110.reuse ;  /* 0x00008f00bc047a23 */ /* 0x108fe2000001086e */
[----:B------:R-:W-:Y:S01]  /*8110*/  MOV R188, R6 ;  /* 0x0000000600bc7202 */ /* 0x000fe20000000f00 */
[----:B------:R-:W-:Y:S01]  /*8120*/  FMUL.FTZ R6, R100, R118 ;  /* 0x0000007664067220 */ /* 0x000fe20000410000 */
[----:B------:R-:W-:Y:S06]  /*8130*/  F2FP.BF16.PACK_AB R118, R32, R189 ;  /* 0x000000bd2076723e */ /* 0x000fec00000010ff */
[----:B------:R3:W2:Y:S01]  /*8140*/  MUFU.EX2 R35, R4 ;  /* 0x0000000400237308 */ /* 0x0006a20000000800 */
[----:B------:R-:W-:Y:S01]  /*8150*/  F2FP.BF16.PACK_AB R119, R31, R188 ;  /* 0x000000bc1f77723e */ /* 0x000fe200000010ff */
[----:B------:R-:W-:Y:S01]  /*8160*/  FMUL.FTZ R31, R0, R139 ;  /* 0x0000008b001f7220 */ /* 0x000fe20000410000 */
[-C--:B-----5:R-:W-:Y:S01]  /*8170*/  MOV R134, R33.reuse ;  /* 0x0000002100867202 */ /* 0x0a0fe20000000f00 */
[----:B------:R-:W-:Y:S06]  /*8180*/  FMUL.FTZ R32, R101, R140 ;  /* 0x0000008c65207220 */ /* 0x000fec0000410000 */
[----:B------:R5:W-:Y:S01]  /*8190*/  MUFU.EX2 R139, R41 ;  /* 0x00000029008b7308 */ /* 0x000be20000000800 */
[--C-:B-1----:R-:W-:Y:S09]  /*81a0*/  FFMA.FTZ R111, R203, c[0x0][0x23c], -R110.reuse ;  /* 0x00008f00cb6f7a23 */ /* 0x102ff2000001086e */
[----:B------:R1:W-:Y:S01]  /*81b0*/  MUFU.EX2 R250, R111 ;  /* 0x0000006f00fa7308 */ /* 0x0003e20000000800 */
[----:B---3--:R-:W-:Y:S01]  /*81c0*/  FMUL.FTZ R4, R101, R116 ;  /* 0x0000007465047220 */ /* 0x008fe20000410000 */
[----:B------:R-:W-:Y:S02]  /*81d0*/  F2FP.BF16.PACK_AB R116, R186, R180 ;  /* 0x000000b4ba74723e */ /* 0x000fe400000010ff */
[----:B--2---:R-:W-:Y:S01]  /*81e0*/  F2FP.BF16.PACK_AB R115, R35, R33 ;  /* 0x000000212373723e */ /* 0x004fe200000010ff */
[C---:B------:R-:W-:Y:S01]  /*81f0*/  FMUL.FTZ R33, R101.reuse, R141 ;  /* 0x0000008d65217220 */ /* 0x040fe20000410000 */
[----:B------:R-:W-:Y:S04]  /*8200*/  MOV R138, R35 ;  /* 0x00000023008a7202 */ /* 0x000fe80000000f00 */
[----:B------:R2:W-:Y:S01]  /*8210*/  MUFU.EX2 R141, R44 ;  /* 0x0000002c008d7308 */ /* 0x0005e20000000800 */
[----:B------:R-:W-:Y:S01]  /*8220*/  FMUL.FTZ R35, R100, R143 ;  /* 0x0000008f64237220 */ /* 0x000fe20000410000 */
[-C--:B------:R-:W-:Y:S05]  /*8230*/  HMMA.16816.F32.BF16 R4, R116, R20.reuse, R4 ;  /* 0x000000147404723c */ /* 0x080fea0000041804 */
[----:B-----5:R-:W-:Y:S03]  /*8240*/  FMUL.FTZ R41, R2, R149 ;  /* 0x0000009502297220 */ /* 0x020fe60000410000 */
[C---:B------:R-:W-:Y:S01]  /*8250*/  HMMA.16816.F32.BF16 R8, R112.reuse, R20, R8 ;  /* 0x000000147008723c */ /* 0x040fe20000041808 */
[----:B------:R3:W-:Y:S03]  /*8260*/  MUFU.EX2 R140, R49 ;  /* 0x00000031008c7308 */ /* 0x0007e60000000800 */
[----:B-1----:R-:W-:Y:S03]  /*8270*/  FFMA.FTZ R111, R206, c[0x0][0x23c], -R110 ;  /* 0x00008f00ce6f7a23 */ /* 0x002fe6000001086e */
[C---:B------:R-:W-:Y:S01]  /*8280*/  FMUL.FTZ R20, R101.reuse, R128 ;  /* 0x0000008065147220 */ /* 0x040fe20000410000 */
[-C--:B------:R-:W-:Y:S03]  /*8290*/  HMMA.16816.F32.BF16 R12, R112, R22.reuse, R12 ;  /* 0x00000016700c723c */ /* 0x080fe6000004180c */
[----:B------:R1:W-:Y:S01]  /*82a0*/  MUFU.EX2 R249, R111 ;  /* 0x0000006f00f97308 */ /* 0x0003e20000000800 */
[C---:B------:R-:W-:Y:S02]  /*82b0*/  FMUL.FTZ R21, R101.reuse, R129 ;  /* 0x0000008165157220 */ /* 0x040fe40000410000 */
[----:B--2---:R-:W-:Y:S02]  /*82c0*/  FMUL.FTZ R44, R2, R152 ;  /* 0x00000098022c7220 */ /* 0x004fe40000410000 */
[C---:B------:R-:W-:Y:S05]  /*82d0*/  HMMA.16816.F32.BF16 R16, R116.reuse, R22, R16 ;  /* 0x000000167410723c */ /* 0x040fea0000041810 */
[----:B------:R-:W2:Y:S02]  /*82e0*/  MUFU.EX2 R143, R57 ;  /* 0x00000039008f7308 */ /* 0x000ea40000000800 */
[C---:B------:R-:W-:Y:S02]  /*82f0*/  FMUL.FTZ R22, R100.reuse, R130 ;  /* 0x0000008264167220 */ /* 0x040fe40000410000 */
[----:B------:R-:W-:Y:S02]  /*8300*/  FMUL.FTZ R23, R100, R131 ;  /* 0x0000008364177220 */ /* 0x000fe40000410000 */
[----:B------:R-:W-:Y:S01]  /*8310*/  LDSM.16.MT88.4 R128, [R222+0x9400] ;  /* 0x00940000de80783b */ /* 0x000fe20000004200 */
[C---:B---3--:R-:W-:Y:S04]  /*8320*/  FMUL.FTZ R49, R101.reuse, R157 ;  /* 0x0000009d65317220 */ /* 0x048fe80000410000 */
[-C--:B------:R-:W-:Y:S03]  /*8330*/  HMMA.16816.F32.BF16 R20, R116, R36.reuse, R20 ;  /* 0x000000247414723c */ /* 0x080fe60000041814 */
[--C-:B-1----:R-:W-:Y:S01]  /*8340*/  FFMA.FTZ R111, R204, c[0x0][0x23c], -R107.reuse ;  /* 0x00008f00cc6f7a23 */ /* 0x102fe2000001086b */
[----:B------:R-:W-:Y:S03]  /*8350*/  LDSM.16.MT88.4 R156, [R220+0xac00] ;  /* 0x00ac0000dc9c783b */ /* 0x000fe60000004200 */
[----:B------:R1:W-:Y:S01]  /*8360*/  MUFU.EX2 R248, R111 ;  /* 0x0000006f00f87308 */ /* 0x0003e20000000800 */
[C---:B------:R-:W-:Y:S04]  /*8370*/  HMMA.16816.F32.BF16 R24, R112.reuse, R36, R24 ;  /* 0x000000247018723c */ /* 0x040fe80000041818 */
[----:B--2---:R-:W-:Y:S01]  /*8380*/  MOV R210, R143 ;  /* 0x0000008f00d27202 */ /* 0x004fe20000000f00 */
[----:B------:R-:W-:Y:S03]  /*8390*/  FMUL.FTZ R57, R2, R165 ;  /* 0x000000a502397220 */ /* 0x000fe60000410000 */
[-C--:B------:R-:W-:Y:S04]  /*83a0*/  HMMA.16816.F32.BF16 R28, R112, R38.reuse, R28 ;  /* 0x00000026701c723c */ /* 0x080fe8000004181c */
[C---:B------:R-:W-:Y:S02]  /*83b0*/  FMUL.FTZ R36, R101.reuse, R144 ;  /* 0x0000009065247220 */ /* 0x040fe40000410000 */
[----:B------:R-:W-:Y:S02]  /*83c0*/  FMUL.FTZ R37, R101, R145 ;  /* 0x0000009165257220 */ /* 0x000fe40000410000 */
[C---:B------:R-:W-:Y:S04]  /*83d0*/  HMMA.16816.F32.BF16 R32, R116.reuse, R38, R32 ;  /* 0x000000267420723c */ /* 0x040fe80000041820 */
[----:B-1----:R-:W-:Y:S03]  /*83e0*/  FFMA.FTZ R111, R205, c[0x0][0x23c], -R107 ;  /* 0x00008f00cd6f7a23 */ /* 0x002fe6000001086b */
[C---:B------:R-:W-:Y:S01]  /*83f0*/  FMUL.FTZ R38, R100.reuse, R146 ;  /* 0x0000009264267220 */ /* 0x040fe20000410000 */
[----:B------:R1:W-:Y:S01]  /*8400*/  MUFU.EX2 R247, R111 ;  /* 0x0000006f00f77308 */ /* 0x0003e20000000800 */
[C---:B------:R-:W-:Y:S07]  /*8410*/  FMUL.FTZ R39, R100.reuse, R147 ;  /* 0x0000009364277220 */ /* 0x040fee0000410000 */
[-C--:B------:R-:W-:Y:S08]  /*8420*/  HMMA.16816.F32.BF16 R36, R116, R52.reuse, R36 ;  /* 0x000000347424723c */ /* 0x080ff00000041824 */
[C---:B------:R-:W-:Y:S07]  /*8430*/  HMMA.16816.F32.BF16 R40, R112.reuse, R52, R40 ;  /* 0x000000347028723c */ /* 0x040fee0000041828 */
[----:B------:R-:W-:Y:S01]  /*8440*/  FFMA.FTZ R52, R199, c[0x0][0x23c], -R106 ;  /* 0x00008f00c7347a23 */ /* 0x000fe2000001086a */
[-C--:B------:R-:W-:Y:S03]  /*8450*/  HMMA.16816.F32.BF16 R44, R112, R54.reuse, R44 ;  /* 0x00000036702c723c */ /* 0x080fe6000004182c */
[----:B------:R2:W3:Y:S01]  /*8460*/  MUFU.EX2 R142, R52 ;  /* 0x00000034008e7308 */ /* 0x0004e20000000800 */
[--C-:B-1----:R-:W-:Y:S02]  /*8470*/  FFMA.FTZ R111, R207, c[0x0][0x23c], -R110.reuse ;  /* 0x00008f00cf6f7a23 */ /* 0x102fe4000001086e */
[C---:B------:R-:W-:Y:S02]  /*8480*/  FMUL.FTZ R53, R101.reuse, R161 ;  /* 0x000000a165357220 */ /* 0x040fe40000410000 */
[C---:B------:R-:W-:Y:S05]  /*8490*/  HMMA.16816.F32.BF16 R48, R116.reuse, R54, R48 ;  /* 0x000000367430723c */ /* 0x040fea0000041830 */
[----:B------:R1:W-:Y:S02]  /*84a0*/  MUFU.EX2 R246, R111 ;  /* 0x0000006f00f67308 */ /* 0x0003e40000000800 */
[C---:B------:R-:W-:Y:S02]  /*84b0*/  FMUL.FTZ R54, R100.reuse, R162 ;  /* 0x000000a264367220 */ /* 0x040fe40000410000 */
[----:B------:R-:W-:Y:S06]  /*84c0*/  FMUL.FTZ R55, R100, R163 ;  /* 0x000000a364377220 */ /* 0x000fec0000410000 */
[----:B------:R-:W-:Y:S01]  /*84d0*/  MUFU.EX2 R207, R132 ;  /* 0x0000008400cf7308 */ /* 0x000fe20000000800 */
[----:B--2---:R-:W-:Y:S07]  /*84e0*/  FMUL.FTZ R52, R101, R160 ;  /* 0x000000a065347220 */ /* 0x004fee0000410000 */
[-C--:B----4-:R-:W-:Y:S03]  /*84f0*/  HMMA.16816.F32.BF16 R52, R116, R120.reuse, R52 ;  /* 0x000000787434723c */ /* 0x090fe60000041834 */
[----:B-1----:R-:W-:Y:S04]  /*8500*/  FFMA.FTZ R111, R208, c[0x0][0x23c], -R110 ;  /* 0x00008f00d06f7a23 */ /* 0x002fe8000001086e */
[----:B------:R1:W2:Y:S01]  /*8510*/  MUFU.EX2 R245, R111 ;  /* 0x0000006f00f57308 */ /* 0x0002a20000000800 */
[C---:B------:R-:W-:Y:S08]  /*8520*/  HMMA.16816.F32.BF16 R56, R112.reuse, R120, R56 ;  /* 0x000000787038723c */ /* 0x040ff00000041838 */
[-C--:B------:R-:W-:Y:S08]  /*8530*/  HMMA.16816.F32.BF16 R60, R112, R122.reuse, R60 ;  /* 0x0000007a703c723c */ /* 0x080ff0000004183c */
[C---:B------:R-:W-:Y:S01]  /*8540*/  HMMA.16816.F32.BF16 R64, R116.reuse, R122, R64 ;  /* 0x0000007a7440723c */ /* 0x040fe20000041840 */
[----:B------:R-:W4:Y:S03]  /*8550*/  LDSM.16.MT88.4 R120, [R222+0xb000] ;  /* 0x00b00000de78783b */ /* 0x000f260000004200 */
[--C-:B-1----:R-:W-:Y:S04]  /*8560*/  FFMA.FTZ R111, R213, c[0x0][0x23c], -R105.reuse ;  /* 0x00008f00d56f7a23 */ /* 0x102fe80000010869 */
[-C--:B------:R-:W-:Y:S01]  /*8570*/  HMMA.16816.F32.BF16 R68, R116, R124.reuse, R68 ;  /* 0x0000007c7444723c */ /* 0x080fe20000041844 */
[----:B------:R1:W-:Y:S07]  /*8580*/  MUFU.EX2 R244, R111 ;  /* 0x0000006f00f47308 */ /* 0x0003ee0000000800 */
[C---:B------:R-:W-:Y:S08]  /*8590*/  HMMA.16816.F32.BF16 R72, R112.reuse, R124, R72 ;  /* 0x0000007c7048723c */ /* 0x040ff00000041848 */
[-C--:B------:R-:W-:Y:S08]  /*85a0*/  HMMA.16816.F32.BF16 R76, R112, R126.reuse, R76 ;  /* 0x0000007e704c723c */ /* 0x080ff0000004184c */
[C---:B------:R-:W-:Y:S01]  /*85b0*/  HMMA.16816.F32.BF16 R80, R116.reuse, R126, R80 ;  /* 0x0000007e7450723c */ /* 0x040fe20000041850 */
[----:B------:R-:W5:Y:S03]  /*85c0*/  LDSM.16.MT88.4 R124, [R220+0x9400] ;  /* 0x00940000dc7c783b */ /* 0x000f660000004200 */
[--C-:B-1----:R-:W-:Y:S04]  /*85d0*/  FFMA.FTZ R111, R214, c[0x0][0x23c], -R105.reuse ;  /* 0x00008f00d66f7a23 */ /* 0x102fe80000010869 */
[----:B------:R1:W-:Y:S01]  /*85e0*/  MUFU.EX2 R243, R111 ;  /* 0x0000006f00f37308 */ /* 0x0003e20000000800 */
[-C--:B----4-:R-:W-:Y:S08]  /*85f0*/  HMMA.16816.F32.BF16 R84, R116, R120.reuse, R84 ;  /* 0x000000787454723c */ /* 0x090ff00000041854 */
[C---:B------:R-:W-:Y:S08]  /*8600*/  HMMA.16816.F32.BF16 R88, R112.reuse, R120, R88 ;  /* 0x000000787058723c */ /* 0x040ff00000041858 */
[-C--:B------:R-:W-:Y:S04]  /*8610*/  HMMA.16816.F32.BF16 R92, R112, R122.reuse, R92 ;  /* 0x0000007a705c723c */ /* 0x080fe8000004185c */
[--C-:B-1----:R-:W-:Y:S04]  /*8620*/  FFMA.FTZ R111, R215, c[0x0][0x23c], -R106.reuse ;  /* 0x00008f00d76f7a23 */ /* 0x102fe8000001086a */
[----:B------:R-:W-:Y:S01]  /*8630*/  HMMA.16816.F32.BF16 R96, R116, R122, R96 ;  /* 0x0000007a7460723c */ /* 0x000fe20000041860 */
[----:B------:R-:W1:Y:S01]  /*8640*/  LDSM.16.MT88.4 R120, [R220+0xa400] ;  /* 0x00a40000dc78783b */ /* 0x000e620000004200 */
[----:B------:R4:W-:Y:S02]  /*8650*/  MUFU.EX2 R214, R111 ;  /* 0x0000006f00d67308 */ /* 0x0009e40000000800 */
[----:B------:R-:W-:Y:S02]  /*8660*/  F2FP.BF16.PACK_AB R112, R141, R139 ;  /* 0x0000008b8d70723e */ /* 0x000fe400000010ff */
[----:B---3--:R-:W-:Y:S02]  /*8670*/  F2FP.BF16.PACK_AB R113, R142, R140 ;  /* 0x0000008c8e71723e */ /* 0x008fe400000010ff */
[----:B------:R-:W-:Y:S04]  /*8680*/  F2FP.BF16.PACK_AB R114, R183, R143 ;  /* 0x0000008fb772723e */ /* 0x000fe800000010ff */
[----:B------:R-:W-:Y:S02]  /*8690*/  F2FP.BF16.PACK_AB R115, R185, R181 ;  /* 0x000000b5b973723e */ /* 0x000fe400000010ff */
[----:B------:R-:W-:Y:S02]  /*86a0*/  F2FP.BF16.PACK_AB R116, R251, R252 ;  /* 0x000000fcfb74723e */ /* 0x000fe400000010ff */
[----:B------:R-:W-:Y:S02]  /*86b0*/  F2FP.BF16.PACK_AB R117, R249, R250 ;  /* 0x000000faf975723e */ /* 0x000fe400000010ff */
[----:B------:R-:W-:Y:S01]  /*86c0*/  F2FP.BF16.PACK_AB R118, R247, R248 ;  /* 0x000000f8f776723e */ /* 0x000fe200000010ff */
[-C--:B-----5:R-:W-:Y:S05]  /*86d0*/  HMMA.16816.F32.BF16 R4, R112, R124.reuse, R4 ;  /* 0x0000007c7004723c */ /* 0x0a0fea0000041804 */
[----:B--2---:R-:W-:Y:S02]  /*86e0*/  F2FP.BF16.PACK_AB R119, R245, R246 ;  /* 0x000000f6f577723e */ /* 0x004fe400000010ff */
[----:B------:R-:W-:Y:S01]  /*86f0*/  MOV R215, R185 ;  /* 0x000000b900d77202 */ /* 0x000fe20000000f00 */
[--C-:B----4-:R-:W-:Y:S01]  /*8700*/  FFMA.FTZ R111, R216, c[0x0][0x23c], -R106.reuse ;  /* 0x00008f00d86f7a23 */ /* 0x110fe2000001086a */
[----:B------:R-:W-:Y:S03]  /*8710*/  MOV R216, R183 ;  /* 0x000000b700d87202 */ /* 0x000fe60000000f00 */
[C---:B------:R-:W-:Y:S01]  /*8720*/  HMMA.16816.F32.BF16 R8, R116.reuse, R124, R8 ;  /* 0x0000007c7408723c */ /* 0x040fe20000041808 */
[----:B------:R2:W-:Y:S07]  /*8730*/  MUFU.EX2 R213, R111 ;  /* 0x0000006f00d57308 */ /* 0x0005ee0000000800 */
[-C--:B------:R-:W-:Y:S08]  /*8740*/  HMMA.16816.F32.BF16 R12, R116, R126.reuse, R12 ;  /* 0x0000007e740c723c */ /* 0x080ff0000004180c */
[C---:B------:R-:W-:Y:S01]  /*8750*/  HMMA.16816.F32.BF16 R16, R112.reuse, R126, R16 ;  /* 0x0000007e7010723c */ /* 0x040fe20000041810 */
[----:B------:R-:W3:Y:S07]  /*8760*/  LDSM.16.MT88.4 R124, [R222+0xa400] ;  /* 0x00a40000de7c783b */ /* 0x000eee0000004200 */
[-C--:B------:R-:W-:Y:S04]  /*8770*/  HMMA.16816.F32.BF16 R20, R112, R128.reuse, R20 ;  /* 0x000000807014723c */ /* 0x080fe80000041814 */
[----:B--2---:R-:W-:Y:S01]  /*8780*/  FFMA.FTZ R111, R209, c[0x0][0x23c], -R105 ;  /* 0x00008f00d16f7a23 */ /* 0x004fe20000010869 */
[----:B------:R-:W-:Y:S03]  /*8790*/  MOV R209, R181 ;  /* 0x000000b500d17202 */ /* 0x000fe60000000f00 */
[C---:B------:R-:W-:Y:S01]  /*87a0*/  HMMA.16816.F32.BF16 R24, R116.reuse, R128, R24 ;  /* 0x000000807418723c */ /* 0x040fe20000041818 */
[----:B------:R2:W-:Y:S07]  /*87b0*/  MUFU.EX2 R208, R111 ;  /* 0x0000006f00d07308 */ /* 0x0005ee0000000800 */
[-C--:B------:R-:W-:Y:S08]  /*87c0*/  HMMA.16816.F32.BF16 R28, R116, R130.reuse, R28 ;  /* 0x00000082741c723c */ /* 0x080ff0000004181c */
[C---:B------:R-:W-:Y:S01]  /*87d0*/  HMMA.16816.F32.BF16 R32, R112.reuse, R130, R32 ;  /* 0x000000827020723c */ /* 0x040fe20000041820 */
[----:B------:R-:W4:Y:S07]  /*87e0*/  LDSM.16.MT88.4 R128, [R220+0xb400] ;  /* 0x00b40000dc80783b */ /* 0x000f2e0000004200 */
[-C--:B-1----:R-:W-:Y:S04]  /*87f0*/  HMMA.16816.F32.BF16 R36, R112, R120.reuse, R36 ;  /* 0x000000787024723c */ /* 0x082fe80000041824 */
[--C-:B--2---:R-:W-:Y:S01]  /*8800*/  FFMA.FTZ R111, R211, c[0x0][0x23c], -R106.reuse ;  /* 0x00008f00d36f7a23 */ /* 0x104fe2000001086a */
[----:B------:R-:W-:Y:S03]  /*8810*/  MOV R211, R142 ;  /* 0x0000008e00d37202 */ /* 0x000fe60000000f00 */
[C---:B------:R-:W-:Y:S01]  /*8820*/  HMMA.16816.F32.BF16 R40, R116.reuse, R120, R40 ;  /* 0x000000787428723c */ /* 0x040fe20000041828 */
[----:B------:R1:W-:Y:S07]  /*8830*/  MUFU.EX2 R206, R111 ;  /* 0x0000006f00ce7308 */ /* 0x0003ee0000000800 */
[-C--:B------:R-:W-:Y:S08]  /*8840*/  HMMA.16816.F32.BF16 R44, R116, R122.reuse, R44 ;  /* 0x0000007a742c723c */ /* 0x080ff0000004182c */
[C---:B------:R-:W-:Y:S01]  /*8850*/  HMMA.16816.F32.BF16 R48, R112.reuse, R122, R48 ;  /* 0x0000007a7030723c */ /* 0x040fe20000041830 */
[----:B------:R-:W2:Y:S07]  /*8860*/  LDSM.16.MT88.4 R120, [R222+0xb400] ;  /* 0x00b40000de78783b */ /* 0x000eae0000004200 */
[-C--:B---3--:R-:W-:Y:S04]  /*8870*/  HMMA.16816.F32.BF16 R52, R112, R124.reuse, R52 ;  /* 0x0000007c7034723c */ /* 0x088fe80000041834 */
[----:B-1----:R-:W-:Y:S01]  /*8880*/  FFMA.FTZ R111, R212, c[0x0][0x23c], -R106 ;  /* 0x00008f00d46f7a23 */ /* 0x002fe2000001086a */
[----:B------:R-:W-:Y:S03]  /*8890*/  MOV R212, R141 ;  /* 0x0000008d00d47202 */ /* 0x000fe60000000f00 */
[C---:B------:R-:W-:Y:S01]  /*88a0*/  HMMA.16816.F32.BF16 R56, R116.reuse, R124, R56 ;  /* 0x0000007c7438723c */ /* 0x040fe20000041838 */
[----:B------:R1:W-:Y:S06]  /*88b0*/  MUFU.EX2 R205, R111 ;  /* 0x0000006f00cd7308 */ /* 0x0003ec0000000800 */
[--C-:B------:R-:W-:Y:S01]  /*88c0*/  FFMA.FTZ R124, R218, c[0x0][0x23c], -R107.reuse ;  /* 0x00008f00da7c7a23 */ /* 0x100fe2000001086b */
[-C--:B------:R-:W-:Y:S03]  /*88d0*/  HMMA.16816.F32.BF16 R60, R116, R126.reuse, R60 ;  /* 0x0000007e743c723c */ /* 0x080fe6000004183c */
[----:B------:R3:W-:Y:S01]  /*88e0*/  MUFU.EX2 R203, R124 ;  /* 0x0000007c00cb7308 */ /* 0x0007e20000000800 */
[----:B------:R-:W-:Y:S04]  /*88f0*/  MOV R218, R139 ;  /* 0x0000008b00da7202 */ /* 0x000fe80000000f00 */
[C---:B------:R-:W-:Y:S08]  /*8900*/  HMMA.16816.F32.BF16 R64, R112.reuse, R126, R64 ;  /* 0x0000007e7040723c */ /* 0x040ff00000041840 */
[-C--:B----4-:R-:W-:Y:S04]  /*8910*/  HMMA.16816.F32.BF16 R68, R112, R128.reuse, R68 ;  /* 0x000000807044723c */ /* 0x090fe80000041844 */
[--C-:B-1----:R-:W-:Y:S01]  /*8920*/  FFMA.FTZ R111, R217, c[0x0][0x23c], -R107.reuse ;  /* 0x00008f00d96f7a23 */ /* 0x102fe2000001086b */
[----:B------:R-:W-:Y:S02]  /*8930*/  MOV R217, R140 ;  /* 0x0000008c00d97202 */ /* 0x000fe40000000f00 */
[----:B------:R-:W-:Y:S01]  /*8940*/  LDSM.16.MT88.4 R140, [R222+0x9c00] ;  /* 0x009c0000de8c783b */ /* 0x000fe20000004200 */
[C---:B------:R-:W-:Y:S01]  /*8950*/  HMMA.16816.F32.BF16 R72, R116.reuse, R128, R72 ;  /* 0x000000807448723c */ /* 0x040fe20000041848 */
[----:B------:R1:W4:Y:S06]  /*8960*/  MUFU.EX2 R204, R111 ;  /* 0x0000006f00cc7308 */ /* 0x00032c0000000800 */
[----:B---3--:R-:W3:Y:S01]  /*8970*/  LDSM.16.MT88.4 R124, [R220+0x9800] ;  /* 0x00980000dc7c783b */ /* 0x008ee20000004200 */
[-C--:B------:R-:W-:Y:S08]  /*8980*/  HMMA.16816.F32.BF16 R76, R116, R130.reuse, R76 ;  /* 0x00000082744c723c */ /* 0x080ff0000004184c */
[C---:B------:R-:W-:Y:S01]  /*8990*/  HMMA.16816.F32.BF16 R80, R112.reuse, R130, R80 ;  /* 0x000000827050723c */ /* 0x040fe20000041850 */
[----:B------:R-:W5:Y:S07]  /*89a0*/  LDSM.16.MT88.4 R128, [R222+0x9800] ;  /* 0x00980000de80783b */ /* 0x000f6e0000004200 */
[-C--:B--2---:R-:W-:Y:S04]  /*89b0*/  HMMA.16816.F32.BF16 R84, R112, R120.reuse, R84 ;  /* 0x000000787054723c */ /* 0x084fe80000041854 */
[--C-:B-1----:R-:W-:Y:S01]  /*89c0*/  FFMA.FTZ R111, R219, c[0x0][0x23c], -R110.reuse ;  /* 0x00008f00db6f7a23 */ /* 0x102fe2000001086e */
[----:B------:R-:W-:Y:S03]  /*89d0*/  MOV R219, R138 ;  /* 0x0000008a00db7202 */ /* 0x000fe60000000f00 */
[C---:B------:R-:W-:Y:S01]  /*89e0*/  HMMA.16816.F32.BF16 R88, R116.reuse, R120, R88 ;  /* 0x000000787458723c */ /* 0x040fe20000041858 */
[----:B------:R1:W-:Y:S07]  /*89f0*/  MUFU.EX2 R201, R111 ;  /* 0x0000006f00c97308 */ /* 0x0003ee0000000800 */
[-C--:B------:R-:W-:Y:S07]  /*8a00*/  HMMA.16816.F32.BF16 R92, R116, R122.reuse, R92 ;  /* 0x0000007a745c723c */ /* 0x080fee000004185c */
[----:B----4-:R-:W-:Y:S01]  /*8a10*/  F2FP.BF16.PACK_AB R116, R203, R204 ;  /* 0x000000cccb74723e */ /* 0x010fe200000010ff */
[----:B------:R-:W-:Y:S01]  /*8a20*/  HMMA.16816.F32.BF16 R96, R112, R122, R96 ;  /* 0x0000007a7060723c */ /* 0x000fe20000041860 */
[----:B------:R-:W2:Y:S06]  /*8a30*/  LDSM.16.MT88.4 R120, [R220+0xa800] ;  /* 0x00a80000dc78783b */ /* 0x000eac0000004200 */
[----:B------:R-:W-:Y:S01]  /*8a40*/  F2FP.BF16.PACK_AB R112, R243, R244 ;  /* 0x000000f4f370723e */ /* 0x000fe200000010ff */
[--C-:B-1----:R-:W-:Y:S01]  /*8a50*/  FFMA.FTZ R111, R228, c[0x0][0x23c], -R110.reuse ;  /* 0x00008f00e46f7a23 */ /* 0x102fe2000001086e */
[----:B------:R-:W-:Y:S03]  /*8a60*/  F2FP.BF16.PACK_AB R113, R213, R214 ;  /* 0x000000d6d571723e */ /* 0x000fe600000010ff */
[----:B------:R1:W4:Y:S01]  /*8a70*/  MUFU.EX2 R202, R111 ;  /* 0x0000006f00ca7308 */ /* 0x0003220000000800 */
[----:B------:R-:W-:Y:S02]  /*8a80*/  F2FP.BF16.PACK_AB R114, R207, R208 ;  /* 0x000000d0cf72723e */ /* 0x000fe400000010ff */
[----:B------:R-:W-:Y:S02]  /*8a90*/  F2FP.BF16.PACK_AB R115, R205, R206 ;  /* 0x000000cecd73723e */ /* 0x000fe400000010ff */
[----:B------:R-:W-:Y:S05]  /*8aa0*/  MOV R228, R137 ;  /* 0x0000008900e47202 */ /* 0x000fea0000000f00 */
[-C--:B---3--:R-:W-:Y:S03]  /*8ab0*/  HMMA.16816.F32.BF16 R4, R112, R124.reuse, R4 ;  /* 0x0000007c7004723c */ /* 0x088fe60000041804 */
[--C-:B-1----:R-:W-:Y:S01]  /*8ac0*/  FFMA.FTZ R111, R229, c[0x0][0x23c], -R107.reuse ;  /* 0x00008f00e56f7a23 */ /* 0x102fe2000001086b */
[----:B----4-:R-:W-:Y:S02]  /*8ad0*/  F2FP.BF16.PACK_AB R117, R202, R201 ;  /* 0x000000c9ca75723e */ /* 0x010fe400000010ff */
[----:B------:R-:W-:Y:S01]  /*8ae0*/  MOV R229, R136 ;  /* 0x0000008800e57202 */ /* 0x000fe20000000f00 */
[----:B------:R1:W-:Y:S02]  /*8af0*/  MUFU.EX2 R199, R111 ;  /* 0x0000006f00c77308 */ /* 0x0003e40000000800 */
[----:B-1----:R-:W-:Y:S03]  /*8b00*/  FFMA.FTZ R111, R230, c[0x0][0x23c], -R107 ;  /* 0x00008f00e66f7a23 */ /* 0x002fe6000001086b */
[----:B------:R-:W-:Y:S05]  /*8b10*/  MOV R230, R135 ;  /* 0x0000008700e67202 */ /* 0x000fea0000000f00 */
[----:B------:R1:W3:Y:S02]  /*8b20*/  MUFU.EX2 R200, R111 ;  /* 0x0000006f00c87308 */ /* 0x0002e40000000800 */
[--C-:B-1----:R-:W-:Y:S01]  /*8b30*/  FFMA.FTZ R111, R231, c[0x0][0x23c], -R110.reuse ;  /* 0x00008f00e76f7a23 */ /* 0x102fe2000001086e */
[----:B---3--:R-:W-:Y:S02]  /*8b40*/  F2FP.BF16.PACK_AB R118, R200, R199 ;  /* 0x000000c7c876723e */ /* 0x008fe400000010ff */
[----:B------:R-:W-:Y:S05]  /*8b50*/  MOV R231, R134 ;  /* 0x0000008600e77202 */ /* 0x000fea0000000f00 */
[----:B------:R1:W-:Y:S01]  /*8b60*/  MUFU.EX2 R198, R111 ;  /* 0x0000006f00c67308 */ /* 0x0003e20000000800 */
[----:B------:R-:W-:Y:S01]  /*8b70*/  MOV R134, R180 ;  /* 0x000000b400867202 */ /* 0x000fe20000000f00 */
[----:B-1----:R-:W-:Y:S01]  /*8b80*/  FFMA.FTZ R111, R232, c[0x0][0x23c], -R110 ;  /* 0x00008f00e86f7a23 */ /* 0x002fe2000001086e */
[----:B------:R-:W-:Y:S02]  /*8b90*/  MOV R232, R133 ;  /* 0x0000008500e87202 */ /* 0x000fe40000000f00 */
[----:B------:R-:W-:Y:S05]  /*8ba0*/  MOV R133, R191 ;  /* 0x000000bf00857202 */ /* 0x000fea0000000f00 */
[----:B------:R1:W3:Y:S02]  /*8bb0*/  MUFU.EX2 R197, R111 ;  /* 0x0000006f00c57308 */ /* 0x0002e40000000800 */
[--C-:B-1----:R-:W-:Y:S01]  /*8bc0*/  FFMA.FTZ R111, R234, c[0x0][0x23c], -R105.reuse ;  /* 0x00008f00ea6f7a23 */ /* 0x102fe20000010869 */
[----:B---3--:R-:W-:Y:S02]  /*8bd0*/  F2FP.BF16.PACK_AB R119, R197, R198 ;  /* 0x000000c6c577723e */ /* 0x008fe400000010ff */
[----:B------:R-:W-:Y:S05]  /*8be0*/  MOV R234, R188 ;  /* 0x000000bc00ea7202 */ /* 0x000fea0000000f00 */
[----:B------:R1:W-:Y:S01]  /*8bf0*/  MUFU.EX2 R196, R111 ;  /* 0x0000006f00c47308 */ /* 0x0003e20000000800 */
[C---:B------:R-:W-:Y:S08]  /*8c00*/  HMMA.16816.F32.BF16 R8, R116.reuse, R124, R8 ;  /* 0x0000007c7408723c */ /* 0x040ff00000041808 */
[-C--:B------:R-:W-:Y:S08]  /*8c10*/  HMMA.16816.F32.BF16 R12, R116, R126.reuse, R12 ;  /* 0x0000007e740c723c */ /* 0x080ff0000004180c */
[C---:B------:R-:W-:Y:S01]  /*8c20*/  HMMA.16816.F32.BF16 R16, R112.reuse, R126, R16 ;  /* 0x0000007e7010723c */ /* 0x040fe20000041810 */
[----:B------:R-:W3:Y:S03]  /*8c30*/  LDSM.16.MT88.4 R124, [R222+0xa800] ;  /* 0x00a80000de7c783b */ /* 0x000ee60000004200 */
[--C-:B-1----:R-:W-:Y:S01]  /*8c40*/  FFMA.FTZ R111, R233, c[0x0][0x23c], -R105.reuse ;  /* 0x00008f00e96f7a23 */ /* 0x102fe20000010869 */
[----:B------:R-:W-:Y:S03]  /*8c50*/  MOV R233, R189 ;  /* 0x000000bd00e97202 */ /* 0x000fe60000000f00 */
[-C--:B-----5:R-:W-:Y:S01]  /*8c60*/  HMMA.16816.F32.BF16 R20, R112, R128.reuse, R20 ;  /* 0x000000807014723c */ /* 0x0a0fe20000041814 */
[----:B------:R1:W-:Y:S07]  /*8c70*/  MUFU.EX2 R195, R111 ;  /* 0x0000006f00c37308 */ /* 0x0003ee0000000800 */
[C---:B------:R-:W-:Y:S08]  /*8c80*/  HMMA.16816.F32.BF16 R24, R116.reuse, R128, R24 ;  /* 0x000000807418723c */ /* 0x040ff00000041818 */
[-C--:B------:R-:W-:Y:S08]  /*8c90*/  HMMA.16816.F32.BF16 R28, R116, R130.reuse, R28 ;  /* 0x00000082741c723c */ /* 0x080ff0000004181c */
[C---:B------:R-:W-:Y:S01]  /*8ca0*/  HMMA.16816.F32.BF16 R32, R112.reuse, R130, R32 ;  /* 0x000000827020723c */ /* 0x040fe20000041820 */
[----:B------:R-:W4:Y:S03]  /*8cb0*/  LDSM.16.MT88.4 R128, [R220+0xb800] ;  /* 0x00b80000dc80783b */ /* 0x000f260000004200 */
[--C-:B-1----:R-:W-:Y:S01]  /*8cc0*/  FFMA.FTZ R111, R235, c[0x0][0x23c], -R106.reuse ;  /* 0x00008f00eb6f7a23 */ /* 0x102fe2000001086a */
[----:B------:R-:W-:Y:S03]  /*8cd0*/  MOV R235, R190 ;  /* 0x000000be00eb7202 */ /* 0x000fe60000000f00 */
[-C--:B--2---:R-:W-:Y:S01]  /*8ce0*/  HMMA.16816.F32.BF16 R36, R112, R120.reuse, R36 ;  /* 0x000000787024723c */ /* 0x084fe20000041824 */
[----:B------:R1:W-:Y:S07]  /*8cf0*/  MUFU.EX2 R193, R111 ;  /* 0x0000006f00c17308 */ /* 0x0003ee0000000800 */
[C---:B------:R-:W-:Y:S08]  /*8d00*/  HMMA.16816.F32.BF16 R40, R116.reuse, R120, R40 ;  /* 0x000000787428723c */ /* 0x040ff00000041828 */
[-C--:B------:R-:W-:Y:S08]  /*8d10*/  HMMA.16816.F32.BF16 R44, R116, R122.reuse, R44 ;  /* 0x0000007a742c723c */ /* 0x080ff0000004182c */
[C---:B------:R-:W-:Y:S01]  /*8d20*/  HMMA.16816.F32.BF16 R48, R112.reuse, R122, R48 ;  /* 0x0000007a7030723c */ /* 0x040fe20000041830 */
[----:B------:R-:W2:Y:S03]  /*8d30*/  LDSM.16.MT88.4 R120, [R222+0xb800] ;  /* 0x00b80000de78783b */ /* 0x000ea60000004200 */
[--C-:B-1----:R-:W-:Y:S01]  /*8d40*/  FFMA.FTZ R111, R236, c[0x0][0x23c], -R106.reuse ;  /* 0x00008f00ec6f7a23 */ /* 0x102fe2000001086a */
[----:B------:R-:W-:Y:S03]  /*8d50*/  MOV R236, R192 ;  /* 0x000000c000ec7202 */ /* 0x000fe60000000f00 */
[-C--:B---3--:R-:W-:Y:S01]  /*8d60*/  HMMA.16816.F32.BF16 R52, R112, R124.reuse, R52 ;  /* 0x0000007c7034723c */ /* 0x088fe20000041834 */
[----:B------:R1:W-:Y:S07]  /*8d70*/  MUFU.EX2 R194, R111 ;  /* 0x0000006f00c27308 */ /* 0x0003ee0000000800 */
[C---:B------:R-:W-:Y:S08]  /*8d80*/  HMMA.16816.F32.BF16 R56, R116.reuse, R124, R56 ;  /* 0x0000007c7438723c */ /* 0x040ff00000041838 */
[-C--:B------:R-:W-:Y:S08]  /*8d90*/  HMMA.16816.F32.BF16 R60, R116, R126.reuse, R60 ;  /* 0x0000007e743c723c */ /* 0x080ff0000004183c */
[C---:B------:R-:W-:Y:S01]  /*8da0*/  HMMA.16816.F32.BF16 R64, R112.reuse, R126, R64 ;  /* 0x0000007e7040723c */ /* 0x040fe20000041840 */
[----:B------:R-:W3:Y:S03]  /*8db0*/  LDSM.16.MT88.4 R124, [R220+0x9c00] ;  /* 0x009c0000dc7c783b */ /* 0x000ee60000004200 */
[--C-:B-1----:R-:W-:Y:S02]  /*8dc0*/  FFMA.FTZ R111, R176, c[0x0][0x23c], -R105.reuse ;  /* 0x00008f00b06f7a23 */ /* 0x102fe40000010869 */
[----:B------:R-:W-:Y:S02]  /*8dd0*/  FFMA.FTZ R105, R177, c[0x0][0x23c], -R105 ;  /* 0x00008f00b1697a23 */ /* 0x000fe40000010869 */
[-C--:B----4-:R-:W-:Y:S01]  /*8de0*/  HMMA.16816.F32.BF16 R68, R112, R128.reuse, R68 ;  /* 0x000000807044723c */ /* 0x090fe20000041844 */
[----:B------:R-:W-:Y:S07]  /*8df0*/  MUFU.EX2 R192, R111 ;  /* 0x0000006f00c07308 */ /* 0x000fee0000000800 */
[C---:B------:R-:W-:Y:S03]  /*8e00*/  HMMA.16816.F32.BF16 R72, R116.reuse, R128, R72 ;  /* 0x000000807448723c */ /* 0x040fe60000041848 */
[----:B------:R1:W-:Y:S05]  /*8e10*/  MUFU.EX2 R191, R105 ;  /* 0x0000006900bf7308 */ /* 0x0003ea0000000800 */
[-C--:B------:R-:W-:Y:S08]  /*8e20*/  HMMA.16816.F32.BF16 R76, R116, R130.reuse, R76 ;  /* 0x00000082744c723c */ /* 0x080ff0000004184c */
[C---:B------:R-:W-:Y:S08]  /*8e30*/  HMMA.16816.F32.BF16 R80, R112.reuse, R130, R80 ;  /* 0x000000827050723c */ /* 0x040ff00000041850 */
[-C--:B--2---:R-:W-:Y:S04]  /*8e40*/  HMMA.16816.F32.BF16 R84, R112, R120.reuse, R84 ;  /* 0x000000787054723c */ /* 0x084fe80000041854 */
[--C-:B-1----:R-:W-:Y:S02]  /*8e50*/  FFMA.FTZ R105, R178, c[0x0][0x23c], -R106.reuse ;  /* 0x00008f00b2697a23 */ /* 0x102fe4000001086a */
[----:B------:R-:W-:Y:S02]  /*8e60*/  FFMA.FTZ R106, R179, c[0x0][0x23c], -R106 ;  /* 0x00008f00b36a7a23 */ /* 0x000fe4000001086a */
[C---:B------:R-:W-:Y:S01]  /*8e70*/  HMMA.16816.F32.BF16 R88, R116.reuse, R120, R88 ;  /* 0x000000787458723c */ /* 0x040fe20000041858 */
[----:B------:R1:W-:Y:S07]  /*8e80*/  MUFU.EX2 R190, R105 ;  /* 0x0000006900be7308 */ /* 0x0003ee0000000800 */
[-C--:B------:R-:W-:Y:S03]  /*8e90*/  HMMA.16816.F32.BF16 R92, R116, R122.reuse, R92 ;  /* 0x0000007a745c723c */ /* 0x080fe6000004185c */
[----:B------:R-:W2:Y:S05]  /*8ea0*/  MUFU.EX2 R189, R106 ;  /* 0x0000006a00bd7308 */ /* 0x000eaa0000000800 */
[----:B------:R-:W-:Y:S05]  /*8eb0*/  HMMA.16816.F32.BF16 R96, R112, R122, R96 ;  /* 0x0000007a7060723c */ /* 0x000fea0000041860 */
[----:B------:R4:W-:Y:S01]  /*8ec0*/  MUFU.EX2 R106, R108 ;  /* 0x0000006c006a7308 */ /* 0x0009e20000000800 */
[--C-:B-1----:R-:W-:Y:S01]  /*8ed0*/  FFMA.FTZ R105, R237, c[0x0][0x23c], -R107.reuse ;  /* 0x00008f00ed697a23 */ /* 0x102fe2000001086b */
[----:B------:R-:W-:Y:S08]  /*8ee0*/  MOV R237, R187 ;  /* 0x000000bb00ed7202 */ /* 0x000ff00000000f00 */
[----:B------:R1:W-:Y:S01]  /*8ef0*/  MUFU.EX2 R188, R105 ;  /* 0x0000006900bc7308 */ /* 0x0003e20000000800 */
[----:B--2---:R-:W-:Y:S02]  /*8f00*/  F2FP.BF16.PACK_AB R111, R189, R190 ;  /* 0x000000bebd6f723e */ /* 0x004fe400000010ff */
[----:B----4-:R-:W-:Y:S01]  /*8f10*/  F2FP.BF16.PACK_AB R108, R195, R196 ;  /* 0x000000c4c36c723e */ /* 0x010fe200000010ff */
[--C-:B-1----:R-:W-:Y:S01]  /*8f20*/  FFMA.FTZ R105, R238, c[0x0][0x23c], -R107.reuse ;  /* 0x00008f00ee697a23 */ /* 0x102fe2000001086b */
[----:B------:R-:W-:Y:S05]  /*8f30*/  MOV R238, R186 ;  /* 0x000000ba00ee7202 */ /* 0x000fea0000000f00 */
[----:B------:R1:W2:Y:S02]  /*8f40*/  MUFU.EX2 R187, R105 ;  /* 0x0000006900bb7308 */ /* 0x0002a40000000800 */
[--C-:B-1----:R-:W-:Y:S01]  /*8f50*/  FFMA.FTZ R105, R240, c[0x0][0x23c], -R110.reuse ;  /* 0x00008f00f0697a23 */ /* 0x102fe2000001086e */
[----:B--2---:R-:W-:Y:S01]  /*8f60*/  F2FP.BF16.PACK_AB R176, R187, R188 ;  /* 0x000000bcbbb0723e */ /* 0x004fe200000010ff */
[----:B------:R-:W2:Y:S06]  /*8f70*/  LDL.LU R240, [R1+0xc] ;  /* 0x00000c0001f07983 */ /* 0x000eac0000300800 */
[----:B------:R1:W-:Y:S02]  /*8f80*/  MUFU.EX2 R186, R105 ;  /* 0x0000006900ba7308 */ /* 0x0003e40000000800 */
[--C-:B-1----:R-:W-:Y:S01]  /*8f90*/  FFMA.FTZ R105, R241, c[0x0][0x23c], -R110.reuse ;  /* 0x00008f00f1697a23 */ /* 0x102fe2000001086e */
[----:B------:R-:W-:Y:S01]  /*8fa0*/  MOV R241, R133 ;  /* 0x0000008500f17202 */ /* 0x000fe20000000f00 */
[----:B------:R-:W-:Y:S01]  /*8fb0*/  FFMA.FTZ R110, R109, c[0x0][0x23c], -R110 ;  /* 0x00008f006d6e7a23 */ /* 0x000fe2000001086e */
[----:B------:R-:W-:Y:S05]  /*8fc0*/  MOV R133, R184 ;  /* 0x000000b800857202 */ /* 0x000fea0000000f00 */
[----:B------:R1:W4:Y:S01]  /*8fd0*/  MUFU.EX2 R185, R105 ;  /* 0x0000006900b97308 */ /* 0x0003220000000800 */
[----:B------:R-:W-:Y:S01]  /*8fe0*/  F2FP.BF16.PACK_AB R109, R194, R193 ;  /* 0x000000c1c26d723e */ /* 0x000fe200000010ff */
[--C-:B-1----:R-:W-:Y:S01]  /*8ff0*/  FFMA.FTZ R105, R242, c[0x0][0x23c], -R107.reuse ;  /* 0x00008f00f2697a23 */ /* 0x102fe2000001086b */
[----:B----4-:R-:W-:Y:S01]  /*9000*/  F2FP.BF16.PACK_AB R177, R185, R186 ;  /* 0x000000bab9b1723e */ /* 0x010fe200000010ff */
[----:B------:R-:W-:Y:S01]  /*9010*/  FFMA.FTZ R107, R239, c[0x0][0x23c], -R107 ;  /* 0x00008f00ef6b7a23 */ /* 0x000fe2000001086b */
[----:B------:R-:W4:Y:S05]  /*9020*/  LDL.LU R242, [R1+0x8] ;  /* 0x0000080001f27983 */ /* 0x000f2a0000300800 */
[----:B------:R-:W-:Y:S01]  /*9030*/  MUFU.EX2 R184, R105 ;  /* 0x0000006900b87308 */ /* 0x000fe20000000800 */
[----:B------:R-:W-:Y:S02]  /*9040*/  MOV R239, R182 ;  /* 0x000000b600ef7202 */ /* 0x000fe40000000f00 */
[----:B------:R-:W1:Y:S07]  /*9050*/  LDSM.16.MT88.4 R180, [R220+0xbc00] ;  /* 0x00bc0000dcb4783b */ /* 0x000e6e0000004200 */
[----:B------:R5:W3:Y:S10]  /*9060*/  MUFU.EX2 R105, R110 ;  /* 0x0000006e00697308 */ /* 0x000af40000000800 */
[----:B------:R-:W1:Y:S01]  /*9070*/  MUFU.EX2 R107, R107 ;  /* 0x0000006b006b7308 */ /* 0x000e620000000800 */
[----:B-----5:R-:W-:Y:S02]  /*9080*/  F2FP.BF16.PACK_AB R110, R191, R192 ;  /* 0x000000c0bf6e723e */ /* 0x020fe400000010ff */
[----:B---3--:R-:W-:Y:S05]  /*9090*/  F2FP.BF16.PACK_AB R179, R105, R106 ;  /* 0x0000006a69b3723e */ /* 0x008fea00000010ff */
[-C--:B------:R-:W-:Y:S01]  /*90a0*/  HMMA.16816.F32.BF16 R116, R108, R124.reuse, R4 ;  /* 0x0000007c6c74723c */ /* 0x080fe20000041804 */
[----:B------:R-:W3:Y:S04]  /*90b0*/  LDSM.16.MT88.4 R4, [R222+0xbc00] ;  /* 0x00bc0000de04783b */ /* 0x000ee80000004200 */
[----:B-1----:R-:W-:Y:S07]  /*90c0*/  F2FP.BF16.PACK_AB R178, R107, R184 ;  /* 0x000000b86bb2723e */ /* 0x002fee00000010ff */
[C---:B------:R-:W-:Y:S01]  /*90d0*/  HMMA.16816.F32.BF16 R112, R176.reuse, R124, R8 ;  /* 0x0000007cb070723c */ /* 0x040fe20000041808 */
[----:B------:R-:W5:Y:S04]  /*90e0*/  LDL.LU R9, [R1] ;  /* 0x0000000001097983 */ /* 0x000f680000300800 */
[----:B------:R-:W5:Y:S02]  /*90f0*/  LDL.LU R11, [R1+0x4] ;  /* 0x00000400010b7983 */ /* 0x000f640000300800 */
        /* <DEDUP_REMOVED lines=21> */
[C---:B------:R-:W-:Y:S08]  /*9250*/  HMMA.16816.F32.BF16 R88, R176.reuse, R4, R88 ;  /* 0x00000004b058723c */ /* 0x040ff00000041858 */
[-C--:B------:R-:W-:Y:S08]  /*9260*/  HMMA.16816.F32.BF16 R92, R176, R6.reuse, R92 ;  /* 0x00000006b05c723c */ /* 0x080ff0000004185c */
[----:B------:R-:W-:Y:S04]  /*9270*/  HMMA.16816.F32.BF16 R96, R108, R6, R96 ;  /* 0x000000066c60723c */ /* 0x000fe80000041860 */
[----:B--2---:R-:W-:Y:S04]  /*9280*/  FFMA.FTZ R0, R0, R240, R241 ;  /* 0x000000f000007223 */ /* 0x004fe800000100f1 */
[----:B------:R-:W-:Y:S04]  /*9290*/  FADD.FTZ R0, R235, R0 ;  /* 0x00000000eb007221 */ /* 0x000fe80000010000 */
[----:B------:R-:W-:Y:S04]  /*92a0*/  FADD.FTZ R0, R231, R0 ;  /* 0x00000000e7007221 */ /* 0x000fe80000010000 */
[----:B------:R-:W-:Y:S04]  /*92b0*/  FADD.FTZ R0, R219, R0 ;  /* 0x00000000db007221 */ /* 0x000fe80000010000 */
[----:B------:R-:W-:Y:S04]  /*92c0*/  FADD.FTZ R0, R250, R0 ;  /* 0x00000000fa007221 */ /* 0x000fe80000010000 */
[----:B------:R-:W-:Y:S04]  /*92d0*/  FADD.FTZ R0, R249, R0 ;  /* 0x00000000f9007221 */ /* 0x000fe80000010000 */
[----:B------:R-:W-:Y:S02]  /*92e0*/  FADD.FTZ R0, R246, R0 ;  /* 0x00000000f6007221 */ /* 0x000fe40000010000 */
[----:B----4-:R-:W-:Y:S04]  /*92f0*/  FFMA.FTZ R2, R2, R242, R239 ;  /* 0x000000f202027223 */ /* 0x010fe800000100ef */
[----:B------:R-:W-:Y:S04]  /*9300*/  FADD.FTZ R2, R236, R2 ;  /* 0x00000002ec027221 */ /* 0x000fe80000010000 */
[----:B------:R-:W-:Y:S04]  /*9310*/  FADD.FTZ R2, R232, R2 ;  /* 0x00000002e8027221 */ /* 0x000fe80000010000 */
[----:B------:R-:W-:Y:S04]  /*9320*/  FADD.FTZ R2, R228, R2 ;  /* 0x00000002e4027221 */ /* 0x000fe80000010000 */
[----:B------:R-:W-:Y:S04]  /*9330*/  FADD.FTZ R2, R252, R2 ;  /* 0x00000002fc027221 */ /* 0x000fe80000010000 */
[----:B------:R-:W-:Y:S04]  /*9340*/  FADD.FTZ R2, R251, R2 ;  /* 0x00000002fb027221 */ /* 0x000fe80000010000 */
[----:B------:R-:W-:Y:S02]  /*9350*/  FADD.FTZ R2, R248, R2 ;  /* 0x00000002f8027221 */ /* 0x000fe40000010000 */
[----:B-----5:R-:W-:Y:S02]  /*9360*/  FFMA.FTZ R101, R101, R9, R8 ;  /* 0x0000000965657223 */ /* 0x020fe40000010008 */
        /* <DEDUP_REMOVED lines=58> */
.L_x_540:
        /* <DEDUP_REMOVED lines=271> */
[----:B-1----:R-:W-:-:S03]  /*a800*/  @!P2 IMAD R2, R26, c[0x0][0x214], RZ ;  /* 0x000085001a02aa24 */ /* 0x002fc600078e02ff */
[----:B------:R1:W-:Y:S01]  /*a810*/  STS [R4+0x5000], R7 ;  /* 0x0050000704007388 */ /* 0x0003e20000000800 */
[----:B------:R-:W-:Y:S01]  /*a820*/  @P5 MUFU.LG2 R15, R50 ;  /* 0x00000032000f5308 */ /* 0x000fe20000000c00 */
[----:B------:R-:W-:Y:S02]  /*a830*/  @!P2 SEL R2, R2, R52, !P0 ;  /* 0x000000340202a207 */ /* 0x000fe40004000000 */
[----:B------:R3:W-:Y:S04]  /*a840*/  STS [R4+0x5200], R6 ;  /* 0x0052000604007388 */ /* 0x0007e80000000800 */
[----:B------:R-:W-:Y:S06]  /*a850*/  BAR.SYNC.DEFER_BLOCKING 0x0 ;  /* 0x0000000000007b1d */ /* 0x000fec0000010000 */
[----:B----4-:R-:W4:Y:S04]  /*a860*/  S2R R9, SR_CTAID.X ;  /* 0x0000000000097919 */ /* 0x010f280000002500 */
[----:B------:R-:W4:Y:S01]  /*a870*/  S2R R19, SR_CTAID.Z ;  /* 0x0000000000137919 */ /* 0x000f220000002700 */
[----:B-1----:R1:W1:Y:S01]  /*a880*/  @P6 MUFU.LG2 R7, R49 ;  /* 0x0000003100076308 */ /* 0x0022620000000c00 */
[----:B------:R-:W-:-:S02]  /*a890*/  @P1 MOV R0, 0x1 ;  /* 0x0000000100001802 */ /* 0x000fc40000000f00 */
[----:B---3--:R-:W-:Y:S01]  /*a8a0*/  @!P0 SHF.R.S32.HI R4, RZ, 0x1f, R26 ;  /* 0x0000001fff048819 */ /* 0x008fe2000001141a */
        /* <DEDUP_REMOVED lines=12> */
[----:B------:R-:W-:-:S02]  /*a970*/  @!P1 IMAD R0, R10, c[0x0][0x1c0], RZ ;  /* 0x000070000a009a24 */ /* 0x000fc400078e02ff */
[----:B------:R-:W-:Y:S01]  /*a980*/  @!P0 IMAD R4, R4, c[0x0][0x1e0], RZ ;  /* 0x0000780004048a24 */ /* 0x000fe200078e02ff */
[----:B------:R-:W3:Y:S01]  /*a990*/  @P4 MUFU.LG2 R14, R100 ;  /* 0x00000064000e4308 */ /* 0x000ee20000000c00 */
[C---:B------:R-:W-:Y:S01]  /*a9a0*/  IMAD R0, R26.reuse, R0, RZ ;  /* 0x000000001a007224 */ /* 0x040fe200078e02ff */
[----:B------:R-:W-:Y:S01]  /*a9b0*/  @P1 MOV R6, c[0x0][0x210] ;  /* 0x0000840000061a02 */ /* 0x000fe20000000f00 */
[----:B------:R-:W-:Y:S01]  /*a9c0*/  @!P0 IMAD R8, R26, c[0x0][0x1e4], R4 ;  /* 0x000079001a088a24 */ /* 0x000fe200078e0204 */
[----:B------:R-:W-:Y:S01]  /*a9d0*/  @!P1 MOV R6, 0x1 ;  /* 0x0000000100069802 */ /* 0x000fe20000000f00 */
[----:B------:R-:W-:-:S03]  /*a9e0*/  CS2R R4, SRZ ;  /* 0x0000000000047805 */ /* 0x000fc6000001ff00 */
[----:B------:R-:W3:Y:S01]  /*a9f0*/  @P3 MUFU.LG2 R11, R101 ;  /* 0x00000065000b3308 */ /* 0x000ee20000000c00 */
[----:B------:R-:W-:Y:S02]  /*aa00*/  @!P2 SHF.R.S32.HI R5, RZ, 0x1f, R2 ;  /* 0x0000001fff05a819 */ /* 0x000fe40000011402 */
[----:B------:R-:W-:Y:S02]  /*aa10*/  SEL R0, R0, RZ, P2 ;  /* 0x000000ff00007207 */ /* 0x000fe40001000000 */
[----:B------:R-:W-:Y:S01]  /*aa20*/  @!P2 MOV R4, R2 ;  /* 0x000000020004a202 */ /* 0x000fe20000000f00 */
[----:B----4-:R-:W-:Y:S02]  /*aa30*/  IMAD R2, R9, R6, RZ ;  /* 0x0000000609027224 */ /* 0x010fe400078e02ff */
[----:B------:R-:W-:-:S03]  /*aa40*/  @!P0 IMAD.WIDE.U32 R12, R26, c[0x0][0x1e0], RZ ;  /* 0x000078001a0c8a25 */ /* 0x000fc600078e00ff */
[----:B------:R-:W-:Y:S01]  /*aa50*/  SHF.L.U32 R9, R2, 0x7, RZ ;  /* 0x0000000702097819 */ /* 0x000fe200000006ff */
[----:B------:R-:W-:Y:S02]  /*aa60*/  IMAD R0, R19, R10, R0 ;  /* 0x0000000a13007224 */ /* 0x000fe400078e0200 */
[----:B------:R-:W-:Y:S01]  /*aa70*/  @P6 FMUL.FTZ R7, R7, 0.69314718246459960938 ;  /* 0x3f31721807076820 */ /* 0x000fe20000410000 */
[----:B------:R-:W-:Y:S02]  /*aa80*/  MOV R18, 0x7f800000 ;  /* 0x7f80000000127802 */ /* 0x000fe40000000f00 */
[----:B------:R-:W-:Y:S01]  /*aa90*/  @!P0 MOV R105, R12 ;  /* 0x0000000c00698202 */ /* 0x000fe20000000f00 */
[----:B------:R-:W-:Y:S01]  /*aaa0*/  @P6 FFMA.FTZ R18, R104, c[0x0][0x238], R7 ;  /* 0x00008e0068126a23 */ /* 0x000fe20000010007 */
[----:B------:R-:W-:Y:S01]  /*aab0*/  @!P0 IADD3 R106, R13, R8, RZ ;  /* 0x000000080d6a8210 */ /* 0x000fe20007ffe0ff */
[----:B------:R-:W-:Y:S01]  /*aac0*/  @P5 FMUL.FTZ R8, R15, 0.69314718246459960938 ;  /* 0x3f3172180f085820 */ /* 0x000fe20000410000 */
[--C-:B------:R-:W-:Y:S01]  /*aad0*/  IADD3 R10, P1, P0, R9, R4, R0.reuse ;  /* 0x00000004090a7210 */ /* 0x100fe2000783e000 */
[----:B---3--:R-:W-:Y:S01]  /*aae0*/  @P4 FMUL.FTZ R7, R14, 0.69314718246459960938 ;  /* 0x3f3172180e074820 */ /* 0x008fe20000410000 */
        /* <DEDUP_REMOVED lines=10> */
[----:B------:R-:W-:-:S02]  /*ab90*/  IADD3.X R11, R4, R5, R0, P1, P0 ;  /* 0x00000005040b7210 */ /* 0x000fc40000fe0400 */
        /* <DEDUP_REMOVED lines=41> */
.L_x_545:
[----:B-1----:R-:W-:Y:S05]  /*ae30*/  BSYNC B0 ;  /* 0x0000000000007941 */ /* 0x002fea0003800000 */
.L_x_544:
[----:B------:R-:W2:Y:S04]  /*ae40*/  LDL.LU.64 R4, [R1+0x30] ;  /* 0x0000300001047983 */ /* 0x000ea80000300a00 */
[----:B------:R-:W3:Y:S04]  /*ae50*/  LDL.64 R14, [R1+0x10] ;  /* 0x00001000010e7983 */ /* 0x000ee80000100a00 */
[----:B------:R1:W5:Y:S04]  /*ae60*/  LDL.64 R16, [R1+0x40] ;  /* 0x0000400001107983 */ /* 0x0003680000100a00 */
[----:B------:R1:W5:Y:S04]  /*ae70*/  LDL R12, [R1+0x48] ;  /* 0x00004800010c7983 */ /* 0x0003680000100800 */
[----:B------:R1:W5:Y:S01]  /*ae80*/  LDL R11, [R1+0x4c] ;  /* 0x00004c00010b7983 */ /* 0x0003620000100800 */
[----:B------:R-:W-:-:S05]  /*ae90*/  SHF.R.S32.HI R0, RZ, 0x1f, R19 ;  /* 0x0000001fff007819 */ /* 0x000fca0000011413 */
[----:B------:R-:W-:Y:S01]  /*aea0*/  IMAD R0, R0, c[0x0][0x1f0], RZ ;  /* 0x00007c0000007a24 */ /* 0x000fe200078e02ff */
[----:B------:R-:W-:Y:S03]  /*aeb0*/  BSSY B0, `(.L_x_546) ;  /* 0x0000015000007945 */ /* 0x000fe60003800000 */
[----:B------:R-:W-:Y:S01]  /*aec0*/  IMAD R0, R19, c[0x0][0x1f4], R0 ;  /* 0x00007d0013007a24 */ /* 0x000fe200078e0200 */
[----:B---3--:R-:W-:-:S04]  /*aed0*/  IADD3 R2, P0, R14, R105, RZ ;  /* 0x000000690e027210 */ /* 0x008fc80007f1e0ff */
[----:B------:R-:W-:Y:S02]  /*aee0*/  IADD3.X R3, R15, R106, RZ, P0, !PT ;  /* 0x0000006a0f037210 */ /* 0x000fe400007fe4ff */
[----:B--2--5:R-:W-:-:S03]  /*aef0*/  ISETP.GE.AND P0, PT, R4, R25, PT ;  /* 0x000000190400720c */ /* 0x024fc60003f06270 */
[----:B------:R-:W-:-:S05]  /*af00*/  IMAD.WIDE.U32 R8, R19, c[0x0][0x1f0], R2 ;  /* 0x00007c0013087a25 */ /* 0x000fca00078e0002 */
[----:B------:R-:W-:-:S05]  /*af10*/  IADD3 R7, R9, R0, RZ ;  /* 0x0000000009077210 */ /* 0x000fca0007ffe0ff */
        /* <DEDUP_REMOVED lines=14> */
.L_x_547:
[----:B-1----:R-:W-:Y:S05]  /*b000*/  BSYNC B0 ;  /* 0x0000000000007941 */ /* 0x002fea0003800000 */
.L_x_546:
[----:B------:R-:W2:Y:S01]  /*b010*/  LDL.LU R0, [R1+0x54] ;  /* 0x0000540001007983 */ /* 0x000ea20000300800 */
[----:B------:R-:W-:Y:S01]  /*b020*/  BSSY B0, `(.L_x_548) ;  /* 0x0000013000007945 */ /* 0x000fe20003800000 */
[----:B--2---:R-:W-:-:S13]  /*b030*/  ISETP.GE.AND P0, PT, R0, R25, PT ;  /* 0x000000190000720c */ /* 0x004fda0003f06270 */
        /* <DEDUP_REMOVED lines=14> */
[----:B------:R1:W-:Y:S04]  /*b120*/  @!P2 STG.E.128 [R2.64], R44 ;  /* 0x0000002c0200a986 */ /* 0x0003e8000c101d0a */
[----:B------:R1:W-:Y:S04]  /*b130*/  @!P1 STG.E.128 [R2.64+0x40], R40 ;  /* 0x0000402802009986 */ /* 0x0003e8000c101d0a */
[----:B------:R1:W-:Y:S02]  /*b140*/  @!P0 STG.E.128 [R2.64+0x80], R36 ;  /* 0x0000802402008986 */ /* 0x0003e4000c101d0a */
.L_x_549:
[----:B------:R-:W-:Y:S05]  /*b150*/  BSYNC B0 ;  /* 0x0000000000007941 */ /* 0x000fea0003800000 */
.L_x_548:
[----:B------:R-:W2:Y:S01]  /*b160*/  LDL.LU R0, [R1+0x60] ;  /* 0x0000600001007983 */ /* 0x000ea20000300800 */
[----:B------:R-:W-:Y:S01]  /*b170*/  BSSY B0, `(.L_x_550) ;  /* 0x0000013000007945 */ /* 0x000fe20003800000 */
[----:B--2---:R-:W-:-:S13]  /*b180*/  ISETP.GE.AND P0, PT, R0, R25, PT ;  /* 0x000000190000720c */ /* 0x004fda0003f06270 */
        /* <DEDUP_REMOVED lines=17> */
.L_x_551:
[----:B------:R-:W-:Y:S05]  /*b2a0*/  BSYNC B0 ;  /* 0x0000000000007941 */ /* 0x000fea0003800000 */
.L_x_550:
[----:B------:R-:W2:Y:S02]  /*b2b0*/  LDL.LU R0, [R1+0x5c] ;  /* 0x00005c0001007983 */ /* 0x000ea40000300800 */
[----:B--2---:R-:W-:-:S13]  /*b2c0*/  ISETP.GE.AND P0, PT, R0, R25, PT ;  /* 0x000000190000720c */ /* 0x004fda0003f06270 */
[----:B------:R-:W-:Y:S05]  /*b2d0*/  @P0 EXIT ;  /* 0x000000000000094d */ /* 0x000fea0003800000 */
[----:B------:R-:W-:Y:S01]  /*b2e0*/  IADD3 R6, P0, R16, 0x60, RZ ;  /* 0x0000006010067810 */ /* 0x000fe20007f1e0ff */
[----:B-1----:R-:W-:Y:S01]  /*b2f0*/  IMAD.MOV.U32 R2, RZ, RZ, R8 ;  /* 0x000000ffff027224 */ /* 0x002fe200078e0008 */
        /* <DEDUP_REMOVED lines=16> */
.L_x_518:
[----:B------:R-:W2:Y:S01]  /*b400*/  LDL.LU R9, [R1+0x3c] ;  /* 0x00003c0001097983 */ /* 0x000ea20000300800 */
[----:B------:R-:W3:Y:S01]  /*b410*/  LDC.U8 R2, c[0x0][0x329] ;  /* 0x0000ca40ff027b82 */ /* 0x000ee20000000000 */
[----:B------:R-:W-:Y:S01]  /*b420*/  SHF.R.S32.HI R10, RZ, 0x1f, R166 ;  /* 0x0000001fff0a7819 */ /* 0x000fe200000114a6 */
[----:B------:R-:W-:Y:S01]  /*b430*/  BSSY B0, `(.L_x_552) ;  /* 0x0000044000007945 */ /* 0x000fe20003800000 */
[----:B------:R-:W-:-:S02]  /*b440*/  IADD3 R15, -R13, R15, RZ ;  /* 0x0000000f0d0f7210 */ /* 0x000fc40007ffe1ff */
[----:B------:R-:W-:-:S03]  /*b450*/  LEA.HI R10, R10, R166, RZ, 0x2 ;  /* 0x000000a60a0a7211 */ /* 0x000fc600078f10ff */
[----:B------:R-:W4:Y:S01]  /*b460*/  LDC.U8 R3, c[0x0][0x328] ;  /* 0x0000ca00ff037b82 */ /* 0x000f220000000000 */
[----:B------:R-:W-:Y:S02]  /*b470*/  LOP3.LUT R8, R10, 0xfffffffc, RZ, 0xc0, !PT ;  /* 0xfffffffc0a087812 */ /* 0x000fe400078ec0ff */
[----:B------:R-:W-:-:S03]  /*b480*/  SHF.R.S32.HI R10, RZ, 0x2, R10 ;  /* 0x00000002ff0a7819 */ /* 0x000fc6000001140a */
[----:B------:R-:W-:Y:S01]  /*b490*/  IMAD.IADD R20, R166, 0x1, -R8 ;  /* 0x00000001a6147824 */ /* 0x000fe200078e0a08 */
[----:B------:R-:W-:Y:S02]  /*b4a0*/  SHF.R.S32.HI R8, RZ, 0x1f, R25 ;  /* 0x0000001fff087819 */ /* 0x000fe40000011419 */
[----:B------:R-:W-:Y:S01]  /*b4b0*/  SHF.R.S32.HI R11, RZ, 0x1f, R10 ;  /* 0x0000001fff0b7819 */ /* 0x000fe2000001140a */
[----:B------:R-:W-:Y:S02]  /*b4c0*/  IMAD.SHL.U32 R14, R20, 0x8, RZ ;  /* 0x00000008140e7824 */ /* 0x000fe400078e00ff */
[----:B------:R-:W-:-:S03]  /*b4d0*/  IMAD R8, R8, c[0x0][0x1f0], RZ ;  /* 0x00007c0008087a24 */ /* 0x000fc600078e02ff */
[----:B------:R-:W-:Y:S01]  /*b4e0*/  IADD3 R24, R14, 0x20, RZ ;  /* 0x000000200e187810 */ /* 0x000fe20007ffe0ff */
[----:B------:R-:W-:Y:S01]  /*b4f0*/  IMAD R8, R25, c[0x0][0x1f4], R8 ;  /* 0x00007d0019087a24 */ /* 0x000fe200078e0208 */
[----:B---3--:R-:W-:Y:S02]  /*b500*/  ISETP.NE.AND P1, PT, R2, RZ, PT ;  /* 0x000000ff0200720c */ /* 0x008fe40003f25270 */
[----:B------:R-:W-:Y:S02]  /*b510*/  IADD3 R23, R14, 0x40, RZ ;  /* 0x000000400e177810 */ /* 0x000fe40007ffe0ff */
[----:B----4-:R-:W-:-:S04]  /*b520*/  ISETP.NE.AND P0, PT, R3, RZ, PT ;  /* 0x000000ff0300720c */ /* 0x010fc80003f05270 */
[----:B------:R-:W-:-:S05]  /*b530*/  ISETP.NE.OR P2, PT, R2, RZ, !P0 ;  /* 0x000000ff0200720c */ /* 0x000fca0004745670 */
[----:B------:R-:W-:Y:S02]  /*b540*/  @P1 IMAD.MOV.U32 R0, RZ, RZ, c[0x0][0x210] ;  /* 0x00008400ff001624 */ /* 0x000fe400078e00ff */
[----:B-1----:R-:W-:Y:S02]  /*b550*/  @!P1 IMAD.MOV.U32 R4, RZ, RZ, c[0x0][0x214] ;  /* 0x00008500ff049624 */ /* 0x002fe400078e00ff */
[----:B------:R-:W-:Y:S02]  /*b560*/  @P1 IMAD R0, R0, c[0x0][0x214], RZ ;  /* 0x0000850000001a24 */ /* 0x000fe400078e02ff */
[----:B------:R-:W-:Y:S01]  /*b570*/  @P1 IMAD.MOV.U32 R19, RZ, RZ, c[0x0][0x210] ;  /* 0x00008400ff131624 */ /* 0x000fe200078e00ff */
[----:B------:R-:W-:Y:S01]  /*b580*/  @!P1 SEL R0, R4, c[0x0][0x234], !P0 ;  /* 0x00008d0004009a07 */ /* 0x000fe20004000000 */
[----:B------:R-:W-:Y:S02]  /*b590*/  @P1 IMAD.MOV.U32 R4, RZ, RZ, 0x1 ;  /* 0x00000001ff041424 */ /* 0x000fe400078e00ff */
[----:B------:R-:W-:-:S02]  /*b5a0*/  @!P1 IMAD.MOV.U32 R19, RZ, RZ, 0x1 ;  /* 0x00000001ff139424 */ /* 0x000fc400078e00ff */
[----:B------:R-:W-:Y:S01]  /*b5b0*/  @!P1 IMAD R4, R0, c[0x0][0x1c0], RZ ;  /* 0x0000700000049a24 */ /* 0x000fe200078e02ff */
[C---:B--2---:R-:W-:Y:S02]  /*b5c0*/  ISETP.NE.AND P3, PT, R9.reuse, -0x1, PT ;  /* 0xffffffff0900780c */ /* 0x044fe40003f65270 */
[----:B------:R-:W-:-:S11]  /*b5d0*/  ISETP.NE.OR P0, PT, R9, -0x1, P2 ;  /* 0xffffffff0900780c */ /* 0x000fd60001705670 */
[----:B------:R-:W-:Y:S01]  /*b5e0*/  @P3 IMAD.WIDE.U32 R2, R9, c[0x0][0x1e8], RZ ;  /* 0x00007a0009023a25 */ /* 0x000fe200078e00ff */
[----:B------:R-:W-:-:S03]  /*b5f0*/  @!P3 SHF.R.S32.HI R5, RZ, 0x1f, R12 ;  /* 0x0000001fff05b819 */ /* 0x000fc6000001140c */
[----:B------:R-:W-:Y:S02]  /*b600*/  @P3 IMAD R7, R9, c[0x0][0x1ec], R3 ;  /* 0x00007b0009073a24 */ /* 0x000fe400078e0203 */
[----:B------:R-:W-:Y:S02]  /*b610*/  @!P3 IMAD R6, R5, c[0x0][0x1e0], RZ ;  /* 0x000078000506ba24 */ /* 0x000fe400078e02ff */
[C---:B------:R-:W-:Y:S02]  /*b620*/  IMAD R3, R12.reuse, R4, RZ ;  /* 0x000000040c037224 */ /* 0x040fe400078e02ff */
[----:B------:R-:W-:-:S03]  /*b630*/  @!P3 IMAD.WIDE.U32 R4, R12, c[0x0][0x1e0], RZ ;  /* 0x000078000c04ba25 */ /* 0x000fc600078e00ff */
[----:B------:R-:W-:Y:S01]  /*b640*/  SEL R3, R3, RZ, P2 ;  /* 0x000000ff03037207 */ /* 0x000fe20001000000 */
[C---:B------:R-:W-:Y:S01]  /*b650*/  @!P0 IMAD R9, R12.reuse, c[0x0][0x214], RZ ;  /* 0x000085000c098a24 */ /* 0x040fe200078e02ff */
[----:B------:R-:W-:Y:S01]  /*b660*/  @!P3 MOV R2, R4 ;  /* 0x000000040002b202 */ /* 0x000fe20000000f00 */
[----:B------:R-:W-:-:S03]  /*b670*/  @!P3 IMAD R6, R12, c[0x0][0x1e4], R6 ;  /* 0x000079000c06ba24 */ /* 0x000fc600078e0206 */
[----:B------:R1:W-:Y:S01]  /*b680*/  @!P0 STL [R1+0x3c], R9 ;  /* 0x00003c0901008387 */ /* 0x0003e20000100800 */
[----:B------:R-:W-:Y:S01]  /*b690*/  @!P3 IMAD.IADD R7, R5, 0x1, R6 ;  /* 0x000000010507b824 */ /* 0x000fe200078e0206 */
[C---:B------:R-:W-:Y:S01]  /*b6a0*/  IADD3 R4, P0, R14.reuse, R2, RZ ;  /* 0x000000020e047210 */ /* 0x040fe20007f1e0ff */
[----:B------:R-:W-:Y:S02]  /*b6b0*/  IMAD R6, R25, R0, R3 ;  /* 0x0000000019067224 */ /* 0x000fe400078e0203 */
[----:B------:R-:W-:Y:S01]  /*b6c0*/  CS2R R2, SRZ ;  /* 0x0000000000027805 */ /* 0x000fe2000001ff00 */
[----:B------:R-:W-:Y:S01]  /*b6d0*/  LEA.HI.X.SX32 R5, R14, R7, 0x1, P0 ;  /* 0x000000070e057211 */ /* 0x000fe200000f0eff */
[----:B------:R-:W-:Y:S01]  /*b6e0*/  IMAD R0, R13, R19, RZ ;  /* 0x000000130d007224 */ /* 0x000fe200078e02ff */
[----:B------:R-:W-:Y:S02]  /*b6f0*/  @!P2 SHF.R.S32.HI R3, RZ, 0x1f, R9 ;  /* 0x0000001fff03a819 */ /* 0x000fe40000011409 */
[----:B------:R-:W-:Y:S01]  /*b700*/  @!P2 MOV R2, R9 ;  /* 0x000000090002a202 */ /* 0x000fe20000000f00 */
[----:B------:R-:W-:Y:S01]  /*b710*/  IMAD.WIDE.U32 R12, R25, c[0x0][0x1f0], R4 ;  /* 0x00007c00190c7a25 */ /* 0x000fe200078e0004 */
[----:B------:R-:W-:-:S02]  /*b720*/  ISETP.GE.AND P2, PT, R10, R15, PT ;  /* 0x0000000f0a00720c */ /* 0x000fc40003f46270 */
[----:B------:R-:W-:Y:S02]  /*b730*/  SHF.R.S32.HI R4, RZ, 0x1f, R0 ;  /* 0x0000001fff047819 */ /* 0x000fe40000011400 */
[--C-:B------:R-:W-:Y:S02]  /*b740*/  IADD3 R22, P1, P0, R0, R2, R6.reuse ;  /* 0x0000000200167210 */ /* 0x100fe4000783e006 */
[----:B------:R-:W-:Y:S01]  /*b750*/  SHF.R.S32.HI R0, RZ, 0x1f, R6 ;  /* 0x0000001fff007819 */ /* 0x000fe20000011406 */
[----:B------:R-:W-:-:S03]  /*b760*/  IMAD.WIDE R6, R18, 0x80, R10 ;  /* 0x0000008012067825 */ /* 0x000fc600078e020a */
[----:B------:R-:W-:Y:S01]  /*b770*/  IADD3.X R21, R4, R3, R0, P1, P0 ;  /* 0x0000000304157210 */ /* 0x000fe20000fe0400 */
[----:B-1----:R-:W-:Y:S02]  /*b780*/  IMAD.IADD R9, R8, 0x1, R13 ;  /* 0x0000000108097824 */ /* 0x002fe400078e020d */
        /* <DEDUP_REMOVED lines=14> */
.L_x_553:
[----:B------:R-:W-:Y:S05]  /*b870*/  BSYNC B0 ;  /* 0x0000000000007941 */ /* 0x000fea0003800000 */
.L_x_552:
        /* <DEDUP_REMOVED lines=20> */
.L_x_555:
[----:B------:R-:W-:Y:S05]  /*b9c0*/  BSYNC B0 ;  /* 0x0000000000007941 */ /* 0x000fea0003800000 */
.L_x_554:
        /* <DEDUP_REMOVED lines=20> */
.L_x_557:
[----:B------:R-:W-:Y:S05]  /*bb10*/  BSYNC B0 ;  /* 0x0000000000007941 */ /* 0x000fea0003800000 */
.L_x_556:
        /* <DEDUP_REMOVED lines=20> */
.L_x_559:
[----:B------:R-:W-:Y:S05]  /*bc60*/  BSYNC B0 ;  /* 0x0000000000007941 */ /* 0x000fea0003800000 */
.L_x_558:
        /* <DEDUP_REMOVED lines=35> */
.L_x_560:
        /* <DEDUP_REMOVED lines=14> */
.L_x_1040:


//--------------------- .text._ZN5flash16flash_fwd_kernelI23Flash_fwd_kernel_traitsILi96ELi128ELi64ELi4ELb0ELb0EN7cutlass10bfloat16_tE19Flash_kernel_traitsILi96ELi128ELi64ELi4ES3_EELb1ELb0ELb0ELb1ELb0ELb0ELb0ELb1EEEvNS_16Flash_fwd_paramsE --------------------------
	.section	.text._ZN5flash16flash_fwd_kernelI23Flash_fwd_kernel_traitsILi96ELi128ELi64ELi4ELb0ELb0EN7cutlass10bfloat16_tE19Flash_kernel_traitsILi96ELi128ELi64ELi4ES3_EELb1ELb0ELb0ELb1ELb0ELb0ELb0ELb1EEEvNS_16Flash_fwd_paramsE,"ax",@progbits
	.sectioninfo	@"SHI_REGISTERS=255"
	.align	128
        .global         _ZN5flash16flash_fwd_kernelI23Flash_fwd_kernel_traitsILi96ELi128ELi64ELi4ELb0ELb0EN7cutlass10bfloat16_tE19Flash_kernel_traitsILi96ELi128ELi64ELi4ES3_EELb1ELb0ELb0ELb1ELb0ELb0ELb0ELb1EEEvNS_16Flash_fwd_paramsE
        .type           _ZN5flash16flash_fwd_kernelI23Flash_fwd_kernel_traitsILi96ELi128ELi64ELi4ELb0ELb0EN7cutlass10bfloat16_tE19Flash_kernel_traitsILi96ELi128ELi64ELi4ES3_EELb1ELb0ELb0ELb1ELb0ELb0ELb0ELb1EEEvNS_16Flash_fwd_paramsE,@function
        .size           _ZN5flash16flash_fwd_kernelI23Flash_fwd_kernel_traitsILi96ELi128ELi64ELi4ELb0ELb0EN7cutlass10bfloat16_tE19Flash_kernel_traitsILi96ELi128ELi64ELi4ES3_EELb1ELb0ELb0ELb1ELb0ELb0ELb0ELb1EEEvNS_16Flash_fwd_paramsE,(.L_x_1041 - _ZN5flash16flash_fwd_kernelI23Flash_fwd_kernel_traitsILi96ELi128ELi64ELi4ELb0ELb0EN7cutlass10bfloat16_tE19Flash_kernel_traitsILi96ELi128ELi64ELi4ES3_EELb1ELb0ELb0ELb1ELb0ELb0ELb0ELb1EEEvNS_16Flash_fwd_paramsE)
        .other          _ZN5flash16flash_fwd_kernelI23Flash_fwd_kernel_traitsILi96ELi128ELi64ELi4ELb0ELb0EN7cutlass10bfloat16_tE19Flash_kernel_traitsILi96ELi128ELi64ELi4ES3_EELb1ELb0ELb0ELb1ELb0ELb0ELb0ELb1EEEvNS_16Flash_fwd_paramsE,@"STO_CUDA_ENTRY STV_DEFAULT"
_ZN5flash16flash_fwd_kernelI23Flash_fwd_kernel_traitsILi96ELi128ELi64ELi4ELb0ELb0EN7cutlass10bfloat16_tE19Flash_kernel_traitsILi96ELi128ELi64ELi4ES3_EELb1ELb0ELb0ELb1ELb0ELb0ELb0ELb1EEEvNS_16Flash_fwd_paramsE:
.text._ZN5flash16flash_fwd_kernelI23Flash_fwd_kernel_traitsILi96ELi128ELi64ELi4ELb0ELb0EN7cutlass10bfloat16_tE19Flash_kernel_traitsILi96ELi128ELi64ELi4ES3_EELb1ELb0ELb0ELb1ELb0ELb0ELb0ELb1EEEvNS_16Flash_fwd_paramsE:
        /* <DEDUP_REMOVED lines=36> */
[----:B------:R-:W-:Y:S02]  /*0240*/  UISETP.EQ.OR.EX UP1, UPT, URZ, UR7, !UP3, UP1 ;  /* 0x000000073f00728c */ /* 0x000fe4000df22710 */
[----:B------:R-:W-:Y:S02]  /*0250*/  @UP0 UIMAD.WIDE UR4, UR15, UR8, UR4 ;  /* 0x000000080f0402a5 */ /* 0x000fe4000f8e0204 */
[----:B------:R-:W-:Y:S02]  /*0260*/  ULDC.64 UR6, c[0x0][0x248] ;  /* 0x0000920000067ab9 */ /* 0x000fe40000000a00 */
[----:B------:R-:W-:Y:S02]  /*0270*/  @!P3 IMAD.MOV.U32 R6, RZ, RZ, c[0x0][0x308] ;  /* 0x0000c200ff06b624 */ /* 0x000fe400078e00ff */
[----:B------:R-:W-:Y:S01]  /*0280*/  @!P3 IMAD.MOV.U32 R7, RZ, RZ, c[0x0][0x30c] ;  /* 0x0000c300ff07b624 */ /* 0x000fe200078e00ff */
[----:B------:R-:W-:Y:S01]  /*0290*/  UIMAD.WIDE UR6, UR15, UR8, UR6 ;  /* 0x000000080f0672a5 */ /* 0x000fe2000f8e0206 */
        /* <DEDUP_REMOVED lines=9> */
[----:B------:R-:W2:Y:S04]  /*0330*/  @P0 LDG.E R10, [R12.64] ;  /* 0x000000100c0a0981 */ /* 0x000ea8000c1e1900 */
[----:B------:R-:W3:Y:S01]  /*0340*/  @P0 LDG.E R0, [R12.64+0x4] ;  /* 0x000004100c000981 */ /* 0x000ee2000c1e1900 */
[----:B------:R-:W-:Y:S01]  /*0350*/  PLOP3.LUT P1, PT, PT, PT, UP0, 0x80, 0x0 ;  /* 0x000000000000781c */ /* 0x000fe20003f2f008 */
[----:B------:R-:W-:Y:S01]  /*0360*/  IMAD.U32 R8, RZ, RZ, UR6 ;  /* 0x00000006ff087e24 */ /* 0x000fe2000f8e00ff */
[----:B------:R-:W-:-:S02]  /*0370*/  PLOP3.LUT P2, PT, PT, PT, UP1, 0x80, 0x0 ;  /* 0x000000000000781c */ /* 0x000fc40003f4f018 */
[----:B------:R-:W-:Y:S01]  /*0380*/  MOV R9, UR7 ;  /* 0x0000000700097c02 */ /* 0x000fe20008000f00 */
[----:B-1----:R-:W-:-:S10]  /*0390*/  IMAD.U32 R5, RZ, RZ, UR5 ;  /* 0x00000005ff057e24 */ /* 0x002fd4000f8e00ff */
[----:B------:R-:W4:Y:S01]  /*03a0*/  @!P2 LDG.E R7, [R8.64] ;  /* 0x000000100807a981 */ /* 0x000f22000c1e1900 */
[----:B------:R-:W-:-:S05]  /*03b0*/  IMAD.U32 R4, RZ, RZ, UR4 ;  /* 0x00000004ff047e24 */ /* 0x000fca000f8e00ff */
[----:B------:R1:W5:Y:S01]  /*03c0*/  @P1 LDG.E R5, [R4.64] ;  /* 0x0000001004051981 */ /* 0x000362000c1e1900 */
[----:B------:R-:W-:Y:S01]  /*03d0*/  UMOV UR9, 0xffffffff ;  /* 0xffffffff00097882 */ /* 0x000fe20000000000 */
[----:B------:R-:W2:Y:S01]  /*03e0*/  LDC.U8 R6, c[0x0][0x2d8] ;  /* 0x0000b600ff067b82 */ /* 0x000ea20000000000 */
[----:B------:R-:W-:Y:S01]  /*03f0*/  SHF.R.S32.HI R2, RZ, 0x1f, R53 ;  /* 0x0000001fff027819 */ /* 0x000fe20000011435 */
[----:B------:R-:W-:Y:S02]  /*0400*/  UMOV UR23, URZ ;  /* 0x0000003f00177c82 */ /* 0x000fe40008000000 */
[----:B------:R-:W-:Y:S01]  /*0410*/  UMOV UR24, 0xffffffff ;  /* 0xffffffff00187882 */ /* 0x000fe20000000000 */
[----:B-1----:R-:W-:-:S03]  /*0420*/  LEA.HI R4, R2, R53, RZ, 0x5 ;  /* 0x0000003502047211 */ /* 0x002fc600078f28ff */
[----:B--2---:R-:W1:Y:S08]  /*0430*/  @P0 R2UR UR9, R10 ;  /* 0x000000000a0903c2 */ /* 0x004e7000000e0000 */
[----:B---3--:R-:W1:Y:S01]  /*0440*/  @P0 R2UR UR13, R0 ;  /* 0x00000000000d03c2 */ /* 0x008e6200000e0000 */
[----:B------:R-:W-:-:S04]  /*0450*/  ISETP.NE.U32.AND P0, PT, RZ, c[0x0][0x248], PT ;  /* 0x00009200ff007a0c */ /* 0x000fc80003f05070 */
[----:B------:R-:W-:Y:S01]  /*0460*/  ISETP.NE.AND.EX P0, PT, RZ, c[0x0][0x24c], PT, P0 ;  /* 0x00009300ff007a0c */ /* 0x000fe20003f05300 */
[----:B-1----:R-:W-:Y:S01]  /*0470*/  @UP2 UIADD3 UR13, UR13, -UR9, URZ ;  /* 0x800000090d0d2290 */ /* 0x002fe2000fffe03f */
[----:B------:R-:W-:Y:S01]  /*0480*/  LOP3.LUT R0, R4, 0xffffffe0, RZ, 0xc0, !PT ;  /* 0xffffffe004007812 */ /* 0x000fe200078ec0ff */
[----:B-----5:R1:W2:Y:S05]  /*0490*/  @P1 R2UR UR23, R5 ;  /* 0x00000000051713c2 */ /* 0x0202aa00000e0000 */
[----:B------:R-:W-:-:S03]  /*04a0*/  @!UP2 ULDC UR13, c[0x0][0x214] ;  /* 0x00008500000daab9 */ /* 0x000fc60000000800 */
[----:B----4-:R1:W3:Y:S01]  /*04b0*/  @!P2 R2UR UR24, R7 ;  /* 0x000000000718a3c2 */ /* 0x0102e200000e0000 */
[----:B------:R-:W-:Y:S01]  /*04c0*/  IMAD.IADD R125, R53, 0x1, -R0 ;  /* 0x00000001357d7824 */ /* 0x000fe200078e0a00 */
[----:B-123--:R-:W-:Y:S06]  /*04d0*/  @!P0 BRA `(.L_x_561) ;  /* 0x0000007000008947 */ /* 0x00efec0003800000 */
[----:B------:R-:W-:-:S13]  /*04e0*/  PLOP3.LUT P0, PT, PT, PT, UP3, 0x80, 0x0 ;  /* 0x000000000000781c */ /* 0x000fda0003f0f038 */
[----:B------:R-:W2:Y:S04]  /*04f0*/  @P0 LDG.E R0, [R8.64+0x4] ;  /* 0x0000041008000981 */ /* 0x000ea8000c1e1900 */
[----:B------:R-:W3:Y:S01]  /*0500*/  @!P0 LDG.E R5, [R8.64] ;  /* 0x0000001008058981 */ /* 0x000ee2000c1e1900 */
[----:B--2---:R-:W1:Y:S02]  /*0510*/  @P0 R2UR UR6, R0 ;  /* 0x00000000000603c2 */ /* 0x004e6400000e0000 */
[----:B-1----:R-:W-:-:S11]  /*0520*/  @UP3 UIADD3 UR6, UR6, -UR24, URZ ;  /* 0x8000001806063290 */ /* 0x002fd6000fffe03f */
[----:B---3--:R1:W2:Y:S02]  /*0530*/  @!P0 R2UR UR6, R5 ;  /* 0x00000000050683c2 */ /* 0x0082a400000e0000 */
[----:B-12---:R-:W-:Y:S05]  /*0540*/  BRA `(.L_x_562) ;  /* 0x0000001000007947 */ /* 0x006fea0003800000 */
.L_x_561:
[----:B------:R-:W-:Y:S02]  /*0550*/  ULDC UR6, c[0x0][0x218] ;  /* 0x0000860000067ab9 */ /* 0x000fe40000000800 */
.L_x_562:
        /* <DEDUP_REMOVED lines=39> */
[----:B------:R-:W-:Y:S02]  /*07d0*/  @UP0 UIMAD.WIDE.U32 UR28, UR20, UR4, URZ ;  /* 0x00000004141c02a5 */ /* 0x000fe4000f8e003f */
[----:B------:R-:W-:Y:S02]  /*07e0*/  @!UP1 UIMAD.WIDE.U32 UR30, UR15, UR6, URZ ;  /* 0x000000060f1e92a5 */ /* 0x000fe4000f8e003f */
[----:B------:R-:W-:Y:S02]  /*07f0*/  @!UP1 UIMAD UR4, UR15, UR7, UR21 ;  /* 0x000000070f0492a4 */ /* 0x000fe4000f8e0215 */
[----:B------:R-:W-:Y:S02]  /*0800*/  ULDC UR6, c[0x0][0x1c0] ;  /* 0x0000700000067ab9 */ /* 0x000fe40000000800 */
[----:B------:R-:W-:Y:S02]  /*0810*/  UIMAD UR6, UR15, UR6, UR14 ;  /* 0x000000060f0672a4 */ /* 0x000fe4000f8e020e */
[----:B------:R-:W-:-:S02]  /*0820*/  @UP0 UIMAD UR7, UR20, UR5, UR29 ;  /* 0x00000005140702a4 */ /* 0x000fc4000f8e021d */
[----:B------:R-:W-:Y:S02]  /*0830*/  USHF.R.S32.HI UR21, URZ, 0x1f, UR14 ;  /* 0x0000001f3f157899 */ /* 0x000fe4000801140e */
[----:B------:R-:W-:Y:S02]  /*0840*/  ULDC UR5, c[0x0][0x224] ;  /* 0x0000890000057ab9 */ /* 0x000fe40000000800 */
[----:B------:R-:W-:Y:S02]  /*0850*/  UIMAD UR5, UR6, UR5, UR11 ;  /* 0x00000005060572a4 */ /* 0x000fe4000f8e020b */
        /* <DEDUP_REMOVED lines=19> */
[----:B------:R-:W-:Y:S02]  /*0990*/  UIMAD.WIDE.U32 UR28, UR15, UR4, UR26 ;  /* 0x000000040f1c72a5 */ /* 0x000fe4000f8e001a */
[----:B------:R-:W-:-:S04]  /*09a0*/  UIMAD UR7, UR15, UR5, UR7 ;  /* 0x000000050f0772a4 */ /* 0x000fc8000f8e0207 */
[----:B------:R-:W-:Y:S02]  /*09b0*/  UIADD3 UR7, UR29, UR7, URZ ;  /* 0x000000071d077290 */ /* 0x000fe4000fffe03f */
.L_x_564:
[----:B------:R-:W-:Y:S01]  /*09c0*/  IABS R7, c[0x0][0x1c8] ;  /* 0x0000720000077a13 */ /* 0x000fe20000000000 */
[----:B------:R-:W1:Y:S01]  /*09d0*/  S2R R3, SR_CTAID.Z ;  /* 0x0000000000037919 */ /* 0x000e620000002700 */
[----:B------:R-:W-:Y:S01]  /*09e0*/  IMAD.MOV.U32 R8, RZ, RZ, RZ ;  /* 0x000000ffff087224 */ /* 0x000fe200078e00ff */
[----:B------:R-:W-:Y:S01]  /*09f0*/  ULDC UR4, c[0x0][0x1c8] ;  /* 0x0000720000047ab9 */ /* 0x000fe20000000800 */
        /* <DEDUP_REMOVED lines=8> */
[----:B-1----:R-:W-:Y:S02]  /*0a80*/  IABS R3, R3 ;  /* 0x0000000300037213 */ /* 0x002fe40000000000 */
[----:B--2---:R-:W-:-:S06]  /*0a90*/  IADD3 R9, R9, 0xffffffe, RZ ;  /* 0x0ffffffe09097810 */ /* 0x004fcc0007ffe0ff */
[----:B------:R-:W1:Y:S02]  /*0aa0*/  F2I.FTZ.U32.TRUNC.NTZ R9, R9 ;  /* 0x0000000900097305 */ /* 0x000e64000021f000 */
[----:B-1----:R-:W-:-:S04]  /*0ab0*/  IMAD.MOV R5, RZ, RZ, -R9 ;  /* 0x000000ffff057224 */ /* 0x002fc800078e0a09 */
        /* <DEDUP_REMOVED lines=23> */
[----:B------:R-:W-:Y:S02]  /*0c30*/  UMOV UR24, UR26 ;  /* 0x0000001a00187c82 */ /* 0x000fe40008000000 */
[----:B------:R-:W-:-:S02]  /*0c40*/  UIMAD UR5, UR15, UR5, UR23 ;  /* 0x000000050f0572a4 */ /* 0x000fc4000f8e0217 */
[----:B------:R-:W-:-:S04]  /*0c50*/  UIMAD.WIDE.U32 UR26, UR15, UR4, UR24 ;  /* 0x000000040f1a72a5 */ /* 0x000fc8000f8e0018 */
[----:B------:R-:W-:Y:S02]  /*0c60*/  UIADD3 UR5, UR27, UR5, URZ ;  /* 0x000000051b057290 */ /* 0x000fe4000fffe03f */
.L_x_565:
[CC--:B------:R-:W-:Y:S01]  /*0c70*/  LEA.HI R11, R2.reuse, R53.reuse, RZ, 0x4 ;  /* 0x00000035020b7211 */ /* 0x0c0fe200078f20ff */
[----:B------:R-:W1:Y:S01]  /*0c80*/  S2R R16, SR_CTAID.Z ;  /* 0x0000000000107919 */ /* 0x000e620000002700 */
[CC--:B------:R-:W-:Y:S01]  /*0c90*/  LEA.HI R17, R2.reuse, R53.reuse, RZ, 0x2 ;  /* 0x0000003502117211 */ /* 0x0c0fe200078f10ff */
[----:B------:R-:W-:Y:S01]  /*0ca0*/  IMAD.U32 R21, RZ, RZ, UR10 ;  /* 0x0000000aff157e24 */ /* 0x000fe2000f8e00ff */
[----:B------:R-:W-:Y:S01]  /*0cb0*/  LEA.HI R12, R2, R53, RZ, 0x3 ;  /* 0x00000035020c7211 */ /* 0x000fe200078f18ff */
[----:B------:R-:W-:Y:S01]  /*0cc0*/  BSSY B0, `(.L_x_566) ;  /* 0x000006e000007945 */ /* 0x000fe20003800000 */
[----:B------:R-:W-:Y:S02]  /*0cd0*/  LOP3.LUT R2, R11, 0xfffffff0, RZ, 0xc0, !PT ;  /* 0xfffffff00b027812 */ /* 0x000fe400078ec0ff */
[----:B------:R-:W-:Y:S02]  /*0ce0*/  LOP3.LUT R60, R17, 0xfffffffc, RZ, 0xc0, !PT ;  /* 0xfffffffc113c7812 */ /* 0x000fe400078ec0ff */
[----:B------:R-:W-:Y:S01]  /*0cf0*/  SHF.R.S32.HI R5, RZ, 0x3, R12 ;  /* 0x00000003ff057819 */ /* 0x000fe2000001140c */
[C---:B------:R-:W-:Y:S01]  /*0d00*/  IMAD.IADD R9, R53.reuse, 0x1, -R2 ;  /* 0x0000000135097824 */ /* 0x040fe200078e0a02 */
[----:B------:R-:W-:Y:S01]  /*0d10*/  SHF.R.S32.HI R14, RZ, 0x2, R17 ;  /* 0x00000002ff0e7819 */ /* 0x000fe20000011411 */
[----:B------:R-:W-:Y:S01]  /*0d20*/  IMAD.IADD R60, R53, 0x1, -R60 ;  /* 0x00000001353c7824 */ /* 0x000fe200078e0a3c */
[----:B------:R-:W-:Y:S01]  /*0d30*/  SHF.R.S32.HI R7, RZ, 0x5, R4 ;  /* 0x00000005ff077819 */ /* 0x000fe20000011404 */
[----:B------:R-:W-:Y:S01]  /*0d40*/  IMAD.SHL.U32 R19, R5, 0x40, RZ ;  /* 0x0000004005137824 */ /* 0x000fe200078e00ff */
[----:B------:R-:W-:Y:S01]  /*0d50*/  LEA.HI R10, R9, R9, RZ, 0x1 ;  /* 0x00000009090a7211 */ /* 0x000fe200078f08ff */
[----:B------:R-:W-:Y:S01]  /*0d60*/  IMAD.SHL.U32 R60, R60, 0x8, RZ ;  /* 0x000000083c3c7824 */ /* 0x000fe200078e00ff */
[----:B------:R-:W-:-:S02]  /*0d70*/  LEA.HI R17, R17, R14, RZ, 0x1 ;  /* 0x0000000e11117211 */ /* 0x000fc400078f08ff */
[--C-:B------:R-:W-:Y:S02]  /*0d80*/  SHF.R.S32.HI R3, RZ, 0x1, R10.reuse ;  /* 0x00000001ff037819 */ /* 0x100fe4000001140a */
[----:B------:R-:W-:Y:S02]  /*0d90*/  SHF.R.S32.HI R8, RZ, 0x1f, R10 ;  /* 0x0000001fff087819 */ /* 0x000fe4000001140a */
[----:B------:R-:W-:Y:S02]  /*0da0*/  LOP3.LUT R19, R19, 0xc0, RZ, 0xc0, !PT ;  /* 0x000000c013137812 */ /* 0x000fe400078ec0ff */
[----:B------:R-:W-:Y:S02]  /*0db0*/  LEA.HI R8, R8, R3, RZ, 0x2 ;  /* 0x0000000308087211 */ /* 0x000fe400078f10ff */
[----:B------:R-:W-:Y:S02]  /*0dc0*/  LOP3.LUT R17, R17, 0x7fffffe, RZ, 0xc0, !PT ;  /* 0x07fffffe11117812 */ /* 0x000fe400078ec0ff */
[----:B------:R-:W-:-:S02]  /*0dd0*/  LOP3.LUT R8, R8, 0xfffffffc, RZ, 0xc0, !PT ;  /* 0xfffffffc08087812 */ /* 0x000fc400078ec0ff */
[----:B------:R-:W-:Y:S01]  /*0de0*/  SHF.R.S32.HI R15, RZ, 0x1f, R14 ;  /* 0x0000001fff0f7819 */ /* 0x000fe2000001140e */
[----:B------:R-:W-:Y:S01]  /*0df0*/  IMAD.IADD R20, R14, 0x1, -R17 ;  /* 0x000000010e147824 */ /* 0x000fe200078e0a11 */
[----:B------:R-:W-:Y:S01]  /*0e00*/  LOP3.LUT R13, R19, 0x18, R60, 0xf8, !PT ;  /* 0x00000018130d7812 */ /* 0x000fe200078ef83c */
[----:B------:R-:W-:Y:S01]  /*0e10*/  IMAD.IADD R8, R3, 0x1, -R8 ;  /* 0x0000000103087824 */ /* 0x000fe200078e0a08 */
[----:B------:R-:W-:Y:S01]  /*0e20*/  SHF.R.U32.HI R2, RZ, 0x3, R19 ;  /* 0x00000003ff027819 */ /* 0x000fe20000011613 */
[C---:B------:R-:W-:Y:S01]  /*0e30*/  IMAD R3, R15.reuse, c[0x0][0x198], RZ ;  /* 0x000066000f037a24 */ /* 0x040fe200078e02ff */
[----:B------:R-:W-:Y:S01]  /*0e40*/  SHF.R.S32.HI R61, RZ, 0x1f, R60 ;  /* 0x0000001fff3d7819 */ /* 0x000fe2000001143c */
[----:B------:R-:W-:Y:S01]  /*0e50*/  IMAD R17, R15, c[0x0][0x1a0], RZ ;  /* 0x000068000f117a24 */ /* 0x000fe200078e02ff */
[----:B------:R-:W-:Y:S01]  /*0e60*/  LOP3.LUT R2, R13, R2, RZ, 0x3c, !PT ;  /* 0x000000020d027212 */ /* 0x000fe200078e3cff */
[----:B------:R-:W-:Y:S01]  /*0e70*/  IMAD R13, R7, 0x8, R20 ;  /* 0x00000008070d7824 */ /* 0x000fe200078e0214 */
[----:B------:R-:W-:Y:S01]  /*0e80*/  IADD3 R26, P0, R60, UR6, RZ ;  /* 0x000000063c1a7c10 */ /* 0x000fe2000ff1e0ff */
[----:B------:R-:W-:Y:S01]  /*0e90*/  IMAD.WIDE.U32 R24, R14, c[0x0][0x198], R60 ;  /* 0x000066000e187a25 */ /* 0x000fe200078e003c */
[----:B------:R-:W-:-:S02]  /*0ea0*/  SHF.R.S32.HI R19, RZ, 0x1f, R18 ;  /* 0x0000001fff137819 */ /* 0x000fc40000011412 */
[----:B------:R-:W-:Y:S01]  /*0eb0*/  IADD3.X R27, R61, UR22, RZ, P0, !PT ;  /* 0x000000163d1b7c10 */ /* 0x000fe200087fe4ff */
[----:B------:R-:W-:Y:S01]  /*0ec0*/  IMAD.WIDE.U32 R22, R14, c[0x0][0x1a0], R60 ;  /* 0x000068000e167a25 */ /* 0x000fe200078e003c */
[----:B------:R-:W-:Y:S01]  /*0ed0*/  IADD3 R24, P1, R24, UR28, RZ ;  /* 0x0000001c18187c10 */ /* 0x000fe2000ff3e0ff */
[----:B------:R-:W-:Y:S01]  /*0ee0*/  UIADD3 UR22, -UR11, UR13, URZ ;  /* 0x0000000d0b167290 */ /* 0x000fe2000fffe13f */
[----:B------:R-:W-:Y:S01]  /*0ef0*/  IADD3 R166, R60, 0x20, RZ ;  /* 0x000000203ca67810 */ /* 0x000fe20007ffe0ff */
[----:B------:R-:W-:Y:S01]  /*0f00*/  IMAD.U32 R13, R13, 0x20, R2 ;  /* 0x000000200d0d7824 */ /* 0x000fe200078e0002 */
[----:B------:R-:W-:Y:S01]  /*0f10*/  IADD3 R22, P0, R22, UR26, RZ ;  /* 0x0000001a16167c10 */ /* 0x000fe2000ff1e0ff */
[----:B------:R-:W-:Y:S01]  /*0f20*/  IMAD R3, R14, c[0x0][0x19c], R3 ;  /* 0x000067000e037a24 */ /* 0x000fe200078e0203 */
[----:B------:R-:W-:Y:S01]  /*0f30*/  IADD3 R163, R60, 0x40, RZ ;  /* 0x000000403ca37810 */ /* 0x000fe20007ffe0ff */
[----:B------:R-:W-:Y:S01]  /*0f40*/  IMAD R2, R14, c[0x0][0x1a4], R17 ;  /* 0x000069000e027a24 */ /* 0x000fe200078e0211 */
[----:B------:R-:W-:Y:S01]  /*0f50*/  SHF.R.S32.HI R4, RZ, 0x1f, R4 ;  /* 0x0000001fff047819 */ /* 0x000fe20000011404 */
[----:B------:R-:W-:Y:S01]  /*0f60*/  IMAD.SHL.U32 R162, R13, 0x2, RZ ;  /* 0x000000020da27824 */ /* 0x000fe200078e00ff */
[----:B------:R-:W-:Y:S01]  /*0f70*/  IADD3.X R25, R25, UR7, R3, P1, !PT ;  /* 0x0000000719197c10 */ /* 0x000fe20008ffe403 */
[----:B------:R-:W-:Y:S01]  /*0f80*/  IMAD R3, R19, c[0x0][0x1b0], RZ ;  /* 0x00006c0013037a24 */ /* 0x000fe200078e02ff */
[----:B------:R-:W-:Y:S01]  /*0f90*/  IADD3.X R23, R23, UR5, R2, P0, !PT ;  /* 0x0000000517177c10 */ /* 0x000fe200087fe402 */
[----:B------:R-:W-:Y:S01]  /*0fa0*/  IMAD R19, R19, c[0x0][0x1b8], RZ ;  /* 0x00006e0013137a24 */ /* 0x000fe200078e02ff */
[----:B------:R-:W-:Y:S01]  /*0fb0*/  SHF.R.S32.HI R124, RZ, 0x1f, R125 ;  /* 0x0000001fff7c7819 */ /* 0x000fe2000001147d */
[----:B------:R-:W-:Y:S01]  /*0fc0*/  IMAD.WIDE.U32 R32, R18, c[0x0][0x1b0], R24 ;  /* 0x00006c0012207a25 */ /* 0x000fe200078e0018 */
[----:B------:R-:W-:Y:S01]  /*0fd0*/  LEA.HI R4, R4, R7, RZ, 0x2 ;  /* 0x0000000704047211 */ /* 0x000fe200078f10ff */
[----:B------:R-:W-:Y:S01]  /*0fe0*/  ULDC.64 UR4, c[0x0][0x1a8] ;  /* 0x00006a0000047ab9 */ /* 0x000fe20000000a00 */
[----:B------:R-:W-:Y:S01]  /*0ff0*/  ISETP.GE.AND P0, PT, R14, UR22, PT ;  /* 0x000000160e007c0c */ /* 0x000fe2000bf06270 */
[C---:B------:R-:W-:Y:S01]  /*1000*/  IMAD R2, R18.reuse, c[0x0][0x1bc], R19 ;  /* 0x00006f0012027a24 */ /* 0x040fe200078e0213 */
[----:B------:R2:W-:Y:S01]  /*1010*/  STL.64 [R1+0x80], R32 ;  /* 0x0000802001007387 */ /* 0x0005e20000100a00 */
[----:B------:R-:W-:Y:S01]  /*1020*/  IMAD.WIDE.U32 R30, R18, c[0x0][0x1b8], R22 ;  /* 0x00006e00121e7a25 */ /* 0x000fe200078e0016 */
[----:B------:R-:W-:Y:S01]  /*1030*/  UIMAD UR4, UR21, UR4, URZ ;  /* 0x00000004150472a4 */ /* 0x000fe2000f8e023f */
[----:B------:R-:W-:-:S02]  /*1040*/  LEA.HI R124, R124, R125, RZ, 0x2 ;  /* 0x0000007d7c7c7211 */ /* 0x000fc400078f10ff */
[----:B------:R-:W-:Y:S01]  /*1050*/  IMAD R3, R18, c[0x0][0x1b4], R3 ;  /* 0x00006d0012037a24 */ /* 0x000fe200078e0203 */
[----:B------:R2:W-:Y:S01]  /*1060*/  STL.64 [R1+0x78], R30 ;  /* 0x0000781e01007387 */ /* 0x0005e20000100a00 */
[----:B------:R-:W-:Y:S01]  /*1070*/  IMAD.IADD R28, R31, 0x1, R2 ;  /* 0x000000011f1c7824 */ /* 0x000fe200078e0202 */
[----:B------:R-:W-:Y:S01]  /*1080*/  LOP3.LUT R4, R4, 0xffffffc, RZ, 0xc0, !PT ;  /* 0x0ffffffc04047812 */ /* 0x000fe200078ec0ff */
[----:B------:R-:W-:Y:S01]  /*1090*/  IMAD.IADD R35, R33, 0x1, R3 ;  /* 0x0000000121237824 */ /* 0x000fe200078e0203 */
[----:B------:R2:W-:Y:S01]  /*10a0*/  STL [R1+0x70], R166 ;  /* 0x000070a601007387 */ /* 0x0005e20000100800 */
[----:B------:R-:W-:Y:S01]  /*10b0*/  SHF.R.S32.HI R126, RZ, 0x2, R124 ;  /* 0x00000002ff7e7819 */ /* 0x000fe2000001147c */
[----:B------:R-:W-:Y:S01]  /*10c0*/  UIMAD UR4, UR14, UR5, UR4 ;  /* 0x000000050e0472a4 */ /* 0x000fe2000f8e0204 */
[----:B-1----:R-:W-:Y:S01]  /*10d0*/  IMAD.WIDE.U32 R16, R16, c[0x0][0x1a8], R26 ;  /* 0x00006a0010107a25 */ /* 0x002fe200078e001a */
[----:B------:R2:W-:Y:S01]  /*10e0*/  STL [R1+0x6c], R163 ;  /* 0x00006ca301007387 */ /* 0x0005e20000100800 */
[----:B------:R-:W-:-:S02]  /*10f0*/  LOP3.LUT P1, RZ, R8, 0x2, RZ, 0xc0, !PT ;  /* 0x0000000208ff7812 */ /* 0x000fc4000782c0ff */
[----:B------:R-:W-:Y:S01]  /*1100*/  IMAD.IADD R19, R7, 0x1, -R4 ;  /* 0x0000000107137824 */ /* 0x000fe200078e0a04 */
[----:B------:R2:W-:Y:S01]  /*1110*/  STL [R1+0x68], R162 ;  /* 0x000068a201007387 */ /* 0x0005e20000100800 */
[----:B------:R-:W-:Y:S02]  /*1120*/  IMAD.MOV.U32 R4, RZ, RZ, 0x10 ;  /* 0x00000010ff047424 */ /* 0x000fe400078e00ff */
[----:B------:R-:W-:Y:S01]  /*1130*/  IMAD R62, R19, 0x10, R126 ;  /* 0x00000010133e7824 */ /* 0x000fe200078e027e */
[----:B------:R2:W-:Y:S01]  /*1140*/  STL [R1+0x64], R28 ;  /* 0x0000641c01007387 */ /* 0x0005e20000100800 */
[----:B------:R-:W-:Y:S01]  /*1150*/  IADD3 R19, R17, UR4, RZ ;  /* 0x0000000411137c10 */ /* 0x000fe2000fffe0ff */
[----:B------:R-:W-:Y:S01]  /*1160*/  IMAD.WIDE R20, R21, 0x80, R14 ;  /* 0x0000008015147825 */ /* 0x000fe200078e020e */
[----:B------:R-:W-:Y:S01]  /*1170*/  SEL R4, R4, 0xfffffff0, !P1 ;  /* 0xfffffff004047807 */ /* 0x000fe20004800000 */
        /* <DEDUP_REMOVED lines=34> */
.L_x_567:
[----:B------:R-:W-:Y:S05]  /*13a0*/  BSYNC B0 ;  /* 0x0000000000007941 */ /* 0x000fea0003800000 */
.L_x_566:
[----:B------:R-:W-:Y:S01]  /*13b0*/  IADD3 R3, R14, 0x20, RZ ;  /* 0x000000200e037810 */ /* 0x000fe20007ffe0ff */
[----:B------:R-:W-:Y:S03]  /*13c0*/  BSSY B0, `(.L_x_568) ;  /* 0x0000024000007945 */ /* 0x000fe60003800000 */
[----:B------:R-:W-:-:S13]  /*13d0*/  ISETP.GE.AND P0, PT, R3, UR22, PT ;  /* 0x0000001603007c0c */ /* 0x000fda000bf06270 */
        /* <DEDUP_REMOVED lines=11> */
[C---:B-1----:R-:W-:Y:S01]  /*1490*/  @!P3 LEA R24, P4, R22.reuse, c[0x0][0x160], 0x1 ;  /* 0x000058001618ba11 */ /* 0x042fe200078808ff */
        /* <DEDUP_REMOVED lines=22> */
.L_x_569:
[----:B------:R-:W-:Y:S05]  /*1600*/  BSYNC B0 ;  /* 0x0000000000007941 */ /* 0x000fea0003800000 */
.L_x_568:
        /* <DEDUP_REMOVED lines=37> */
.L_x_571:
[----:B------:R-:W-:Y:S05]  /*1860*/  BSYNC B0 ;  /* 0x0000000000007941 */ /* 0x000fea0003800000 */
.L_x_570:
[----:B------:R-:W-:Y:S01]  /*1870*/  IADD3 R2, R14, 0x60, RZ ;  /* 0x000000600e027810 */ /* 0x000fe20007ffe0ff */
[----:B------:R-:W-:Y:S01]  /*1880*/  UMOV UR26, 0x6 ;  /* 0x00000006001a7882 */ /* 0x000fe20000000000 */
[----:B------:R-:W-:Y:S01]  /*1890*/  BSSY B0, `(.L_x_572) ;  /* 0x0000027000007945 */ /* 0x000fe20003800000 */
[----:B------:R-:W-:Y:S01]  /*18a0*/  ULDC.64 UR4, c[0x0][0x198] ;  /* 0x0000660000047ab9 */ /* 0x000fe20000000a00 */
[----:B------:R-:W-:Y:S01]  /*18b0*/  ISETP.GE.AND P0, PT, R2, UR22, PT ;  /* 0x0000001602007c0c */ /* 0x000fe2000bf06270 */
[----:B------:R-:W-:Y:S02]  /*18c0*/  USHF.R.S32.HI UR23, URZ, 0x6, UR8 ;  /* 0x000000063f177899 */ /* 0x000fe40008011408 */
[----:B------:R-:W-:Y:S02]  /*18d0*/  USHF.L.U64.HI UR26, UR4, UR26, UR5 ;  /* 0x0000001a041a7299 */ /* 0x000fe40008010205 */
[----:B------:R-:W-:-:S08]  /*18e0*/  USHF.L.U32 UR27, UR4, 0x6, URZ ;  /* 0x00000006041b7899 */ /* 0x000fd0000800063f */
        /* <DEDUP_REMOVED lines=33> */
.L_x_573:
[----:B------:R-:W-:Y:S05]  /*1b00*/  BSYNC B0 ;  /* 0x0000000000007941 */ /* 0x000fea0003800000 */
.L_x_572:
        /* <DEDUP_REMOVED lines=11> */
[----:B---3--:R-:W-:Y:S01]  /*1bc0*/  IMAD.WIDE.U32 R18, R2, UR25, R164 ;  /* 0x0000001902127c25 */ /* 0x008fe2000f8e00a4 */
        /* <DEDUP_REMOVED lines=30> */
.L_x_575:
[----:B------:R-:W-:Y:S05]  /*1db0*/  BSYNC B0 ;  /* 0x0000000000007941 */ /* 0x000fea0003800000 */
.L_x_574:
        /* <DEDUP_REMOVED lines=9> */
[----:B---3--:R-:W-:Y:S02]  /*1e50*/  IADD3 R16, P1, R18, UR28, RZ ;  /* 0x0000001c12107c10 */ /* 0x008fe4000ff3e0ff */
        /* <DEDUP_REMOVED lines=24> */
.L_x_577:
[----:B------:R-:W-:Y:S05]  /*1fe0*/  BSYNC B0 ;  /* 0x0000000000007941 */ /* 0x000fea0003800000 */
.L_x_576:
[----:B------:R-:W-:Y:S01]  /*1ff0*/  ULDC.64 UR6, c[0x0][0x318] ;  /* 0x0000c60000067ab9 */ /* 0x000fe20000000a00 */
[----:B------:R-:W0:Y:S01]  /*2000*/  LDGDEPBAR ;  /* 0x00000000000079af */ /* 0x000e220000000000 */
[----:B------:R-:W-:Y:S02]  /*2010*/  UISETP.NE.U32.AND UP1, UPT, URZ, UR6, UPT ;  /* 0x000000063f00728c */ /* 0x000fe4000bf25070 */
[----:B------:R-:W-:Y:S02]  /*2020*/  ULDC.64 UR4, c[0x0][0x320] ;  /* 0x0000c80000047ab9 */ /* 0x000fe40000000a00 */
[----:B------:R-:W-:-:S06]  /*2030*/  UISETP.NE.AND.EX UP1, UPT, URZ, UR7, UPT, UP1 ;  /* 0x000000073f00728c */ /* 0x000fcc000bf25310 */
[----:B------:R-:W-:-:S05]  /*2040*/  PLOP3.LUT P0, PT, PT, PT, UP1, 0x80, 0x0 ;  /* 0x000000000000781c */ /* 0x000fca0003f0f018 */
[----:B------:R-:W-:Y:S02]  /*2050*/  @UP1 USHF.R.S32.HI UR31, URZ, 0x1f, UR15 ;  /* 0x0000001f3f1f1899 */ /* 0x000fe4000801140f */
[----:B------:R-:W-:Y:S02]  /*2060*/  @UP1 UMOV UR32, UR14 ;  /* 0x0000000e00201c82 */ /* 0x000fe40008000000 */
[----:B------:R-:W-:Y:S02]  /*2070*/  @UP1 UIMAD UR31, UR31, UR4, URZ ;  /* 0x000000041f1f12a4 */ /* 0x000fe4000f8e023f */
[----:B------:R-:W-:Y:S02]  /*2080*/  @UP1 UMOV UR33, UR21 ;  /* 0x0000001500211c82 */ /* 0x000fe40008000000 */
[----:B------:R-:W-:Y:S01]  /*2090*/  @UP1 UIMAD.WIDE.U32 UR32, UR15, UR4, UR32 ;  /* 0x000000040f2012a5 */ /* 0x000fe2000f8e0020 */
[----:B------:R-:W-:-:S04]  /*20a0*/  DEPBAR.LE SB0, 0x0 ;  /* 0x000080000000791a */ /* 0x000fc80000000000 */
[----:B------:R-:W-:Y:S02]  /*20b0*/  @UP1 UIMAD UR5, UR15, UR5, UR31 ;  /* 0x000000050f0512a4 */ /* 0x000fe4000f8e021f */
[----:B------:R-:W-:Y:S02]  /*20c0*/  @UP1 ULEA UR6, UP0, UR32, UR6, 0x2 ;  /* 0x0000000620061291 */ /* 0x000fe4000f80103f */
[----:B------:R-:W-:-:S04]  /*20d0*/  @UP1 UIADD3 UR5, UR33, UR5, URZ ;  /* 0x0000000521051290 */ /* 0x000fc8000fffe03f */
[----:B------:R-:W-:Y:S01]  /*20e0*/  @UP1 ULEA.HI.X UR7, UR32, UR7, UR5, 0x2, UP0 ;  /* 0x0000000720071291 */ /* 0x000fe200080f1405 */
[----:B---3--:R-:W-:Y:S01]  /*20f0*/  IMAD.U32 R16, RZ, RZ, UR6 ;  /* 0x00000006ff107e24 */ /* 0x008fe2000f8e00ff */
[----:B------:R-:W3:Y:S01]  /*2100*/  @P0 MUFU.RCP R13, c[0x0][0x238] ;  /* 0x00008e00000d0b08 */ /* 0x000ee20000001000 */
[----:B------:R-:W-:Y:S01]  /*2110*/  ISETP.GE.AND P1, PT, R14, UR24, PT ;  /* 0x000000180e007c0c */ /* 0x000fe2000bf26270 */
[----:B------:R-:W-:Y:S02]  /*2120*/  ULDC.64 UR4, c[0x0][0x1a0] ;  /* 0x0000680000047ab9 */ /* 0x000fe40000000a00 */
[----:B------:R-:W-:-:S05]  /*2130*/  IMAD.U32 R17, RZ, RZ, UR7 ;  /* 0x00000007ff117e24 */ /* 0x000fca000f8e00ff */
[----:B------:R5:W3:Y:S01]  /*2140*/  @P0 LDG.E R16, [R16.64] ;  /* 0x0000001010100981 */ /* 0x000ae2000c1e1900 */
[----:B------:R-:W-:Y:S01]  /*2150*/  UIMAD.WIDE.U32 UR14, UR25, UR4, URZ ;  /* 0x00000004190e72a5 */ /* 0x000fe2000f8e003f */
[----:B------:R-:W-:Y:S01]  /*2160*/  BSSY B0, `(.L_x_578) ;  /* 0x000002f000007945 */ /* 0x000fe20003800000 */
[----:B------:R-:W-:Y:S01]  /*2170*/  UIMAD UR4, UR29, UR4, URZ ;  /* 0x000000041d0472a4 */ /* 0x000fe2000f8e023f */
[----:B------:R-:W-:Y:S03]  /*2180*/  BAR.SYNC.DEFER_BLOCKING 0x0 ;  /* 0x0000000000007b1d */ /* 0x000fe60000010000 */
[----:B------:R-:W-:-:S04]  /*2190*/  UIMAD UR4, UR25, UR5, UR4 ;  /* 0x00000005190472a4 */ /* 0x000fc8000f8e0204 */
[----:B------:R-:W-:Y:S01]  /*21a0*/  UIADD3 UR4, UR15, UR4, URZ ;  /* 0x000000040f047290 */ /* 0x000fe2000fffe03f */
[----:B-----5:R-:W-:Y:S01]  /*21b0*/  IMAD.U32 R17, RZ, RZ, UR15 ;  /* 0x0000000fff117e24 */ /* 0x020fe2000f8e00ff */
[----:B------:R1:W-:Y:S04]  /*21c0*/  @P1 STS [R162+0x9000], RZ ;  /* 0x009000ffa2001388 */ /* 0x0003e80000000800 */
[----:B------:R1:W-:Y:S04]  /*21d0*/  @P1 STS [R162+0x9004], RZ ;  /* 0x009004ffa2001388 */ /* 0x0003e80000000800 */
[----:B------:R1:W-:Y:S04]  /*21e0*/  @P1 STS.64 [R162+0x9008], RZ ;  /* 0x009008ffa2001388 */ /* 0x0003e80000000a00 */
[----:B------:R1:W-:Y:S04]  /*21f0*/  @P1 STS.128 [R162+0xa000], RZ ;  /* 0x00a000ffa2001388 */ /* 0x0003e80000000c00 */
[----:B------:R1:W-:Y:S01]  /*2200*/  @P1 STS.128 [R162+0xb000], RZ ;  /* 0x00b000ffa2001388 */ /* 0x0003e20000000c00 */
[----:B---3--:R-:W-:Y:S01]  /*2210*/  @P0 FMUL.FTZ R13, R16, R13 ;  /* 0x0000000d100d0220 */ /* 0x008fe20000410000 */
[----:B------:R-:W-:-:S03]  /*2220*/  MOV R16, UR14 ;  /* 0x0000000e00107c02 */ /* 0x000fc60008000f00 */
[----:B------:R3:W5:Y:S01]  /*2230*/  @P0 R2UR UR6, R13 ;  /* 0x000000000d0603c2 */ /* 0x00076200000e0000 */
[C---:B------:R-:W-:Y:S02]  /*2240*/  LEA R14, P0, R16.reuse, R30, 0x6 ;  /* 0x0000001e100e7211 */ /* 0x040fe400078030ff */
[----:B---3--:R-:W-:Y:S01]  /*2250*/  MOV R13, UR4 ;  /* 0x00000004000d7c02 */ /* 0x008fe20008000f00 */
[----:B------:R-:W-:Y:S02]  /*2260*/  UMOV UR4, URZ ;  /* 0x0000003f00047c82 */ /* 0x000fe40008000000 */
[----:B-----5:R-:W-:Y:S01]  /*2270*/  @UP1 UMOV UR4, UR6 ;  /* 0x0000000600041c82 */ /* 0x020fe20008000000 */
[----:B------:R-:W-:Y:S01]  /*2280*/  LEA.HI.X R13, R16, R28, R13, 0x6, P0 ;  /* 0x0000001c100d7211 */ /* 0x000fe200000f340d */
        /* <DEDUP_REMOVED lines=28> */
.L_x_579:
[----:B-1----:R-:W-:Y:S05]  /*2450*/  BSYNC B0 ;  /* 0x0000000000007941 */ /* 0x002fea0003800000 */
.L_x_578:
        /* <DEDUP_REMOVED lines=36> */
.L_x_581:
[----:B------:R-:W-:Y:S05]  /*26a0*/  BSYNC B0 ;  /* 0x0000000000007941 */ /* 0x000fea0003800000 */
.L_x_580:
[----:B------:R-:W-:Y:S01]  /*26b0*/  LOP3.LUT R212, R12, 0xfffffff8, RZ, 0xc0, !PT ;  /* 0xfffffff80cd47812 */ /* 0x000fe200078ec0ff */
[----:B------:R-:W-:Y:S01]  /*26c0*/  IMAD.SHL.U32 R8, R8, 0x40, RZ ;  /* 0x0000004008087824 */ /* 0x000fe200078e00ff */
[----:B------:R-:W-:Y:S01]  /*26d0*/  SHF.R.S32.HI R12, RZ, 0x4, R11 ;  /* 0x00000004ff0c7819 */ /* 0x000fe2000001140b */
[----:B------:R-:W-:Y:S01]  /*26e0*/  IMAD R55, R7, 0x10, R126 ;  /* 0x0000001007377824 */ /* 0x000fe200078e027e */
[----:B------:R-:W-:Y:S01]  /*26f0*/  LOP3.LUT R14, R10, 0x7fffffe, RZ, 0xc0, !PT ;  /* 0x07fffffe0a0e7812 */ /* 0x000fe200078ec0ff */
[----:B------:R-:W-:Y:S01]  /*2700*/  IMAD.IADD R212, R53, 0x1, -R212 ;  /* 0x0000000135d47824 */ /* 0x000fe200078e0ad4 */
[----:B------:R-:W-:Y:S01]  /*2710*/  SHF.R.S32.HI R10, RZ, 0x1f, R9 ;  /* 0x0000001fff0a7819 */ /* 0x000fe20000011409 */
[----:B------:R-:W-:Y:S01]  /*2720*/  IMAD.U32 R140, RZ, RZ, UR12 ;  /* 0x0000000cff8c7e24 */ /* 0x000fe2000f8e00ff */
[----:B------:R-:W-:Y:S01]  /*2730*/  LEA.HI R11, R11, R12, RZ, 0x1 ;  /* 0x0000000c0b0b7211 */ /* 0x000fe200078f08ff */
[----:B------:R-:W-:Y:S01]  /*2740*/  IMAD.IADD R63, R9, 0x1, -R14 ;  /* 0x00000001093f7824 */ /* 0x000fe200078e0a0e */
[----:B---3--:R-:W-:Y:S01]  /*2750*/  LEA.HI R16, R212, R212, RZ, 0x1 ;  /* 0x000000d4d4107211 */ /* 0x008fe200078f08ff */
[----:B------:R-:W-:Y:S01]  /*2760*/  ULEA UR5, UR23, UR20, 0x6 ;  /* 0x0000001417057291 */ /* 0x000fe2000f8e303f */
[----:B------:R-:W-:Y:S01]  /*2770*/  LEA.HI R9, R10, R9, RZ, 0x3 ;  /* 0x000000090a097211 */ /* 0x000fe200078f18ff */
[----:B------:R-:W0:Y:S01]  /*2780*/  LDGDEPBAR ;  /* 0x00000000000079af */ /* 0x000e220000000000 */
[----:B------:R-:W-:Y:S01]  /*2790*/  LOP3.LUT R13, R16, 0x3fffffe, RZ, 0xc0, !PT ;  /* 0x03fffffe100d7812 */ /* 0x000fe200078ec0ff */
[----:B------:R-:W-:Y:S01]  /*27a0*/  UIADD3 UR5, UR5, -0x40, URZ ;  /* 0xffffffc005057890 */ /* 0x000fe2000fffe03f */
[----:B------:R-:W-:Y:S01]  /*27b0*/  LOP3.LUT R11, R11, 0xfffffffe, RZ, 0xc0, !PT ;  /* 0xfffffffe0b0b7812 */ /* 0x000fe200078ec0ff */
[----:B------:R-:W-:Y:S01]  /*27c0*/  IMAD.SHL.U32 R54, R9, 0x20, RZ ;  /* 0x0000002009367824 */ /* 0x000fe200078e00ff */
[----:B------:R-:W-:Y:S01]  /*27d0*/  SHF.R.S32.HI R16, RZ, 0x1, R16 ;  /* 0x00000001ff107819 */ /* 0x000fe20000011410 */
[----:B------:R-:W-:Y:S01]  /*27e0*/  IMAD.IADD R212, R212, 0x1, -R13 ;  /* 0x00000001d4d47824 */ /* 0x000fe200078e0a0d */
[----:B------:R-:W-:Y:S01]  /*27f0*/  IADD3 R55, R55, UR11, RZ ;  /* 0x0000000b37377c10 */ /* 0x000fe2000fffe0ff */
[----:B------:R-:W-:Y:S01]  /*2800*/  IMAD.IADD R11, R12, 0x1, -R11 ;  /* 0x000000010c0b7824 */ /* 0x000fe200078e0a0b */
[----:B------:R-:W-:Y:S01]  /*2810*/  LOP3.LUT R12, R8, 0xc0, RZ, 0xc0, !PT ;  /* 0x000000c0080c7812 */ /* 0x000fe200078ec0ff */
[----:B------:R-:W-:Y:S01]  /*2820*/  IMAD.SHL.U32 R9, R16, 0x40, RZ ;  /* 0x0000004010097824 */ /* 0x000fe200078e00ff */
[----:B------:R-:W-:Y:S01]  /*2830*/  LOP3.LUT R54, R54, 0xffffff00, RZ, 0xc0, !PT ;  /* 0xffffff0036367812 */ /* 0x000fe200078ec0ff */
[----:B------:R-:W-:Y:S01]  /*2840*/  IMAD.SHL.U32 R13, R11, 0x8, RZ ;  /* 0x000000080b0d7824 */ /* 0x000fe200078e00ff */
[----:B------:R-:W-:Y:S01]  /*2850*/  LOP3.LUT P0, RZ, R16, 0x2, RZ, 0xc0, !PT ;  /* 0x0000000210ff7812 */ /* 0x000fe2000780c0ff */
[----:B------:R-:W-:Y:S01]  /*2860*/  IMAD.SHL.U32 R8, R5, 0x8, RZ ;  /* 0x0000000805087824 */ /* 0x000fe200078e00ff */
[----:B------:R-:W-:Y:S01]  /*2870*/  LOP3.LUT R9, R9, 0xc0, RZ, 0xc0, !PT ;  /* 0x000000c009097812 */ /* 0x000fe200078ec0ff */
[----:B------:R-:W-:Y:S01]  /*2880*/  IMAD R10, R7, 0x200, R54 ;  /* 0x00000200070a7824 */ /* 0x000fe200078e0236 */
[----:B------:R-:W-:Y:S01]  /*2890*/  LOP3.LUT R5, R12, 0x8, R13, 0xf8, !PT ;  /* 0x000000080c057812 */ /* 0x000fe200078ef80d */
[----:B------:R-:W-:Y:S01]  /*28a0*/  IMAD R212, R11, 0x8, R212 ;  /* 0x000000080bd47824 */ /* 0x000fe200078e02d4 */
[----:B------:R-:W-:Y:S01]  /*28b0*/  LOP3.LUT R8, R9, 0x8, R8, 0xf8, !PT ;  /* 0x0000000809087812 */ /* 0x000fe200078ef808 */
[C---:B------:R-:W-:Y:S01]  /*28c0*/  IMAD R10, R63.reuse, 0x20, R10 ;  /* 0x000000203f0a7824 */ /* 0x040fe200078e020a */
[----:B------:R-:W-:Y:S01]  /*28d0*/  SHF.R.U32.HI R12, RZ, 0x3, R12 ;  /* 0x00000003ff0c7819 */ /* 0x000fe2000001160c */
[----:B------:R-:W-:Y:S01]  /*28e0*/  UISETP.GE.AND UP0, UPT, UR12, 0x41, UPT ;  /* 0x000000410c00788c */ /* 0x000fe2000bf06270 */
[----:B------:R-:W-:Y:S01]  /*28f0*/  SHF.R.U32.HI R9, RZ, 0x3, R9 ;  /* 0x00000003ff097819 */ /* 0x000fe20000011609 */
[----:B------:R-:W-:Y:S01]  /*2900*/  IMAD R54, R63, 0x20, R54 ;  /* 0x000000203f367824 */ /* 0x000fe200078e0236 */
[----:B------:R-:W-:-:S02]  /*2910*/  LOP3.LUT R5, R5, R12, RZ, 0x3c, !PT ;  /* 0x0000000c05057212 */ /* 0x000fc400078e3cff */
[----:B------:R-:W-:Y:S02]  /*2920*/  LOP3.LUT R9, R8, R9, RZ, 0x3c, !PT ;  /* 0x0000000908097212 */ /* 0x000fe400078e3cff */
[----:B------:R-:W-:Y:S01]  /*2930*/  SEL R3, R3, 0xffffffe0, !P0 ;  /* 0xffffffe003037807 */ /* 0x000fe20004000000 */
[----:B------:R-:W-:Y:S01]  /*2940*/  IMAD.IADD R213, R5, 0x1, R10 ;  /* 0x0000000105d57824 */ /* 0x000fe200078e020a */
[----:B------:R-:W-:Y:S01]  /*2950*/  IADD3 R140, R140, -UR13, R55 ;  /* 0x8000000d8c8c7c10 */ /* 0x000fe2000fffe037 */
[----:B------:R-:W-:Y:S01]  /*2960*/  IMAD.U32 R212, R212, 0x20, R9 ;  /* 0x00000020d4d47824 */ /* 0x000fe200078e0009 */
[----:B------:R-:W-:Y:S01]  /*2970*/  LOP3.LUT R124, R124, 0x7ffffffc, RZ, 0xc0, !PT ;  /* 0x7ffffffc7c7c7812 */ /* 0x000fe200078ec0ff */
[----:B------:R-:W-:Y:S01]  /*2980*/  IMAD.SHL.U32 R213, R213, 0x2, RZ ;  /* 0x00000002d5d57824 */ /* 0x000fe200078e00ff */
[----:B------:R-:W-:Y:S01]  /*2990*/  IADD3 R141, R140, 0x8, RZ ;  /* 0x000000088c8d7810 */ /* 0x000fe20007ffe0ff */
[----:B------:R-:W-:Y:S01]  /*29a0*/  IMAD.SHL.U32 R212, R212, 0x2, RZ ;  /* 0x00000002d4d47824 */ /* 0x000fe200078e00ff */
[----:B------:R-:W-:Y:S01]  /*29b0*/  IADD3 R142, R140, 0x40, RZ ;  /* 0x000000408c8e7810 */ /* 0x000fe20007ffe0ff */
[----:B------:R-:W-:Y:S01]  /*29c0*/  IMAD R211, R4, 0x2, R213 ;  /* 0x0000000204d37824 */ /* 0x000fe200078e02d5 */
[----:B------:R-:W-:Y:S01]  /*29d0*/  LDSM.16.M88.4 R12, [R213+0x1000] ;  /* 0x00100000d50c783b */ /* 0x000fe20000000200 */
[----:B------:R-:W-:-:S02]  /*29e0*/  IMAD.IADD R209, R212, 0x1, R3 ;  /* 0x00000001d4d17824 */ /* 0x000fc400078e0203 */
[----:B------:R-:W-:Y:S01]  /*29f0*/  IMAD.IADD R124, R125, 0x1, -R124 ;  /* 0x000000017d7c7824 */ /* 0x000fe200078e0a7c */
[----:B------:R-:W3:Y:S01]  /*2a00*/  LDSM.16.M88.4 R100, [R212+0x6000] ;  /* 0x00600000d464783b */ /* 0x000ee20000000200 */
[----:B------:R-:W-:Y:S02]  /*2a10*/  IMAD.IADD R5, R5, 0x1, R54 ;  /* 0x0000000105057824 */ /* 0x000fe400078e0236 */
[----:B------:R-:W-:Y:S01]  /*2a20*/  IMAD.SHL.U32 R161, R124, 0x2, RZ ;  /* 0x000000027ca17824 */ /* 0x000fe200078e00ff */
[----:B------:R-:W5:Y:S03]  /*2a30*/  LDSM.16.M88.4 R92, [R212+0x6400] ;  /* 0x00640000d45c783b */ /* 0x000f660000000200 */
[----:B------:R-:W-:Y:S01]  /*2a40*/  IMAD R62, R62, c[0x0][0x228], R161 ;  /* 0x00008a003e3e7a24 */ /* 0x000fe200078e02a1 */
[----:B------:R-:W1:Y:S04]  /*2a50*/  LDSM.16.M88.4 R84, [R212+0x6800] ;  /* 0x00680000d454783b */ /* 0x000e680000000200 */
[----:B------:R-:W2:Y:S04]  /*2a60*/  LDSM.16.M88.4 R44, [R212+0x6c00] ;  /* 0x006c0000d42c783b */ /* 0x000ea80000000200 */
[----:B------:R-:W4:Y:S04]  /*2a70*/  LDSM.16.M88.4 R76, [R213] ;  /* 0x00000000d54c783b */ /* 0x000f280000000200 */
[----:B------:R-:W-:Y:S04]  /*2a80*/  LDSM.16.M88.4 R72, [R211+0x1000] ;  /* 0x00100000d348783b */ /* 0x000fe80000000200 */
[----:B------:R-:W1:Y:S04]  /*2a90*/  LDSM.16.M88.4 R116, [R209+0x6000] ;  /* 0x00600000d174783b */ /* 0x000e680000000200 */
[----:B------:R-:W2:Y:S04]  /*2aa0*/  LDSM.16.M88.4 R112, [R209+0x6400] ;  /* 0x00640000d170783b */ /* 0x000ea80000000200 */
[----:B------:R-:W2:Y:S04]  /*2ab0*/  LDSM.16.M88.4 R108, [R209+0x6800] ;  /* 0x00680000d16c783b */ /* 0x000ea80000000200 */
[----:B------:R-:W4:Y:S01]  /*2ac0*/  LDSM.16.M88.4 R104, [R209+0x6c00] ;  /* 0x006c0000d168783b */ /* 0x000f220000000200 */
[C---:B---3--:R-:W-:Y:S03]  /*2ad0*/  HMMA.16816.F32.BF16 R40, R12.reuse, R100, RZ ;  /* 0x000000640c28723c */ /* 0x048fe600000418ff */
[----:B------:R-:W3:Y:S04]  /*2ae0*/  LDSM.16.M88.4 R120, [R211] ;  /* 0x00000000d378783b */ /* 0x000ee80000000200 */
[----:B------:R-:W-:Y:S01]  /*2af0*/  LDSM.16.M88.4 R68, [R213+0x3000] ;  /* 0x00300000d544783b */ /* 0x000fe20000000200 */
[C---:B------:R-:W-:Y:S03]  /*2b00*/  HMMA.16816.F32.BF16 R36, R12.reuse, R102, RZ ;  /* 0x000000660c24723c */ /* 0x040fe600000418ff */
[----:B------:R-:W3:Y:S04]  /*2b10*/  LDSM.16.M88.4 R56, [R212+0x7400] ;  /* 0x00740000d438783b */ /* 0x000ee80000000200 */
[----:B------:R-:W-:Y:S01]  /*2b20*/  LDSM.16.M88.4 R64, [R212+0x7000] ;  /* 0x00700000d440783b */ /* 0x000fe20000000200 */
[C---:B--2--5:R-:W-:Y:S03]  /*2b30*/  HMMA.16816.F32.BF16 R32, R12.reuse, R92, RZ ;  /* 0x0000005c0c20723c */ /* 0x064fe600000418ff */
[----:B------:R-:W-:Y:S05]  /*2b40*/  LDSM.16.M88.4 R48, [R212+0x7800] ;  /* 0x00780000d430783b */ /* 0x000fea0000000200 */
[C---:B-1----:R-:W-:Y:S08]  /*2b50*/  HMMA.16816.F32.BF16 R24, R12.reuse, R84, RZ ;  /* 0x000000540c18723c */ /* 0x042ff000000418ff */
[C---:B------:R-:W-:Y:S08]  /*2b60*/  HMMA.16816.F32.BF16 R16, R12.reuse, R44, RZ ;  /* 0x0000002c0c10723c */ /* 0x040ff000000418ff */
[C---:B------:R-:W-:Y:S08]  /*2b70*/  HMMA.16816.F32.BF16 R28, R12.reuse, R94, RZ ;  /* 0x0000005e0c1c723c */ /* 0x040ff000000418ff */
[C---:B------:R-:W-:Y:S08]  /*2b80*/  HMMA.16816.F32.BF16 R20, R12.reuse, R86, RZ ;  /* 0x000000560c14723c */ /* 0x040ff000000418ff */
[----:B------:R-:W-:Y:S08]  /*2b90*/  HMMA.16816.F32.BF16 R12, R12, R46, RZ ;  /* 0x0000002e0c0c723c */ /* 0x000ff000000418ff */
[----:B----4-:R-:W-:Y:S08]  /*2ba0*/  HMMA.16816.F32.BF16 R96, R76, R92, RZ ;  /* 0x0000005c4c60723c */ /* 0x010ff000000418ff */
        /* <DEDUP_REMOVED lines=9> */
[C---:B------:R-:W-:Y:S08]  /*2c40*/  HMMA.16816.F32.BF16 R8, R76.reuse, R100, RZ ;  /* 0x000000644c08723c */ /* 0x040ff000000418ff */
[C---:B------:R-:W-:Y:S08]  /*2c50*/  HMMA.16816.F32.BF16 R88, R76.reuse, R84, RZ ;  /* 0x000000544c58723c */ /* 0x040ff000000418ff */
[C---:B------:R-:W-:Y:S08]  /*2c60*/  HMMA.16816.F32.BF16 R100, R76.reuse, R102, RZ ;  /* 0x000000664c64723c */ /* 0x040ff000000418ff */
[C---:B------:R-:W-:Y:S08]  /*2c70*/  HMMA.16816.F32.BF16 R92, R76.reuse, R94, RZ ;  /* 0x0000005e4c5c723c */ /* 0x040ff000000418ff */
[C---:B------:R-:W-:Y:S08]  /*2c80*/  HMMA.16816.F32.BF16 R84, R76.reuse, R86, RZ ;  /* 0x000000564c54723c */ /* 0x040ff000000418ff */
[C---:B------:R-:W-:Y:S08]  /*2c90*/  HMMA.16816.F32.BF16 R80, R76.reuse, R44, RZ ;  /* 0x0000002c4c50723c */ /* 0x040ff000000418ff */
[----:B------:R-:W-:Y:S01]  /*2ca0*/  HMMA.16816.F32.BF16 R76, R76, R46, RZ ;  /* 0x0000002e4c4c723c */ /* 0x000fe200000418ff */
[----:B------:R-:W2:Y:S07]  /*2cb0*/  LDSM.16.M88.4 R44, [R212+0x7c00] ;  /* 0x007c0000d42c783b */ /* 0x000eae0000000200 */
[C---:B---3--:R-:W-:Y:S07]  /*2cc0*/  HMMA.16816.F32.BF16 R96, R120.reuse, R112, R96 ;  /* 0x000000707860723c */ /* 0x048fee0000041860 */
[----:B------:R-:W-:Y:S01]  /*2cd0*/  IMAD.U32 R113, RZ, RZ, UR25 ;  /* 0x00000019ff717e24 */ /* 0x000fe2000f8e00ff */
        /* <DEDUP_REMOVED lines=9> */
[-C--:B------:R-:W-:Y:S08]  /*2d70*/  HMMA.16816.F32.BF16 R32, R68, R56.reuse, R32 ;  /* 0x000000384420723c */ /* 0x080ff00000041820 */
[----:B-1----:R-:W-:Y:S07]  /*2d80*/  HMMA.16816.F32.BF16 R96, R72, R56, R96 ;  /* 0x000000384860723c */ /* 0x002fee0000041860 */
[----:B------:R-:W-:Y:S01]  /*2d90*/  IMAD.SHL.U32 R56, R53, 0x2, RZ ;  /* 0x0000000235387824 */ /* 0x000fe200078e00ff */
[----:B------:R-:W-:Y:S04]  /*2da0*/  HMMA.16816.F32.BF16 R40, R68, R64, R40 ;  /* 0x000000404428723c */ /* 0x000fe80000041828 */
[----:B------:R-:W-:-:S04]  /*2db0*/  LOP3.LUT R56, R56, 0x6, RZ, 0xc0, !PT ;  /* 0x0000000638387812 */ /* 0x000fc800078ec0ff */
[----:B------:R-:W-:Y:S01]  /*2dc0*/  HMMA.16816.F32.BF16 R24, R68, R48, R24 ;  /* 0x000000304418723c */ /* 0x000fe20000041818 */
[----:B------:R-:W-:-:S04]  /*2dd0*/  IMAD R113, R113, 0x40, R56 ;  /* 0x0000004071717824 */ /* 0x000fc800078e0238 */
[--C-:B------:R-:W-:Y:S01]  /*2de0*/  IMAD.IADD R111, R140, 0x1, -R113.reuse ;  /* 0x000000018c6f7824 */ /* 0x100fe200078e0a71 */
[C---:B------:R-:W-:Y:S01]  /*2df0*/  IADD3 R112, R113.reuse, 0x1, RZ ;  /* 0x0000000171707810 */ /* 0x040fe20007ffe0ff */
[----:B------:R-:W-:Y:S01]  /*2e00*/  IMAD.IADD R131, R142, 0x1, -R113 ;  /* 0x000000018e837824 */ /* 0x000fe200078e0a71 */
[C---:B--2---:R-:W-:Y:S01]  /*2e10*/  HMMA.16816.F32.BF16 R16, R68.reuse, R44, R16 ;  /* 0x0000002c4410723c */ /* 0x044fe20000041810 */
[C---:B------:R-:W-:Y:S02]  /*2e20*/  IADD3 R114, R113.reuse, 0x8, RZ ;  /* 0x0000000871727810 */ /* 0x040fe40007ffe0ff */
[--C-:B------:R-:W-:Y:S01]  /*2e30*/  IMAD.IADD R3, R140, 0x1, -R112.reuse ;  /* 0x000000018c037824 */ /* 0x100fe200078e0a70 */
[----:B------:R-:W-:Y:S01]  /*2e40*/  IADD3 R116, R113, 0x9, RZ ;  /* 0x0000000971747810 */ /* 0x000fe20007ffe0ff */
[----:B------:R-:W-:Y:S01]  /*2e50*/  IMAD.IADD R144, R141, 0x1, -R112 ;  /* 0x000000018d907824 */ /* 0x000fe200078e0a70 */
[----:B------:R-:W-:Y:S02]  /*2e60*/  IADD3 R115, R113, 0x10, RZ ;  /* 0x0000001071737810 */ /* 0x000fe40007ffe0ff */
[----:B------:R-:W-:Y:S01]  /*2e70*/  HMMA.16816.F32.BF16 R36, R68, R66, R36 ;  /* 0x000000424424723c */ /* 0x000fe20000041824 */
[----:B------:R-:W-:Y:S01]  /*2e80*/  IABS R3, R3 ;  /* 0x0000000300037213 */ /* 0x000fe20000000000 */
[----:B------:R-:W-:Y:S01]  /*2e90*/  IMAD.IADD R148, R141, 0x1, -R116 ;  /* 0x000000018d947824 */ /* 0x000fe200078e0a74 */
[----:B------:R-:W-:-:S02]  /*2ea0*/  IADD3 R117, R113, 0x11, RZ ;  /* 0x0000001171757810 */ /* 0x000fc40007ffe0ff */
[C---:B------:R-:W-:Y:S01]  /*2eb0*/  IADD3 R118, R113.reuse, 0x18, RZ ;  /* 0x0000001871767810 */ /* 0x040fe20007ffe0ff */
[----:B------:R-:W-:Y:S01]  /*2ec0*/  IMAD.MOV.U32 R110, RZ, RZ, R3 ;  /* 0x000000ffff6e7224 */ /* 0x000fe200078e0003 */
[C---:B------:R-:W-:Y:S01]  /*2ed0*/  IADD3 R129, R113.reuse, 0x21, RZ ;  /* 0x0000002171817810 */ /* 0x040fe20007ffe0ff */
[C---:B------:R-:W-:Y:S01]  /*2ee0*/  HMMA.16816.F32.BF16 R28, R68.reuse, R58, R28 ;  /* 0x0000003a441c723c */ /* 0x040fe2000004181c */
[C---:B------:R-:W-:Y:S01]  /*2ef0*/  IADD3 R126, R113.reuse, 0x29, RZ ;  /* 0x00000029717e7810 */ /* 0x040fe20007ffe0ff */
[C---:B------:R-:W-:Y:S01]  /*2f00*/  IMAD.IADD R156, R142.reuse, 0x1, -R117 ;  /* 0x000000018e9c7824 */ /* 0x040fe200078e0a75 */
[----:B------:R-:W-:Y:S01]  /*2f10*/  IADD3 R127, R113, 0x19, RZ ;  /* 0x00000019717f7810 */ /* 0x000fe20007ffe0ff */
[--C-:B------:R-:W-:Y:S01]  /*2f20*/  IMAD.IADD R157, R141, 0x1, -R118.reuse ;  /* 0x000000018d9d7824 */ /* 0x100fe200078e0a76 */
[C---:B------:R-:W-:Y:S01]  /*2f30*/  IADD3 R128, R113.reuse, 0x28, RZ ;  /* 0x0000002871807810 */ /* 0x040fe20007ffe0ff */
[C---:B------:R-:W-:Y:S01]  /*2f40*/  IMAD.IADD R158, R142.reuse, 0x1, -R118 ;  /* 0x000000018e9e7824 */ /* 0x040fe200078e0a76 */
[C---:B------:R-:W-:Y:S01]  /*2f50*/  IADD3 R119, R113.reuse, 0x30, RZ ;  /* 0x0000003071777810 */ /* 0x040fe20007ffe0ff */
[----:B------:R-:W-:Y:S01]  /*2f60*/  HMMA.16816.F32.BF16 R20, R68, R50, R20 ;  /* 0x000000324414723c */ /* 0x000fe20000041814 */
[C---:B------:R-:W-:Y:S01]  /*2f70*/  IADD3 R132, R113.reuse, 0x31, RZ ;  /* 0x0000003171847810 */ /* 0x040fe20007ffe0ff */
[----:B------:R-:W-:Y:S01]  /*2f80*/  IMAD.IADD R124, R142, 0x1, -R127 ;  /* 0x000000018e7c7824 */ /* 0x000fe200078e0a7f */
[C---:B------:R-:W-:Y:S01]  /*2f90*/  IADD3 R137, R113.reuse, 0x39, RZ ;  /* 0x0000003971897810 */ /* 0x040fe20007ffe0ff */
[----:B------:R-:W-:Y:S01]  /*2fa0*/  I2F R110, R110 ;  /* 0x0000006e006e7306 */ /* 0x000fe20000201400 */
[----:B------:R-:W-:-:S02]  /*2fb0*/  IADD3 R130, R113, 0x20, RZ ;  /* 0x0000002071827810 */ /* 0x000fc40007ffe0ff */
[C---:B------:R-:W-:Y:S01]  /*2fc0*/  IADD3 R135, R113.reuse, 0x38, RZ ;  /* 0x0000003871877810 */ /* 0x040fe20007ffe0ff */
[----:B------:R-:W-:Y:S01]  /*2fd0*/  HMMA.16816.F32.BF16 R12, R68, R46, R12 ;  /* 0x0000002e440c723c */ /* 0x000fe2000004180c */
[----:B------:R-:W1:Y:S01]  /*2fe0*/  LDSM.16.M88.4 R68, [R209+0x7400] ;  /* 0x00740000d144783b */ /* 0x000e620000000200 */
[----:B------:R-:W-:Y:S02]  /*2ff0*/  IABS R156, R156 ;  /* 0x0000009c009c7213 */ /* 0x000fe40000000000 */
[----:B------:R-:W-:Y:S01]  /*3000*/  IMAD.IADD R139, R140, 0x1, -R135 ;  /* 0x000000018c8b7824 */ /* 0x000fe200078e0a87 */
[----:B------:R-:W-:Y:S02]  /*3010*/  IABS R111, R111 ;  /* 0x0000006f006f7213 */ /* 0x000fe40000000000 */
[----:B------:R-:W-:Y:S01]  /*3020*/  IABS R131, R131 ;  /* 0x0000008300837213 */ /* 0x000fe20000000000 */
[----:B------:R-:W-:Y:S01]  /*3030*/  HMMA.16816.F32.BF16 R92, R72, R58, R92 ;  /* 0x0000003a485c723c */ /* 0x000fe2000004185c */
[----:B------:R-:W-:Y:S01]  /*3040*/  LDSM.16.M88.4 R56, [R211+0x2000] ;  /* 0x00200000d338783b */ /* 0x000fe20000000200 */
[----:B------:R-:W-:Y:S01]  /*3050*/  ISETP.GE.AND P2, PT, R113, UR12, PT ;  /* 0x0000000c71007c0c */ /* 0x000fe2000bf46270 */
[----:B------:R-:W-:Y:S01]  /*3060*/  I2F R111, R111 ;  /* 0x0000006f006f7306 */ /* 0x000fe20000201400 */
[----:B------:R-:W-:-:S02]  /*3070*/  ISETP.GE.AND P6, PT, R116, UR12, PT ;  /* 0x0000000c74007c0c */ /* 0x000fc4000bfc6270 */
[----:B------:R-:W-:Y:S02]  /*3080*/  ISETP.GE.AND P5, PT, R115, UR12, PT ;  /* 0x0000000c73007c0c */ /* 0x000fe4000bfa6270 */
[C---:B------:R-:W-:Y:S01]  /*3090*/  HMMA.16816.F32.BF16 R80, R72.reuse, R44, R80 ;  /* 0x0000002c4850723c */ /* 0x040fe20000041850 */
[----:B------:R-:W-:Y:S02]  /*30a0*/  ISETP.GE.AND P0, PT, R114, UR12, PT ;  /* 0x0000000c72007c0c */ /* 0x000fe4000bf06270 */
[----:B------:R-:W-:Y:S01]  /*30b0*/  I2F R131, R131 ;  /* 0x0000008300837306 */ /* 0x000fe20000201400 */
[----:B------:R-:W-:Y:S02]  /*30c0*/  ISETP.GE.AND P1, PT, R112, UR12, PT ;  /* 0x0000000c70007c0c */ /* 0x000fe4000bf26270 */
[----:B------:R-:W-:Y:S02]  /*30d0*/  ISETP.GE.AND P4, PT, R117, UR12, PT ;  /* 0x0000000c75007c0c */ /* 0x000fe4000bf86270 */
[----:B------:R-:W-:Y:S01]  /*30e0*/  HMMA.16816.F32.BF16 R120, R72, R46, R120 ;  /* 0x0000002e4878723c */ /* 0x000fe20000041878 */
[----:B------:R-:W2:Y:S01]  /*30f0*/  LDSM.16.M88.4 R44, [R209+0x7800] ;  /* 0x00780000d12c783b */ /* 0x000ea20000000200 */
[----:B------:R-:W-:-:S02]  /*3100*/  ISETP.GE.AND P3, PT, R118, UR12, PT ;  /* 0x0000000c76007c0c */ /* 0x000fc4000bf66270 */
[----:B------:R-:W-:Y:S02]  /*3110*/  IABS R148, R148 ;  /* 0x0000009400947213 */ /* 0x000fe40000000000 */
[----:B------:R-:W-:Y:S02]  /*3120*/  IABS R139, R139 ;  /* 0x0000008b008b7213 */ /* 0x000fe40000000000 */
[C---:B------:R-:W-:Y:S02]  /*3130*/  HMMA.16816.F32.BF16 R88, R72.reuse, R48, R88 ;  /* 0x000000304858723c */ /* 0x040fe40000041858 */
[----:B------:R-:W3:Y:S06]  /*3140*/  I2F R148, R148 ;  /* 0x0000009400947306 */ /* 0x000eec0000201400 */
[C---:B------:R-:W-:Y:S01]  /*3150*/  HMMA.16816.F32.BF16 R84, R72.reuse, R50, R84 ;  /* 0x000000324854723c */ /* 0x040fe20000041854 */
[----:B------:R-:W4:Y:S01]  /*3160*/  LDSM.16.M88.4 R48, [R209+0x7c00] ;  /* 0x007c0000d130783b */ /* 0x000f220000000200 */
[----:B------:R-:W-:Y:S06]  /*3170*/  I2F R139, R139 ;  /* 0x0000008b008b7306 */ /* 0x000fec0000201400 */
[C---:B------:R-:W-:Y:S07]  /*3180*/  HMMA.16816.F32.BF16 R8, R72.reuse, R64, R8 ;  /* 0x000000404808723c */ /* 0x040fee0000041808 */
[C---:B------:R-:W-:Y:S01]  /*3190*/  IMAD.IADD R64, R140.reuse, 0x1, -R114 ;  /* 0x000000018c407824 */ /* 0x040fe200078e0a72 */
[----:B------:R-:W-:Y:S01]  /*31a0*/  HMMA.16816.F32.BF16 R100, R72, R66, R100 ;  /* 0x000000424864723c */ /* 0x000fe20000041864 */
[C---:B------:R-:W-:Y:S01]  /*31b0*/  IMAD.IADD R65, R140.reuse, 0x1, -R118 ;  /* 0x000000018c417824 */ /* 0x040fe200078e0a76 */
[----:B------:R-:W-:Y:S02]  /*31c0*/  LDSM.16.M88.4 R72, [R213+0x5000] ;  /* 0x00500000d548783b */ /* 0x000fe40000000200 */
[----:B------:R-:W-:Y:S01]  /*31d0*/  IABS R3, R64 ;  /* 0x0000004000037213 */ /* 0x000fe20000000000 */
[----:B------:R-:W-:-:S03]  /*31e0*/  IMAD.IADD R64, R140, 0x1, -R116 ;  /* 0x000000018c407824 */ /* 0x000fc600078e0a74 */
[----:B-1----:R-:W-:Y:S01]  /*31f0*/  HMMA.16816.F32.BF16 R32, R104, R68, R32 ;  /* 0x000000446820723c */ /* 0x002fe20000041820 */
[----:B------:R-:W-:Y:S01]  /*3200*/  IMAD.MOV.U32 R109, RZ, RZ, R3 ;  /* 0x000000ffff6d7224 */ /* 0x000fe200078e0003 */
[----:B------:R-:W-:Y:S01]  /*3210*/  IABS R3, R64 ;  /* 0x0000004000037213 */ /* 0x000fe20000000000 */
[----:B------:R-:W-:-:S04]  /*3220*/  IMAD.IADD R64, R140, 0x1, -R115 ;  /* 0x000000018c407824 */ /* 0x000fc800078e0a73 */
[----:B------:R-:W-:Y:S01]  /*3230*/  IMAD.MOV.U32 R108, RZ, RZ, R3 ;  /* 0x000000ffff6c7224 */ /* 0x000fe200078e0003 */
[----:B------:R-:W-:Y:S01]  /*3240*/  IABS R3, R64 ;  /* 0x0000004000037213 */ /* 0x000fe20000000000 */
[----:B------:R-:W-:Y:S01]  /*3250*/  IMAD.IADD R64, R140, 0x1, -R117 ;  /* 0x000000018c407824 */ /* 0x000fe200078e0a75 */
[----:B--2---:R-:W-:Y:S01]  /*3260*/  HMMA.16816.F32.BF16 R24, R104, R44, R24 ;  /* 0x0000002c6818723c */ /* 0x004fe20000041818 */
[----:B------:R-:W-:Y:S03]  /*3270*/  I2F R109, R109 ;  /* 0x0000006d006d7306 */ /* 0x000fe60000201400 */
[----:B------:R-:W-:-:S04]  /*3280*/  IABS R64, R64 ;  /* 0x0000004000407213 */ /* 0x000fc80000000000 */
[C---:B------:R-:W-:Y:S01]  /*3290*/  HMMA.16816.F32.BF16 R96, R56.reuse, R68, R96 ;  /* 0x000000443860723c */ /* 0x040fe20000041860 */
[----:B------:R-:W-:Y:S06]  /*32a0*/  I2F R3, R3 ;  /* 0x0000000300037306 */ /* 0x000fec0000201400 */
[C---:B------:R-:W-:Y:S01]  /*32b0*/  IMAD.IADD R68, R140.reuse, 0x1, -R129 ;  /* 0x000000018c447824 */ /* 0x040fe200078e0a81 */
[----:B------:R-:W-:Y:S01]  /*32c0*/  HMMA.16816.F32.BF16 R88, R56, R44, R88 ;  /* 0x0000002c3858723c */ /* 0x000fe20000041858 */
[----:B------:R-:W-:Y:S01]  /*32d0*/  IMAD.IADD R69, R140, 0x1, -R128 ;  /* 0x000000018c457824 */ /* 0x000fe200078e0a80 */
[----:B------:R-:W-:Y:S02]  /*32e0*/  I2F R108, R108 ;  /* 0x0000006c006c7306 */ /* 0x000fe40000201400 */
[----:B------:R-:W-:-:S03]  /*32f0*/  IABS R68, R68 ;  /* 0x0000004400447213 */ /* 0x000fc60000000000 */
[C---:B------:R-:W-:Y:S01]  /*3300*/  IMAD.IADD R44, R140.reuse, 0x1, -R126 ;  /* 0x000000018c2c7824 */ /* 0x040fe200078e0a7e */
[----:B------:R-:W-:Y:S01]  /*3310*/  HMMA.16816.F32.BF16 R40, R104, R76, R40 ;  /* 0x0000004c6828723c */ /* 0x000fe20000041828 */
[----:B------:R-:W-:-:S03]  /*3320*/  IMAD.IADD R45, R140, 0x1, -R119 ;  /* 0x000000018c2d7824 */ /* 0x000fc600078e0a77 */
[----:B------:R-:W-:-:S04]  /*3330*/  IABS R44, R44 ;  /* 0x0000002c002c7213 */ /* 0x000fc80000000000 */
[C---:B------:R-:W-:Y:S08]  /*3340*/  HMMA.16816.F32.BF16 R36, R104.reuse, R78, R36 ;  /* 0x0000004e6824723c */ /* 0x040ff00000041824 */
[C---:B------:R-:W-:Y:S08]  /*3350*/  HMMA.16816.F32.BF16 R28, R104.reuse, R70, R28 ;  /* 0x00000046681c723c */ /* 0x040ff0000004181c */
[C---:B----4-:R-:W-:Y:S08]  /*3360*/  HMMA.16816.F32.BF16 R16, R104.reuse, R48, R16 ;  /* 0x000000306810723c */ /* 0x050ff00000041810 */
[C---:B------:R-:W-:Y:S08]  /*3370*/  HMMA.16816.F32.BF16 R20, R104.reuse, R46, R20 ;  /* 0x0000002e6814723c */ /* 0x040ff00000041814 */
[----:B------:R-:W-:Y:S07]  /*3380*/  HMMA.16816.F32.BF16 R12, R104, R50, R12 ;  /* 0x00000032680c723c */ /* 0x000fee000004180c */
[----:B------:R-:W-:Y:S01]  /*3390*/  IMAD.MOV.U32 R104, RZ, RZ, R64 ;  /* 0x000000ffff687224 */ /* 0x000fe200078e0040 */
[----:B------:R-:W-:Y:S01]  /*33a0*/  IABS R64, R65 ;  /* 0x0000004100407213 */ /* 0x000fe20000000000 */
[----:B------:R-:W-:Y:S01]  /*33b0*/  HMMA.16816.F32.BF16 R80, R56, R48, R80 ;  /* 0x000000303850723c */ /* 0x000fe20000041850 */
[----:B------:R-:W-:-:S02]  /*33c0*/  IMAD.IADD R65, R140, 0x1, -R127 ;  /* 0x000000018c417824 */ /* 0x000fc400078e0a7f */
[----:B------:R-:W-:Y:S01]  /*33d0*/  IMAD.MOV.U32 R106, RZ, RZ, R44 ;  /* 0x000000ffff6a7224 */ /* 0x000fe200078e002c */
[----:B------:R-:W-:Y:S01]  /*33e0*/  IABS R44, R45 ;  /* 0x0000002d002c7213 */ /* 0x000fe20000000000 */
[C---:B------:R-:W-:Y:S01]  /*33f0*/  IMAD.IADD R105, R140.reuse, 0x1, -R130 ;  /* 0x000000018c697824 */ /* 0x040fe200078e0a82 */
[----:B------:R-:W-:Y:S01]  /*3400*/  I2F R104, R104 ;  /* 0x0000006800687306 */ /* 0x000fe20000201400 */
[----:B------:R-:W-:Y:S01]  /*3410*/  IMAD.IADD R48, R140, 0x1, -R132 ;  /* 0x000000018c307824 */ /* 0x000fe200078e0a84 */
[C---:B------:R-:W-:Y:S01]  /*3420*/  HMMA.16816.F32.BF16 R8, R56.reuse, R76, R8 ;  /* 0x0000004c3808723c */ /* 0x040fe20000041808 */
[----:B------:R-:W-:Y:S01]  /*3430*/  IMAD.MOV.U32 R133, RZ, RZ, R44 ;  /* 0x000000ffff857224 */ /* 0x000fe200078e002c */
[----:B------:R-:W-:Y:S01]  /*3440*/  IABS R105, R105 ;  /* 0x0000006900697213 */ /* 0x000fe20000000000 */
[----:B------:R-:W-:Y:S01]  /*3450*/  IMAD.IADD R107, R141, 0x1, -R113 ;  /* 0x000000018d6b7824 */ /* 0x000fe200078e0a71 */
[----:B------:R-:W-:Y:S02]  /*3460*/  IABS R48, R48 ;  /* 0x0000003000307213 */ /* 0x000fe40000000000 */
[----:B------:R-:W-:Y:S01]  /*3470*/  I2F R106, R106 ;  /* 0x0000006a006a7306 */ /* 0x000fe20000201400 */
[----:B------:R-:W-:Y:S01]  /*3480*/  IMAD.MOV.U32 R77, RZ, RZ, R64 ;  /* 0x000000ffff4d7224 */ /* 0x000fe200078e0040 */
[----:B------:R-:W-:Y:S01]  /*3490*/  HMMA.16816.F32.BF16 R100, R56, R78, R100 ;  /* 0x0000004e3864723c */ /* 0x000fe20000041864 */
[----:B------:R-:W-:-:S02]  /*34a0*/  IABS R64, R65 ;  /* 0x0000004100407213 */ /* 0x000fc40000000000 */
[----:B------:R-:W-:-:S03]  /*34b0*/  IABS R107, R107 ;  /* 0x0000006b006b7213 */ /* 0x000fc60000000000 */
[----:B------:R1:W-:Y:S01]  /*34c0*/  I2F R76, R64 ;  /* 0x00000040004c7306 */ /* 0x0003e20000201400 */
[----:B------:R-:W-:Y:S01]  /*34d0*/  IMAD.MOV.U32 R78, RZ, RZ, R68 ;  /* 0x000000ffff4e7224 */ /* 0x000fe200078e0044 */
[----:B------:R-:W-:Y:S01]  /*34e0*/  HMMA.16816.F32.BF16 R92, R56, R70, R92 ;  /* 0x00000046385c723c */ /* 0x000fe2000004185c */
[----:B------:R-:W-:-:S05]  /*34f0*/  IABS R68, R69 ;  /* 0x0000004500447213 */ /* 0x000fca0000000000 */
[----:B------:R-:W-:Y:S01]  /*3500*/  IMAD.MOV.U32 R79, RZ, RZ, R68 ;  /* 0x000000ffff4f7224 */ /* 0x000fe200078e0044 */
[----:B------:R2:W-:Y:S01]  /*3510*/  I2F R136, R48 ;  /* 0x0000003000887306 */ /* 0x0005e20000201400 */
[C---:B------:R-:W-:Y:S01]  /*3520*/  HMMA.16816.F32.BF16 R84, R56.reuse, R46, R84 ;  /* 0x0000002e3854723c */ /* 0x040fe20000041854 */
[----:B------:R-:W4:Y:S04]  /*3530*/  LDSM.16.M88.4 R68, [R212+0x8400] ;  /* 0x00840000d444783b */ /* 0x000f280000000200 */
[----:B------:R-:W-:Y:S02]  /*3540*/  LDSM.16.M88.4 R44, [R212+0x8800] ;  /* 0x00880000d42c783b */ /* 0x000fe40000000200 */
[----:B------:R-:W-:Y:S01]  /*3550*/  I2F R107, R107 ;  /* 0x0000006b006b7306 */ /* 0x000fe20000201400 */
[----:B------:R-:W-:Y:S01]  /*3560*/  HMMA.16816.F32.BF16 R120, R56, R50, R120 ;  /* 0x000000323878723c */ /* 0x000fe20000041878 */
[----:B-1----:R-:W1:Y:S06]  /*3570*/  LDSM.16.M88.4 R64, [R212+0x8000] ;  /* 0x00800000d440783b */ /* 0x002e6c0000000200 */
[C---:B------:R-:W-:Y:S01]  /*3580*/  IMAD.IADD R56, R140.reuse, 0x1, -R137 ;  /* 0x000000018c387824 */ /* 0x040fe200078e0a89 */
[----:B--2---:R-:W2:Y:S01]  /*3590*/  LDSM.16.M88.4 R48, [R212+0x8c00] ;  /* 0x008c0000d430783b */ /* 0x004ea20000000200 */
[----:B------:R-:W-:Y:S01]  /*35a0*/  IADD3 R140, R140, 0x48, RZ ;  /* 0x000000488c8c7810 */ /* 0x000fe20007ffe0ff */
[----:B------:R-:W-:Y:S02]  /*35b0*/  I2F R77, R77 ;  /* 0x0000004d004d7306 */ /* 0x000fe40000201400 */
[----:B------:R-:W-:-:S02]  /*35c0*/  IABS R56, R56 ;  /* 0x0000003800387213 */ /* 0x000fc40000000000 */
[C---:B------:R-:W-:Y:S02]  /*35d0*/  IMAD.IADD R145, R140.reuse, 0x1, -R112 ;  /* 0x000000018c917824 */ /* 0x040fe400078e0a70 */
[----:B------:R-:W-:Y:S02]  /*35e0*/  IMAD.IADD R134, R140, 0x1, -R113 ;  /* 0x000000018c867824 */ /* 0x000fe400078e0a71 */
[----:B------:R5:W-:Y:S01]  /*35f0*/  I2F R138, R56 ;  /* 0x00000038008a7306 */ /* 0x000be20000201400 */
[----:B------:R-:W-:Y:S02]  /*3600*/  IABS R145, R145 ;  /* 0x0000009100917213 */ /* 0x000fe40000000000 */
[----:B------:R-:W-:-:S05]  /*3610*/  IABS R134, R134 ;  /* 0x0000008600867213 */ /* 0x000fca0000000000 */
[----:B------:R-:W-:Y:S01]  /*3620*/  I2F R146, R145 ;  /* 0x0000009100927306 */ /* 0x000fe20000201400 */
[----:B------:R-:W-:Y:S01]  /*3630*/  IMAD.MOV.U32 R143, RZ, RZ, R134 ;  /* 0x000000ffff8f7224 */ /* 0x000fe200078e0086 */
[----:B------:R-:W-:Y:S01]  /*3640*/  IABS R134, R144 ;  /* 0x0000009000867213 */ /* 0x000fe20000000000 */
[----:B------:R-:W-:Y:S01]  /*3650*/  IMAD.IADD R144, R142, 0x1, -R112 ;  /* 0x000000018e907824 */ /* 0x000fe200078e0a70 */
[----:B----4-:R-:W-:Y:S01]  /*3660*/  HMMA.16816.F32.BF16 R32, R72, R68, R32 ;  /* 0x000000444820723c */ /* 0x010fe20000041820 */
[----:B-----5:R-:W4:Y:S03]  /*3670*/  LDSM.16.M88.4 R56, [R213+0x4000] ;  /* 0x00400000d538783b */ /* 0x020f260000000200 */
[----:B------:R-:W5:Y:S01]  /*3680*/  I2F R143, R143 ;  /* 0x0000008f008f7306 */ /* 0x000f620000201400 */
[----:B------:R-:W-:-:S03]  /*3690*/  IABS R144, R144 ;  /* 0x0000009000907213 */ /* 0x000fc60000000000 */
[C---:B-1----:R-:W-:Y:S04]  /*36a0*/  HMMA.16816.F32.BF16 R40, R72.reuse, R64, R40 ;  /* 0x000000404828723c */ /* 0x042fe80000041828 */
[----:B------:R-:W-:Y:S04]  /*36b0*/  I2F R144, R144 ;  /* 0x0000009000907306 */ /* 0x000fe80000201400 */
[C---:B------:R-:W-:Y:S04]  /*36c0*/  HMMA.16816.F32.BF16 R36, R72.reuse, R66, R36 ;  /* 0x000000424824723c */ /* 0x040fe80000041824 */
[----:B------:R-:W-:Y:S04]  /*36d0*/  I2F R134, R134 ;  /* 0x0000008600867306 */ /* 0x000fe80000201400 */
[C---:B------:R-:W-:Y:S04]  /*36e0*/  HMMA.16816.F32.BF16 R28, R72.reuse, R70, R28 ;  /* 0x00000046481c723c */ /* 0x040fe8000004181c */
[----:B------:R-:W-:Y:S04]  /*36f0*/  I2F R105, R105 ;  /* 0x0000006900697306 */ /* 0x000fe80000201400 */
[C---:B------:R-:W-:Y:S04]  /*3700*/  HMMA.16816.F32.BF16 R24, R72.reuse, R44, R24 ;  /* 0x0000002c4818723c */ /* 0x040fe80000041818 */
[----:B------:R-:W-:Y:S04]  /*3710*/  I2F R78, R78 ;  /* 0x0000004e004e7306 */ /* 0x000fe80000201400 */
[C---:B------:R-:W-:Y:S04]  /*3720*/  HMMA.16816.F32.BF16 R20, R72.reuse, R46, R20 ;  /* 0x0000002e4814723c */ /* 0x040fe80000041814 */
[----:B------:R-:W-:Y:S04]  /*3730*/  I2F R79, R79 ;  /* 0x0000004f004f7306 */ /* 0x000fe80000201400 */
[C---:B--2---:R-:W-:Y:S04]  /*3740*/  HMMA.16816.F32.BF16 R16, R72.reuse, R48, R16 ;  /* 0x000000304810723c */ /* 0x044fe80000041810 */
[----:B------:R-:W-:Y:S04]  /*3750*/  I2F R133, R133 ;  /* 0x0000008500857306 */ /* 0x000fe80000201400 */
[----:B------:R-:W-:Y:S07]  /*3760*/  HMMA.16816.F32.BF16 R12, R72, R50, R12 ;  /* 0x00000032480c723c */ /* 0x000fee000004180c */
[----:B------:R-:W-:Y:S01]  /*3770*/  IMAD.IADD R72, R141, 0x1, -R114 ;  /* 0x000000018d487824 */ /* 0x000fe200078e0a72 */
[----:B----4-:R-:W-:Y:S04]  /*3780*/  HMMA.16816.F32.BF16 R8, R56, R64, R8 ;  /* 0x000000403808723c */ /* 0x010fe80000041808 */
[----:B------:R-:W-:-:S03]  /*3790*/  IABS R72, R72 ;  /* 0x0000004800487213 */ /* 0x000fc60000000000 */
[--C-:B------:R-:W-:Y:S01]  /*37a0*/  IMAD.IADD R64, R142, 0x1, -R114.reuse ;  /* 0x000000018e407824 */ /* 0x100fe200078e0a72 */
[----:B------:R1:W-:Y:S01]  /*37b0*/  I2F R145, R72 ;  /* 0x0000004800917306 */ /* 0x0003e20000201400 */
[----:B------:R-:W-:Y:S01]  /*37c0*/  IMAD.IADD R65, R140, 0x1, -R114 ;  /* 0x000000018c417824 */ /* 0x000fe200078e0a72 */
[----:B------:R-:W-:Y:S02]  /*37d0*/  HMMA.16816.F32.BF16 R100, R56, R66, R100 ;  /* 0x000000423864723c */ /* 0x000fe40000041864 */
[----:B------:R-:W-:-:S05]  /*37e0*/  IABS R64, R64 ;  /* 0x0000004000407213 */ /* 0x000fca0000000000 */
[----:B------:R-:W-:Y:S01]  /*37f0*/  IMAD.MOV.U32 R147, RZ, RZ, R64 ;  /* 0x000000ffff937224 */ /* 0x000fe200078e0040 */
[----:B------:R-:W-:Y:S01]  /*3800*/  IABS R64, R65 ;  /* 0x0000004100407213 */ /* 0x000fe20000000000 */
[----:B------:R-:W-:Y:S03]  /*3810*/  HMMA.16816.F32.BF16 R96, R56, R68, R96 ;  /* 0x000000443860723c */ /* 0x000fe60000041860 */
[----:B------:R2:W-:Y:S01]  /*3820*/  I2F R149, R64 ;  /* 0x0000004000957306 */ /* 0x0005e20000201400 */
[----:B-1----:R-:W-:-:S04]  /*3830*/  IMAD.IADD R72, R142, 0x1, -R116 ;  /* 0x000000018e487824 */ /* 0x002fc800078e0a74 */
[C---:B------:R-:W-:Y:S01]  /*3840*/  HMMA.16816.F32.BF16 R92, R56.reuse, R70, R92 ;  /* 0x00000046385c723c */ /* 0x040fe2000004185c */
[----:B------:R-:W-:Y:S01]  /*3850*/  LDSM.16.M88.4 R68, [R209+0x8000] ;  /* 0x00800000d144783b */ /* 0x000fe20000000200 */
[----:B------:R-:W-:Y:S01]  /*3860*/  IABS R72, R72 ;  /* 0x0000004800487213 */ /* 0x000fe20000000000 */
[----:B------:R-:W-:Y:S04]  /*3870*/  I2F R147, R147 ;  /* 0x0000009300937306 */ /* 0x000fe80000201400 */
[----:B------:R-:W-:Y:S01]  /*3880*/  IMAD.MOV.U32 R150, RZ, RZ, R72 ;  /* 0x000000ffff967224 */ /* 0x000fe200078e0048 */
[C---:B------:R-:W-:Y:S01]  /*3890*/  HMMA.16816.F32.BF16 R88, R56.reuse, R44, R88 ;  /* 0x0000002c3858723c */ /* 0x040fe20000041858 */
[----:B------:R-:W1:Y:S04]  /*38a0*/  LDSM.16.M88.4 R72, [R211+0x4000] ;  /* 0x00400000d348783b */ /* 0x000e680000000200 */
[----:B--2---:R-:W2:Y:S01]  /*38b0*/  LDSM.16.M88.4 R64, [R211+0x5000] ;  /* 0x00500000d340783b */ /* 0x004ea20000000200 */
[----:B------:R-:W-:Y:S01]  /*38c0*/  I2F R150, R150 ;  /* 0x0000009600967306 */ /* 0x000fe20000201400 */
[----:B------:R-:W-:Y:S01]  /*38d0*/  IMAD.IADD R44, R140, 0x1, -R116 ;  /* 0x000000018c2c7824 */ /* 0x000fe200078e0a74 */
[----:B------:R-:W-:Y:S01]  /*38e0*/  HMMA.16816.F32.BF16 R84, R56, R46, R84 ;  /* 0x0000002e3854723c */ /* 0x000fe20000041854 */
[----:B------:R-:W-:-:S03]  /*38f0*/  IMAD.IADD R45, R141, 0x1, -R115 ;  /* 0x000000018d2d7824 */ /* 0x000fc600078e0a73 */
[----:B------:R-:W-:Y:S02]  /*3900*/  IABS R44, R44 ;  /* 0x0000002c002c7213 */ /* 0x000fe40000000000 */
[----:B------:R-:W-:Y:S02]  /*3910*/  IABS R153, R45 ;  /* 0x0000002d00997213 */ /* 0x000fe40000000000 */
[C---:B------:R-:W-:Y:S01]  /*3920*/  HMMA.16816.F32.BF16 R80, R56.reuse, R48, R80 ;  /* 0x000000303850723c */ /* 0x040fe20000041850 */
[----:B------:R-:W-:Y:S02]  /*3930*/  IMAD.MOV.U32 R152, RZ, RZ, R44 ;  /* 0x000000ffff987224 */ /* 0x000fe400078e002c */
[--C-:B------:R-:W-:Y:S01]  /*3940*/  IMAD.IADD R44, R142, 0x1, -R115.reuse ;  /* 0x000000018e2c7824 */ /* 0x100fe200078e0a73 */
[----:B------:R-:W-:Y:S03]  /*3950*/  I2F R153, R153 ;  /* 0x0000009900997306 */ /* 0x000fe60000201400 */
[----:B------:R-:W-:Y:S01]  /*3960*/  IMAD.IADD R49, R140, 0x1, -R115 ;  /* 0x000000018c317824 */ /* 0x000fe200078e0a73 */
[----:B------:R-:W-:Y:S01]  /*3970*/  HMMA.16816.F32.BF16 R120, R56, R50, R120 ;  /* 0x000000323878723c */ /* 0x000fe20000041878 */
[----:B------:R-:W-:-:S02]  /*3980*/  IABS R48, R44 ;  /* 0x0000002c00307213 */ /* 0x000fc40000000000 */
[----:B------:R-:W4:Y:S01]  /*3990*/  LDSM.16.M88.4 R44, [R209+0x8400] ;  /* 0x00840000d12c783b */ /* 0x000f220000000200 */
[----:B------:R-:W2:Y:S02]  /*39a0*/  I2F R152, R152 ;  /* 0x0000009800987306 */ /* 0x000ea40000201400 */
[----:B------:R-:W-:Y:S01]  /*39b0*/  IMAD.MOV.U32 R151, RZ, RZ, R48 ;  /* 0x000000ffff977224 */ /* 0x000fe200078e0030 */
[----:B------:R-:W-:Y:S01]  /*39c0*/  IABS R48, R49 ;  /* 0x0000003100307213 */ /* 0x000fe20000000000 */
[----:B------:R-:W-:-:S04]  /*39d0*/  IMAD.IADD R56, R141, 0x1, -R117 ;  /* 0x000000018d387824 */ /* 0x000fc800078e0a75 */
[----:B------:R3:W-:Y:S01]  /*39e0*/  I2F R155, R48 ;  /* 0x00000030009b7306 */ /* 0x0007e20000201400 */
[----:B------:R-:W-:Y:S01]  /*39f0*/  IABS R56, R56 ;  /* 0x0000003800387213 */ /* 0x000fe20000000000 */
[----:B-1----:R-:W-:Y:S06]  /*3a00*/  HMMA.16816.F32.BF16 R100, R72, R70, R100 ;  /* 0x000000464864723c */ /* 0x002fec0000041864 */
[----:B------:R1:W-:Y:S02]  /*3a10*/  I2F R154, R56 ;  /* 0x00000038009a7306 */ /* 0x0003e40000201400 */
[C---:B--2---:R-:W-:Y:S01]  /*3a20*/  HMMA.16816.F32.BF16 R40, R64.reuse, R68, R40 ;  /* 0x000000444028723c */ /* 0x044fe20000041828 */
[----:B---3--:R-:W2:Y:S05]  /*3a30*/  LDSM.16.M88.4 R48, [R209+0x8800] ;  /* 0x00880000d130783b */ /* 0x008eaa0000000200 */
[----:B------:R-:W3:Y:S02]  /*3a40*/  I2F R151, R151 ;  /* 0x0000009700977306 */ /* 0x000ee40000201400 */
[----:B------:R-:W-:Y:S07]  /*3a50*/  HMMA.16816.F32.BF16 R36, R64, R70, R36 ;  /* 0x000000464024723c */ /* 0x000fee0000041824 */
[----:B------:R-:W-:Y:S01]  /*3a60*/  IMAD.IADD R70, R142, 0x1, -R130 ;  /* 0x000000018e467824 */ /* 0x000fe200078e0a82 */
[----:B-1----:R-:W-:Y:S01]  /*3a70*/  HMMA.16816.F32.BF16 R56, R72, R68, R8 ;  /* 0x000000444838723c */ /* 0x002fe20000041808 */
[----:B------:R-:W1:Y:S01]  /*3a80*/  LDSM.16.M88.4 R8, [R209+0x8c00] ;  /* 0x008c0000d108783b */ /* 0x000e620000000200 */
[----:B------:R-:W-:Y:S01]  /*3a90*/  FFMA.FTZ R103, R148, -UR4, R103 ;  /* 0x8000000494677c23 */ /* 0x000fe20008010067 */
[----:B------:R-:W-:-:S04]  /*3aa0*/  DEPBAR.LE SB0, 0x0 ;  /* 0x000080000000791a */ /* 0x000fc80000000000 */
[----:B------:R-:W-:Y:S01]  /*3ab0*/  IMAD.IADD R69, R140, 0x1, -R117 ;  /* 0x000000018c457824 */ /* 0x000fe200078e0a75 */
[C---:B----4-:R-:W-:Y:S01]  /*3ac0*/  HMMA.16816.F32.BF16 R96, R72.reuse, R44, R96 ;  /* 0x0000002c4860723c */ /* 0x050fe20000041860 */
[----:B------:R-:W-:Y:S01]  /*3ad0*/  IMAD.MOV.U32 R68, RZ, RZ, R156 ;  /* 0x000000ffff447224 */ /* 0x000fe200078e009c */
[----:B------:R-:W-:Y:S01]  /*3ae0*/  IABS R70, R70 ;  /* 0x0000004600467213 */ /* 0x000fe20000000000 */
[----:B-----5:R-:W-:Y:S01]  /*3af0*/  FFMA.FTZ R42, R143, -UR4, R42 ;  /* 0x800000048f2a7c23 */ /* 0x020fe2000801002a */
[----:B------:R-:W-:Y:S01]  /*3b00*/  IABS R69, R69 ;  /* 0x0000004500457213 */ /* 0x000fe20000000000 */
[----:B------:R-:W-:Y:S02]  /*3b10*/  FFMA.FTZ R43, R146, -UR4, R43 ;  /* 0x80000004922b7c23 */ /* 0x000fe4000801002b */
[----:B------:R-:W-:Y:S01]  /*3b20*/  I2F R68, R68 ;  /* 0x0000004400447306 */ /* 0x000fe20000201400 */
[----:B------:R-:W-:Y:S01]  /*3b30*/  HMMA.16816.F32.BF16 R92, R72, R46, R92 ;  /* 0x0000002e485c723c */ /* 0x000fe2000004185c */
[----:B------:R-:W-:Y:S01]  /*3b40*/  IMAD.MOV.U32 R156, RZ, RZ, R69 ;  /* 0x000000ffff9c7224 */ /* 0x000fe200078e0045 */
[----:B------:R-:W-:Y:S01]  /*3b50*/  IABS R69, R157 ;  /* 0x0000009d00457213 */ /* 0x000fe20000000000 */
[----:B------:R-:W-:Y:S01]  /*3b60*/  FFMA.FTZ R39, R152, -UR4, R39 ;  /* 0x8000000498277c23 */ /* 0x000fe20008010027 */
[----:B------:R-:W-:Y:S01]  /*3b70*/  FSEL R152, R103, -INF , !P6 ;  /* 0xff80000067987808 */ /* 0x000fe20007000000 */
[----:B------:R-:W-:-:S02]  /*3b80*/  FFMA.FTZ R115, R150, -UR4, R37 ;  /* 0x8000000496737c23 */ /* 0x000fc40008010025 */
[----:B------:R-:W-:Y:S01]  /*3b90*/  IMAD.MOV.U32 R157, RZ, RZ, R69 ;  /* 0x000000ffff9d7224 */ /* 0x000fe200078e0045 */
[----:B------:R-:W-:Y:S01]  /*3ba0*/  IABS R69, R158 ;  /* 0x0000009e00457213 */ /* 0x000fe20000000000 */
[C---:B------:R-:W-:Y:S01]  /*3bb0*/  IMAD.IADD R158, R140.reuse, 0x1, -R118 ;  /* 0x000000018c9e7824 */ /* 0x040fe200078e0a76 */
[----:B------:R-:W-:Y:S01]  /*3bc0*/  HMMA.16816.F32.BF16 R32, R64, R44, R32 ;  /* 0x0000002c4020723c */ /* 0x000fe20000041820 */
[----:B------:R-:W-:Y:S01]  /*3bd0*/  FFMA.FTZ R56, R111, -UR4, R56 ;  /* 0x800000046f387c23 */ /* 0x000fe20008010038 */
[----:B------:R-:W4:Y:S01]  /*3be0*/  I2F R156, R156 ;  /* 0x0000009c009c7306 */ /* 0x000f220000201400 */
[----:B------:R-:W-:Y:S01]  /*3bf0*/  IMAD.MOV.U32 R159, RZ, RZ, R69 ;  /* 0x000000ffff9f7224 */ /* 0x000fe200078e0045 */
[----:B------:R-:W-:Y:S01]  /*3c00*/  IABS R69, R158 ;  /* 0x0000009e00457213 */ /* 0x000fe20000000000 */
[----:B------:R-:W-:Y:S01]  /*3c10*/  IMAD.IADD R158, R141, 0x1, -R127 ;  /* 0x000000018d9e7824 */ /* 0x000fe200078e0a7f */
[----:B------:R-:W-:Y:S01]  /*3c20*/  FSEL R115, R115, -INF , !P6 ;  /* 0xff80000073737808 */ /* 0x000fe20007000000 */
[----:B------:R-:W-:Y:S01]  /*3c30*/  FFMA.FTZ R58, R107, -UR4, R58 ;  /* 0x800000046b3a7c23 */ /* 0x000fe2000801003a */
[C---:B--2---:R-:W-:Y:S01]  /*3c40*/  HMMA.16816.F32.BF16 R88, R72.reuse, R48, R88 ;  /* 0x000000304858723c */ /* 0x044fe20000041858 */
[----:B------:R-:W-:Y:S01]  /*3c50*/  IMAD.MOV.U32 R160, RZ, RZ, R69 ;  /* 0x000000ffffa07224 */ /* 0x000fe200078e0045 */
[----:B------:R-:W-:Y:S01]  /*3c60*/  IABS R69, R158 ;  /* 0x0000009e00457213 */ /* 0x000fe20000000000 */
[----:B------:R-:W-:Y:S01]  /*3c70*/  FFMA.FTZ R107, R131, -UR4, R40 ;  /* 0x80000004836b7c23 */ /* 0x000fe20008010028 */
[----:B------:R-:W-:Y:S01]  /*3c80*/  I2F R159, R159 ;  /* 0x0000009f009f7306 */ /* 0x000fe20000201400 */
[----:B------:R-:W-:Y:S01]  /*3c90*/  IMAD.IADD R40, R141, 0x1, -R129 ;  /* 0x000000018d287824 */ /* 0x000fe200078e0a81 */
[----:B------:R-:W-:Y:S01]  /*3ca0*/  FSEL R45, R43, -INF , !P1 ;  /* 0xff8000002b2d7808 */ /* 0x000fe20004800000 */
[----:B------:R-:W-:Y:S01]  /*3cb0*/  IMAD.MOV.U32 R158, RZ, RZ, R69 ;  /* 0x000000ffff9e7224 */ /* 0x000fe200078e0045 */
[----:B------:R-:W-:Y:S01]  /*3cc0*/  IABS R69, R124 ;  /* 0x0000007c00457213 */ /* 0x000fe20000000000 */
[----:B------:R-:W-:Y:S01]  /*3cd0*/  IMAD.IADD R124, R140, 0x1, -R127 ;  /* 0x000000018c7c7824 */ /* 0x000fe200078e0a7f */
[C---:B------:R-:W-:Y:S01]  /*3ce0*/  HMMA.16816.F32.BF16 R84, R72.reuse, R50, R84 ;  /* 0x000000324854723c */ /* 0x040fe20000041854 */
[----:B------:R-:W-:Y:S01]  /*3cf0*/  FSEL R107, R107, -INF , !P2 ;  /* 0xff8000006b6b7808 */ /* 0x000fe20005000000 */
[----:B------:R-:W2:Y:S01]  /*3d00*/  I2F R157, R157 ;  /* 0x0000009d009d7306 */ /* 0x000ea20000201400 */
[----:B------:R-:W-:Y:S01]  /*3d10*/  IMAD.MOV.U32 R113, RZ, RZ, R69 ;  /* 0x000000ffff717224 */ /* 0x000fe200078e0045 */
[----:B------:R-:W-:Y:S01]  /*3d20*/  IABS R69, R124 ;  /* 0x0000007c00457213 */ /* 0x000fe20000000000 */
[----:B------:R-:W-:Y:S01]  /*3d30*/  FFMA.FTZ R57, R110, -UR4, R57 ;  /* 0x800000046e397c23 */ /* 0x000fe20008010039 */
[----:B------:R-:W-:Y:S01]  /*3d40*/  FSEL R124, R42, -INF , !P2 ;  /* 0xff8000002a7c7808 */ /* 0x000fe20005000000 */
[----:B------:R-:W-:Y:S01]  /*3d50*/  IMAD.IADD R42, R142, 0x1, -R129 ;  /* 0x000000018e2a7824 */ /* 0x000fe200078e0a81 */
[----:B-1----:R-:W-:Y:S01]  /*3d60*/  HMMA.16816.F32.BF16 R80, R72, R8, R80 ;  /* 0x000000084850723c */ /* 0x002fe20000041850 */
[----:B---3--:R-:W-:Y:S01]  /*3d70*/  FFMA.FTZ R32, R151, -UR4, R32 ;  /* 0x8000000497207c23 */ /* 0x008fe20008010020 */
[----:B------:R-:W1:Y:S01]  /*3d80*/  I2F R125, R160 ;  /* 0x000000a0007d7306 */ /* 0x000e620000201400 */
[----:B------:R-:W-:Y:S01]  /*3d90*/  FFMA.FTZ R112, R155, -UR4, R34 ;  /* 0x800000049b707c23 */ /* 0x000fe20008010022 */
[----:B------:R-:W-:Y:S01]  /*3da0*/  IABS R40, R40 ;  /* 0x0000002800287213 */ /* 0x000fe20000000000 */
[----:B------:R-:W-:-:S02]  /*3db0*/  FFMA.FTZ R59, R134, -UR4, R59 ;  /* 0x80000004863b7c23 */ /* 0x000fc4000801003b */
[----:B----4-:R-:W-:Y:S01]  /*3dc0*/  FFMA.FTZ R35, R156, -UR4, R35 ;  /* 0x800000049c237c23 */ /* 0x010fe20008010023 */
[----:B------:R-:W-:Y:S01]  /*3dd0*/  HMMA.16816.F32.BF16 R120, R72, R10, R120 ;  /* 0x0000000a4878723c */ /* 0x000fe20000041878 */
[----:B------:R-:W-:Y:S01]  /*3de0*/  FFMA.FTZ R68, R68, -UR4, R33 ;  /* 0x8000000444447c23 */ /* 0x000fe20008010021 */
[----:B------:R-:W3:Y:S01]  /*3df0*/  I2F R158, R158 ;  /* 0x0000009e009e7306 */ /* 0x000ee20000201400 */
[----:B------:R-:W-:Y:S01]  /*3e00*/  FFMA.FTZ R96, R3, -UR4, R96 ;  /* 0x8000000403607c23 */ /* 0x000fe20008010060 */
[----:B------:R-:W-:Y:S01]  /*3e10*/  FSEL R134, R35, -INF , !P4 ;  /* 0xff80000023867808 */ /* 0x000fe20006000000 */
[----:B------:R-:W-:Y:S01]  /*3e20*/  FFMA.FTZ R92, R77, -UR4, R92 ;  /* 0x800000044d5c7c23 */ /* 0x000fe2000801005c */
[----:B------:R-:W-:Y:S01]  /*3e30*/  FSEL R131, R68, -INF , !P4 ;  /* 0xff80000044837808 */ /* 0x000fe20006000000 */
[C---:B------:R-:W-:Y:S01]  /*3e40*/  IMAD.IADD R73, R141.reuse, 0x1, -R130 ;  /* 0x000000018d497824 */ /* 0x040fe200078e0a82 */
[C---:B------:R-:W-:Y:S01]  /*3e50*/  HMMA.16816.F32.BF16 R28, R64.reuse, R46, R28 ;  /* 0x0000002e401c723c */ /* 0x040fe2000004181c */
[----:B------:R-:W-:Y:S01]  /*3e60*/  IMAD.MOV.U32 R72, RZ, RZ, R69 ;  /* 0x000000ffff487224 */ /* 0x000fe200078e0045 */
[----:B------:R-:W4:Y:S01]  /*3e70*/  I2F R114, R113 ;  /* 0x0000007100727306 */ /* 0x000f220000201400 */
[----:B------:R-:W-:Y:S01]  /*3e80*/  IMAD.IADD R43, R141, 0x1, -R128 ;  /* 0x000000018d2b7824 */ /* 0x000fe200078e0a80 */
[----:B------:R-:W-:Y:S01]  /*3e90*/  IABS R69, R73 ;  /* 0x0000004900457213 */ /* 0x000fe20000000000 */
[----:B------:R-:W-:Y:S01]  /*3ea0*/  IMAD.IADD R73, R140, 0x1, -R130 ;  /* 0x000000018c497824 */ /* 0x000fe200078e0a82 */
[----:B------:R-:W-:Y:S01]  /*3eb0*/  FSEL R151, R92, -INF , !P3 ;  /* 0xff8000005c977808 */ /* 0x000fe20005800000 */
[----:B------:R-:W-:Y:S01]  /*3ec0*/  FFMA.FTZ R47, R147, -UR4, R36 ;  /* 0x80000004932f7c23 */ /* 0x000fe20008010024 */
[C---:B------:R-:W-:Y:S01]  /*3ed0*/  HMMA.16816.F32.BF16 R24, R64.reuse, R48, R24 ;  /* 0x000000304018723c */ /* 0x040fe20000041818 */
[----:B------:R-:W-:Y:S01]  /*3ee0*/  FFMA.FTZ R77, R76, -UR4, R93 ;  /* 0x800000044c4d7c23 */ /* 0x000fe2000801005d */
[----:B------:R5:W1:Y:S01]  /*3ef0*/  I2F R71, R69 ;  /* 0x0000004500477306 */ /* 0x000a620000201400 */
[----:B------:R-:W-:Y:S01]  /*3f00*/  IABS R111, R73 ;  /* 0x00000049006f7213 */ /* 0x000fe20000000000 */
[----:B--2---:R-:W-:Y:S01]  /*3f10*/  FFMA.FTZ R68, R157, -UR4, R94 ;  /* 0x800000049d447c23 */ /* 0x004fe2000801005e */
[----:B------:R-:W-:Y:S01]  /*3f20*/  FSEL R47, R47, -INF , !P0 ;  /* 0xff8000002f2f7808 */ /* 0x000fe20004000000 */
[----:B------:R-:W-:Y:S01]  /*3f30*/  FFMA.FTZ R97, R104, -UR4, R97 ;  /* 0x8000000468617c23 */ /* 0x000fe20008010061 */
[----:B------:R-:W-:Y:S01]  /*3f40*/  FSEL R147, R96, -INF , !P5 ;  /* 0xff80000060937808 */ /* 0x000fe20006800000 */
[----:B------:R-:W-:Y:S01]  /*3f50*/  IMAD.IADD R49, R140, 0x1, -R126 ;  /* 0x000000018c317824 */ /* 0x000fe200078e0a7e */
[C---:B------:R-:W-:Y:S01]  /*3f60*/  HMMA.16816.F32.BF16 R16, R64.reuse, R8, R16 ;  /* 0x000000084010723c */ /* 0x040fe20000041810 */
[----:B------:R-:W-:Y:S01]  /*3f70*/  I2F R111, R111 ;  /* 0x0000006f006f7306 */ /* 0x000fe20000201400 */
[----:B------:R-:W-:Y:S01]  /*3f80*/  FFMA.FTZ R76, R154, -UR4, R99 ;  /* 0x800000049a4c7c23 */ /* 0x000fe20008010063 */
[----:B------:R-:W-:Y:S01]  /*3f90*/  FSEL R68, R68, -INF , !P3 ;  /* 0xff80000044447808 */ /* 0x000fe20005800000 */
[----:B------:R-:W-:Y:S01]  /*3fa0*/  FFMA.FTZ R88, R105, -UR4, R88 ;  /* 0x8000000469587c23 */ /* 0x000fe20008010058 */
[----:B------:R-:W-:Y:S01]  /*3fb0*/  FSEL R99, R97, -INF , !P4 ;  /* 0xff80000061637808 */ /* 0x000fe20006000000 */
[----:B------:R-:W-:Y:S01]  /*3fc0*/  IMAD.IADD R46, R142, 0x1, -R126 ;  /* 0x000000018e2e7824 */ /* 0x000fe200078e0a7e */
[----:B------:R-:W-:Y:S01]  /*3fd0*/  FSEL R76, R76, -INF , !P4 ;  /* 0xff8000004c4c7808 */ /* 0x000fe20006000000 */
[----:B------:R-:W-:Y:S01]  /*3fe0*/  IMAD.IADD R8, R141, 0x1, -R119 ;  /* 0x000000018d087824 */ /* 0x000fe200078e0a77 */
[----:B-----5:R-:W-:Y:S01]  /*3ff0*/  FSEL R69, R56, -INF , !P2 ;  /* 0xff80000038457808 */ /* 0x020fe20005000000 */
[----:B------:R-:W-:Y:S01]  /*4000*/  I2F R72, R72 ;  /* 0x0000004800487306 */ /* 0x000fe20000201400 */
[----:B------:R-:W-:Y:S01]  /*4010*/  FSEL R56, R58, -INF , !P2 ;  /* 0xff8000003a387808 */ /* 0x000fe20005000000 */
[C---:B------:R-:W-:Y:S01]  /*4020*/  HMMA.16816.F32.BF16 R20, R64.reuse, R50, R20 ;  /* 0x000000324014723c */ /* 0x040fe20000041814 */
[----:B------:R-:W-:Y:S01]  /*4030*/  ISETP.GE.AND P2, PT, R127, UR12, PT ;  /* 0x0000000c7f007c0c */ /* 0x000fe2000bf46270 */
[----:B------:R-:W-:Y:S01]  /*4040*/  FFMA.FTZ R127, R144, -UR4, R41 ;  /* 0x80000004907f7c23 */ /* 0x000fe20008010029 */
[----:B------:R-:W-:Y:S01]  /*4050*/  IABS R41, R42 ;  /* 0x0000002a00297213 */ /* 0x000fe20000000000 */
[----:B------:R-:W-:Y:S01]  /*4060*/  IMAD.IADD R42, R140, 0x1, -R129 ;  /* 0x000000018c2a7824 */ /* 0x000fe200078e0a81 */
[----:B------:R-:W-:Y:S01]  /*4070*/  IABS R9, R8 ;  /* 0x0000000800097213 */ /* 0x000fe20000000000 */
[----:B------:R2:W5:Y:S01]  /*4080*/  I2F R73, R70 ;  /* 0x0000004600497306 */ /* 0x0005620000201400 */
[----:B------:R-:W-:Y:S01]  /*4090*/  FFMA.FTZ R28, R159, -UR4, R28 ;  /* 0x800000049f1c7c23 */ /* 0x000fe2000801001c */
[----:B------:R-:W-:Y:S01]  /*40a0*/  FSEL R127, R127, -INF , !P1 ;  /* 0xff8000007f7f7808 */ /* 0x000fe20004800000 */
[----:B-1----:R-:W-:Y:S01]  /*40b0*/  FFMA.FTZ R30, R125, -UR4, R30 ;  /* 0x800000047d1e7c23 */ /* 0x002fe2000801001e */
[----:B------:R-:W-:Y:S01]  /*40c0*/  IABS R44, R42 ;  /* 0x0000002a002c7213 */ /* 0x000fe20000000000 */
[----:B---3--:R-:W-:Y:S01]  /*40d0*/  FFMA.FTZ R50, R158, -UR4, R95 ;  /* 0x800000049e327c23 */ /* 0x008fe2000801005f */
[----:B------:R-:W-:Y:S01]  /*40e0*/  FSEL R77, R77, -INF , !P2 ;  /* 0xff8000004d4d7808 */ /* 0x000fe20005000000 */
[----:B----4-:R-:W-:Y:S01]  /*40f0*/  FFMA.FTZ R29, R114, -UR4, R29 ;  /* 0x80000004721d7c23 */ /* 0x010fe2000801001d */
[----:B------:R1:W3:Y:S01]  /*4100*/  I2F R36, R44 ;  /* 0x0000002c00247306 */ /* 0x0002e20000201400 */
[----:B------:R-:W-:Y:S01]  /*4110*/  FFMA.FTZ R58, R145, -UR4, R102 ;  /* 0x80000004913a7c23 */ /* 0x000fe20008010066 */
[----:B------:R-:W-:Y:S01]  /*4120*/  FSEL R145, R28, -INF , !P3 ;  /* 0xff8000001c917808 */ /* 0x000fe20005800000 */
[----:B------:R-:W-:Y:S01]  /*4130*/  FFMA.FTZ R71, R71, -UR4, R90 ;  /* 0x8000000447477c23 */ /* 0x000fe2000801005a */
[----:B------:R-:W-:Y:S01]  /*4140*/  FSEL R28, R30, -INF , !P3 ;  /* 0xff8000001e1c7808 */ /* 0x000fe20005800000 */
[----:B------:R-:W-:Y:S01]  /*4150*/  IMAD.IADD R74, R142, 0x1, -R137 ;  /* 0x000000018e4a7824 */ /* 0x000fe200078e0a89 */
[----:B------:R-:W-:Y:S01]  /*4160*/  FSEL R50, R50, -INF , !P2 ;  /* 0xff80000032327808 */ /* 0x000fe20005000000 */
[----:B------:R-:W-:Y:S01]  /*4170*/  FFMA.FTZ R38, R149, -UR4, R38 ;  /* 0x8000000495267c23 */ /* 0x000fe20008010026 */
[----:B------:R-:W4:Y:S01]  /*4180*/  I2F R42, R41 ;  /* 0x00000029002a7306 */ /* 0x000f220000201400 */
[----:B--2---:R-:W-:Y:S01]  /*4190*/  FSEL R70, R57, -INF , !P1 ;  /* 0xff80000039467808 */ /* 0x004fe20004800000 */
[----:B-----5:R-:W-:Y:S01]  /*41a0*/  FFMA.FTZ R24, R73, -UR4, R24 ;  /* 0x8000000449187c23 */ /* 0x020fe20008010018 */
[----:B------:R-:W-:Y:S01]  /*41b0*/  FSEL R57, R59, -INF , !P1 ;  /* 0xff8000003b397808 */ /* 0x000fe20004800000 */
[----:B------:R-:W-:Y:S01]  /*41c0*/  FFMA.FTZ R59, R109, -UR4, R100 ;  /* 0x800000046d3b7c23 */ /* 0x000fe20008010064 */
[----:B------:R-:W-:Y:S01]  /*41d0*/  ISETP.GE.AND P1, PT, R130, UR12, PT ;  /* 0x0000000c82007c0c */ /* 0x000fe2000bf26270 */
[----:B------:R-:W-:Y:S01]  /*41e0*/  FFMA.FTZ R100, R111, -UR4, R26 ;  /* 0x800000046f647c23 */ /* 0x000fe2000801001a */
[----:B------:R-:W-:Y:S01]  /*41f0*/  FSEL R29, R29, -INF , !P2 ;  /* 0xff8000001d1d7808 */ /* 0x000fe20005000000 */
[----:B-1----:R-:W-:Y:S01]  /*4200*/  IMAD.IADD R44, R140, 0x1, -R128 ;  /* 0x000000018c2c7824 */ /* 0x002fe200078e0a80 */
[----:B------:R-:W1:Y:S01]  /*4210*/  I2F R40, R40 ;  /* 0x0000002800287306 */ /* 0x000e620000201400 */
[----:B---3--:R-:W-:Y:S01]  /*4220*/  FFMA.FTZ R36, R36, -UR4, R27 ;  /* 0x8000000424247c23 */ /* 0x008fe2000801001b */
[----:B------:R-:W-:Y:S01]  /*4230*/  ISETP.GE.AND P3, PT, R132, UR12, PT ;  /* 0x0000000c84007c0c */ /* 0x000fe2000bf66270 */
[C---:B------:R-:W-:Y:S01]  /*4240*/  IMAD.IADD R27, R142.reuse, 0x1, -R132 ;  /* 0x000000018e1b7824 */ /* 0x040fe200078e0a84 */
[----:B------:R-:W-:Y:S01]  /*4250*/  IABS R37, R44 ;  /* 0x0000002c00257213 */ /* 0x000fe20000000000 */
[----:B------:R-:W-:Y:S01]  /*4260*/  IMAD.IADD R26, R142, 0x1, -R135 ;  /* 0x000000018e1a7824 */ /* 0x000fe200078e0a87 */
[----:B------:R-:W-:Y:S01]  /*4270*/  FSEL R44, R39, -INF , !P6 ;  /* 0xff800000272c7808 */ /* 0x000fe20007000000 */
[----:B------:R-:W-:Y:S01]  /*4280*/  IMAD.IADD R39, R141, 0x1, -R126 ;  /* 0x000000018d277824 */ /* 0x000fe200078e0a7e */
[----:B------:R2:W3:Y:S01]  /*4290*/  I2F R3, R37 ;  /* 0x0000002500037306 */ /* 0x0004e20000201400 */
[----:B------:R-:W-:Y:S01]  /*42a0*/  IABS R27, R27 ;  /* 0x0000001b001b7213 */ /* 0x000fe20000000000 */
[----:B----4-:R-:W-:Y:S01]  /*42b0*/  FFMA.FTZ R25, R42, -UR4, R25 ;  /* 0x800000042a197c23 */ /* 0x010fe20008010019 */
[----:B------:R-:W-:Y:S01]  /*42c0*/  IABS R73, R26 ;  /* 0x0000001a00497213 */ /* 0x000fe20000000000 */
[----:B------:R-:W-:Y:S01]  /*42d0*/  HMMA.16816.F32.BF16 R12, R64, R10, R12 ;  /* 0x0000000a400c723c */ /* 0x000fe2000004180c */
[----:B------:R-:W-:Y:S01]  /*42e0*/  IABS R39, R39 ;  /* 0x0000002700277213 */ /* 0x000fe20000000000 */
[----:B------:R-:W-:Y:S01]  /*42f0*/  FFMA.FTZ R75, R108, -UR4, R101 ;  /* 0x800000046c4b7c23 */ /* 0x000fe20008010065 */
[----:B------:R-:W-:Y:S01]  /*4300*/  IABS R41, R43 ;  /* 0x0000002b00297213 */ /* 0x000fe20000000000 */
[----:B------:R-:W-:Y:S01]  /*4310*/  IMAD.IADD R43, R142, 0x1, -R128 ;  /* 0x000000018e2b7824 */ /* 0x000fe200078e0a80 */
[----:B------:R4:W-:Y:S01]  /*4320*/  I2F R34, R39 ;  /* 0x0000002700227306 */ /* 0x0009e20000201400 */
[----:B------:R-:W-:Y:S01]  /*4330*/  ISETP.GE.AND P4, PT, R119, UR12, PT ;  /* 0x0000000c77007c0c */ /* 0x000fe2000bf86270 */
[----:B-1----:R-:W-:Y:S01]  /*4340*/  FFMA.FTZ R91, R40, -UR4, R91 ;  /* 0x80000004285b7c23 */ /* 0x002fe2000801005b */
[----:B------:R-:W-:Y:S01]  /*4350*/  FSEL R100, R100, -INF , !P1 ;  /* 0xff80000064647808 */ /* 0x000fe20004800000 */
[----:B------:R-:W-:Y:S01]  /*4360*/  FFMA.FTZ R48, R153, -UR4, R98 ;  /* 0x8000000499307c23 */ /* 0x000fe20008010062 */
[----:B------:R-:W-:Y:S01]  /*4370*/  IABS R43, R43 ;  /* 0x0000002b002b7213 */ /* 0x000fe20000000000 */
[----:B------:R-:W-:Y:S01]  /*4380*/  FFMA.FTZ R79, R79, -UR4, R84 ;  /* 0x800000044f4f7c23 */ /* 0x000fe20008010054 */
[----:B------:R-:W-:Y:S01]  /*4390*/  IABS R46, R46 ;  /* 0x0000002e002e7213 */ /* 0x000fe20000000000 */
[--C-:B--2---:R-:W-:Y:S01]  /*43a0*/  IMAD.IADD R37, R142, 0x1, -R119.reuse ;  /* 0x000000018e257824 */ /* 0x104fe200078e0a77 */
[----:B------:R1:W2:Y:S01]  /*43b0*/  I2F R42, R27 ;  /* 0x0000001b002a7306 */ /* 0x0002a20000201400 */
[----:B------:R-:W-:Y:S01]  /*43c0*/  IMAD.IADD R119, R140, 0x1, -R119 ;  /* 0x000000018c777824 */ /* 0x000fe200078e0a77 */
[----:B------:R-:W-:Y:S01]  /*43d0*/  IABS R74, R74 ;  /* 0x0000004a004a7213 */ /* 0x000fe20000000000 */
[----:B---3--:R-:W-:Y:S01]  /*43e0*/  FFMA.FTZ R3, R3, -UR4, R22 ;  /* 0x8000000403037c23 */ /* 0x008fe20008010016 */
[----:B------:R-:W-:Y:S01]  /*43f0*/  IABS R33, R37 ;  /* 0x0000002500217213 */ /* 0x000fe20000000000 */
[----:B------:R-:W-:Y:S01]  /*4400*/  IMAD.U32 R37, RZ, RZ, UR5 ;  /* 0x00000005ff257e24 */ /* 0x000fe2000f8e00ff */
[----:B------:R-:W-:Y:S01]  /*4410*/  FSEL R59, R59, -INF , !P0 ;  /* 0xff8000003b3b7808 */ /* 0x000fe20004000000 */
[----:B------:R-:W-:Y:S01]  /*4420*/  FFMA.FTZ R85, R106, -UR4, R85 ;  /* 0x800000046a557c23 */ /* 0x000fe20008010055 */
[----:B----4-:R-:W-:Y:S01]  /*4430*/  FSEL R39, R32, -INF , !P5 ;  /* 0xff80000020277808 */ /* 0x010fe20006800000 */
[----:B------:R-:W3:Y:S01]  /*4440*/  I2F R43, R43 ;  /* 0x0000002b002b7306 */ /* 0x000ee20000201400 */
[----:B------:R-:W-:Y:S01]  /*4450*/  IABS R32, R49 ;  /* 0x0000003100207213 */ /* 0x000fe20000000000 */
[----:B------:R-:W-:Y:S01]  /*4460*/  IMAD.MOV.U32 R49, RZ, RZ, R33 ;  /* 0x000000ffff317224 */ /* 0x000fe200078e0021 */
[----:B------:R-:W-:Y:S01]  /*4470*/  FSEL R58, R58, -INF , !P0 ;  /* 0xff8000003a3a7808 */ /* 0x000fe20004000000 */
[----:B------:R-:W-:Y:S01]  /*4480*/  FFMA.FTZ R33, R78, -UR4, R89 ;  /* 0x800000044e217c23 */ /* 0x000fe20008010059 */
[----:B------:R-:W-:Y:S01]  /*4490*/  FSEL R38, R38, -INF , !P0 ;  /* 0xff80000026267808 */ /* 0x000fe20004000000 */
[----:B------:R-:W-:Y:S01]  /*44a0*/  FFMA.FTZ R80, R133, -UR4, R80 ;  /* 0x8000000485507c23 */ /* 0x000fe20008010050 */
[----:B-1----:R-:W-:Y:S01]  /*44b0*/  FSEL R27, R24, -INF , !P1 ;  /* 0xff800000181b7808 */ /* 0x002fe20004800000 */
[----:B------:R1:W4:Y:S01]  /*44c0*/  I2F R8, R32 ;  /* 0x0000002000087306 */ /* 0x0003220000201400 */
[----:B------:R-:W-:Y:S01]  /*44d0*/  IABS R119, R119 ;  /* 0x0000007700777213 */ /* 0x000fe20000000000 */
[----:B--2---:R-:W-:Y:S01]  /*44e0*/  FFMA.FTZ R17, R42, -UR4, R17 ;  /* 0x800000042a117c23 */ /* 0x004fe20008010011 */
[----:B------:R-:W-:Y:S01]  /*44f0*/  ISETP.GE.AND P0, PT, R129, UR12, PT ;  /* 0x0000000c81007c0c */ /* 0x000fe2000bf06270 */
[----:B------:R-:W-:Y:S01]  /*4500*/  FFMA.FTZ R81, R136, -UR4, R81 ;  /* 0x8000000488517c23 */ /* 0x000fe20008010051 */
[----:B------:R-:W-:Y:S01]  /*4510*/  SHF.R.S32.HI R78, RZ, 0x1f, R62 ;  /* 0x0000001fff4e7819 */ /* 0x000fe2000001143e */
[----:B------:R-:W-:Y:S01]  /*4520*/  FFMA.FTZ R120, R139, -UR4, R120 ;  /* 0x800000048b787c23 */ /* 0x000fe20008010078 */
[----:B------:R-:W-:Y:S01]  /*4530*/  FSEL R33, R33, -INF , !P0 ;  /* 0xff80000021217808 */ /* 0x000fe20004000000 */
[----:B------:R-:W2:Y:S01]  /*4540*/  I2F R49, R49 ;  /* 0x0000003100317306 */ /* 0x000ea20000201400 */
[----:B------:R-:W-:Y:S01]  /*4550*/  FSEL R30, R91, -INF , !P0 ;  /* 0xff8000005b1e7808 */ /* 0x000fe20004000000 */
[----:B---3--:R-:W-:Y:S01]  /*4560*/  FFMA.FTZ R20, R43, -UR4, R20 ;  /* 0x800000042b147c23 */ /* 0x008fe20008010014 */
[----:B------:R-:W-:Y:S01]  /*4570*/  FSEL R25, R25, -INF , !P0 ;  /* 0xff80000019197808 */ /* 0x000fe20004000000 */
[----:B------:R-:W-:Y:S01]  /*4580*/  FFMA.FTZ R121, R138, -UR4, R121 ;  /* 0x800000048a797c23 */ /* 0x000fe20008010079 */
[----:B------:R-:W-:Y:S01]  /*4590*/  FSEL R24, R36, -INF , !P0 ;  /* 0xff80000024187808 */ /* 0x000fe20004000000 */
[----:B------:R-:W-:Y:S01]  /*45a0*/  FFMA.FTZ R34, R34, -UR4, R87 ;  /* 0x8000000422227c23 */ /* 0x000fe20008010057 */
[----:B------:R-:W-:Y:S01]  /*45b0*/  IADD3 R36, P0, R62, UR5, RZ ;  /* 0x000000053e247c10 */ /* 0x000fe2000ff1e0ff */
[--C-:B-1----:R-:W-:Y:S01]  /*45c0*/  IMAD.IADD R32, R141, 0x1, -R132.reuse ;  /* 0x000000018d207824 */ /* 0x102fe200078e0a84 */
[----:B------:R-:W1:Y:S01]  /*45d0*/  I2F R46, R46 ;  /* 0x0000002e002e7306 */ /* 0x000e620000201400 */
[----:B------:R-:W-:Y:S01]  /*45e0*/  IMAD.IADD R132, R140, 0x1, -R132 ;  /* 0x000000018c847824 */ /* 0x000fe200078e0a84 */
[----:B------:R-:W-:Y:S01]  /*45f0*/  LEA.HI.X.SX32 R37, R37, R78, 0x1, P0 ;  /* 0x0000004e25257211 */ /* 0x000fe200000f0eff */
[----:B----4-:R-:W-:Y:S01]  /*4600*/  FFMA.FTZ R8, R8, -UR4, R23 ;  /* 0x8000000408087c23 */ /* 0x010fe20008010017 */
[----:B------:R-:W-:Y:S01]  /*4610*/  IABS R35, R32 ;  /* 0x0000002000237213 */ /* 0x000fe20000000000 */
[----:B------:R-:W-:Y:S01]  /*4620*/  FFMA.FTZ R32, R72, -UR4, R31 ;  /* 0x8000000448207c23 */ /* 0x000fe2000801001f */
[----:B------:R-:W-:Y:S01]  /*4630*/  IABS R132, R132 ;  /* 0x0000008400847213 */ /* 0x000fe20000000000 */
[C---:B------:R-:W-:Y:S01]  /*4640*/  IMAD.IADD R31, R141.reuse, 0x1, -R135 ;  /* 0x000000018d1f7824 */ /* 0x040fe200078e0a87 */
[----:B------:R3:W4:Y:S01]  /*4650*/  I2F R72, R35 ;  /* 0x0000002300487306 */ /* 0x0007220000201400 */
[----:B------:R-:W-:Y:S01]  /*4660*/  IMAD.IADD R141, R141, 0x1, -R137 ;  /* 0x000000018d8d7824 */ /* 0x000fe200078e0a89 */
[----:B------:R-:W-:Y:S01]  /*4670*/  FSEL R26, R32, -INF , !P2 ;  /* 0xff800000201a7808 */ /* 0x000fe20005000000 */
[----:B--2---:R-:W-:Y:S01]  /*4680*/  FFMA.FTZ R11, R49, -UR4, R16 ;  /* 0x80000004310b7c23 */ /* 0x004fe20008010010 */
[----:B------:R-:W-:Y:S01]  /*4690*/  ISETP.GE.AND P2, PT, R135, UR12, PT ;  /* 0x0000000c87007c0c */ /* 0x000fe2000bf46270 */
[----:B------:R-:W-:Y:S01]  /*46a0*/  IMAD.IADD R135, R140, 0x1, -R135 ;  /* 0x000000018c877824 */ /* 0x000fe200078e0a87 */
[----:B------:R-:W-:-:S02]  /*46b0*/  FSEL R32, R71, -INF , !P1 ;  /* 0xff80000047207808 */ /* 0x000fc40004800000 */
[----:B------:R-:W-:Y:S01]  /*46c0*/  IABS R31, R31 ;  /* 0x0000001f001f7213 */ /* 0x000fe20000000000 */
[----:B------:R-:W2:Y:S01]  /*46d0*/  I2F R9, R9 ;  /* 0x0000000900097306 */ /* 0x000ea20000201400 */
[----:B------:R-:W-:Y:S01]  /*46e0*/  IABS R135, R135 ;  /* 0x0000008700877213 */ /* 0x000fe20000000000 */
[----:B-1----:R-:W-:Y:S01]  /*46f0*/  FFMA.FTZ R21, R46, -UR4, R21 ;  /* 0x800000042e157c23 */ /* 0x002fe20008010015 */
[----:B------:R-:W-:Y:S02]  /*4700*/  IABS R141, R141 ;  /* 0x0000008d008d7213 */ /* 0x000fe40000000000 */
[----:B------:R-:W-:Y:S02]  /*4710*/  PLOP3.LUT P0, PT, PT, PT, UP0, 0x80, 0x0 ;  /* 0x000000000000781c */ /* 0x000fe40003f0f008 */
[----:B---3--:R-:W-:Y:S01]  /*4720*/  FSEL R35, R88, -INF , !P1 ;  /* 0xff80000058237808 */ /* 0x008fe20004800000 */
[----:B------:R-:W1:Y:S01]  /*4730*/  I2F R51, R119 ;  /* 0x0000007700337306 */ /* 0x000e620000201400 */
[----:B------:R-:W-:Y:S01]  /*4740*/  ISETP.GE.AND P1, PT, R137, UR12, PT ;  /* 0x0000000c89007c0c */ /* 0x000fe2000bf26270 */
[----:B------:R-:W-:Y:S01]  /*4750*/  IMAD.IADD R137, R140, 0x1, -R137 ;  /* 0x000000018c897824 */ /* 0x000fe200078e0a89 */
[----:B------:R-:W-:Y:S01]  /*4760*/  FSEL R75, R75, -INF , !P6 ;  /* 0xff8000004b4b7808 */ /* 0x000fe20007000000 */
[----:B----4-:R-:W-:Y:S01]  /*4770*/  FFMA.FTZ R72, R72, -UR4, R83 ;  /* 0x8000000448487c23 */ /* 0x010fe20008010053 */
[----:B------:R-:W-:-:S02]  /*4780*/  ISETP.GE.AND P6, PT, R128, UR12, PT ;  /* 0x0000000c80007c0c */ /* 0x000fc4000bfc6270 */
[----:B------:R-:W-:Y:S01]  /*4790*/  IABS R137, R137 ;  /* 0x0000008900897213 */ /* 0x000fe20000000000 */
[----:B------:R-:W3:Y:S01]  /*47a0*/  I2F R132, R132 ;  /* 0x0000008400847306 */ /* 0x000ee20000201400 */
[----:B------:R-:W-:Y:S01]  /*47b0*/  FSEL R48, R48, -INF , !P5 ;  /* 0xff80000030307808 */ /* 0x000fe20006800000 */
[----:B--2---:R-:W-:Y:S01]  /*47c0*/  FFMA.FTZ R9, R9, -UR4, R82 ;  /* 0x8000000409097c23 */ /* 0x004fe20008010052 */
[----:B------:R-:W-:Y:S02]  /*47d0*/  FSEL R112, R112, -INF , !P5 ;  /* 0xff80000070707808 */ /* 0x000fe40006800000 */
[----:B------:R-:W-:Y:S02]  /*47e0*/  ISETP.GE.AND P5, PT, R126, UR12, PT ;  /* 0x0000000c7e007c0c */ /* 0x000fe4000bfa6270 */
[----:B------:R-:W-:Y:S01]  /*47f0*/  FSEL R109, R20, -INF , !P6 ;  /* 0xff800000146d7808 */ /* 0x000fe20007000000 */
[----:B------:R-:W2:Y:S01]  /*4800*/  I2F R135, R135 ;  /* 0x0000008700877306 */ /* 0x000ea20000201400 */
[----:B-1----:R-:W-:Y:S01]  /*4810*/  FFMA.FTZ R18, R51, -UR4, R18 ;  /* 0x8000000433127c23 */ /* 0x002fe20008010012 */
[----:B------:R-:W-:-:S02]  /*4820*/  FSEL R20, R9, -INF , !P4 ;  /* 0xff80000009147808 */ /* 0x000fc40006000000 */
[----:B------:R-:W-:Y:S02]  /*4830*/  LOP3.LUT R62, R53, 0x3, RZ, 0xc0, !PT ;  /* 0x00000003353e7812 */ /* 0x000fe400078ec0ff */
[----:B------:R-:W-:Y:S02]  /*4840*/  FSEL R242, R18, -INF , !P4 ;  /* 0xff80000012f27808 */ /* 0x000fe40006000000 */
[----:B------:R-:W1:Y:S01]  /*4850*/  I2F R41, R41 ;  /* 0x0000002900297306 */ /* 0x000e620000201400 */
[----:B---3--:R-:W-:Y:S01]  /*4860*/  FFMA.FTZ R19, R132, -UR4, R19 ;  /* 0x8000000484137c23 */ /* 0x008fe20008010013 */
[----:B------:R-:W-:Y:S02]  /*4870*/  FSEL R51, R79, -INF , !P6 ;  /* 0xff8000004f337808 */ /* 0x000fe40007000000 */
[----:B------:R-:W-:Y:S02]  /*4880*/  FSEL R49, R85, -INF , !P5 ;  /* 0xff80000055317808 */ /* 0x000fe40006800000 */
[----:B------:R-:W-:-:S02]  /*4890*/  FSEL R240, R19, -INF , !P3 ;  /* 0xff80000013f07808 */ /* 0x000fc40005800000 */
[----:B------:R-:W3:Y:S01]  /*48a0*/  I2F R31, R31 ;  /* 0x0000001f001f7306 */ /* 0x000ee20000201400 */
[----:B--2---:R-:W-:Y:S01]  /*48b0*/  FFMA.FTZ R14, R135, -UR4, R14 ;  /* 0x80000004870e7c23 */ /* 0x004fe2000801000e */
[----:B------:R-:W-:Y:S02]  /*48c0*/  FSEL R34, R34, -INF , !P5 ;  /* 0xff80000022227808 */ /* 0x000fe40006800000 */
[----:B------:R-:W-:Y:S02]  /*48d0*/  FSEL R18, R72, -INF , !P3 ;  /* 0xff80000048127808 */ /* 0x000fe40005800000 */
[----:B------:R-:W-:Y:S02]  /*48e0*/  FSEL R238, R14, -INF , !P2 ;  /* 0xff8000000eee7808 */ /* 0x000fe40005000000 */
[----:B------:R-:W2:Y:S01]  /*48f0*/  I2F R40, R141 ;  /* 0x0000008d00287306 */ /* 0x000ea20000201400 */
[----:B-1----:R-:W-:Y:S01]  /*4900*/  FFMA.FTZ R41, R41, -UR4, R86 ;  /* 0x8000000429297c23 */ /* 0x002fe20008010056 */
[----:B------:R-:W-:-:S04]  /*4910*/  FSEL R19, R120, -INF , !P2 ;  /* 0xff80000078137808 */ /* 0x000fc80005000000 */
[----:B------:R-:W-:Y:S02]  /*4920*/  FSEL R46, R41, -INF , !P6 ;  /* 0xff800000292e7808 */ /* 0x000fe40007000000 */
[----:B------:R-:W1:Y:S01]  /*4930*/  I2F R73, R73 ;  /* 0x0000004900497306 */ /* 0x000e620000201400 */
[----:B---3--:R-:W-:Y:S01]  /*4940*/  FFMA.FTZ R16, R31, -UR4, R122 ;  /* 0x800000041f107c23 */ /* 0x008fe2000801007a */
[----:B------:R-:W-:-:S04]  /*4950*/  FSEL R31, R80, -INF , !P4 ;  /* 0xff800000501f7808 */ /* 0x000fc80006000000 */
[----:B------:R-:W-:Y:S02]  /*4960*/  FSEL R16, R16, -INF , !P2 ;  /* 0xff80000010107808 */ /* 0x000fe40005000000 */
[----:B------:R-:W3:Y:S01]  /*4970*/  I2F R74, R74 ;  /* 0x0000004a004a7306 */ /* 0x000ee20000201400 */
[----:B--2---:R-:W-:-:S05]  /*4980*/  FFMA.FTZ R40, R40, -UR4, R123 ;  /* 0x8000000428287c23 */ /* 0x004fca000801007b */
[----:B------:R-:W-:Y:S02]  /*4990*/  FSEL R14, R40, -INF , !P1 ;  /* 0xff800000280e7808 */ /* 0x000fe40004800000 */
[----:B------:R-:W2:Y:S01]  /*49a0*/  I2F R10, R137 ;  /* 0x00000089000a7306 */ /* 0x000ea20000201400 */
[----:B-1----:R-:W-:Y:S01]  /*49b0*/  FFMA.FTZ R73, R73, -UR4, R12 ;  /* 0x8000000449497c23 */ /* 0x002fe2000801000c */
[----:B------:R-:W-:-:S04]  /*49c0*/  FSEL R12, R3, -INF , !P6 ;  /* 0xff800000030c7808 */ /* 0x000fc80007000000 */
[----:B------:R-:W-:Y:S01]  /*49d0*/  FSEL R83, R73, -INF , !P2 ;  /* 0xff80000049537808 */ /* 0x000fe20005000000 */
[----:B---3--:R-:W-:Y:S01]  /*49e0*/  FFMA.FTZ R74, R74, -UR4, R13 ;  /* 0x800000044a4a7c23 */ /* 0x008fe2000801000d */
[----:B------:R-:W-:Y:S02]  /*49f0*/  FSEL R13, R11, -INF , !P4 ;  /* 0xff8000000b0d7808 */ /* 0x000fe40006000000 */
[----:B------:R-:W-:Y:S02]  /*4a00*/  FSEL R11, R17, -INF , !P3 ;  /* 0xff800000110b7808 */ /* 0x000fe40005800000 */
[----:B------:R-:W-:Y:S02]  /*4a10*/  FSEL R17, R121, -INF , !P1 ;  /* 0xff80000079117808 */ /* 0x000fe40004800000 */
[----:B------:R-:W-:Y:S01]  /*4a20*/  FSEL R9, R74, -INF , !P1 ;  /* 0xff8000004a097808 */ /* 0x000fe20004800000 */
[----:B--2---:R-:W-:Y:S01]  /*4a30*/  FFMA.FTZ R22, R10, -UR4, R15 ;  /* 0x800000040a167c23 */ /* 0x004fe2000801000f */
[----:B------:R-:W-:-:S02]  /*4a40*/  FSEL R15, R21, -INF , !P5 ;  /* 0xff800000150f7808 */ /* 0x000fc40006800000 */
[----:B------:R-:W-:Y:S02]  /*4a50*/  FSEL R10, R8, -INF , !P5 ;  /* 0xff800000080a7808 */ /* 0x000fe40006800000 */
[----:B------:R-:W-:Y:S02]  /*4a60*/  FSEL R21, R81, -INF , !P3 ;  /* 0xff80000051157808 */ /* 0x000fe40005800000 */
[----:B------:R-:W-:Y:S01]  /*4a70*/  FSEL R8, R22, -INF , !P1 ;  /* 0xff80000016087808 */ /* 0x000fe20004800000 */
        /* <DEDUP_REMOVED lines=59> */
.L_x_584:
[----:B------:R-:W-:Y:S05]  /*4e30*/  BSYNC B0 ;  /* 0x0000000000007941 */ /* 0x000fea0003800000 */
.L_x_583:
[----:B------:R-:W0:Y:S02]  /*4e40*/  LDGDEPBAR ;  /* 0x00000000000079af */ /* 0x000e240000000000 */
.L_x_582:
[----:B------:R-:W-:Y:S01]  /*4e50*/  IMAD.U32 R54, RZ, RZ, UR10 ;  /* 0x0000000aff367e24 */ /* 0x000fe2000f8e00ff */
[----:B------:R-:W-:Y:S01]  /*4e60*/  ULEA.HI.SX32 UR7, UR8, 0xffffffff, 0x1a ;  /* 0xffffffff08077891 */ /* 0x000fe2000f8fd23f */
[----:B-1----:R-:W-:Y:S01]  /*4e70*/  IMAD.WIDE.U32 R40, R52, -0x2daee0ad, RZ ;  /* 0xd2511f5334287825 */ /* 0x002fe200078e00ff */
[----:B------:R-:W-:Y:S01]  /*4e80*/  LOP3.LUT R53, R0, UR18, RZ, 0x3c, !PT ;  /* 0x0000001200357c12 */ /* 0x000fe2000f8e3cff */
[----:B------:R-:W-:Y:S01]  /*4e90*/  UIADD3 UR14, UR18, -0x61c88647, URZ ;  /* 0x9e3779b9120e7890 */ /* 0x000fe2000fffe03f */
[----:B------:R-:W-:Y:S01]  /*4ea0*/  FMNMX.FTZ R82, R69, R70, !PT ;  /* 0x0000004645527209 */ /* 0x000fe20007810000 */
[----:B------:R-:W-:Y:S01]  /*4eb0*/  IMAD R54, R54, 0x8, R7 ;  /* 0x0000000836367824 */ /* 0x000fe200078e0207 */
[----:B------:R-:W-:Y:S01]  /*4ec0*/  USHF.L.U32 UR7, UR7, 0x1, URZ ;  /* 0x0000000107077899 */ /* 0x000fe2000800063f */
[----:B------:R-:W-:Y:S01]  /*4ed0*/  IMAD.SHL.U32 R210, R5, 0x2, RZ ;  /* 0x0000000205d27824 */ /* 0x000fe200078e00ff */
[----:B------:R-:W-:Y:S01]  /*4ee0*/  UIADD3 UR6, UR19, -0x4498517b, URZ ;  /* 0xbb67ae8513067890 */ /* 0x000fe2000fffe03f */
[C---:B------:R-:W-:Y:S01]  /*4ef0*/  IMAD.WIDE.U32 R158, R54.reuse, -0x326172a9, RZ ;  /* 0xcd9e8d57369e7825 */ /* 0x040fe200078e00ff */
[----:B------:R-:W-:Y:S01]  /*4f00*/  IADD3 R136, R54, 0x4, RZ ;  /* 0x0000000436887810 */ /* 0x000fe20007ffe0ff */
[----:B------:R-:W-:Y:S01]  /*4f10*/  UIADD3 UR5, UR7, 0x1, URZ ;  /* 0x0000000107057890 */ /* 0x000fe2000fffe03f */
[----:B------:R-:W-:Y:S01]  /*4f20*/  FMNMX.FTZ R82, R59, R82, !PT ;  /* 0x000000523b527209 */ /* 0x000fe20007810000 */
[----:B------:R-:W-:Y:S01]  /*4f30*/  ULOP3.LUT UR7, UR7, UR19, URZ, 0x3c, !UPT ;  /* 0x0000001307077292 */ /* 0x000fe2000f8e3c3f */
[-C--:B------:R-:W-:Y:S01]  /*4f40*/  LOP3.LUT R156, R159, R53.reuse, RZ, 0x3c, !PT ;  /* 0x000000359f9c7212 */ /* 0x080fe200078e3cff */
[C---:B------:R-:W-:Y:S01]  /*4f50*/  IMAD.WIDE.U32 R80, R136.reuse, -0x326172a9, RZ ;  /* 0xcd9e8d5788507825 */ /* 0x040fe200078e00ff */
[----:B------:R-:W-:Y:S01]  /*4f60*/  ULOP3.LUT UR5, UR5, UR19, URZ, 0x3c, !UPT ;  /* 0x0000001305057292 */ /* 0x000fe2000f8e3c3f */
[----:B------:R-:W-:Y:S01]  /*4f70*/  FMNMX.FTZ R82, R75, R82, !PT ;  /* 0x000000524b527209 */ /* 0x000fe20007810000 */
[----:B------:R-:W-:Y:S01]  /*4f80*/  UIADD3 UR24, UR18, -0x255992d5, URZ ;  /* 0xdaa66d2b12187890 */ /* 0x000fe2000fffe03f */
[----:B------:R-:W-:Y:S01]  /*4f90*/  IMAD.WIDE.U32 R136, R136, -0x326172a9, RZ ;  /* 0xcd9e8d5788887825 */ /* 0x000fe200078e00ff */
[----:B------:R-:W-:Y:S01]  /*4fa0*/  LOP3.LUT R148, R41, UR7, RZ, 0x3c, !PT ;  /* 0x0000000729947c12 */ /* 0x000fe2000f8e3cff */
[----:B------:R-:W-:Y:S01]  /*4fb0*/  UIADD3 UR7, UR18, 0x3c6ef372, URZ ;  /* 0x3c6ef37212077890 */ /* 0x000fe2000fffe03f */
[-C--:B------:R-:W-:Y:S01]  /*4fc0*/  LOP3.LUT R122, R81, R53.reuse, RZ, 0x3c, !PT ;  /* 0x00000035517a7212 */ /* 0x080fe200078e3cff */
[----:B------:R-:W-:Y:S01]  /*4fd0*/  IMAD.WIDE.U32 R156, R156, -0x2daee0ad, RZ ;  /* 0xd2511f539c9c7825 */ /* 0x000fe200078e00ff */
[----:B------:R-:W-:Y:S01]  /*4fe0*/  LOP3.LUT R42, R137, R53, RZ, 0x3c, !PT ;  /* 0x00000035892a7212 */ /* 0x000fe200078e3cff */
[----:B------:R-:W-:Y:S01]  /*4ff0*/  UIADD3 UR21, UR19, 0x32370b8f, URZ ;  /* 0x32370b8f13157890 */ /* 0x000fe2000fffe03f */
[----:B------:R-:W-:Y:S01]  /*5000*/  LOP3.LUT R162, R41, UR5, RZ, 0x3c, !PT ;  /* 0x0000000529a27c12 */ /* 0x000fe2000f8e3cff */
[----:B------:R-:W-:Y:S01]  /*5010*/  IMAD.WIDE.U32 R148, R148, -0x326172a9, RZ ;  /* 0xcd9e8d5794947825 */ /* 0x000fe200078e00ff */
[----:B------:R-:W-:Y:S01]  /*5020*/  LOP3.LUT R138, R157, UR6, R40, 0x96, !PT ;  /* 0x000000069d8a7c12 */ /* 0x000fe2000f8e9628 */
[----:B------:R-:W-:Y:S01]  /*5030*/  UIADD3 UR11, UR19, -0x126145ec, URZ ;  /* 0xed9eba14130b7890 */ /* 0x000fe2000fffe03f */
[----:B------:R-:W-:Y:S01]  /*5040*/  FMNMX.FTZ R82, R147, R82, !PT ;  /* 0x0000005293527209 */ /* 0x000fe20007810000 */
[----:B------:R-:W-:Y:S01]  /*5050*/  IMAD.WIDE.U32 R122, R122, -0x2daee0ad, RZ ;  /* 0xd2511f537a7a7825 */ /* 0x000fe200078e00ff */
[C---:B------:R-:W-:Y:S01]  /*5060*/  LOP3.LUT R3, R149.reuse, UR14, R158, 0x96, !PT ;  /* 0x0000000e95037c12 */ /* 0x040fe2000f8e969e */
[----:B------:R-:W-:Y:S01]  /*5070*/  UIADD3 UR8, UR18, 0x1715609d, URZ ;  /* 0x1715609d12087890 */ /* 0x000fe2000fffe03f */
[----:B------:R-:W-:Y:S01]  /*5080*/  LOP3.LUT R164, R149, UR14, R80, 0x96, !PT ;  /* 0x0000000e95a47c12 */ /* 0x000fe2000f8e9650 */
[----:B------:R-:W-:Y:S01]  /*5090*/  IMAD.WIDE.U32 R42, R42, -0x2daee0ad, RZ ;  /* 0xd2511f532a2a7825 */ /* 0x000fe200078e00ff */
[----:B------:R-:W-:Y:S01]  /*50a0*/  LOP3.LUT R72, R123, UR6, R40, 0x96, !PT ;  /* 0x000000067b487c12 */ /* 0x000fe2000f8e9628 */
[----:B------:R-:W-:Y:S01]  /*50b0*/  UIADD3 UR20, UR18, 0x78dde6e4, URZ ;  /* 0x78dde6e412147890 */ /* 0x000fe2000fffe03f */
[----:B------:R-:W-:Y:S01]  /*50c0*/  LOP3.LUT R2, R149, UR14, R136, 0x96, !PT ;  /* 0x0000000e95027c12 */ /* 0x000fe2000f8e9688 */
[----:B------:R-:W-:Y:S01]  /*50d0*/  IMAD.WIDE.U32 R162, R162, -0x326172a9, RZ ;  /* 0xcd9e8d57a2a27825 */ /* 0x000fe200078e00ff */
[----:B------:R-:W-:Y:S01]  /*50e0*/  LOP3.LUT R40, R43, UR6, R40, 0x96, !PT ;  /* 0x000000062b287c12 */ /* 0x000fe2000f8e9628 */
[----:B------:R-:W-:Y:S01]  /*50f0*/  UIADD3 UR6, UR19, 0x76cf5d0a, URZ ;  /* 0x76cf5d0a13067890 */ /* 0x000fe2000fffe03f */
[----:B------:R-:W-:Y:S01]  /*5100*/  FMNMX.FTZ R82, R99, R82, !PT ;  /* 0x0000005263527209 */ /* 0x000fe20007810000 */
[----:B------:R-:W-:Y:S01]  /*5110*/  IMAD.WIDE.U32 R110, R3, -0x2daee0ad, RZ ;  /* 0xd2511f53036e7825 */ /* 0x000fe200078e00ff */
[C---:B------:R-:W-:Y:S01]  /*5120*/  LOP3.LUT R80, R163.reuse, UR14, R80, 0x96, !PT ;  /* 0x0000000ea3507c12 */ /* 0x040fe2000f8e9650 */
[----:B------:R-:W-:Y:S01]  /*5130*/  UIADD3 UR25, UR18, -0x4ab325aa, URZ ;  /* 0xb54cda5612197890 */ /* 0x000fe2000fffe03f */
[----:B------:R-:W-:Y:S01]  /*5140*/  LOP3.LUT R0, R163, UR14, R158, 0x96, !PT ;  /* 0x0000000ea3007c12 */ /* 0x000fe2000f8e969e */
[----:B------:R-:W-:Y:S01]  /*5150*/  IMAD.WIDE.U32 R164, R164, -0x2daee0ad, RZ ;  /* 0xd2511f53a4a47825 */ /* 0x000fe200078e00ff */
[----:B------:R-:W-:Y:S01]  /*5160*/  LOP3.LUT R3, R111, UR6, R156, 0x96, !PT ;  /* 0x000000066f037c12 */ /* 0x000fe2000f8e969c */
[----:B------:R-:W-:Y:S01]  /*5170*/  UIADD3 UR15, UR19, 0x646e171e, URZ ;  /* 0x646e171e130f7890 */ /* 0x000fe2000fffe03f */
[----:B------:R-:W-:Y:S01]  /*5180*/  FMNMX.FTZ R82, R151, R82, !PT ;  /* 0x0000005297527209 */ /* 0x000fe20007810000 */
[----:B------:R-:W-:Y:S01]  /*5190*/  IMAD.WIDE.U32 R138, R138, -0x326172a9, RZ ;  /* 0xcd9e8d578a8a7825 */ /* 0x000fe200078e00ff */
[----:B------:R-:W-:-:S02]  /*51a0*/  LOP3.LUT R118, R165, UR6, R122, 0x96, !PT ;  /* 0x00000006a5767c12 */ /* 0x000fc4000f8e967a */
[----:B------:R-:W-:Y:S01]  /*51b0*/  LOP3.LUT R120, R41, UR5, RZ, 0x3c, !PT ;  /* 0x0000000529787c12 */ /* 0x000fe2000f8e3cff */
[----:B------:R-:W-:Y:S01]  /*51c0*/  IMAD.WIDE.U32 R80, R80, -0x2daee0ad, RZ ;  /* 0xd2511f5350507825 */ /* 0x000fe200078e00ff */
[C---:B------:R-:W-:Y:S01]  /*51d0*/  LOP3.LUT R116, R139.reuse, UR7, R148, 0x96, !PT ;  /* 0x000000078b747c12 */ /* 0x040fe2000f8e9694 */
[----:B------:R-:W-:Y:S01]  /*51e0*/  UIADD3 UR5, UR19, -0x56f99767, URZ ;  /* 0xa906689913057890 */ /* 0x000fe2000fffe03f */
[----:B------:R-:W-:Y:S01]  /*51f0*/  LOP3.LUT R104, R139, UR7, R162, 0x96, !PT ;  /* 0x000000078b687c12 */ /* 0x000fe2000f8e96a2 */
[----:B------:R-:W-:Y:S01]  /*5200*/  IMAD.WIDE.U32 R72, R72, -0x326172a9, RZ ;  /* 0xcd9e8d5748487825 */ /* 0x000fe200078e00ff */
[----:B------:R-:W-:Y:S02]  /*5210*/  LOP3.LUT R122, R81, UR6, R122, 0x96, !PT ;  /* 0x00000006517a7c12 */ /* 0x000fe4000f8e967a */
[----:B------:R-:W-:Y:S01]  /*5220*/  FMNMX.FTZ R82, R77, R82, !PT ;  /* 0x000000524d527209 */ /* 0x000fe20007810000 */
        /* <DEDUP_REMOVED lines=17> */
[----:B------:R-:W-:Y:S01]  /*5340*/  LOP3.LUT R96, R85, UR6, R42, 0x96, !PT ;  /* 0x0000000655607c12 */ /* 0x000fe2000f8e962a */
        /* <DEDUP_REMOVED lines=10> */
[----:B------:R-:W-:-:S02]  /*53f0*/  FMNMX.FTZ R82, R19, R82, !PT ;  /* 0x0000005213527209 */ /* 0x000fc40007810000 */
        /* <DEDUP_REMOVED lines=8> */
[----:B------:R-:W-:-:S02]  /*5480*/  FMNMX.FTZ R82, R17, R82, !PT ;  /* 0x0000005211527209 */ /* 0x000fc40007810000 */
[----:B------:R-:W-:Y:S01]  /*5490*/  FMNMX.FTZ R85, R152, R85, !PT ;  /* 0x0000005598557209 */ /* 0x000fe20007810000 */
[----:B------:R-:W-:Y:S01]  /*54a0*/  IMAD.WIDE.U32 R122, R122, -0x2daee0ad, RZ ;  /* 0xd2511f537a7a7825 */ /* 0x000fe200078e00ff */
[----:B------:R-:W-:Y:S01]  /*54b0*/  LOP3.LUT R110, R117, UR21, R110, 0x96, !PT ;  /* 0x00000015756e7c12 */ /* 0x000fe2000f8e966e */
[----:B------:R-:W1:Y:S01]  /*54c0*/  SHFL.BFLY PT, R93, R82, 0x2, 0x1f ;  /* 0x0c401f00525d7f89 */ /* 0x000e6200000e0000 */
        /* <DEDUP_REMOVED lines=28> */
[----:B------:R-:W-:Y:S01]  /*5690*/  IMAD R208, R4, 0x2, R210 ;  /* 0x0000000204d07824 */ /* 0x000fe200078e02d2 */
[----:B------:R-:W-:Y:S02]  /*56a0*/  FMNMX.FTZ R85, R46, R85, !PT ;  /* 0x000000552e557209 */ /* 0x000fe40007810000 */
[----:B------:R-:W-:Y:S02]  /*56b0*/  FMNMX.FTZ R73, R28, R73, !PT ;  /* 0x000000491c497209 */ /* 0x000fe40007810000 */
[----:B------:R-:W-:-:S02]  /*56c0*/  FMNMX.FTZ R2, R29, R2, !PT ;  /* 0x000000021d027209 */ /* 0x000fc40007810000 */
[----:B------:R-:W-:Y:S02]  /*56d0*/  FMNMX.FTZ R85, R34, R85, !PT ;  /* 0x0000005522557209 */ /* 0x000fe40007810000 */
[----:B------:R-:W-:Y:S02]  /*56e0*/  FMNMX.FTZ R73, R26, R73, !PT ;  /* 0x000000491a497209 */ /* 0x000fe40007810000 */
[----:B------:R-:W-:Y:S02]  /*56f0*/  FMNMX.FTZ R2, R27, R2, !PT ;  /* 0x000000021b027209 */ /* 0x000fe40007810000 */
[----:B------:R-:W-:Y:S02]  /*5700*/  LOP3.LUT R0, R141, UR6, R156, 0x96, !PT ;  /* 0x000000068d007c12 */ /* 0x000fe4000f8e969c */
[----:B------:R-:W-:Y:S02]  /*5710*/  LOP3.LUT R140, R105, UR21, R140, 0x96, !PT ;  /* 0x00000015698c7c12 */ /* 0x000fe4000f8e968c */
[----:B------:R-:W-:Y:S01]  /*5720*/  LOP3.LUT R118, R165, UR20, R118, 0x96, !PT ;  /* 0x00000014a5767c12 */ /* 0x000fe2000f8e9676 */
[----:B------:R-:W-:Y:S01]  /*5730*/  IMAD.WIDE.U32 R160, R0, -0x326172a9, RZ ;  /* 0xcd9e8d5700a07825 */ /* 0x000fe200078e00ff */
[----:B------:R-:W-:-:S02]  /*5740*/  FMNMX.FTZ R85, R20, R85, !PT ;  /* 0x0000005514557209 */ /* 0x000fc40007810000 */
[----:B------:R-:W-:Y:S01]  /*5750*/  FMNMX.FTZ R73, R100, R73, !PT ;  /* 0x0000004964497209 */ /* 0x000fe20007810000 */
[----:B------:R-:W-:Y:S01]  /*5760*/  IMAD.WIDE.U32 R140, R140, -0x326172a9, RZ ;  /* 0xcd9e8d578c8c7825 */ /* 0x000fe200078e00ff */
[----:B------:R-:W-:Y:S02]  /*5770*/  FMNMX.FTZ R2, R25, R2, !PT ;  /* 0x0000000219027209 */ /* 0x000fe40007810000 */
[----:B------:R-:W-:Y:S01]  /*5780*/  FMNMX.FTZ R85, R18, R85, !PT ;  /* 0x0000005512557209 */ /* 0x000fe20007810000 */
[----:B------:R-:W-:Y:S01]  /*5790*/  IMAD.WIDE.U32 R118, R118, -0x2daee0ad, RZ ;  /* 0xd2511f5376767825 */ /* 0x000fe200078e00ff */
[----:B------:R-:W-:Y:S02]  /*57a0*/  LOP3.LUT R162, R3, UR11, R162, 0x96, !PT ;  /* 0x0000000b03a27c12 */ /* 0x000fe4000f8e96a2 */
[----:B------:R-:W-:Y:S02]  /*57b0*/  FMNMX.FTZ R73, R24, R73, !PT ;  /* 0x0000004918497209 */ /* 0x000fe40007810000 */
[----:B------:R-:W-:Y:S01]  /*57c0*/  LOP3.LUT R3, R95, UR5, R168, 0x96, !PT ;  /* 0x000000055f037c12 */ /* 0x000fe2000f8e96a8 */
[----:B------:R-:W-:Y:S01]  /*57d0*/  IMAD.WIDE.U32 R162, R162, -0x326172a9, RZ ;  /* 0xcd9e8d57a2a27825 */ /* 0x000fe200078e00ff */
[----:B------:R-:W-:-:S02]  /*57e0*/  FMNMX.FTZ R2, R109, R2, !PT ;  /* 0x000000026d027209 */ /* 0x000fc40007810000 */
[----:B------:R-:W-:Y:S02]  /*57f0*/  FMNMX.FTZ R85, R16, R85, !PT ;  /* 0x0000005510557209 */ /* 0x000fe40007810000 */
[----:B------:R-:W-:Y:S02]  /*5800*/  FMNMX.FTZ R73, R12, R73, !PT ;  /* 0x000000490c497209 */ /* 0x000fe40007810000 */
[----:B------:R-:W-:Y:S02]  /*5810*/  LOP3.LUT R166, R161, UR24, R138, 0x96, !PT ;  /* 0x00000018a1a67c12 */ /* 0x000fe4000f8e968a */
[----:B------:R-:W-:Y:S02]  /*5820*/  LOP3.LUT R160, R141, UR20, R160, 0x96, !PT ;  /* 0x000000148da07c12 */ /* 0x000fe4000f8e96a0 */
[----:B------:R-:W-:Y:S01]  /*5830*/  LOP3.LUT R142, R129, UR11, R148, 0x96, !PT ;  /* 0x0000000b818e7c12 */ /* 0x000fe2000f8e9694 */
[----:B------:R-:W-:Y:S01]  /*5840*/  IMAD.WIDE.U32 R166, R166, -0x2daee0ad, RZ ;  /* 0xd2511f53a6a67825 */ /* 0x000fe200078e00ff */
[----:B------:R-:W-:-:S02]  /*5850*/  LOP3.LUT R130, R119, UR5, R128, 0x96, !PT ;  /* 0x0000000577827c12 */ /* 0x000fc4000f8e9680 */
[----:B------:R-:W-:Y:S01]  /*5860*/  FMNMX.FTZ R2, R15, R2, !PT ;  /* 0x000000020f027209 */ /* 0x000fe20007810000 */
[----:B------:R-:W-:Y:S01]  /*5870*/  IMAD.WIDE.U32 R128, R3, -0x326172a9, RZ ;  /* 0xcd9e8d5703807825 */ /* 0x000fe200078e00ff */
[----:B------:R-:W-:Y:S02]  /*5880*/  FMNMX.FTZ R3, R14, R85, !PT ;  /* 0x000000550e037209 */ /* 0x000fe40007810000 */
        /* <DEDUP_REMOVED lines=8> */
[----:B------:R-:W2:Y:S01]  /*5910*/  SHFL.BFLY PT, R80, R3, 0x2, 0x1f ;  /* 0x0c401f0003507f89 */ /* 0x000ea200000e0000 */
[----:B------:R-:W-:Y:S02]  /*5920*/  FMNMX.FTZ R73, R242, R73, !PT ;  /* 0x00000049f2497209 */ /* 0x000fe40007810000 */
[----:B------:R-:W-:Y:S01]  /*5930*/  FMNMX.FTZ R2, R11, R2, !PT ;  /* 0x000000020b027209 */ /* 0x000fe20007810000 */
[----:B------:R-:W-:Y:S01]  /*5940*/  IMAD.WIDE.U32 R102, R102, -0x2daee0ad, RZ ;  /* 0xd2511f5366667825 */ /* 0x000fe200078e00ff */
[----:B------:R-:W-:Y:S02]  /*5950*/  LOP3.LUT R81, R161, UR5, R166, 0x96, !PT ;  /* 0x00000005a1517c12 */ /* 0x000fe4000f8e96a6 */
[----:B------:R-:W-:Y:S02]  /*5960*/  FMNMX.FTZ R73, R240, R73, !PT ;  /* 0x00000049f0497209 */ /* 0x000fe40007810000 */
[----:B------:R-:W-:-:S02]  /*5970*/  FMNMX.FTZ R2, R83, R2, !PT ;  /* 0x0000000253027209 */ /* 0x000fc40007810000 */
[----:B-1----:R-:W-:Y:S02]  /*5980*/  FMNMX.FTZ R93, R82, R93, !PT ;  /* 0x0000005d525d7209 */ /* 0x002fe40007810000 */
[----:B------:R-:W-:Y:S02]  /*5990*/  LOP3.LUT R116, R155, UR11, R116, 0x96, !PT ;  /* 0x0000000b9b747c12 */ /* 0x000fe4000f8e9674 */
[----:B------:R-:W-:Y:S01]  /*59a0*/  LOP3.LUT R74, R103, UR5, R154, 0x96, !PT ;  /* 0x00000005674a7c12 */ /* 0x000fe2000f8e969a */
[----:B------:R-:W-:Y:S01]  /*59b0*/  IMAD.WIDE.U32 R154, R81, -0x326172a9, RZ ;  /* 0xcd9e8d57519a7825 */ /* 0x000fe200078e00ff */
[----:B------:R-:W-:Y:S02]  /*59c0*/  FMNMX.FTZ R73, R238, R73, !PT ;  /* 0x00000049ee497209 */ /* 0x000fe40007810000 */
[----:B------:R-:W-:Y:S01]  /*59d0*/  FMNMX.FTZ R81, R9, R2, !PT ;  /* 0x0000000209517209 */ /* 0x000fe20007810000 */
[----:B------:R-:W-:Y:S01]  /*59e0*/  IMAD.WIDE.U32 R116, R116, -0x326172a9, RZ ;  /* 0xcd9e8d5774747825 */ /* 0x000fe200078e00ff */
[----:B------:R-:W-:-:S02]  /*59f0*/  LOP3.LUT R0, R143, UR8, R164, 0x96, !PT ;  /* 0x000000088f007c12 */ /* 0x000fc4000f8e96a4 */
[----:B------:R-:W1:Y:S01]  /*5a00*/  SHFL.BFLY PT, R164, R93, 0x1, 0x1f ;  /* 0x0c201f005da47f89 */ /* 0x000e6200000e0000 */
[----:B------:R-:W-:Y:S02]  /*5a10*/  FMNMX.FTZ R73, R8, R73, !PT ;  /* 0x0000004908497209 */ /* 0x000fe40007810000 */
[----:B------:R-:W-:Y:S01]  /*5a20*/  LOP3.LUT R104, R167, UR11, R104, 0x96, !PT ;  /* 0x0000000ba7687c12 */ /* 0x000fe2000f8e9668 */
[----:B------:R-:W-:Y:S01]  /*5a30*/  IMAD.WIDE.U32 R166, R23, -0x2daee0ad, RZ ;  /* 0xd2511f5317a67825 */ /* 0x000fe200078e00ff */
[----:B------:R-:W3:Y:S01]  /*5a40*/  SHFL.BFLY PT, R2, R81, 0x2, 0x1f ;  /* 0x0c401f0051027f89 */ /* 0x000ee200000e0000 */
[----:B------:R-:W-:Y:S02]  /*5a50*/  LOP3.LUT R84, R129, UR25, R84, 0x96, !PT ;  /* 0x0000001981547c12 */ /* 0x000fe4000f8e9654 */
[----:B------:R-:W-:Y:S01]  /*5a60*/  LOP3.LUT R85, R128, 0xff, RZ, 0xc0, !PT ;  /* 0x000000ff80557812 */ /* 0x000fe200078ec0ff */
[----:B------:R-:W-:Y:S01]  /*5a70*/  IMAD.WIDE.U32 R104, R104, -0x326172a9, RZ ;  /* 0xcd9e8d5768687825 */ /* 0x000fe200078e00ff */
[----:B------:R-:W-:-:S02]  /*5a80*/  LOP3.LUT R89, R128, 0xffff, RZ, 0xc0, !PT ;  /* 0x0000ffff80597812 */ /* 0x000fc400078ec0ff */
[--C-:B------:R-:W-:Y:S02]  /*5a90*/  SHF.R.U32.HI R98, RZ, 0x10, R128.reuse ;  /* 0x00000010ff627819 */ /* 0x100fe40000011680 */
[----:B------:R-:W-:Y:S01]  /*5aa0*/  SHF.R.U32.HI R23, RZ, 0x18, R128 ;  /* 0x00000018ff177819 */ /* 0x000fe20000011680 */
[----:B------:R-:W-:Y:S01]  /*5ab0*/  IMAD.WIDE.U32 R128, R0, -0x2daee0ad, RZ ;  /* 0xd2511f5300807825 */ /* 0x000fe200078e00ff */
[----:B--2---:R-:W-:Y:S01]  /*5ac0*/  FMNMX.FTZ R80, R3, R80, !PT ;  /* 0x0000005003507209 */ /* 0x004fe20007810000 */
[----:B------:R-:W2:Y:S01]  /*5ad0*/  SHFL.BFLY PT, R0, R73, 0x2, 0x1f ;  /* 0x0c401f0049007f89 */ /* 0x000ea200000e0000 */
[----:B------:R-:W-:Y:S01]  /*5ae0*/  LOP3.LUT R132, R97, UR24, R40, 0x96, !PT ;  /* 0x0000001861847c12 */ /* 0x000fe2000f8e9628 */
[----:B------:R-:W-:Y:S01]  /*5af0*/  IMAD.WIDE.U32 R96, R96, -0x2daee0ad, RZ ;  /* 0xd2511f5360607825 */ /* 0x000fe200078e00ff */
[----:B------:R-:W-:Y:S01]  /*5b00*/  LOP3.LUT R144, R129, UR15, R118, 0x96, !PT ;  /* 0x0000000f81907c12 */ /* 0x000fe2000f8e9676 */
[----:B------:R-:W4:Y:S01]  /*5b10*/  SHFL.BFLY PT, R3, R80, 0x1, 0x1f ;  /* 0x0c201f0050037f89 */ /* 0x000f2200000e0000 */
[----:B------:R-:W-:Y:S01]  /*5b20*/  LOP3.LUT R140, R105, UR8, R140, 0x96, !PT ;  /* 0x00000008698c7c12 */ /* 0x000fe2000f8e968c */
[----:B------:R-:W-:Y:S01]  /*5b30*/  IMAD.WIDE.U32 R132, R132, -0x2daee0ad, RZ ;  /* 0xd2511f5384847825 */ /* 0x000fe200078e00ff */
[----:B-1----:R-:W-:-:S02]  /*5b40*/  FMNMX.FTZ R164, R93, R164, !PT ;  /* 0x000000a45da47209 */ /* 0x002fc40007810000 */
[----:B------:R-:W-:Y:S01]  /*5b50*/  LOP3.LUT R146, R155, UR25, R104, 0x96, !PT ;  /* 0x000000199b927c12 */ /* 0x000fe2000f8e9668 */
[----:B------:R-:W-:Y:S01]  /*5b60*/  IMAD.WIDE.U32 R118, R74, -0x326172a9, RZ ;  /* 0xcd9e8d574a767825 */ /* 0x000fe200078e00ff */
[----:B------:R-:W-:Y:S02]  /*5b70*/  LOP3.LUT R148, R133, UR11, R148, 0x96, !PT ;  /* 0x0000000b85947c12 */ /* 0x000fe4000f8e9694 */
[----:B---3--:R-:W-:Y:S01]  /*5b80*/  FMNMX.FTZ R2, R81, R2, !PT ;  /* 0x0000000251027209 */ /* 0x008fe20007810000 */
[C---:B------:R-:W-:Y:S01]  /*5b90*/  FMUL.FTZ R150, R164.reuse, c[0x0][0x23c] ;  /* 0x00008f00a4967a20 */ /* 0x040fe20000410000 */
[----:B------:R-:W-:Y:S01]  /*5ba0*/  FSETP.NEU.FTZ.AND P1, PT, R164, -INF , PT ;  /* 0xff800000a400780b */ /* 0x000fe20003f3d000 */
[----:B------:R-:W-:Y:S01]  /*5bb0*/  IMAD.WIDE.U32 R148, R148, -0x326172a9, RZ ;  /* 0xcd9e8d5794947825 */ /* 0x000fe200078e00ff */
[----:B------:R-:W-:Y:S01]  /*5bc0*/  LOP3.LUT R105, R154, 0xffff, RZ, 0xc0, !PT ;  /* 0x0000ffff9a697812 */ /* 0x000fe200078ec0ff */
[----:B------:R-:W1:Y:S01]  /*5bd0*/  SHFL.BFLY PT, R153, R2, 0x1, 0x1f ;  /* 0x0c201f0002997f89 */ /* 0x000e6200000e0000 */
[----:B------:R-:W-:-:S02]  /*5be0*/  FSEL R150, R150, RZ, P1 ;  /* 0x000000ff96967208 */ /* 0x000fc40000800000 */
[----:B------:R-:W-:Y:S02]  /*5bf0*/  LOP3.LUT R72, R149, UR8, R72, 0x96, !PT ;  /* 0x0000000895487c12 */ /* 0x000fe4000f8e9648 */
[----:B------:R-:W-:Y:S01]  /*5c00*/  LOP3.LUT R149, R154, 0xff, RZ, 0xc0, !PT ;  /* 0x000000ff9a957812 */ /* 0x000fe200078ec0ff */
[--C-:B------:R-:W-:Y:S01]  /*5c10*/  FFMA.FTZ R74, R69, c[0x0][0x23c], -R150.reuse ;  /* 0x00008f00454a7a23 */ /* 0x100fe20000010896 */
[----:B--2---:R-:W-:Y:S01]  /*5c20*/  FMNMX.FTZ R0, R73, R0, !PT ;  /* 0x0000000049007209 */ /* 0x004fe20007810000 */
[----:B------:R-:W-:Y:S01]  /*5c30*/  FFMA.FTZ R73, R70, c[0x0][0x23c], -R150 ;  /* 0x00008f0046497a23 */ /* 0x000fe20000010896 */
[----:B------:R-:W-:Y:S01]  /*5c40*/  SHF.R.U32.HI R104, RZ, 0x10, R154 ;  /* 0x00000010ff687819 */ /* 0x000fe2000001169a */
[----:B------:R-:W-:Y:S01]  /*5c50*/  FFMA.FTZ R239, R75, c[0x0][0x23c], -R150 ;  /* 0x00008f004bef7a23 */ /* 0x000fe20000010896 */
[----:B----4-:R-:W-:Y:S01]  /*5c60*/  FMNMX.FTZ R3, R80, R3, !PT ;  /* 0x0000000350037209 */ /* 0x010fe20007810000 */
[----:B------:R-:W2:Y:S01]  /*5c70*/  SHFL.BFLY PT, R81, R0, 0x1, 0x1f ;  /* 0x0c201f0000517f89 */ /* 0x000ea200000e0000 */
[----:B------:R-:W-:Y:S01]  /*5c80*/  SHF.R.U32.HI R95, RZ, 0x18, R154 ;  /* 0x00000018ff5f7819 */ /* 0x000fe2000001169a */
[----:B------:R-:W-:Y:S01]  /*5c90*/  IMAD.WIDE.U32 R154, R72, -0x2daee0ad, RZ ;  /* 0xd2511f53489a7825 */ /* 0x000fe200078e00ff */
[----:B------:R-:W-:Y:S01]  /*5ca0*/  MUFU.EX2 R74, R74 ;  /* 0x0000004a004a7308 */ /* 0x000fe20000000800 */
[----:B------:R-:W-:-:S02]  /*5cb0*/  LOP3.LUT R72, R84, 0xffff, RZ, 0xc0, !PT ;  /* 0x0000ffff54487812 */ /* 0x000fc400078ec0ff */
[C---:B------:R-:W-:Y:S01]  /*5cc0*/  FMUL.FTZ R143, R3.reuse, c[0x0][0x23c] ;  /* 0x00008f00038f7a20 */ /* 0x040fe20000410000 */
[----:B------:R-:W-:Y:S01]  /*5cd0*/  FSETP.NEU.FTZ.AND P1, PT, R3, -INF , PT ;  /* 0xff8000000300780b */ /* 0x000fe20003f3d000 */
[--C-:B------:R-:W-:Y:S01]  /*5ce0*/  FFMA.FTZ R147, R147, c[0x0][0x23c], -R150.reuse ;  /* 0x00008f0093937a23 */ /* 0x100fe20000010896 */
[----:B------:R-:W-:Y:S01]  /*5cf0*/  ISETP.GE.U32.AND P4, PT, R6, R23, PT ;  /* 0x000000170600720c */ /* 0x000fe20003f86070 */
[----:B------:R-:W-:Y:S01]  /*5d00*/  FFMA.FTZ R247, R77, c[0x0][0x23c], -R150 ;  /* 0x00008f004df77a23 */ /* 0x000fe20000010896 */
[----:B------:R-:W3:Y:S01]  /*5d10*/  MUFU.EX2 R73, R73 ;  /* 0x0000004900497308 */ /* 0x000ee20000000800 */
[----:B------:R-:W-:Y:S01]  /*5d20*/  SHF.R.U32.HI R23, RZ, 0x8, R72 ;  /* 0x00000008ff177819 */ /* 0x000fe20000011648 */
[--C-:B------:R-:W-:Y:S01]  /*5d30*/  FFMA.FTZ R72, R59, c[0x0][0x23c], -R150.reuse ;  /* 0x00008f003b487a23 */ /* 0x100fe20000010896 */
[----:B------:R-:W-:Y:S01]  /*5d40*/  FSEL R143, R143, RZ, P1 ;  /* 0x000000ff8f8f7208 */ /* 0x000fe20000800000 */
[--C-:B------:R-:W-:Y:S01]  /*5d50*/  FFMA.FTZ R234, R35, c[0x0][0x23c], -R150.reuse ;  /* 0x00008f0023ea7a23 */ /* 0x100fe20000010896 */
[----:B------:R-:W-:Y:S01]  /*5d60*/  LOP3.LUT R23, R23, 0xffff, RZ, 0xc0, !PT ;  /* 0x0000ffff17177812 */ /* 0x000fe200078ec0ff */
[----:B------:R-:W-:Y:S01]  /*5d70*/  FFMA.FTZ R227, R33, c[0x0][0x23c], -R150 ;  /* 0x00008f0021e37a23 */ /* 0x000fe20000010896 */
[----:B------:R-:W-:Y:S01]  /*5d80*/  LOP3.LUT R101, R155, UR15, R96, 0x96, !PT ;  /* 0x0000000f9b657c12 */ /* 0x000fe2000f8e9660 */
[--C-:B------:R-:W-:Y:S01]  /*5d90*/  FFMA.FTZ R82, R56, c[0x0][0x23c], -R143.reuse ;  /* 0x00008f0038527a23 */ /* 0x100fe2000001088f */
[----:B------:R-:W-:Y:S01]  /*5da0*/  LOP3.LUT R113, R154, 0xffff, RZ, 0xc0, !PT ;  /* 0x0000ffff9a717812 */ /* 0x000fe200078ec0ff */
[--C-:B------:R-:W-:Y:S01]  /*5db0*/  FFMA.FTZ R80, R57, c[0x0][0x23c], -R143.reuse ;  /* 0x00008f0039507a23 */ /* 0x100fe2000001088f */
[----:B------:R-:W-:Y:S01]  /*5dc0*/  LOP3.LUT R155, R84, 0xff, RZ, 0xc0, !PT ;  /* 0x000000ff549b7812 */ /* 0x000fe200078ec0ff */
[----:B------:R-:W-:Y:S01]  /*5dd0*/  MUFU.EX2 R72, R72 ;  /* 0x0000004800487308 */ /* 0x000fe20000000800 */
[----:B-1----:R-:W-:Y:S01]  /*5de0*/  FMNMX.FTZ R2, R2, R153, !PT ;  /* 0x0000009902027209 */ /* 0x002fe20007810000 */
[--C-:B------:R-:W-:Y:S01]  /*5df0*/  FFMA.FTZ R152, R152, c[0x0][0x23c], -R143.reuse ;  /* 0x00008f0098987a23 */ /* 0x100fe2000001088f */
[----:B------:R-:W-:Y:S01]  /*5e00*/  ISETP.GE.U32.AND P2, PT, R6, R23, PT ;  /* 0x000000170600720c */ /* 0x000fe20003f46070 */
[--C-:B------:R-:W-:Y:S01]  /*5e10*/  FFMA.FTZ R237, R48, c[0x0][0x23c], -R143.reuse ;  /* 0x00008f0030ed7a23 */ /* 0x100fe2000001088f */
[----:B--2---:R-:W-:Y:S01]  /*5e20*/  FMNMX.FTZ R0, R0, R81, !PT ;  /* 0x0000005100007209 */ /* 0x004fe20007810000 */
[----:B------:R-:W-:Y:S01]  /*5e30*/  FMUL.FTZ R126, R2, c[0x0][0x23c] ;  /* 0x00008f00027e7a20 */ /* 0x000fe20000410000 */
[C---:B------:R-:W-:Y:S01]  /*5e40*/  ISETP.GE.U32.AND P1, PT, R6.reuse, R85, PT ;  /* 0x000000550600720c */ /* 0x040fe20003f26070 */
[----:B------:R-:W-:Y:S01]  /*5e50*/  MUFU.EX2 R82, R82 ;  /* 0x0000005200527308 */ /* 0x000fe20000000800 */
[----:B------:R-:W-:Y:S01]  /*5e60*/  ISETP.GE.U32.AND P6, PT, R6, R155, PT ;  /* 0x0000009b0600720c */ /* 0x000fe20003fc6070 */
[----:B------:R-:W-:Y:S01]  /*5e70*/  FMUL.FTZ R96, R0, c[0x0][0x23c] ;  /* 0x00008f0000607a20 */ /* 0x000fe20000410000 */
[----:B---3--:R-:W-:Y:S01]  /*5e80*/  F2FP.BF16.PACK_AB R85, R73, R74 ;  /* 0x0000004a4955723e */ /* 0x008fe200000010ff */
[--C-:B------:R-:W-:Y:S01]  /*5e90*/  FFMA.FTZ R246, R32, c[0x0][0x23c], -R143.reuse ;  /* 0x00008f0020f67a23 */ /* 0x100fe2000001088f */
[----:B------:R-:W-:Y:S01]  /*5ea0*/  LOP3.LUT R132, R97, UR5, R132, 0x96, !PT ;  /* 0x0000000561847c12 */ /* 0x000fe2000f8e9684 */
[----:B------:R-:W-:Y:S01]  /*5eb0*/  FFMA.FTZ R221, R30, c[0x0][0x23c], -R143 ;  /* 0x00008f001edd7a23 */ /* 0x000fe2000001088f */
[----:B------:R-:W-:Y:S01]  /*5ec0*/  FSETP.NEU.FTZ.AND P3, PT, R2, -INF , PT ;  /* 0xff8000000200780b */ /* 0x000fe20003f7d000 */
[----:B------:R1:W2:Y:S01]  /*5ed0*/  MUFU.EX2 R81, R80 ;  /* 0x0000005000517308 */ /* 0x0002a20000000800 */
[----:B------:R-:W-:Y:S01]  /*5ee0*/  LOP3.LUT R97, R166, 0xff, RZ, 0xc0, !PT ;  /* 0x000000ffa6617812 */ /* 0x000fe200078ec0ff */
[--C-:B------:R-:W-:Y:S01]  /*5ef0*/  FFMA.FTZ R226, R51, c[0x0][0x23c], -R150.reuse ;  /* 0x00008f0033e27a23 */ /* 0x100fe20000010896 */
[----:B------:R-:W-:Y:S01]  /*5f00*/  PRMT R23, R85, 0x7632, R23 ;  /* 0x0000763255177816 */ /* 0x000fe20000000017 */
[----:B------:R-:W-:Y:S01]  /*5f10*/  FFMA.FTZ R225, R49, c[0x0][0x23c], -R150 ;  /* 0x00008f0031e17a23 */ /* 0x000fe20000010896 */
[----:B------:R-:W-:Y:S01]  /*5f20*/  FSETP.NEU.FTZ.AND P5, PT, R0, -INF , PT ;  /* 0xff8000000000780b */ /* 0x000fe20003fbd000 */
[----:B------:R-:W-:Y:S01]  /*5f30*/  @!P6 HFMA2.BF16_V2 R71, -RZ.H0_H0, RZ.H0_H0, -R85.H0_H0 ;  /* 0x200000ffff47e231 */ /* 0x000fe20000340955 */
[--C-:B------:R-:W-:Y:S01]  /*5f40*/  SHF.R.U32.HI R153, RZ, 0x18, R84.reuse ;  /* 0x00000018ff997819 */ /* 0x100fe20000011654 */
[----:B------:R-:W3:Y:S01]  /*5f50*/  MUFU.EX2 R239, R239 ;  /* 0x000000ef00ef7308 */ /* 0x000ee20000000800 */
[----:B------:R-:W-:Y:S01]  /*5f60*/  FSEL R75, R96, RZ, P5 ;  /* 0x000000ff604b7208 */ /* 0x000fe20002800000 */
[----:B------:R-:W-:Y:S01]  /*5f70*/  @!P2 HFMA2.BF16_V2 R70, -RZ.H0_H0, RZ.H0_H0, -R23.H0_H0 ;  /* 0x200000ffff46a231 */ /* 0x000fe20000340917 */
[----:B------:R-:W-:Y:S01]  /*5f80*/  ISETP.GE.U32.AND P5, PT, R6, R153, PT ;  /* 0x000000990600720c */ /* 0x000fe20003fa6070 */
[--C-:B------:R-:W-:Y:S01]  /*5f90*/  FFMA.FTZ R220, R46, c[0x0][0x23c], -R143.reuse ;  /* 0x00008f002edc7a23 */ /* 0x100fe2000001088f */
[----:B------:R-:W-:Y:S01]  /*5fa0*/  SHF.R.U32.HI R153, RZ, 0x10, R84 ;  /* 0x00000010ff997819 */ /* 0x000fe20000011654 */
[----:B------:R-:W-:Y:S01]  /*5fb0*/  FFMA.FTZ R219, R34, c[0x0][0x23c], -R143 ;  /* 0x00008f0022db7a23 */ /* 0x000fe2000001088f */
[----:B------:R-:W-:Y:S01]  /*5fc0*/  PRMT R96, R85, 0x5410, R23 ;  /* 0x0000541055607816 */ /* 0x000fe20000000017 */
[----:B------:R-:W-:Y:S01]  /*5fd0*/  MUFU.EX2 R237, R237 ;  /* 0x000000ed00ed7308 */ /* 0x000fe20000000800 */
[----:B-1----:R-:W-:Y:S01]  /*5fe0*/  FSEL R80, R126, RZ, P3 ;  /* 0x000000ff7e507208 */ /* 0x002fe20001800000 */
[--C-:B------:R-:W-:Y:S01]  /*5ff0*/  FFMA.FTZ R126, R99, c[0x0][0x23c], -R150.reuse ;  /* 0x00008f00637e7a23 */ /* 0x100fe20000010896 */
[----:B------:R-:W-:Y:S01]  /*6000*/  ISETP.GE.U32.AND P3, PT, R6, R97, PT ;  /* 0x000000610600720c */ /* 0x000fe20003f66070 */
[--C-:B------:R-:W-:Y:S01]  /*6010*/  FFMA.FTZ R224, R31, c[0x0][0x23c], -R150.reuse ;  /* 0x00008f001fe07a23 */ /* 0x100fe20000010896 */
[----:B------:R-:W-:Y:S01]  /*6020*/  SHF.R.U32.HI R97, RZ, 0x8, R89 ;  /* 0x00000008ff617819 */ /* 0x000fe20000011659 */
[--C-:B------:R-:W-:Y:S01]  /*6030*/  FFMA.FTZ R223, R21, c[0x0][0x23c], -R150.reuse ;  /* 0x00008f0015df7a23 */ /* 0x100fe20000010896 */
[----:B------:R-:W-:Y:S01]  /*6040*/  LOP3.LUT R153, R153, 0xff, RZ, 0xc0, !PT ;  /* 0x000000ff99997812 */ /* 0x000fe200078ec0ff */
[----:B------:R-:W-:Y:S01]  /*6050*/  MUFU.EX2 R126, R126 ;  /* 0x0000007e007e7308 */ /* 0x000fe20000000800 */
[----:B------:R-:W-:Y:S01]  /*6060*/  LOP3.LUT R97, R97, 0xffff, RZ, 0xc0, !PT ;  /* 0x0000ffff61617812 */ /* 0x000fe200078ec0ff */
[--C-:B------:R-:W-:Y:S01]  /*6070*/  FFMA.FTZ R218, R20, c[0x0][0x23c], -R143.reuse ;  /* 0x00008f0014da7a23 */ /* 0x100fe2000001088f */
[----:B------:R-:W-:Y:S01]  /*6080*/  @!P2 PRMT R23, R70, 0x5410, RZ ;  /* 0x000054104617a816 */ /* 0x000fe200000000ff */
[--C-:B------:R-:W-:Y:S01]  /*6090*/  FFMA.FTZ R217, R18, c[0x0][0x23c], -R143.reuse ;  /* 0x00008f0012d97a23 */ /* 0x100fe2000001088f */
[----:B------:R-:W-:Y:S01]  /*60a0*/  ISETP.GE.U32.AND P2, PT, R6, R97, PT ;  /* 0x000000610600720c */ /* 0x000fe20003f46070 */
[----:B------:R-:W-:Y:S01]  /*60b0*/  FFMA.FTZ R222, R19, c[0x0][0x23c], -R150 ;  /* 0x00008f0013de7a23 */ /* 0x000fe20000010896 */
[----:B------:R-:W-:Y:S01]  /*60c0*/  @!P6 PRMT R85, R71, 0x5410, RZ ;  /* 0x000054104755e816 */ /* 0x000fe200000000ff */
[--C-:B------:R-:W-:Y:S01]  /*60d0*/  FFMA.FTZ R71, R58, c[0x0][0x23c], -R143.reuse ;  /* 0x00008f003a477a23 */ /* 0x100fe2000001088f */
[----:B--2---:R-:W-:Y:S01]  /*60e0*/  F2FP.BF16.PACK_AB R84, R81, R82 ;  /* 0x000000525154723e */ /* 0x004fe200000010ff */
[----:B------:R-:W-:Y:S01]  /*60f0*/  MUFU.EX2 R70, R152 ;  /* 0x0000009800467308 */ /* 0x000fe20000000800 */
[----:B------:R-:W-:Y:S01]  /*6100*/  ISETP.GE.U32.AND P6, PT, R6, R153, PT ;  /* 0x000000990600720c */ /* 0x000fe20003fc6070 */
[--C-:B------:R-:W-:Y:S01]  /*6110*/  FFMA.FTZ R216, R16, c[0x0][0x23c], -R143.reuse ;  /* 0x00008f0010d87a23 */ /* 0x100fe2000001088f */
[----:B---3--:R-:W-:Y:S01]  /*6120*/  F2FP.BF16.PACK_AB R204, R239, R72 ;  /* 0x00000048efcc723e */ /* 0x008fe200000010ff */
[----:B------:R-:W-:Y:S01]  /*6130*/  FFMA.FTZ R215, R14, c[0x0][0x23c], -R143 ;  /* 0x00008f000ed77a23 */ /* 0x000fe2000001088f */
[----:B------:R-:W-:Y:S01]  /*6140*/  PRMT R89, R84, 0x7632, R89 ;  /* 0x0000763254597816 */ /* 0x000fe20000000059 */
[----:B------:R-:W-:Y:S01]  /*6150*/  FFMA.FTZ R124, R124, c[0x0][0x23c], -R75 ;  /* 0x00008f007c7c7a23 */ /* 0x000fe2000001084b */
[----:B------:R-:W-:Y:S01]  /*6160*/  PRMT R203, R204, 0x7632, R203 ;  /* 0x00007632cccb7816 */ /* 0x000fe200000000cb */
[----:B------:R-:W1:Y:S01]  /*6170*/  MUFU.EX2 R71, R71 ;  /* 0x0000004700477308 */ /* 0x000e620000000800 */
[----:B------:R-:W-:Y:S01]  /*6180*/  SHF.R.U32.HI R141, RZ, 0x18, R166 ;  /* 0x00000018ff8d7819 */ /* 0x000fe200000116a6 */
[----:B------:R-:W-:Y:S01]  /*6190*/  @!P5 HFMA2.BF16_V2 R92, -RZ.H0_H0, RZ.H0_H0, -R89.H0_H0 ;  /* 0x200000ffff5cd231 */ /* 0x000fe20000340959 */
[----:B------:R-:W-:Y:S01]  /*61a0*/  LOP3.LUT R135, R167, UR15, R94, 0x96, !PT ;  /* 0x0000000fa7877c12 */ /* 0x000fe2000f8e965e */
[----:B------:R-:W-:Y:S01]  /*61b0*/  @!P2 HFMA2.BF16_V2 R88, -RZ.H0_H0, RZ.H0_H0, -R203.H0_H0 ;  /* 0x200000ffff58a231 */ /* 0x000fe200003409cb */
[----:B------:R-:W-:Y:S01]  /*61c0*/  PRMT R97, R84, 0x5410, R89 ;  /* 0x0000541054617816 */ /* 0x000fe20000000059 */
[----:B------:R-:W-:Y:S01]  /*61d0*/  @!P6 HFMA2.BF16_V2 R91, -RZ.H0_H0, RZ.H0_H0, -R84.H0_H0 ;  /* 0x200000ffff5be231 */ /* 0x000fe20000340954 */
[----:B------:R-:W-:Y:S01]  /*61e0*/  LOP3.LUT R153, R98, 0xff, RZ, 0xc0, !PT ;  /* 0x000000ff62997812 */ /* 0x000fe200078ec0ff */
[----:B------:R-:W-:Y:S01]  /*61f0*/  @!P1 HFMA2.BF16_V2 R90, -RZ.H0_H0, RZ.H0_H0, -R204.H0_H0 ;  /* 0x200000ffff5a9231 */ /* 0x000fe200003409cc */
[----:B------:R-:W-:Y:S01]  /*6200*/  @!P5 PRMT R89, R92, 0x5410, RZ ;  /* 0x000054105c59d816 */ /* 0x000fe200000000ff */
[----:B------:R-:W-:Y:S01]  /*6210*/  MUFU.EX2 R247, R247 ;  /* 0x000000f700f77308 */ /* 0x000fe20000000800 */
[----:B------:R-:W-:Y:S01]  /*6220*/  PRMT R98, R204, 0x5410, R203 ;  /* 0x00005410cc627816 */ /* 0x000fe200000000cb */
[--C-:B------:R-:W-:Y:S01]  /*6230*/  FFMA.FTZ R214, R25, c[0x0][0x23c], -R80.reuse ;  /* 0x00008f0019d67a23 */ /* 0x100fe20000010850 */
[----:B------:R-:W-:Y:S01]  /*6240*/  ISETP.GE.U32.AND P5, PT, R6, R141, PT ;  /* 0x0000008d0600720c */ /* 0x000fe20003fa6070 */
[--C-:B------:R-:W-:Y:S01]  /*6250*/  FFMA.FTZ R207, R24, c[0x0][0x23c], -R75.reuse ;  /* 0x00008f0018cf7a23 */ /* 0x100fe2000001084b */
[----:B------:R-:W-:Y:S01]  /*6260*/  @!P2 PRMT R203, R88, 0x5410, RZ ;  /* 0x0000541058cba816 */ /* 0x000fe200000000ff */
[--C-:B------:R-:W-:Y:S01]  /*6270*/  FFMA.FTZ R231, R109, c[0x0][0x23c], -R80.reuse ;  /* 0x00008f006de77a23 */ /* 0x100fe20000010850 */
[----:B------:R-:W-:Y:S01]  /*6280*/  LOP3.LUT R88, R135, 0xffff, RZ, 0xc0, !PT ;  /* 0x0000ffff87587812 */ /* 0x000fe200078ec0ff */
[----:B------:R-:W2:Y:S01]  /*6290*/  MUFU.EX2 R141, R147 ;  /* 0x00000093008d7308 */ /* 0x000ea20000000800 */
[----:B------:R-:W-:Y:S01]  /*62a0*/  @!P6 PRMT R84, R91, 0x5410, RZ ;  /* 0x000054105b54e816 */ /* 0x000fe200000000ff */
[----:B------:R-:W-:Y:S01]  /*62b0*/  FFMA.FTZ R230, R15, c[0x0][0x23c], -R80 ;  /* 0x00008f000fe67a23 */ /* 0x000fe20000010850 */
[----:B------:R-:W-:Y:S01]  /*62c0*/  LOP3.LUT R91, R135, 0xff, RZ, 0xc0, !PT ;  /* 0x000000ff875b7812 */ /* 0x000fe200078ec0ff */
[--C-:B------:R-:W-:Y:S01]  /*62d0*/  FFMA.FTZ R233, R12, c[0x0][0x23c], -R75.reuse ;  /* 0x00008f000ce97a23 */ /* 0x100fe2000001084b */
[----:B------:R-:W-:Y:S01]  /*62e0*/  SHF.R.U32.HI R88, RZ, 0x8, R88 ;  /* 0x00000008ff587819 */ /* 0x000fe20000011658 */
[----:B------:R-:W-:Y:S01]  /*62f0*/  FFMA.FTZ R232, R10, c[0x0][0x23c], -R75 ;  /* 0x00008f000ae87a23 */ /* 0x000fe2000001084b */
[C---:B------:R-:W-:Y:S01]  /*6300*/  ISETP.GE.U32.AND P6, PT, R6.reuse, R153, PT ;  /* 0x000000990600720c */ /* 0x040fe20003fc6070 */
[----:B------:R-:W-:Y:S01]  /*6310*/  MUFU.EX2 R234, R234 ;  /* 0x000000ea00ea7308 */ /* 0x000fe20000000800 */
[----:B------:R-:W-:Y:S01]  /*6320*/  ISETP.GE.U32.AND P2, PT, R6, R91, PT ;  /* 0x0000005b0600720c */ /* 0x000fe20003f46070 */
[--C-:B------:R-:W-:Y:S01]  /*6330*/  FFMA.FTZ R236, R13, c[0x0][0x23c], -R80.reuse ;  /* 0x00008f000dec7a23 */ /* 0x100fe20000010850 */
[----:B-1----:R-:W-:Y:S01]  /*6340*/  F2FP.BF16.PACK_AB R206, R70, R71 ;  /* 0x0000004746ce723e */ /* 0x002fe200000010ff */
[----:B------:R-:W-:Y:S01]  /*6350*/  FFMA.FTZ R235, R11, c[0x0][0x23c], -R80 ;  /* 0x00008f000beb7a23 */ /* 0x000fe20000010850 */
[----:B------:R-:W-:Y:S01]  /*6360*/  LOP3.LUT R91, R88, 0xffff, RZ, 0xc0, !PT ;  /* 0x0000ffff585b7812 */ /* 0x000fe200078ec0ff */
[----:B------:R-:W-:Y:S01]  /*6370*/  FFMA.FTZ R88, R76, c[0x0][0x23c], -R143 ;  /* 0x00008f004c587a23 */ /* 0x000fe2000001088f */
[----:B------:R-:W-:Y:S01]  /*6380*/  PRMT R205, R206, 0x7632, R205 ;  /* 0x00007632cecd7816 */ /* 0x000fe200000000cd */
[----:B------:R-:W-:Y:S01]  /*6390*/  MUFU.EX2 R227, R227 ;  /* 0x000000e300e37308 */ /* 0x000fe20000000800 */
[----:B--2---:R-:W-:Y:S01]  /*63a0*/  F2FP.BF16.PACK_AB R200, R126, R141 ;  /* 0x0000008d7ec8723e */ /* 0x004fe200000010ff */
[----:B------:R-:W-:Y:S01]  /*63b0*/  FFMA.FTZ R243, R238, c[0x0][0x23c], -R75 ;  /* 0x00008f00eef37a23 */ /* 0x000fe2000001084b */
[----:B------:R-:W-:Y:S01]  /*63c0*/  PRMT R99, R206, 0x5410, R205 ;  /* 0x00005410ce637816 */ /* 0x000fe200000000cd */
[----:B------:R-:W-:Y:S01]  /*63d0*/  @!P4 HFMA2.BF16_V2 R87, -RZ.H0_H0, RZ.H0_H0, -R205.H0_H0 ;  /* 0x200000ffff57c231 */ /* 0x000fe200003409cd */
[----:B------:R-:W-:Y:S01]  /*63e0*/  PRMT R199, R200, 0x7632, R199 ;  /* 0x00007632c8c77816 */ /* 0x000fe200000000c7 */
[----:B------:R-:W-:Y:S01]  /*63f0*/  @!P6 HFMA2.BF16_V2 R86, -RZ.H0_H0, RZ.H0_H0, -R206.H0_H0 ;  /* 0x200000ffff56e231 */ /* 0x000fe200003409ce */
[----:B------:R-:W-:Y:S01]  /*6400*/  @!P1 PRMT R204, R90, 0x5410, RZ ;  /* 0x000054105acc9816 */ /* 0x000fe200000000ff */
[----:B------:R-:W1:Y:S01]  /*6410*/  MUFU.EX2 R88, R88 ;  /* 0x0000005800587308 */ /* 0x000e620000000800 */
[----:B------:R-:W-:Y:S01]  /*6420*/  @!P2 HFMA2.BF16_V2 R79, -RZ.H0_H0, RZ.H0_H0, -R200.H0_H0 ;  /* 0x200000ffff4fa231 */ /* 0x000fe200003409c8 */
[----:B------:R-:W-:Y:S01]  /*6430*/  @!P4 PRMT R205, R87, 0x5410, RZ ;  /* 0x0000541057cdc816 */ /* 0x000fe200000000ff */
[----:B------:R-:W-:Y:S01]  /*6440*/  FFMA.FTZ R90, R151, c[0x0][0x23c], -R150 ;  /* 0x00008f00975a7a23 */ /* 0x000fe20000010896 */
[----:B------:R-:W-:Y:S01]  /*6450*/  ISETP.GE.U32.AND P4, PT, R6, R91, PT ;  /* 0x0000005b0600720c */ /* 0x000fe20003f86070 */
[----:B------:R-:W-:Y:S01]  /*6460*/  FFMA.FTZ R91, R68, c[0x0][0x23c], -R143 ;  /* 0x00008f00445b7a23 */ /* 0x000fe2000001088f */
[----:B------:R-:W-:Y:S01]  /*6470*/  @!P6 PRMT R206, R86, 0x5410, RZ ;  /* 0x0000541056cee816 */ /* 0x000fe200000000ff */
[----:B------:R-:W-:Y:S01]  /*6480*/  FADD.FTZ R73, R74, R73 ;  /* 0x000000494a497221 */ /* 0x000fe20000010000 */
[----:B------:R-:W-:Y:S01]  /*6490*/  SHF.R.U32.HI R87, RZ, 0x18, R135 ;  /* 0x00000018ff577819 */ /* 0x000fe20000011687 */
[----:B------:R-:W2:Y:S01]  /*64a0*/  MUFU.EX2 R90, R90 ;  /* 0x0000005a005a7308 */ /* 0x000ea20000000800 */
[----:B------:R-:W-:-:S02]  /*64b0*/  ISETP.GE.U32.AND P6, PT, R6, R95, PT ;  /* 0x0000005f0600720c */ /* 0x000fc40003fc6070 */
[----:B------:R-:W-:Y:S02]  /*64c0*/  PRMT R95, R200, 0x5410, R199 ;  /* 0x00005410c85f7816 */ /* 0x000fe400000000c7 */
[----:B------:R-:W-:Y:S02]  /*64d0*/  @!P2 PRMT R200, R79, 0x5410, RZ ;  /* 0x000054104fc8a816 */ /* 0x000fe400000000ff */
[----:B------:R-:W-:Y:S01]  /*64e0*/  ISETP.GE.U32.AND P2, PT, R6, R87, PT ;  /* 0x000000570600720c */ /* 0x000fe20003f46070 */
[----:B------:R-:W-:Y:S01]  /*64f0*/  @!P4 HFMA2.BF16_V2 R78, -RZ.H0_H0, RZ.H0_H0, -R199.H0_H0 ;  /* 0x200000ffff4ec231 */ /* 0x000fe200003409c7 */
[----:B-1----:R-:W-:Y:S01]  /*6500*/  F2FP.BF16.PACK_AB R202, R88, R237 ;  /* 0x000000ed58ca723e */ /* 0x002fe200000010ff */
[----:B------:R-:W-:Y:S01]  /*6510*/  MUFU.EX2 R91, R91 ;  /* 0x0000005b005b7308 */ /* 0x000fe20000000800 */
[----:B------:R-:W-:Y:S02]  /*6520*/  SHF.R.U32.HI R79, RZ, 0x10, R135 ;  /* 0x00000010ff4f7819 */ /* 0x000fe40000011687 */
[----:B------:R-:W-:-:S02]  /*6530*/  PRMT R201, R202, 0x7632, R201 ;  /* 0x00007632cac97816 */ /* 0x000fc400000000c9 */
[----:B------:R-:W-:Y:S02]  /*6540*/  LOP3.LUT R79, R79, 0xff, RZ, 0xc0, !PT ;  /* 0x000000ff4f4f7812 */ /* 0x000fe400078ec0ff */
[----:B------:R-:W-:Y:S01]  /*6550*/  LOP3.LUT R94, R166, 0xffff, RZ, 0xc0, !PT ;  /* 0x0000ffffa65e7812 */ /* 0x000fe200078ec0ff */
[----:B------:R-:W-:Y:S01]  /*6560*/  MUFU.EX2 R246, R246 ;  /* 0x000000f600f67308 */ /* 0x000fe20000000800 */
[----:B------:R-:W-:Y:S01]  /*6570*/  @!P4 PRMT R199, R78, 0x5410, RZ ;  /* 0x000054104ec7c816 */ /* 0x000fe200000000ff */
[----:B------:R-:W-:Y:S01]  /*6580*/  @!P2 HFMA2.BF16_V2 R22, -RZ.H0_H0, RZ.H0_H0, -R201.H0_H0 ;  /* 0x200000ffff16a231 */ /* 0x000fe200003409c9 */
[----:B------:R-:W-:Y:S02]  /*6590*/  ISETP.GE.U32.AND P4, PT, R6, R79, PT ;  /* 0x0000004f0600720c */ /* 0x000fe40003f86070 */
[----:B------:R-:W-:Y:S02]  /*65a0*/  SHF.R.U32.HI R79, RZ, 0x8, R94 ;  /* 0x00000008ff4f7819 */ /* 0x000fe4000001165e */
[----:B------:R-:W-:Y:S01]  /*65b0*/  PRMT R94, R202, 0x5410, R201 ;  /* 0x00005410ca5e7816 */ /* 0x000fe200000000c9 */
[----:B------:R-:W-:Y:S01]  /*65c0*/  MUFU.EX2 R221, R221 ;  /* 0x000000dd00dd7308 */ /* 0x000fe20000000800 */
[----:B------:R-:W-:Y:S01]  /*65d0*/  @!P2 PRMT R201, R22, 0x5410, RZ ;  /* 0x0000541016c9a816 */ /* 0x000fe200000000ff */
[----:B------:R-:W-:Y:S01]  /*65e0*/  FFMA.FTZ R22, R50, c[0x0][0x23c], -R143 ;  /* 0x00008f0032167a23 */ /* 0x000fe2000001088f */
[----:B------:R-:W-:Y:S01]  /*65f0*/  LOP3.LUT R79, R79, 0xffff, RZ, 0xc0, !PT ;  /* 0x0000ffff4f4f7812 */ /* 0x000fe200078ec0ff */
[----:B------:R-:W-:Y:S01]  /*6600*/  FFMA.FTZ R143, R115, c[0x0][0x23c], -R80 ;  /* 0x00008f00738f7a23 */ /* 0x000fe20000010850 */
[----:B--2---:R-:W-:-:S02]  /*6610*/  F2FP.BF16.PACK_AB R196, R247, R90 ;  /* 0x0000005af7c4723e */ /* 0x004fc400000010ff */
[----:B------:R-:W-:Y:S01]  /*6620*/  ISETP.GE.U32.AND P2, PT, R6, R79, PT ;  /* 0x0000004f0600720c */ /* 0x000fe20003f46070 */
[----:B------:R-:W1:Y:S01]  /*6630*/  MUFU.EX2 R22, R22 ;  /* 0x0000001600167308 */ /* 0x000e620000000800 */
[----:B------:R-:W-:Y:S01]  /*6640*/  PRMT R195, R196, 0x7632, R195 ;  /* 0x00007632c4c37816 */ /* 0x000fe200000000c3 */
[----:B------:R-:W-:Y:S01]  /*6650*/  @!P4 HFMA2.BF16_V2 R77, -RZ.H0_H0, RZ.H0_H0, -R202.H0_H0 ;  /* 0x200000ffff4dc231 */ /* 0x000fe200003409ca */
[----:B------:R-:W-:Y:S01]  /*6660*/  SHF.R.U32.HI R106, RZ, 0x10, R166 ;  /* 0x00000010ff6a7819 */ /* 0x000fe200000116a6 */
[----:B------:R-:W-:Y:S01]  /*6670*/  IMAD.WIDE.U32 R166, R140, -0x2daee0ad, RZ ;  /* 0xd2511f538ca67825 */ /* 0x000fe200078e00ff */
[----:B------:R-:W-:Y:S01]  /*6680*/  LOP3.LUT R93, R128, 0xff, RZ, 0xc0, !PT ;  /* 0x000000ff805d7812 */ /* 0x000fe200078ec0ff */
[----:B------:R-:W-:Y:S01]  /*6690*/  @!P3 HFMA2.BF16_V2 R76, -RZ.H0_H0, RZ.H0_H0, -R196.H0_H0 ;  /* 0x200000ffff4cb231 */ /* 0x000fe200003409c4 */
[----:B------:R-:W-:Y:S01]  /*66a0*/  @!P4 PRMT R202, R77, 0x5410, RZ ;  /* 0x000054104dcac816 */ /* 0x000fe200000000ff */
[----:B------:R-:W-:Y:S01]  /*66b0*/  MUFU.EX2 R226, R226 ;  /* 0x000000e200e27308 */ /* 0x000fe20000000800 */
[----:B------:R-:W-:Y:S01]  /*66c0*/  LOP3.LUT R77, R106, 0xff, RZ, 0xc0, !PT ;  /* 0x000000ff6a4d7812 */ /* 0x000fe200078ec0ff */
[----:B------:R-:W-:Y:S01]  /*66d0*/  IMAD.WIDE.U32 R78, R121, -0x326172a9, RZ ;  /* 0xcd9e8d57794e7825 */ /* 0x000fe200078e00ff */
[----:B------:R-:W-:Y:S01]  /*66e0*/  ISETP.GE.U32.AND P4, PT, R6, R93, PT ;  /* 0x0000005d0600720c */ /* 0x000fe20003f86070 */
[----:B------:R-:W-:Y:S01]  /*66f0*/  @!P2 HFMA2.BF16_V2 R69, -RZ.H0_H0, RZ.H0_H0, -R195.H0_H0 ;  /* 0x200000ffff45a231 */ /* 0x000fe200003409c3 */
[----:B------:R-:W-:-:S02]  /*6700*/  PRMT R93, R196, 0x5410, R195 ;  /* 0x00005410c45d7816 */ /* 0x000fc400000000c3 */
[----:B------:R-:W-:Y:S01]  /*6710*/  F2FP.BF16.PACK_AB R192, R227, R234 ;  /* 0x000000eae3c0723e */ /* 0x000fe200000010ff */
[----:B------:R-:W2:Y:S01]  /*6720*/  MUFU.EX2 R225, R225 ;  /* 0x000000e100e17308 */ /* 0x000ea20000000800 */
[----:B-1----:R-:W-:Y:S02]  /*6730*/  F2FP.BF16.PACK_AB R198, R22, R91 ;  /* 0x0000005b16c6723e */ /* 0x002fe400000010ff */
[----:B------:R-:W-:Y:S02]  /*6740*/  @!P2 PRMT R195, R69, 0x5410, RZ ;  /* 0x0000541045c3a816 */ /* 0x000fe400000000ff */
[----:B------:R-:W-:Y:S02]  /*6750*/  PRMT R197, R198, 0x7632, R197 ;  /* 0x00007632c6c57816 */ /* 0x000fe400000000c5 */
[----:B------:R-:W-:Y:S01]  /*6760*/  ISETP.GE.U32.AND P2, PT, R6, R77, PT ;  /* 0x0000004d0600720c */ /* 0x000fe20003f46070 */
[----:B------:R-:W-:Y:S01]  /*6770*/  MUFU.EX2 R220, R220 ;  /* 0x000000dc00dc7308 */ /* 0x000fe20000000800 */
[----:B------:R-:W-:Y:S01]  /*6780*/  PRMT R92, R198, 0x5410, R197 ;  /* 0x00005410c65c7816 */ /* 0x000fe200000000c5 */
[----:B------:R-:W-:Y:S01]  /*6790*/  @!P5 HFMA2.BF16_V2 R68, -RZ.H0_H0, RZ.H0_H0, -R197.H0_H0 ;  /* 0x200000ffff44d231 */ /* 0x000fe200003409c5 */
[----:B------:R-:W-:-:S02]  /*67a0*/  LOP3.LUT R69, R146, 0xff, RZ, 0xc0, !PT ;  /* 0x000000ff92457812 */ /* 0x000fc400078ec0ff */
[----:B------:R-:W-:Y:S02]  /*67b0*/  PRMT R191, R192, 0x7632, R191 ;  /* 0x00007632c0bf7816 */ /* 0x000fe400000000bf */
[----:B------:R-:W-:Y:S01]  /*67c0*/  @!P5 PRMT R197, R68, 0x5410, RZ ;  /* 0x0000541044c5d816 */ /* 0x000fe200000000ff */
[----:B------:R-:W1:Y:S01]  /*67d0*/  MUFU.EX2 R219, R219 ;  /* 0x000000db00db7308 */ /* 0x000e620000000800 */
[----:B------:R-:W-:Y:S02]  /*67e0*/  LOP3.LUT R68, R146, 0xffff, RZ, 0xc0, !PT ;  /* 0x0000ffff92447812 */ /* 0x000fe400078ec0ff */
[----:B------:R-:W-:Y:S01]  /*67f0*/  ISETP.GE.U32.AND P5, PT, R6, R69, PT ;  /* 0x000000450600720c */ /* 0x000fe20003fa6070 */
[----:B------:R-:W-:Y:S01]  /*6800*/  @!P2 HFMA2.BF16_V2 R67, -RZ.H0_H0, RZ.H0_H0, -R198.H0_H0 ;  /* 0x200000ffff43a231 */ /* 0x000fe200003409c6 */
[----:B------:R-:W-:Y:S02]  /*6810*/  SHF.R.U32.HI R68, RZ, 0x8, R68 ;  /* 0x00000008ff447819 */ /* 0x000fe40000011644 */
[----:B------:R-:W-:Y:S01]  /*6820*/  PRMT R106, R192, 0x5410, R191 ;  /* 0x00005410c06a7816 */ /* 0x000fe200000000bf */
[----:B------:R-:W-:Y:S01]  /*6830*/  MUFU.EX2 R224, R224 ;  /* 0x000000e000e07308 */ /* 0x000fe20000000800 */
[----:B------:R-:W-:Y:S01]  /*6840*/  LOP3.LUT R69, R68, 0xffff, RZ, 0xc0, !PT ;  /* 0x0000ffff44457812 */ /* 0x000fe200078ec0ff */
[----:B------:R-:W-:Y:S01]  /*6850*/  FFMA.FTZ R68, R47, c[0x0][0x23c], -R80 ;  /* 0x00008f002f447a23 */ /* 0x000fe20000010850 */
[----:B------:R-:W-:-:S02]  /*6860*/  @!P2 PRMT R198, R67, 0x5410, RZ ;  /* 0x0000541043c6a816 */ /* 0x000fc400000000ff */
[----:B------:R-:W-:Y:S02]  /*6870*/  ISETP.GE.U32.AND P2, PT, R6, R69, PT ;  /* 0x000000450600720c */ /* 0x000fe40003f46070 */
[--C-:B------:R-:W-:Y:S01]  /*6880*/  SHF.R.U32.HI R69, RZ, 0x18, R146.reuse ;  /* 0x00000018ff457819 */ /* 0x100fe20000011692 */
[----:B------:R-:W-:Y:S01]  /*6890*/  @!P5 HFMA2.BF16_V2 R66, -RZ.H0_H0, RZ.H0_H0, -R192.H0_H0 ;  /* 0x200000ffff42d231 */ /* 0x000fe200003409c0 */
[----:B------:R-:W-:Y:S01]  /*68a0*/  SHF.R.U32.HI R146, RZ, 0x10, R146 ;  /* 0x00000010ff927819 */ /* 0x000fe20000011692 */
[----:B------:R-:W3:Y:S01]  /*68b0*/  MUFU.EX2 R223, R223 ;  /* 0x000000df00df7308 */ /* 0x000ee20000000800 */
[----:B------:R-:W-:Y:S02]  /*68c0*/  F2FP.BF16.PACK_AB R194, R221, R246 ;  /* 0x000000f6ddc2723e */ /* 0x000fe400000010ff */
[----:B------:R-:W-:Y:S02]  /*68d0*/  @!P5 PRMT R192, R66, 0x5410, RZ ;  /* 0x0000541042c0d816 */ /* 0x000fe400000000ff */
[----:B------:R-:W-:-:S02]  /*68e0*/  ISETP.GE.U32.AND P5, PT, R6, R69, PT ;  /* 0x000000450600720c */ /* 0x000fc40003fa6070 */
[----:B------:R-:W-:Y:S01]  /*68f0*/  LOP3.LUT R69, R146, 0xff, RZ, 0xc0, !PT ;  /* 0x000000ff92457812 */ /* 0x000fe200078ec0ff */
[----:B------:R-:W-:Y:S01]  /*6900*/  @!P2 HFMA2.BF16_V2 R65, -RZ.H0_H0, RZ.H0_H0, -R191.H0_H0 ;  /* 0x200000ffff41a231 */ /* 0x000fe200003409bf */
[----:B------:R-:W-:Y:S01]  /*6910*/  ISETP.GE.U32.AND P1, PT, R6, R149, PT ;  /* 0x000000950600720c */ /* 0x000fe20003f26070 */
[----:B------:R-:W-:Y:S01]  /*6920*/  MUFU.EX2 R218, R218 ;  /* 0x000000da00da7308 */ /* 0x000fe20000000800 */
[----:B------:R-:W-:Y:S02]  /*6930*/  PRMT R193, R194, 0x7632, R193 ;  /* 0x00007632c2c17816 */ /* 0x000fe400000000c1 */
[----:B------:R-:W-:Y:S02]  /*6940*/  @!P2 PRMT R191, R65, 0x5410, RZ ;  /* 0x0000541041bfa816 */ /* 0x000fe400000000ff */
[----:B------:R-:W-:Y:S01]  /*6950*/  ISETP.GE.U32.AND P2, PT, R6, R69, PT ;  /* 0x000000450600720c */ /* 0x000fe20003f46070 */
[----:B------:R-:W-:Y:S01]  /*6960*/  FFMA.FTZ R69, R38, c[0x0][0x23c], -R75 ;  /* 0x00008f0026457a23 */ /* 0x000fe2000001084b */
[----:B------:R-:W-:Y:S01]  /*6970*/  SHF.R.U32.HI R65, RZ, 0x8, R105 ;  /* 0x00000008ff417819 */ /* 0x000fe20000011669 */
[----:B------:R-:W-:Y:S01]  /*6980*/  @!P5 HFMA2.BF16_V2 R64, -RZ.H0_H0, RZ.H0_H0, -R193.H0_H0 ;  /* 0x200000ffff40d231 */ /* 0x000fe200003409c1 */
[----:B--2---:R-:W-:Y:S01]  /*6990*/  F2FP.BF16.PACK_AB R188, R225, R226 ;  /* 0x000000e2e1bc723e */ /* 0x004fe200000010ff */
[----:B------:R-:W2:Y:S01]  /*69a0*/  MUFU.EX2 R217, R217 ;  /* 0x000000d900d97308 */ /* 0x000ea20000000800 */
[----:B------:R-:W-:-:S02]  /*69b0*/  LOP3.LUT R65, R65, 0xffff, RZ, 0xc0, !PT ;  /* 0x0000ffff41417812 */ /* 0x000fc400078ec0ff */
[----:B------:R-:W-:Y:S01]  /*69c0*/  PRMT R105, R194, 0x5410, R193 ;  /* 0x00005410c2697816 */ /* 0x000fe200000000c1 */
[----:B------:R-:W-:Y:S01]  /*69d0*/  @!P1 HFMA2.BF16_V2 R59, -RZ.H0_H0, RZ.H0_H0, -R188.H0_H0 ;  /* 0x200000ffff3b9231 */ /* 0x000fe200003409bc */
[----:B------:R-:W-:Y:S02]  /*69e0*/  @!P5 PRMT R193, R64, 0x5410, RZ ;  /* 0x0000541040c1d816 */ /* 0x000fe400000000ff */
[----:B------:R-:W-:Y:S01]  /*69f0*/  ISETP.GE.U32.AND P5, PT, R6, R65, PT ;  /* 0x000000410600720c */ /* 0x000fe20003fa6070 */
[----:B------:R-:W-:Y:S01]  /*6a00*/  @!P2 HFMA2.BF16_V2 R63, -RZ.H0_H0, RZ.H0_H0, -R194.H0_H0 ;  /* 0x200000ffff3fa231 */ /* 0x000fe200003409c2 */
[----:B------:R-:W-:Y:S01]  /*6a10*/  PRMT R187, R188, 0x7632, R187 ;  /* 0x00007632bcbb7816 */ /* 0x000fe200000000bb */
[----:B------:R-:W-:Y:S01]  /*6a20*/  MUFU.EX2 R222, R222 ;  /* 0x000000de00de7308 */ /* 0x000fe20000000800 */
[----:B------:R-:W-:Y:S02]  /*6a30*/  LOP3.LUT R110, R117, UR8, R110, 0x96, !PT ;  /* 0x00000008756e7c12 */ /* 0x000fe4000f8e966e */
[----:B------:R-:W-:-:S02]  /*6a40*/  LOP3.LUT R160, R167, UR15, R160, 0x96, !PT ;  /* 0x0000000fa7a07c12 */ /* 0x000fc4000f8e96a0 */
[----:B------:R-:W-:Y:S01]  /*6a50*/  @!P2 PRMT R194, R63, 0x5410, RZ ;  /* 0x000054103fc2a816 */ /* 0x000fe200000000ff */
[----:B------:R-:W-:Y:S01]  /*6a60*/  IMAD.WIDE.U32 R110, R110, -0x2daee0ad, RZ ;  /* 0xd2511f536e6e7825 */ /* 0x000fe200078e00ff */
[----:B------:R-:W-:Y:S01]  /*6a70*/  LOP3.LUT R63, R104, 0xff, RZ, 0xc0, !PT ;  /* 0x000000ff683f7812 */ /* 0x000fe200078ec0ff */
[----:B------:R-:W-:Y:S01]  /*6a80*/  MUFU.EX2 R216, R216 ;  /* 0x000000d800d87308 */ /* 0x000fe20000000800 */
[----:B-1----:R-:W-:Y:S01]  /*6a90*/  F2FP.BF16.PACK_AB R190, R219, R220 ;  /* 0x000000dcdbbe723e */ /* 0x002fe200000010ff */
[----:B------:R-:W-:Y:S01]  /*6aa0*/  @!P5 HFMA2.BF16_V2 R58, -RZ.H0_H0, RZ.H0_H0, -R187.H0_H0 ;  /* 0x200000ffff3ad231 */ /* 0x000fe200003409bb */
[----:B------:R-:W-:Y:S02]  /*6ab0*/  PRMT R104, R188, 0x5410, R187 ;  /* 0x00005410bc687816 */ /* 0x000fe400000000bb */
[----:B------:R-:W-:Y:S02]  /*6ac0*/  @!P1 PRMT R188, R59, 0x5410, RZ ;  /* 0x000054103bbc9816 */ /* 0x000fe400000000ff */
[----:B------:R-:W-:Y:S01]  /*6ad0*/  LOP3.LUT R59, R160, 0xffff, RZ, 0xc0, !PT ;  /* 0x0000ffffa03b7812 */ /* 0x000fe200078ec0ff */
[----:B------:R-:W-:Y:S01]  /*6ae0*/  MUFU.EX2 R215, R215 ;  /* 0x000000d700d77308 */ /* 0x000fe20000000800 */
[----:B------:R-:W-:-:S02]  /*6af0*/  LOP3.LUT R133, R128, 0xffff, RZ, 0xc0, !PT ;  /* 0x0000ffff80857812 */ /* 0x000fc400078ec0ff */
[----:B------:R-:W-:Y:S02]  /*6b00*/  PRMT R189, R190, 0x7632, R189 ;  /* 0x00007632bebd7816 */ /* 0x000fe400000000bd */
[--C-:B------:R-:W-:Y:S02]  /*6b10*/  SHF.R.U32.HI R137, RZ, 0x10, R128.reuse ;  /* 0x00000010ff897819 */ /* 0x100fe40000011680 */
[----:B------:R-:W-:Y:S01]  /*6b20*/  SHF.R.U32.HI R129, RZ, 0x18, R128 ;  /* 0x00000018ff817819 */ /* 0x000fe20000011680 */
[----:B------:R-:W-:Y:S01]  /*6b30*/  @!P6 HFMA2.BF16_V2 R57, -RZ.H0_H0, RZ.H0_H0, -R189.H0_H0 ;  /* 0x200000ffff39e231 */ /* 0x000fe200003409bd */
[----:B------:R-:W-:Y:S01]  /*6b40*/  ISETP.GE.U32.AND P2, PT, R6, R63, PT ;  /* 0x0000003f0600720c */ /* 0x000fe20003f46070 */
[----:B------:R-:W-:Y:S01]  /*6b50*/  MUFU.EX2 R68, R68 ;  /* 0x0000004400447308 */ /* 0x000fe20000000800 */
[----:B------:R-:W-:Y:S02]  /*6b60*/  LOP3.LUT R103, R119, UR25, R116, 0x96, !PT ;  /* 0x0000001977677c12 */ /* 0x000fe4000f8e9674 */
[----:B------:R-:W-:-:S02]  /*6b70*/  LOP3.LUT R128, R118, 0xffff, RZ, 0xc0, !PT ;  /* 0x0000ffff76807812 */ /* 0x000fc400078ec0ff */
[----:B------:R-:W-:Y:S02]  /*6b80*/  LOP3.LUT R63, R160, 0xff, RZ, 0xc0, !PT ;  /* 0x000000ffa03f7812 */ /* 0x000fe400078ec0ff */
[----:B------:R-:W-:Y:S01]  /*6b90*/  LOP3.LUT R125, R118, 0xff, RZ, 0xc0, !PT ;  /* 0x000000ff767d7812 */ /* 0x000fe200078ec0ff */
[----:B------:R-:W-:Y:S01]  /*6ba0*/  MUFU.EX2 R143, R143 ;  /* 0x0000008f008f7308 */ /* 0x000fe20000000800 */
[--C-:B------:R-:W-:Y:S02]  /*6bb0*/  SHF.R.U32.HI R123, RZ, 0x10, R118.reuse ;  /* 0x00000010ff7b7819 */ /* 0x100fe40000011676 */
[----:B------:R-:W-:Y:S01]  /*6bc0*/  SHF.R.U32.HI R119, RZ, 0x18, R118 ;  /* 0x00000018ff777819 */ /* 0x000fe20000011676 */
[----:B------:R-:W-:Y:S01]  /*6bd0*/  @!P2 HFMA2.BF16_V2 R56, -RZ.H0_H0, RZ.H0_H0, -R190.H0_H0 ;  /* 0x200000ffff38a231 */ /* 0x000fe200003409be */
[----:B------:R-:W-:Y:S02]  /*6be0*/  SHF.R.U32.HI R59, RZ, 0x8, R59 ;  /* 0x00000008ff3b7819 */ /* 0x000fe4000001163b */
[----:B------:R-:W-:Y:S01]  /*6bf0*/  LOP3.LUT R102, R111, UR15, R102, 0x96, !PT ;  /* 0x0000000f6f667c12 */ /* 0x000fe2000f8e9666 */
[----:B------:R-:W-:Y:S01]  /*6c00*/  MUFU.EX2 R69, R69 ;  /* 0x0000004500457308 */ /* 0x000fe20000000800 */
[----:B------:R-:W-:-:S02]  /*6c10*/  LOP3.LUT R117, R110, 0xffff, RZ, 0xc0, !PT ;  /* 0x0000ffff6e757812 */ /* 0x000fc400078ec0ff */
[----:B------:R-:W-:Y:S02]  /*6c20*/  LOP3.LUT R116, R110, 0xff, RZ, 0xc0, !PT ;  /* 0x000000ff6e747812 */ /* 0x000fe400078ec0ff */
[--C-:B------:R-:W-:Y:S02]  /*6c30*/  SHF.R.U32.HI R118, RZ, 0x10, R110.reuse ;  /* 0x00000010ff767819 */ /* 0x100fe4000001166e */
[----:B------:R-:W-:Y:S01]  /*6c40*/  SHF.R.U32.HI R114, RZ, 0x18, R110 ;  /* 0x00000018ff727819 */ /* 0x000fe2000001166e */
[----:B------:R-:W-:Y:S01]  /*6c50*/  MUFU.EX2 R214, R214 ;  /* 0x000000d600d67308 */ /* 0x000fe20000000800 */
[----:B------:R-:W-:Y:S02]  /*6c60*/  LOP3.LUT R111, R154, 0xff, RZ, 0xc0, !PT ;  /* 0x000000ff9a6f7812 */ /* 0x000fe400078ec0ff */
[--C-:B------:R-:W-:Y:S02]  /*6c70*/  SHF.R.U32.HI R110, RZ, 0x10, R154.reuse ;  /* 0x00000010ff6e7819 */ /* 0x100fe4000001169a */
[----:B------:R-:W-:-:S02]  /*6c80*/  SHF.R.U32.HI R108, RZ, 0x18, R154 ;  /* 0x00000018ff6c7819 */ /* 0x000fc4000001169a */
[C---:B------:R-:W-:Y:S01]  /*6c90*/  LOP3.LUT R161, R166.reuse, 0xff, RZ, 0xc0, !PT ;  /* 0x000000ffa6a17812 */ /* 0x040fe200078ec0ff */
[----:B------:R-:W-:Y:S01]  /*6ca0*/  MUFU.EX2 R207, R207 ;  /* 0x000000cf00cf7308 */ /* 0x000fe20000000800 */
[----:B------:R-:W-:Y:S02]  /*6cb0*/  LOP3.LUT R154, R166, 0xffff, RZ, 0xc0, !PT ;  /* 0x0000ffffa69a7812 */ /* 0x000fe400078ec0ff */
[--C-:B------:R-:W-:Y:S02]  /*6cc0*/  SHF.R.U32.HI R152, RZ, 0x10, R166.reuse ;  /* 0x00000010ff987819 */ /* 0x100fe400000116a6 */
[----:B------:R-:W-:Y:S01]  /*6cd0*/  SHF.R.U32.HI R159, RZ, 0x18, R166 ;  /* 0x00000018ff9f7819 */ /* 0x000fe200000116a6 */
[----:B------:R-:W-:Y:S01]  /*6ce0*/  IMAD.WIDE.U32 R166, R130, -0x326172a9, RZ ;  /* 0xcd9e8d5782a67825 */ /* 0x000fe200078e00ff */
[----:B------:R-:W-:Y:S01]  /*6cf0*/  @!P3 PRMT R196, R76, 0x5410, RZ ;  /* 0x000054104cc4b816 */ /* 0x000fe200000000ff */
[----:B------:R-:W-:Y:S01]  /*6d00*/  MUFU.EX2 R231, R231 ;  /* 0x000000e700e77308 */ /* 0x000fe20000000800 */
[C---:B------:R-:W-:Y:S01]  /*6d10*/  ISETP.GE.U32.AND P1, PT, R6.reuse, R63, PT ;  /* 0x0000003f0600720c */ /* 0x040fe20003f26070 */
[----:B------:R-:W-:Y:S01]  /*6d20*/  IMAD.WIDE.U32 R76, R43, -0x2daee0ad, RZ ;  /* 0xd2511f532b4c7825 */ /* 0x000fe200078e00ff */
[----:B------:R-:W-:-:S02]  /*6d30*/  ISETP.GE.U32.AND P3, PT, R6, R129, PT ;  /* 0x000000810600720c */ /* 0x000fc40003f66070 */
[----:B------:R-:W-:Y:S02]  /*6d40*/  SHF.R.U32.HI R63, RZ, 0x18, R160 ;  /* 0x00000018ff3f7819 */ /* 0x000fe400000116a0 */
[----:B------:R-:W-:Y:S01]  /*6d50*/  LOP3.LUT R59, R59, 0xffff, RZ, 0xc0, !PT ;  /* 0x0000ffff3b3b7812 */ /* 0x000fe200078ec0ff */
[----:B------:R-:W-:Y:S01]  /*6d60*/  MUFU.EX2 R230, R230 ;  /* 0x000000e600e67308 */ /* 0x000fe20000000800 */
[----:B------:R-:W-:Y:S02]  /*6d70*/  LOP3.LUT R129, R79, UR25, R162, 0x96, !PT ;  /* 0x000000194f817c12 */ /* 0x000fe4000f8e96a2 */
[----:B------:R-:W-:Y:S02]  /*6d80*/  LOP3.LUT R130, R78, 0xffff, RZ, 0xc0, !PT ;  /* 0x0000ffff4e827812 */ /* 0x000fe400078ec0ff */
[----:B------:R-:W-:Y:S02]  /*6d90*/  PRMT R79, R190, 0x5410, R189 ;  /* 0x00005410be4f7816 */ /* 0x000fe400000000bd */
[----:B------:R-:W-:Y:S01]  /*6da0*/  @!P5 PRMT R187, R58, 0x5410, RZ ;  /* 0x000054103abbd816 */ /* 0x000fe200000000ff */
[----:B------:R-:W-:Y:S01]  /*6db0*/  MUFU.EX2 R233, R233 ;  /* 0x000000e900e97308 */ /* 0x000fe20000000800 */
[----:B------:R-:W-:-:S02]  /*6dc0*/  @!P6 PRMT R189, R57, 0x5410, RZ ;  /* 0x0000541039bde816 */ /* 0x000fc400000000ff */
[C---:B------:R-:W-:Y:S01]  /*6dd0*/  ISETP.GE.U32.AND P5, PT, R6.reuse, R63, PT ;  /* 0x0000003f0600720c */ /* 0x040fe20003fa6070 */
[----:B------:R-:W-:Y:S01]  /*6de0*/  FFMA.FTZ R63, R17, c[0x0][0x23c], -R150 ;  /* 0x00008f00113f7a23 */ /* 0x000fe20000010896 */
[----:B------:R-:W-:Y:S02]  /*6df0*/  ISETP.GE.U32.AND P6, PT, R6, R59, PT ;  /* 0x0000003b0600720c */ /* 0x000fe40003fc6070 */
[----:B------:R-:W-:Y:S01]  /*6e00*/  SHF.R.U32.HI R57, RZ, 0x10, R160 ;  /* 0x00000010ff397819 */ /* 0x000fe200000116a0 */
[----:B------:R-:W-:Y:S01]  /*6e10*/  MUFU.EX2 R232, R232 ;  /* 0x000000e800e87308 */ /* 0x000fe20000000800 */
[----:B---3--:R-:W-:Y:S02]  /*6e20*/  F2FP.BF16.PACK_AB R184, R223, R224 ;  /* 0x000000e0dfb8723e */ /* 0x008fe400000010ff */
[----:B------:R-:W-:Y:S02]  /*6e30*/  LOP3.LUT R57, R57, 0xff, RZ, 0xc0, !PT ;  /* 0x000000ff39397812 */ /* 0x000fe400078ec0ff */
[----:B------:R-:W-:Y:S01]  /*6e40*/  PRMT R183, R184, 0x7632, R183 ;  /* 0x00007632b8b77816 */ /* 0x000fe200000000b7 */
[----:B------:R-:W-:Y:S01]  /*6e50*/  @!P1 HFMA2.BF16_V2 R51, -RZ.H0_H0, RZ.H0_H0, -R184.H0_H0 ;  /* 0x200000ffff339231 */ /* 0x000fe200003409b8 */
[----:B------:R-:W-:Y:S01]  /*6e60*/  @!P2 PRMT R190, R56, 0x5410, RZ ;  /* 0x0000541038bea816 */ /* 0x000fe200000000ff */
[----:B------:R-:W1:Y:S01]  /*6e70*/  MUFU.EX2 R63, R63 ;  /* 0x0000003f003f7308 */ /* 0x000e620000000800 */
[----:B------:R-:W-:Y:S01]  /*6e80*/  SHF.R.U32.HI R154, RZ, 0x8, R154 ;  /* 0x00000008ff9a7819 */ /* 0x000fe2000001169a */
[----:B------:R-:W-:Y:S01]  /*6e90*/  @!P6 HFMA2.BF16_V2 R35, -RZ.H0_H0, RZ.H0_H0, -R183.H0_H0 ;  /* 0x200000ffff23e231 */ /* 0x000fe200003409b7 */
[----:B------:R-:W-:-:S02]  /*6ea0*/  LOP3.LUT R155, R78, 0xff, RZ, 0xc0, !PT ;  /* 0x000000ff4e9b7812 */ /* 0x000fc400078ec0ff */
[--C-:B------:R-:W-:Y:S02]  /*6eb0*/  SHF.R.U32.HI R135, RZ, 0x10, R78.reuse ;  /* 0x00000010ff877819 */ /* 0x100fe4000001164e */
[----:B------:R-:W-:Y:S01]  /*6ec0*/  SHF.R.U32.HI R151, RZ, 0x18, R78 ;  /* 0x00000018ff977819 */ /* 0x000fe2000001164e */
[----:B------:R-:W-:Y:S01]  /*6ed0*/  MUFU.EX2 R236, R236 ;  /* 0x000000ec00ec7308 */ /* 0x000fe20000000800 */
[----:B------:R-:W-:Y:S02]  /*6ee0*/  ISETP.GE.U32.AND P2, PT, R6, R57, PT ;  /* 0x000000390600720c */ /* 0x000fe40003f46070 */
[----:B------:R-:W-:Y:S02]  /*6ef0*/  PRMT R78, R184, 0x5410, R183 ;  /* 0x00005410b84e7816 */ /* 0x000fe400000000b7 */
[----:B------:R-:W-:Y:S02]  /*6f00*/  @!P1 PRMT R184, R51, 0x5410, RZ ;  /* 0x0000541033b89816 */ /* 0x000fe400000000ff */
[----:B------:R-:W-:Y:S01]  /*6f10*/  LOP3.LUT R51, R154, 0xffff, RZ, 0xc0, !PT ;  /* 0x0000ffff9a337812 */ /* 0x000fe200078ec0ff */
[----:B------:R-:W-:Y:S01]  /*6f20*/  MUFU.EX2 R235, R235 ;  /* 0x000000eb00eb7308 */ /* 0x000fe20000000800 */
[----:B--2---:R-:W-:-:S02]  /*6f30*/  F2FP.BF16.PACK_AB R186, R217, R218 ;  /* 0x000000dad9ba723e */ /* 0x004fc400000010ff */
[----:B------:R-:W-:Y:S01]  /*6f40*/  @!P6 PRMT R183, R35, 0x5410, RZ ;  /* 0x0000541023b7e816 */ /* 0x000fe200000000ff */
[----:B------:R-:W-:Y:S01]  /*6f50*/  FFMA.FTZ R35, R107, c[0x0][0x23c], -R80 ;  /* 0x00008f006b237a23 */ /* 0x000fe20000010850 */
[----:B------:R-:W-:Y:S01]  /*6f60*/  ISETP.GE.U32.AND P6, PT, R6, R51, PT ;  /* 0x000000330600720c */ /* 0x000fe20003fc6070 */
[----:B------:R-:W-:Y:S01]  /*6f70*/  @!P2 HFMA2.BF16_V2 R33, -RZ.H0_H0, RZ.H0_H0, -R186.H0_H0 ;  /* 0x200000ffff21a231 */ /* 0x000fe200003409ba */
[----:B------:R-:W-:Y:S01]  /*6f80*/  LOP3.LUT R43, R77, UR15, R122, 0x96, !PT ;  /* 0x0000000f4d2b7c12 */ /* 0x000fe2000f8e967a */
[----:B------:R-:W-:Y:S01]  /*6f90*/  FFMA.FTZ R107, R27, c[0x0][0x23c], -R80 ;  /* 0x00008f001b6b7a23 */ /* 0x000fe20000010850 */
[C---:B------:R-:W-:Y:S01]  /*6fa0*/  LOP3.LUT R153, R76.reuse, 0xff, RZ, 0xc0, !PT ;  /* 0x000000ff4c997812 */ /* 0x040fe200078ec0ff */
[----:B------:R-:W-:Y:S01]  /*6fb0*/  MUFU.EX2 R35, R35 ;  /* 0x0000002300237308 */ /* 0x000fe20000000800 */
[----:B------:R-:W-:Y:S02]  /*6fc0*/  LOP3.LUT R121, R76, 0xffff, RZ, 0xc0, !PT ;  /* 0x0000ffff4c797812 */ /* 0x000fe400078ec0ff */
[----:B------:R-:W-:-:S02]  /*6fd0*/  SHF.R.U32.HI R122, RZ, 0x10, R76 ;  /* 0x00000010ff7a7819 */ /* 0x000fc4000001164c */
[----:B------:R-:W-:Y:S01]  /*6fe0*/  SHF.R.U32.HI R67, RZ, 0x18, R76 ;  /* 0x00000018ff437819 */ /* 0x000fe2000001164c */
[----:B------:R-:W-:Y:S01]  /*6ff0*/  IMAD.WIDE.U32 R76, R132, -0x326172a9, RZ ;  /* 0xcd9e8d57844c7825 */ /* 0x000fe200078e00ff */
[----:B------:R-:W-:Y:S01]  /*7000*/  PRMT R185, R186, 0x7632, R185 ;  /* 0x00007632bab97816 */ /* 0x000fe200000000b9 */
[----:B------:R-:W-:Y:S01]  /*7010*/  MUFU.EX2 R107, R107 ;  /* 0x0000006b006b7308 */ /* 0x000fe20000000800 */
[----:B------:R-:W-:Y:S02]  /*7020*/  ISETP.GE.U32.AND P1, PT, R6, R161, PT ;  /* 0x000000a10600720c */ /* 0x000fe40003f26070 */
[----:B-1----:R-:W-:Y:S01]  /*7030*/  F2FP.BF16.PACK_AB R180, R63, R222 ;  /* 0x000000de3fb4723e */ /* 0x002fe200000010ff */
[----:B------:R-:W-:Y:S01]  /*7040*/  @!P5 HFMA2.BF16_V2 R34, -RZ.H0_H0, RZ.H0_H0, -R185.H0_H0 ;  /* 0x200000ffff22d231 */ /* 0x000fe200003409b9 */
[----:B------:R-:W-:Y:S01]  /*7050*/  LOP3.LUT R132, R77, UR25, R148, 0x96, !PT ;  /* 0x000000194d847c12 */ /* 0x000fe2000f8e9694 */
[----:B------:R-:W-:Y:S01]  /*7060*/  LDSM.16.MT88.4 R160, [R208+0xa000] ;  /* 0x00a00000d0a0783b */ /* 0x000fe20000004200 */
[----:B------:R-:W-:Y:S01]  /*7070*/  PRMT R179, R180, 0x7632, R179 ;  /* 0x00007632b4b37816 */ /* 0x000fe200000000b3 */
[----:B------:R-:W-:Y:S01]  /*7080*/  MUFU.EX2 R243, R243 ;  /* 0x000000f300f37308 */ /* 0x000fe20000000800 */
[----:B------:R-:W-:-:S02]  /*7090*/  LOP3.LUT R51, R152, 0xff, RZ, 0xc0, !PT ;  /* 0x000000ff98337812 */ /* 0x000fc400078ec0ff */
[----:B------:R-:W-:Y:S01]  /*70a0*/  LOP3.LUT R148, R76, 0xffff, RZ, 0xc0, !PT ;  /* 0x0000ffff4c947812 */ /* 0x000fe200078ec0ff */
[----:B------:R-:W-:Y:S01]  /*70b0*/  @!P6 HFMA2.BF16_V2 R31, -RZ.H0_H0, RZ.H0_H0, -R179.H0_H0 ;  /* 0x200000ffff1fe231 */ /* 0x000fe200003409b3 */
[----:B------:R-:W-:Y:S01]  /*70c0*/  PRMT R77, R186, 0x5410, R185 ;  /* 0x00005410ba4d7816 */ /* 0x000fe200000000b9 */
[----:B------:R-:W-:Y:S01]  /*70d0*/  @!P1 HFMA2.BF16_V2 R32, -RZ.H0_H0, RZ.H0_H0, -R180.H0_H0 ;  /* 0x200000ffff209231 */ /* 0x000fe200003409b4 */
[----:B------:R-:W-:Y:S02]  /*70e0*/  @!P2 PRMT R186, R33, 0x5410, RZ ;  /* 0x0000541021baa816 */ /* 0x000fe400000000ff */
[----:B------:R-:W-:Y:S01]  /*70f0*/  @!P5 PRMT R185, R34, 0x5410, RZ ;  /* 0x0000541022b9d816 */ /* 0x000fe200000000ff */
[----:B------:R-:W-:Y:S01]  /*7100*/  FFMA.FTZ R34, R127, c[0x0][0x23c], -R80 ;  /* 0x00008f007f227a23 */ /* 0x000fe20000010850 */
[----:B------:R-:W-:Y:S01]  /*7110*/  ISETP.GE.U32.AND P2, PT, R6, R51, PT ;  /* 0x000000330600720c */ /* 0x000fe20003f46070 */
[--C-:B------:R-:W-:Y:S01]  /*7120*/  FFMA.FTZ R127, R112, c[0x0][0x23c], -R75.reuse ;  /* 0x00008f00707f7a23 */ /* 0x100fe2000001084b */
[----:B------:R-:W-:Y:S01]  /*7130*/  LOP3.LUT R142, R167, UR25, R142, 0x96, !PT ;  /* 0x00000019a78e7c12 */ /* 0x000fe2000f8e968e */
[----:B------:R-:W-:Y:S01]  /*7140*/  FFMA.FTZ R112, R100, c[0x0][0x23c], -R75 ;  /* 0x00008f0064707a23 */ /* 0x000fe2000001084b */
[----:B------:R-:W-:Y:S01]  /*7150*/  LOP3.LUT R149, R76, 0xff, RZ, 0xc0, !PT ;  /* 0x000000ff4c957812 */ /* 0x000fe200078ec0ff */
[----:B------:R-:W1:Y:S01]  /*7160*/  MUFU.EX2 R34, R34 ;  /* 0x0000002200227308 */ /* 0x000e620000000800 */
[----:B------:R-:W-:-:S02]  /*7170*/  SHF.R.U32.HI R147, RZ, 0x10, R76 ;  /* 0x00000010ff937819 */ /* 0x000fc4000001164c */
[----:B------:R-:W-:Y:S02]  /*7180*/  SHF.R.U32.HI R146, RZ, 0x18, R76 ;  /* 0x00000018ff927819 */ /* 0x000fe4000001164c */
[----:B------:R-:W-:Y:S02]  /*7190*/  PRMT R76, R180, 0x5410, R179 ;  /* 0x00005410b44c7816 */ /* 0x000fe400000000b3 */
[----:B------:R-:W-:Y:S01]  /*71a0*/  @!P6 PRMT R179, R31, 0x5410, RZ ;  /* 0x000054101fb3e816 */ /* 0x000fe200000000ff */
[----:B------:R-:W-:Y:S01]  /*71b0*/  MUFU.EX2 R127, R127 ;  /* 0x0000007f007f7308 */ /* 0x000fe20000000800 */
[----:B------:R-:W-:Y:S02]  /*71c0*/  SHF.R.U32.HI R51, RZ, 0x10, R142 ;  /* 0x00000010ff337819 */ /* 0x000fe4000001168e */
[----:B------:R-:W-:Y:S02]  /*71d0*/  LOP3.LUT R31, R142, 0xffff, RZ, 0xc0, !PT ;  /* 0x0000ffff8e1f7812 */ /* 0x000fe400078ec0ff */
[----:B------:R-:W-:-:S02]  /*71e0*/  ISETP.GE.U32.AND P5, PT, R6, R159, PT ;  /* 0x0000009f0600720c */ /* 0x000fc40003fa6070 */
[----:B------:R-:W-:Y:S01]  /*71f0*/  @!P1 PRMT R180, R32, 0x5410, RZ ;  /* 0x0000541020b49816 */ /* 0x000fe200000000ff */
[----:B------:R-:W-:Y:S01]  /*7200*/  FFMA.FTZ R32, R45, c[0x0][0x23c], -R75 ;  /* 0x00008f002d207a23 */ /* 0x000fe2000001084b */
[----:B------:R-:W-:Y:S01]  /*7210*/  F2FP.BF16.PACK_AB R182, R215, R216 ;  /* 0x000000d8d7b6723e */ /* 0x000fe200000010ff */
[----:B------:R-:W-:Y:S01]  /*7220*/  MUFU.EX2 R112, R112 ;  /* 0x0000007000707308 */ /* 0x000fe20000000800 */
[----:B------:R-:W-:Y:S02]  /*7230*/  LOP3.LUT R33, R142, 0xff, RZ, 0xc0, !PT ;  /* 0x000000ff8e217812 */ /* 0x000fe400078ec0ff */
[----:B------:R-:W-:Y:S01]  /*7240*/  LOP3.LUT R51, R51, 0xff, RZ, 0xc0, !PT ;  /* 0x000000ff33337812 */ /* 0x000fe200078ec0ff */
[----:B------:R-:W-:Y:S01]  /*7250*/  @!P2 HFMA2.BF16_V2 R50, -RZ.H0_H0, RZ.H0_H0, -R182.H0_H0 ;  /* 0x200000ffff32a231 */ /* 0x000fe200003409b6 */
[----:B------:R-:W-:Y:S02]  /*7260*/  SHF.R.U32.HI R31, RZ, 0x8, R31 ;  /* 0x00000008ff1f7819 */ /* 0x000fe4000001161f */
[----:B------:R-:W-:Y:S01]  /*7270*/  PRMT R181, R182, 0x7632, R181 ;  /* 0x00007632b6b57816 */ /* 0x000fe200000000b5 */
[----:B------:R-:W-:Y:S01]  /*7280*/  MUFU.EX2 R32, R32 ;  /* 0x0000002000207308 */ /* 0x000fe20000000800 */
[----:B------:R-:W-:-:S02]  /*7290*/  ISETP.GE.U32.AND P1, PT, R6, R33, PT ;  /* 0x000000210600720c */ /* 0x000fc40003f26070 */
[----:B------:R-:W-:Y:S01]  /*72a0*/  ISETP.GE.U32.AND P6, PT, R6, R51, PT ;  /* 0x000000330600720c */ /* 0x000fe20003fc6070 */
[----:B------:R-:W-:Y:S01]  /*72b0*/  @!P5 HFMA2.BF16_V2 R49, -RZ.H0_H0, RZ.H0_H0, -R181.H0_H0 ;  /* 0x200000ffff31d231 */ /* 0x000fe200003409b5 */
[----:B------:R-:W-:Y:S02]  /*72c0*/  LOP3.LUT R51, R31, 0xffff, RZ, 0xc0, !PT ;  /* 0x0000ffff1f337812 */ /* 0x000fe400078ec0ff */
[----:B------:R-:W-:Y:S01]  /*72d0*/  PRMT R31, R182, 0x5410, R181 ;  /* 0x00005410b61f7816 */ /* 0x000fe200000000b5 */
[----:B------:R1:W2:Y:S01]  /*72e0*/  MUFU.EX2 R33, R124 ;  /* 0x0000007c00217308 */ /* 0x0002a20000000800 */
[----:B------:R-:W-:Y:S02]  /*72f0*/  @!P2 PRMT R182, R50, 0x5410, RZ ;  /* 0x0000541032b6a816 */ /* 0x000fe400000000ff */
[----:B------:R-:W-:Y:S02]  /*7300*/  ISETP.GE.U32.AND P2, PT, R6, R51, PT ;  /* 0x000000330600720c */ /* 0x000fe40003f46070 */
[----:B------:R-:W-:-:S02]  /*7310*/  LOP3.LUT R140, R166, 0xffff, RZ, 0xc0, !PT ;  /* 0x0000ffffa68c7812 */ /* 0x000fc400078ec0ff */
[----:B------:R-:W-:Y:S02]  /*7320*/  @!P5 PRMT R181, R49, 0x5410, RZ ;  /* 0x0000541031b5d816 */ /* 0x000fe400000000ff */
[----:B------:R-:W-:Y:S01]  /*7330*/  SHF.R.U32.HI R49, RZ, 0x18, R142 ;  /* 0x00000018ff317819 */ /* 0x000fe2000001168e */
[----:B------:R-:W-:Y:S01]  /*7340*/  FFMA.FTZ R142, R39, c[0x0][0x23c], -R80 ;  /* 0x00008f00278e7a23 */ /* 0x000fe20000010850 */
[----:B------:R-:W-:Y:S02]  /*7350*/  SHF.R.U32.HI R140, RZ, 0x8, R140 ;  /* 0x00000008ff8c7819 */ /* 0x000fe4000001168c */
[----:B------:R-:W-:Y:S02]  /*7360*/  ISETP.GE.U32.AND P5, PT, R6, R49, PT ;  /* 0x000000310600720c */ /* 0x000fe40003fa6070 */
[----:B------:R-:W-:Y:S01]  /*7370*/  LOP3.LUT R157, R166, 0xff, RZ, 0xc0, !PT ;  /* 0x000000ffa69d7812 */ /* 0x000fe200078ec0ff */
[----:B------:R-:W-:Y:S01]  /*7380*/  MUFU.EX2 R142, R142 ;  /* 0x0000008e008e7308 */ /* 0x000fe20000000800 */
[----:B-1----:R-:W-:Y:S01]  /*7390*/  F2FP.BF16.PACK_AB R124, R34, R35 ;  /* 0x00000023227c723e */ /* 0x002fe200000010ff */
[----:B--2---:R-:W-:Y:S01]  /*73a0*/  FADD.FTZ R238, R33, R32 ;  /* 0x0000002021ee7221 */ /* 0x004fe20000010000 */
[----:B------:R-:W-:-:S02]  /*73b0*/  F2FP.BF16.PACK_AB R178, R32, R33 ;  /* 0x0000002120b2723e */ /* 0x000fc400000010ff */
[----:B------:R-:W-:Y:S01]  /*73c0*/  PRMT R115, R124, 0x7632, R115 ;  /* 0x000076327c737816 */ /* 0x000fe20000000073 */
[----:B------:R-:W-:Y:S01]  /*73d0*/  @!P1 HFMA2.BF16_V2 R48, -RZ.H0_H0, RZ.H0_H0, -R124.H0_H0 ;  /* 0x200000ffff309231 */ /* 0x000fe2000034097c */
[----:B------:R-:W-:Y:S01]  /*73e0*/  LOP3.LUT R51, R140, 0xffff, RZ, 0xc0, !PT ;  /* 0x0000ffff8c337812 */ /* 0x000fe200078ec0ff */
[----:B------:R-:W-:Y:S01]  /*73f0*/  @!P6 HFMA2.BF16_V2 R46, -RZ.H0_H0, RZ.H0_H0, -R178.H0_H0 ;  /* 0x200000ffff2ee231 */ /* 0x000fe200003409b2 */
[----:B------:R-:W-:Y:S01]  /*7400*/  PRMT R49, R124, 0x5410, R115 ;  /* 0x000054107c317816 */ /* 0x000fe20000000073 */
[----:B------:R-:W-:Y:S01]  /*7410*/  @!P2 HFMA2.BF16_V2 R47, -RZ.H0_H0, RZ.H0_H0, -R115.H0_H0 ;  /* 0x200000ffff2fa231 */ /* 0x000fe20000340973 */
[----:B------:R-:W-:Y:S01]  /*7420*/  PRMT R177, R178, 0x7632, R177 ;  /* 0x00007632b2b17816 */ /* 0x000fe200000000b1 */
[----:B------:R-:W-:Y:S01]  /*7430*/  FADD.FTZ R241, R69, R238 ;  /* 0x000000ee45f17221 */ /* 0x000fe20000010000 */
[----:B------:R-:W-:Y:S01]  /*7440*/  @!P1 PRMT R124, R48, 0x5410, RZ ;  /* 0x00005410307c9816 */ /* 0x000fe200000000ff */
[----:B------:R-:W-:Y:S01]  /*7450*/  FFMA.FTZ R48, R44, c[0x0][0x23c], -R75 ;  /* 0x00008f002c307a23 */ /* 0x000fe2000001084b */
[----:B------:R-:W-:Y:S01]  /*7460*/  @!P2 PRMT R115, R47, 0x5410, RZ ;  /* 0x000054102f73a816 */ /* 0x000fe200000000ff */
[----:B------:R-:W-:Y:S01]  /*7470*/  @!P5 HFMA2.BF16_V2 R45, -RZ.H0_H0, RZ.H0_H0, -R177.H0_H0 ;  /* 0x200000ffff2dd231 */ /* 0x000fe200003409b1 */
[----:B------:R-:W-:Y:S01]  /*7480*/  SHF.R.U32.HI R87, RZ, 0x18, R166 ;  /* 0x00000018ff577819 */ /* 0x000fe200000116a6 */
[----:B------:R-:W1:Y:S01]  /*7490*/  MUFU.EX2 R140, R48 ;  /* 0x00000030008c7308 */ /* 0x000e620000000800 */
[----:B------:R-:W-:-:S02]  /*74a0*/  ISETP.GE.U32.AND P1, PT, R6, R157, PT ;  /* 0x0000009d0600720c */ /* 0x000fc40003f26070 */
[----:B------:R-:W-:Y:S02]  /*74b0*/  ISETP.GE.U32.AND P2, PT, R6, R51, PT ;  /* 0x000000330600720c */ /* 0x000fe40003f46070 */
[----:B------:R-:W-:Y:S02]  /*74c0*/  PRMT R47, R178, 0x5410, R177 ;  /* 0x00005410b22f7816 */ /* 0x000fe400000000b1 */
[----:B------:R-:W-:Y:S02]  /*74d0*/  @!P6 PRMT R178, R46, 0x5410, RZ ;  /* 0x000054102eb2e816 */ /* 0x000fe400000000ff */
[----:B------:R-:W-:Y:S02]  /*74e0*/  SHF.R.U32.HI R86, RZ, 0x10, R166 ;  /* 0x00000010ff567819 */ /* 0x000fe400000116a6 */
[----:B------:R-:W-:Y:S02]  /*74f0*/  F2FP.BF16.PACK_AB R174, R143, R68 ;  /* 0x000000448fae723e */ /* 0x000fe400000010ff */
[----:B------:R-:W-:Y:S01]  /*7500*/  ISETP.GE.U32.AND P6, PT, R6, R87, PT ;  /* 0x000000570600720c */ /* 0x000fe20003fc6070 */
[--C-:B------:R-:W-:Y:S01]  /*7510*/  FFMA.FTZ R87, R131, c[0x0][0x23c], -R80.reuse ;  /* 0x00008f0083577a23 */ /* 0x100fe20000010850 */
[----:B------:R-:W-:Y:S01]  /*7520*/  PRMT R173, R174, 0x7632, R173 ;  /* 0x00007632aead7816 */ /* 0x000fe200000000ad */
[----:B------:R-:W-:Y:S01]  /*7530*/  @!P1 HFMA2.BF16_V2 R44, -RZ.H0_H0, RZ.H0_H0, -R174.H0_H0 ;  /* 0x200000ffff2c9231 */ /* 0x000fe200003409ae */
[----:B------:R-:W-:Y:S01]  /*7540*/  LOP3.LUT R51, R86, 0xff, RZ, 0xc0, !PT ;  /* 0x000000ff56337812 */ /* 0x000fe200078ec0ff */
[----:B------:R-:W-:Y:S01]  /*7550*/  FFMA.FTZ R86, R145, c[0x0][0x23c], -R80 ;  /* 0x00008f0091567a23 */ /* 0x000fe20000010850 */
[----:B------:R-:W-:Y:S01]  /*7560*/  @!P5 PRMT R177, R45, 0x5410, RZ ;  /* 0x000054102db1d816 */ /* 0x000fe200000000ff */
[----:B------:R-:W2:Y:S01]  /*7570*/  MUFU.EX2 R87, R87 ;  /* 0x0000005700577308 */ /* 0x000ea20000000800 */
[----:B------:R-:W-:Y:S01]  /*7580*/  ISETP.GE.U32.AND P5, PT, R6, R51, PT ;  /* 0x000000330600720c */ /* 0x000fe20003fa6070 */
[----:B------:R-:W-:Y:S01]  /*7590*/  @!P2 HFMA2.BF16_V2 R38, -RZ.H0_H0, RZ.H0_H0, -R173.H0_H0 ;  /* 0x200000ffff26a231 */ /* 0x000fe200003409ad */
[----:B------:R-:W-:-:S02]  /*75a0*/  LOP3.LUT R45, R144, 0xff, RZ, 0xc0, !PT ;  /* 0x000000ff902d7812 */ /* 0x000fc400078ec0ff */
[----:B------:R-:W-:Y:S02]  /*75b0*/  PRMT R46, R174, 0x5410, R173 ;  /* 0x00005410ae2e7816 */ /* 0x000fe400000000ad */
[----:B------:R-:W-:Y:S01]  /*75c0*/  @!P1 PRMT R174, R44, 0x5410, RZ ;  /* 0x000054102cae9816 */ /* 0x000fe200000000ff */
[----:B------:R-:W-:Y:S01]  /*75d0*/  MUFU.EX2 R86, R86 ;  /* 0x0000005600567308 */ /* 0x000fe20000000800 */
[----:B------:R-:W-:Y:S02]  /*75e0*/  @!P2 PRMT R173, R38, 0x5410, RZ ;  /* 0x0000541026ada816 */ /* 0x000fe400000000ff */
[----:B------:R-:W-:Y:S02]  /*75f0*/  ISETP.GE.U32.AND P1, PT, R6, R45, PT ;  /* 0x0000002d0600720c */ /* 0x000fe40003f26070 */
[----:B------:R-:W-:Y:S02]  /*7600*/  LOP3.LUT R38, R144, 0xffff, RZ, 0xc0, !PT ;  /* 0x0000ffff90267812 */ /* 0x000fe400078ec0ff */
[C---:B-1----:R-:W-:Y:S01]  /*7610*/  F2FP.BF16.PACK_AB R176, R140.reuse, R69 ;  /* 0x000000458cb0723e */ /* 0x042fe200000010ff */
[----:B------:R-:W-:Y:S01]  /*7620*/  FADD.FTZ R140, R140, R241 ;  /* 0x000000f18c8c7221 */ /* 0x000fe20000010000 */
[----:B------:R-:W-:-:S02]  /*7630*/  SHF.R.U32.HI R45, RZ, 0x18, R144 ;  /* 0x00000018ff2d7819 */ /* 0x000fc40000011690 */
[----:B------:R-:W-:Y:S01]  /*7640*/  SHF.R.U32.HI R38, RZ, 0x8, R38 ;  /* 0x00000008ff267819 */ /* 0x000fe20000011626 */
[----:B------:R-:W-:Y:S01]  /*7650*/  @!P5 HFMA2.BF16_V2 R21, -RZ.H0_H0, RZ.H0_H0, -R176.H0_H0 ;  /* 0x200000ffff15d231 */ /* 0x000fe200003409b0 */
[----:B------:R-:W-:Y:S02]  /*7660*/  PRMT R175, R176, 0x7632, R175 ;  /* 0x00007632b0af7816 */ /* 0x000fe400000000af */
[----:B------:R-:W-:Y:S02]  /*7670*/  ISETP.GE.U32.AND P2, PT, R6, R45, PT ;  /* 0x0000002d0600720c */ /* 0x000fe40003f46070 */
[----:B------:R-:W-:Y:S01]  /*7680*/  LOP3.LUT R45, R38, 0xffff, RZ, 0xc0, !PT ;  /* 0x0000ffff262d7812 */ /* 0x000fe200078ec0ff */
[----:B------:R-:W-:Y:S01]  /*7690*/  @!P6 HFMA2.BF16_V2 R39, -RZ.H0_H0, RZ.H0_H0, -R175.H0_H0 ;  /* 0x200000ffff27e231 */ /* 0x000fe200003409af */
[----:B--2---:R-:W-:Y:S01]  /*76a0*/  F2FP.BF16.PACK_AB R170, R87, R142 ;  /* 0x0000008e57aa723e */ /* 0x004fe200000010ff */
[----:B------:R-:W-:Y:S01]  /*76b0*/  FFMA.FTZ R38, R134, c[0x0][0x23c], -R75 ;  /* 0x00008f0086267a23 */ /* 0x000fe2000001084b */
[----:B------:R-:W-:-:S02]  /*76c0*/  PRMT R48, R176, 0x5410, R175 ;  /* 0x00005410b0307816 */ /* 0x000fc400000000af */
[----:B------:R-:W-:Y:S01]  /*76d0*/  @!P5 PRMT R176, R21, 0x5410, RZ ;  /* 0x0000541015b0d816 */ /* 0x000fe200000000ff */
[----:B------:R-:W-:Y:S01]  /*76e0*/  FFMA.FTZ R21, R29, c[0x0][0x23c], -R80 ;  /* 0x00008f001d157a23 */ /* 0x000fe20000010850 */
[----:B------:R-:W-:Y:S01]  /*76f0*/  ISETP.GE.U32.AND P5, PT, R6, R45, PT ;  /* 0x0000002d0600720c */ /* 0x000fe20003fa6070 */
[----:B------:R-:W-:Y:S01]  /*7700*/  @!P1 HFMA2.BF16_V2 R20, -RZ.H0_H0, RZ.H0_H0, -R170.H0_H0 ;  /* 0x200000ffff149231 */ /* 0x000fe200003409aa */
[----:B------:R-:W-:Y:S01]  /*7710*/  PRMT R169, R170, 0x7632, R169 ;  /* 0x00007632aaa97816 */ /* 0x000fe200000000a9 */
[----:B------:R-:W1:Y:S01]  /*7720*/  MUFU.EX2 R38, R38 ;  /* 0x0000002600267308 */ /* 0x000e620000000800 */
[----:B------:R-:W-:Y:S01]  /*7730*/  @!P6 PRMT R175, R39, 0x5410, RZ ;  /* 0x0000541027afe816 */ /* 0x000fe200000000ff */
[----:B------:R-:W-:Y:S01]  /*7740*/  FFMA.FTZ R39, R28, c[0x0][0x23c], -R75 ;  /* 0x00008f001c277a23 */ /* 0x000fe2000001084b */
[----:B------:R-:W-:Y:S02]  /*7750*/  PRMT R44, R170, 0x5410, R169 ;  /* 0x00005410aa2c7816 */ /* 0x000fe400000000a9 */
[----:B------:R-:W-:Y:S01]  /*7760*/  @!P1 PRMT R170, R20, 0x5410, RZ ;  /* 0x0000541014aa9816 */ /* 0x000fe200000000ff */
[----:B------:R-:W-:Y:S01]  /*7770*/  FFMA.FTZ R20, R26, c[0x0][0x23c], -R75 ;  /* 0x00008f001a147a23 */ /* 0x000fe2000001084b */
[----:B------:R-:W-:Y:S01]  /*7780*/  SHF.R.U32.HI R133, RZ, 0x8, R133 ;  /* 0x00000008ff857819 */ /* 0x000fe20000011685 */
[----:B------:R-:W2:Y:S01]  /*7790*/  MUFU.EX2 R21, R21 ;  /* 0x0000001500157308 */ /* 0x000ea20000000800 */
[----:B------:R-:W-:Y:S01]  /*77a0*/  LOP3.LUT R137, R137, 0xff, RZ, 0xc0, !PT ;  /* 0x000000ff89897812 */ /* 0x000fe200078ec0ff */
[----:B------:R-:W-:Y:S01]  /*77b0*/  @!P5 HFMA2.BF16_V2 R30, -RZ.H0_H0, RZ.H0_H0, -R169.H0_H0 ;  /* 0x200000ffff1ed231 */ /* 0x000fe200003409a9 */
[----:B------:R-:W-:-:S02]  /*77c0*/  LOP3.LUT R133, R133, 0xffff, RZ, 0xc0, !PT ;  /* 0x0000ffff85857812 */ /* 0x000fc400078ec0ff */
[----:B------:R-:W-:Y:S02]  /*77d0*/  ISETP.GE.U32.AND P1, PT, R6, R137, PT ;  /* 0x000000890600720c */ /* 0x000fe40003f26070 */
[----:B------:R-:W-:Y:S01]  /*77e0*/  @!P5 PRMT R169, R30, 0x5410, RZ ;  /* 0x000054101ea9d816 */ /* 0x000fe200000000ff */
[----:B------:R-:W-:Y:S01]  /*77f0*/  MUFU.EX2 R39, R39 ;  /* 0x0000002700277308 */ /* 0x000fe20000000800 */
[----:B------:R-:W-:Y:S02]  /*7800*/  ISETP.GE.U32.AND P5, PT, R6, R133, PT ;  /* 0x000000850600720c */ /* 0x000fe40003fa6070 */
[----:B------:R-:W-:Y:S02]  /*7810*/  F2FP.BF16.PACK_AB R65, R214, R107 ;  /* 0x0000006bd641723e */ /* 0x000fe400000010ff */
[----:B-1----:R-:W-:Y:S02]  /*7820*/  F2FP.BF16.PACK_AB R172, R38, R127 ;  /* 0x0000007f26ac723e */ /* 0x002fe400000010ff */
[----:B------:R-:W-:Y:S01]  /*7830*/  PRMT R64, R65, 0x7632, R64 ;  /* 0x0000763241407816 */ /* 0x000fe20000000040 */
[----:B------:R-:W1:Y:S01]  /*7840*/  MUFU.EX2 R20, R20 ;  /* 0x0000001400147308 */ /* 0x000e620000000800 */
[----:B--2---:R-:W-:-:S02]  /*7850*/  F2FP.BF16.PACK_AB R166, R21, R86 ;  /* 0x0000005615a6723e */ /* 0x004fc400000010ff */
[----:B------:R-:W-:Y:S02]  /*7860*/  PRMT R30, R65, 0x5410, R64 ;  /* 0x00005410411e7816 */ /* 0x000fe40000000040 */
[C---:B------:R-:W-:Y:S01]  /*7870*/  PRMT R165, R166.reuse, 0x7632, R165 ;  /* 0x00007632a6a57816 */ /* 0x040fe200000000a5 */
[----:B------:R-:W-:Y:S01]  /*7880*/  @!P4 HFMA2.BF16_V2 R27, -RZ.H0_H0, RZ.H0_H0, -R166.H0_H0 ;  /* 0x200000ffff1bc231 */ /* 0x000fe200003409a6 */
[----:B------:R-:W-:Y:S02]  /*7890*/  SHF.R.U32.HI R144, RZ, 0x10, R144 ;  /* 0x00000010ff907819 */ /* 0x000fe40000011690 */
[----:B------:R-:W-:Y:S01]  /*78a0*/  PRMT R137, R166, 0x5410, R165 ;  /* 0x00005410a6897816 */ /* 0x000fe200000000a5 */
[----:B------:R-:W-:Y:S01]  /*78b0*/  @!P5 HFMA2.BF16_V2 R26, -RZ.H0_H0, RZ.H0_H0, -R165.H0_H0 ;  /* 0x200000ffff1ad231 */ /* 0x000fe200003409a5 */
[----:B------:R-:W-:Y:S02]  /*78c0*/  @!P4 PRMT R166, R27, 0x5410, RZ ;  /* 0x000054101ba6c816 */ /* 0x000fe400000000ff */
[----:B------:R-:W-:-:S02]  /*78d0*/  LOP3.LUT R27, R129, 0xff, RZ, 0xc0, !PT ;  /* 0x000000ff811b7812 */ /* 0x000fc400078ec0ff */
[----:B------:R-:W-:Y:S02]  /*78e0*/  @!P5 PRMT R165, R26, 0x5410, RZ ;  /* 0x000054101aa5d816 */ /* 0x000fe400000000ff */
[----:B-1----:R-:W-:Y:S02]  /*78f0*/  F2FP.BF16.PACK_AB R168, R20, R39 ;  /* 0x0000002714a8723e */ /* 0x002fe400000010ff */
[----:B------:R-:W-:Y:S02]  /*7900*/  ISETP.GE.U32.AND P5, PT, R6, R27, PT ;  /* 0x0000001b0600720c */ /* 0x000fe40003fa6070 */
[C---:B------:R-:W-:Y:S01]  /*7910*/  PRMT R167, R168.reuse, 0x7632, R167 ;  /* 0x00007632a8a77816 */ /* 0x040fe200000000a7 */
[----:B------:R-:W-:Y:S01]  /*7920*/  @!P1 HFMA2.BF16_V2 R25, -RZ.H0_H0, RZ.H0_H0, -R168.H0_H0 ;  /* 0x200000ffff199231 */ /* 0x000fe200003409a8 */
[----:B------:R-:W-:Y:S02]  /*7930*/  SHF.R.U32.HI R26, RZ, 0x10, R129 ;  /* 0x00000010ff1a7819 */ /* 0x000fe40000011681 */
[----:B------:R-:W-:Y:S01]  /*7940*/  PRMT R150, R168, 0x5410, R167 ;  /* 0x00005410a8967816 */ /* 0x000fe200000000a7 */
[----:B------:R-:W-:Y:S01]  /*7950*/  @!P3 HFMA2.BF16_V2 R24, -RZ.H0_H0, RZ.H0_H0, -R167.H0_H0 ;  /* 0x200000ffff18b231 */ /* 0x000fe200003409a7 */
[----:B------:R-:W-:-:S02]  /*7960*/  @!P1 PRMT R168, R25, 0x5410, RZ ;  /* 0x0000541019a89816 */ /* 0x000fc400000000ff */
[----:B------:R-:W-:Y:S02]  /*7970*/  LOP3.LUT R25, R129, 0xffff, RZ, 0xc0, !PT ;  /* 0x0000ffff81197812 */ /* 0x000fe400078ec0ff */
[----:B------:R-:W-:Y:S01]  /*7980*/  @!P3 PRMT R167, R24, 0x5410, RZ ;  /* 0x0000541018a7b816 */ /* 0x000fe200000000ff */
[----:B------:R-:W-:Y:S01]  /*7990*/  @!P5 HFMA2.BF16_V2 R19, -RZ.H0_H0, RZ.H0_H0, -R65.H0_H0 ;  /* 0x200000ffff13d231 */ /* 0x000fe20000340941 */
[----:B------:R-:W-:Y:S02]  /*79a0*/  SHF.R.U32.HI R25, RZ, 0x8, R25 ;  /* 0x00000008ff197819 */ /* 0x000fe40000011619 */
[----:B------:R-:W-:Y:S02]  /*79b0*/  PRMT R171, R172, 0x7632, R171 ;  /* 0x00007632acab7816 */ /* 0x000fe400000000ab */
[----:B------:R-:W-:Y:S02]  /*79c0*/  LOP3.LUT R25, R25, 0xffff, RZ, 0xc0, !PT ;  /* 0x0000ffff19197812 */ /* 0x000fe400078ec0ff */
[----:B------:R-:W-:Y:S01]  /*79d0*/  @!P5 PRMT R65, R19, 0x5410, RZ ;  /* 0x000054101341d816 */ /* 0x000fe200000000ff */
[----:B------:R-:W-:Y:S01]  /*79e0*/  @!P2 HFMA2.BF16_V2 R28, -RZ.H0_H0, RZ.H0_H0, -R171.H0_H0 ;  /* 0x200000ffff1ca231 */ /* 0x000fe200003409ab */
[----:B------:R-:W-:-:S02]  /*79f0*/  ISETP.GE.U32.AND P3, PT, R6, R25, PT ;  /* 0x000000190600720c */ /* 0x000fc40003f66070 */
[----:B------:R-:W-:Y:S02]  /*7a00*/  LOP3.LUT R25, R26, 0xff, RZ, 0xc0, !PT ;  /* 0x000000ff1a197812 */ /* 0x000fe400078ec0ff */
[----:B------:R-:W-:Y:S02]  /*7a10*/  LOP3.LUT R19, R118, 0xff, RZ, 0xc0, !PT ;  /* 0x000000ff76137812 */ /* 0x000fe400078ec0ff */
[----:B------:R-:W-:Y:S02]  /*7a20*/  ISETP.GE.U32.AND P5, PT, R6, R25, PT ;  /* 0x000000190600720c */ /* 0x000fe40003fa6070 */
[----:B------:R-:W-:Y:S02]  /*7a30*/  LOP3.LUT R45, R144, 0xff, RZ, 0xc0, !PT ;  /* 0x000000ff902d7812 */ /* 0x000fe400078ec0ff */
[----:B------:R-:W-:Y:S02]  /*7a40*/  ISETP.GE.U32.AND P1, PT, R6, R67, PT ;  /* 0x000000430600720c */ /* 0x000fe40003f26070 */
[----:B------:R-:W-:Y:S01]  /*7a50*/  PRMT R154, R19, 0x5410, R114 ;  /* 0x00005410139a7816 */ /* 0x000fe20000000072 */
[----:B------:R-:W-:Y:S01]  /*7a60*/  @!P3 HFMA2.BF16_V2 R18, -RZ.H0_H0, RZ.H0_H0, -R64.H0_H0 ;  /* 0x200000ffff12b231 */ /* 0x000fe20000340940 */
[----:B------:R-:W-:-:S02]  /*7a70*/  F2FP.BF16.PACK_AB R67, R207, R112 ;  /* 0x00000070cf43723e */ /* 0x000fc400000010ff */
[----:B------:R-:W-:Y:S02]  /*7a80*/  LOP3.LUT R19, R110, 0xff, RZ, 0xc0, !PT ;  /* 0x000000ff6e137812 */ /* 0x000fe400078ec0ff */
[----:B------:R-:W-:Y:S01]  /*7a90*/  SHF.R.U32.HI R25, RZ, 0x10, R103 ;  /* 0x00000010ff197819 */ /* 0x000fe20000011667 */
[----:B------:R-:W-:Y:S01]  /*7aa0*/  @!P5 HFMA2.BF16_V2 R17, -RZ.H0_H0, RZ.H0_H0, -R67.H0_H0 ;  /* 0x200000ffff11d231 */ /* 0x000fe20000340943 */
[----:B------:R-:W-:Y:S02]  /*7ab0*/  ISETP.GE.U32.AND P6, PT, R6, R45, PT ;  /* 0x0000002d0600720c */ /* 0x000fe40003fc6070 */
[----:B------:R-:W-:Y:S02]  /*7ac0*/  PRMT R45, R172, 0x5410, R171 ;  /* 0x00005410ac2d7816 */ /* 0x000fe400000000ab */
[----:B------:R-:W-:Y:S02]  /*7ad0*/  @!P2 PRMT R171, R28, 0x5410, RZ ;  /* 0x000054101caba816 */ /* 0x000fe400000000ff */
[----:B------:R-:W-:Y:S01]  /*7ae0*/  SHF.R.U32.HI R28, RZ, 0x8, R113 ;  /* 0x00000008ff1c7819 */ /* 0x000fe20000011671 */
[----:B------:R-:W-:Y:S01]  /*7af0*/  IMAD R113, R6, 0x10000, R6 ;  /* 0x0001000006717824 */ /* 0x000fe200078e0206 */
[----:B------:R-:W-:-:S02]  /*7b00*/  SHF.R.U32.HI R129, RZ, 0x18, R129 ;  /* 0x00000018ff817819 */ /* 0x000fc40000011681 */
[----:B------:R-:W-:Y:S02]  /*7b10*/  PRMT R152, R19, 0x5410, R108 ;  /* 0x0000541013987816 */ /* 0x000fe4000000006c */
[----:B------:R-:W-:Y:S01]  /*7b20*/  SHF.R.U32.HI R56, RZ, 0x18, R103 ;  /* 0x00000018ff387819 */ /* 0x000fe20000011667 */
[----:B------:R-:W-:Y:S01]  /*7b30*/  @!P6 HFMA2.BF16_V2 R29, -RZ.H0_H0, RZ.H0_H0, -R172.H0_H0 ;  /* 0x200000ffff1de231 */ /* 0x000fe200003409ac */
[----:B------:R-:W-:Y:S02]  /*7b40*/  LOP3.LUT R25, R25, 0xff, RZ, 0xc0, !PT ;  /* 0x000000ff19197812 */ /* 0x000fe400078ec0ff */
[----:B------:R-:W-:Y:S02]  /*7b50*/  PRMT R66, R67, 0x7632, R66 ;  /* 0x0000763243427816 */ /* 0x000fe40000000042 */
[----:B------:R-:W-:Y:S02]  /*7b60*/  LOP3.LUT R19, R102, 0xffff, RZ, 0xc0, !PT ;  /* 0x0000ffff66137812 */ /* 0x000fe400078ec0ff */
[----:B------:R-:W-:-:S02]  /*7b70*/  @!P3 PRMT R64, R18, 0x5410, RZ ;  /* 0x000054101240b816 */ /* 0x000fc400000000ff */
[----:B------:R-:W-:Y:S02]  /*7b80*/  SHF.R.U32.HI R18, RZ, 0x10, R102 ;  /* 0x00000010ff127819 */ /* 0x000fe40000011666 */
[----:B------:R-:W-:Y:S02]  /*7b90*/  PRMT R114, R111, 0x5410, R28 ;  /* 0x000054106f727816 */ /* 0x000fe4000000001c */
[----:B------:R-:W-:Y:S02]  /*7ba0*/  ISETP.GE.U32.AND P3, PT, R6, R129, PT ;  /* 0x000000810600720c */ /* 0x000fe40003f66070 */
[----:B------:R-:W-:Y:S02]  /*7bb0*/  PRMT R56, R25, 0x5410, R56 ;  /* 0x0000541019387816 */ /* 0x000fe40000000038 */
[----:B------:R-:W-:Y:S02]  /*7bc0*/  SHF.R.U32.HI R24, RZ, 0x8, R128 ;  /* 0x00000008ff187819 */ /* 0x000fe40000011680 */
[----:B------:R-:W-:Y:S01]  /*7bd0*/  PRMT R28, R67, 0x5410, R66 ;  /* 0x00005410431c7816 */ /* 0x000fe20000000042 */
[----:B------:R-:W-:Y:S01]  /*7be0*/  HSET2.LE.AND R56, R56, R113, PT ;  /* 0x0000007138387233 */ /* 0x000fe20003803000 */
[----:B------:R-:W-:-:S02]  /*7bf0*/  LOP3.LUT R100, R102, 0xff, RZ, 0xc0, !PT ;  /* 0x000000ff66647812 */ /* 0x000fc400078ec0ff */
[----:B------:R-:W-:Y:S02]  /*7c00*/  SHF.R.U32.HI R19, RZ, 0x8, R19 ;  /* 0x00000008ff137819 */ /* 0x000fe40000011613 */
[----:B------:R-:W-:Y:S01]  /*7c10*/  SHF.R.U32.HI R25, RZ, 0x8, R130 ;  /* 0x00000008ff197819 */ /* 0x000fe20000011682 */
[----:B------:R-:W-:Y:S01]  /*7c20*/  @!P3 HFMA2.BF16_V2 R16, -RZ.H0_H0, RZ.H0_H0, -R66.H0_H0 ;  /* 0x200000ffff10b231 */ /* 0x000fe20000340942 */
[----:B------:R-:W-:Y:S01]  /*7c30*/  @!P5 PRMT R67, R17, 0x5410, RZ ;  /* 0x000054101143d816 */ /* 0x000fe200000000ff */
[----:B------:R-:W1:Y:S01]  /*7c40*/  LDSM.16.MT88.4 R128, [R210+0x9000] ;  /* 0x00900000d280783b */ /* 0x000e620000004200 */
[----:B------:R-:W-:Y:S02]  /*7c50*/  SHF.R.U32.HI R17, RZ, 0x18, R102 ;  /* 0x00000018ff117819 */ /* 0x000fe40000011666 */
[----:B------:R-:W-:Y:S02]  /*7c60*/  LOP3.LUT R18, R18, 0xff, RZ, 0xc0, !PT ;  /* 0x000000ff12127812 */ /* 0x000fe400078ec0ff */
[----:B------:R-:W-:-:S02]  /*7c70*/  PRMT R100, R100, 0x5410, R19 ;  /* 0x0000541064647816 */ /* 0x000fc40000000013 */
[----:B------:R-:W-:Y:S02]  /*7c80*/  LOP3.LUT R19, R101, 0xffff, RZ, 0xc0, !PT ;  /* 0x0000ffff65137812 */ /* 0x000fe400078ec0ff */
[----:B------:R-:W-:Y:S02]  /*7c90*/  PRMT R18, R18, 0x5410, R17 ;  /* 0x0000541012127816 */ /* 0x000fe40000000011 */
[----:B------:R-:W-:Y:S02]  /*7ca0*/  SHF.R.U32.HI R17, RZ, 0x10, R101 ;  /* 0x00000010ff117819 */ /* 0x000fe40000011665 */
[----:B------:R-:W-:Y:S02]  /*7cb0*/  LOP3.LUT R147, R147, 0xff, RZ, 0xc0, !PT ;  /* 0x000000ff93937812 */ /* 0x000fe400078ec0ff */
[----:B------:R-:W-:Y:S02]  /*7cc0*/  LOP3.LUT R110, R101, 0xff, RZ, 0xc0, !PT ;  /* 0x000000ff656e7812 */ /* 0x000fe400078ec0ff */
[----:B------:R-:W-:-:S02]  /*7cd0*/  SHF.R.U32.HI R19, RZ, 0x8, R19 ;  /* 0x00000008ff137819 */ /* 0x000fc40000011613 */
[----:B------:R-:W-:Y:S02]  /*7ce0*/  LOP3.LUT R27, R103, 0xffff, RZ, 0xc0, !PT ;  /* 0x0000ffff671b7812 */ /* 0x000fe400078ec0ff */
[----:B------:R-:W-:Y:S02]  /*7cf0*/  SHF.R.U32.HI R108, RZ, 0x18, R101 ;  /* 0x00000018ff6c7819 */ /* 0x000fe40000011665 */
[----:B------:R-:W-:Y:S02]  /*7d00*/  LOP3.LUT R17, R17, 0xff, RZ, 0xc0, !PT ;  /* 0x000000ff11117812 */ /* 0x000fe400078ec0ff */
[----:B------:R-:W-:Y:S02]  /*7d10*/  PRMT R102, R147, 0x5410, R146 ;  /* 0x0000541093667816 */ /* 0x000fe40000000092 */
[----:B------:R-:W-:Y:S01]  /*7d20*/  PRMT R110, R110, 0x5410, R19 ;  /* 0x000054106e6e7816 */ /* 0x000fe20000000013 */
[----:B------:R-:W2:Y:S01]  /*7d30*/  LDSM.16.MT88.4 R144, [R208+0x9000] ;  /* 0x00900000d090783b */ /* 0x000ea20000004200 */
[----:B------:R-:W-:-:S02]  /*7d40*/  LOP3.LUT R19, R132, 0xffff, RZ, 0xc0, !PT ;  /* 0x0000ffff84137812 */ /* 0x000fc400078ec0ff */
[----:B------:R-:W-:Y:S02]  /*7d50*/  LOP3.LUT R58, R103, 0xff, RZ, 0xc0, !PT ;  /* 0x000000ff673a7812 */ /* 0x000fe400078ec0ff */
[----:B------:R-:W-:Y:S02]  /*7d60*/  SHF.R.U32.HI R27, RZ, 0x8, R27 ;  /* 0x00000008ff1b7819 */ /* 0x000fe4000001161b */
[----:B------:R-:W-:Y:S02]  /*7d70*/  PRMT R108, R17, 0x5410, R108 ;  /* 0x00005410116c7816 */ /* 0x000fe4000000006c */
[----:B------:R-:W-:Y:S02]  /*7d80*/  SHF.R.U32.HI R17, RZ, 0x10, R132 ;  /* 0x00000010ff117819 */ /* 0x000fe40000011684 */
[----:B------:R-:W-:Y:S02]  /*7d90*/  @!P3 PRMT R66, R16, 0x5410, RZ ;  /* 0x000054101042b816 */ /* 0x000fe400000000ff */
[----:B------:R-:W-:-:S02]  /*7da0*/  PRMT R24, R125, 0x5410, R24 ;  /* 0x000054107d187816 */ /* 0x000fc40000000018 */
[----:B------:R-:W-:Y:S02]  /*7db0*/  SHF.R.U32.HI R50, RZ, 0x8, R148 ;  /* 0x00000008ff327819 */ /* 0x000fe40000011694 */
[----:B------:R-:W-:Y:S02]  /*7dc0*/  LOP3.LUT R16, R132, 0xff, RZ, 0xc0, !PT ;  /* 0x000000ff84107812 */ /* 0x000fe400078ec0ff */
[----:B------:R-:W-:Y:S02]  /*7dd0*/  SHF.R.U32.HI R19, RZ, 0x8, R19 ;  /* 0x00000008ff137819 */ /* 0x000fe40000011613 */
[----:B------:R-:W-:Y:S02]  /*7de0*/  LOP3.LUT R26, R123, 0xff, RZ, 0xc0, !PT ;  /* 0x000000ff7b1a7812 */ /* 0x000fe400078ec0ff */
[----:B------:R-:W-:Y:S01]  /*7df0*/  PRMT R58, R58, 0x5410, R27 ;  /* 0x000054103a3a7816 */ /* 0x000fe2000000001b */
[----:B------:R-:W-:Y:S01]  /*7e00*/  HSET2.LE.AND R27, R102, R113, PT ;  /* 0x00000071661b7233 */ /* 0x000fe20003803000 */
[----:B------:R-:W-:-:S02]  /*7e10*/  LOP3.LUT R25, R25, 0xffff, RZ, 0xc0, !PT ;  /* 0x0000ffff19197812 */ /* 0x000fc400078ec0ff */
[----:B------:R-:W-:Y:S02]  /*7e20*/  SHF.R.U32.HI R132, RZ, 0x18, R132 ;  /* 0x00000018ff847819 */ /* 0x000fe40000011684 */
[----:B------:R-:W-:Y:S02]  /*7e30*/  LOP3.LUT R17, R17, 0xff, RZ, 0xc0, !PT ;  /* 0x000000ff11117812 */ /* 0x000fe400078ec0ff */
[----:B------:R-:W-:Y:S02]  /*7e40*/  PRMT R50, R149, 0x5410, R50 ;  /* 0x0000541095327816 */ /* 0x000fe40000000032 */
[----:B------:R-:W-:Y:S01]  /*7e50*/  PRMT R16, R16, 0x5410, R19 ;  /* 0x0000541010107816 */ /* 0x000fe20000000013 */
[--C-:B------:R-:W-:Y:S01]  /*7e60*/  HSET2.LE.AND R19, R24, R113.reuse, PT ;  /* 0x0000007118137233 */ /* 0x100fe20003803000 */
[----:B------:R-:W-:Y:S02]  /*7e70*/  PRMT R26, R26, 0x5410, R119 ;  /* 0x000054101a1a7816 */ /* 0x000fe40000000077 */
[----:B------:R-:W-:Y:S01]  /*7e80*/  ISETP.GE.U32.AND P3, PT, R6, R25, PT ;  /* 0x000000190600720c */ /* 0x000fe20003f66070 */
[--C-:B------:R-:W-:Y:S01]  /*7e90*/  HSET2.LE.AND R25, R58, R113.reuse, PT ;  /* 0x000000713a197233 */ /* 0x100fe20003803000 */
[----:B------:R-:W-:Y:S01]  /*7ea0*/  PRMT R24, R17, 0x5410, R132 ;  /* 0x0000541011187816 */ /* 0x000fe20000000084 */
[--C-:B------:R-:W-:Y:S01]  /*7eb0*/  HSET2.LE.AND R17, R50, R113.reuse, PT ;  /* 0x0000007132117233 */ /* 0x100fe20003803000 */
[----:B------:R-:W-:Y:S01]  /*7ec0*/  LOP3.LUT R97, R56, R97, RZ, 0xc0, !PT ;  /* 0x0000006138617212 */ /* 0x000fe200078ec0ff */
[--C-:B------:R-:W-:Y:S01]  /*7ed0*/  HSET2.LE.AND R26, R26, R113.reuse, PT ;  /* 0x000000711a1a7233 */ /* 0x100fe20003803000 */
[----:B------:R-:W3:Y:S01]  /*7ee0*/  LDSM.16.MT88.4 R56, [R210+0x9400] ;  /* 0x00940000d238783b */ /* 0x000ee20000004200 */
[--C-:B------:R-:W-:Y:S01]  /*7ef0*/  HSET2.LE.AND R50, R16, R113.reuse, PT ;  /* 0x0000007110327233 */ /* 0x100fe20003803000 */
[----:B------:R-:W-:Y:S01]  /*7f00*/  @!P6 PRMT R172, R29, 0x5410, RZ ;  /* 0x000054101dace816 */ /* 0x000fe200000000ff */
[----:B------:R-:W-:Y:S01]  /*7f10*/  HSET2.LE.AND R16, R24, R113, PT ;  /* 0x0000007118107233 */ /* 0x000fe20003803000 */
[----:B------:R-:W-:-:S02]  /*7f20*/  LOP3.LUT R96, R25, R96, RZ, 0xc0, !PT ;  /* 0x0000006019607212 */ /* 0x000fc400078ec0ff */
[----:B------:R-:W-:Y:S02]  /*7f30*/  LOP3.LUT R99, R26, R99, RZ, 0xc0, !PT ;  /* 0x000000631a637212 */ /* 0x000fe400078ec0ff */
[----:B------:R-:W-:Y:S02]  /*7f40*/  ISETP.GE.U32.AND P6, PT, R6, R155, PT ;  /* 0x0000009b0600720c */ /* 0x000fe40003fc6070 */
[----:B------:R-:W-:Y:S01]  /*7f50*/  LOP3.LUT R98, R19, R98, RZ, 0xc0, !PT ;  /* 0x0000006213627212 */ /* 0x000fe200078ec0ff */
[--C-:B------:R-:W-:Y:S01]  /*7f60*/  HSET2.LE.AND R19, R154, R113.reuse, PT ;  /* 0x000000719a137233 */ /* 0x100fe20003803000 */
[----:B------:R-:W-:Y:S01]  /*7f70*/  LOP3.LUT R26, R17, R46, RZ, 0xc0, !PT ;  /* 0x0000002e111a7212 */ /* 0x000fe200078ec0ff */
[--C-:B------:R-:W-:Y:S01]  /*7f80*/  HSET2.LE.AND R17, R18, R113.reuse, PT ;  /* 0x0000007112117233 */ /* 0x100fe20003803000 */
[----:B------:R-:W-:Y:S01]  /*7f90*/  LOP3.LUT R27, R27, R48, RZ, 0xc0, !PT ;  /* 0x000000301b1b7212 */ /* 0x000fe200078ec0ff */
[----:B------:R-:W-:Y:S01]  /*7fa0*/  HSET2.LE.AND R46, R108, R113, PT ;  /* 0x000000716c2e7233 */ /* 0x000fe20003803000 */
[----:B------:R-:W-:-:S02]  /*7fb0*/  LOP3.LUT R24, R50, R49, RZ, 0xc0, !PT ;  /* 0x0000003132187212 */ /* 0x000fc400078ec0ff */
[----:B------:R-:W-:Y:S01]  /*7fc0*/  LOP3.LUT R25, R16, R47, RZ, 0xc0, !PT ;  /* 0x0000002f10197212 */ /* 0x000fe200078ec0ff */
[----:B------:R-:W4:Y:S01]  /*7fd0*/  LDSM.16.MT88.4 R48, [R208+0x9400] ;  /* 0x00940000d030783b */ /* 0x000f220000004200 */
[----:B------:R-:W-:Y:S01]  /*7fe0*/  SHF.R.U32.HI R117, RZ, 0x8, R117 ;  /* 0x00000008ff757819 */ /* 0x000fe20000011675 */
[----:B------:R-:W-:Y:S01]  /*7ff0*/  HSET2.LE.AND R16, R100, R113, PT ;  /* 0x0000007164107233 */ /* 0x000fe20003803000 */
[----:B------:R-:W-:Y:S02]  /*8000*/  F2FP.BF16.PACK_AB R229, R230, R231 ;  /* 0x000000e7e6e5723e */ /* 0x000fe400000010ff */
[----:B------:R-:W-:Y:S01]  /*8010*/  PRMT R134, R116, 0x5410, R117 ;  /* 0x0000541074867816 */ /* 0x000fe20000000075 */
[-C--:B-1----:R-:W-:Y:S01]  /*8020*/  HMMA.16816.F32.BF16 R100, R24, R128.reuse, RZ ;  /* 0x000000801864723c */ /* 0x082fe200000418ff */
[----:B------:R-:W-:Y:S01]  /*8030*/  PRMT R228, R229, 0x7632, R228 ;  /* 0x00007632e5e47816 */ /* 0x000fe200000000e4 */
[----:B------:R-:W-:Y:S01]  /*8040*/  @!P6 HFMA2.BF16_V2 R15, -RZ.H0_H0, RZ.H0_H0, -R229.H0_H0 ;  /* 0x200000ffff0fe231 */ /* 0x000fe200003409e5 */
[----:B------:R-:W-:Y:S01]  /*8050*/  LOP3.LUT R135, R135, 0xff, RZ, 0xc0, !PT ;  /* 0x000000ff87877812 */ /* 0x000fe200078ec0ff */
[--C-:B------:R-:W-:Y:S01]  /*8060*/  HSET2.LE.AND R18, R134, R113.reuse, PT ;  /* 0x0000007186127233 */ /* 0x100fe20003803000 */
[----:B------:R-:W-:Y:S01]  /*8070*/  PRMT R29, R229, 0x5410, R228 ;  /* 0x00005410e51d7816 */ /* 0x000fe200000000e4 */
[----:B------:R-:W-:Y:S01]  /*8080*/  @!P3 HFMA2.BF16_V2 R14, -RZ.H0_H0, RZ.H0_H0, -R228.H0_H0 ;  /* 0x200000ffff0eb231 */ /* 0x000fe200003409e4 */
[----:B------:R-:W-:Y:S01]  /*8090*/  @!P6 PRMT R229, R15, 0x5410, RZ ;  /* 0x000054100fe5e816 */ /* 0x000fe200000000ff */
[C---:B------:R-:W-:Y:S01]  /*80a0*/  HMMA.16816.F32.BF16 R116, R96.reuse, R128, RZ ;  /* 0x000000806074723c */ /* 0x040fe200000418ff */
[----:B------:R-:W-:Y:S01]  /*80b0*/  LOP3.LUT R16, R16, R95, RZ, 0xc0, !PT ;  /* 0x0000005f10107212 */ /* 0x000fe200078ec0ff */
[--C-:B------:R-:W-:Y:S01]  /*80c0*/  HSET2.LE.AND R15, R110, R113.reuse, PT ;  /* 0x000000716e0f7233 */ /* 0x100fe20003803000 */
[----:B------:R-:W-:Y:S01]  /*80d0*/  LOP3.LUT R17, R17, R94, RZ, 0xc0, !PT ;  /* 0x0000005e11117212 */ /* 0x000fe200078ec0ff */
[--C-:B------:R-:W-:Y:S01]  /*80e0*/  HSET2.LE.AND R94, R114, R113.reuse, PT ;  /* 0x00000071725e7233 */ /* 0x100fe20003803000 */
[----:B------:R-:W-:Y:S01]  /*80f0*/  ISETP.GE.U32.AND P5, PT, R6, R135, PT ;  /* 0x000000870600720c */ /* 0x000fe20003fa6070 */
[----:B------:R-:W-:Y:S01]  /*8100*/  HSET2.LE.AND R95, R152, R113, PT ;  /* 0x00000071985f7233 */ /* 0x000fe20003803000 */
[----:B------:R-:W-:Y:S01]  /*8110*/  LOP3.LUT R18, R18, R93, RZ, 0xc0, !PT ;  /* 0x0000005d12127212 */ /* 0x000fe200078ec0ff */
[----:B--2---:R-:W-:Y:S01]  /*8120*/  HMMA.16816.F32.BF16 R132, R96, R144, RZ ;  /* 0x000000906084723c */ /* 0x004fe200000418ff */
[----:B------:R-:W-:-:S02]  /*8130*/  LOP3.LUT R19, R19, R92, RZ, 0xc0, !PT ;  /* 0x0000005c13137212 */ /* 0x000fc400078ec0ff */
[----:B------:R-:W-:Y:S02]  /*8140*/  ISETP.GE.U32.AND P4, PT, R6, R153, PT ;  /* 0x000000990600720c */ /* 0x000fe40003f86070 */
[----:B------:R-:W-:Y:S01]  /*8150*/  LOP3.LUT R92, R15, R44, RZ, 0xc0, !PT ;  /* 0x0000002c0f5c7212 */ /* 0x000fe200078ec0ff */
[----:B------:R-:W1:Y:S01]  /*8160*/  LDSM.16.MT88.4 R152, [R210+0xa000] ;  /* 0x00a00000d298783b */ /* 0x000e620000004200 */
[----:B------:R-:W-:Y:S01]  /*8170*/  LOP3.LUT R93, R46, R45, RZ, 0xc0, !PT ;  /* 0x0000002d2e5d7212 */ /* 0x000fe200078ec0ff */
[----:B------:R-:W-:Y:S01]  /*8180*/  HMMA.16816.F32.BF16 R108, R24, R144, RZ ;  /* 0x00000090186c723c */ /* 0x000fe200000418ff */
[----:B------:R-:W-:Y:S02]  /*8190*/  LOP3.LUT R94, R94, R137, RZ, 0xc0, !PT ;  /* 0x000000895e5e7212 */ /* 0x000fe400078ec0ff */
[----:B------:R-:W-:Y:S02]  /*81a0*/  LOP3.LUT R95, R95, R150, RZ, 0xc0, !PT ;  /* 0x000000965f5f7212 */ /* 0x000fe400078ec0ff */
[----:B------:R-:W-:-:S02]  /*81b0*/  LOP3.LUT R44, R43, 0xffff, RZ, 0xc0, !PT ;  /* 0x0000ffff2b2c7812 */ /* 0x000fc400078ec0ff */
[----:B------:R-:W-:Y:S01]  /*81c0*/  F2FP.BF16.PACK_AB R15, R232, R233 ;  /* 0x000000e9e80f723e */ /* 0x000fe200000010ff */
[-C--:B---3--:R-:W-:Y:S01]  /*81d0*/  HMMA.16816.F32.BF16 R116, R16, R56.reuse, R116 ;  /* 0x000000381074723c */ /* 0x088fe20000041874 */
[----:B------:R-:W-:Y:S02]  /*81e0*/  SHF.R.U32.HI R44, RZ, 0x8, R44 ;  /* 0x00000008ff2c7819 */ /* 0x000fe4000001162c */
[----:B------:R-:W-:Y:S02]  /*81f0*/  ISETP.GE.U32.AND P2, PT, R6, R151, PT ;  /* 0x000000970600720c */ /* 0x000fe40003f46070 */
[----:B------:R-:W-:Y:S02]  /*8200*/  @!P3 PRMT R228, R14, 0x5410, RZ ;  /* 0x000054100ee4b816 */ /* 0x000fe400000000ff */
[----:B------:R-:W-:Y:S01]  /*8210*/  F2FP.BF16.PACK_AB R14, R235, R236 ;  /* 0x000000eceb0e723e */ /* 0x000fe200000010ff */
[----:B------:R-:W-:Y:S01]  /*8220*/  HMMA.16816.F32.BF16 R100, R92, R56, R100 ;  /* 0x000000385c64723c */ /* 0x000fe20000041864 */
[----:B------:R-:W-:-:S02]  /*8230*/  LOP3.LUT R45, R43, 0xff, RZ, 0xc0, !PT ;  /* 0x000000ff2b2d7812 */ /* 0x000fc400078ec0ff */
[----:B------:R-:W-:Y:S02]  /*8240*/  SHF.R.U32.HI R121, RZ, 0x8, R121 ;  /* 0x00000008ff797819 */ /* 0x000fe40000011679 */
[----:B------:R-:W-:Y:S02]  /*8250*/  ISETP.GE.U32.AND P6, PT, R6, R45, PT ;  /* 0x0000002d0600720c */ /* 0x000fe40003fc6070 */
[C---:B------:R-:W-:Y:S01]  /*8260*/  PRMT R57, R15.reuse, 0x7610, R57 ;  /* 0x000076100f397816 */ /* 0x040fe20000000039 */
[-C--:B----4-:R-:W-:Y:S01]  /*8270*/  HMMA.16816.F32.BF16 R132, R16, R48.reuse, R132 ;  /* 0x000000301084723c */ /* 0x090fe20000041884 */
[----:B------:R-:W-:Y:S02]  /*8280*/  PRMT R56, R15, 0x7632, R56 ;  /* 0x000076320f387816 */ /* 0x000fe40000000038 */
[----:B------:R-:W-:Y:S01]  /*8290*/  LOP3.LUT R15, R44, 0xffff, RZ, 0xc0, !PT ;  /* 0x0000ffff2c0f7812 */ /* 0x000fe200078ec0ff */
[----:B------:R-:W-:Y:S01]  /*82a0*/  @!P5 HFMA2.BF16_V2 R13, -RZ.H0_H0, RZ.H0_H0, -R57.H0_H0 ;  /* 0x200000ffff0dd231 */ /* 0x000fe20000340939 */
[----:B------:R-:W-:Y:S01]  /*82b0*/  PRMT R114, R57, 0x5410, R56 ;  /* 0x0000541039727816 */ /* 0x000fe20000000038 */
[----:B------:R-:W-:Y:S01]  /*82c0*/  @!P2 HFMA2.BF16_V2 R12, -RZ.H0_H0, RZ.H0_H0, -R56.H0_H0 ;  /* 0x200000ffff0ca231 */ /* 0x000fe20000340938 */
[----:B------:R-:W-:Y:S01]  /*82d0*/  ISETP.GE.U32.AND P3, PT, R6, R15, PT ;  /* 0x0000000f0600720c */ /* 0x000fe20003f66070 */
[----:B------:R-:W-:Y:S01]  /*82e0*/  HMMA.16816.F32.BF16 R108, R92, R48, R108 ;  /* 0x000000305c6c723c */ /* 0x000fe2000004186c */
[----:B------:R-:W-:Y:S01]  /*82f0*/  @!P5 PRMT R57, R13, 0x5410, RZ ;  /* 0x000054100d39d816 */ /* 0x000fe200000000ff */
[----:B------:R-:W2:Y:S01]  /*8300*/  LDSM.16.MT88.4 R44, [R210+0xa400] ;  /* 0x00a40000d22c783b */ /* 0x000ea20000004200 */
[----:B------:R-:W-:-:S02]  /*8310*/  LOP3.LUT R13, R122, 0xff, RZ, 0xc0, !PT ;  /* 0x000000ff7a0d7812 */ /* 0x000fc400078ec0ff */
[----:B------:R-:W-:Y:S02]  /*8320*/  @!P2 PRMT R56, R12, 0x5410, RZ ;  /* 0x000054100c38a816 */ /* 0x000fe400000000ff */
[----:B------:R-:W-:Y:S01]  /*8330*/  PRMT R48, R14, 0x7632, R48 ;  /* 0x000076320e307816 */ /* 0x000fe20000000030 */
[----:B-1----:R-:W-:Y:S01]  /*8340*/  HMMA.16816.F32.BF16 R148, R96, R152, RZ ;  /* 0x000000986094723c */ /* 0x002fe200000418ff */
[----:B------:R-:W-:Y:S01]  /*8350*/  ISETP.GE.U32.AND P2, PT, R6, R13, PT ;  /* 0x0000000d0600720c */ /* 0x000fe20003f46070 */
[----:B------:R-:W-:Y:S01]  /*8360*/  IMAD.WIDE.U32 R12, R120, -0x326172a9, RZ ;  /* 0xcd9e8d57780c7825 */ /* 0x000fe200078e00ff */
[----:B------:R-:W-:Y:S01]  /*8370*/  PRMT R49, R14, 0x7610, R49 ;  /* 0x000076100e317816 */ /* 0x000fe20000000031 */
[----:B------:R-:W-:Y:S01]  /*8380*/  @!P3 HFMA2.BF16_V2 R10, -RZ.H0_H0, RZ.H0_H0, -R48.H0_H0 ;  /* 0x200000ffff0ab231 */ /* 0x000fe20000340930 */
[----:B------:R-:W-:Y:S02]  /*8390*/  SHF.R.U32.HI R15, RZ, 0x18, R43 ;  /* 0x00000018ff0f7819 */ /* 0x000fe4000001162b */
[----:B------:R-:W-:Y:S01]  /*83a0*/  PRMT R125, R49, 0x5410, R48 ;  /* 0x00005410317d7816 */ /* 0x000fe20000000030 */
[----:B------:R-:W-:Y:S01]  /*83b0*/  @!P6 HFMA2.BF16_V2 R11, -RZ.H0_H0, RZ.H0_H0, -R49.H0_H0 ;  /* 0x200000ffff0be231 */ /* 0x000fe20000340931 */
[----:B------:R-:W-:-:S02]  /*83c0*/  @!P3 PRMT R48, R10, 0x5410, RZ ;  /* 0x000054100a30b816 */ /* 0x000fc400000000ff */
[----:B------:R-:W-:Y:S02]  /*83d0*/  LOP3.LUT R158, R13, UR14, R158, 0x96, !PT ;  /* 0x0000000e0d9e7c12 */ /* 0x000fe4000f8e969e */
[----:B------:R-:W-:Y:S02]  /*83e0*/  LOP3.LUT R10, R139, UR7, R12, 0x96, !PT ;  /* 0x000000078b0a7c12 */ /* 0x000fe4000f8e960c */
[----:B------:R-:W-:Y:S01]  /*83f0*/  ISETP.GE.U32.AND P5, PT, R6, R15, PT ;  /* 0x0000000f0600720c */ /* 0x000fe20003fa6070 */
[----:B------:R-:W-:Y:S01]  /*8400*/  IMAD.WIDE.U32 R158, R158, -0x2daee0ad, RZ ;  /* 0xd2511f539e9e7825 */ /* 0x000fe200078e00ff */
[----:B------:R-:W-:Y:S02]  /*8410*/  LOP3.LUT R121, R121, 0xffff, RZ, 0xc0, !PT ;  /* 0x0000ffff79797812 */ /* 0x000fe400078ec0ff */
[----:B------:R-:W-:Y:S01]  /*8420*/  SHF.R.U32.HI R43, RZ, 0x10, R43 ;  /* 0x00000010ff2b7819 */ /* 0x000fe2000001162b */
[----:B------:R-:W-:Y:S01]  /*8430*/  IMAD.WIDE.U32 R14, R10, -0x2daee0ad, RZ ;  /* 0xd2511f530a0e7825 */ /* 0x000fe200078e00ff */
[----:B------:R-:W-:-:S02]  /*8440*/  ISETP.GE.U32.AND P3, PT, R6, R121, PT ;  /* 0x000000790600720c */ /* 0x000fc40003f66070 */
[----:B------:R-:W-:Y:S01]  /*8450*/  HMMA.16816.F32.BF16 R120, R24, R152, RZ ;  /* 0x000000981878723c */ /* 0x000fe200000418ff */
[----:B------:R-:W-:Y:S02]  /*8460*/  LOP3.LUT R156, R159, UR6, R156, 0x96, !PT ;  /* 0x000000069f9c7c12 */ /* 0x000fe4000f8e969c */
[----:B------:R-:W-:Y:S02]  /*8470*/  LOP3.LUT R10, R15, UR21, R158, 0x96, !PT ;  /* 0x000000150f0a7c12 */ /* 0x000fe4000f8e969e */
[----:B------:R-:W-:Y:S01]  /*8480*/  LOP3.LUT R136, R13, UR14, R136, 0x96, !PT ;  /* 0x0000000e0d887c12 */ /* 0x000fe2000f8e9688 */
[----:B------:R-:W-:Y:S01]  /*8490*/  IMAD.WIDE.U32 R156, R156, -0x326172a9, RZ ;  /* 0xcd9e8d579c9c7825 */ /* 0x000fe200078e00ff */
[----:B------:R-:W-:Y:S02]  /*84a0*/  LOP3.LUT R43, R43, 0xff, RZ, 0xc0, !PT ;  /* 0x000000ff2b2b7812 */ /* 0x000fe400078ec0ff */
[----:B------:R-:W-:Y:S01]  /*84b0*/  LOP3.LUT R12, R41, UR7, R12, 0x96, !PT ;  /* 0x00000007290c7c12 */ /* 0x000fe2000f8e960c */
[----:B------:R-:W-:Y:S01]  /*84c0*/  IMAD.WIDE.U32 R144, R10, -0x326172a9, RZ ;  /* 0xcd9e8d570a907825 */ /* 0x000fe200078e00ff */
[----:B------:R-:W-:Y:S01]  /*84d0*/  LOP3.LUT R138, R157, UR24, R138, 0x96, !PT ;  /* 0x000000189d8a7c12 */ /* 0x000fe2000f8e968a */
[----:B--2---:R-:W-:Y:S01]  /*84e0*/  HMMA.16816.F32.BF16 R148, R16, R44, R148 ;  /* 0x0000002c1094723c */ /* 0x004fe20000041894 */
[----:B------:R-:W-:Y:S01]  /*84f0*/  @!P6 PRMT R49, R11, 0x5410, RZ ;  /* 0x000054100b31e816 */ /* 0x000fe200000000ff */
[----:B------:R-:W-:Y:S01]  /*8500*/  IMAD.WIDE.U32 R136, R136, -0x2daee0ad, RZ ;  /* 0xd2511f5388887825 */ /* 0x000fe200078e00ff */
[----:B------:R-:W-:-:S02]  /*8510*/  LOP3.LUT R10, R145, UR20, R156, 0x96, !PT ;  /* 0x00000014910a7c12 */ /* 0x000fc4000f8e969c */
[----:B------:R-:W-:Y:S01]  /*8520*/  ISETP.GE.U32.AND P6, PT, R6, R43, PT ;  /* 0x0000002b0600720c */ /* 0x000fe20003fc6070 */
[----:B------:R-:W-:Y:S01]  /*8530*/  IMAD.WIDE.U32 R138, R138, -0x2daee0ad, RZ ;  /* 0xd2511f538a8a7825 */ /* 0x000fe200078e00ff */
[----:B------:R-:W-:-:S03]  /*8540*/  LOP3.LUT R42, R137, UR6, R42, 0x96, !PT ;  /* 0x00000006892a7c12 */ /* 0x000fc6000f8e962a */
[----:B------:R-:W-:Y:S01]  /*8550*/  IMAD.WIDE.U32 R128, R10, -0x2daee0ad, RZ ;  /* 0xd2511f530a807825 */ /* 0x000fe200078e00ff */
[----:B------:R-:W-:Y:S01]  /*8560*/  LOP3.LUT R14, R139, UR11, R14, 0x96, !PT ;  /* 0x0000000b8b0e7c12 */ /* 0x000fe2000f8e960e */
[----:B------:R-:W-:Y:S03]  /*8570*/  HMMA.16816.F32.BF16 R120, R92, R44, R120 ;  /* 0x0000002c5c78723c */ /* 0x000fe60000041878 */
[----:B------:R-:W-:-:S04]  /*8580*/  LOP3.LUT R10, R129, UR5, R138, 0x96, !PT ;  /* 0x00000005810a7c12 */ /* 0x000fc8000f8e968a */
[----:B------:R-:W-:-:S04]  /*8590*/  IMAD.WIDE.U32 R44, R14, -0x326172a9, RZ ;  /* 0xcd9e8d570e2c7825 */ /* 0x000fc800078e00ff */
[----:B------:R-:W-:Y:S01]  /*85a0*/  IMAD.WIDE.U32 R14, R10, -0x326172a9, RZ ;  /* 0xcd9e8d570a0e7825 */ /* 0x000fe200078e00ff */
[----:B------:R-:W-:-:S04]  /*85b0*/  LOP3.LUT R11, R45, UR8, R144, 0x96, !PT ;  /* 0x000000082d0b7c12 */ /* 0x000fc8000f8e9690 */
[----:B------:R-:W-:Y:S01]  /*85c0*/  LOP3.LUT R43, R15, UR25, R44, 0x96, !PT ;  /* 0x000000190f2b7c12 */ /* 0x000fe2000f8e962c */
[----:B------:R-:W-:Y:S01]  /*85d0*/  IMAD.WIDE.U32 R44, R42, -0x326172a9, RZ ;  /* 0xcd9e8d572a2c7825 */ /* 0x000fe200078e00ff */
[C---:B------:R-:W-:Y:S02]  /*85e0*/  LOP3.LUT R10, R14.reuse, 0xffff, RZ, 0xc0, !PT ;  /* 0x0000ffff0e0a7812 */ /* 0x040fe400078ec0ff */
[----:B------:R-:W-:Y:S02]  /*85f0*/  LOP3.LUT R153, R14, 0xff, RZ, 0xc0, !PT ;  /* 0x000000ff0e997812 */ /* 0x000fe400078ec0ff */
[--C-:B------:R-:W-:Y:S02]  /*8600*/  SHF.R.U32.HI R13, RZ, 0x10, R14.reuse ;  /* 0x00000010ff0d7819 */ /* 0x100fe4000001160e */
[----:B------:R-:W-:Y:S01]  /*8610*/  SHF.R.U32.HI R145, RZ, 0x18, R14 ;  /* 0x00000018ff917819 */ /* 0x000fe2000001160e */
[----:B------:R-:W-:Y:S01]  /*8620*/  IMAD.WIDE.U32 R14, R12, -0x2daee0ad, RZ ;  /* 0xd2511f530c0e7825 */ /* 0x000fe200078e00ff */
[----:B------:R-:W-:-:S02]  /*8630*/  LOP3.LUT R40, R45, UR24, R40, 0x96, !PT ;  /* 0x000000182d287c12 */ /* 0x000fc4000f8e9628 */
[----:B------:R-:W-:Y:S02]  /*8640*/  SHF.R.U32.HI R152, RZ, 0x10, R43 ;  /* 0x00000010ff987819 */ /* 0x000fe4000001162b */
[----:B------:R-:W-:Y:S01]  /*8650*/  LOP3.LUT R156, R15, UR21, R136, 0x96, !PT ;  /* 0x000000150f9c7c12 */ /* 0x000fe2000f8e9688 */
[----:B------:R-:W-:Y:S01]  /*8660*/  IMAD.WIDE.U32 R136, R40, -0x2daee0ad, RZ ;  /* 0xd2511f5328887825 */ /* 0x000fe200078e00ff */
[----:B------:R-:W-:-:S03]  /*8670*/  LOP3.LUT R152, R152, 0xff, RZ, 0xc0, !PT ;  /* 0x000000ff98987812 */ /* 0x000fc600078ec0ff */
[----:B------:R-:W-:Y:S01]  /*8680*/  IMAD.WIDE.U32 R156, R156, -0x326172a9, RZ ;  /* 0xcd9e8d579c9c7825 */ /* 0x000fe200078e00ff */
[----:B------:R-:W-:-:S03]  /*8690*/  LOP3.LUT R15, R137, UR11, R14, 0x96, !PT ;  /* 0x0000000b890f7c12 */ /* 0x000fc6000f8e960e */
[----:B------:R-:W-:Y:S01]  /*86a0*/  IMAD.WIDE.U32 R40, R11, -0x2daee0ad, RZ ;  /* 0xd2511f530b287825 */ /* 0x000fe200078e00ff */
[----:B------:R-:W-:-:S04]  /*86b0*/  LOP3.LUT R44, R157, UR20, R44, 0x96, !PT ;  /* 0x000000149d2c7c12 */ /* 0x000fc8000f8e962c */
[----:B------:R-:W-:Y:S01]  /*86c0*/  LOP3.LUT R14, R41, UR15, R128, 0x96, !PT ;  /* 0x0000000f290e7c12 */ /* 0x000fe2000f8e9680 */
[----:B------:R-:W-:Y:S01]  /*86d0*/  IMAD.WIDE.U32 R44, R44, -0x2daee0ad, RZ ;  /* 0xd2511f532c2c7825 */ /* 0x000fe200078e00ff */
[C---:B------:R-:W-:Y:S02]  /*86e0*/  LOP3.LUT R129, R40.reuse, 0xffff, RZ, 0xc0, !PT ;  /* 0x0000ffff28817812 */ /* 0x040fe400078ec0ff */
[----:B------:R-:W-:Y:S02]  /*86f0*/  LOP3.LUT R137, R40, 0xff, RZ, 0xc0, !PT ;  /* 0x000000ff28897812 */ /* 0x000fe400078ec0ff */
[----:B------:R-:W-:Y:S02]  /*8700*/  LOP3.LUT R12, R45, UR5, R136, 0x96, !PT ;  /* 0x000000052d0c7c12 */ /* 0x000fe4000f8e9688 */
[--C-:B------:R-:W-:Y:S02]  /*8710*/  SHF.R.U32.HI R136, RZ, 0x10, R40.reuse ;  /* 0x00000010ff887819 */ /* 0x100fe40000011628 */
[----:B------:R-:W-:Y:S01]  /*8720*/  SHF.R.U32.HI R11, RZ, 0x18, R40 ;  /* 0x00000018ff0b7819 */ /* 0x000fe20000011628 */
[----:B------:R-:W-:Y:S01]  /*8730*/  IMAD.WIDE.U32 R40, R15, -0x326172a9, RZ ;  /* 0xcd9e8d570f287825 */ /* 0x000fe200078e00ff */
[----:B------:R-:W-:-:S03]  /*8740*/  LOP3.LUT R136, R136, 0xff, RZ, 0xc0, !PT ;  /* 0x000000ff88887812 */ /* 0x000fc600078ec0ff */
[----:B------:R-:W-:Y:S01]  /*8750*/  IMAD.WIDE.U32 R138, R12, -0x326172a9, RZ ;  /* 0xcd9e8d570c8a7825 */ /* 0x000fe200078e00ff */
[----:B------:R-:W-:Y:S02]  /*8760*/  LOP3.LUT R156, R41, UR8, R156, 0x96, !PT ;  /* 0x00000008299c7c12 */ /* 0x000fe4000f8e969c */
[----:B------:R-:W-:Y:S02]  /*8770*/  PRMT R11, R136, 0x5410, R11 ;  /* 0x00005410880b7816 */ /* 0x000fe4000000000b */
[----:B------:R-:W-:Y:S01]  /*8780*/  LOP3.LUT R45, R138, 0xffff, RZ, 0xc0, !PT ;  /* 0x0000ffff8a2d7812 */ /* 0x000fe200078ec0ff */
[----:B------:R-:W-:Y:S01]  /*8790*/  IMAD.WIDE.U32 R156, R156, -0x2daee0ad, RZ ;  /* 0xd2511f539c9c7825 */ /* 0x000fe200078e00ff */
[----:B------:R-:W-:Y:S02]  /*87a0*/  LOP3.LUT R144, R138, 0xff, RZ, 0xc0, !PT ;  /* 0x000000ff8a907812 */ /* 0x000fe400078ec0ff */
[--C-:B------:R-:W-:Y:S02]  /*87b0*/  SHF.R.U32.HI R42, RZ, 0x10, R138.reuse ;  /* 0x00000010ff2a7819 */ /* 0x100fe4000001168a */
[----:B------:R-:W-:-:S02]  /*87c0*/  SHF.R.U32.HI R128, RZ, 0x18, R138 ;  /* 0x00000018ff807819 */ /* 0x000fc4000001168a */
[----:B------:R-:W-:Y:S02]  /*87d0*/  SHF.R.U32.HI R138, RZ, 0x8, R10 ;  /* 0x00000008ff8a7819 */ /* 0x000fe4000001160a */
[----:B------:R-:W-:Y:S02]  /*87e0*/  LOP3.LUT R41, R139, UR25, R40, 0x96, !PT ;  /* 0x000000198b297c12 */ /* 0x000fe4000f8e9628 */
[----:B------:R-:W-:Y:S02]  /*87f0*/  PRMT R153, R153, 0x5410, R138 ;  /* 0x0000541099997816 */ /* 0x000fe4000000008a */
[C---:B------:R-:W-:Y:S02]  /*8800*/  LOP3.LUT R139, R43.reuse, 0xffff, RZ, 0xc0, !PT ;  /* 0x0000ffff2b8b7812 */ /* 0x040fe400078ec0ff */
[----:B------:R-:W-:Y:S01]  /*8810*/  LOP3.LUT R138, R43, 0xff, RZ, 0xc0, !PT ;  /* 0x000000ff2b8a7812 */ /* 0x000fe200078ec0ff */
[----:B------:R-:W-:Y:S01]  /*8820*/  HSET2.LE.AND R153, R153, R113, PT ;  /* 0x0000007199997233 */ /* 0x000fe20003803000 */
[----:B------:R-:W-:-:S02]  /*8830*/  SHF.R.U32.HI R43, RZ, 0x18, R43 ;  /* 0x00000018ff2b7819 */ /* 0x000fc4000001162b */
[----:B------:R-:W-:Y:S02]  /*8840*/  LOP3.LUT R15, R156, 0xffff, RZ, 0xc0, !PT ;  /* 0x0000ffff9c0f7812 */ /* 0x000fe400078ec0ff */
[----:B------:R-:W-:Y:S02]  /*8850*/  PRMT R245, R152, 0x5410, R43 ;  /* 0x0000541098f57816 */ /* 0x000fe4000000002b */
[----:B------:R-:W-:Y:S02]  /*8860*/  LOP3.LUT R12, R156, 0xff, RZ, 0xc0, !PT ;  /* 0x000000ff9c0c7812 */ /* 0x000fe400078ec0ff */
[----:B------:R-:W-:Y:S02]  /*8870*/  SHF.R.U32.HI R40, RZ, 0x10, R156 ;  /* 0x00000010ff287819 */ /* 0x000fe4000001169c */
[----:B------:R-:W-:Y:S02]  /*8880*/  SHF.R.U32.HI R43, RZ, 0x8, R15 ;  /* 0x00000008ff2b7819 */ /* 0x000fe4000001160f */
[----:B------:R-:W-:-:S02]  /*8890*/  SHF.R.U32.HI R139, RZ, 0x8, R139 ;  /* 0x00000008ff8b7819 */ /* 0x000fc4000001168b */
[----:B------:R-:W-:Y:S02]  /*88a0*/  LOP3.LUT R15, R40, 0xff, RZ, 0xc0, !PT ;  /* 0x000000ff280f7812 */ /* 0x000fe400078ec0ff */
[----:B------:R-:W-:Y:S02]  /*88b0*/  PRMT R12, R12, 0x5410, R43 ;  /* 0x000054100c0c7816 */ /* 0x000fe4000000002b */
[----:B------:R-:W-:Y:S02]  /*88c0*/  LOP3.LUT R40, R14, 0xffff, RZ, 0xc0, !PT ;  /* 0x0000ffff0e287812 */ /* 0x000fe400078ec0ff */
[----:B------:R-:W-:Y:S02]  /*88d0*/  LOP3.LUT R43, R41, 0xffff, RZ, 0xc0, !PT ;  /* 0x0000ffff292b7812 */ /* 0x000fe400078ec0ff */
[----:B------:R-:W-:Y:S02]  /*88e0*/  SHF.R.U32.HI R152, RZ, 0x10, R41 ;  /* 0x00000010ff987819 */ /* 0x000fe40000011629 */
[----:B------:R-:W-:-:S02]  /*88f0*/  PRMT R248, R138, 0x5410, R139 ;  /* 0x000054108af87816 */ /* 0x000fc4000000008b */
[----:B------:R-:W-:Y:S02]  /*8900*/  LOP3.LUT R252, R41, 0xff, RZ, 0xc0, !PT ;  /* 0x000000ff29fc7812 */ /* 0x000fe400078ec0ff */
[----:B------:R-:W-:Y:S02]  /*8910*/  SHF.R.U32.HI R138, RZ, 0x8, R129 ;  /* 0x00000008ff8a7819 */ /* 0x000fe40000011681 */
[----:B------:R-:W-:Y:S02]  /*8920*/  SHF.R.U32.HI R45, RZ, 0x8, R45 ;  /* 0x00000008ff2d7819 */ /* 0x000fe4000001162d */
[----:B------:R-:W-:Y:S02]  /*8930*/  SHF.R.U32.HI R40, RZ, 0x8, R40 ;  /* 0x00000008ff287819 */ /* 0x000fe40000011628 */
[----:B------:R-:W-:Y:S02]  /*8940*/  SHF.R.U32.HI R41, RZ, 0x18, R41 ;  /* 0x00000018ff297819 */ /* 0x000fe40000011629 */
[----:B------:R-:W-:-:S02]  /*8950*/  SHF.R.U32.HI R43, RZ, 0x8, R43 ;  /* 0x00000008ff2b7819 */ /* 0x000fc4000001162b */
[----:B------:R-:W-:Y:S02]  /*8960*/  LOP3.LUT R129, R14, 0xff, RZ, 0xc0, !PT ;  /* 0x000000ff0e817812 */ /* 0x000fe400078ec0ff */
[----:B------:R-:W-:Y:S02]  /*8970*/  LOP3.LUT R152, R152, 0xff, RZ, 0xc0, !PT ;  /* 0x000000ff98987812 */ /* 0x000fe400078ec0ff */
[----:B------:R-:W-:Y:S02]  /*8980*/  PRMT R144, R144, 0x5410, R45 ;  /* 0x0000541090907816 */ /* 0x000fe4000000002d */
[----:B------:R-:W-:Y:S02]  /*8990*/  LOP3.LUT R45, R42, 0xff, RZ, 0xc0, !PT ;  /* 0x000000ff2a2d7812 */ /* 0x000fe400078ec0ff */
[----:B------:R-:W-:Y:S01]  /*89a0*/  PRMT R129, R129, 0x5410, R40 ;  /* 0x0000541081817816 */ /* 0x000fe20000000028 */
[----:B------:R-:W-:Y:S01]  /*89b0*/  HSET2.LE.AND R144, R144, R113, PT ;  /* 0x0000007190907233 */ /* 0x000fe20003803000 */
[----:B------:R-:W-:-:S02]  /*89c0*/  PRMT R252, R252, 0x5410, R43 ;  /* 0x00005410fcfc7816 */ /* 0x000fc4000000002b */
[----:B------:R-:W-:Y:S01]  /*89d0*/  PRMT R152, R152, 0x5410, R41 ;  /* 0x0000541098987816 */ /* 0x000fe20000000029 */
[----:B------:R-:W-:Y:S01]  /*89e0*/  HSET2.LE.AND R129, R129, R113, PT ;  /* 0x0000007181817233 */ /* 0x000fe20003803000 */
[----:B------:R-:W1:Y:S01]  /*89f0*/  LDSM.16.MT88.4 R40, [R208+0xa400] ;  /* 0x00a40000d028783b */ /* 0x000e620000004200 */
[----:B------:R-:W-:Y:S02]  /*8a00*/  SHF.R.U32.HI R10, RZ, 0x18, R156 ;  /* 0x00000018ff0a7819 */ /* 0x000fe4000001169c */
[----:B------:R-:W-:Y:S02]  /*8a10*/  LOP3.LUT R156, R13, 0xff, RZ, 0xc0, !PT ;  /* 0x000000ff0d9c7812 */ /* 0x000fe400078ec0ff */
[----:B------:R-:W-:Y:S02]  /*8a20*/  LOP3.LUT R44, R157, UR15, R44, 0x96, !PT ;  /* 0x0000000f9d2c7c12 */ /* 0x000fe4000f8e962c */
[----:B------:R-:W-:Y:S02]  /*8a30*/  PRMT R145, R156, 0x5410, R145 ;  /* 0x000054109c917816 */ /* 0x000fe40000000091 */
[----:B------:R-:W-:Y:S01]  /*8a40*/  PRMT R13, R137, 0x5410, R138 ;  /* 0x00005410890d7816 */ /* 0x000fe2000000008a */
[----:B------:R-:W-:Y:S01]  /*8a50*/  HMMA.16816.F32.BF16 R156, R96, R160, RZ ;  /* 0x000000a0609c723c */ /* 0x000fe200000418ff */
[----:B------:R-:W-:-:S02]  /*8a60*/  PRMT R10, R15, 0x5410, R10 ;  /* 0x000054100f0a7816 */ /* 0x000fc4000000000a */
[----:B------:R-:W-:Y:S02]  /*8a70*/  SHF.R.U32.HI R15, RZ, 0x10, R14 ;  /* 0x00000010ff0f7819 */ /* 0x000fe4000001160e */
[----:B------:R-:W-:Y:S02]  /*8a80*/  PRMT R128, R45, 0x5410, R128 ;  /* 0x000054102d807816 */ /* 0x000fe40000000080 */
[----:B------:R-:W-:Y:S01]  /*8a90*/  SHF.R.U32.HI R14, RZ, 0x18, R14 ;  /* 0x00000018ff0e7819 */ /* 0x000fe2000001160e */
[----:B------:R-:W-:Y:S01]  /*8aa0*/  HMMA.16816.F32.BF16 R136, R24, R160, RZ ;  /* 0x000000a01888723c */ /* 0x000fe200000418ff */
[----:B------:R-:W-:Y:S02]  /*8ab0*/  LOP3.LUT R15, R15, 0xff, RZ, 0xc0, !PT ;  /* 0x000000ff0f0f7812 */ /* 0x000fe400078ec0ff */
[----:B------:R-:W-:Y:S02]  /*8ac0*/  LOP3.LUT R45, R44, 0xffff, RZ, 0xc0, !PT ;  /* 0x0000ffff2c2d7812 */ /* 0x000fe400078ec0ff */
[----:B------:R-:W-:-:S02]  /*8ad0*/  PRMT R15, R15, 0x5410, R14 ;  /* 0x000054100f0f7816 */ /* 0x000fc4000000000e */
[----:B------:R-:W-:Y:S01]  /*8ae0*/  SHF.R.U32.HI R45, RZ, 0x8, R45 ;  /* 0x00000008ff2d7819 */ /* 0x000fe2000001162d */
[----:B------:R-:W-:Y:S01]  /*8af0*/  FFMA.FTZ R161, R9, c[0x0][0x23c], -R80 ;  /* 0x00008f0009a17a23 */ /* 0x000fe20000010850 */
[----:B------:R-:W-:Y:S02]  /*8b00*/  LOP3.LUT R14, R44, 0xff, RZ, 0xc0, !PT ;  /* 0x000000ff2c0e7812 */ /* 0x000fe400078ec0ff */
[--C-:B------:R-:W-:Y:S01]  /*8b10*/  SHF.R.U32.HI R160, RZ, 0x10, R44.reuse ;  /* 0x00000010ffa07819 */ /* 0x100fe2000001162c */
[----:B------:R2:W-:Y:S01]  /*8b20*/  MUFU.EX2 R238, R161 ;  /* 0x000000a100ee7308 */ /* 0x0005e20000000800 */
[----:B------:R-:W-:Y:S02]  /*8b30*/  PRMT R14, R14, 0x5410, R45 ;  /* 0x000054100e0e7816 */ /* 0x000fe4000000002d */
[----:B------:R-:W-:Y:S01]  /*8b40*/  SHF.R.U32.HI R45, RZ, 0x18, R44 ;  /* 0x00000018ff2d7819 */ /* 0x000fe2000001162c */
[----:B------:R-:W-:Y:S01]  /*8b50*/  FFMA.FTZ R44, R8, c[0x0][0x23c], -R75 ;  /* 0x00008f00082c7a23 */ /* 0x000fe2000001084b */
[----:B------:R-:W-:-:S04]  /*8b60*/  LOP3.LUT R160, R160, 0xff, RZ, 0xc0, !PT ;  /* 0x000000ffa0a07812 */ /* 0x000fc800078ec0ff */
[----:B------:R-:W-:Y:S01]  /*8b70*/  PRMT R160, R160, 0x5410, R45 ;  /* 0x00005410a0a07816 */ /* 0x000fe2000000002d */
[----:B-1----:R-:W-:Y:S01]  /*8b80*/  HMMA.16816.F32.BF16 R156, R16, R40, R156 ;  /* 0x00000028109c723c */ /* 0x002fe2000004189c */
[----:B------:R-:W-:Y:S01]  /*8b90*/  FFMA.FTZ R45, R240, c[0x0][0x23c], -R75 ;  /* 0x00008f00f02d7a23 */ /* 0x000fe2000001084b */
[----:B------:R-:W1:Y:S01]  /*8ba0*/  MUFU.EX2 R44, R44 ;  /* 0x0000002c002c7308 */ /* 0x000e620000000800 */
[----:B------:R-:W-:Y:S02]  /*8bb0*/  FADD.FTZ R240, R82, R81 ;  /* 0x0000005152f07221 */ /* 0x000fe40000010000 */
[----:B--2---:R-:W-:-:S03]  /*8bc0*/  IMAD.MOV.U32 R161, RZ, RZ, R245 ;  /* 0x000000ffffa17224 */ /* 0x004fc600078e00f5 */
[----:B------:R-:W-:Y:S01]  /*8bd0*/  HMMA.16816.F32.BF16 R136, R92, R40, R136 ;  /* 0x000000285c88723c */ /* 0x000fe20000041888 */
[----:B------:R-:W-:Y:S01]  /*8be0*/  FADD.FTZ R71, R71, R240 ;  /* 0x000000f047477221 */ /* 0x000fe20000010000 */
[----:B------:R-:W-:Y:S01]  /*8bf0*/  MUFU.EX2 R45, R45 ;  /* 0x0000002d002d7308 */ /* 0x000fe20000000800 */
[----:B------:R-:W-:Y:S02]  /*8c00*/  FADD.FTZ R245, R127, R140 ;  /* 0x0000008c7ff57221 */ /* 0x000fe40000010000 */
[----:B------:R-:W-:Y:S02]  /*8c10*/  FADD.FTZ R244, R70, R71 ;  /* 0x0000004746f47221 */ /* 0x000fe40000010000 */
[----:B------:R-:W-:Y:S02]  /*8c20*/  FFMA.FTZ R41, R83, c[0x0][0x23c], -R80 ;  /* 0x00008f0053297a23 */ /* 0x000fe40000010850 */
[----:B------:R-:W2:Y:S01]  /*8c30*/  LDSM.16.MT88.4 R80, [R210+0xb000] ;  /* 0x00b00000d250783b */ /* 0x000ea20000004200 */
[----:B------:R-:W-:-:S02]  /*8c40*/  FFMA.FTZ R40, R242, c[0x0][0x23c], -R75 ;  /* 0x00008f00f2287a23 */ /* 0x000fc4000001084b */
[----:B------:R-:W-:Y:S01]  /*8c50*/  FADD.FTZ R75, R35, R34 ;  /* 0x00000022234b7221 */ /* 0x000fe20000010000 */
[----:B------:R-:W3:Y:S01]  /*8c60*/  MUFU.EX2 R41, R41 ;  /* 0x0000002900297308 */ /* 0x000ee20000000800 */
[----:B------:R-:W4:Y:S01]  /*8c70*/  LDSM.16.MT88.4 R32, [R210+0xb400] ;  /* 0x00b40000d220783b */ /* 0x000f220000004200 */
[----:B------:R-:W-:Y:S02]  /*8c80*/  FADD.FTZ R242, R72, R73 ;  /* 0x0000004948f27221 */ /* 0x000fe40000010000 */
[----:B------:R-:W-:Y:S02]  /*8c90*/  FADD.FTZ R240, R68, R75 ;  /* 0x0000004b44f07221 */ /* 0x000fe40000010000 */
[----:B------:R-:W-:Y:S02]  /*8ca0*/  FADD.FTZ R242, R239, R242 ;  /* 0x000000f2eff27221 */ /* 0x000fe40000010000 */
[----:B------:R-:W-:Y:S01]  /*8cb0*/  FADD.FTZ R38, R38, R245 ;  /* 0x000000f526267221 */ /* 0x000fe20000010000 */
[----:B------:R-:W5:Y:S01]  /*8cc0*/  MUFU.EX2 R40, R40 ;  /* 0x0000002800287308 */ /* 0x000f620000000800 */
[----:B------:R-:W-:Y:S01]  /*8cd0*/  FADD.FTZ R141, R141, R242 ;  /* 0x000000f28d8d7221 */ /* 0x000fe20000010000 */
[----:B-1----:R-:W-:Y:S01]  /*8ce0*/  F2FP.BF16.PACK_AB R242, R44, R243 ;  /* 0x000000f32cf2723e */ /* 0x002fe200000010ff */
[----:B------:R-:W-:-:S02]  /*8cf0*/  IMAD.MOV.U32 R245, RZ, RZ, c[0x0][0x228] ;  /* 0x00008a00fff57624 */ /* 0x000fc400078e00ff */
[----:B------:R-:W-:Y:S01]  /*8d00*/  FADD.FTZ R141, R126, R141 ;  /* 0x0000008d7e8d7221 */ /* 0x000fe20000010000 */
[C---:B------:R-:W-:Y:S01]  /*8d10*/  PRMT R239, R242.reuse, 0x7632, R239 ;  /* 0x00007632f2ef7816 */ /* 0x040fe200000000ef */
[----:B------:R-:W-:Y:S01]  /*8d20*/  @!P2 HFMA2.BF16_V2 R5, -RZ.H0_H0, RZ.H0_H0, -R242.H0_H0 ;  /* 0x200000ffff05a231 */ /* 0x000fe200003409f2 */
[----:B------:R-:W-:Y:S01]  /*8d30*/  IMAD.SHL.U32 R251, R245, 0x8, RZ ;  /* 0x00000008f5fb7824 */ /* 0x000fe200078e00ff */
[----:B------:R-:W-:Y:S01]  /*8d40*/  HSET2.LE.AND R126, R14, R113, PT ;  /* 0x000000710e7e7233 */ /* 0x000fe20003803000 */
[----:B------:R-:W-:Y:S01]  /*8d50*/  PRMT R127, R242, 0x5410, R239 ;  /* 0x00005410f27f7816 */ /* 0x000fe200000000ef */
[----:B------:R-:W-:Y:S01]  /*8d60*/  @!P1 HFMA2.BF16_V2 R4, -RZ.H0_H0, RZ.H0_H0, -R239.H0_H0 ;  /* 0x200000ffff049231 */ /* 0x000fe200003409ef */
[----:B------:R-:W-:Y:S01]  /*8d70*/  @!P2 PRMT R242, R5, 0x5410, RZ ;  /* 0x0000541005f2a816 */ /* 0x000fe200000000ff */
[----:B------:R-:W-:Y:S01]  /*8d80*/  FADD.FTZ R5, R39, R38 ;  /* 0x0000002627057221 */ /* 0x000fe20000010000 */
[----:B------:R-:W-:Y:S01]  /*8d90*/  LOP3.LUT R14, R153, R104, RZ, 0xc0, !PT ;  /* 0x00000068990e7212 */ /* 0x000fe200078ec0ff */
[----:B------:R-:W-:Y:S01]  /*8da0*/  FADD.FTZ R90, R90, R141 ;  /* 0x0000008d5a5a7221 */ /* 0x000fe20000010000 */
[----:B------:R-:W-:Y:S01]  /*8db0*/  @!P1 PRMT R239, R4, 0x5410, RZ ;  /* 0x0000541004ef9816 */ /* 0x000fe200000000ff */
[----:B------:R-:W-:-:S02]  /*8dc0*/  FADD.FTZ R5, R20, R5 ;  /* 0x0000000514057221 */ /* 0x000fc40000010000 */
[----:B------:R-:W-:Y:S02]  /*8dd0*/  FADD.FTZ R247, R247, R90 ;  /* 0x0000005af7f77221 */ /* 0x000fe40000010000 */
[C---:B------:R-:W-:Y:S02]  /*8de0*/  IMAD.SHL.U32 R249, R245.reuse, 0x40, RZ ;  /* 0x00000040f5f97824 */ /* 0x040fe400078e00ff */
[----:B------:R-:W-:Y:S02]  /*8df0*/  IMAD.MOV.U32 R140, RZ, RZ, R248 ;  /* 0x000000ffff8c7224 */ /* 0x000fe400078e00f8 */
[----:B------:R-:W-:Y:S01]  /*8e00*/  IMAD R245, R245, 0x48, RZ ;  /* 0x00000048f5f57824 */ /* 0x000fe200078e02ff */
[----:B--2---:R-:W-:Y:S01]  /*8e10*/  HMMA.16816.F32.BF16 R68, R96, R80, RZ ;  /* 0x000000506044723c */ /* 0x004fe200000418ff */
[----:B------:R-:W-:-:S04]  /*8e20*/  FADD.FTZ R234, R234, R247 ;  /* 0x000000f7eaea7221 */ /* 0x000fc80000010000 */
[----:B------:R-:W-:-:S03]  /*8e30*/  FADD.FTZ R227, R227, R234 ;  /* 0x000000eae3e37221 */ /* 0x000fc60000010000 */
[----:B------:R-:W-:Y:S01]  /*8e40*/  HMMA.16816.F32.BF16 R72, R24, R80, RZ ;  /* 0x000000501848723c */ /* 0x000fe200000418ff */
[----:B------:R-:W-:-:S04]  /*8e50*/  FADD.FTZ R226, R226, R227 ;  /* 0x000000e3e2e27221 */ /* 0x000fc80000010000 */
[----:B------:R-:W-:-:S04]  /*8e60*/  FADD.FTZ R225, R225, R226 ;  /* 0x000000e2e1e17221 */ /* 0x000fc80000010000 */
[----:B------:R-:W-:-:S04]  /*8e70*/  FADD.FTZ R224, R224, R225 ;  /* 0x000000e1e0e07221 */ /* 0x000fc80000010000 */
[----:B------:R-:W-:-:S03]  /*8e80*/  FADD.FTZ R223, R223, R224 ;  /* 0x000000e0dfdf7221 */ /* 0x000fc60000010000 */
[----:B----4-:R-:W-:Y:S01]  /*8e90*/  HMMA.16816.F32.BF16 R68, R16, R32, R68 ;  /* 0x000000201044723c */ /* 0x010fe20000041844 */
[----:B------:R-:W-:-:S07]  /*8ea0*/  FADD.FTZ R222, R222, R223 ;  /* 0x000000dfdede7221 */ /* 0x000fce0000010000 */
[----:B------:R-:W-:Y:S07]  /*8eb0*/  HMMA.16816.F32.BF16 R72, R92, R32, R72 ;  /* 0x000000205c48723c */ /* 0x000fee0000041848 */
[----:B------:R-:W-:Y:S01]  /*8ec0*/  FADD.FTZ R33, R143, R240 ;  /* 0x000000f08f217221 */ /* 0x000fe20000010000 */
[----:B------:R-:W-:Y:S01]  /*8ed0*/  LEA R32, P1, R36, c[0x0][0x1f8], 0x1 ;  /* 0x00007e0024207a11 */ /* 0x000fe200078208ff */
[----:B------:R-:W-:Y:S01]  /*8ee0*/  FADD.FTZ R143, R237, R244 ;  /* 0x000000f4ed8f7221 */ /* 0x000fe20000010000 */
[----:B---3--:R-:W-:Y:S01]  /*8ef0*/  F2FP.BF16.PACK_AB R240, R238, R41 ;  /* 0x00000029eef0723e */ /* 0x008fe200000010ff */
[----:B------:R-:W-:Y:S01]  /*8f00*/  FADD.FTZ R142, R142, R33 ;  /* 0x000000218e8e7221 */ /* 0x000fe20000010000 */
[----:B------:R-:W-:Y:S01]  /*8f10*/  LEA.HI.X R33, R36, c[0x0][0x1fc], R37, 0x1, P1 ;  /* 0x00007f0024217a11 */ /* 0x000fe200008f0c25 */
[----:B------:R-:W-:Y:S01]  /*8f20*/  FADD.FTZ R88, R88, R143 ;  /* 0x0000008f58587221 */ /* 0x000fe20000010000 */
[----:B------:R-:W1:Y:S01]  /*8f30*/  LDSM.16.MT88.4 R36, [R208+0xb000] ;  /* 0x00b00000d024783b */ /* 0x000e620000004200 */
[----:B------:R-:W-:Y:S01]  /*8f40*/  @!P4 HFMA2.BF16_V2 R7, -RZ.H0_H0, RZ.H0_H0, -R240.H0_H0 ;  /* 0x200000ffff07c231 */ /* 0x000fe200003409f0 */
[C---:B------:R-:W-:Y:S01]  /*8f50*/  PRMT R237, R240.reuse, 0x7632, R237 ;  /* 0x00007632f0ed7816 */ /* 0x040fe200000000ed */
[----:B------:R-:W-:Y:S01]  /*8f60*/  FADD.FTZ R87, R87, R142 ;  /* 0x0000008e57577221 */ /* 0x000fe20000010000 */
[----:B------:R-:W-:Y:S01]  /*8f70*/  STG.E.U16 [R32.64+0x2], R23 ;  /* 0x0000021720007986 */ /* 0x000fe2000c101510 */
[----:B------:R-:W-:Y:S01]  /*8f80*/  IMAD.WIDE R250, R251, 0x2, R32 ;  /* 0x00000002fbfa7825 */ /* 0x000fe200078e0220 */
[----:B------:R-:W-:Y:S01]  /*8f90*/  PRMT R81, R240, 0x5410, R237 ;  /* 0x00005410f0517816 */ /* 0x000fe200000000ed */
[----:B------:R-:W-:Y:S01]  /*8fa0*/  @!P3 HFMA2.BF16_V2 R6, -RZ.H0_H0, RZ.H0_H0, -R237.H0_H0 ;  /* 0x200000ffff06b231 */ /* 0x000fe200003409ed */
[----:B------:R-:W-:Y:S01]  /*8fb0*/  @!P4 PRMT R240, R7, 0x5410, RZ ;  /* 0x0000541007f0c816 */ /* 0x000fe200000000ff */
[----:B------:R-:W-:Y:S01]  /*8fc0*/  FADD.FTZ R7, R91, R88 ;  /* 0x000000585b077221 */ /* 0x000fe20000010000 */
[----:B------:R-:W-:Y:S01]  /*8fd0*/  STG.E.U16 [R32.64], R85 ;  /* 0x0000005520007986 */ /* 0x000fe2000c101510 */
[----:B------:R-:W-:Y:S01]  /*8fe0*/  FADD.FTZ R4, R86, R87 ;  /* 0x0000005756047221 */ /* 0x000fe20000010000 */
[----:B-----5:R-:W-:Y:S01]  /*8ff0*/  F2FP.BF16.PACK_AB R244, R45, R40 ;  /* 0x000000282df4723e */ /* 0x020fe200000010ff */
[----:B------:R-:W-:Y:S01]  /*9000*/  FADD.FTZ R7, R22, R7 ;  /* 0x0000000716077221 */ /* 0x000fe20000010000 */
[----:B------:R1:W-:Y:S01]  /*9010*/  STG.E.U16 [R250.64], R84 ;  /* 0x00000054fa007986 */ /* 0x0003e2000c101510 */
[----:B------:R-:W-:Y:S01]  /*9020*/  FADD.FTZ R4, R21, R4 ;  /* 0x0000000415047221 */ /* 0x000fe20000010000 */
[----:B------:R-:W-:Y:S01]  /*9030*/  PRMT R241, R244, 0x7632, R241 ;  /* 0x00007632f4f17816 */ /* 0x000fe200000000f1 */
[----:B------:R-:W-:Y:S01]  /*9040*/  @!P6 HFMA2.BF16_V2 R9, -RZ.H0_H0, RZ.H0_H0, -R244.H0_H0 ;  /* 0x200000ffff09e231 */ /* 0x000fe200003409f4 */
[----:B------:R-:W2:Y:S01]  /*9050*/  LDSM.16.MT88.4 R20, [R208+0xb400] ;  /* 0x00b40000d014783b */ /* 0x000ea20000004200 */
[----:B------:R-:W-:Y:S01]  /*9060*/  IMAD.WIDE R248, R249, 0x2, R32 ;  /* 0x00000002f9f87825 */ /* 0x000fe200078e0220 */
[----:B------:R-:W-:Y:S01]  /*9070*/  @!P3 PRMT R237, R6, 0x5410, RZ ;  /* 0x0000541006edb816 */ /* 0x000fe200000000ff */
[----:B------:R-:W-:Y:S01]  /*9080*/  @!P5 HFMA2.BF16_V2 R8, -RZ.H0_H0, RZ.H0_H0, -R241.H0_H0 ;  /* 0x200000ffff08d231 */ /* 0x000fe200003409f1 */
[----:B------:R3:W-:Y:S01]  /*9090*/  STG.E.U16 [R250.64+0x2], R89 ;  /* 0x00000259fa007986 */ /* 0x0007e2000c101510 */
[----:B------:R-:W-:Y:S01]  /*90a0*/  PRMT R80, R244, 0x5410, R241 ;  /* 0x00005410f4507816 */ /* 0x000fe200000000f1 */
[----:B------:R-:W-:Y:S01]  /*90b0*/  FADD.FTZ R246, R246, R7 ;  /* 0x00000007f6f67221 */ /* 0x000fe20000010000 */
[--C-:B------:R-:W-:Y:S01]  /*90c0*/  HSET2.LE.AND R6, R145, R113.reuse, PT ;  /* 0x0000007191067233 */ /* 0x100fe20003803000 */
[----:B------:R-:W-:Y:S01]  /*90d0*/  @!P6 PRMT R244, R9, 0x5410, RZ ;  /* 0x0000541009f4e816 */ /* 0x000fe200000000ff */
[--C-:B------:R-:W-:Y:S01]  /*90e0*/  HSET2.LE.AND R7, R13, R113.reuse, PT ;  /* 0x000000710d077233 */ /* 0x100fe20003803000 */
[----:B------:R-:W-:Y:S01]  /*90f0*/  @!P5 PRMT R241, R8, 0x5410, RZ ;  /* 0x0000541008f1d816 */ /* 0x000fe200000000ff */
[----:B------:R4:W-:Y:S01]  /*9100*/  STG.E.U16 [R248.64], R124 ;  /* 0x0000007cf8007986 */ /* 0x0009e2000c101510 */
[--C-:B------:R-:W-:Y:S01]  /*9110*/  HSET2.LE.AND R9, R140, R113.reuse, PT ;  /* 0x000000718c097233 */ /* 0x100fe20003803000 */
[----:B------:R-:W-:Y:S01]  /*9120*/  FADD.FTZ R221, R221, R246 ;  /* 0x000000f6dddd7221 */ /* 0x000fe20000010000 */
[--C-:B------:R-:W-:Y:S01]  /*9130*/  HSET2.LE.AND R8, R11, R113.reuse, PT ;  /* 0x000000710b087233 */ /* 0x100fe20003803000 */
[----:B------:R5:W-:Y:S01]  /*9140*/  STG.E.U16 [R248.64+0x2], R115 ;  /* 0x00000273f8007986 */ /* 0x000be2000c101510 */
[--C-:B------:R-:W-:Y:S01]  /*9150*/  HSET2.LE.AND R140, R161, R113.reuse, PT ;  /* 0x00000071a18c7233 */ /* 0x100fe20003803000 */
[----:B------:R-:W-:Y:S01]  /*9160*/  FADD.FTZ R220, R220, R221 ;  /* 0x000000dddcdc7221 */ /* 0x000fe20000010000 */
[----:B------:R-:W-:-:S03]  /*9170*/  HSET2.LE.AND R11, R128, R113, PT ;  /* 0x00000071800b7233 */ /* 0x000fc60003803000 */
[----:B------:R-:W-:Y:S01]  /*9180*/  LOP3.LUT R13, R140, R105, RZ, 0xc0, !PT ;  /* 0x000000698c0d7212 */ /* 0x000fe200078ec0ff */
[----:B------:R-:W-:Y:S01]  /*9190*/  FADD.FTZ R219, R219, R220 ;  /* 0x000000dcdbdb7221 */ /* 0x000fe20000010000 */
[----:B-1----:R-:W-:Y:S01]  /*91a0*/  HMMA.16816.F32.BF16 R84, R96, R36, RZ ;  /* 0x000000246054723c */ /* 0x002fe200000418ff */
[----:B------:R-:W-:Y:S02]  /*91b0*/  LOP3.LUT R11, R11, R114, RZ, 0xc0, !PT ;  /* 0x000000720b0b7212 */ /* 0x000fe400078ec0ff */
[----:B------:R-:W-:-:S04]  /*91c0*/  FADD.FTZ R218, R218, R219 ;  /* 0x000000dbdada7221 */ /* 0x000fc80000010000 */
[----:B------:R-:W-:Y:S01]  /*91d0*/  FADD.FTZ R217, R217, R218 ;  /* 0x000000dad9d97221 */ /* 0x000fe20000010000 */
[----:B---3--:R-:W-:Y:S03]  /*91e0*/  HMMA.16816.F32.BF16 R88, R24, R36, RZ ;  /* 0x000000241858723c */ /* 0x008fe600000418ff */
[----:B------:R-:W-:Y:S01]  /*91f0*/  FADD.FTZ R216, R216, R217 ;  /* 0x000000d9d8d87221 */ /* 0x000fe20000010000 */
[----:B----4-:R-:W-:-:S03]  /*9200*/  HSET2.LE.AND R124, R12, R113, PT ;  /* 0x000000710c7c7233 */ /* 0x010fc60003803000 */
[----:B------:R-:W-:Y:S01]  /*9210*/  FADD.FTZ R36, R112, R5 ;  /* 0x0000000570247221 */ /* 0x000fe20000010000 */
[----:B------:R-:W-:Y:S01]  /*9220*/  LOP3.LUT R12, R9, R106, RZ, 0xc0, !PT ;  /* 0x0000006a090c7212 */ /* 0x000fe200078ec0ff */
[----:B------:R-:W-:Y:S01]  /*9230*/  FADD.FTZ R37, R107, R4 ;  /* 0x000000046b257221 */ /* 0x000fe20000010000 */
[----:B-----5:R-:W-:Y:S01]  /*9240*/  HSET2.LE.AND R115, R252, R113, PT ;  /* 0x00000071fc737233 */ /* 0x020fe20003803000 */
[----:B------:R-:W-:Y:S01]  /*9250*/  LOP3.LUT R4, R129, R78, RZ, 0xc0, !PT ;  /* 0x0000004e81047212 */ /* 0x000fe200078ec0ff */
[----:B------:R-:W-:Y:S01]  /*9260*/  HMMA.16816.F32.BF16 R104, R24, R130, RZ ;  /* 0x000000821868723c */ /* 0x000fe200000418ff */
[----:B------:R-:W-:Y:S02]  /*9270*/  FADD.FTZ R214, R214, R37 ;  /* 0x00000025d6d67221 */ /* 0x000fe40000010000 */
[----:B------:R-:W-:Y:S02]  /*9280*/  FADD.FTZ R36, R207, R36 ;  /* 0x00000024cf247221 */ /* 0x000fe40000010000 */
[----:B------:R-:W-:-:S02]  /*9290*/  FADD.FTZ R231, R231, R214 ;  /* 0x000000d6e7e77221 */ /* 0x000fc40000010000 */
[----:B------:R-:W-:Y:S01]  /*92a0*/  FADD.FTZ R233, R233, R36 ;  /* 0x00000024e9e97221 */ /* 0x000fe20000010000 */
[-C--:B--2---:R-:W-:Y:S01]  /*92b0*/  HMMA.16816.F32.BF16 R84, R16, R20.reuse, R84 ;  /* 0x000000141054723c */ /* 0x084fe20000041854 */
        /* <DEDUP_REMOVED lines=8> */
[--C-:B------:R-:W-:Y:S01]  /*9340*/  HSET2.LE.AND R20, R10, R113.reuse, PT ;  /* 0x000000710a147233 */ /* 0x100fe20003803000 */
[C---:B------:R-:W-:Y:S01]  /*9350*/  HMMA.16816.F32.BF16 R140, R24.reuse, R162, RZ ;  /* 0x000000a2188c723c */ /* 0x040fe200000418ff */
[--C-:B------:R-:W-:Y:S01]  /*9360*/  HSET2.LE.AND R10, R15, R113.reuse, PT ;  /* 0x000000710f0a7233 */ /* 0x100fe20003803000 */
[----:B------:R-:W-:Y:S01]  /*9370*/  LOP3.LUT R15, R6, R79, RZ, 0xc0, !PT ;  /* 0x0000004f060f7212 */ /* 0x000fe200078ec0ff */
[--C-:B------:R-:W-:Y:S01]  /*9380*/  HSET2.LE.AND R21, R152, R113.reuse, PT ;  /* 0x0000007198157233 */ /* 0x100fe20003803000 */
[----:B------:R-:W-:Y:S01]  /*9390*/  LOP3.LUT R6, R7, R76, RZ, 0xc0, !PT ;  /* 0x0000004c07067212 */ /* 0x000fe200078ec0ff */
[----:B------:R-:W-:Y:S01]  /*93a0*/  HSET2.LE.AND R113, R160, R113, PT ;  /* 0x00000071a0717233 */ /* 0x000fe20003803000 */
[----:B------:R-:W-:Y:S01]  /*93b0*/  LOP3.LUT R5, R10, R77, RZ, 0xc0, !PT ;  /* 0x0000004d0a057212 */ /* 0x000fe200078ec0ff */
[----:B------:R-:W-:Y:S01]  /*93c0*/  FADD.FTZ R243, R243, R40 ;  /* 0x00000028f3f37221 */ /* 0x000fe20000010000 */
[----:B------:R-:W-:Y:S01]  /*93d0*/  LOP3.LUT R7, R8, R31, RZ, 0xc0, !PT ;  /* 0x0000001f08077212 */ /* 0x000fe200078ec0ff */
[----:B------:R-:W-:Y:S01]  /*93e0*/  HMMA.16816.F32.BF16 R76, R24, R82, RZ ;  /* 0x00000052184c723c */ /* 0x000fe200000418ff */
[----:B------:R-:W-:-:S02]  /*93f0*/  LOP3.LUT R8, R115, R30, RZ, 0xc0, !PT ;  /* 0x0000001e73087212 */ /* 0x000fc400078ec0ff */
[----:B------:R-:W-:Y:S02]  /*9400*/  LOP3.LUT R9, R21, R28, RZ, 0xc0, !PT ;  /* 0x0000001c15097212 */ /* 0x000fe400078ec0ff */
[----:B------:R-:W-:Y:S02]  /*9410*/  LOP3.LUT R10, R144, R29, RZ, 0xc0, !PT ;  /* 0x0000001d900a7212 */ /* 0x000fe400078ec0ff */
[----:B------:R-:W-:Y:S01]  /*9420*/  LOP3.LUT R28, R126, R125, RZ, 0xc0, !PT ;  /* 0x0000007d7e1c7212 */ /* 0x000fe200078ec0ff */
[----:B------:R-:W-:Y:S01]  /*9430*/  HMMA.16816.F32.BF16 R128, R96, R130, RZ ;  /* 0x000000826080723c */ /* 0x000fe200000418ff */
[----:B------:R-:W-:Y:S02]  /*9440*/  LOP3.LUT R29, R113, R80, RZ, 0xc0, !PT ;  /* 0x00000050711d7212 */ /* 0x000fe400078ec0ff */
[----:B------:R-:W-:Y:S02]  /*9450*/  LOP3.LUT R30, R124, R81, RZ, 0xc0, !PT ;  /* 0x000000517c1e7212 */ /* 0x000fe400078ec0ff */
[----:B------:R-:W-:-:S03]  /*9460*/  LOP3.LUT R31, R20, R127, RZ, 0xc0, !PT ;  /* 0x0000007f141f7212 */ /* 0x000fc600078ec0ff */
[C---:B------:R-:W-:Y:S08]  /*9470*/  HMMA.16816.F32.BF16 R112, R24.reuse, R146, RZ ;  /* 0x000000921870723c */ /* 0x040ff000000418ff */
        /* <DEDUP_REMOVED lines=137> */
[----:B------:R2:W-:Y:S04]  /*9d10*/  STG.E.U16 [R250.64+0x70], R182 ;  /* 0x000070b6fa007986 */ /* 0x0005e8000c101510 */
[----:B------:R2:W-:Y:S04]  /*9d20*/  STG.E.U16 [R250.64+0x72], R181 ;  /* 0x000072b5fa007986 */ /* 0x0005e8000c101510 */
[----:B------:R2:W-:Y:S04]  /*9d30*/  STL [R1+0xc0], R6 ;  /* 0x0000c00601007387 */ /* 0x0005e80000100800 */
[----:B------:R2:W-:Y:S04]  /*9d40*/  STG.E.U16 [R248.64+0x70], R240 ;  /* 0x000070f0f8007986 */ /* 0x0005e8000c101510 */
[----:B------:R2:W-:Y:S04]  /*9d50*/  STG.E.U16 [R248.64+0x72], R237 ;  /* 0x000072edf8007986 */ /* 0x0005e8000c101510 */
[----:B------:R2:W-:Y:S04]  /*9d60*/  STL [R1+0xc4], R4 ;  /* 0x0000c40401007387 */ /* 0x0005e80000100800 */
[----:B------:R2:W-:Y:S04]  /*9d70*/  STG.E.U16 [R8.64+0x70], R242 ;  /* 0x000070f208007986 */ /* 0x0005e8000c101510 */
[----:B------:R2:W-:Y:S04]  /*9d80*/  STG.E.U16 [R8.64+0x72], R239 ;  /* 0x000072ef08007986 */ /* 0x0005e8000c101510 */
[----:B------:R2:W-:Y:S01]  /*9d90*/  STL [R1+0xcc], R5 ;  /* 0x0000cc0501007387 */ /* 0x0005e20000100800 */
[----:B------:R-:W-:Y:S05]  /*9da0*/  @!P0 BRA `(.L_x_585) ;  /* 0x0000808000008947 */ /* 0x000fea0003800000 */
[----:B------:R-:W-:Y:S01]  /*9db0*/  IMAD R55, R62, -0x2, R55 ;  /* 0xfffffffe3e377824 */ /* 0x000fe200078e0237 */
[----:B------:R-:W-:Y:S01]  /*9dc0*/  MOV R165, R2 ;  /* 0x0000000200a57202 */ /* 0x000fe20000000f00 */
[----:B--2---:R-:W-:Y:S01]  /*9dd0*/  IMAD.U32 R4, RZ, RZ, UR12 ;  /* 0x0000000cff047e24 */ /* 0x004fe2000f8e00ff */
[----:B------:R-:W-:Y:S01]  /*9de0*/  IADD3 R168, P0, R32, -0x80, RZ ;  /* 0xffffff8020a87810 */ /* 0x000fe20007f1e0ff */
[----:B------:R-:W-:Y:S01]  /*9df0*/  IMAD.MOV.U32 R167, RZ, RZ, R0 ;  /* 0x000000ffffa77224 */ /* 0x000fe200078e0000 */
[----:B------:R-:W-:Y:S01]  /*9e00*/  IADD3 R2, R54, 0x4, RZ ;  /* 0x0000000436027810 */ /* 0x000fe20007ffe0ff */
[----:B------:R-:W-:Y:S01]  /*9e10*/  IMAD.MOV.U32 R6, RZ, RZ, c[0x0][0x228] ;  /* 0x00008a00ff067624 */ /* 0x000fe200078e00ff */
[----:B------:R-:W-:Y:S01]  /*9e20*/  IADD3 R4, R4, -UR13, R55 ;  /* 0x8000000d04047c10 */ /* 0x000fe2000fffe037 */
[----:B------:R-:W-:Y:S01]  /*9e30*/  IMAD.WIDE.U32 R8, R54, -0x326172a9, RZ ;  /* 0xcd9e8d5736087825 */ /* 0x000fe200078e00ff */
[----:B------:R-:W-:Y:S01]  /*9e40*/  MOV R169, R164 ;  /* 0x000000a400a97202 */ /* 0x000fe20000000f00 */
[----:B------:R-:W-:Y:S01]  /*9e50*/  UIADD3 UR25, UR23, -0x2, URZ ;  /* 0xfffffffe17197890 */ /* 0x000fe2000fffe03f */
[----:B------:R-:W-:Y:S01]  /*9e60*/  IADD3.X R171, R33, -0x1, RZ, P0, !PT ;  /* 0xffffffff21ab7810 */ /* 0x000fe200007fe4ff */
[----:B------:R1:W-:Y:S01]  /*9e70*/  STL [R1+0x90], R4 ;  /* 0x0000900401007387 */ /* 0x0003e20000100800 */
[----:B------:R-:W2:Y:S01]  /*9e80*/  LDC.U8 R0, c[0x0][0x2d8] ;  /* 0x0000b600ff007b82 */ /* 0x000ea20000000000 */
[----:B------:R-:W-:Y:S01]  /*9e90*/  SHF.L.U32 R7, R6, 0x3, RZ ;  /* 0x0000000306077819 */ /* 0x000fe200000006ff */
[----:B------:R-:W-:Y:S01]  /*9ea0*/  IMAD.MOV.U32 R166, RZ, RZ, R3 ;  /* 0x000000ffffa67224 */ /* 0x000fe200078e0003 */
[----:B------:R-:W3:Y:S01]  /*9eb0*/  LDL R59, [R1+0x70] ;  /* 0x00007000013b7983 */ /* 0x000ee20000100800 */
[----:B------:R-:W-:Y:S01]  /*9ec0*/  IMAD.WIDE.U32 R10, R52, -0x2daee0ad, RZ ;  /* 0xd2511f53340a7825 */ /* 0x000fe200078e00ff */
[----:B------:R-:W-:Y:S01]  /*9ed0*/  ISETP.GE.AND P3, PT, R60, c[0x0][0x220], PT ;  /* 0x000088003c007a0c */ /* 0x000fe20003f66270 */
[----:B------:R-:W-:Y:S01]  /*9ee0*/  ULDC.U8 UR12, c[0x0][0x2d8] ;  /* 0x0000b600000c7ab9 */ /* 0x000fe20000000000 */
[----:B------:R-:W4:Y:S01]  /*9ef0*/  LDL R252, [R1+0x6c] ;  /* 0x00006c0001fc7983 */ /* 0x000f220000100800 */
[----:B------:R-:W-:Y:S01]  /*9f00*/  LOP3.LUT R3, R9, R53, RZ, 0x3c, !PT ;  /* 0x0000003509037212 */ /* 0x000fe200078e3cff */
[----:B------:R-:W-:-:S02]  /*9f10*/  UMOV UR23, 0xffffffc0 ;  /* 0xffffffc000177882 */ /* 0x000fc40000000000 */
[----:B------:R-:W-:Y:S01]  /*9f20*/  STL.64 [R1+0xb0], R8 ;  /* 0x0000b00801007387 */ /* 0x000fe20000100a00 */
[----:B------:R-:W-:Y:S01]  /*9f30*/  ULDC.64 UR6, c[0x0][0x1a0] ;  /* 0x0000680000067ab9 */ /* 0x000fe20000000a00 */
[----:B-1----:R-:W-:-:S04]  /*9f40*/  IMAD.WIDE.U32 R4, R2, -0x326172a9, RZ ;  /* 0xcd9e8d5702047825 */ /* 0x002fc800078e00ff */
[----:B------:R-:W-:Y:S01]  /*9f50*/  IMAD R2, R6, 0x38, R7 ;  /* 0x0000003806027824 */ /* 0x000fe200078e0207 */
[----:B------:R-:W-:Y:S01]  /*9f60*/  LOP3.LUT R53, R5, R53, RZ, 0x3c, !PT ;  /* 0x0000003505357212 */ /* 0x000fe200078e3cff */
[----:B------:R1:W-:Y:S01]  /*9f70*/  STL.64 [R1+0xa0], R4 ;  /* 0x0000a00401007387 */ /* 0x0003e20000100a00 */
[----:B--2---:R-:W-:Y:S02]  /*9f80*/  PRMT R6, R0, 0x7054, R0 ;  /* 0x0000705400067816 */ /* 0x004fe40000000000 */
[----:B------:R-:W-:Y:S01]  /*9f90*/  IADD3 R0, R2, 0x1, RZ ;  /* 0x0000000102007810 */ /* 0x000fe20007ffe0ff */
[----:B------:R2:W-:Y:S01]  /*9fa0*/  STL.64 [R1+0xb8], R10 ;  /* 0x0000b80a01007387 */ /* 0x0005e20000100a00 */
[----:B-1----:R-:W-:-:S04]  /*9fb0*/  IMAD.WIDE.U32 R4, R3, -0x2daee0ad, RZ ;  /* 0xd2511f5303047825 */ /* 0x002fc800078e00ff */
[----:B------:R-:W-:Y:S01]  /*9fc0*/  IMAD.WIDE.U32 R2, R53, -0x2daee0ad, RZ ;  /* 0xd2511f5335027825 */ /* 0x000fe200078e00ff */
[----:B------:R2:W-:Y:S04]  /*9fd0*/  STL.64 [R1+0xa8], R4 ;  /* 0x0000a80401007387 */ /* 0x0005e80000100a00 */
[----:B------:R2:W-:Y:S01]  /*9fe0*/  STL.64 [R1+0x98], R2 ;  /* 0x0000980201007387 */ /* 0x0005e20000100a00 */
[----:B---3--:R-:W-:Y:S02]  /*9ff0*/  ISETP.GE.AND P2, PT, R59, c[0x0][0x220], PT ;  /* 0x000088003b007a0c */ /* 0x008fe40003f46270 */
[----:B----4-:R-:W-:Y:S01]  /*a000*/  ISETP.GE.AND P1, PT, R252, c[0x0][0x220], PT ;  /* 0x00008800fc007a0c */ /* 0x010fe20003f26270 */
[----:B--2---:R-:W-:Y:S05]  /*a010*/  BRA `(.L_x_586) ;  /* 0x0000040000007947 */ /* 0x004fea0003800000 */
.L_x_588:
        /* <DEDUP_REMOVED lines=64> */
.L_x_586:
        /* <DEDUP_REMOVED lines=203> */
.L_x_587:
[----:B------:R-:W2:Y:S01]  /*b0d0*/  LDL R2, [R1+0x90] ;  /* 0x0000900001027983 */ /* 0x000ea20000100800 */
[----:B------:R-:W-:Y:S01]  /*b0e0*/  IMAD.U32 R0, RZ, RZ, UR25 ;  /* 0x00000019ff007e24 */ /* 0x000fe2000f8e00ff */
[----:B------:R-:W-:Y:S01]  /*b0f0*/  UIMAD UR14, UR25, UR23, 0x40 ;  /* 0x00000040190e74a4 */ /* 0x000fe2000f8e0217 */
[----:B-1----:R-:W-:Y:S01]  /*b100*/  IMAD.MOV.U32 R189, RZ, RZ, c[0x0][0x228] ;  /* 0x00008a00ffbd7624 */ /* 0x002fe200078e00ff */
[----:B------:R-:W-:Y:S01]  /*b110*/  STL [R1+0x12c], R230 ;  /* 0x00012ce601007387 */ /* 0x000fe20000100800 */
[----:B------:R-:W-:Y:S02]  /*b120*/  UIADD3 UR27, UR19, -0x4498517b, URZ ;  /* 0xbb67ae85131b7890 */ /* 0x000fe4000fffe03f */
[----:B------:R-:W-:Y:S01]  /*b130*/  UIADD3 UR26, UR18, -0x61c88647, URZ ;  /* 0x9e3779b9121a7890 */ /* 0x000fe2000fffe03f */
[----:B------:R-:W-:Y:S01]  /*b140*/  STL [R1+0x128], R229 ;  /* 0x000128e501007387 */ /* 0x000fe20000100800 */
[----:B------:R-:W-:Y:S01]  /*b150*/  UIADD3 UR28, UR19, 0x76cf5d0a, URZ ;  /* 0x76cf5d0a131c7890 */ /* 0x000fe2000fffe03f */
[----:B------:R-:W-:Y:S01]  /*b160*/  IMAD.SHL.U32 R189, R189, 0x8, RZ ;  /* 0x00000008bdbd7824 */ /* 0x000fe200078e00ff */
[----:B------:R-:W-:Y:S01]  /*b170*/  USHF.L.U32 UR29, UR25, 0x1, URZ ;  /* 0x00000001191d7899 */ /* 0x000fe2000800063f */
[----:B------:R-:W-:Y:S01]  /*b180*/  STL [R1+0x124], R227 ;  /* 0x000124e301007387 */ /* 0x000fe20000100800 */
[----:B------:R-:W-:Y:S03]  /*b190*/  UIADD3 UR15, UR18, 0x3c6ef372, URZ ;  /* 0x3c6ef372120f7890 */ /* 0x000fe6000fffe03f */
[----:B------:R-:W-:Y:S04]  /*b1a0*/  STL [R1+0x120], R226 ;  /* 0x000120e201007387 */ /* 0x000fe80000100800 */
        /* <DEDUP_REMOVED lines=8> */
[----:B------:R-:W-:Y:S06]  /*b230*/  STL.64 [R1+0xf8], R218 ;  /* 0x0000f8da01007387 */ /* 0x000fec0000100a00 */
[----:B------:R-:W-:Y:S06]  /*b240*/  STL.64 [R1+0xf0], R216 ;  /* 0x0000f0d801007387 */ /* 0x000fec0000100a00 */
[----:B------:R-:W-:Y:S06]  /*b250*/  STL.64 [R1+0xe8], R214 ;  /* 0x0000e8d601007387 */ /* 0x000fec0000100a00 */
[----:B------:R-:W-:Y:S06]  /*b260*/  STL.64 [R1+0xe0], R210 ;  /* 0x0000e0d201007387 */ /* 0x000fec0000100a00 */
[----:B------:R-:W-:Y:S06]  /*b270*/  STL.64 [R1+0xd8], R212 ;  /* 0x0000d8d401007387 */ /* 0x000fec0000100a00 */
[----:B------:R1:W-:Y:S04]  /*b280*/  STL [R1+0xd0], R209 ;  /* 0x0000d0d101007387 */ /* 0x0003e80000100800 */
[----:B-1----:R-:W3:Y:S01]  /*b290*/  LDL.LU R209, [R1+0x94] ;  /* 0x0000940001d17983 */ /* 0x002ee20000300800 */
[----:B--2---:R-:W-:Y:S01]  /*b2a0*/  IADD3 R164, R2, UR14, RZ ;  /* 0x0000000e02a47c10 */ /* 0x004fe2000fffe0ff */
[----:B------:R-:W-:Y:S01]  /*b2b0*/  ULOP3.LUT UR14, UR29, UR19, URZ, 0x3c, !UPT ;  /* 0x000000131d0e7292 */ /* 0x000fe2000f8e3c3f */
[----:B------:R-:W-:Y:S01]  /*b2c0*/  IMAD R0, R0, -0x40, R2 ;  /* 0xffffffc000007824 */ /* 0x000fe200078e0202 */
[----:B------:R-:W-:Y:S01]  /*b2d0*/  UIADD3 UR29, UR29, 0x1, URZ ;  /* 0x000000011d1d7890 */ /* 0x000fe2000fffe03f */
[----:B------:R-:W-:Y:S03]  /*b2e0*/  IABS R177, R164 ;  /* 0x000000a400b17213 */ /* 0x000fe60000000000 */
[C---:B------:R-:W-:Y:S01]  /*b2f0*/  IADD3 R3, R0.reuse, 0x48, RZ ;  /* 0x0000004800037810 */ /* 0x040fe20007ffe0ff */
[----:B------:R-:W-:Y:S01]  /*b300*/  ULOP3.LUT UR29, UR29, UR19, URZ, 0x3c, !UPT ;  /* 0x000000131d1d7292 */ /* 0x000fe2000f8e3c3f */
[C---:B------:R-:W-:Y:S01]  /*b310*/  IADD3 R172, R0.reuse, -0x1, RZ ;  /* 0xffffffff00ac7810 */ /* 0x040fe20007ffe0ff */
[----:B------:R-:W1:Y:S01]  /*b320*/  I2F R177, R177 ;  /* 0x000000b100b17306 */ /* 0x000e620000201400 */
[----:B------:R-:W-:Y:S02]  /*b330*/  ISETP.GE.AND P0, PT, R3, RZ, PT ;  /* 0x000000ff0300720c */ /* 0x000fe40003f06270 */
[C---:B------:R-:W-:Y:S02]  /*b340*/  IADD3 R170, R0.reuse, 0x3f, RZ ;  /* 0x0000003f00aa7810 */ /* 0x040fe40007ffe0ff */
[C---:B------:R-:W-:Y:S02]  /*b350*/  IADD3 R175, R0.reuse, -0x8, RZ ;  /* 0xfffffff800af7810 */ /* 0x040fe40007ffe0ff */
[----:B------:R-:W-:Y:S02]  /*b360*/  IADD3 R168, R0, 0x8, RZ ;  /* 0x0000000800a87810 */ /* 0x000fe40007ffe0ff */
[----:B------:R-:W-:Y:S02]  /*b370*/  ISETP.GE.AND P6, PT, R170, RZ, PT ;  /* 0x000000ffaa00720c */ /* 0x000fe40003fc6270 */
[----:B------:R-:W-:Y:S02]  /*b380*/  IADD3 R173, -R0, -0x8, RZ ;  /* 0xfffffff800ad7810 */ /* 0x000fe40007ffe1ff */
[----:B------:R-:W-:Y:S02]  /*b390*/  ISETP.GE.AND P5, PT, R168, RZ, PT ;  /* 0x000000ffa800720c */ /* 0x000fe40003fa6270 */
[----:B------:R-:W-:Y:S02]  /*b3a0*/  @!P0 IADD3 R3, -R164, -0x8, RZ ;  /* 0xfffffff8a4038810 */ /* 0x000fe40007ffe1ff */
[----:B------:R-:W-:Y:S02]  /*b3b0*/  ISETP.GE.AND P0, PT, R172, RZ, PT ;  /* 0x000000ffac00720c */ /* 0x000fe40003f06270 */
[C---:B------:R-:W-:Y:S02]  /*b3c0*/  IADD3 R2, R0.reuse, 0x7, RZ ;  /* 0x0000000700027810 */ /* 0x040fe40007ffe0ff */
[----:B------:R-:W-:Y:S01]  /*b3d0*/  SEL R171, R173, R168, !P5 ;  /* 0x000000a8adab7207 */ /* 0x000fe20006800000 */
[----:B------:R-:W2:Y:S01]  /*b3e0*/  I2F R3, R3 ;  /* 0x0000000300037306 */ /* 0x000ea20000201400 */
[----:B------:R-:W-:Y:S01]  /*b3f0*/  IADD3 R173, -R0, -0x7, RZ ;  /* 0xfffffff900ad7810 */ /* 0x000fe20007ffe1ff */
[C---:B-1----:R-:W-:Y:S01]  /*b400*/  FFMA.FTZ R14, R177.reuse, -UR4, R14 ;  /* 0x80000004b10e7c23 */ /* 0x042fe2000801000e */
[----:B------:R-:W-:Y:S01]  /*b410*/  ISETP.GE.AND P4, PT, R2, RZ, PT ;  /* 0x000000ff0200720c */ /* 0x000fe20003f86270 */
[----:B------:R-:W-:Y:S01]  /*b420*/  FFMA.FTZ R8, R177, -UR4, R8 ;  /* 0x80000004b1087c23 */ /* 0x000fe20008010008 */
[C---:B------:R-:W-:Y:S02]  /*b430*/  IADD3 R182, R0.reuse, -0x9, RZ ;  /* 0xfffffff700b67810 */ /* 0x040fe40007ffe0ff */
[----:B------:R-:W-:Y:S02]  /*b440*/  SEL R180, R173, R2, !P4 ;  /* 0x00000002adb47207 */ /* 0x000fe40006000000 */
[C---:B------:R-:W-:Y:S01]  /*b450*/  @!P0 IADD3 R172, -R0.reuse, 0x1, RZ ;  /* 0x0000000100ac8810 */ /* 0x040fe20007ffe1ff */
[----:B------:R-:W1:Y:S01]  /*b460*/  I2F R171, R171 ;  /* 0x000000ab00ab7306 */ /* 0x000e620000201400 */
[----:B------:R-:W-:Y:S02]  /*b470*/  ISETP.GE.AND P0, PT, R175, RZ, PT ;  /* 0x000000ffaf00720c */ /* 0x000fe40003f06270 */
[----:B------:R-:W-:Y:S02]  /*b480*/  IADD3 R173, R0, 0x38, RZ ;  /* 0x0000003800ad7810 */ /* 0x000fe40007ffe0ff */
[----:B------:R-:W-:Y:S02]  /*b490*/  @!P6 IADD3 R170, -R164, 0x1, RZ ;  /* 0x00000001a4aae810 */ /* 0x000fe40007ffe1ff */
[----:B------:R-:W-:Y:S02]  /*b4a0*/  ISETP.GE.AND P6, PT, R173, RZ, PT ;  /* 0x000000ffad00720c */ /* 0x000fe40003fc6270 */
[C---:B------:R-:W-:Y:S01]  /*b4b0*/  IADD3 R174, R0.reuse, 0x37, RZ ;  /* 0x0000003700ae7810 */ /* 0x040fe20007ffe0ff */
[----:B------:R-:W4:Y:S01]  /*b4c0*/  I2F R180, R180 ;  /* 0x000000b400b47306 */ /* 0x000f220000201400 */
[C---:B------:R-:W-:Y:S02]  /*b4d0*/  IADD3 R181, R0.reuse, -0x10, RZ ;  /* 0xfffffff000b57810 */ /* 0x040fe40007ffe0ff */
[C---:B------:R-:W-:Y:S01]  /*b4e0*/  IADD3 R179, R0.reuse, 0x30, RZ ;  /* 0x0000003000b37810 */ /* 0x040fe20007ffe0ff */
[----:B--2---:R-:W-:Y:S01]  /*b4f0*/  FFMA.FTZ R10, R3, -UR4, R10 ;  /* 0x80000004030a7c23 */ /* 0x004fe2000801000a */
[----:B------:R-:W-:Y:S02]  /*b500*/  @!P0 IADD3 R175, -R0, 0x8, RZ ;  /* 0x0000000800af8810 */ /* 0x000fe40007ffe1ff */
[----:B------:R-:W-:Y:S02]  /*b510*/  ISETP.GE.AND P0, PT, R182, RZ, PT ;  /* 0x000000ffb600720c */ /* 0x000fe40003f06270 */
[----:B------:R-:W-:Y:S01]  /*b520*/  IADD3 R178, R0, -0x11, RZ ;  /* 0xffffffef00b27810 */ /* 0x000fe20007ffe0ff */
[----:B------:R-:W2:Y:S01]  /*b530*/  I2F R170, R170 ;  /* 0x000000aa00aa7306 */ /* 0x000ea20000201400 */
[----:B------:R-:W-:Y:S02]  /*b540*/  @!P6 IADD3 R173, -R164, 0x8, RZ ;  /* 0x00000008a4ade810 */ /* 0x000fe40007ffe1ff */
[----:B------:R-:W-:Y:S01]  /*b550*/  ISETP.GE.AND P6, PT, R174, RZ, PT ;  /* 0x000000ffae00720c */ /* 0x000fe20003fc6270 */
[----:B-1----:R-:W-:Y:S01]  /*b560*/  FFMA.FTZ R6, R171, -UR4, R6 ;  /* 0x80000004ab067c23 */ /* 0x002fe20008010006 */
[C---:B------:R-:W-:Y:S02]  /*b570*/  IADD3 R176, R0.reuse, 0x2f, RZ ;  /* 0x0000002f00b07810 */ /* 0x040fe40007ffe0ff */
[C---:B------:R-:W-:Y:S02]  /*b580*/  IADD3 R171, R0.reuse, -0x18, RZ ;  /* 0xffffffe800ab7810 */ /* 0x040fe40007ffe0ff */
[----:B------:R-:W-:Y:S01]  /*b590*/  IABS R183, R0 ;  /* 0x0000000000b77213 */ /* 0x000fe20000000000 */
[----:B------:R-:W1:Y:S01]  /*b5a0*/  I2F R173, R173 ;  /* 0x000000ad00ad7306 */ /* 0x000e620000201400 */
[----:B------:R-:W-:Y:S02]  /*b5b0*/  @!P0 IADD3 R182, -R0, 0x9, RZ ;  /* 0x0000000900b68810 */ /* 0x000fe40007ffe1ff */
[----:B------:R-:W-:Y:S01]  /*b5c0*/  ISETP.GE.AND P0, PT, R181, RZ, PT ;  /* 0x000000ffb500720c */ /* 0x000fe20003f06270 */
[----:B----4-:R-:W-:Y:S01]  /*b5d0*/  FFMA.FTZ R7, R180, -UR4, R7 ;  /* 0x80000004b4077c23 */ /* 0x010fe20008010007 */
[----:B------:R-:W-:Y:S02]  /*b5e0*/  IADD3 R3, R0, 0x28, RZ ;  /* 0x0000002800037810 */ /* 0x000fe40007ffe0ff */
[----:B------:R-:W-:Y:S02]  /*b5f0*/  @!P6 IADD3 R174, -R164, 0x9, RZ ;  /* 0x00000009a4aee810 */ /* 0x000fe40007ffe1ff */
[----:B------:R-:W-:Y:S01]  /*b600*/  ISETP.GE.AND P6, PT, R179, RZ, PT ;  /* 0x000000ffb300720c */ /* 0x000fe20003fc6270 */
[----:B------:R-:W4:Y:S01]  /*b610*/  I2F R182, R182 ;  /* 0x000000b600b67306 */ /* 0x000f220000201400 */
[C---:B------:R-:W-:Y:S02]  /*b620*/  IADD3 R180, R0.reuse, -0x19, RZ ;  /* 0xffffffe700b47810 */ /* 0x040fe40007ffe0ff */
[----:B------:R-:W-:Y:S01]  /*b630*/  IADD3 R184, R0, 0x47, RZ ;  /* 0x0000004700b87810 */ /* 0x000fe20007ffe0ff */
[----:B--2---:R-:W-:Y:S01]  /*b640*/  FFMA.FTZ R9, R170, -UR4, R9 ;  /* 0x80000004aa097c23 */ /* 0x004fe20008010009 */
[----:B------:R-:W-:Y:S01]  /*b650*/  IADD3 R177, R0, -0x20, RZ ;  /* 0xffffffe000b17810 */ /* 0x000fe20007ffe0ff */
[----:B------:R-:W-:Y:S01]  /*b660*/  FFMA.FTZ R15, R170, -UR4, R15 ;  /* 0x80000004aa0f7c23 */ /* 0x000fe2000801000f */
[----:B------:R-:W-:Y:S02]  /*b670*/  @!P0 IADD3 R181, -R0, 0x10, RZ ;  /* 0x0000001000b58810 */ /* 0x000fe40007ffe1ff */
[----:B------:R-:W-:Y:S01]  /*b680*/  ISETP.GE.AND P0, PT, R178, RZ, PT ;  /* 0x000000ffb200720c */ /* 0x000fe20003f06270 */
[----:B------:R-:W2:Y:S01]  /*b690*/  I2F R174, R174 ;  /* 0x000000ae00ae7306 */ /* 0x000ea20000201400 */
[----:B------:R-:W-:Y:S02]  /*b6a0*/  IADD3 R185, R0, 0x1f, RZ ;  /* 0x0000001f00b97810 */ /* 0x000fe40007ffe0ff */
[----:B------:R-:W-:Y:S01]  /*b6b0*/  @!P6 IADD3 R179, -R164, 0x10, RZ ;  /* 0x00000010a4b3e810 */ /* 0x000fe20007ffe1ff */
[C---:B-1----:R-:W-:Y:S01]  /*b6c0*/  FFMA.FTZ R12, R173.reuse, -UR4, R12 ;  /* 0x80000004ad0c7c23 */ /* 0x042fe2000801000c */
[----:B------:R-:W-:Y:S01]  /*b6d0*/  ISETP.GE.AND P6, PT, R176, RZ, PT ;  /* 0x000000ffb000720c */ /* 0x000fe20003fc6270 */
[----:B------:R-:W-:Y:S01]  /*b6e0*/  FFMA.FTZ R26, R173, -UR4, R26 ;  /* 0x80000004ad1a7c23 */ /* 0x000fe2000801001a */
[C---:B------:R-:W-:Y:S02]  /*b6f0*/  IADD3 R173, R0.reuse, 0x20, RZ ;  /* 0x0000002000ad7810 */ /* 0x040fe40007ffe0ff */
[----:B------:R-:W-:Y:S01]  /*b700*/  IADD3 R186, R0, -0x21, RZ ;  /* 0xffffffdf00ba7810 */ /* 0x000fe20007ffe0ff */
[----:B------:R-:W1:Y:S01]  /*b710*/  I2F R181, R181 ;  /* 0x000000b500b57306 */ /* 0x000e620000201400 */
[----:B------:R-:W-:Y:S02]  /*b720*/  @!P4 IADD3 R2, -R164, 0x39, RZ ;  /* 0x00000039a402c810 */ /* 0x000fe40007ffe1ff */
[----:B------:R-:W-:Y:S01]  /*b730*/  @!P0 IADD3 R178, -R0, 0x11, RZ ;  /* 0x0000001100b28810 */ /* 0x000fe20007ffe1ff */
[C---:B----4-:R-:W-:Y:S01]  /*b740*/  FFMA.FTZ R17, R182.reuse, -UR4, R17 ;  /* 0x80000004b6117c23 */ /* 0x050fe20008010011 */
[----:B---3--:R-:W-:Y:S01]  /*b750*/  LOP3.LUT R209, R209, 0xffffffbf, RZ, 0xc0, !PT ;  /* 0xffffffbfd1d17812 */ /* 0x008fe200078ec0ff */
[----:B------:R-:W-:Y:S01]  /*b760*/  FFMA.FTZ R23, R182, -UR4, R23 ;  /* 0x80000004b6177c23 */ /* 0x000fe20008010017 */
[----:B------:R-:W-:Y:S02]  /*b770*/  ISETP.GE.AND P0, PT, R171, RZ, PT ;  /* 0x000000ffab00720c */ /* 0x000fe40003f06270 */
[----:B------:R-:W-:Y:S01]  /*b780*/  @P3 LOP3.LUT R209, R209, 0x40, RZ, 0xfc, !PT ;  /* 0x00000040d1d13812 */ /* 0x000fe200078efcff */
[----:B------:R-:W3:Y:S01]  /*b790*/  I2F R179, R179 ;  /* 0x000000b300b37306 */ /* 0x000ee20000201400 */
[----:B------:R-:W-:Y:S02]  /*b7a0*/  @!P6 IADD3 R176, -R164, 0x11, RZ ;  /* 0x00000011a4b0e810 */ /* 0x000fe40007ffe1ff */
[----:B------:R-:W-:Y:S01]  /*b7b0*/  LOP3.LUT R209, R209, 0xffffffdf, RZ, 0xc0, !PT ;  /* 0xffffffdfd1d17812 */ /* 0x000fe200078ec0ff */
[C---:B--2---:R-:W-:Y:S01]  /*b7c0*/  FFMA.FTZ R27, R174.reuse, -UR4, R27 ;  /* 0x80000004ae1b7c23 */ /* 0x044fe2000801001b */
[----:B------:R-:W-:Y:S01]  /*b7d0*/  ISETP.GE.AND P6, PT, R3, RZ, PT ;  /* 0x000000ff0300720c */ /* 0x000fe20003fc6270 */
[----:B------:R-:W-:Y:S01]  /*b7e0*/  FFMA.FTZ R13, R174, -UR4, R13 ;  /* 0x80000004ae0d7c23 */ /* 0x000fe2000801000d */
[----:B------:R-:W-:Y:S02]  /*b7f0*/  @P2 LOP3.LUT R209, R209, 0x20, RZ, 0xfc, !PT ;  /* 0x00000020d1d12812 */ /* 0x000fe400078efcff */
[C---:B------:R-:W-:Y:S01]  /*b800*/  IADD3 R182, R0.reuse, -0x39, RZ ;  /* 0xffffffc700b67810 */ /* 0x040fe20007ffe0ff */
[----:B------:R-:W2:Y:S01]  /*b810*/  I2F R176, R176 ;  /* 0x000000b000b07306 */ /* 0x000ea20000201400 */
[----:B------:R-:W-:Y:S02]  /*b820*/  LOP3.LUT R209, R209, 0xffffffef, RZ, 0xc0, !PT ;  /* 0xffffffefd1d17812 */ /* 0x000fe400078ec0ff */
[----:B------:R-:W-:Y:S01]  /*b830*/  @!P0 IADD3 R171, -R0, 0x18, RZ ;  /* 0x0000001800ab8810 */ /* 0x000fe20007ffe1ff */
[----:B-1----:R-:W-:Y:S01]  /*b840*/  FFMA.FTZ R34, R181, -UR4, R34 ;  /* 0x80000004b5227c23 */ /* 0x002fe20008010022 */
[----:B------:R-:W-:Y:S01]  /*b850*/  @P1 LOP3.LUT R209, R209, 0x10, RZ, 0xfc, !PT ;  /* 0x00000010d1d11812 */ /* 0x000fe200078efcff */
[----:B------:R-:W-:Y:S01]  /*b860*/  FFMA.FTZ R20, R181, -UR4, R20 ;  /* 0x80000004b5147c23 */ /* 0x000fe20008010014 */
[----:B------:R-:W-:Y:S02]  /*b870*/  ISETP.GE.AND P0, PT, R180, RZ, PT ;  /* 0x000000ffb400720c */ /* 0x000fe40003f06270 */
[----:B------:R-:W-:Y:S01]  /*b880*/  @!P6 IADD3 R3, -R164, 0x18, RZ ;  /* 0x00000018a403e810 */ /* 0x000fe20007ffe1ff */
[----:B------:R-:W-:Y:S01]  /*b890*/  STL [R1+0x94], R209 ;  /* 0x000094d101007387 */ /* 0x000fe20000100800 */
[----:B------:R-:W-:Y:S01]  /*b8a0*/  IADD3 R181, R0, -0x28, RZ ;  /* 0xffffffd800b57810 */ /* 0x000fe20007ffe0ff */
[----:B------:R-:W1:Y:S01]  /*b8b0*/  I2F R172, R172 ;  /* 0x000000ac00ac7306 */ /* 0x000e620000201400 */
[----:B------:R-:W-:Y:S01]  /*b8c0*/  @!P5 IADD3 R168, -R164, 0x38, RZ ;  /* 0x00000038a4a8d810 */ /* 0x000fe20007ffe1ff */
[----:B------:R-:W4:Y:S01]  /*b8d0*/  LDL.64 R210, [R1+0xb8] ;  /* 0x0000b80001d27983 */ /* 0x000f220000100a00 */
[C---:B---3--:R-:W-:Y:S02]  /*b8e0*/  FFMA.FTZ R30, R179.reuse, -UR4, R30 ;  /* 0x80000004b31e7c23 */ /* 0x048fe4000801001e */
[----:B------:R-:W-:Y:S01]  /*b8f0*/  FFMA.FTZ R24, R179, -UR4, R24 ;  /* 0x80000004b3187c23 */ /* 0x000fe20008010018 */
[C---:B------:R-:W-:Y:S02]  /*b900*/  IADD3 R179, R0.reuse, -0x30, RZ ;  /* 0xffffffd000b37810 */ /* 0x040fe40007ffe0ff */
[----:B------:R-:W-:Y:S01]  /*b910*/  @!P0 IADD3 R180, -R0, 0x19, RZ ;  /* 0x0000001900b48810 */ /* 0x000fe20007ffe1ff */
[----:B------:R-:W3:Y:S01]  /*b920*/  LDL.64 R216, [R1+0xa8] ;  /* 0x0000a80001d87983 */ /* 0x000ee20000100a00 */
[----:B------:R-:W-:Y:S01]  /*b930*/  ISETP.GE.AND P0, PT, R184, RZ, PT ;  /* 0x000000ffb800720c */ /* 0x000fe20003f06270 */
[----:B------:R-:W1:Y:S01]  /*b940*/  I2F R183, R183 ;  /* 0x000000b700b77306 */ /* 0x000e620000201400 */
[C---:B--2---:R-:W-:Y:S02]  /*b950*/  FFMA.FTZ R31, R176.reuse, -UR4, R31 ;  /* 0x80000004b01f7c23 */ /* 0x044fe4000801001f */
[----:B------:R-:W-:Y:S01]  /*b960*/  FFMA.FTZ R25, R176, -UR4, R25 ;  /* 0x80000004b0197c23 */ /* 0x000fe20008010019 */
[----:B------:R-:W2:Y:S06]  /*b970*/  LDL.64 R218, [R1+0xb0] ;  /* 0x0000b00001da7983 */ /* 0x000eac0000100a00 */
[----:B------:R-:W1:Y:S01]  /*b980*/  I2F R175, R175 ;  /* 0x000000af00af7306 */ /* 0x000e620000201400 */
[----:B------:R-:W2:Y:S01]  /*b990*/  LDL.64 R212, [R1+0x98] ;  /* 0x0000980001d47983 */ /* 0x000ea20000100a00 */
[----:B------:R-:W-:Y:S01]  /*b9a0*/  @!P0 IADD3 R184, -R164, -0x7, RZ ;  /* 0xfffffff9a4b88810 */ /* 0x000fe20007ffe1ff */
[C---:B-1----:R-:W-:Y:S01]  /*b9b0*/  FFMA.FTZ R5, R172.reuse, -UR4, R5 ;  /* 0x80000004ac057c23 */ /* 0x042fe20008010005 */
[----:B------:R-:W-:Y:S01]  /*b9c0*/  ISETP.GE.AND P0, PT, R177, RZ, PT ;  /* 0x000000ffb100720c */ /* 0x000fe20003f06270 */
[----:B------:R-:W-:Y:S01]  /*b9d0*/  FFMA.FTZ R19, R172, -UR4, R19 ;  /* 0x80000004ac137c23 */ /* 0x000fe20008010013 */
[----:B------:R-:W-:Y:S04]  /*b9e0*/  IADD3 R172, R0, 0x27, RZ ;  /* 0x0000002700ac7810 */ /* 0x000fe80007ffe0ff */
[----:B------:R-:W-:Y:S01]  /*b9f0*/  ISETP.GE.AND P6, PT, R172, RZ, PT ;  /* 0x000000ffac00720c */ /* 0x000fe20003fc6270 */
[----:B------:R-:W1:Y:S01]  /*ba00*/  I2F R170, R184 ;  /* 0x000000b800aa7306 */ /* 0x000e620000201400 */
[C---:B------:R-:W-:Y:S02]  /*ba10*/  FFMA.FTZ R4, R183.reuse, -UR4, R4 ;  /* 0x80000004b7047c23 */ /* 0x040fe40008010004 */
[----:B------:R-:W-:Y:S01]  /*ba20*/  FFMA.FTZ R18, R183, -UR4, R18 ;  /* 0x80000004b7127c23 */ /* 0x000fe20008010012 */
[C---:B------:R-:W-:Y:S02]  /*ba30*/  IADD3 R183, R0.reuse, -0x38, RZ ;  /* 0xffffffc800b77810 */ /* 0x040fe40007ffe0ff */
[----:B------:R-:W-:Y:S02]  /*ba40*/  @!P0 IADD3 R177, -R0, 0x20, RZ ;  /* 0x0000002000b18810 */ /* 0x000fe40007ffe1ff */
[----:B------:R-:W-:Y:S02]  /*ba50*/  ISETP.GE.AND P0, PT, R182, RZ, PT ;  /* 0x000000ffb600720c */ /* 0x000fe40003f06270 */
[----:B------:R-:W1:Y:S02]  /*ba60*/  I2F R3, R3 ;  /* 0x0000000300037306 */ /* 0x000e640000201400 */
[----:B------:R-:W-:Y:S01]  /*ba70*/  @!P6 IADD3 R172, -R164, 0x19, RZ ;  /* 0x00000019a4ace810 */ /* 0x000fe20007ffe1ff */
[----:B------:R-:W-:Y:S01]  /*ba80*/  FFMA.FTZ R16, R175, -UR4, R16 ;  /* 0x80000004af107c23 */ /* 0x000fe20008010010 */
[----:B------:R-:W-:Y:S01]  /*ba90*/  ISETP.GE.AND P6, PT, R183, RZ, PT ;  /* 0x000000ffb700720c */ /* 0x000fe20003fc6270 */
[----:B------:R-:W-:Y:S05]  /*baa0*/  FFMA.FTZ R22, R175, -UR4, R22 ;  /* 0x80000004af167c23 */ /* 0x000fea0008010016 */
[----:B------:R-:W1:Y:S01]  /*bab0*/  I2F R171, R171 ;  /* 0x000000ab00ab7306 */ /* 0x000e620000201400 */
[----:B------:R-:W-:Y:S01]  /*bac0*/  @!P0 IADD3 R182, -R0, 0x39, RZ ;  /* 0x0000003900b68810 */ /* 0x000fe20007ffe1ff */
[----:B-1----:R-:W-:Y:S01]  /*bad0*/  FFMA.FTZ R11, R170, -UR4, R11 ;  /* 0x80000004aa0b7c23 */ /* 0x002fe2000801000b */
[----:B------:R-:W-:Y:S04]  /*bae0*/  ISETP.GE.AND P0, PT, R185, RZ, PT ;  /* 0x000000ffb900720c */ /* 0x000fe80003f06270 */
[C---:B------:R-:W-:Y:S02]  /*baf0*/  @!P6 IADD3 R183, -R0.reuse, 0x38, RZ ;  /* 0x0000003800b7e810 */ /* 0x040fe40007ffe1ff */
[----:B------:R-:W-:Y:S02]  /*bb00*/  ISETP.GE.AND P6, PT, R173, RZ, PT ;  /* 0x000000ffad00720c */ /* 0x000fe40003fc6270 */
[----:B------:R-:W-:Y:S01]  /*bb10*/  IADD3 R184, R0, 0x17, RZ ;  /* 0x0000001700b87810 */ /* 0x000fe20007ffe0ff */
[----:B------:R1:W1:Y:S01]  /*bb20*/  I2F R175, R183 ;  /* 0x000000b700af7306 */ /* 0x0002620000201400 */
[C---:B------:R-:W-:Y:S02]  /*bb30*/  FFMA.FTZ R42, R3.reuse, -UR4, R42 ;  /* 0x80000004032a7c23 */ /* 0x040fe4000801002a */
[----:B------:R-:W-:Y:S01]  /*bb40*/  FFMA.FTZ R28, R3, -UR4, R28 ;  /* 0x80000004031c7c23 */ /* 0x000fe2000801001c */
[----:B------:R-:W-:Y:S02]  /*bb50*/  @!P0 IADD3 R185, -R164, 0x21, RZ ;  /* 0x00000021a4b98810 */ /* 0x000fe40007ffe1ff */
[----:B------:R-:W-:Y:S04]  /*bb60*/  IADD3 R3, R0, 0x10, RZ ;  /* 0x0000001000037810 */ /* 0x000fe80007ffe0ff */
[----:B------:R-:W-:Y:S01]  /*bb70*/  @!P6 IADD3 R173, -R164, 0x20, RZ ;  /* 0x00000020a4ade810 */ /* 0x000fe20007ffe1ff */
[----:B------:R1:W1:Y:S01]  /*bb80*/  I2F R174, R182 ;  /* 0x000000b600ae7306 */ /* 0x0002620000201400 */
[----:B------:R-:W-:Y:S01]  /*bb90*/  ISETP.GE.AND P6, PT, R186, RZ, PT ;  /* 0x000000ffba00720c */ /* 0x000fe20003fc6270 */
[C---:B------:R-:W-:Y:S02]  /*bba0*/  FFMA.FTZ R32, R171.reuse, -UR4, R32 ;  /* 0x80000004ab207c23 */ /* 0x040fe40008010020 */
[----:B------:R-:W-:Y:S06]  /*bbb0*/  FFMA.FTZ R38, R171, -UR4, R38 ;  /* 0x80000004ab267c23 */ /* 0x000fec0008010026 */
[----:B------:R-:W1:Y:S02]  /*bbc0*/  I2F R176, R185 ;  /* 0x000000b900b07306 */ /* 0x000e640000201400 */
[C---:B-1----:R-:W-:Y:S01]  /*bbd0*/  IADD3 R183, R0.reuse, 0x18, RZ ;  /* 0x0000001800b77810 */ /* 0x042fe20007ffe0ff */
[----:B------:R-:W-:Y:S01]  /*bbe0*/  FFMA.FTZ R64, R175, -UR4, R64 ;  /* 0x80000004af407c23 */ /* 0x000fe20008010040 */
[C---:B------:R-:W-:Y:S02]  /*bbf0*/  @!P6 IADD3 R186, -R0.reuse, 0x21, RZ ;  /* 0x0000002100bae810 */ /* 0x040fe40007ffe1ff */
[----:B------:R-:W-:Y:S02]  /*bc00*/  ISETP.GE.AND P6, PT, R181, RZ, PT ;  /* 0x000000ffb500720c */ /* 0x000fe40003fc6270 */
[----:B------:R-:W-:Y:S02]  /*bc10*/  ISETP.GE.AND P0, PT, R183, RZ, PT ;  /* 0x000000ffb700720c */ /* 0x000fe40003f06270 */
[----:B------:R-:W1:Y:S01]  /*bc20*/  I2F R178, R178 ;  /* 0x000000b200b27306 */ /* 0x000e620000201400 */
[----:B------:R-:W-:Y:S01]  /*bc30*/  IADD3 R182, R0, -0x29, RZ ;  /* 0xffffffd700b67810 */ /* 0x000fe20007ffe0ff */
[----:B------:R-:W-:Y:S07]  /*bc40*/  FFMA.FTZ R65, R174, -UR4, R65 ;  /* 0x80000004ae417c23 */ /* 0x000fee0008010041 */
[----:B------:R-:W-:Y:S01]  /*bc50*/  @!P6 IADD3 R181, -R0, 0x28, RZ ;  /* 0x0000002800b5e810 */ /* 0x000fe20007ffe1ff */
[----:B------:R-:W1:Y:S01]  /*bc60*/  I2F R171, R168 ;  /* 0x000000a800ab7306 */ /* 0x000e620000201400 */
[----:B------:R-:W-:Y:S02]  /*bc70*/  ISETP.GE.AND P6, PT, R182, RZ, PT ;  /* 0x000000ffb600720c */ /* 0x000fe40003fc6270 */
[----:B------:R-:W-:Y:S01]  /*bc80*/  @!P0 IADD3 R183, -R164, 0x28, RZ ;  /* 0x00000028a4b78810 */ /* 0x000fe20007ffe1ff */
[----:B------:R-:W-:Y:S01]  /*bc90*/  FFMA.FTZ R41, R176, -UR4, R41 ;  /* 0x80000004b0297c23 */ /* 0x000fe20008010029 */
[----:B------:R-:W-:Y:S01]  /*bca0*/  ISETP.GE.AND P0, PT, R184, RZ, PT ;  /* 0x000000ffb800720c */ /* 0x000fe20003f06270 */
[----:B------:R-:W-:Y:S01]  /*bcb0*/  FFMA.FTZ R47, R176, -UR4, R47 ;  /* 0x80000004b02f7c23 */ /* 0x000fe2000801002f */
[----:B------:R-:W-:Y:S03]  /*bcc0*/  IADD3 R185, R0, -0x31, RZ ;  /* 0xffffffcf00b97810 */ /* 0x000fe60007ffe0ff */
[----:B------:R-:W1:Y:S02]  /*bcd0*/  I2F R172, R172 ;  /* 0x000000ac00ac7306 */ /* 0x000e640000201400 */
[----:B-1----:R-:W-:Y:S02]  /*bce0*/  FFMA.FTZ R35, R178, -UR4, R35 ;  /* 0x80000004b2237c23 */ /* 0x002fe40008010023 */
[----:B------:R-:W-:Y:S01]  /*bcf0*/  @!P6 IADD3 R182, -R0, 0x29, RZ ;  /* 0x0000002900b6e810 */ /* 0x000fe20007ffe1ff */
[----:B------:R-:W-:Y:S01]  /*bd00*/  FFMA.FTZ R21, R178, -UR4, R21 ;  /* 0x80000004b2157c23 */ /* 0x000fe20008010015 */
[----:B------:R-:W-:Y:S02]  /*bd10*/  ISETP.GE.AND P6, PT, R179, RZ, PT ;  /* 0x000000ffb300720c */ /* 0x000fe40003fc6270 */
[----:B------:R-:W-:Y:S02]  /*bd20*/  @!P0 IADD3 R184, -R164, 0x29, RZ ;  /* 0x00000029a4b88810 */ /* 0x000fe40007ffe1ff */
[----:B------:R-:W-:Y:S01]  /*bd30*/  ISETP.GE.AND P0, PT, R185, RZ, PT ;  /* 0x000000ffb900720c */ /* 0x000fe20003f06270 */
[----:B------:R-:W1:Y:S01]  /*bd40*/  I2F R180, R180 ;  /* 0x000000b400b47306 */ /* 0x000e620000201400 */
[----:B------:R-:W-:Y:S07]  /*bd50*/  FFMA.FTZ R60, R171, -UR4, R60 ;  /* 0x80000004ab3c7c23 */ /* 0x000fee000801003c */
[C---:B------:R-:W-:Y:S02]  /*bd60*/  @!P6 IADD3 R179, -R0.reuse, 0x30, RZ ;  /* 0x0000003000b3e810 */ /* 0x040fe40007ffe1ff */
[----:B------:R-:W-:Y:S01]  /*bd70*/  ISETP.GE.AND P6, PT, R3, RZ, PT ;  /* 0x000000ff0300720c */ /* 0x000fe20003fc6270 */
[----:B------:R-:W1:Y:S01]  /*bd80*/  I2F R177, R177 ;  /* 0x000000b100b17306 */ /* 0x000e620000201400 */
[----:B------:R-:W-:Y:S01]  /*bd90*/  @!P0 IADD3 R185, -R0, 0x31, RZ ;  /* 0x0000003100b98810 */ /* 0x000fe20007ffe1ff */
[----:B------:R-:W-:Y:S01]  /*bda0*/  FFMA.FTZ R43, R172, -UR4, R43 ;  /* 0x80000004ac2b7c23 */ /* 0x000fe2000801002b */
[----:B------:R-:W-:Y:S01]  /*bdb0*/  IADD3 R0, R0, 0xf, RZ ;  /* 0x0000000f00007810 */ /* 0x000fe20007ffe0ff */
[----:B------:R-:W-:Y:S03]  /*bdc0*/  FFMA.FTZ R29, R172, -UR4, R29 ;  /* 0x80000004ac1d7c23 */ /* 0x000fe6000801001d */
[----:B------:R-:W-:Y:S03]  /*bdd0*/  ISETP.GE.AND P0, PT, R0, RZ, PT ;  /* 0x000000ff0000720c */ /* 0x000fe60003f06270 */
[----:B------:R-:W1:Y:S02]  /*bde0*/  I2F R178, R186 ;  /* 0x000000ba00b27306 */ /* 0x000e640000201400 */
[----:B------:R-:W-:Y:S01]  /*bdf0*/  @!P6 IADD3 R3, -R164, 0x30, RZ ;  /* 0x00000030a403e810 */ /* 0x000fe20007ffe1ff */
[C---:B-1----:R-:W-:Y:S02]  /*be00*/  FFMA.FTZ R33, R180.reuse, -UR4, R33 ;  /* 0x80000004b4217c23 */ /* 0x042fe40008010021 */
[----:B------:R-:W-:Y:S05]  /*be10*/  FFMA.FTZ R39, R180, -UR4, R39 ;  /* 0x80000004b4277c23 */ /* 0x000fea0008010027 */
[----:B------:R-:W-:Y:S01]  /*be20*/  @!P0 IADD3 R0, -R164, 0x31, RZ ;  /* 0x00000031a4008810 */ /* 0x000fe20007ffe1ff */
[----:B------:R-:W1:Y:S01]  /*be30*/  I2F R3, R3 ;  /* 0x0000000300037306 */ /* 0x000e620000201400 */
[----:B------:R-:W-:Y:S01]  /*be40*/  FMNMX.FTZ R164, R4, R169, !PT ;  /* 0x000000a904a47209 */ /* 0x000fe20007810000 */
[C---:B------:R-:W-:Y:S02]  /*be50*/  FFMA.FTZ R36, R177.reuse, -UR4, R36 ;  /* 0x80000004b1247c23 */ /* 0x040fe40008010024 */
[----:B------:R-:W-:Y:S06]  /*be60*/  FFMA.FTZ R50, R177, -UR4, R50 ;  /* 0x80000004b1327c23 */ /* 0x000fec0008010032 */
[----:B------:R-:W1:Y:S01]  /*be70*/  I2F R0, R0 ;  /* 0x0000000000007306 */ /* 0x000e620000201400 */
[C---:B------:R-:W-:Y:S02]  /*be80*/  FFMA.FTZ R37, R178.reuse, -UR4, R37 ;  /* 0x80000004b2257c23 */ /* 0x040fe40008010025 */
[----:B------:R-:W-:Y:S07]  /*be90*/  FFMA.FTZ R51, R178, -UR4, R51 ;  /* 0x80000004b2337c23 */ /* 0x000fee0008010033 */
[----:B------:R-:W1:Y:S02]  /*bea0*/  I2F R2, R2 ;  /* 0x0000000200027306 */ /* 0x000e640000201400 */
[C---:B-1----:R-:W-:Y:S02]  /*beb0*/  FFMA.FTZ R56, R3.reuse, -UR4, R56 ;  /* 0x8000000403387c23 */ /* 0x042fe40008010038 */
[----:B------:R-:W-:Y:S01]  /*bec0*/  FFMA.FTZ R62, R3, -UR4, R62 ;  /* 0x80000004033e7c23 */ /* 0x000fe2000801003e */
[----:B------:R-:W-:Y:S05]  /*bed0*/  FMNMX.FTZ R3, R5, R164, !PT ;  /* 0x000000a405037209 */ /* 0x000fea0007810000 */
[----:B------:R-:W1:Y:S01]  /*bee0*/  I2F R173, R173 ;  /* 0x000000ad00ad7306 */ /* 0x000e620000201400 */
[C---:B------:R-:W-:Y:S02]  /*bef0*/  FFMA.FTZ R57, R0.reuse, -UR4, R57 ;  /* 0x8000000400397c23 */ /* 0x040fe40008010039 */
[----:B------:R-:W-:Y:S01]  /*bf00*/  FFMA.FTZ R63, R0, -UR4, R63 ;  /* 0x80000004003f7c23 */ /* 0x000fe2000801003f */
[----:B------:R-:W-:Y:S06]  /*bf10*/  FMNMX.FTZ R0, R16, R3, !PT ;  /* 0x0000000310007209 */ /* 0x000fec0007810000 */
[----:B------:R-:W1:Y:S01]  /*bf20*/  I2F R181, R181 ;  /* 0x000000b500b57306 */ /* 0x000e620000201400 */
[----:B------:R-:W-:Y:S02]  /*bf30*/  FMNMX.FTZ R3, R17, R0, !PT ;  /* 0x0000000011037209 */ /* 0x000fe40007810000 */
[----:B------:R-:W-:Y:S01]  /*bf40*/  FMNMX.FTZ R0, R6, R166, !PT ;  /* 0x000000a606007209 */ /* 0x000fe20007810000 */
[----:B------:R-:W-:Y:S01]  /*bf50*/  FFMA.FTZ R61, R2, -UR4, R61 ;  /* 0x80000004023d7c23 */ /* 0x000fe2000801003d */
[----:B------:R-:W-:Y:S02]  /*bf60*/  FMNMX.FTZ R2, R8, R165, !PT ;  /* 0x000000a508027209 */ /* 0x000fe40007810000 */
[----:B------:R-:W-:Y:S02]  /*bf70*/  FMNMX.FTZ R164, R20, R3, !PT ;  /* 0x0000000314a47209 */ /* 0x000fe40007810000 */
[----:B------:R-:W-:Y:S01]  /*bf80*/  FMNMX.FTZ R171, R9, R2, !PT ;  /* 0x0000000209ab7209 */ /* 0x000fe20007810000 */
[----:B------:R-:W1:Y:S01]  /*bf90*/  I2F R182, R182 ;  /* 0x000000b600b67306 */ /* 0x000e620000201400 */
[----:B------:R-:W-:Y:S02]  /*bfa0*/  FMNMX.FTZ R2, R10, R167, !PT ;  /* 0x000000a70a027209 */ /* 0x000fe40007810000 */
[----:B------:R-:W-:Y:S01]  /*bfb0*/  FMNMX.FTZ R3, R7, R0, !PT ;  /* 0x0000000007037209 */ /* 0x000fe20007810000 */
[C---:B-1----:R-:W-:Y:S01]  /*bfc0*/  FFMA.FTZ R40, R173.reuse, -UR4, R40 ;  /* 0x80000004ad287c23 */ /* 0x042fe20008010028 */
[----:B------:R-:W-:Y:S01]  /*bfd0*/  FMNMX.FTZ R0, R12, R171, !PT ;  /* 0x000000ab0c007209 */ /* 0x000fe20007810000 */
[----:B------:R-:W-:Y:S01]  /*bfe0*/  FFMA.FTZ R46, R173, -UR4, R46 ;  /* 0x80000004ad2e7c23 */ /* 0x000fe2000801002e */
[----:B------:R-:W-:Y:S02]  /*bff0*/  FMNMX.FTZ R173, R21, R164, !PT ;  /* 0x000000a415ad7209 */ /* 0x000fe40007810000 */
[----:B------:R-:W-:Y:S01]  /*c000*/  FMNMX.FTZ R171, R11, R2, !PT ;  /* 0x000000020bab7209 */ /* 0x000fe20007810000 */
[----:B------:R-:W1:Y:S01]  /*c010*/  I2F R179, R179 ;  /* 0x000000b300b37306 */ /* 0x000e620000201400 */
[----:B------:R-:W-:Y:S02]  /*c020*/  FMNMX.FTZ R164, R32, R173, !PT ;  /* 0x000000ad20a47209 */ /* 0x000fe40007810000 */
[----:B------:R-:W-:Y:S01]  /*c030*/  FMNMX.FTZ R2, R18, R3, !PT ;  /* 0x0000000312027209 */ /* 0x000fe20007810000 */
[----:B------:R-:W-:Y:S01]  /*c040*/  FFMA.FTZ R48, R181, -UR4, R48 ;  /* 0x80000004b5307c23 */ /* 0x000fe20008010030 */
[----:B------:R-:W-:Y:S01]  /*c050*/  FMNMX.FTZ R3, R13, R0, !PT ;  /* 0x000000000d037209 */ /* 0x000fe20007810000 */
[----:B------:R-:W-:Y:S01]  /*c060*/  FFMA.FTZ R54, R181, -UR4, R54 ;  /* 0x80000004b5367c23 */ /* 0x000fe20008010036 */
[----:B------:R-:W-:Y:S02]  /*c070*/  FMNMX.FTZ R0, R14, R171, !PT ;  /* 0x000000ab0e007209 */ /* 0x000fe40007810000 */
[----:B------:R-:W-:Y:S01]  /*c080*/  FMNMX.FTZ R173, R33, R164, !PT ;  /* 0x000000a421ad7209 */ /* 0x000fe20007810000 */
[----:B------:R-:W1:Y:S01]  /*c090*/  I2F R172, R185 ;  /* 0x000000b900ac7306 */ /* 0x000e620000201400 */
[----:B------:R-:W-:Y:S02]  /*c0a0*/  FMNMX.FTZ R171, R19, R2, !PT ;  /* 0x0000000213ab7209 */ /* 0x000fe40007810000 */
[----:B------:R-:W-:Y:S01]  /*c0b0*/  FMNMX.FTZ R2, R24, R3, !PT ;  /* 0x0000000318027209 */ /* 0x000fe20007810000 */
[C---:B------:R-:W-:Y:S01]  /*c0c0*/  FFMA.FTZ R49, R182.reuse, -UR4, R49 ;  /* 0x80000004b6317c23 */ /* 0x040fe20008010031 */
[----:B------:R-:W-:Y:S01]  /*c0d0*/  FMNMX.FTZ R3, R15, R0, !PT ;  /* 0x000000000f037209 */ /* 0x000fe20007810000 */
[----:B------:R-:W-:Y:S01]  /*c0e0*/  FFMA.FTZ R55, R182, -UR4, R55 ;  /* 0x80000004b6377c23 */ /* 0x000fe20008010037 */
[----:B------:R-:W-:Y:S02]  /*c0f0*/  FMNMX.FTZ R164, R36, R173, !PT ;  /* 0x000000ad24a47209 */ /* 0x000fe40007810000 */
[----:B------:R-:W-:Y:S01]  /*c100*/  FMNMX.FTZ R0, R22, R171, !PT ;  /* 0x000000ab16007209 */ /* 0x000fe20007810000 */
[----:B------:R-:W1:Y:S01]  /*c110*/  I2F R183, R183 ;  /* 0x000000b700b77306 */ /* 0x000e620000201400 */
[----:B------:R-:W-:Y:S02]  /*c120*/  FMNMX.FTZ R171, R25, R2, !PT ;  /* 0x0000000219ab7209 */ /* 0x000fe40007810000 */
[----:B------:R-:W-:Y:S01]  /*c130*/  FMNMX.FTZ R2, R26, R3, !PT ;  /* 0x000000031a027209 */ /* 0x000fe20007810000 */
[----:B-1----:R-:W-:Y:S01]  /*c140*/  FFMA.FTZ R52, R179, -UR4, R52 ;  /* 0x80000004b3347c23 */ /* 0x002fe20008010034 */
        /* <DEDUP_REMOVED lines=11> */
[----:B------:R-:W-:Y:S02]  /*c200*/  FMNMX.FTZ R0, R30, R171, !PT ;  /* 0x000000ab1e007209 */ /* 0x000fe40007810000 */
[----:B------:R-:W-:Y:S02]  /*c210*/  FMNMX.FTZ R173, R49, R164, !PT ;  /* 0x000000a431ad7209 */ /* 0x000fe40007810000 */
[----:B------:R-:W-:Y:S01]  /*c220*/  FMNMX.FTZ R171, R35, R2, !PT ;  /* 0x0000000223ab7209 */ /* 0x000fe20007810000 */
[C---:B------:R-:W-:Y:S01]  /*c230*/  FFMA.FTZ R44, R183.reuse, -UR4, R44 ;  /* 0x80000004b72c7c23 */ /* 0x040fe2000801002c */
[----:B------:R-:W-:Y:S01]  /*c240*/  FMNMX.FTZ R2, R40, R3, !PT ;  /* 0x0000000328027209 */ /* 0x000fe20007810000 */
[----:B------:R-:W-:Y:S01]  /*c250*/  FFMA.FTZ R58, R183, -UR4, R58 ;  /* 0x80000004b73a7c23 */ /* 0x000fe2000801003a */
[----:B------:R-:W-:Y:S02]  /*c260*/  FMNMX.FTZ R3, R31, R0, !PT ;  /* 0x000000001f037209 */ /* 0x000fe40007810000 */
[----:B------:R-:W-:Y:S02]  /*c270*/  FMNMX.FTZ R164, R52, R173, !PT ;  /* 0x000000ad34a47209 */ /* 0x000fe40007810000 */
[----:B------:R-:W-:Y:S02]  /*c280*/  FMNMX.FTZ R0, R38, R171, !PT ;  /* 0x000000ab26007209 */ /* 0x000fe40007810000 */
[----:B------:R-:W-:Y:S01]  /*c290*/  FMNMX.FTZ R171, R41, R2, !PT ;  /* 0x0000000229ab7209 */ /* 0x000fe20007810000 */
[----:B-1----:R-:W-:Y:S01]  /*c2a0*/  FFMA.FTZ R45, R180, -UR4, R45 ;  /* 0x80000004b42d7c23 */ /* 0x002fe2000801002d */
[----:B------:R-:W-:Y:S01]  /*c2b0*/  FMNMX.FTZ R2, R42, R3, !PT ;  /* 0x000000032a027209 */ /* 0x000fe20007810000 */
[----:B------:R-:W-:Y:S01]  /*c2c0*/  FFMA.FTZ R59, R180, -UR4, R59 ;  /* 0x80000004b43b7c23 */ /* 0x000fe2000801003b */
        /* <DEDUP_REMOVED lines=22> */
[----:B----4-:R-:W-:Y:S01]  /*c430*/  LOP3.LUT R168, R211, UR14, RZ, 0x3c, !PT ;  /* 0x0000000ed3a87c12 */ /* 0x010fe2000f8e3cff */
[----:B------:R-:W-:Y:S01]  /*c440*/  UIADD3 UR14, UR18, -0x4ab325aa, URZ ;  /* 0xb54cda56120e7890 */ /* 0x000fe2000fffe03f */
[----:B------:R-:W-:Y:S01]  /*c450*/  FMNMX.FTZ R177, R67, R2, !PT ;  /* 0x0000000243b17209 */ /* 0x000fe20007810000 */
[----:B------:R-:W4:Y:S01]  /*c460*/  SHFL.BFLY PT, R173, R170, 0x2, 0x1f ;  /* 0x0c401f00aaad7f89 */ /* 0x000f2200000e0000 */
[----:B------:R-:W-:Y:S01]  /*c470*/  FMNMX.FTZ R2, R63, R164, !PT ;  /* 0x000000a43f027209 */ /* 0x000fe20007810000 */
[----:B------:R-:W-:Y:S01]  /*c480*/  IMAD.WIDE.U32 R200, R168, -0x326172a9, RZ ;  /* 0xcd9e8d57a8c87825 */ /* 0x000fe200078e00ff */
[----:B---3--:R-:W-:Y:S02]  /*c490*/  LOP3.LUT R204, R217, UR27, R210, 0x96, !PT ;  /* 0x0000001bd9cc7c12 */ /* 0x008fe4000f8e96d2 */
[----:B-1----:R-:W-:Y:S02]  /*c4a0*/  FMNMX.FTZ R175, R0, R175, !PT ;  /* 0x000000af00af7209 */ /* 0x002fe40007810000 */
[----:B--2---:R-:W-:Y:S01]  /*c4b0*/  LOP3.LUT R3, R201, UR26, R218, 0x96, !PT ;  /* 0x0000001ac9037c12 */ /* 0x004fe2000f8e96da */
[----:B------:R-:W1:Y:S01]  /*c4c0*/  SHFL.BFLY PT, R171, R2, 0x2, 0x1f ;  /* 0x0c401f0002ab7f89 */ /* 0x000e6200000e0000 */
[----:B------:R-:W-:Y:S04]  /*c4d0*/  IMAD.WIDE.U32 R204, R204, -0x326172a9, RZ ;  /* 0xcd9e8d57cccc7825 */ /* 0x000fe800078e00ff */
[----:B------:R-:W-:Y:S01]  /*c4e0*/  IMAD.WIDE.U32 R180, R3, -0x2daee0ad, RZ ;  /* 0xd2511f5303b47825 */ /* 0x000fe200078e00ff */
[----:B------:R-:W-:Y:S02]  /*c4f0*/  LOP3.LUT R3, R205, UR15, R200, 0x96, !PT ;  /* 0x0000000fcd037c12 */ /* 0x000fe4000f8e96c8 */
[----:B------:R-:W2:Y:S02]  /*c500*/  SHFL.BFLY PT, R168, R177, 0x2, 0x1f ;  /* 0x0c401f00b1a87f89 */ /* 0x000ea400000e0000 */
[----:B------:R-:W-:Y:S01]  /*c510*/  LOP3.LUT R0, R181, UR28, R216, 0x96, !PT ;  /* 0x0000001cb5007c12 */ /* 0x000fe2000f8e96d8 */
[----:B------:R-:W-:Y:S04]  /*c520*/  IMAD.WIDE.U32 R178, R3, -0x2daee0ad, RZ ;  /* 0xd2511f5303b27825 */ /* 0x000fe800078e00ff */
[----:B------:R-:W-:Y:S01]  /*c530*/  IMAD.WIDE.U32 R184, R0, -0x326172a9, RZ ;  /* 0xcd9e8d5700b87825 */ /* 0x000fe200078e00ff */
[----:B------:R-:W-:Y:S01]  /*c540*/  LOP3.LUT R0, R179, UR21, R180, 0x96, !PT ;  /* 0x00000015b3007c12 */ /* 0x000fe2000f8e96b4 */
[----:B------:R-:W3:Y:S01]  /*c550*/  SHFL.BFLY PT, R164, R175, 0x1, 0x1f ;  /* 0x0c201f00afa47f89 */ /* 0x000ee200000e0000 */
[----:B----4-:R-:W-:Y:S02]  /*c560*/  FMNMX.FTZ R173, R170, R173, !PT ;  /* 0x000000adaaad7209 */ /* 0x010fe40007810000 */
[----:B------:R-:W-:Y:S01]  /*c570*/  LOP3.LUT R3, R185, UR24, R204, 0x96, !PT ;  /* 0x00000018b9037c12 */ /* 0x000fe2000f8e96cc */
[----:B------:R-:W-:Y:S01]  /*c580*/  IMAD.WIDE.U32 R182, R0, -0x326172a9, RZ ;  /* 0xcd9e8d5700b67825 */ /* 0x000fe200078e00ff */
[----:B-1----:R-:W-:Y:S03]  /*c590*/  FMNMX.FTZ R171, R2, R171, !PT ;  /* 0x000000ab02ab7209 */ /* 0x002fe60007810000 */
[----:B------:R-:W-:Y:S01]  /*c5a0*/  IMAD.WIDE.U32 R180, R3, -0x2daee0ad, RZ ;  /* 0xd2511f5303b47825 */ /* 0x000fe200078e00ff */
[----:B------:R-:W-:Y:S01]  /*c5b0*/  LOP3.LUT R174, R183, UR20, R184, 0x96, !PT ;  /* 0x00000014b7ae7c12 */ /* 0x000fe2000f8e96b8 */
[----:B------:R-:W1:Y:S03]  /*c5c0*/  SHFL.BFLY PT, R2, R173, 0x1, 0x1f ;  /* 0x0c201f00ad027f89 */ /* 0x000e6600000e0000 */
[----:B------:R-:W-:Y:S02]  /*c5d0*/  LOP3.LUT R178, R181, UR11, R178, 0x96, !PT ;  /* 0x0000000bb5b27c12 */ /* 0x000fe4000f8e96b2 */
[----:B--2---:R-:W-:Y:S03]  /*c5e0*/  FMNMX.FTZ R168, R177, R168, !PT ;  /* 0x000000a8b1a87209 */ /* 0x004fe60007810000 */
[----:B------:R-:W2:Y:S01]  /*c5f0*/  SHFL.BFLY PT, R0, R171, 0x1, 0x1f ;  /* 0x0c201f00ab007f89 */ /* 0x000ea200000e0000 */
[----:B------:R-:W-:Y:S01]  /*c600*/  IMAD.WIDE.U32 R178, R178, -0x326172a9, RZ ;  /* 0xcd9e8d57b2b27825 */ /* 0x000fe200078e00ff */
[----:B---3--:R-:W-:Y:S03]  /*c610*/  FMNMX.FTZ R164, R175, R164, !PT ;  /* 0x000000a4afa47209 */ /* 0x008fe60007810000 */
[----:B------:R-:W-:Y:S01]  /*c620*/  IMAD.WIDE.U32 R174, R174, -0x2daee0ad, RZ ;  /* 0xd2511f53aeae7825 */ /* 0x000fe200078e00ff */
[----:B------:R-:W-:Y:S02]  /*c630*/  LOP3.LUT R225, R179, UR8, R182, 0x96, !PT ;  /* 0x00000008b3e17c12 */ /* 0x000fe4000f8e96b6 */
[----:B------:R-:W3:Y:S01]  /*c640*/  SHFL.BFLY PT, R3, R168, 0x1, 0x1f ;  /* 0x0c201f00a8037f89 */ /* 0x000ee200000e0000 */
[C---:B------:R-:W-:Y:S02]  /*c650*/  FSETP.NEU.FTZ.AND P0, PT, R164.reuse, -INF , PT ;  /* 0xff800000a400780b */ /* 0x040fe40003f1d000 */
[----:B------:R-:W-:Y:S01]  /*c660*/  LOP3.LUT R176, R175, UR5, R180, 0x96, !PT ;  /* 0x00000005afb07c12 */ /* 0x000fe2000f8e96b4 */
[----:B------:R-:W-:Y:S01]  /*c670*/  FMUL.FTZ R175, R164, c[0x0][0x23c] ;  /* 0x00008f00a4af7a20 */ /* 0x000fe20000410000 */
[----:B-1----:R-:W-:Y:S03]  /*c680*/  FMNMX.FTZ R2, R173, R2, !PT ;  /* 0x00000002ad027209 */ /* 0x002fe60007810000 */
[----:B------:R-:W-:Y:S01]  /*c690*/  IMAD.WIDE.U32 R176, R176, -0x326172a9, RZ ;  /* 0xcd9e8d57b0b07825 */ /* 0x000fe200078e00ff */
[----:B------:R-:W-:Y:S02]  /*c6a0*/  FSEL R175, R175, RZ, P0 ;  /* 0x000000ffafaf7208 */ /* 0x000fe40000000000 */
[C---:B------:R-:W-:Y:S01]  /*c6b0*/  FSETP.NEU.FTZ.AND P0, PT, R2.reuse, -INF , PT ;  /* 0xff8000000200780b */ /* 0x040fe20003f1d000 */
[----:B------:R-:W-:Y:S01]  /*c6c0*/  FMUL.FTZ R172, R2, c[0x0][0x23c] ;  /* 0x00008f0002ac7a20 */ /* 0x000fe20000410000 */
[----:B------:R-:W-:Y:S01]  /*c6d0*/  LOP3.LUT R170, R177, UR14, R178, 0x96, !PT ;  /* 0x0000000eb1aa7c12 */ /* 0x000fe2000f8e96b2 */
[--C-:B------:R-:W-:Y:S01]  /*c6e0*/  FFMA.FTZ R226, R33, c[0x0][0x23c], -R175.reuse ;  /* 0x00008f0021e27a23 */ /* 0x100fe200000108af */
[----:B--2---:R-:W-:Y:S01]  /*c6f0*/  FMNMX.FTZ R0, R171, R0, !PT ;  /* 0x00000000ab007209 */ /* 0x004fe20007810000 */
[--C-:B------:R-:W-:Y:S01]  /*c700*/  FFMA.FTZ R199, R20, c[0x0][0x23c], -R175.reuse ;  /* 0x00008f0014c77a23 */ /* 0x100fe200000108af */
[----:B------:R-:W-:Y:S01]  /*c710*/  LOP3.LUT R171, R170, 0xffff, RZ, 0xc0, !PT ;  /* 0x0000ffffaaab7812 */ /* 0x000fe200078ec0ff */
[----:B------:R-:W-:Y:S01]  /*c720*/  FFMA.FTZ R180, R4, c[0x0][0x23c], -R175 ;  /* 0x00008f0004b47a23 */ /* 0x000fe200000108af */
[----:B------:R-:W-:Y:S01]  /*c730*/  FSEL R172, R172, RZ, P0 ;  /* 0x000000ffacac7208 */ /* 0x000fe20000000000 */
[----:B------:R-:W-:Y:S01]  /*c740*/  IMAD.MOV.U32 R20, RZ, RZ, R200 ;  /* 0x000000ffff147224 */ /* 0x000fe200078e00c8 */
[----:B------:R-:W-:Y:S01]  /*c750*/  SHF.R.U32.HI R4, RZ, 0x8, R171 ;  /* 0x00000008ff047819 */ /* 0x000fe200000116ab */
[--C-:B------:R-:W-:Y:S01]  /*c760*/  FFMA.FTZ R16, R16, c[0x0][0x23c], -R175.reuse ;  /* 0x00008f0010107a23 */ /* 0x100fe200000108af */
[----:B---3--:R-:W-:Y:S01]  /*c770*/  FMNMX.FTZ R3, R168, R3, !PT ;  /* 0x00000003a8037209 */ /* 0x008fe20007810000 */
[--C-:B------:R-:W-:Y:S01]  /*c780*/  FFMA.FTZ R9, R9, c[0x0][0x23c], -R172.reuse ;  /* 0x00008f0009097a23 */ /* 0x100fe200000108ac */
[----:B------:R-:W-:Y:S01]  /*c790*/  LOP3.LUT R168, R170, 0xff, RZ, 0xc0, !PT ;  /* 0x000000ffaaa87812 */ /* 0x000fe200078ec0ff */
[--C-:B------:R-:W-:Y:S01]  /*c7a0*/  FFMA.FTZ R214, R12, c[0x0][0x23c], -R172.reuse ;  /* 0x00008f000cd67a23 */ /* 0x100fe200000108ac */
[----:B------:R-:W-:Y:S01]  /*c7b0*/  LOP3.LUT R4, R4, 0xffff, RZ, 0xc0, !PT ;  /* 0x0000ffff04047812 */ /* 0x000fe200078ec0ff */
[--C-:B------:R-:W-:Y:S01]  /*c7c0*/  FFMA.FTZ R215, R41, c[0x0][0x23c], -R172.reuse ;  /* 0x00008f0029d77a23 */ /* 0x100fe200000108ac */
[----:B------:R-:W-:Y:S01]  /*c7d0*/  ISETP.LE.U32.AND P3, PT, R168, UR12, PT ;  /* 0x0000000ca8007c0c */ /* 0x000fe2000bf63070 */
[--C-:B------:R-:W-:Y:S01]  /*c7e0*/  FFMA.FTZ R221, R24, c[0x0][0x23c], -R172.reuse ;  /* 0x00008f0018dd7a23 */ /* 0x100fe200000108ac */
[----:B------:R-:W-:Y:S01]  /*c7f0*/  ISETP.LE.U32.AND P6, PT, R4, UR12, PT ;  /* 0x0000000c04007c0c */ /* 0x000fe2000bfc3070 */
[----:B------:R-:W-:Y:S01]  /*c800*/  FFMA.FTZ R220, R25, c[0x0][0x23c], -R172 ;  /* 0x00008f0019dc7a23 */ /* 0x000fe200000108ac */
[--C-:B------:R-:W-:Y:S01]  /*c810*/  SHF.R.U32.HI R4, RZ, 0x18, R170.reuse ;  /* 0x00000018ff047819 */ /* 0x100fe200000116aa */
[--C-:B------:R-:W-:Y:S01]  /*c820*/  FFMA.FTZ R168, R5, c[0x0][0x23c], -R175.reuse ;  /* 0x00008f0005a87a23 */ /* 0x100fe200000108af */
[----:B------:R-:W-:Y:S01]  /*c830*/  SHF.R.U32.HI R5, RZ, 0x10, R170 ;  /* 0x00000010ff057819 */ /* 0x000fe200000116aa */
[C---:B------:R-:W-:Y:S01]  /*c840*/  FMUL.FTZ R170, R3.reuse, c[0x0][0x23c] ;  /* 0x00008f0003aa7a20 */ /* 0x040fe20000410000 */
[----:B------:R-:W-:Y:S01]  /*c850*/  FSETP.NEU.FTZ.AND P0, PT, R3, -INF , PT ;  /* 0xff8000000300780b */ /* 0x000fe20003f1d000 */
[--C-:B------:R-:W-:Y:S01]  /*c860*/  FFMA.FTZ R192, R32, c[0x0][0x23c], -R175.reuse ;  /* 0x00008f0020c07a23 */ /* 0x100fe200000108af */
[----:B------:R-:W-:Y:S01]  /*c870*/  ISETP.LE.U32.AND P4, PT, R4, UR12, PT ;  /* 0x0000000c04007c0c */ /* 0x000fe2000bf83070 */
[--C-:B------:R-:W-:Y:S01]  /*c880*/  FFMA.FTZ R36, R36, c[0x0][0x23c], -R175.reuse ;  /* 0x00008f0024247a23 */ /* 0x100fe200000108af */
[----:B------:R-:W-:Y:S01]  /*c890*/  FSEL R170, R170, RZ, P0 ;  /* 0x000000ffaaaa7208 */ /* 0x000fe20000000000 */
[--C-:B------:R-:W-:Y:S01]  /*c8a0*/  FFMA.FTZ R37, R37, c[0x0][0x23c], -R175.reuse ;  /* 0x00008f0025257a23 */ /* 0x100fe200000108af */
        /* <DEDUP_REMOVED lines=8> */
[----:B------:R-:W-:Y:S01]  /*c930*/  ISETP.LE.U32.AND P5, PT, R4, UR12, PT ;  /* 0x0000000c04007c0c */ /* 0x000fe2000bfa3070 */
[----:B------:R-:W-:Y:S01]  /*c940*/  FFMA.FTZ R182, R54, c[0x0][0x23c], -R170 ;  /* 0x00008f0036b67a23 */ /* 0x000fe200000108aa */
[----:B------:R-:W1:Y:S01]  /*c950*/  MUFU.EX2 R25, R180 ;  /* 0x000000b400197308 */ /* 0x000e620000000800 */
[----:B------:R-:W-:Y:S02]  /*c960*/  FFMA.FTZ R198, R21, c[0x0][0x23c], -R175 ;  /* 0x00008f0015c67a23 */ /* 0x000fe400000108af */
[----:B------:R-:W-:Y:S02]  /*c970*/  IMAD.MOV.U32 R21, RZ, RZ, R201 ;  /* 0x000000ffff157224 */ /* 0x000fe400078e00c9 */
[----:B------:R-:W-:Y:S02]  /*c980*/  FFMA.FTZ R207, R13, c[0x0][0x23c], -R172 ;  /* 0x00008f000dcf7a23 */ /* 0x000fe400000108ac */
[--C-:B------:R-:W-:Y:S02]  /*c990*/  FFMA.FTZ R13, R6, c[0x0][0x23c], -R170.reuse ;  /* 0x00008f00060d7a23 */ /* 0x100fe400000108aa */
        /* <DEDUP_REMOVED lines=9> */
[--C-:B------:R-:W-:Y:S02]  /*ca30*/  FFMA.FTZ R181, R55, c[0x0][0x23c], -R170.reuse ;  /* 0x00008f0037b57a23 */ /* 0x100fe400000108aa */
[----:B------:R-:W-:Y:S02]  /*ca40*/  FFMA.FTZ R171, R66, c[0x0][0x23c], -R170 ;  /* 0x00008f0042ab7a23 */ /* 0x000fe400000108aa */
[----:B------:R-:W-:Y:S02]  /*ca50*/  FFMA.FTZ R187, R45, c[0x0][0x23c], -R172 ;  /* 0x00008f002dbb7a23 */ /* 0x000fe400000108ac */
[--C-:B------:R-:W-:Y:S01]  /*ca60*/  FFMA.FTZ R45, R22, c[0x0][0x23c], -R170.reuse ;  /* 0x00008f00162d7a23 */ /* 0x100fe200000108aa */
[----:B------:R-:W-:Y:S01]  /*ca70*/  MUFU.EX2 R198, R198 ;  /* 0x000000c600c67308 */ /* 0x000fe20000000800 */
[----:B------:R-:W-:Y:S02]  /*ca80*/  FFMA.FTZ R170, R67, c[0x0][0x23c], -R170 ;  /* 0x00008f0043aa7a23 */ /* 0x000fe400000108aa */
[----:B------:R-:W-:Y:S02]  /*ca90*/  FMUL.FTZ R5, R0, c[0x0][0x23c] ;  /* 0x00008f0000057a20 */ /* 0x000fe40000410000 */
[----:B------:R-:W-:Y:S02]  /*caa0*/  FADD.FTZ R4, -R164, R169 ;  /* 0x000000a9a4047221 */ /* 0x000fe40000010100 */
[----:B------:R-:W-:Y:S01]  /*cab0*/  IMAD.MOV.U32 R54, RZ, RZ, R215 ;  /* 0x000000ffff367224 */ /* 0x000fe200078e00d7 */
[----:B------:R-:W-:Y:S01]  /*cac0*/  FSEL R5, R5, RZ, P0 ;  /* 0x000000ff05057208 */ /* 0x000fe20000000000 */
[----:B------:R-:W-:Y:S01]  /*cad0*/  FMUL.FTZ R7, R4, c[0x0][0x23c] ;  /* 0x00008f0004077a20 */ /* 0x000fe20000410000 */
[----:B------:R2:W-:Y:S01]  /*cae0*/  MUFU.EX2 R67, R9 ;  /* 0x0000000900437308 */ /* 0x0005e20000000800 */
[--C-:B------:R-:W-:Y:S02]  /*caf0*/  FFMA.FTZ R183, R57, c[0x0][0x23c], -R172.reuse ;  /* 0x00008f0039b77a23 */ /* 0x100fe400000108ac */
[----:B------:R-:W-:Y:S02]  /*cb00*/  IMAD.MOV.U32 R57, RZ, RZ, R221 ;  /* 0x000000ffff397224 */ /* 0x000fe400078e00dd */
[----:B------:R-:W-:Y:S02]  /*cb10*/  FFMA.FTZ R221, R31, c[0x0][0x23c], -R5 ;  /* 0x00008f001fdd7a23 */ /* 0x000fe40000010805 */
[----:B------:R-:W-:Y:S02]  /*cb20*/  FADD.FTZ R4, -R2, R165 ;  /* 0x000000a502047221 */ /* 0x000fe40000010100 */
[----:B------:R-:W-:Y:S01]  /*cb30*/  FFMA.FTZ R223, R40, c[0x0][0x23c], -R172 ;  /* 0x00008f0028df7a23 */ /* 0x000fe200000108ac */
[----:B------:R-:W3:Y:S01]  /*cb40*/  MUFU.EX2 R7, R7 ;  /* 0x0000000700077308 */ /* 0x000ee20000000800 */
[----:B------:R-:W-:Y:S02]  /*cb50*/  FMUL.FTZ R6, R4, c[0x0][0x23c] ;  /* 0x00008f0004067a20 */ /* 0x000fe40000410000 */
[----:B------:R-:W-:Y:S02]  /*cb60*/  FADD.FTZ R4, -R3, R166 ;  /* 0x000000a603047221 */ /* 0x000fe40000010100 */
[----:B------:R-:W-:Y:S02]  /*cb70*/  FFMA.FTZ R39, R14, c[0x0][0x23c], -R5 ;  /* 0x00008f000e277a23 */ /* 0x000fe40000010805 */
[----:B-1----:R-:W-:Y:S02]  /*cb80*/  IMAD.MOV.U32 R14, RZ, RZ, R25 ;  /* 0x000000ffff0e7224 */ /* 0x002fe400078e0019 */
[----:B------:R-:W-:Y:S01]  /*cb90*/  FFMA.FTZ R191, R17, c[0x0][0x23c], -R175 ;  /* 0x00008f0011bf7a23 */ /* 0x000fe200000108af */
[----:B------:R1:W-:Y:S01]  /*cba0*/  MUFU.EX2 R31, R16 ;  /* 0x00000010001f7308 */ /* 0x0003e20000000800 */
[----:B------:R-:W-:Y:S02]  /*cbb0*/  FFMA.FTZ R17, R28, c[0x0][0x23c], -R172 ;  /* 0x00008f001c117a23 */ /* 0x000fe400000108ac */
[----:B------:R-:W-:Y:S01]  /*cbc0*/  FMUL.FTZ R166, R4, c[0x0][0x23c] ;  /* 0x00008f0004a67a20 */ /* 0x000fe20000410000 */
[----:B--2---:R-:W2:Y:S01]  /*cbd0*/  LDL.LU R9, [R1+0xc4] ;  /* 0x0000c40001097983 */ /* 0x004ea20000300800 */
[----:B------:R-:W-:Y:S02]  /*cbe0*/  FADD.FTZ R4, -R0, R167 ;  /* 0x000000a700047221 */ /* 0x000fe40000010100 */
[--C-:B------:R-:W-:Y:S02]  /*cbf0*/  FFMA.FTZ R230, R15, c[0x0][0x23c], -R5.reuse ;  /* 0x00008f000fe67a23 */ /* 0x100fe40000010805 */
[--C-:B------:R-:W-:Y:S01]  /*cc00*/  FFMA.FTZ R229, R26, c[0x0][0x23c], -R5.reuse ;  /* 0x00008f001ae57a23 */ /* 0x100fe20000010805 */
[----:B------:R-:W4:Y:S01]  /*cc10*/  MUFU.EX2 R6, R6 ;  /* 0x0000000600067308 */ /* 0x000f220000000800 */
[----:B------:R-:W-:Y:S02]  /*cc20*/  FFMA.FTZ R227, R27, c[0x0][0x23c], -R5 ;  /* 0x00008f001be37a23 */ /* 0x000fe40000010805 */
[--C-:B------:R-:W-:Y:S02]  /*cc30*/  FFMA.FTZ R194, R48, c[0x0][0x23c], -R175.reuse ;  /* 0x00008f0030c27a23 */ /* 0x100fe400000108af */
[C---:B---3--:R-:W-:Y:S02]  /*cc40*/  FMUL.FTZ R32, R7.reuse, R144 ;  /* 0x0000009007207220 */ /* 0x048fe40000410000 */
[C---:B------:R-:W-:Y:S02]  /*cc50*/  FMUL.FTZ R33, R7.reuse, R145 ;  /* 0x0000009107217220 */ /* 0x040fe40000410000 */
[C---:B------:R-:W-:Y:S01]  /*cc60*/  FMUL.FTZ R48, R7.reuse, R152 ;  /* 0x0000009807307220 */ /* 0x040fe20000410000 */
[----:B------:R-:W-:Y:S01]  /*cc70*/  MUFU.EX2 R166, R166 ;  /* 0x000000a600a67308 */ /* 0x000fe20000000800 */
[C---:B------:R-:W-:Y:S02]  /*cc80*/  FMUL.FTZ R68, R7.reuse, R68 ;  /* 0x0000004407447220 */ /* 0x040fe40000410000 */
[C---:B------:R-:W-:Y:S02]  /*cc90*/  FMUL.FTZ R69, R7.reuse, R69 ;  /* 0x0000004507457220 */ /* 0x040fe40000410000 */
[C---:B-1----:R-:W-:Y:S02]  /*cca0*/  FMUL.FTZ R16, R7.reuse, R128 ;  /* 0x0000008007107220 */ /* 0x042fe40000410000 */
[C---:B------:R-:W-:Y:S02]  /*ccb0*/  FMUL.FTZ R80, R7.reuse, R80 ;  /* 0x0000005007507220 */ /* 0x040fe40000410000 */
[C---:B------:R-:W-:Y:S01]  /*ccc0*/  FMUL.FTZ R81, R7.reuse, R81 ;  /* 0x0000005107517220 */ /* 0x040fe20000410000 */
[----:B------:R-:W-:Y:S01]  /*ccd0*/  MUFU.EX2 R201, R201 ;  /* 0x000000c900c97308 */ /* 0x000fe20000000800 */
[C---:B------:R-:W-:Y:S02]  /*cce0*/  FMUL.FTZ R84, R7.reuse, R84 ;  /* 0x0000005407547220 */ /* 0x040fe40000410000 */
[C---:B------:R-:W-:Y:S02]  /*ccf0*/  FMUL.FTZ R85, R7.reuse, R85 ;  /* 0x0000005507557220 */ /* 0x040fe40000410000 */
[C---:B------:R-:W-:Y:S02]  /*cd00*/  FMUL.FTZ R96, R7.reuse, R96 ;  /* 0x0000006007607220 */ /* 0x040fe40000410000 */
[----:B------:R-:W-:Y:S02]  /*cd10*/  FMUL.FTZ R97, R7, R97 ;  /* 0x0000006107617220 */ /* 0x000fe40000410000 */
[--C-:B------:R-:W-:Y:S01]  /*cd20*/  FFMA.FTZ R193, R49, c[0x0][0x23c], -R175.reuse ;  /* 0x00008f0031c17a23 */ /* 0x100fe200000108af */
[----:B------:R-:W-:Y:S01]  /*cd30*/  MUFU.EX2 R200, R200 ;  /* 0x000000c800c87308 */ /* 0x000fe20000000800 */
[C---:B------:R-:W-:Y:S02]  /*cd40*/  FMUL.FTZ R49, R7.reuse, R153 ;  /* 0x0000009907317220 */ /* 0x040fe40000410000 */
[--C-:B------:R-:W-:Y:S02]  /*cd50*/  FFMA.FTZ R186, R52, c[0x0][0x23c], -R175.reuse ;  /* 0x00008f0034ba7a23 */ /* 0x100fe400000108af */
[----:B------:R-:W-:Y:S02]  /*cd60*/  FMUL.FTZ R52, R7, R156 ;  /* 0x0000009c07347220 */ /* 0x000fe40000410000 */
[--C-:B------:R-:W-:Y:S02]  /*cd70*/  FFMA.FTZ R185, R53, c[0x0][0x23c], -R175.reuse ;  /* 0x00008f0035b97a23 */ /* 0x100fe400000108af */
[C---:B------:R-:W-:Y:S01]  /*cd80*/  FMUL.FTZ R53, R7.reuse, R157 ;  /* 0x0000009d07357220 */ /* 0x040fe20000410000 */
[----:B------:R-:W-:Y:S01]  /*cd90*/  MUFU.EX2 R195, R195 ;  /* 0x000000c300c37308 */ /* 0x000fe20000000800 */
[--C-:B------:R-:W-:Y:S02]  /*cda0*/  FFMA.FTZ R179, R64, c[0x0][0x23c], -R175.reuse ;  /* 0x00008f0040b37a23 */ /* 0x100fe400000108af */
[----:B------:R-:W-:Y:S02]  /*cdb0*/  FMUL.FTZ R64, R7, R160 ;  /* 0x000000a007407220 */ /* 0x000fe40000410000 */
[----:B------:R-:W-:Y:S02]  /*cdc0*/  FFMA.FTZ R175, R65, c[0x0][0x23c], -R175 ;  /* 0x00008f0041af7a23 */ /* 0x000fe400000108af */
[C---:B------:R-:W-:Y:S02]  /*cdd0*/  FMUL.FTZ R65, R7.reuse, R161 ;  /* 0x000000a107417220 */ /* 0x040fe40000410000 */
[----:B------:R-:W-:Y:S01]  /*cde0*/  FMUL.FTZ R165, R4, c[0x0][0x23c] ;  /* 0x00008f0004a57a20 */ /* 0x000fe20000410000 */
[----:B------:R-:W-:Y:S01]  /*cdf0*/  MUFU.EX2 R194, R194 ;  /* 0x000000c200c27308 */ /* 0x000fe20000000800 */
[----:B------:R-:W-:Y:S02]  /*ce00*/  FMUL.FTZ R4, R7, R116 ;  /* 0x0000007407047220 */ /* 0x000fe40000410000 */
[--C-:B------:R-:W-:Y:S02]  /*ce10*/  FFMA.FTZ R10, R10, c[0x0][0x23c], -R5.reuse ;  /* 0x00008f000a0a7a23 */ /* 0x100fe40000010805 */
[----:B------:R-:W-:Y:S02]  /*ce20*/  FFMA.FTZ R66, R11, c[0x0][0x23c], -R5 ;  /* 0x00008f000b427a23 */ /* 0x000fe40000010805 */
        /* <DEDUP_REMOVED lines=12> */
[--C-:B------:R-:W-:Y:S02]  /*cef0*/  FFMA.FTZ R180, R58, c[0x0][0x23c], -R5.reuse ;  /* 0x00008f003ab47a23 */ /* 0x100fe40000010805 */
[--C-:B------:R-:W-:Y:S01]  /*cf00*/  FFMA.FTZ R169, R59, c[0x0][0x23c], -R5.reuse ;  /* 0x00008f003ba97a23 */ /* 0x100fe20000010805 */
[----:B------:R-:W-:Y:S01]  /*cf10*/  MUFU.EX2 R179, R179 ;  /* 0x000000b300b37308 */ /* 0x000fe20000000800 */
[--C-:B------:R-:W-:Y:S02]  /*cf20*/  FFMA.FTZ R168, R62, c[0x0][0x23c], -R5.reuse ;  /* 0x00008f003ea87a23 */ /* 0x100fe40000010805 */
[----:B------:R-:W-:Y:S02]  /*cf30*/  FFMA.FTZ R167, R63, c[0x0][0x23c], -R5 ;  /* 0x00008f003fa77a23 */ /* 0x000fe40000010805 */
[--C-:B------:R-:W-:Y:S02]  /*cf40*/  FFMA.FTZ R8, R8, c[0x0][0x23c], -R172.reuse ;  /* 0x00008f0008087a23 */ /* 0x100fe400000108ac */
[--C-:B------:R-:W-:Y:S02]  /*cf50*/  FFMA.FTZ R188, R44, c[0x0][0x23c], -R172.reuse ;  /* 0x00008f002cbc7a23 */ /* 0x100fe400000108ac */
[----:B------:R-:W-:Y:S01]  /*cf60*/  IMAD.MOV.U32 R44, RZ, RZ, R223 ;  /* 0x000000ffff2c7224 */ /* 0x000fe200078e00df */
[----:B------:R-:W-:Y:S01]  /*cf70*/  MUFU.EX2 R175, R175 ;  /* 0x000000af00af7308 */ /* 0x000fe20000000800 */
[--C-:B------:R-:W-:Y:S02]  /*cf80*/  FFMA.FTZ R223, R30, c[0x0][0x23c], -R5.reuse ;  /* 0x00008f001edf7a23 */ /* 0x100fe40000010805 */
[----:B------:R-:W-:Y:S02]  /*cf90*/  FFMA.FTZ R184, R56, c[0x0][0x23c], -R172 ;  /* 0x00008f0038b87a23 */ /* 0x000fe400000108ac */
[----:B------:R-:W-:Y:S02]  /*cfa0*/  IMAD.MOV.U32 R56, RZ, RZ, R222 ;  /* 0x000000ffff387224 */ /* 0x000fe400078e00de */
[--C-:B------:R-:W-:Y:S02]  /*cfb0*/  FFMA.FTZ R222, R42, c[0x0][0x23c], -R5.reuse ;  /* 0x00008f002ade7a23 */ /* 0x100fe40000010805 */
[----:B------:R-:W-:Y:S01]  /*cfc0*/  FFMA.FTZ R173, R60, c[0x0][0x23c], -R172 ;  /* 0x00008f003cad7a23 */ /* 0x000fe200000108ac */
[----:B------:R-:W1:Y:S01]  /*cfd0*/  MUFU.EX2 R8, R8 ;  /* 0x0000000800087308 */ /* 0x000e620000000800 */
[----:B------:R-:W-:Y:S02]  /*cfe0*/  IMAD.MOV.U32 R60, RZ, RZ, R220 ;  /* 0x000000ffff3c7224 */ /* 0x000fe400078e00dc */
[--C-:B------:R-:W-:Y:S02]  /*cff0*/  FFMA.FTZ R220, R43, c[0x0][0x23c], -R5.reuse ;  /* 0x00008f002bdc7a23 */ /* 0x100fe40000010805 */
[----:B------:R-:W-:Y:S02]  /*d000*/  FFMA.FTZ R172, R61, c[0x0][0x23c], -R172 ;  /* 0x00008f003dac7a23 */ /* 0x000fe400000108ac */
[----:B------:R-:W-:Y:S02]  /*d010*/  IMAD.MOV.U32 R61, RZ, RZ, R192 ;  /* 0x000000ffff3d7224 */ /* 0x000fe400078e00c0 */
[----:B------:R-:W-:Y:S01]  /*d020*/  FFMA.FTZ R192, R46, c[0x0][0x23c], -R5 ;  /* 0x00008f002ec07a23 */ /* 0x000fe20000010805 */
[----:B------:R-:W-:Y:S01]  /*d030*/  MUFU.EX2 R188, R188 ;  /* 0x000000bc00bc7308 */ /* 0x000fe20000000800 */
[----:B------:R-:W-:Y:S02]  /*d040*/  IMAD.MOV.U32 R18, RZ, RZ, R191 ;  /* 0x000000ffff127224 */ /* 0x000fe400078e00bf */
[----:B------:R-:W-:Y:S02]  /*d050*/  FFMA.FTZ R191, R47, c[0x0][0x23c], -R5 ;  /* 0x00008f002fbf7a23 */ /* 0x000fe40000010805 */
[----:B------:R-:W-:Y:S02]  /*d060*/  FMUL.FTZ R5, R7, R117 ;  /* 0x0000007507057220 */ /* 0x000fe40000410000 */
[----:B------:R-:W-:Y:S02]  /*d070*/  IMAD.MOV.U32 R26, RZ, RZ, R214 ;  /* 0x000000ffff1a7224 */ /* 0x000fe400078e00d6 */
[----:B------:R-:W-:Y:S01]  /*d080*/  IMAD.MOV.U32 R30, RZ, RZ, R13 ;  /* 0x000000ffff1e7224 */ /* 0x000fe200078e000d */
[----:B------:R3:W-:Y:S01]  /*d090*/  MUFU.EX2 R116, R18 ;  /* 0x0000001200747308 */ /* 0x0007e20000000800 */
[----:B----4-:R-:W-:Y:S02]  /*d0a0*/  FMUL.FTZ R13, R6, R105 ;  /* 0x00000069060d7220 */ /* 0x010fe40000410000 */
[----:B------:R-:W-:Y:S02]  /*d0b0*/  IMAD.MOV.U32 R43, RZ, RZ, R29 ;  /* 0x000000ffff2b7224 */ /* 0x000fe400078e001d */
[----:B-1----:R-:W-:Y:S01]  /*d0c0*/  IMAD.MOV.U32 R27, RZ, RZ, R8 ;  /* 0x000000ffff1b7224 */ /* 0x002fe200078e0008 */
[----:B------:R-:W-:Y:S01]  /*d0d0*/  LOP3.LUT R8, R213, UR27, R210, 0x96, !PT ;  /* 0x0000001bd5087c12 */ /* 0x000fe2000f8e96d2 */
[----:B------:R-:W-:Y:S01]  /*d0e0*/  IMAD.MOV.U32 R42, RZ, RZ, R28 ;  /* 0x000000ffff2a7224 */ /* 0x000fe200078e001c */
[----:B------:R-:W-:Y:S01]  /*d0f0*/  UIADD3 UR27, UR19, 0x646e171e, URZ ;  /* 0x646e171e131b7890 */ /* 0x000fe2000fffe03f */
[----:B------:R-:W-:Y:S01]  /*d100*/  IMAD.MOV.U32 R19, RZ, RZ, R60 ;  /* 0x000000ffff137224 */ /* 0x000fe200078e003c */
[----:B------:R-:W-:Y:S01]  /*d110*/  MUFU.EX2 R191, R191 ;  /* 0x000000bf00bf7308 */ /* 0x000fe20000000800 */
[----:B------:R-:W-:Y:S04]  /*d120*/  IMAD.WIDE.U32 R148, R8, -0x326172a9, RZ ;  /* 0xcd9e8d5708947825 */ /* 0x000fe800078e00ff */
[----:B------:R-:W-:Y:S02]  /*d130*/  IMAD.MOV.U32 R22, RZ, RZ, R57 ;  /* 0x000000ffff167224 */ /* 0x000fe400078e0039 */
[----:B------:R-:W-:Y:S02]  /*d140*/  IMAD.MOV.U32 R23, RZ, RZ, R56 ;  /* 0x000000ffff177224 */ /* 0x000fe400078e0038 */
[----:B------:R-:W-:Y:S01]  /*d150*/  IMAD.MOV.U32 R34, RZ, RZ, R45 ;  /* 0x000000ffff227224 */ /* 0x000fe200078e002d */
[----:B------:R-:W-:Y:S01]  /*d160*/  MUFU.EX2 R190, R190 ;  /* 0x000000be00be7308 */ /* 0x000fe20000000800 */
[----:B------:R-:W-:Y:S02]  /*d170*/  IMAD.MOV.U32 R35, RZ, RZ, R44 ;  /* 0x000000ffff237224 */ /* 0x000fe400078e002c */
[----:B------:R-:W-:Y:S02]  /*d180*/  IMAD.MOV.U32 R38, RZ, RZ, R41 ;  /* 0x000000ffff267224 */ /* 0x000fe400078e0029 */
[----:B---3--:R-:W-:Y:S02]  /*d190*/  IMAD.MOV.U32 R18, RZ, RZ, R61 ;  /* 0x000000ffff127224 */ /* 0x008fe400078e003d */
[----:B------:R-:W-:Y:S02]  /*d1a0*/  IMAD.MOV.U32 R50, RZ, RZ, R40 ;  /* 0x000000ffff327224 */ /* 0x000fe400078e0028 */
[----:B------:R-:W-:Y:S01]  /*d1b0*/  IMAD.MOV.U32 R51, RZ, RZ, R25 ;  /* 0x000000ffff337224 */ /* 0x000fe200078e0019 */
[----:B------:R-:W-:Y:S01]  /*d1c0*/  MUFU.EX2 R189, R189 ;  /* 0x000000bd00bd7308 */ /* 0x000fe20000000800 */
[----:B------:R-:W-:Y:S02]  /*d1d0*/  IMAD.MOV.U32 R55, RZ, RZ, R24 ;  /* 0x000000ffff377224 */ /* 0x000fe400078e0018 */
        /* <DEDUP_REMOVED lines=23> */
[----:B------:R-:W-:Y:S02]  /*d350*/  IMAD.MOV.U32 R59, RZ, RZ, R39 ;  /* 0x000000ffff3b7224 */ /* 0x000fe400078e0027 */
[----:B------:R-:W-:Y:S02]  /*d360*/  IMAD.MOV.U32 R152, RZ, RZ, R23 ;  /* 0x000000ffff987224 */ /* 0x000fe400078e0017 */
        /* <DEDUP_REMOVED lines=13> */
[----:B------:R-:W-:Y:S02]  /*d440*/  FMUL.FTZ R99, R166, R99 ;  /* 0x00000063a6637220 */ /* 0x000fe40000410000 */
[----:B------:R-:W-:Y:S01]  /*d450*/  IMAD.MOV.U32 R15, RZ, RZ, R12 ;  /* 0x000000ffff0f7224 */ /* 0x000fe200078e000c */
[----:B------:R-:W-:Y:S01]  /*d460*/  MUFU.EX2 R173, R173 ;  /* 0x000000ad00ad7308 */ /* 0x000fe20000000800 */
[----:B------:R-:W-:Y:S01]  /*d470*/  FMUL.FTZ R12, R6, R104 ;  /* 0x00000068060c7220 */ /* 0x000fe20000410000 */
[----:B------:R-:W-:Y:S01]  /*d480*/  LOP3.LUT R104, R149, UR15, R42, 0x96, !PT ;  /* 0x0000000f95687c12 */ /* 0x000fe2000f8e962a */
[----:B------:R-:W-:Y:S02]  /*d490*/  IMAD.MOV.U32 R42, RZ, RZ, R66 ;  /* 0x000000ffff2a7224 */ /* 0x000fe400078e0042 */
[----:B------:R-:W-:Y:S02]  /*d4a0*/  FMUL.FTZ R66, R166, R162 ;  /* 0x000000a2a6427220 */ /* 0x000fe40000410000 */
[C---:B------:R-:W-:Y:S02]  /*d4b0*/  FMUL.FTZ R72, R6.reuse, R72 ;  /* 0x0000004806487220 */ /* 0x040fe40000410000 */
[C---:B------:R-:W-:Y:S01]  /*d4c0*/  FMUL.FTZ R73, R6.reuse, R73 ;  /* 0x0000004906497220 */ /* 0x040fe20000410000 */
[----:B------:R-:W-:Y:S01]  /*d4d0*/  MUFU.EX2 R172, R172 ;  /* 0x000000ac00ac7308 */ /* 0x000fe20000000800 */
[C---:B------:R-:W-:Y:S02]  /*d4e0*/  FMUL.FTZ R76, R6.reuse, R76 ;  /* 0x0000004c064c7220 */ /* 0x040fe40000410000 */
[----:B------:R-:W-:Y:S02]  /*d4f0*/  FMUL.FTZ R77, R6, R77 ;  /* 0x0000004d064d7220 */ /* 0x000fe40000410000 */
[----:B------:R-:W-:Y:S02]  /*d500*/  IMAD.MOV.U32 R46, RZ, RZ, R54 ;  /* 0x000000ffff2e7224 */ /* 0x000fe400078e0036 */
[C---:B------:R-:W-:Y:S02]  /*d510*/  FMUL.FTZ R54, R166.reuse, R158 ;  /* 0x0000009ea6367220 */ /* 0x040fe40000410000 */
        /* <DEDUP_REMOVED lines=14> */
[----:B------:R-:W-:Y:S02]  /*d600*/  FMUL.FTZ R18, R166, R130 ;  /* 0x00000082a6127220 */ /* 0x000fe40000410000 */
[----:B------:R-:W-:Y:S02]  /*d610*/  IMAD.MOV.U32 R154, RZ, RZ, R27 ;  /* 0x000000ffff9a7224 */ /* 0x000fe400078e001b */
[C---:B-1----:R-:W-:Y:S02]  /*d620*/  FMUL.FTZ R10, R165.reuse, R102 ;  /* 0x00000066a50a7220 */ /* 0x042fe40000410000 */
[----:B------:R-:W-:Y:S02]  /*d630*/  IMAD.MOV.U32 R150, RZ, RZ, R156 ;  /* 0x000000ffff967224 */ /* 0x000fe400078e009c */
[----:B------:R-:W-:Y:S01]  /*d640*/  IMAD.MOV.U32 R156, RZ, RZ, R26 ;  /* 0x000000ffff9c7224 */ /* 0x000fe200078e001a */
[----:B------:R-:W-:Y:S01]  /*d650*/  MUFU.EX2 R170, R170 ;  /* 0x000000aa00aa7308 */ /* 0x000fe20000000800 */
[----:B------:R-:W-:Y:S02]  /*d660*/  IMAD.MOV.U32 R113, RZ, RZ, R63 ;  /* 0x000000ffff717224 */ /* 0x000fe400078e003f */
[C---:B------:R-:W-:Y:S02]  /*d670*/  FMUL.FTZ R63, R165.reuse, R143 ;  /* 0x0000008fa53f7220 */ /* 0x040fe40000410000 */
[----:B------:R-:W-:Y:S02]  /*d680*/  IMAD.MOV.U32 R155, RZ, RZ, R42 ;  /* 0x000000ffff9b7224 */ /* 0x000fe400078e002a */
[----:B------:R-:W-:Y:S02]  /*d690*/  IMAD.MOV.U32 R158, RZ, RZ, R15 ;  /* 0x000000ffff9e7224 */ /* 0x000fe400078e000f */
[C---:B------:R-:W-:Y:S01]  /*d6a0*/  FMUL.FTZ R15, R165.reuse, R107 ;  /* 0x0000006ba50f7220 */ /* 0x040fe20000410000 */
[----:B------:R-:W-:Y:S01]  /*d6b0*/  MUFU.EX2 R143, R156 ;  /* 0x0000009c008f7308 */ /* 0x000fe20000000800 */
[C---:B------:R-:W-:Y:S02]  /*d6c0*/  FMUL.FTZ R26, R165.reuse, R110 ;  /* 0x0000006ea51a7220 */ /* 0x040fe40000410000 */
[----:B------:R-:W-:Y:S02]  /*d6d0*/  IMAD.MOV.U32 R160, RZ, RZ, R31 ;  /* 0x000000ffffa07224 */ /* 0x000fe400078e001f */
[----:B------:R-:W-:Y:S02]  /*d6e0*/  IMAD.MOV.U32 R125, RZ, RZ, R145 ;  /* 0x000000ffff7d7224 */ /* 0x000fe400078e0091 */
[----:B------:R-:W-:Y:S02]  /*d6f0*/  IMAD.MOV.U32 R145, RZ, RZ, R59 ;  /* 0x000000ffff917224 */ /* 0x000fe400078e003b */
[C---:B------:R-:W-:Y:S01]  /*d700*/  FMUL.FTZ R59, R165.reuse, R139 ;  /* 0x0000008ba53b7220 */ /* 0x040fe20000410000 */
[----:B------:R-:W-:Y:S01]  /*d710*/  MUFU.EX2 R110, R207 ;  /* 0x000000cf006e7308 */ /* 0x000fe20000000800 */
[----:B------:R-:W-:Y:S02]  /*d720*/  IMAD.MOV.U32 R146, RZ, RZ, R47 ;  /* 0x000000ffff927224 */ /* 0x000fe400078e002f */
[----:B------:R-:W-:Y:S02]  /*d730*/  FMUL.FTZ R47, R165, R127 ;  /* 0x0000007fa52f7220 */ /* 0x000fe40000410000 */
[----:B--2---:R-:W-:Y:S02]  /*d740*/  FFMA.FTZ R117, R7, R9, R14 ;  /* 0x0000000907757223 */ /* 0x004fe4000001000e */
[----:B------:R-:W2:Y:S01]  /*d750*/  LDL.LU R7, [R1+0xc0] ;  /* 0x0000c00001077983 */ /* 0x000ea20000300800 */
[----:B------:R-:W-:Y:S02]  /*d760*/  FMUL.FTZ R9, R6, R101 ;  /* 0x0000006506097220 */ /* 0x000fe40000410000 */
[----:B------:R1:W3:Y:S01]  /*d770*/  MUFU.EX2 R101, R30 ;  /* 0x0000001e00657308 */ /* 0x0002e20000000800 */
[----:B------:R-:W4:Y:S01]  /*d780*/  LDL.64 R214, [R1+0xa0] ;  /* 0x0000a00001d67983 */ /* 0x000f220000100a00 */
[----:B------:R-:W-:Y:S02]  /*d790*/  IMAD.MOV.U32 R130, RZ, RZ, R58 ;  /* 0x000000ffff827224 */ /* 0x000fe400078e003a */
[----:B------:R-:W-:Y:S02]  /*d7a0*/  IMAD.MOV.U32 R124, RZ, RZ, R152 ;  /* 0x000000ffff7c7224 */ /* 0x000fe400078e0098 */
[----:B------:R-:W-:Y:S01]  /*d7b0*/  FADD.FTZ R117, R158, R117 ;  /* 0x000000759e757221 */ /* 0x000fe20000010000 */
[----:B------:R-:W3:Y:S01]  /*d7c0*/  LDL.LU R105, [R1+0xc8] ;  /* 0x0000c80001697983 */ /* 0x000ee20000300800 */
        /* <DEDUP_REMOVED lines=9> */
[----:B------:R-:W-:Y:S02]  /*d860*/  IMAD.MOV.U32 R151, RZ, RZ, R129 ;  /* 0x000000ffff977224 */ /* 0x000fe400078e0081 */
[----:B-1----:R-:W-:Y:S02]  /*d870*/  IMAD.MOV.U32 R30, RZ, RZ, R67 ;  /* 0x000000ffff1e7224 */ /* 0x002fe400078e0043 */
[----:B------:R-:W-:Y:S02]  /*d880*/  FMUL.FTZ R67, R166, R163 ;  /* 0x000000a3a6437220 */ /* 0x000fe40000410000 */
[----:B------:R-:W-:Y:S02]  /*d890*/  IMAD.MOV.U32 R161, RZ, RZ, R30 ;  /* 0x000000ffffa17224 */ /* 0x000fe400078e001e */
[C---:B------:R-:W-:Y:S01]  /*d8a0*/  FMUL.FTZ R30, R165.reuse, R114 ;  /* 0x00000072a51e7220 */ /* 0x040fe20000410000 */
[----:B------:R-:W-:Y:S01]  /*d8b0*/  F2FP.BF16.PACK_AB R114, R200, R201 ;  /* 0x000000c9c872723e */ /* 0x000fe200000010ff */
[----:B------:R-:W-:Y:S01]  /*d8c0*/  MUFU.EX2 R125, R125 ;  /* 0x0000007d007d7308 */ /* 0x000fe20000000800 */
[----:B------:R-:W-:Y:S02]  /*d8d0*/  IMAD.MOV.U32 R120, RZ, RZ, R62 ;  /* 0x000000ffff787224 */ /* 0x000fe400078e003e */
[C---:B------:R-:W-:Y:S02]  /*d8e0*/  FMUL.FTZ R62, R165.reuse, R142 ;  /* 0x0000008ea53e7220 */ /* 0x040fe40000410000 */
[----:B------:R-:W-:Y:S02]  /*d8f0*/  IMAD.MOV.U32 R152, RZ, RZ, R46 ;  /* 0x000000ffff987224 */ /* 0x000fe400078e002e */
[C---:B------:R-:W-:Y:S02]  /*d900*/  FMUL.FTZ R46, R165.reuse, R126 ;  /* 0x0000007ea52e7220 */ /* 0x040fe40000410000 */
[C---:B------:R-:W-:Y:S01]  /*d910*/  FMUL.FTZ R74, R165.reuse, R74 ;  /* 0x0000004aa54a7220 */ /* 0x040fe20000410000 */
[----:B------:R-:W-:Y:S01]  /*d920*/  MUFU.EX2 R120, R120 ;  /* 0x0000007800787308 */ /* 0x000fe20000000800 */
[C---:B------:R-:W-:Y:S02]  /*d930*/  FMUL.FTZ R75, R165.reuse, R75 ;  /* 0x0000004ba54b7220 */ /* 0x040fe40000410000 */
[C---:B------:R-:W-:Y:S02]  /*d940*/  FMUL.FTZ R78, R165.reuse, R78 ;  /* 0x0000004ea54e7220 */ /* 0x040fe40000410000 */
[----:B------:R-:W-:Y:S05]  /*d950*/  FMUL.FTZ R79, R165, R79 ;  /* 0x0000004fa54f7220 */ /* 0x000fea0000410000 */
[----:B------:R-:W-:Y:S01]  /*d960*/  MUFU.EX2 R168, R168 ;  /* 0x000000a800a87308 */ /* 0x000fe20000000800 */
[----:B--2---:R-:W-:Y:S02]  /*d970*/  FFMA.FTZ R100, R6, R7, R27 ;  /* 0x0000000706647223 */ /* 0x004fe4000001001b */
[C---:B------:R-:W-:Y:S01]  /*d980*/  FMUL.FTZ R6, R166.reuse, R118 ;  /* 0x00000076a6067220 */ /* 0x040fe20000410000 */
[----:B----4-:R-:W-:Y:S01]  /*d990*/  LOP3.LUT R11, R43, UR26, R214, 0x96, !PT ;  /* 0x0000001a2b0b7c12 */ /* 0x010fe2000f8e96d6 */
[C---:B------:R-:W-:Y:S02]  /*d9a0*/  FMUL.FTZ R7, R166.reuse, R119 ;  /* 0x00000077a6077220 */ /* 0x040fe40000410000 */
[----:B------:R-:W-:Y:S02]  /*d9b0*/  IMAD.MOV.U32 R43, RZ, RZ, R55 ;  /* 0x000000ffff2b7224 */ /* 0x000fe400078e0037 */
[C---:B------:R-:W-:Y:S02]  /*d9c0*/  FMUL.FTZ R55, R166.reuse, R159 ;  /* 0x0000009fa6377220 */ /* 0x040fe40000410000 */
[----:B---3--:R-:W-:Y:S02]  /*d9d0*/  FFMA.FTZ R166, R166, R105, R101 ;  /* 0x00000069a6a67223 */ /* 0x008fe40000010065 */
[----:B------:R-:W2:Y:S01]  /*d9e0*/  LDL.LU R105, [R1+0xcc] ;  /* 0x0000cc0001697983 */ /* 0x000ea20000300800 */
[----:B------:R-:W-:Y:S04]  /*d9f0*/  IMAD.WIDE.U32 R108, R11, -0x2daee0ad, RZ ;  /* 0xd2511f530b6c7825 */ /* 0x000fe800078e00ff */
[----:B------:R-:W-:Y:S01]  /*da00*/  FMUL.FTZ R27, R165, R111 ;  /* 0x0000006fa51b7220 */ /* 0x000fe20000410000 */
[----:B------:R-:W-:Y:S01]  /*da10*/  LOP3.LUT R102, R109, UR28, R212, 0x96, !PT ;  /* 0x0000001c6d667c12 */ /* 0x000fe2000f8e96d4 */
[----:B------:R-:W-:Y:S02]  /*da20*/  FMUL.FTZ R11, R165, R103 ;  /* 0x00000067a50b7220 */ /* 0x000fe40000410000 */
[----:B------:R-:W-:Y:S02]  /*da30*/  IMAD.MOV.U32 R159, RZ, RZ, R14 ;  /* 0x000000ffff9f7224 */ /* 0x000fe400078e000e */
[----:B------:R-:W-:Y:S01]  /*da40*/  IMAD.WIDE.U32 R156, R102, -0x326172a9, RZ ;  /* 0xcd9e8d57669c7825 */ /* 0x000fe200078e00ff */
[----:B------:R-:W-:Y:S03]  /*da50*/  F2FP.BF16.PACK_AB R102, R161, R154 ;  /* 0x0000009aa166723e */ /* 0x000fe600000010ff */
[----:B------:R-:W-:Y:S01]  /*da60*/  IMAD.MOV.U32 R154, RZ, RZ, R160 ;  /* 0x000000ffff9a7224 */ /* 0x000fe200078e00a0 */
[----:B------:R-:W-:Y:S01]  /*da70*/  LOP3.LUT R103, R157, UR24, R148, 0x96, !PT ;  /* 0x000000189d677c12 */ /* 0x000fe2000f8e9694 */
[----:B------:R-:W-:Y:S02]  /*da80*/  FMUL.FTZ R14, R165, R106 ;  /* 0x0000006aa50e7220 */ /* 0x000fe40000410000 */
[----:B------:R-:W-:Y:S02]  /*da90*/  FADD.FTZ R100, R161, R100 ;  /* 0x00000064a1647221 */ /* 0x000fe40000010000 */
[----:B------:R-:W-:Y:S02]  /*daa0*/  IMAD.WIDE.U32 R106, R103, -0x2daee0ad, RZ ;  /* 0xd2511f53676a7825 */ /* 0x000fe400078e00ff */
[----:B------:R-:W1:Y:S02]  /*dab0*/  MUFU.EX2 R103, R155 ;  /* 0x0000009b00677308 */ /* 0x000e640000000800 */
[----:B------:R-:W-:Y:S02]  /*dac0*/  FADD.FTZ R117, R154, R117 ;  /* 0x000000759a757221 */ /* 0x000fe40000010000 */
[----:B------:R-:W-:Y:S02]  /*dad0*/  FADD.FTZ R166, R206, R166 ;  /* 0x000000a6cea67221 */ /* 0x000fe40000010000 */
[----:B------:R-:W-:Y:S02]  /*dae0*/  IMAD.MOV.U32 R129, RZ, RZ, R43 ;  /* 0x000000ffff817224 */ /* 0x000fe400078e002b */
[C---:B------:R-:W-:Y:S02]  /*daf0*/  FMUL.FTZ R43, R165.reuse, R123 ;  /* 0x0000007ba52b7220 */ /* 0x040fe40000410000 */
[----:B--2---:R-:W-:Y:S01]  /*db00*/  FFMA.FTZ R111, R165, R105, R112 ;  /* 0x00000069a56f7223 */ /* 0x004fe20000010070 */
[----:B-1----:R-:W-:Y:S01]  /*db10*/  F2FP.BF16.PACK_AB R112, R103, R112 ;  /* 0x000000706770723e */ /* 0x002fe200000010ff */
[----:B------:R-:W-:Y:S01]  /*db20*/  IMAD.WIDE.U32 R104, R104, -0x2daee0ad, RZ ;  /* 0xd2511f5368687825 */ /* 0x000fe200078e00ff */
[----:B------:R-:W-:Y:S03]  /*db30*/  F2FP.BF16.PACK_AB R165, R167, R168 ;  /* 0x000000a8a7a5723e */ /* 0x000fe600000010ff */
[----:B------:R-:W-:Y:S01]  /*db40*/  FADD.FTZ R111, R103, R111 ;  /* 0x0000006f676f7221 */ /* 0x000fe20000010000 */
[----:B------:R-:W-:Y:S02]  /*db50*/  LOP3.LUT R109, R105, UR21, R108, 0x96, !PT ;  /* 0x00000015696d7c12 */ /* 0x000fe4000f8e966c */
[----:B------:R-:W-:Y:S01]  /*db60*/  F2FP.BF16.PACK_AB R108, R158, R159 ;  /* 0x0000009f9e6c723e */ /* 0x000fe200000010ff */
[----:B------:R1:W2:Y:S01]  /*db70*/  LDL.S16 R105, [R1+0x60] ;  /* 0x0000600001697983 */ /* 0x0002a20000100600 */
[----:B------:R-:W-:Y:S01]  /*db80*/  LOP3.LUT R162, R107, UR11, R104, 0x96, !PT ;  /* 0x0000000b6ba27c12 */ /* 0x000fe2000f8e9668 */
[----:B------:R-:W-:Y:S01]  /*db90*/  IMAD.WIDE.U32 R160, R109, -0x326172a9, RZ ;  /* 0xcd9e8d576da07825 */ /* 0x000fe200078e00ff */
[----:B------:R-:W-:Y:S02]  /*dba0*/  F2FP.BF16.PACK_AB R104, R116, R154 ;  /* 0x0000009a7468723e */ /* 0x000fe400000010ff */
[----:B------:R-:W-:Y:S01]  /*dbb0*/  PRMT R107, R102, 0x7632, R107 ;  /* 0x00007632666b7816 */ /* 0x000fe2000000006b */
[----:B------:R-:W-:Y:S01]  /*dbc0*/  IMAD.WIDE.U32 R162, R162, -0x326172a9, RZ ;  /* 0xcd9e8d57a2a27825 */ /* 0x000fe200078e00ff */
[----:B------:R-:W-:Y:S03]  /*dbd0*/  LOP3.LUT R156, R161, UR20, R156, 0x96, !PT ;  /* 0x00000014a19c7c12 */ /* 0x000fe6000f8e969c */
[----:B------:R-:W-:Y:S01]  /*dbe0*/  IMAD.MOV.U32 R158, RZ, RZ, c[0x0][0x228] ;  /* 0x00008a00ff9e7624 */ /* 0x000fe200078e00ff */
[----:B------:R-:W-:Y:S01]  /*dbf0*/  LOP3.LUT R160, R163, UR8, R160, 0x96, !PT ;  /* 0x00000008a3a07c12 */ /* 0x000fe2000f8e96a0 */
[----:B------:R-:W-:Y:S04]  /*dc00*/  IMAD.WIDE.U32 R156, R156, -0x2daee0ad, RZ ;  /* 0xd2511f539c9c7825 */ /* 0x000fe800078e00ff */
[----:B------:R-:W-:Y:S01]  /*dc10*/  IMAD.WIDE.U32 R160, R160, -0x2daee0ad, RZ ;  /* 0xd2511f53a0a07825 */ /* 0x000fe200078e00ff */
[----:B------:R-:W-:Y:S02]  /*dc20*/  LOP3.LUT R207, R157, UR5, R106, 0x96, !PT ;  /* 0x000000059dcf7c12 */ /* 0x000fe4000f8e966a */
[----:B------:R-:W-:Y:S01]  /*dc30*/  F2FP.BF16.PACK_AB R106, R206, R101 ;  /* 0x00000065ce6a723e */ /* 0x000fe200000010ff */
[----:B------:R-:W-:Y:S01]  /*dc40*/  IMAD.SHL.U32 R158, R158, 0x8, RZ ;  /* 0x000000089e9e7824 */ /* 0x000fe200078e00ff */
[----:B------:R-:W-:Y:S01]  /*dc50*/  PRMT R101, R108, 0x7632, R101 ;  /* 0x000076326c657816 */ /* 0x000fe20000000065 */
[----:B------:R-:W-:Y:S04]  /*dc60*/  IMAD.WIDE.U32 R206, R207, -0x326172a9, RZ ;  /* 0xcd9e8d57cfce7825 */ /* 0x000fe800078e00ff */
[----:B------:R-:W-:Y:S01]  /*dc70*/  FADD.FTZ R116, R116, R117 ;  /* 0x0000007574747221 */ /* 0x000fe20000010000 */
[----:B------:R-:W-:Y:S04]  /*dc80*/  LOP3.LUT R109, R207, UR14, R162, 0x96, !PT ;  /* 0x0000000ecf6d7c12 */ /* 0x000fe8000f8e96a2 */
[----:B------:R-:W-:Y:S04]  /*dc90*/  LOP3.LUT R103, R109, 0xff, RZ, 0xc0, !PT ;  /* 0x000000ff6d677812 */ /* 0x000fe800078ec0ff */
[----:B------:R-:W-:Y:S02]  /*dca0*/  ISETP.LE.U32.AND P0, PT, R103, UR12, PT ;  /* 0x0000000c67007c0c */ /* 0x000fe4000bf03070 */
[----:B------:R-:W-:Y:S01]  /*dcb0*/  PRMT R103, R106, 0x7632, R103 ;  /* 0x000076326a677816 */ /* 0x000fe20000000067 */
[----:B--2---:R-:W-:Y:S05]  /*dcc0*/  @!P3 HFMA2.BF16_V2 R105, -RZ.H0_H0, RZ.H0_H0, -R108.H0_H0 ;  /* 0x200000ffff69b231 */ /* 0x004fea000034096c */
[----:B------:R-:W-:Y:S01]  /*dcd0*/  PRMT R127, R105, 0x7610, R127 ;  /* 0x00007610697f7816 */ /* 0x000fe2000000007f */
[----:B------:R2:W-:Y:S04]  /*dce0*/  @!P3 STL.S16 [R1+0x60], R105 ;  /* 0x000060690100b387 */ /* 0x0005e80000100600 */
[----:B------:R1:W3:Y:S04]  /*dcf0*/  LDL.S16 R155, [R1+0x5c] ;  /* 0x00005c00019b7983 */ /* 0x0002e80000100600 */
[----:B------:R1:W4:Y:S04]  /*dd00*/  LDL.S16 R154, [R1+0x48] ;  /* 0x00004800019a7983 */ /* 0x0003280000100600 */
[----:B------:R1:W4:Y:S01]  /*dd10*/  LDL.S16 R139, [R1+0x58] ;  /* 0x00005800018b7983 */ /* 0x0003220000100600 */
[----:B--2---:R-:W-:Y:S01]  /*dd20*/  FADD.FTZ R105, R143, R100 ;  /* 0x000000648f697221 */ /* 0x004fe20000010000 */
[----:B------:R-:W-:Y:S02]  /*dd30*/  PRMT R100, R108, 0x5410, R101 ;  /* 0x000054106c647816 */ /* 0x000fe40000000065 */
[----:B------:R-:W-:Y:S02]  /*dd40*/  @!P3 PRMT R108, R127, 0x5410, RZ ;  /* 0x000054107f6cb816 */ /* 0x000fe400000000ff */
[C---:B------:R-:W-:Y:S01]  /*dd50*/  F2FP.BF16.PACK_AB R143, R110.reuse, R143 ;  /* 0x0000008f6e8f723e */ /* 0x040fe200000010ff */
[----:B------:R1:W2:Y:S01]  /*dd60*/  LDL.S16 R127, [R1+0x54] ;  /* 0x00005400017f7983 */ /* 0x0002a20000100600 */
[----:B------:R-:W-:Y:S02]  /*dd70*/  FADD.FTZ R110, R110, R105 ;  /* 0x000000696e6e7221 */ /* 0x000fe40000010000 */
[----:B------:R-:W-:Y:S01]  /*dd80*/  FADD.FTZ R105, R201, R166 ;  /* 0x000000a6c9697221 */ /* 0x000fe20000010000 */
[----:B------:R1:W-:Y:S01]  /*dd90*/  STG.E.U16 [R202.64], R108 ;  /* 0x0000006cca007986 */ /* 0x0003e2000c101510 */
[----:B------:R-:W-:Y:S02]  /*dda0*/  FADD.FTZ R110, R125, R110 ;  /* 0x0000006e7d6e7221 */ /* 0x000fe40000010000 */
[----:B------:R-:W-:Y:S01]  /*ddb0*/  FADD.FTZ R105, R200, R105 ;  /* 0x00000069c8697221 */ /* 0x000fe20000010000 */
[----:B-1----:R-:W-:Y:S01]  /*ddc0*/  PRMT R108, R102, 0x5410, R107 ;  /* 0x00005410666c7816 */ /* 0x002fe2000000006b */
[----:B---3--:R-:W-:Y:S02]  /*ddd0*/  @!P6 HFMA2.BF16_V2 R155, -RZ.H0_H0, RZ.H0_H0, -R101.H0_H0 ;  /* 0x200000ffff9be231 */ /* 0x008fe40000340965 */
[----:B----4-:R-:W-:Y:S03]  /*dde0*/  @!P0 HFMA2.BF16_V2 R154, -RZ.H0_H0, RZ.H0_H0, -R102.H0_H0 ;  /* 0x200000ffff9a8231 */ /* 0x010fe60000340966 */
[----:B------:R-:W-:Y:S01]  /*ddf0*/  PRMT R119, R155, 0x7610, R119 ;  /* 0x000076109b777816 */ /* 0x000fe20000000077 */
[----:B------:R-:W-:Y:S01]  /*de00*/  @!P6 STL.S16 [R1+0x5c], R155 ;  /* 0x00005c9b0100e387 */ /* 0x000fe20000100600 */
[----:B------:R-:W-:Y:S02]  /*de10*/  @!P5 HFMA2.BF16_V2 R139, -RZ.H0_H0, RZ.H0_H0, -R106.H0_H0 ;  /* 0x200000ffff8bd231 */ /* 0x000fe4000034096a */
[----:B------:R-:W-:Y:S01]  /*de20*/  @!P6 PRMT R101, R119, 0x5410, RZ ;  /* 0x000054107765e816 */ /* 0x000fe200000000ff */
[----:B------:R1:W-:Y:S01]  /*de30*/  @!P0 STL.S16 [R1+0x48], R154 ;  /* 0x0000489a01008387 */ /* 0x0003e20000100600 */
[----:B------:R-:W-:Y:S02]  /*de40*/  PRMT R115, R154, 0x7610, R115 ;  /* 0x000076109a737816 */ /* 0x000fe40000000073 */
[----:B------:R-:W-:Y:S01]  /*de50*/  PRMT R118, R139, 0x7610, R118 ;  /* 0x000076108b767816 */ /* 0x000fe20000000076 */
[----:B------:R3:W-:Y:S01]  /*de60*/  STG.E.U16 [R202.64+0x2], R101 ;  /* 0x00000265ca007986 */ /* 0x0007e2000c101510 */
[----:B------:R-:W-:Y:S02]  /*de70*/  @!P0 PRMT R102, R115, 0x5410, RZ ;  /* 0x0000541073668816 */ /* 0x000fe400000000ff */
[----:B------:R-:W-:Y:S01]  /*de80*/  LOP3.LUT R115, R109, 0xffff, RZ, 0xc0, !PT ;  /* 0x0000ffff6d737812 */ /* 0x000fe200078ec0ff */
[----:B------:R4:W-:Y:S03]  /*de90*/  @!P5 STL.S16 [R1+0x58], R139 ;  /* 0x0000588b0100d387 */ /* 0x0009e60000100600 */
[----:B------:R-:W-:Y:S01]  /*dea0*/  SHF.R.U32.HI R115, RZ, 0x8, R115 ;  /* 0x00000008ff737819 */ /* 0x000fe20000011673 */
[----:B--2---:R-:W-:Y:S05]  /*deb0*/  @!P4 HFMA2.BF16_V2 R127, -RZ.H0_H0, RZ.H0_H0, -R103.H0_H0 ;  /* 0x200000ffff7fc231 */ /* 0x004fea0000340967 */
[----:B------:R-:W-:Y:S01]  /*dec0*/  PRMT R138, R127, 0x7610, R138 ;  /* 0x000076107f8a7816 */ /* 0x000fe2000000008a */
[----:B------:R4:W-:Y:S01]  /*ded0*/  @!P4 STL.S16 [R1+0x54], R127 ;  /* 0x0000547f0100c387 */ /* 0x0009e20000100600 */
[----:B-1----:R-:W-:Y:S03]  /*dee0*/  IMAD.MOV.U32 R154, RZ, RZ, R151 ;  /* 0x000000ffff9a7224 */ /* 0x002fe600078e0097 */
[----:B------:R1:W2:Y:S01]  /*def0*/  LDL.S16 R155, [R1+0x44] ;  /* 0x00004400019b7983 */ /* 0x0002a20000100600 */
[----:B------:R-:W-:Y:S01]  /*df00*/  IMAD.MOV.U32 R151, RZ, RZ, R113 ;  /* 0x000000ffff977224 */ /* 0x000fe200078e0071 */
[----:B------:R-:W-:Y:S02]  /*df10*/  LOP3.LUT R113, R176, 0xffff, RZ, 0xc0, !PT ;  /* 0x0000ffffb0717812 */ /* 0x000fe400078ec0ff */
[----:B---3--:R-:W-:Y:S02]  /*df20*/  PRMT R101, R106, 0x5410, R103 ;  /* 0x000054106a657816 */ /* 0x008fe40000000067 */
[----:B------:R-:W-:Y:S01]  /*df30*/  @!P4 PRMT R103, R138, 0x5410, RZ ;  /* 0x000054108a67c816 */ /* 0x000fe200000000ff */
[----:B----4-:R1:W3:Y:S01]  /*df40*/  LDL.S16 R139, [R1+0x4c] ;  /* 0x00004c00018b7983 */ /* 0x0102e20000100600 */
[----:B------:R-:W-:Y:S02]  /*df50*/  @!P5 PRMT R106, R118, 0x5410, RZ ;  /* 0x00005410766ad816 */ /* 0x000fe400000000ff */
[----:B------:R-:W-:Y:S01]  /*df60*/  SHF.R.U32.HI R113, RZ, 0x8, R113 ;  /* 0x00000008ff717819 */ /* 0x000fe20000011671 */
[----:B------:R1:W4:Y:S03]  /*df70*/  LDL.S16 R138, [R1+0x50] ;  /* 0x00005000018a7983 */ /* 0x0003260000100600 */
[----:B------:R-:W-:Y:S01]  /*df80*/  LOP3.LUT R113, R113, 0xffff, RZ, 0xc0, !PT ;  /* 0x0000ffff71717812 */ /* 0x000fe200078ec0ff */
[----:B------:R1:W-:Y:S03]  /*df90*/  STG.E.U16 [R196.64], R106 ;  /* 0x0000006ac4007986 */ /* 0x0003e6000c101510 */
[----:B------:R-:W-:Y:S01]  /*dfa0*/  ISETP.LE.U32.AND P0, PT, R113, UR12, PT ;  /* 0x0000000c71007c0c */ /* 0x000fe2000bf03070 */
[----:B------:R1:W-:Y:S01]  /*dfb0*/  STG.E.U16 [R196.64+0x2], R103 ;  /* 0x00000267c4007986 */ /* 0x0003e2000c101510 */
[----:B------:R-:W-:Y:S02]  /*dfc0*/  FADD.FTZ R113, R145, R111 ;  /* 0x0000006f91717221 */ /* 0x000fe40000010000 */
[----:B------:R-:W-:Y:S04]  /*dfd0*/  IMAD.MOV.U32 R127, RZ, RZ, c[0x0][0x228] ;  /* 0x00008a00ff7f7624 */ /* 0x000fe800078e00ff */
[----:B------:R-:W-:Y:S05]  /*dfe0*/  IMAD.WIDE R118, R127, 0x70, R196 ;  /* 0x000000707f767825 */ /* 0x000fea00078e02c4 */
[----:B------:R1:W-:Y:S02]  /*dff0*/  STG.E.U16 [R118.64], R102 ;  /* 0x0000006676007986 */ /* 0x0003e4000c101510 */
[----:B-1----:R-:W-:Y:S02]  /*e000*/  LOP3.LUT R106, R115, 0xffff, RZ, 0xc0, !PT ;  /* 0x0000ffff736a7812 */ /* 0x002fe400078ec0ff */
[----:B------:R-:W-:Y:S02]  /*e010*/  LOP3.LUT R115, R176, 0xff, RZ, 0xc0, !PT ;  /* 0x000000ffb0737812 */ /* 0x000fe400078ec0ff */
[----:B------:R-:W-:Y:S02]  /*e020*/  ISETP.LE.U32.AND P1, PT, R106, UR12, PT ;  /* 0x0000000c6a007c0c */ /* 0x000fe4000bf23070 */
[----:B------:R-:W-:Y:S01]  /*e030*/  ISETP.LE.U32.AND P6, PT, R115, UR12, PT ;  /* 0x0000000c73007c0c */ /* 0x000fe2000bfc3070 */
[----:B------:R-:W1:Y:S01]  /*e040*/  MUFU.EX2 R106, R230 ;  /* 0x000000e6006a7308 */ /* 0x000e620000000800 */
[----:B------:R-:W-:Y:S02]  /*e050*/  PRMT R103, R104, 0x7632, R103 ;  /* 0x0000763268677816 */ /* 0x000fe40000000067 */
[----:B------:R-:W-:Y:S01]  /*e060*/  SHF.R.U32.HI R102, RZ, 0x18, R176 ;  /* 0x00000018ff667819 */ /* 0x000fe200000116b0 */
[----:B------:R-:W-:Y:S03]  /*e070*/  IMAD R119, R127, 0x48, RZ ;  /* 0x000000487f777824 */ /* 0x000fe600078e02ff */
[----:B------:R-:W-:Y:S02]  /*e080*/  ISETP.LE.U32.AND P5, PT, R102, UR12, PT ;  /* 0x0000000c66007c0c */ /* 0x000fe4000bfa3070 */
[----:B------:R-:W-:Y:S02]  /*e090*/  SHF.R.U32.HI R102, RZ, 0x18, R109 ;  /* 0x00000018ff667819 */ /* 0x000fe4000001166d */
[C---:B-1----:R-:W-:Y:S01]  /*e0a0*/  F2FP.BF16.PACK_AB R145, R106.reuse, R145 ;  /* 0x000000916a91723e */ /* 0x042fe200000010ff */
[----:B------:R-:W-:Y:S01]  /*e0b0*/  FADD.FTZ R106, R106, R113 ;  /* 0x000000716a6a7221 */ /* 0x000fe20000010000 */
[----:B--2---:R-:W-:Y:S05]  /*e0c0*/  @!P1 HFMA2.BF16_V2 R155, -RZ.H0_H0, RZ.H0_H0, -R107.H0_H0 ;  /* 0x200000ffff9b9231 */ /* 0x004fea000034096b */
[----:B------:R-:W-:Y:S01]  /*e0d0*/  PRMT R118, R155, 0x7610, R118 ;  /* 0x000076109b767816 */ /* 0x000fe20000000076 */
[----:B------:R1:W-:Y:S01]  /*e0e0*/  @!P1 STL.S16 [R1+0x44], R155 ;  /* 0x0000449b01009387 */ /* 0x0003e20000100600 */
[----:B---3--:R-:W-:Y:S02]  /*e0f0*/  @!P0 HFMA2.BF16_V2 R139, -RZ.H0_H0, RZ.H0_H0, -R103.H0_H0 ;  /* 0x200000ffff8b8231 */ /* 0x008fe40000340967 */
[----:B------:R-:W-:Y:S01]  /*e100*/  @!P1 PRMT R107, R118, 0x5410, RZ ;  /* 0x00005410766b9816 */ /* 0x000fe200000000ff */
[----:B----4-:R-:W-:Y:S02]  /*e110*/  @!P6 HFMA2.BF16_V2 R138, -RZ.H0_H0, RZ.H0_H0, -R104.H0_H0 ;  /* 0x200000ffff8ae231 */ /* 0x010fe40000340968 */
[----:B------:R-:W-:Y:S03]  /*e120*/  PRMT R115, R139, 0x7610, R115 ;  /* 0x000076108b737816 */ /* 0x000fe60000000073 */
[----:B------:R-:W-:Y:S01]  /*e130*/  PRMT R117, R138, 0x7610, R117 ;  /* 0x000076108a757816 */ /* 0x000fe20000000075 */
[----:B------:R2:W-:Y:S04]  /*e140*/  @!P6 STL.S16 [R1+0x50], R138 ;  /* 0x0000508a0100e387 */ /* 0x0005e80000100600 */
[----:B------:R3:W-:Y:S04]  /*e150*/  @!P0 STL.S16 [R1+0x4c], R139 ;  /* 0x00004c8b01008387 */ /* 0x0007e80000100600 */
[----:B------:R4:W4:Y:S04]  /*e160*/  LDL.LU R230, [R1+0x12c] ;  /* 0x00012c0001e67983 */ /* 0x0009280000300800 */
[----:B------:R4:W4:Y:S01]  /*e170*/  LDL.S16 R127, [R1+0x40] ;  /* 0x00004000017f7983 */ /* 0x0009220000100600 */
[----:B-1----:R-:W-:Y:S04]  /*e180*/  IMAD.MOV.U32 R155, RZ, RZ, c[0x0][0x228] ;  /* 0x00008a00ff9b7624 */ /* 0x002fe800078e00ff */
[----:B--2---:R-:W-:Y:S02]  /*e190*/  IMAD R138, R155, 0x38, R158 ;  /* 0x000000389b8a7824 */ /* 0x004fe400078e029e */
[----:B------:R-:W-:Y:S02]  /*e1a0*/  IMAD.MOV.U32 R155, RZ, RZ, R154 ;  /* 0x000000ffff9b7224 */ /* 0x000fe400078e009a */
[----:B------:R-:W-:Y:S01]  /*e1b0*/  IMAD.MOV.U32 R154, RZ, RZ, R151 ;  /* 0x000000ffff9a7224 */ /* 0x000fe200078e0097 */
[----:B------:R-:W-:Y:S01]  /*e1c0*/  IADD3 R138, R138, 0x1, RZ ;  /* 0x000000018a8a7810 */ /* 0x000fe20007ffe0ff */
[----:B------:R-:W-:Y:S01]  /*e1d0*/  IMAD.MOV.U32 R151, RZ, RZ, R150 ;  /* 0x000000ffff977224 */ /* 0x000fe200078e0096 */
[----:B---3--:R1:W-:Y:S01]  /*e1e0*/  MUFU.EX2 R139, R229 ;  /* 0x000000e5008b7308 */ /* 0x0083e20000000800 */
[----:B------:R-:W-:Y:S01]  /*e1f0*/  IMAD.MOV.U32 R150, RZ, RZ, R129 ;  /* 0x000000ffff967224 */ /* 0x000fe200078e0081 */
[CC--:B------:R-:W-:Y:S01]  /*e200*/  LEA R200, P4, R138.reuse, R202.reuse, 0x1 ;  /* 0x000000ca8ac87211 */ /* 0x0c0fe200078808ff */
[----:B------:R-:W-:Y:S03]  /*e210*/  IMAD.WIDE.U32 R158, R225, -0x2daee0ad, RZ ;  /* 0xd2511f53e19e7825 */ /* 0x000fe600078e00ff */
[----:B------:R-:W-:Y:S02]  /*e220*/  LEA.HI.X.SX32 R201, R138, R203, 0x1, P4 ;  /* 0x000000cb8ac97211 */ /* 0x000fe400020f0eff */
[----:B------:R-:W-:Y:S02]  /*e230*/  ISETP.LE.U32.AND P4, PT, R102, UR12, PT ;  /* 0x0000000c66007c0c */ /* 0x000fe4000bf83070 */
[----:B------:R-:W-:Y:S01]  /*e240*/  SHF.R.U32.HI R102, RZ, 0x10, R109 ;  /* 0x00000010ff667819 */ /* 0x000fe2000001166d */
[----:B------:R-:W2:Y:S01]  /*e250*/  MUFU.EX2 R129, R199 ;  /* 0x000000c700817308 */ /* 0x000ea20000000800 */
[----:B------:R3:W-:Y:S02]  /*e260*/  STG.E.U16 [R200.64], R107 ;  /* 0x0000006bc8007986 */ /* 0x0007e4000c101510 */
[----:B------:R-:W-:Y:S04]  /*e270*/  LOP3.LUT R102, R102, 0xff, RZ, 0xc0, !PT ;  /* 0x000000ff66667812 */ /* 0x000fe800078ec0ff */
[----:B------:R-:W-:Y:S02]  /*e280*/  ISETP.LE.U32.AND P1, PT, R102, UR12, PT ;  /* 0x0000000c66007c0c */ /* 0x000fe4000bf23070 */
[----:B------:R-:W-:Y:S01]  /*e290*/  PRMT R102, R104, 0x5410, R103 ;  /* 0x0000541068667816 */ /* 0x000fe20000000067 */
[----:B------:R-:W-:Y:S01]  /*e2a0*/  MUFU.EX2 R118, R151 ;  /* 0x0000009700767308 */ /* 0x000fe20000000800 */
[----:B------:R-:W-:Y:S02]  /*e2b0*/  @!P6 PRMT R104, R117, 0x5410, RZ ;  /* 0x000054107568e816 */ /* 0x000fe400000000ff */
[----:B------:R-:W-:Y:S01]  /*e2c0*/  @!P0 PRMT R103, R115, 0x5410, RZ ;  /* 0x0000541073678816 */ /* 0x000fe200000000ff */
[----:B-1----:R1:W4:Y:S06]  /*e2d0*/  LDL.LU R229, [R1+0x128] ;  /* 0x0001280001e57983 */ /* 0x00232c0000300800 */
[----:B------:R-:W1:Y:S01]  /*e2e0*/  MUFU.EX2 R117, R155 ;  /* 0x0000009b00757308 */ /* 0x000e620000000800 */
[----:B--2---:R-:W-:Y:S01]  /*e2f0*/  FADD.FTZ R111, R129, R116 ;  /* 0x00000074816f7221 */ /* 0x004fe20000010000 */
[C---:B------:R-:W-:Y:S02]  /*e300*/  F2FP.BF16.PACK_AB R129, R198.reuse, R129 ;  /* 0x00000081c681723e */ /* 0x040fe400000010ff */
[----:B---3--:R-:W-:Y:S01]  /*e310*/  SHF.R.U32.HI R107, RZ, 0x18, R206 ;  /* 0x00000018ff6b7819 */ /* 0x008fe200000116ce */
[----:B------:R-:W-:Y:S01]  /*e320*/  FADD.FTZ R111, R198, R111 ;  /* 0x0000006fc66f7221 */ /* 0x000fe20000010000 */
[C---:B------:R-:W-:Y:S04]  /*e330*/  LEA R198, P2, R119.reuse, R202, 0x1 ;  /* 0x000000ca77c67211 */ /* 0x040fe800078408ff */
[----:B------:R2:W-:Y:S01]  /*e340*/  MUFU.EX2 R109, R227 ;  /* 0x000000e3006d7308 */ /* 0x0005e20000000800 */
[----:B------:R-:W-:Y:S02]  /*e350*/  LEA.HI.X.SX32 R199, R119, R203, 0x1, P2 ;  /* 0x000000cb77c77211 */ /* 0x000fe400010f0eff */
[----:B------:R3:W3:Y:S07]  /*e360*/  LDL.S16 R119, [R1+0x3c] ;  /* 0x00003c0001777983 */ /* 0x0006ee0000100600 */
[----:B------:R2:W-:Y:S01]  /*e370*/  MUFU.EX2 R115, R226 ;  /* 0x000000e200737308 */ /* 0x0005e20000000800 */
[C---:B-1----:R-:W-:Y:S01]  /*e380*/  F2FP.BF16.PACK_AB R125, R117.reuse, R125 ;  /* 0x0000007d757d723e */ /* 0x042fe200000010ff */
[----:B------:R-:W-:Y:S01]  /*e390*/  FADD.FTZ R117, R117, R110 ;  /* 0x0000006e75757221 */ /* 0x000fe20000010000 */
[----:B------:R-:W-:Y:S04]  /*e3a0*/  LOP3.LUT R110, R206, 0xff, RZ, 0xc0, !PT ;  /* 0x000000ffce6e7812 */ /* 0x000fe800078ec0ff */
[----:B------:R-:W-:Y:S03]  /*e3b0*/  ISETP.LE.U32.AND P0, PT, R110, UR12, PT ;  /* 0x0000000c6e007c0c */ /* 0x000fe6000bf03070 */
[----:B------:R-:W1:Y:S01]  /*e3c0*/  MUFU.EX2 R113, R150 ;  /* 0x0000009600717308 */ /* 0x000e620000000800 */
[----:B------:R-:W-:Y:S01]  /*e3d0*/  FADD.FTZ R110, R118, R105 ;  /* 0x00000069766e7221 */ /* 0x000fe20000010000 */
[----:B------:R-:W-:Y:S01]  /*e3e0*/  LOP3.LUT R105, R206, 0xffff, RZ, 0xc0, !PT ;  /* 0x0000ffffce697812 */ /* 0x000fe200078ec0ff */
[----:B--2---:R2:W2:Y:S03]  /*e3f0*/  LDL.LU R227, [R1+0x124] ;  /* 0x0001240001e37983 */ /* 0x0044a60000300800 */
[----:B------:R-:W-:Y:S04]  /*e400*/  SHF.R.U32.HI R105, RZ, 0x8, R105 ;  /* 0x00000008ff697819 */ /* 0x000fe80000011669 */
[----:B------:R-:W1:Y:S01]  /*e410*/  MUFU.EX2 R116, R154 ;  /* 0x0000009a00747308 */ /* 0x000e620000000800 */
[----:B------:R2:W2:Y:S01]  /*e420*/  LDL.LU R226, [R1+0x120] ;  /* 0x0001200001e27983 */ /* 0x0004a20000300800 */
[----:B-1----:R-:W-:Y:S01]  /*e430*/  F2FP.BF16.PACK_AB R141, R113, R118 ;  /* 0x00000076718d723e */ /* 0x002fe200000010ff */
[----:B------:R-:W-:Y:S01]  /*e440*/  IMAD.MOV.U32 R150, RZ, RZ, R130 ;  /* 0x000000ffff967224 */ /* 0x000fe200078e0082 */
[----:B------:R-:W-:Y:S01]  /*e450*/  LOP3.LUT R118, R105, 0xffff, RZ, 0xc0, !PT ;  /* 0x0000ffff69767812 */ /* 0x000fe200078ec0ff */
[----:B------:R-:W-:Y:S05]  /*e460*/  FADD.FTZ R113, R113, R110 ;  /* 0x0000006e71717221 */ /* 0x000fea0000010000 */
[----:B------:R-:W1:Y:S01]  /*e470*/  MUFU.EX2 R105, R124 ;  /* 0x0000007c00697308 */ /* 0x000e620000000800 */
[--C-:B------:R-:W-:Y:S01]  /*e480*/  FADD.FTZ R110, R139, R106.reuse ;  /* 0x0000006a8b6e7221 */ /* 0x100fe20000010000 */
[----:B------:R-:W-:Y:S02]  /*e490*/  PRMT R106, R143, 0x7632, R106 ;  /* 0x000076328f6a7816 */ /* 0x000fe4000000006a */
[C---:B------:R-:W-:Y:S01]  /*e4a0*/  F2FP.BF16.PACK_AB R139, R109.reuse, R139 ;  /* 0x0000008b6d8b723e */ /* 0x040fe200000010ff */
[----:B------:R-:W-:Y:S01]  /*e4b0*/  FADD.FTZ R109, R109, R110 ;  /* 0x0000006e6d6d7221 */ /* 0x000fe20000010000 */
[----:B------:R-:W-:Y:S02]  /*e4c0*/  PRMT R110, R143, 0x5410, R106 ;  /* 0x000054108f6e7816 */ /* 0x000fe4000000006a */
[----:B------:R-:W-:Y:S02]  /*e4d0*/  F2FP.BF16.PACK_AB R137, R115, R116 ;  /* 0x000000747389723e */ /* 0x000fe400000010ff */
[----:B------:R-:W-:Y:S05]  /*e4e0*/  LOP3.LUT R154, R211, UR29, RZ, 0x3c, !PT ;  /* 0x0000001dd39a7c12 */ /* 0x000fea000f8e3cff */
[----:B------:R-:W-:Y:S01]  /*e4f0*/  IMAD.WIDE.U32 R154, R154, -0x326172a9, RZ ;  /* 0xcd9e8d579a9a7825 */ /* 0x000fe200078e00ff */
[----:B-1----:R-:W-:Y:S01]  /*e500*/  F2FP.BF16.PACK_AB R123, R105, R120 ;  /* 0x00000078697b723e */ /* 0x002fe200000010ff */
[----:B----4-:R-:W-:Y:S05]  /*e510*/  @!P0 HFMA2.BF16_V2 R127, -RZ.H0_H0, RZ.H0_H0, -R143.H0_H0 ;  /* 0x200000ffff7f8231 */ /* 0x010fea000034098f */
[----:B------:R-:W-:Y:S01]  /*e520*/  PRMT R122, R127, 0x7610, R122 ;  /* 0x000076107f7a7816 */ /* 0x000fe2000000007a */
[----:B------:R1:W-:Y:S03]  /*e530*/  @!P0 STL.S16 [R1+0x40], R127 ;  /* 0x0000407f01008387 */ /* 0x0003e60000100600 */
[----:B------:R-:W-:Y:S01]  /*e540*/  @!P0 PRMT R143, R122, 0x5410, RZ ;  /* 0x000054107a8f8816 */ /* 0x000fe200000000ff */
[----:B------:R-:W-:Y:S01]  /*e550*/  FADD.FTZ R122, R116, R111 ;  /* 0x0000006f747a7221 */ /* 0x000fe20000010000 */
[----:B------:R-:W-:Y:S01]  /*e560*/  ISETP.LE.U32.AND P0, PT, R118, UR12, PT ;  /* 0x0000000c76007c0c */ /* 0x000fe2000bf03070 */
[----:B------:R-:W-:Y:S01]  /*e570*/  FADD.FTZ R116, R120, R117 ;  /* 0x0000007578747221 */ /* 0x000fe20000010000 */
[C-C-:B------:R-:W-:Y:S01]  /*e580*/  LOP3.LUT R111, R159.reuse, UR27, R174.reuse, 0x96, !PT ;  /* 0x0000001b9f6f7c12 */ /* 0x140fe2000f8e96ae */
[----:B------:R4:W1:Y:S01]  /*e590*/  MUFU.EX2 R118, R228 ;  /* 0x000000e400767308 */ /* 0x0008620000000800 */
[----:B------:R-:W-:Y:S01]  /*e5a0*/  LOP3.LUT R174, R159, UR27, R174, 0x96, !PT ;  /* 0x0000001b9fae7c12 */ /* 0x000fe2000f8e96ae */
[----:B------:R-:W-:Y:S01]  /*e5b0*/  FADD.FTZ R117, R105, R116 ;  /* 0x0000007469757221 */ /* 0x000fe20000010000 */
[----:B------:R-:W-:Y:S01]  /*e5c0*/  LOP3.LUT R105, R111, 0xff, RZ, 0xc0, !PT ;  /* 0x000000ff6f697812 */ /* 0x000fe200078ec0ff */
[----:B------:R-:W-:Y:S01]  /*e5d0*/  FADD.FTZ R115, R115, R122 ;  /* 0x0000007a73737221 */ /* 0x000fe20000010000 */
[----:B------:R-:W-:Y:S02]  /*e5e0*/  PRMT R116, R129, 0x7632, R116 ;  /* 0x0000763281747816 */ /* 0x000fe40000000074 */
[----:B------:R-:W-:Y:S02]  /*e5f0*/  ISETP.LE.U32.AND P6, PT, R105, UR12, PT ;  /* 0x0000000c69007c0c */ /* 0x000fe4000bfc3070 */
[----:B------:R-:W-:Y:S01]  /*e600*/  PRMT R105, R112, 0x7632, R105 ;  /* 0x0000763270697816 */ /* 0x000fe20000000069 */
[----:B----4-:R4:W2:Y:S01]  /*e610*/  LDL.LU R228, [R1+0x11c] ;  /* 0x00011c0001e47983 */ /* 0x0108a20000300800 */
[----:B-1----:R-:W-:Y:S02]  /*e620*/  FADD.FTZ R120, R118, R113 ;  /* 0x0000007176787221 */ /* 0x002fe40000010000 */
[----:B------:R-:W-:Y:S01]  /*e630*/  MUFU.EX2 R113, R221 ;  /* 0x000000dd00717308 */ /* 0x000fe20000000800 */
[----:B---3--:R-:W-:Y:S05]  /*e640*/  @!P0 HFMA2.BF16_V2 R119, -RZ.H0_H0, RZ.H0_H0, -R106.H0_H0 ;  /* 0x200000ffff778231 */ /* 0x008fea000034096a */
[----:B------:R-:W-:Y:S01]  /*e650*/  PRMT R142, R119, 0x7610, R142 ;  /* 0x00007610778e7816 */ /* 0x000fe2000000008e */
[----:B------:R1:W-:Y:S03]  /*e660*/  @!P0 STL.S16 [R1+0x3c], R119 ;  /* 0x00003c7701008387 */ /* 0x0003e60000100600 */
[----:B------:R-:W-:Y:S01]  /*e670*/  @!P0 PRMT R106, R142, 0x5410, RZ ;  /* 0x000054108e6a8816 */ /* 0x000fe200000000ff */
[----:B------:R4:W3:Y:S01]  /*e680*/  LDL.LU R225, [R1+0x118] ;  /* 0x0001180001e17983 */ /* 0x0008e20000300800 */
[----:B------:R-:W-:Y:S02]  /*e690*/  ISETP.LE.U32.AND P0, PT, R107, UR12, PT ;  /* 0x0000000c6b007c0c */ /* 0x000fe4000bf03070 */
[----:B------:R-:W-:Y:S01]  /*e6a0*/  SHF.R.U32.HI R107, RZ, 0x10, R176 ;  /* 0x00000010ff6b7819 */ /* 0x000fe200000116b0 */
[----:B------:R4:W2:Y:S03]  /*e6b0*/  LDL.S16 R138, [R1+0x38] ;  /* 0x00003800018a7983 */ /* 0x0008a60000100600 */
[----:B------:R-:W-:Y:S01]  /*e6c0*/  LOP3.LUT R107, R107, 0xff, RZ, 0xc0, !PT ;  /* 0x000000ff6b6b7812 */ /* 0x000fe200078ec0ff */
[----:B------:R4:W3:Y:S04]  /*e6d0*/  LDL.S16 R127, [R1+0x34] ;  /* 0x00003400017f7983 */ /* 0x0008e80000100600 */
[----:B------:R4:W4:Y:S01]  /*e6e0*/  LDL.S16 R124, [R1+0x30] ;  /* 0x00003000017c7983 */ /* 0x0009220000100600 */
[----:B-1----:R-:W1:Y:S02]  /*e6f0*/  MUFU.EX2 R119, R224 ;  /* 0x000000e000777308 */ /* 0x002e640000000800 */
[C---:B-1----:R-:W-:Y:S01]  /*e700*/  F2FP.BF16.PACK_AB R135, R119.reuse, R118 ;  /* 0x000000767787723e */ /* 0x042fe200000010ff */
[----:B------:R1:W4:Y:S01]  /*e710*/  LDL.LU R224, [R1+0x114] ;  /* 0x0001140001e07983 */ /* 0x0003220000300800 */
[----:B------:R-:W-:Y:S01]  /*e720*/  FADD.FTZ R118, R119, R120 ;  /* 0x0000007877767221 */ /* 0x000fe20000010000 */
[----:B------:R-:W-:Y:S05]  /*e730*/  PRMT R120, R129, 0x5410, R116 ;  /* 0x0000541081787816 */ /* 0x000fea0000000074 */
[----:B------:R-:W-:Y:S01]  /*e740*/  MUFU.EX2 R119, R146 ;  /* 0x0000009200777308 */ /* 0x000fe20000000800 */
[----:B------:R1:W4:Y:S01]  /*e750*/  LDL.S16 R130, [R1+0x2c] ;  /* 0x00002c0001827983 */ /* 0x0003220000100600 */
[----:B--2---:R-:W-:Y:S02]  /*e760*/  @!P6 HFMA2.BF16_V2 R138, -RZ.H0_H0, RZ.H0_H0, -R129.H0_H0 ;  /* 0x200000ffff8ae231 */ /* 0x004fe40000340981 */
[----:B---3--:R-:W-:Y:S03]  /*e770*/  @!P1 HFMA2.BF16_V2 R127, -RZ.H0_H0, RZ.H0_H0, -R112.H0_H0 ;  /* 0x200000ffff7f9231 */ /* 0x008fe60000340970 */
[----:B------:R-:W-:Y:S01]  /*e780*/  PRMT R122, R138, 0x7610, R122 ;  /* 0x000076108a7a7816 */ /* 0x000fe2000000007a */
[----:B------:R-:W-:Y:S01]  /*e790*/  @!P6 STL.S16 [R1+0x38], R138 ;  /* 0x0000388a0100e387 */ /* 0x000fe20000100600 */
[----:B----4-:R-:W-:Y:S01]  /*e7a0*/  @!P4 HFMA2.BF16_V2 R124, -RZ.H0_H0, RZ.H0_H0, -R105.H0_H0 ;  /* 0x200000ffff7cc231 */ /* 0x010fe20000340969 */
[----:B------:R-:W-:Y:S02]  /*e7b0*/  PRMT R126, R127, 0x7610, R126 ;  /* 0x000076107f7e7816 */ /* 0x000fe4000000007e */
[----:B------:R-:W-:Y:S01]  /*e7c0*/  @!P1 STL.S16 [R1+0x34], R127 ;  /* 0x0000347f01009387 */ /* 0x000fe20000100600 */
[----:B------:R-:W-:Y:S02]  /*e7d0*/  @!P6 PRMT R129, R122, 0x5410, RZ ;  /* 0x000054107a81e816 */ /* 0x000fe400000000ff */
[----:B------:R-:W-:Y:S01]  /*e7e0*/  PRMT R134, R124, 0x7610, R134 ;  /* 0x000076107c867816 */ /* 0x000fe20000000086 */
[----:B------:R2:W-:Y:S01]  /*e7f0*/  @!P4 STL.S16 [R1+0x30], R124 ;  /* 0x0000307c0100c387 */ /* 0x0005e20000100600 */
[----:B------:R-:W-:Y:S02]  /*e800*/  ISETP.LE.U32.AND P6, PT, R107, UR12, PT ;  /* 0x0000000c6b007c0c */ /* 0x000fe4000bfc3070 */
[----:B------:R-:W-:Y:S04]  /*e810*/  LOP3.LUT R107, R111, 0xffff, RZ, 0xc0, !PT ;  /* 0x0000ffff6f6b7812 */ /* 0x000fe800078ec0ff */
[----:B------:R-:W-:Y:S04]  /*e820*/  SHF.R.U32.HI R107, RZ, 0x8, R107 ;  /* 0x00000008ff6b7819 */ /* 0x000fe8000001166b */
[----:B------:R-:W-:Y:S01]  /*e830*/  LOP3.LUT R107, R107, 0xffff, RZ, 0xc0, !PT ;  /* 0x0000ffff6b6b7812 */ /* 0x000fe200078ec0ff */
[----:B--2---:R-:W2:Y:S02]  /*e840*/  MUFU.EX2 R124, R223 ;  /* 0x000000df007c7308 */ /* 0x004ea40000000800 */
[C---:B--2---:R-:W-:Y:S01]  /*e850*/  F2FP.BF16.PACK_AB R131, R113.reuse, R124 ;  /* 0x0000007c7183723e */ /* 0x044fe200000010ff */
[----:B------:R1:W2:Y:S01]  /*e860*/  LDL.LU R223, [R1+0x110] ;  /* 0x0001100001df7983 */ /* 0x0002a20000300800 */
[----:B------:R-:W-:Y:S01]  /*e870*/  FADD.FTZ R122, R124, R109 ;  /* 0x0000006d7c7a7221 */ /* 0x000fe20000010000 */
[----:B------:R-:W-:Y:S05]  /*e880*/  PRMT R109, R112, 0x5410, R105 ;  /* 0x00005410706d7816 */ /* 0x000fea0000000069 */
[----:B------:R-:W-:Y:S01]  /*e890*/  MUFU.EX2 R124, R153 ;  /* 0x00000099007c7308 */ /* 0x000fe20000000800 */
[----:B------:R-:W-:Y:S01]  /*e8a0*/  @!P4 PRMT R105, R134, 0x5410, RZ ;  /* 0x000054108669c816 */ /* 0x000fe200000000ff */
[----:B------:R1:W3:Y:S01]  /*e8b0*/  LDL.LU R221, [R1+0x10c] ;  /* 0x00010c0001dd7983 */ /* 0x0002e20000300800 */
[----:B------:R-:W-:Y:S01]  /*e8c0*/  @!P1 PRMT R112, R126, 0x5410, RZ ;  /* 0x000054107e709816 */ /* 0x000fe200000000ff */
[----:B------:R-:W-:Y:S01]  /*e8d0*/  FADD.FTZ R113, R113, R122 ;  /* 0x0000007a71717221 */ /* 0x000fe20000010000 */
[----:B------:R-:W-:Y:S01]  /*e8e0*/  ISETP.LE.U32.AND P4, PT, R107, UR12, PT ;  /* 0x0000000c6b007c0c */ /* 0x000fe2000bf83070 */
[----:B------:R1:W4:Y:S01]  /*e8f0*/  LDL.S16 R127, [R1+0x28] ;  /* 0x00002800017f7983 */ /* 0x0003220000100600 */
[C-C-:B------:R-:W-:Y:S02]  /*e900*/  LOP3.LUT R122, R161.reuse, UR27, R156.reuse, 0x96, !PT ;  /* 0x0000001ba17a7c12 */ /* 0x140fe4000f8e969c */
[----:B------:R-:W-:Y:S01]  /*e910*/  LOP3.LUT R156, R161, UR27, R156, 0x96, !PT ;  /* 0x0000001ba19c7c12 */ /* 0x000fe2000f8e969c */
[----:B------:R1:W2:Y:S01]  /*e920*/  LDL.S16 R134, [R1+0x24] ;  /* 0x0000240001867983 */ /* 0x0002a20000100600 */
[----:B------:R-:W1:Y:S03]  /*e930*/  MUFU.EX2 R126, R150 ;  /* 0x00000096007e7308 */ /* 0x000e660000000800 */
[----:B------:R1:W-:Y:S04]  /*e940*/  STG.E.U16 [R198.64], R112 ;  /* 0x00000070c6007986 */ /* 0x0003e8000c101510 */
[----:B------:R-:W-:Y:S01]  /*e950*/  @!P4 HFMA2.BF16_V2 R130, -RZ.H0_H0, RZ.H0_H0, -R116.H0_H0 ;  /* 0x200000ffff82c231 */ /* 0x000fe20000340974 */
[----:B------:R1:W-:Y:S02]  /*e960*/  STG.E.U16 [R198.64+0x2], R105 ;  /* 0x00000269c6007986 */ /* 0x0003e4000c101510 */
[----:B------:R-:W1:Y:S02]  /*e970*/  MUFU.EX2 R107, R152 ;  /* 0x00000098006b7308 */ /* 0x000e640000000800 */
[----:B------:R-:W-:Y:S01]  /*e980*/  PRMT R128, R130, 0x7610, R128 ;  /* 0x0000761082807816 */ /* 0x000fe20000000080 */
[----:B------:R1:W-:Y:S03]  /*e990*/  @!P4 STL.S16 [R1+0x2c], R130 ;  /* 0x00002c820100c387 */ /* 0x0003e60000100600 */
[----:B------:R-:W-:Y:S01]  /*e9a0*/  @!P4 PRMT R116, R128, 0x5410, RZ ;  /* 0x000054108074c816 */ /* 0x000fe200000000ff */
[----:B------:R1:W-:Y:S04]  /*e9b0*/  STG.E.U16 [R202.64+0x10], R104 ;  /* 0x00001068ca007986 */ /* 0x0003e8000c101510 */
[----:B------:R1:W2:Y:S02]  /*e9c0*/  LDL.S16 R128, [R1+0x20] ;  /* 0x0000200001807983 */ /* 0x0002a40000100600 */
[C---:B-1----:R-:W-:Y:S02]  /*e9d0*/  F2FP.BF16.PACK_AB R121, R119.reuse, R126 ;  /* 0x0000007e7779723e */ /* 0x042fe400000010ff */
[----:B------:R1:W2:Y:S04]  /*e9e0*/  LDL.S16 R150, [R1+0x1c] ;  /* 0x00001c0001967983 */ /* 0x0002a80000100600 */
[----:B------:R-:W-:Y:S01]  /*e9f0*/  STG.E.U16 [R202.64+0x12], R103 ;  /* 0x00001267ca007986 */ /* 0x000fe2000c101510 */
[----:B------:R-:W-:Y:S02]  /*ea00*/  FADD.FTZ R112, R126, R115 ;  /* 0x000000737e707221 */ /* 0x000fe40000010000 */
[----:B------:R-:W1:Y:S02]  /*ea10*/  MUFU.EX2 R126, R222 ;  /* 0x000000de007e7308 */ /* 0x000e640000000800 */
[----:B------:R-:W-:Y:S01]  /*ea20*/  FADD.FTZ R115, R119, R112 ;  /* 0x0000007077737221 */ /* 0x000fe20000010000 */
[C---:B------:R-:W-:Y:S02]  /*ea30*/  LOP3.LUT R112, R122.reuse, 0xff, RZ, 0xc0, !PT ;  /* 0x000000ff7a707812 */ /* 0x040fe400078ec0ff */
[----:B------:R-:W-:Y:S01]  /*ea40*/  LOP3.LUT R105, R122, 0xffff, RZ, 0xc0, !PT ;  /* 0x0000ffff7a697812 */ /* 0x000fe200078ec0ff */
[----:B------:R1:W3:Y:S01]  /*ea50*/  LDL.S16 R130, [R1+0x18] ;  /* 0x0000180001827983 */ /* 0x0002e20000100600 */
[----:B------:R-:W-:Y:S01]  /*ea60*/  ISETP.LE.U32.AND P4, PT, R112, UR12, PT ;  /* 0x0000000c70007c0c */ /* 0x000fe2000bf83070 */
[----:B------:R-:W-:Y:S01]  /*ea70*/  FADD.FTZ R112, R124, R117 ;  /* 0x000000757c707221 */ /* 0x000fe20000010000 */
[C---:B------:R-:W-:Y:S02]  /*ea80*/  F2FP.BF16.PACK_AB R117, R107.reuse, R124 ;  /* 0x0000007c6b75723e */ /* 0x040fe400000010ff */
[----:B------:R-:W-:Y:S01]  /*ea90*/  SHF.R.U32.HI R105, RZ, 0x8, R105 ;  /* 0x00000008ff697819 */ /* 0x000fe20000011669 */
[--C-:B------:R-:W-:Y:S01]  /*eaa0*/  FADD.FTZ R107, R107, R112.reuse ;  /* 0x000000706b6b7221 */ /* 0x100fe20000010000 */
[----:B------:R-:W-:Y:S01]  /*eab0*/  PRMT R112, R125, 0x7632, R112 ;  /* 0x000076327d707816 */ /* 0x000fe20000000070 */
[----:B------:R-:W1:Y:S01]  /*eac0*/  MUFU.EX2 R124, R220 ;  /* 0x000000dc007c7308 */ /* 0x000e620000000800 */
[----:B------:R-:W-:Y:S02]  /*ead0*/  LOP3.LUT R105, R105, 0xffff, RZ, 0xc0, !PT ;  /* 0x0000ffff69697812 */ /* 0x000fe400078ec0ff */
[----:B------:R-:W-:Y:S03]  /*eae0*/  PRMT R104, R137, 0x7632, R104 ;  /* 0x0000763289687816 */ /* 0x000fe60000000068 */
[----:B----4-:R-:W-:Y:S05]  /*eaf0*/  @!P4 HFMA2.BF16_V2 R127, -RZ.H0_H0, RZ.H0_H0, -R125.H0_H0 ;  /* 0x200000ffff7fc231 */ /* 0x010fea000034097d */
[----:B------:R-:W-:Y:S01]  /*eb00*/  PRMT R119, R127, 0x7610, R119 ;  /* 0x000076107f777816 */ /* 0x000fe20000000077 */
[----:B------:R4:W-:Y:S01]  /*eb10*/  @!P4 STL.S16 [R1+0x28], R127 ;  /* 0x0000287f0100c387 */ /* 0x0009e20000100600 */
[----:B--2---:R-:W-:Y:S01]  /*eb20*/  @!P6 HFMA2.BF16_V2 R150, -RZ.H0_H0, RZ.H0_H0, -R114.H0_H0 ;  /* 0x200000ffff96e231 */ /* 0x004fe20000340972 */
[----:B----4-:R-:W-:Y:S02]  /*eb30*/  PRMT R127, R125, 0x5410, R112 ;  /* 0x000054107d7f7816 */ /* 0x010fe40000000070 */
[----:B------:R-:W-:Y:S02]  /*eb40*/  @!P4 PRMT R125, R119, 0x5410, RZ ;  /* 0x00005410777dc816 */ /* 0x000fe400000000ff */
[----:B------:R-:W-:Y:S01]  /*eb50*/  ISETP.LE.U32.AND P4, PT, R105, UR12, PT ;  /* 0x0000000c69007c0c */ /* 0x000fe2000bf83070 */
[----:B------:R2:W4:Y:S01]  /*eb60*/  MUFU.EX2 R119, R208 ;  /* 0x000000d000777308 */ /* 0x0005220000000800 */
[----:B------:R-:W-:Y:S02]  /*eb70*/  LOP3.LUT R105, R158, 0xff, RZ, 0xc0, !PT ;  /* 0x000000ff9e697812 */ /* 0x000fe400078ec0ff */
[----:B------:R-:W-:Y:S09]  /*eb80*/  PRMT R144, R150, 0x7610, R144 ;  /* 0x0000761096907816 */ /* 0x000ff20000000090 */
[----:B------:R-:W-:Y:S05]  /*eb90*/  @!P4 HFMA2.BF16_V2 R134, -RZ.H0_H0, RZ.H0_H0, -R112.H0_H0 ;  /* 0x200000ffff86c231 */ /* 0x000fea0000340970 */
[----:B------:R-:W-:Y:S04]  /*eba0*/  PRMT R133, R134, 0x7610, R133 ;  /* 0x0000761086857816 */ /* 0x000fe80000000085 */
[----:B------:R-:W-:Y:S01]  /*ebb0*/  @!P4 PRMT R112, R133, 0x5410, RZ ;  /* 0x000054108570c816 */ /* 0x000fe200000000ff */
[----:B-1----:R-:W-:Y:S01]  /*ebc0*/  FADD.FTZ R133, R126, R113 ;  /* 0x000000717e857221 */ /* 0x002fe20000010000 */
[C---:B------:R-:W-:Y:S01]  /*ebd0*/  F2FP.BF16.PACK_AB R113, R124.reuse, R126 ;  /* 0x0000007e7c71723e */ /* 0x040fe200000010ff */
[----:B--2---:R-:W2:Y:S01]  /*ebe0*/  LDL.LU R208, [R1+0x108] ;  /* 0x0001080001d07983 */ /* 0x004ea20000300800 */
[----:B----4-:R-:W-:Y:S01]  /*ebf0*/  FADD.FTZ R118, R119, R118 ;  /* 0x0000007677767221 */ /* 0x010fe20000010000 */
[----:B------:R-:W-:Y:S01]  /*ec00*/  F2FP.BF16.PACK_AB R119, R195, R119 ;  /* 0x00000077c377723e */ /* 0x000fe200000010ff */
[----:B------:R-:W-:Y:S01]  /*ec10*/  FADD.FTZ R124, R124, R133 ;  /* 0x000000857c7c7221 */ /* 0x000fe20000010000 */
[----:B------:R1:W3:Y:S04]  /*ec20*/  LDL.LU R222, [R1+0x104] ;  /* 0x0001040001de7983 */ /* 0x0002e80000300800 */
[----:B------:R1:W-:Y:S01]  /*ec30*/  @!P4 STL.S16 [R1+0x24], R134 ;  /* 0x000024860100c387 */ /* 0x0003e20000100600 */
[----:B------:R-:W-:Y:S02]  /*ec40*/  ISETP.LE.U32.AND P4, PT, R105, UR12, PT ;  /* 0x0000000c69007c0c */ /* 0x000fe4000bf83070 */
[C---:B------:R-:W-:Y:S01]  /*ec50*/  PRMT R105, R114.reuse, 0x7632, R105 ;  /* 0x0000763272697816 */ /* 0x040fe20000000069 */
[----:B------:R2:W2:Y:S03]  /*ec60*/  LDL.LU R220, [R1+0x100] ;  /* 0x0001000001dc7983 */ /* 0x0004a60000300800 */
[----:B------:R-:W-:Y:S01]  /*ec70*/  PRMT R103, R114, 0x5410, R105 ;  /* 0x0000541072677816 */ /* 0x000fe20000000069 */
[----:B------:R2:W2:Y:S01]  /*ec80*/  LDL.S16 R146, [R1+0x14] ;  /* 0x0000140001927983 */ /* 0x0004a20000100600 */
[----:B------:R-:W-:Y:S01]  /*ec90*/  @!P6 PRMT R114, R144, 0x5410, RZ ;  /* 0x000054109072e816 */ /* 0x000fe200000000ff */
[----:B---3--:R-:W-:Y:S02]  /*eca0*/  @!P5 HFMA2.BF16_V2 R130, -RZ.H0_H0, RZ.H0_H0, -R105.H0_H0 ;  /* 0x200000ffff82d231 */ /* 0x008fe40000340969 */
[----:B------:R3:W3:Y:S02]  /*ecb0*/  LDL.S16 R142, [R1+0x4] ;  /* 0x00000400018e7983 */ /* 0x0006e40000100600 */
[----:B------:R-:W-:Y:S01]  /*ecc0*/  @!P4 HFMA2.BF16_V2 R128, -RZ.H0_H0, RZ.H0_H0, -R137.H0_H0 ;  /* 0x200000ffff80c231 */ /* 0x000fe20000340989 */
[----:B------:R-:W-:Y:S01]  /*ecd0*/  PRMT R126, R130, 0x7610, R126 ;  /* 0x00007610827e7816 */ /* 0x000fe2000000007e */
[----:B------:R2:W3:Y:S03]  /*ece0*/  LDL.S16 R138, [R1+0x8] ;  /* 0x00000800018a7983 */ /* 0x0004e60000100600 */
[----:B------:R-:W-:Y:S01]  /*ecf0*/  PRMT R147, R128, 0x7610, R147 ;  /* 0x0000761080937816 */ /* 0x000fe20000000093 */
[----:B------:R1:W-:Y:S01]  /*ed00*/  STG.E.U16 [R196.64+0x10], R114 ;  /* 0x00001072c4007986 */ /* 0x0003e2000c101510 */
[----:B------:R-:W-:Y:S03]  /*ed10*/  @!P5 PRMT R105, R126, 0x5410, RZ ;  /* 0x000054107e69d816 */ /* 0x000fe600000000ff */
[----:B-1----:R1:W3:Y:S04]  /*ed20*/  LDL.S16 R134, [R1+0xc] ;  /* 0x00000c0001867983 */ /* 0x0022e80000100600 */
[----:B------:R1:W-:Y:S04]  /*ed30*/  @!P4 STL.S16 [R1+0x20], R128 ;  /* 0x000020800100c387 */ /* 0x0003e80000100600 */
[----:B------:R-:W-:Y:S04]  /*ed40*/  @!P6 STL.S16 [R1+0x1c], R150 ;  /* 0x00001c960100e387 */ /* 0x000fe80000100600 */
[----:B------:R1:W-:Y:S04]  /*ed50*/  @!P5 STL.S16 [R1+0x18], R130 ;  /* 0x000018820100d387 */ /* 0x0003e80000100600 */
[----:B------:R1:W-:Y:S04]  /*ed60*/  STG.E.U16 [R196.64+0x12], R105 ;  /* 0x00001269c4007986 */ /* 0x0003e8000c101510 */
[----:B------:R-:W-:Y:S01]  /*ed70*/  STG.E.U16 [R200.64+0xe], R143 ;  /* 0x00000e8fc8007986 */ /* 0x000fe2000c101510 */
[C---:B------:R-:W-:Y:S03]  /*ed80*/  PRMT R114, R123.reuse, 0x7632, R114 ;  /* 0x000076327b727816 */ /* 0x040fe60000000072 */
[----:B------:R1:W-:Y:S01]  /*ed90*/  STG.E.U16 [R200.64+0x10], R106 ;  /* 0x0000106ac8007986 */ /* 0x0003e2000c101510 */
[----:B------:R-:W-:Y:S01]  /*eda0*/  PRMT R126, R123, 0x5410, R114 ;  /* 0x000054107b7e7816 */ /* 0x000fe20000000072 */
[----:B-1----:R-:W-:Y:S01]  /*edb0*/  FADD.FTZ R128, R195, R118 ;  /* 0x00000076c3807221 */ /* 0x002fe20000010000 */
[----:B------:R-:W-:Y:S02]  /*edc0*/  SHF.R.U32.HI R118, RZ, 0x10, R206 ;  /* 0x00000010ff767819 */ /* 0x000fe400000116ce */
[----:B------:R-:W-:Y:S01]  /*edd0*/  F2FP.BF16.PACK_AB R195, R172, R173 ;  /* 0x000000adacc3723e */ /* 0x000fe200000010ff */
[----:B------:R-:W-:Y:S01]  /*ede0*/  FADD.FTZ R128, R190, R128 ;  /* 0x00000080be807221 */ /* 0x000fe20000010000 */
[----:B------:R-:W-:Y:S02]  /*edf0*/  LOP3.LUT R118, R118, 0xff, RZ, 0xc0, !PT ;  /* 0x000000ff76767812 */ /* 0x000fe400078ec0ff */
[----:B------:R-:W-:Y:S01]  /*ee00*/  PRMT R130, R137, 0x5410, R104 ;  /* 0x0000541089827816 */ /* 0x000fe20000000068 */
[----:B------:R-:W-:Y:S01]  /*ee10*/  FADD.FTZ R128, R189, R128 ;  /* 0x00000080bd807221 */ /* 0x000fe20000010000 */
[----:B------:R-:W-:Y:S02]  /*ee20*/  ISETP.LE.U32.AND P1, PT, R118, UR12, PT ;  /* 0x0000000c76007c0c */ /* 0x000fe4000bf23070 */
[----:B------:R-:W-:Y:S01]  /*ee30*/  LOP3.LUT R118, R158, 0xffff, RZ, 0xc0, !PT ;  /* 0x0000ffff9e767812 */ /* 0x000fe200078ec0ff */
[----:B------:R-:W-:Y:S01]  /*ee40*/  FADD.FTZ R128, R182, R128 ;  /* 0x00000080b6807221 */ /* 0x000fe20000010000 */
[----:B------:R-:W-:Y:S02]  /*ee50*/  @!P4 PRMT R137, R147, 0x5410, RZ ;  /* 0x000054109389c816 */ /* 0x000fe400000000ff */
[----:B------:R-:W-:Y:S01]  /*ee60*/  SHF.R.U32.HI R118, RZ, 0x8, R118 ;  /* 0x00000008ff767819 */ /* 0x000fe20000011676 */
[----:B------:R-:W-:Y:S01]  /*ee70*/  FADD.FTZ R128, R181, R128 ;  /* 0x00000080b5807221 */ /* 0x000fe20000010000 */
[----:B------:R-:W-:Y:S02]  /*ee80*/  SHF.R.U32.HI R105, RZ, 0x18, R122 ;  /* 0x00000018ff697819 */ /* 0x000fe4000001167a */
[----:B------:R-:W-:Y:S02]  /*ee90*/  LOP3.LUT R118, R118, 0xffff, RZ, 0xc0, !PT ;  /* 0x0000ffff76767812 */ /* 0x000fe400078ec0ff */
[----:B------:R-:W-:Y:S02]  /*eea0*/  ISETP.LE.U32.AND P6, PT, R105, UR12, PT ;  /* 0x0000000c69007c0c */ /* 0x000fe4000bfc3070 */
[----:B------:R-:W-:Y:S02]  /*eeb0*/  ISETP.LE.U32.AND P4, PT, R118, UR12, PT ;  /* 0x0000000c76007c0c */ /* 0x000fe4000bf83070 */
[--C-:B------:R-:W-:Y:S02]  /*eec0*/  SHF.R.U32.HI R105, RZ, 0x10, R111.reuse ;  /* 0x00000010ff697819 */ /* 0x100fe4000001166f */
[----:B------:R-:W-:Y:S02]  /*eed0*/  LOP3.LUT R106, R205, UR15, R154, 0x96, !PT ;  /* 0x0000000fcd6a7c12 */ /* 0x000fe4000f8e969a */
[----:B------:R-:W-:Y:S02]  /*eee0*/  LOP3.LUT R105, R105, 0xff, RZ, 0xc0, !PT ;  /* 0x000000ff69697812 */ /* 0x000fe400078ec0ff */
[----:B------:R-:W-:Y:S01]  /*eef0*/  SHF.R.U32.HI R122, RZ, 0x10, R122 ;  /* 0x00000010ff7a7819 */ /* 0x000fe2000001167a */
[----:B------:R-:W-:Y:S03]  /*ef00*/  IMAD.WIDE.U32 R152, R106, -0x2daee0ad, RZ ;  /* 0xd2511f536a987825 */ /* 0x000fe600078e00ff */
[----:B------:R-:W-:Y:S01]  /*ef10*/  LOP3.LUT R122, R122, 0xff, RZ, 0xc0, !PT ;  /* 0x000000ff7a7a7812 */ /* 0x000fe200078ec0ff */
[----:B--2---:R-:W-:Y:S05]  /*ef20*/  @!P4 HFMA2.BF16_V2 R146, -RZ.H0_H0, RZ.H0_H0, -R104.H0_H0 ;  /* 0x200000ffff92c231 */ /* 0x004fea0000340968 */
[----:B------:R-:W-:Y:S01]  /*ef30*/  PRMT R118, R146, 0x7610, R118 ;  /* 0x0000761092767816 */ /* 0x000fe20000000076 */
[----:B------:R1:W-:Y:S03]  /*ef40*/  @!P4 STL.S16 [R1+0x14], R146 ;  /* 0x000014920100c387 */ /* 0x0003e60000100600 */
[----:B------:R-:W-:Y:S02]  /*ef50*/  @!P4 PRMT R104, R118, 0x5410, RZ ;  /* 0x000054107668c816 */ /* 0x000fe400000000ff */
[----:B------:R-:W-:Y:S04]  /*ef60*/  SHF.R.U32.HI R118, RZ, 0x18, R111 ;  /* 0x00000018ff767819 */ /* 0x000fe8000001166f */
[----:B------:R-:W-:Y:S02]  /*ef70*/  ISETP.LE.U32.AND P4, PT, R118, UR12, PT ;  /* 0x0000000c76007c0c */ /* 0x000fe4000bf83070 */
[----:B------:R-:W-:Y:S01]  /*ef80*/  LOP3.LUT R118, R160, 0xff, RZ, 0xc0, !PT ;  /* 0x000000ffa0767812 */ /* 0x000fe200078ec0ff */
[----:B---3--:R-:W-:Y:S03]  /*ef90*/  @!P1 HFMA2.BF16_V2 R134, -RZ.H0_H0, RZ.H0_H0, -R145.H0_H0 ;  /* 0x200000ffff869231 */ /* 0x008fe60000340991 */
[----:B------:R-:W-:Y:S02]  /*efa0*/  ISETP.LE.U32.AND P5, PT, R118, UR12, PT ;  /* 0x0000000c76007c0c */ /* 0x000fe4000bfa3070 */
[C---:B------:R-:W-:Y:S02]  /*efb0*/  PRMT R118, R145.reuse, 0x7632, R118 ;  /* 0x0000763291767816 */ /* 0x040fe40000000076 */
[----:B------:R-:W-:Y:S02]  /*efc0*/  PRMT R133, R134, 0x7610, R133 ;  /* 0x0000761086857816 */ /* 0x000fe40000000085 */
[----:B------:R-:W-:Y:S01]  /*efd0*/  PRMT R111, R145, 0x5410, R118 ;  /* 0x00005410916f7816 */ /* 0x000fe20000000076 */
[----:B------:R-:W-:Y:S01]  /*efe0*/  @!P0 HFMA2.BF16_V2 R138, -RZ.H0_H0, RZ.H0_H0, -R118.H0_H0 ;  /* 0x200000ffff8a8231 */ /* 0x000fe20000340976 */
[----:B------:R-:W-:Y:S02]  /*eff0*/  @!P1 PRMT R145, R133, 0x5410, RZ ;  /* 0x0000541085919816 */ /* 0x000fe400000000ff */
[----:B------:R-:W2:Y:S02]  /*f000*/  MUFU.EX2 R133, R192 ;  /* 0x000000c000857308 */ /* 0x000ea40000000800 */
[----:B------:R-:W-:Y:S01]  /*f010*/  PRMT R132, R138, 0x7610, R132 ;  /* 0x000076108a847816 */ /* 0x000fe20000000084 */
[----:B------:R-:W-:Y:S01]  /*f020*/  @!P5 HFMA2.BF16_V2 R142, -RZ.H0_H0, RZ.H0_H0, -R123.H0_H0 ;  /* 0x200000ffff8ed231 */ /* 0x000fe2000034097b */
[----:B------:R-:W-:Y:S02]  /*f030*/  STG.E.U16 [R198.64+0x10], R145 ;  /* 0x00001091c6007986 */ /* 0x000fe4000c101510 */
[----:B------:R-:W-:Y:S02]  /*f040*/  @!P0 PRMT R118, R132, 0x5410, RZ ;  /* 0x0000541084768816 */ /* 0x000fe400000000ff */
[----:B------:R-:W-:Y:S01]  /*f050*/  LOP3.LUT R132, R155, UR26, R218, 0x96, !PT ;  /* 0x0000001a9b847c12 */ /* 0x000fe2000f8e96da */
[----:B------:R3:W-:Y:S01]  /*f060*/  @!P5 STL.S16 [R1+0x4], R142 ;  /* 0x0000048e0100d387 */ /* 0x0007e20000100600 */
[----:B------:R-:W-:Y:S03]  /*f070*/  PRMT R136, R142, 0x7610, R136 ;  /* 0x000076108e887816 */ /* 0x000fe60000000088 */
[----:B------:R3:W-:Y:S01]  /*f080*/  @!P1 STL.S16 [R1+0xc], R134 ;  /* 0x00000c8601009387 */ /* 0x0007e20000100600 */
[----:B------:R-:W-:Y:S01]  /*f090*/  @!P5 PRMT R123, R136, 0x5410, RZ ;  /* 0x00005410887bd816 */ /* 0x000fe200000000ff */
[----:B-1----:R-:W-:Y:S01]  /*f0a0*/  IMAD.WIDE.U32 R146, R132, -0x2daee0ad, RZ ;  /* 0xd2511f5384927825 */ /* 0x002fe200078e00ff */
[----:B------:R-:W-:Y:S01]  /*f0b0*/  ISETP.LE.U32.AND P5, PT, R105, UR12, PT ;  /* 0x0000000c69007c0c */ /* 0x000fe2000bfa3070 */
[----:B------:R1:W-:Y:S01]  /*f0c0*/  @!P0 STL.S16 [R1+0x8], R138 ;  /* 0x0000088a01008387 */ /* 0x0003e20000100600 */
[----:B------:R-:W-:Y:S01]  /*f0d0*/  F2FP.BF16.PACK_AB R105, R187, R188 ;  /* 0x000000bcbb69723e */ /* 0x000fe200000010ff */
[----:B------:R-:W-:Y:S01]  /*f0e0*/  MUFU.EX2 R136, R185 ;  /* 0x000000b900887308 */ /* 0x000fe20000000800 */
[----:B------:R-:W-:Y:S01]  /*f0f0*/  LOP3.LUT R106, R153, UR21, R146, 0x96, !PT ;  /* 0x00000015996a7c12 */ /* 0x000fe2000f8e9692 */
[----:B------:R1:W4:Y:S01]  /*f100*/  LDL.LU.64 R218, [R1+0xf8] ;  /* 0x0000f80001da7983 */ /* 0x0003220000300a00 */
[----:B--2---:R-:W-:Y:S01]  /*f110*/  FADD.FTZ R124, R133, R124 ;  /* 0x0000007c857c7221 */ /* 0x004fe20000010000 */
[C---:B------:R-:W-:Y:S04]  /*f120*/  F2FP.BF16.PACK_AB R133, R191.reuse, R133 ;  /* 0x00000085bf85723e */ /* 0x040fe800000010ff */
[----:B------:R2:W-:Y:S01]  /*f130*/  STG.E.U16 [R198.64+0x12], R118 ;  /* 0x00001276c6007986 */ /* 0x0005e2000c101510 */
[----:B------:R-:W-:Y:S01]  /*f140*/  FADD.FTZ R132, R191, R124 ;  /* 0x0000007cbf847221 */ /* 0x000fe20000010000 */
[----:B------:R-:W-:Y:S01]  /*f150*/  LOP3.LUT R124, R147, UR28, R216, 0x96, !PT ;  /* 0x0000001c937c7c12 */ /* 0x000fe2000f8e96d8 */
[----:B------:R2:W2:Y:S01]  /*f160*/  MUFU.EX2 R191, R186 ;  /* 0x000000ba00bf7308 */ /* 0x0004a20000000800 */
[----:B------:R2:W4:Y:S01]  /*f170*/  LDL.LU.64 R216, [R1+0xf0] ;  /* 0x0000f00001d87983 */ /* 0x0005220000300a00 */
[----:B------:R-:W-:Y:S01]  /*f180*/  IMAD.WIDE.U32 R146, R106, -0x326172a9, RZ ;  /* 0xcd9e8d576a927825 */ /* 0x000fe200078e00ff */
[----:B------:R-:W-:Y:S03]  /*f190*/  @!P5 HFMA2.BF16_V2 R252, -RZ.H0_H0, RZ.H0_H0, -R141.H0_H0 ;  /* 0x200000fffffcd231 */ /* 0x000fe6000034098d */
[----:B---3--:R-:W-:Y:S01]  /*f1a0*/  IMAD.WIDE.U32 R142, R124, -0x326172a9, RZ ;  /* 0xcd9e8d577c8e7825 */ /* 0x008fe200078e00ff */
[----:B------:R3:W3:Y:S03]  /*f1b0*/  LDL.S16 R151, [R1+0x10] ;  /* 0x0000100001977983 */ /* 0x0006e60000100600 */
[----:B------:R-:W-:Y:S01]  /*f1c0*/  FADD.FTZ R134, R194, R115 ;  /* 0x00000073c2867221 */ /* 0x000fe20000010000 */
[----:B------:R-:W-:Y:S01]  /*f1d0*/  LOP3.LUT R204, R143, UR24, R204, 0x96, !PT ;  /* 0x000000188fcc7c12 */ /* 0x000fe2000f8e96cc */
[----:B------:R2:W-:Y:S01]  /*f1e0*/  STG.E.U16 [R202.64+0x20], R129 ;  /* 0x00002081ca007986 */ /* 0x0005e2000c101510 */
[----:B------:R-:W-:Y:S01]  /*f1f0*/  LOP3.LUT R144, R147, UR20, R142, 0x96, !PT ;  /* 0x0000001493907c12 */ /* 0x000fe2000f8e968e */
[----:B------:R-:W-:Y:S01]  /*f200*/  IMAD.MOV.U32 R143, RZ, RZ, R215 ;  /* 0x000000ffff8f7224 */ /* 0x000fe200078e00d7 */
[----:B------:R-:W-:Y:S01]  /*f210*/  F2FP.BF16.PACK_AB R115, R193, R194 ;  /* 0x000000c2c173723e */ /* 0x000fe200000010ff */
[----:B------:R-:W-:Y:S01]  /*f220*/  STG.E.U16 [R202.64+0x22], R116 ;  /* 0x00002274ca007986 */ /* 0x000fe2000c101510 */
[----:B------:R-:W-:Y:S01]  /*f230*/  PRMT R194, R195, 0x7632, R194 ;  /* 0x00007632c3c27816 */ /* 0x000fe200000000c2 */
[----:B------:R-:W-:Y:S02]  /*f240*/  IMAD.MOV.U32 R142, RZ, RZ, R214 ;  /* 0x000000ffff8e7224 */ /* 0x000fe400078e00d6 */
[----:B------:R3:W4:Y:S01]  /*f250*/  LDL.LU.64 R214, [R1+0xe8] ;  /* 0x0000e80001d67983 */ /* 0x0007220000300a00 */
[----:B-1----:R-:W-:Y:S01]  /*f260*/  FADD.FTZ R138, R188, R107 ;  /* 0x0000006bbc8a7221 */ /* 0x002fe20000010000 */
[----:B------:R-:W-:Y:S01]  /*f270*/  LOP3.LUT R107, R160, 0xffff, RZ, 0xc0, !PT ;  /* 0x0000ffffa06b7812 */ /* 0x000fe200078ec0ff */
[----:B------:R-:W-:Y:S01]  /*f280*/  IMAD.WIDE.U32 R144, R144, -0x2daee0ad, RZ ;  /* 0xd2511f5390907825 */ /* 0x000fe200078e00ff */
[----:B--2---:R-:W-:Y:S02]  /*f290*/  PRMT R118, R141, 0x7632, R118 ;  /* 0x000076328d767816 */ /* 0x004fe40000000076 */
[----:B------:R-:W-:Y:S01]  /*f2a0*/  SHF.R.U32.HI R107, RZ, 0x8, R107 ;  /* 0x00000008ff6b7819 */ /* 0x000fe2000001166b */
[----:B------:R-:W-:Y:S01]  /*f2b0*/  IMAD.WIDE.U32 R204, R204, -0x2daee0ad, RZ ;  /* 0xd2511f53cccc7825 */ /* 0x000fe200078e00ff */
[----:B------:R-:W-:Y:S01]  /*f2c0*/  F2FP.BF16.PACK_AB R186, R175, R179 ;  /* 0x000000b3afba723e */ /* 0x000fe200000010ff */
[----:B------:R-:W-:Y:S01]  /*f2d0*/  @!P4 HFMA2.BF16_V2 R251, -RZ.H0_H0, RZ.H0_H0, -R118.H0_H0 ;  /* 0x200000fffffbc231 */ /* 0x000fe20000340976 */
[----:B------:R-:W-:Y:S01]  /*f2e0*/  LOP3.LUT R107, R107, 0xffff, RZ, 0xc0, !PT ;  /* 0x0000ffff6b6b7812 */ /* 0x000fe200078ec0ff */
[----:B------:R-:W-:Y:S01]  /*f2f0*/  FADD.FTZ R134, R193, R134 ;  /* 0x00000086c1867221 */ /* 0x000fe20000010000 */
[----:B------:R-:W-:Y:S01]  /*f300*/  LOP3.LUT R152, R205, UR11, R152, 0x96, !PT ;  /* 0x0000000bcd987c12 */ /* 0x000fe2000f8e9698 */
[----:B------:R-:W-:Y:S01]  /*f310*/  IMAD.MOV.U32 R205, RZ, RZ, R143 ;  /* 0x000000ffffcd7224 */ /* 0x000fe200078e008f */
[----:B------:R-:W-:Y:S01]  /*f320*/  ISETP.LE.U32.AND P0, PT, R107, UR12, PT ;  /* 0x0000000c6b007c0c */ /* 0x000fe2000bf03070 */
[----:B------:R-:W-:Y:S01]  /*f330*/  FADD.FTZ R143, R191, R134 ;  /* 0x00000086bf8f7221 */ /* 0x000fe20000010000 */
[----:B------:R-:W-:Y:S01]  /*f340*/  F2FP.BF16.PACK_AB R191, R136, R191 ;  /* 0x000000bf88bf723e */ /* 0x000fe200000010ff */
[----:B------:R-:W-:Y:S01]  /*f350*/  IMAD.WIDE.U32 R152, R152, -0x326172a9, RZ ;  /* 0xcd9e8d5798987825 */ /* 0x000fe200078e00ff */
[----:B------:R-:W-:Y:S02]  /*f360*/  LOP3.LUT R150, R145, UR5, R204, 0x96, !PT ;  /* 0x0000000591967c12 */ /* 0x000fe4000f8e96cc */
[----:B------:R-:W-:Y:S01]  /*f370*/  PRMT R129, R141, 0x5410, R118 ;  /* 0x000054108d817816 */ /* 0x000fe20000000076 */
[----:B------:R-:W-:Y:S01]  /*f380*/  FADD.FTZ R136, R136, R143 ;  /* 0x0000008f88887221 */ /* 0x000fe20000010000 */
[----:B------:R-:W-:Y:S01]  /*f390*/  @!P4 PRMT R118, R251, 0x5410, RZ ;  /* 0x00005410fb76c816 */ /* 0x000fe200000000ff */
[----:B------:R-:W-:Y:S01]  /*f3a0*/  IMAD.MOV.U32 R143, RZ, RZ, R211 ;  /* 0x000000ffff8f7224 */ /* 0x000fe200078e00d3 */
[----:B------:R-:W-:Y:S01]  /*f3b0*/  @!P5 PRMT R141, R252, 0x5410, RZ ;  /* 0x00005410fc8dd816 */ /* 0x000fe200000000ff */
[----:B------:R-:W-:Y:S01]  /*f3c0*/  FADD.FTZ R136, R179, R136 ;  /* 0x00000088b3887221 */ /* 0x000fe20000010000 */
[----:B------:R-:W-:Y:S01]  /*f3d0*/  F2FP.BF16.PACK_AB R193, R181, R182 ;  /* 0x000000b6b5c1723e */ /* 0x000fe200000010ff */
[----:B------:R1:W-:Y:S01]  /*f3e0*/  STG.E.U16 [R196.64+0x22], R118 ;  /* 0x00002276c4007986 */ /* 0x0003e2000c101510 */
[----:B------:R-:W-:Y:S01]  /*f3f0*/  IMAD.MOV.U32 R204, RZ, RZ, R142 ;  /* 0x000000ffffcc7224 */ /* 0x000fe200078e008e */
[----:B------:R-:W-:Y:S01]  /*f400*/  F2FP.BF16.PACK_AB R107, R189, R190 ;  /* 0x000000bebd6b723e */ /* 0x000fe200000010ff */
[----:B------:R-:W-:Y:S01]  /*f410*/  IMAD.MOV.U32 R142, RZ, RZ, R210 ;  /* 0x000000ffff8e7224 */ /* 0x000fe200078e00d2 */
[----:B------:R2:W-:Y:S01]  /*f420*/  STG.E.U16 [R196.64+0x20], R141 ;  /* 0x0000208dc4007986 */ /* 0x0005e2000c101510 */
[----:B------:R-:W-:Y:S01]  /*f430*/  FADD.FTZ R138, R187, R138 ;  /* 0x0000008abb8a7221 */ /* 0x000fe20000010000 */
[----:B------:R-:W-:Y:S01]  /*f440*/  F2FP.BF16.PACK_AB R189, R183, R184 ;  /* 0x000000b8b7bd723e */ /* 0x000fe200000010ff */
[----:B------:R-:W-:Y:S01]  /*f450*/  IMAD.MOV.U32 R182, RZ, RZ, R142 ;  /* 0x000000ffffb67224 */ /* 0x000fe200078e008e */
[----:B------:R2:W-:Y:S01]  /*f460*/  STG.E.U16 [R200.64+0x1e], R125 ;  /* 0x00001e7dc8007986 */ /* 0x0005e2000c101510 */
[----:B------:R-:W-:Y:S01]  /*f470*/  FADD.FTZ R134, R184, R138 ;  /* 0x0000008ab8867221 */ /* 0x000fe20000010000 */
[----:B------:R-:W-:Y:S01]  /*f480*/  F2FP.BF16.PACK_AB R184, R169, R180 ;  /* 0x000000b4a9b8723e */ /* 0x000fe200000010ff */
[----:B------:R-:W-:Y:S01]  /*f490*/  FADD.FTZ R132, R180, R132 ;  /* 0x00000084b4847221 */ /* 0x000fe20000010000 */
[----:B------:R-:W-:Y:S01]  /*f4a0*/  STG.E.U16 [R200.64+0x20], R112 ;  /* 0x00002070c8007986 */ /* 0x000fe2000c101510 */
[----:B------:R-:W-:Y:S01]  /*f4b0*/  FADD.FTZ R134, R183, R134 ;  /* 0x00000086b7867221 */ /* 0x000fe20000010000 */
[----:B------:R-:W-:Y:S01]  /*f4c0*/  LOP3.LUT R146, R153, UR8, R146, 0x96, !PT ;  /* 0x0000000899927c12 */ /* 0x000fe2000f8e9692 */
[----:B------:R-:W-:Y:S01]  /*f4d0*/  IMAD.MOV.U32 R183, RZ, RZ, R143 ;  /* 0x000000ffffb77224 */ /* 0x000fe200078e008f */
[----:B------:R-:W-:Y:S01]  /*f4e0*/  PRMT R190, R191, 0x7632, R190 ;  /* 0x00007632bfbe7816 */ /* 0x000fe200000000be */
[----:B------:R-:W-:Y:S01]  /*f4f0*/  FADD.FTZ R143, R169, R132 ;  /* 0x00000084a98f7221 */ /* 0x000fe20000010000 */
[C---:B------:R-:W-:Y:S01]  /*f500*/  PRMT R192, R193.reuse, 0x7632, R192 ;  /* 0x00007632c1c07816 */ /* 0x040fe200000000c0 */
[----:B------:R-:W-:Y:S01]  /*f510*/  IMAD.WIDE.U32 R146, R146, -0x2daee0ad, RZ ;  /* 0xd2511f5392927825 */ /* 0x000fe200078e00ff */
[----:B------:R-:W-:Y:S02]  /*f520*/  PRMT R185, R186, 0x7632, R185 ;  /* 0x00007632bab97816 */ /* 0x000fe400000000b9 */
[----:B------:R-:W-:Y:S02]  /*f530*/  F2FP.BF16.PACK_AB R188, R170, R171 ;  /* 0x000000abaabc723e */ /* 0x000fe400000010ff */
[----:B------:R-:W-:Y:S02]  /*f540*/  PRMT R169, R193, 0x5410, R192 ;  /* 0x00005410c1a97816 */ /* 0x000fe400000000c0 */
[----:B------:R-:W-:Y:S01]  /*f550*/  PRMT R187, R188, 0x7632, R187 ;  /* 0x00007632bcbb7816 */ /* 0x000fe200000000bb */
[----:B-1----:R-:W-:Y:S01]  /*f560*/  FADD.FTZ R118, R175, R136 ;  /* 0x00000088af767221 */ /* 0x002fe20000010000 */
[----:B------:R-:W-:Y:S01]  /*f570*/  LOP3.LUT R145, R156, 0xff, RZ, 0xc0, !PT ;  /* 0x000000ff9c917812 */ /* 0x000fe200078ec0ff */
[----:B--2---:R-:W-:Y:S02]  /*f580*/  FADD.FTZ R141, R173, R134 ;  /* 0x00000086ad8d7221 */ /* 0x004fe40000010000 */
[----:B------:R-:W-:Y:S01]  /*f590*/  FADD.FTZ R125, R171, R128 ;  /* 0x00000080ab7d7221 */ /* 0x000fe20000010000 */
[----:B------:R-:W-:Y:S03]  /*f5a0*/  PRMT R171, R188, 0x5410, R187 ;  /* 0x00005410bcab7816 */ /* 0x000fe600000000bb */
[----:B------:R-:W-:Y:S01]  /*f5b0*/  FADD.FTZ R128, R170, R125 ;  /* 0x0000007daa807221 */ /* 0x000fe20000010000 */
[----:B------:R-:W-:Y:S01]  /*f5c0*/  PRMT R170, R186, 0x5410, R185 ;  /* 0x00005410baaa7816 */ /* 0x000fe200000000b9 */
[----:B---3--:R-:W-:Y:S05]  /*f5d0*/  @!P0 HFMA2.BF16_V2 R151, -RZ.H0_H0, RZ.H0_H0, -R114.H0_H0 ;  /* 0x200000ffff978231 */ /* 0x008fea0000340972 */
[----:B------:R1:W-:Y:S01]  /*f5e0*/  @!P0 STL.S16 [R1+0x10], R151 ;  /* 0x0000109701008387 */ /* 0x0003e20000100600 */
[----:B------:R-:W-:Y:S03]  /*f5f0*/  PRMT R140, R151, 0x7610, R140 ;  /* 0x00007610978c7816 */ /* 0x000fe6000000008c */
[----:B------:R-:W2:Y:S01]  /*f600*/  LDL.LU.64 R210, [R1+0xe0] ;  /* 0x0000e00001d27983 */ /* 0x000ea20000300a00 */
[----:B------:R-:W-:Y:S02]  /*f610*/  @!P0 PRMT R114, R140, 0x5410, RZ ;  /* 0x000054108c728816 */ /* 0x000fe400000000ff */
[----:B------:R-:W-:Y:S03]  /*f620*/  ISETP.LE.U32.AND P0, PT, R122, UR12, PT ;  /* 0x0000000c7a007c0c */ /* 0x000fe6000bf03070 */
[----:B------:R3:W-:Y:S04]  /*f630*/  STL [R1+0xc4], R118 ;  /* 0x0000c47601007387 */ /* 0x0007e80000100800 */
[----:B------:R2:W2:Y:S01]  /*f640*/  LDL.S16 R136, [R1] ;  /* 0x0000000001887983 */ /* 0x0004a20000100600 */
[----:B-1----:R-:W-:Y:S05]  /*f650*/  IMAD.WIDE.U32 R150, R150, -0x326172a9, RZ ;  /* 0xcd9e8d5796967825 */ /* 0x002fea00078e00ff */
[----:B------:R-:W-:Y:S04]  /*f660*/  LOP3.LUT R124, R151, UR14, R152, 0x96, !PT ;  /* 0x0000000e977c7c12 */ /* 0x000fe8000f8e9698 */
[----:B------:R-:W-:Y:S01]  /*f670*/  LOP3.LUT R106, R124, 0xff, RZ, 0xc0, !PT ;  /* 0x000000ff7c6a7812 */ /* 0x000fe200078ec0ff */
[----:B---3--:R-:W-:Y:S01]  /*f680*/  FADD.FTZ R118, R172, R141 ;  /* 0x0000008dac767221 */ /* 0x008fe20000010000 */
[----:B------:R-:W-:Y:S02]  /*f690*/  LOP3.LUT R122, R124, 0xffff, RZ, 0xc0, !PT ;  /* 0x0000ffff7c7a7812 */ /* 0x000fe400078ec0ff */
[----:B------:R-:W-:Y:S02]  /*f6a0*/  ISETP.LE.U32.AND P1, PT, R106, UR12, PT ;  /* 0x0000000c6a007c0c */ /* 0x000fe4000bf23070 */
[----:B------:R-:W-:Y:S01]  /*f6b0*/  SHF.R.U32.HI R122, RZ, 0x8, R122 ;  /* 0x00000008ff7a7819 */ /* 0x000fe2000001167a */
[----:B------:R1:W-:Y:S01]  /*f6c0*/  STL [R1+0xc0], R118 ;  /* 0x0000c07601007387 */ /* 0x0003e20000100800 */
[C---:B------:R-:W-:Y:S02]  /*f6d0*/  PRMT R106, R121.reuse, 0x7632, R106 ;  /* 0x00007632796a7816 */ /* 0x040fe4000000006a */
[----:B------:R-:W-:Y:S02]  /*f6e0*/  LOP3.LUT R122, R122, 0xffff, RZ, 0xc0, !PT ;  /* 0x0000ffff7a7a7812 */ /* 0x000fe400078ec0ff */
[----:B------:R-:W-:Y:S05]  /*f6f0*/  PRMT R142, R121, 0x5410, R106 ;  /* 0x00005410798e7816 */ /* 0x000fea000000006a */
[----:B------:R-:W-:Y:S05]  /*f700*/  @!P1 HFMA2.BF16_V2 R250, -RZ.H0_H0, RZ.H0_H0, -R121.H0_H0 ;  /* 0x200000fffffa9231 */ /* 0x000fea0000340979 */
[----:B------:R-:W-:Y:S02]  /*f710*/  @!P1 PRMT R121, R250, 0x5410, RZ ;  /* 0x00005410fa799816 */ /* 0x000fe400000000ff */
[----:B------:R-:W-:Y:S02]  /*f720*/  ISETP.LE.U32.AND P1, PT, R122, UR12, PT ;  /* 0x0000000c7a007c0c */ /* 0x000fe4000bf23070 */
[--C-:B------:R-:W-:Y:S04]  /*f730*/  SHF.R.U32.HI R122, RZ, 0x10, R158.reuse ;  /* 0x00000010ff7a7819 */ /* 0x100fe8000001169e */
[----:B------:R-:W-:Y:S04]  /*f740*/  LOP3.LUT R122, R122, 0xff, RZ, 0xc0, !PT ;  /* 0x000000ff7a7a7812 */ /* 0x000fe800078ec0ff */
[----:B------:R-:W-:Y:S02]  /*f750*/  ISETP.LE.U32.AND P3, PT, R122, UR12, PT ;  /* 0x0000000c7a007c0c */ /* 0x000fe4000bf63070 */
[----:B------:R-:W-:Y:S01]  /*f760*/  SHF.R.U32.HI R122, RZ, 0x18, R158 ;  /* 0x00000018ff7a7819 */ /* 0x000fe2000001169e */
[----:B------:R-:W-:Y:S03]  /*f770*/  @!P1 HFMA2.BF16_V2 R246, -RZ.H0_H0, RZ.H0_H0, -R106.H0_H0 ;  /* 0x200000fffff69231 */ /* 0x000fe6000034096a */
[----:B------:R-:W-:Y:S02]  /*f780*/  ISETP.LE.U32.AND P2, PT, R122, UR12, PT ;  /* 0x0000000c7a007c0c */ /* 0x000fe4000bf43070 */
[----:B------:R-:W-:Y:S02]  /*f790*/  LOP3.LUT R122, R183, UR29, RZ, 0x3c, !PT ;  /* 0x0000001db77a7c12 */ /* 0x000fe4000f8e3cff */
[----:B------:R-:W-:Y:S03]  /*f7a0*/  @!P1 PRMT R106, R246, 0x5410, RZ ;  /* 0x00005410f66a9816 */ /* 0x000fe600000000ff */
[----:B------:R-:W-:Y:S01]  /*f7b0*/  IMAD.WIDE.U32 R182, R122, -0x326172a9, RZ ;  /* 0xcd9e8d577ab67825 */ /* 0x000fe200078e00ff */
[----:B------:R-:W-:Y:S04]  /*f7c0*/  @!P3 HFMA2.BF16_V2 R248, -RZ.H0_H0, RZ.H0_H0, -R135.H0_H0 ;  /* 0x200000fffff8b231 */ /* 0x000fe80000340987 */
[----:B------:R-:W-:Y:S02]  /*f7d0*/  LOP3.LUT R122, R183, UR26, R204, 0x96, !PT ;  /* 0x0000001ab77a7c12 */ /* 0x000fe4000f8e96cc */
[----:B------:R-:W-:Y:S01]  /*f7e0*/  LOP3.LUT R116, R149, UR15, R182, 0x96, !PT ;  /* 0x0000000f95747c12 */ /* 0x000fe2000f8e96b6 */
[----:B------:R-:W-:Y:S02]  /*f7f0*/  UIADD3 UR15, UR18, -0x4ab325aa, URZ ;  /* 0xb54cda56120f7890 */ /* 0x000fe4000fffe03f */
[----:B------:R-:W-:Y:S04]  /*f800*/  IMAD.WIDE.U32 R180, R122, -0x2daee0ad, RZ ;  /* 0xd2511f537ab47825 */ /* 0x000fe800078e00ff */
[----:B------:R-:W-:Y:S01]  /*f810*/  IMAD.WIDE.U32 R182, R116, -0x2daee0ad, RZ ;  /* 0xd2511f5374b67825 */ /* 0x000fe200078e00ff */
[----:B------:R-:W-:Y:S02]  /*f820*/  LOP3.LUT R122, R181, UR28, R212, 0x96, !PT ;  /* 0x0000001cb57a7c12 */ /* 0x000fe4000f8e96d4 */
[----:B------:R-:W-:Y:S02]  /*f830*/  LOP3.LUT R178, R177, UR15, R178, 0x96, !PT ;  /* 0x0000000fb1b27c12 */ /* 0x000fe4000f8e96b2 */
[----:B------:R-:W-:Y:S01]  /*f840*/  LOP3.LUT R116, R183, UR21, R180, 0x96, !PT ;  /* 0x00000015b7747c12 */ /* 0x000fe2000f8e96b4 */
[----:B------:R-:W-:Y:S05]  /*f850*/  IMAD.WIDE.U32 R180, R122, -0x326172a9, RZ ;  /* 0xcd9e8d577ab47825 */ /* 0x000fea00078e00ff */
[----:B------:R-:W-:Y:S05]  /*f860*/  LOP3.LUT R122, R181, UR24, R148, 0x96, !PT ;  /* 0x00000018b57a7c12 */ /* 0x000fea000f8e9694 */
[----:B------:R-:W-:Y:S01]  /*f870*/  IMAD.WIDE.U32 R140, R122, -0x2daee0ad, RZ ;  /* 0xd2511f537a8c7825 */ /* 0x000fe200078e00ff */
[----:B------:R-:W-:Y:S04]  /*f880*/  PRMT R122, R139, 0x7632, R122 ;  /* 0x000076328b7a7816 */ /* 0x000fe8000000007a */
[----:B-1----:R-:W-:Y:S01]  /*f890*/  LOP3.LUT R118, R141, UR11, R182, 0x96, !PT ;  /* 0x0000000b8d767c12 */ /* 0x002fe2000f8e96b6 */
[----:B------:R-:W-:Y:S01]  /*f8a0*/  IMAD.WIDE.U32 R182, R116, -0x326172a9, RZ ;  /* 0xcd9e8d5774b67825 */ /* 0x000fe200078e00ff */
[----:B------:R-:W-:Y:S01]  /*f8b0*/  PRMT R125, R139, 0x5410, R122 ;  /* 0x000054108b7d7816 */ /* 0x000fe2000000007a */
[----:B------:R-:W-:Y:S03]  /*f8c0*/  @!P6 HFMA2.BF16_V2 R245, -RZ.H0_H0, RZ.H0_H0, -R122.H0_H0 ;  /* 0x200000fffff5e231 */ /* 0x000fe6000034097a */
[----:B------:R-:W-:Y:S01]  /*f8d0*/  LOP3.LUT R172, R183, UR20, R180, 0x96, !PT ;  /* 0x00000014b7ac7c12 */ /* 0x000fe2000f8e96b4 */
[----:B------:R-:W-:Y:S01]  /*f8e0*/  IMAD.WIDE.U32 R180, R118, -0x326172a9, RZ ;  /* 0xcd9e8d5776b47825 */ /* 0x000fe200078e00ff */
[----:B------:R-:W-:Y:S02]  /*f8f0*/  PRMT R118, R135, 0x7632, R118 ;  /* 0x0000763287767816 */ /* 0x000fe40000000076 */
[----:B------:R-:W-:Y:S01]  /*f900*/  @!P6 PRMT R122, R245, 0x5410, RZ ;  /* 0x00005410f57ae816 */ /* 0x000fe200000000ff */
[----:B------:R-:W-:Y:S01]  /*f910*/  IMAD.WIDE.U32 R172, R172, -0x2daee0ad, RZ ;  /* 0xd2511f53acac7825 */ /* 0x000fe200078e00ff */
[----:B------:R-:W-:Y:S01]  /*f920*/  LOP3.LUT R132, R181, UR8, R182, 0x96, !PT ;  /* 0x00000008b5847c12 */ /* 0x000fe2000f8e96b6 */
[----:B------:R-:W-:Y:S02]  /*f930*/  @!P2 HFMA2.BF16_V2 R247, -RZ.H0_H0, RZ.H0_H0, -R118.H0_H0 ;  /* 0x200000fffff7a231 */ /* 0x000fe40000340976 */
[----:B------:R-:W-:Y:S01]  /*f940*/  IMAD.MOV.U32 R182, RZ, RZ, R212 ;  /* 0x000000ffffb67224 */ /* 0x000fe200078e00d4 */
[----:B------:R-:W-:Y:S01]  /*f950*/  LOP3.LUT R140, R173, UR5, R140, 0x96, !PT ;  /* 0x00000005ad8c7c12 */ /* 0x000fe2000f8e968c */
[----:B------:R-:W-:Y:S01]  /*f960*/  IMAD.MOV.U32 R183, RZ, RZ, R213 ;  /* 0x000000ffffb77224 */ /* 0x000fe200078e00d5 */
[----:B------:R1:W-:Y:S01]  /*f970*/  STG.E.U16 [R198.64+0x22], R122 ;  /* 0x0000227ac6007986 */ /* 0x0003e2000c101510 */
[----:B------:R-:W-:Y:S02]  /*f980*/  IMAD.MOV.U32 R181, RZ, RZ, R205 ;  /* 0x000000ffffb57224 */ /* 0x000fe400078e00cd */
[----:B------:R-:W-:Y:S01]  /*f990*/  IMAD.WIDE.U32 R140, R140, -0x326172a9, RZ ;  /* 0xcd9e8d578c8c7825 */ /* 0x000fe200078e00ff */
[----:B------:R3:W5:Y:S01]  /*f9a0*/  LDL.LU.64 R212, [R1+0xd8] ;  /* 0x0000d80001d47983 */ /* 0x0007620000300a00 */
[----:B------:R-:W3:Y:S03]  /*f9b0*/  LDC.U8 R205, c[0x0][0x2d8] ;  /* 0x0000b600ffcd7b82 */ /* 0x000ee60000000000 */
[----:B------:R-:W-:Y:S01]  /*f9c0*/  LOP3.LUT R134, R141, UR14, R180, 0x96, !PT ;  /* 0x0000000e8d867c12 */ /* 0x000fe2000f8e96b4 */
[----:B------:R-:W-:Y:S01]  /*f9d0*/  IMAD.MOV.U32 R180, RZ, RZ, R204 ;  /* 0x000000ffffb47224 */ /* 0x000fe200078e00cc */
[----:B------:R-:W-:Y:S02]  /*f9e0*/  UIADD3 UR14, UR18, 0x3c6ef372, URZ ;  /* 0x3c6ef372120e7890 */ /* 0x000fe4000fffe03f */
[----:B------:R-:W-:Y:S01]  /*f9f0*/  LOP3.LUT R116, R134, 0xff, RZ, 0xc0, !PT ;  /* 0x000000ff86747812 */ /* 0x000fe200078ec0ff */
[----:B------:R-:W3:Y:S03]  /*fa00*/  LDC.U8 R204, c[0x0][0x2d8] ;  /* 0x0000b600ffcc7b82 */ /* 0x000ee60000000000 */
[----:B------:R-:W-:Y:S01]  /*fa10*/  LOP3.LUT R154, R149, UR14, R154, 0x96, !PT ;  /* 0x0000000e959a7c12 */ /* 0x000fe2000f8e969a */
[----:B------:R-:W-:Y:S01]  /*fa20*/  UIADD3 UR14, UR19, 0x76cf5d0a, URZ ;  /* 0x76cf5d0a130e7890 */ /* 0x000fe2000fffe03f */
[----:B-1----:R-:W-:Y:S04]  /*fa30*/  LOP3.LUT R122, R140, 0xffff, RZ, 0xc0, !PT ;  /* 0x0000ffff8c7a7812 */ /* 0x002fe800078ec0ff */
[----:B------:R-:W-:Y:S04]  /*fa40*/  SHF.R.U32.HI R122, RZ, 0x8, R122 ;  /* 0x00000008ff7a7819 */ /* 0x000fe8000001167a */
[----:B------:R-:W-:Y:S02]  /*fa50*/  LOP3.LUT R122, R122, 0xffff, RZ, 0xc0, !PT ;  /* 0x0000ffff7a7a7812 */ /* 0x000fe400078ec0ff */
[----:B---3--:R-:W-:Y:S01]  /*fa60*/  PRMT R204, R204, 0x7054, R205 ;  /* 0x00007054cccc7816 */ /* 0x008fe200000000cd */
[----:B--2---:R-:W-:Y:S05]  /*fa70*/  @!P0 HFMA2.BF16_V2 R136, -RZ.H0_H0, RZ.H0_H0, -R139.H0_H0 ;  /* 0x200000ffff888231 */ /* 0x004fea000034098b */
[----:B------:R-:W-:Y:S01]  /*fa80*/  PRMT R112, R136, 0x7610, R112 ;  /* 0x0000761088707816 */ /* 0x000fe20000000070 */
[----:B------:R1:W-:Y:S03]  /*fa90*/  @!P0 STL.S16 [R1], R136 ;  /* 0x0000008801008387 */ /* 0x0003e60000100600 */
[----:B------:R-:W-:Y:S01]  /*faa0*/  @!P0 PRMT R139, R112, 0x5410, RZ ;  /* 0x00005410708b8816 */ /* 0x000fe200000000ff */
[----:B------:R-:W-:Y:S01]  /*fab0*/  FADD.FTZ R112, R168, R143 ;  /* 0x0000008fa8707221 */ /* 0x000fe20000010000 */
[----:B------:R-:W-:Y:S01]  /*fac0*/  ISETP.LE.U32.AND P0, PT, R116, UR12, PT ;  /* 0x0000000c74007c0c */ /* 0x000fe2000bf03070 */
[----:B------:R2:W-:Y:S01]  /*fad0*/  STL [R1+0xc8], R128 ;  /* 0x0000c88001007387 */ /* 0x0005e20000100800 */
[----:B------:R-:W-:Y:S01]  /*fae0*/  PRMT R168, R191, 0x5410, R190 ;  /* 0x00005410bfa87816 */ /* 0x000fe200000000be */
[----:B------:R-:W-:Y:S01]  /*faf0*/  FADD.FTZ R116, R167, R112 ;  /* 0x00000070a7747221 */ /* 0x000fe20000010000 */
[----:B------:R-:W-:Y:S01]  /*fb00*/  SHF.R.U32.HI R112, RZ, 0x10, R160 ;  /* 0x00000010ff707819 */ /* 0x000fe200000116a0 */
[----:B------:R-:W-:Y:S01]  /*fb10*/  STG.E.U16 [R198.64+0x20], R139 ;  /* 0x0000208bc6007986 */ /* 0x000fe2000c101510 */
[----:B------:R-:W-:Y:S01]  /*fb20*/  IMAD.WIDE.U32 R166, R132, -0x2daee0ad, RZ ;  /* 0xd2511f5384a67825 */ /* 0x000fe200078e00ff */
[----:B------:R-:W-:Y:S02]  /*fb30*/  PRMT R132, R105, 0x7632, R132 ;  /* 0x0000763269847816 */ /* 0x000fe40000000084 */
[----:B------:R3:W-:Y:S01]  /*fb40*/  STL [R1+0xcc], R116 ;  /* 0x0000cc7401007387 */ /* 0x0007e20000100800 */
[----:B------:R-:W-:Y:S02]  /*fb50*/  LOP3.LUT R112, R112, 0xff, RZ, 0xc0, !PT ;  /* 0x000000ff70707812 */ /* 0x000fe400078ec0ff */
[----:B------:R-:W-:Y:S01]  /*fb60*/  LOP3.LUT R143, R166, 0xff, RZ, 0xc0, !PT ;  /* 0x000000ffa68f7812 */ /* 0x000fe200078ec0ff */
[----:B------:R-:W-:Y:S01]  /*fb70*/  @!P0 HFMA2.BF16_V2 R249, -RZ.H0_H0, RZ.H0_H0, -R117.H0_H0 ;  /* 0x200000fffff98231 */ /* 0x000fe20000340975 */
[----:B------:R-:W-:Y:S01]  /*fb80*/  ISETP.LE.U32.AND P5, PT, R112, UR12, PT ;  /* 0x0000000c70007c0c */ /* 0x000fe2000bfa3070 */
[----:B------:R-:W-:Y:S01]  /*fb90*/  STG.E.U16 [R202.64+0x30], R137 ;  /* 0x00003089ca007986 */ /* 0x000fe2000c101510 */
[C---:B------:R-:W-:Y:S03]  /*fba0*/  PRMT R112, R117.reuse, 0x7632, R112 ;  /* 0x0000763275707816 */ /* 0x040fe60000000070 */
[----:B------:R4:W-:Y:S01]  /*fbb0*/  STG.E.U16 [R202.64+0x32], R104 ;  /* 0x00003268ca007986 */ /* 0x0009e2000c101510 */
[----:B------:R-:W-:Y:S02]  /*fbc0*/  PRMT R138, R117, 0x5410, R112 ;  /* 0x00005410758a7816 */ /* 0x000fe40000000070 */
[----:B------:R-:W-:Y:S02]  /*fbd0*/  @!P0 PRMT R117, R249, 0x5410, RZ ;  /* 0x00005410f9758816 */ /* 0x000fe400000000ff */
[----:B-1----:R-:W-:Y:S02]  /*fbe0*/  LOP3.LUT R136, R140, 0xff, RZ, 0xc0, !PT ;  /* 0x000000ff8c887812 */ /* 0x002fe400078ec0ff */
[----:B--2---:R-:W-:Y:S01]  /*fbf0*/  PRMT R128, R135, 0x5410, R118 ;  /* 0x0000541087807816 */ /* 0x004fe20000000076 */
[----:B------:R-:W-:Y:S01]  /*fc00*/  @!P5 HFMA2.BF16_V2 R238, -RZ.H0_H0, RZ.H0_H0, -R131.H0_H0 ;  /* 0x200000ffffeed231 */ /* 0x000fe20000340983 */
[----:B------:R-:W-:Y:S02]  /*fc10*/  @!P3 PRMT R135, R248, 0x5410, RZ ;  /* 0x00005410f887b816 */ /* 0x000fe400000000ff */
[----:B------:R-:W-:Y:S02]  /*fc20*/  @!P2 PRMT R118, R247, 0x5410, RZ ;  /* 0x00005410f776a816 */ /* 0x000fe400000000ff */
[----:B------:R-:W-:Y:S01]  /*fc30*/  ISETP.LE.U32.AND P3, PT, R122, UR12, PT ;  /* 0x0000000c7a007c0c */ /* 0x000fe2000bf63070 */
[----:B------:R-:W-:Y:S01]  /*fc40*/  STG.E.U16 [R196.64+0x30], R135 ;  /* 0x00003087c4007986 */ /* 0x000fe2000c101510 */
[----:B---3--:R-:W-:Y:S02]  /*fc50*/  SHF.R.U32.HI R116, RZ, 0x18, R160 ;  /* 0x00000018ff747819 */ /* 0x008fe400000116a0 */
[----:B------:R-:W-:Y:S01]  /*fc60*/  LOP3.LUT R139, R147, UR27, R144, 0x96, !PT ;  /* 0x0000001b938b7c12 */ /* 0x000fe2000f8e9690 */
[----:B------:R-:W-:Y:S01]  /*fc70*/  STG.E.U16 [R196.64+0x32], R118 ;  /* 0x00003276c4007986 */ /* 0x000fe2000c101510 */
[----:B------:R-:W-:Y:S02]  /*fc80*/  ISETP.LE.U32.AND P4, PT, R116, UR12, PT ;  /* 0x0000000c74007c0c */ /* 0x000fe4000bf83070 */
[--C-:B------:R-:W-:Y:S01]  /*fc90*/  SHF.R.U32.HI R116, RZ, 0x10, R124.reuse ;  /* 0x00000010ff747819 */ /* 0x100fe2000001167c */
[----:B------:R1:W-:Y:S01]  /*fca0*/  STG.E.U16 [R200.64+0x2e], R123 ;  /* 0x00002e7bc8007986 */ /* 0x0003e2000c101510 */
[----:B------:R-:W-:Y:S02]  /*fcb0*/  SHF.R.U32.HI R124, RZ, 0x18, R124 ;  /* 0x00000018ff7c7819 */ /* 0x000fe4000001167c */
[----:B------:R-:W-:Y:S01]  /*fcc0*/  LOP3.LUT R116, R116, 0xff, RZ, 0xc0, !PT ;  /* 0x000000ff74747812 */ /* 0x000fe200078ec0ff */
[----:B------:R2:W-:Y:S01]  /*fcd0*/  STG.E.U16 [R200.64+0x30], R114 ;  /* 0x00003072c8007986 */ /* 0x0005e2000c101510 */
[----:B----4-:R-:W-:Y:S01]  /*fce0*/  PRMT R104, R119, 0x7632, R104 ;  /* 0x0000763277687816 */ /* 0x010fe20000000068 */
[----:B------:R-:W-:Y:S01]  /*fcf0*/  @!P3 HFMA2.BF16_V2 R235, -RZ.H0_H0, RZ.H0_H0, -R132.H0_H0 ;  /* 0x200000ffffebb231 */ /* 0x000fe20000340984 */
[----:B------:R-:W-:Y:S02]  /*fd00*/  ISETP.LE.U32.AND P1, PT, R116, UR12, PT ;  /* 0x0000000c74007c0c */ /* 0x000fe4000bf23070 */
[----:B------:R-:W-:Y:S02]  /*fd10*/  LOP3.LUT R116, R134, 0xffff, RZ, 0xc0, !PT ;  /* 0x0000ffff86747812 */ /* 0x000fe400078ec0ff */
[----:B------:R-:W-:Y:S02]  /*fd20*/  SHF.R.U32.HI R137, RZ, 0x10, R140 ;  /* 0x00000010ff897819 */ /* 0x000fe4000001168c */
[----:B------:R-:W-:Y:S02]  /*fd30*/  SHF.R.U32.HI R116, RZ, 0x8, R116 ;  /* 0x00000008ff747819 */ /* 0x000fe40000011674 */
[----:B------:R-:W-:Y:S02]  /*fd40*/  LOP3.LUT R122, R139, 0xff, RZ, 0xc0, !PT ;  /* 0x000000ff8b7a7812 */ /* 0x000fe400078ec0ff */
[----:B------:R-:W-:Y:S02]  /*fd50*/  LOP3.LUT R116, R116, 0xffff, RZ, 0xc0, !PT ;  /* 0x0000ffff74747812 */ /* 0x000fe400078ec0ff */
[----:B------:R-:W-:Y:S01]  /*fd60*/  ISETP.LE.U32.AND P2, PT, R122, UR12, PT ;  /* 0x0000000c7a007c0c */ /* 0x000fe2000bf43070 */
[----:B------:R-:W-:Y:S01]  /*fd70*/  @!P1 HFMA2.BF16_V2 R243, -RZ.H0_H0, RZ.H0_H0, -R119.H0_H0 ;  /* 0x200000fffff39231 */ /* 0x000fe20000340977 */
[----:B------:R-:W-:Y:S02]  /*fd80*/  ISETP.LE.U32.AND P0, PT, R116, UR12, PT ;  /* 0x0000000c74007c0c */ /* 0x000fe4000bf03070 */
[----:B------:R-:W-:Y:S02]  /*fd90*/  PRMT R116, R131, 0x7632, R116 ;  /* 0x0000763283747816 */ /* 0x000fe40000000074 */
[----:B------:R-:W-:Y:S02]  /*fda0*/  LOP3.LUT R122, R167, UR27, R172, 0x96, !PT ;  /* 0x0000001ba77a7c12 */ /* 0x000fe4000f8e96ac */
[----:B------:R-:W-:Y:S01]  /*fdb0*/  LOP3.LUT R137, R137, 0xff, RZ, 0xc0, !PT ;  /* 0x000000ff89897812 */ /* 0x000fe200078ec0ff */
[----:B------:R-:W-:Y:S01]  /*fdc0*/  @!P4 HFMA2.BF16_V2 R237, -RZ.H0_H0, RZ.H0_H0, -R116.H0_H0 ;  /* 0x200000ffffedc231 */ /* 0x000fe20000340974 */
[----:B-1----:R-:W-:Y:S02]  /*fdd0*/  LOP3.LUT R123, R166, 0xffff, RZ, 0xc0, !PT ;  /* 0x0000ffffa67b7812 */ /* 0x002fe400078ec0ff */
[--C-:B------:R-:W-:Y:S01]  /*fde0*/  SHF.R.U32.HI R118, RZ, 0x10, R166.reuse ;  /* 0x00000010ff767819 */ /* 0x100fe200000116a6 */
[----:B------:R-:W-:Y:S01]  /*fdf0*/  @!P2 HFMA2.BF16_V2 R240, -RZ.H0_H0, RZ.H0_H0, -R191.H0_H0 ;  /* 0x200000fffff0a231 */ /* 0x000fe200003409bf */
[--C-:B--2---:R-:W-:Y:S01]  /*fe00*/  SHF.R.U32.HI R114, RZ, 0x18, R166.reuse ;  /* 0x00000018ff727819 */ /* 0x104fe200000116a6 */
[----:B------:R-:W-:Y:S01]  /*fe10*/  @!P0 HFMA2.BF16_V2 R244, -RZ.H0_H0, RZ.H0_H0, -R112.H0_H0 ;  /* 0x200000fffff48231 */ /* 0x000fe20000340970 */
[----:B------:R-:W-:Y:S02]  /*fe20*/  PRMT R166, R189, 0x7632, R166 ;  /* 0x00007632bda67816 */ /* 0x000fe400000000a6 */
[----:B------:R-:W-:Y:S02]  /*fe30*/  LOP3.LUT R135, R139, 0xffff, RZ, 0xc0, !PT ;  /* 0x0000ffff8b877812 */ /* 0x000fe400078ec0ff */
[----:B------:R-:W-:Y:S02]  /*fe40*/  @!P0 PRMT R112, R244, 0x5410, RZ ;  /* 0x00005410f4708816 */ /* 0x000fe400000000ff */
[----:B------:R-:W-:Y:S02]  /*fe50*/  ISETP.LE.U32.AND P0, PT, R124, UR12, PT ;  /* 0x0000000c7c007c0c */ /* 0x000fe4000bf03070 */
[----:B------:R-:W-:Y:S02]  /*fe60*/  PRMT R124, R131, 0x5410, R116 ;  /* 0x00005410837c7816 */ /* 0x000fe40000000074 */
[----:B------:R-:W-:Y:S02]  /*fe70*/  @!P4 PRMT R116, R237, 0x5410, RZ ;  /* 0x00005410ed74c816 */ /* 0x000fe400000000ff */
[----:B------:R-:W-:Y:S02]  /*fe80*/  @!P5 PRMT R131, R238, 0x5410, RZ ;  /* 0x00005410ee83d816 */ /* 0x000fe400000000ff */
[----:B------:R-:W-:Y:S01]  /*fe90*/  ISETP.LE.U32.AND P5, PT, R136, UR12, PT ;  /* 0x0000000c88007c0c */ /* 0x000fe2000bfa3070 */
[----:B------:R1:W-:Y:S01]  /*fea0*/  STG.E.U16 [R198.64+0x32], R116 ;  /* 0x00003274c6007986 */ /* 0x0003e2000c101510 */
[----:B------:R-:W-:Y:S02]  /*feb0*/  SHF.R.U32.HI R136, RZ, 0x18, R140 ;  /* 0x00000018ff887819 */ /* 0x000fe4000001168c */
[----:B------:R-:W-:Y:S01]  /*fec0*/  PRMT R140, R119, 0x5410, R104 ;  /* 0x00005410778c7816 */ /* 0x000fe20000000068 */
[----:B------:R-:W-:Y:S01]  /*fed0*/  STG.E.U16 [R198.64+0x30], R131 ;  /* 0x00003083c6007986 */ /* 0x000fe2000c101510 */
[----:B------:R-:W-:Y:S01]  /*fee0*/  @!P0 HFMA2.BF16_V2 R242, -RZ.H0_H0, RZ.H0_H0, -R104.H0_H0 ;  /* 0x200000fffff28231 */ /* 0x000fe20000340968 */
[----:B------:R-:W-:Y:S02]  /*fef0*/  PRMT R172, R189, 0x5410, R166 ;  /* 0x00005410bdac7816 */ /* 0x000fe400000000a6 */
[----:B------:R2:W-:Y:S01]  /*ff00*/  STG.E.U16 [R202.64+0x42], R106 ;  /* 0x0000426aca007986 */ /* 0x0005e2000c101510 */
[----:B------:R-:W-:Y:S02]  /*ff10*/  @!P1 PRMT R119, R243, 0x5410, RZ ;  /* 0x00005410f3779816 */ /* 0x000fe400000000ff */
[----:B------:R-:W-:Y:S01]  /*ff20*/  @!P0 PRMT R104, R242, 0x5410, RZ ;  /* 0x00005410f2688816 */ /* 0x000fe200000000ff */
[----:B------:R-:W-:Y:S01]  /*ff30*/  STG.E.U16 [R202.64+0x40], R121 ;  /* 0x00004079ca007986 */ /* 0x000fe2000c101510 */
[----:B------:R-:W-:Y:S01]  /*ff40*/  @!P5 HFMA2.BF16_V2 R236, -RZ.H0_H0, RZ.H0_H0, -R105.H0_H0 ;  /* 0x200000ffffecd231 */ /* 0x000fe20000340969 */
[----:B------:R-:W-:Y:S02]  /*ff50*/  SHF.R.U32.HI R135, RZ, 0x8, R135 ;  /* 0x00000008ff877819 */ /* 0x000fe40000011687 */
[----:B------:R3:W-:Y:S01]  /*ff60*/  STG.E.U16 [R196.64+0x42], R104 ;  /* 0x00004268c4007986 */ /* 0x0007e2000c101510 */
[----:B------:R-:W-:Y:S02]  /*ff70*/  @!P2 PRMT R191, R240, 0x5410, RZ ;  /* 0x00005410f0bfa816 */ /* 0x000fe400000000ff */
[----:B------:R-:W-:Y:S01]  /*ff80*/  LOP3.LUT R135, R135, 0xffff, RZ, 0xc0, !PT ;  /* 0x0000ffff87877812 */ /* 0x000fe200078ec0ff */
[----:B------:R-:W-:Y:S01]  /*ff90*/  STG.E.U16 [R196.64+0x40], R119 ;  /* 0x00004077c4007986 */ /* 0x000fe2000c101510 */
[C---:B------:R-:W-:Y:S02]  /*ffa0*/  PRMT R167, R184.reuse, 0x7632, R167 ;  /* 0x00007632b8a77816 */ /* 0x040fe400000000a7 */
[----:B------:R-:W-:Y:S01]  /*ffb0*/  ISETP.LE.U32.AND P1, PT, R135, UR12, PT ;  /* 0x0000000c87007c0c */ /* 0x000fe2000bf23070 */
[----:B------:R-:W-:Y:S01]  /*ffc0*/  STG.E.U16 [R200.64+0x3e], R117 ;  /* 0x00003e75c8007986 */ /* 0x000fe2000c101510 */
[----:B------:R-:W-:Y:S02]  /*ffd0*/  PRMT R173, R184, 0x5410, R167 ;  /* 0x00005410b8ad7816 */ /* 0x000fe400000000a7 */
[----:B-1----:R-:W-:Y:S01]  /*ffe0*/  LOP3.LUT R116, R150, 0xff, RZ, 0xc0, !PT ;  /* 0x000000ff96747812 */ /* 0x002fe200078ec0ff */
[----:B------:R1:W-:Y:S01]  /*fff0*/  STG.E.U16 [R200.64+0x40], R112 ;  /* 0x00004070c8007986 */ /* 0x0003e2000c101510 */
[----:B------:R-:W-:Y:S02]  /*10000*/  LOP3.LUT R118, R118, 0xff, RZ, 0xc0, !PT ;  /* 0x000000ff76767812 */ /* 0x000fe400078ec0ff */
[----:B------:R-:W-:Y:S02]  /*10010*/  ISETP.LE.U32.AND P6, PT, R116, UR12, PT ;  /* 0x0000000c74007c0c */ /* 0x000fe4000bfc3070 */
[----:B------:R-:W-:Y:S02]  /*10020*/  SHF.R.U32.HI R116, RZ, 0x18, R134 ;  /* 0x00000018ff747819 */ /* 0x000fe40000011686 */
[C---:B--2---:R-:W-:Y:S01]  /*10030*/  PRMT R106, R115.reuse, 0x7632, R106 ;  /* 0x00007632736a7816 */ /* 0x044fe2000000006a */
[----:B------:R-:W-:Y:S01]  /*10040*/  @!P1 HFMA2.BF16_V2 R239, -RZ.H0_H0, RZ.H0_H0, -R190.H0_H0 ;  /* 0x200000ffffef9231 */ /* 0x000fe200003409be */
[----:B------:R-:W-:Y:S02]  /*10050*/  ISETP.LE.U32.AND P4, PT, R116, UR12, PT ;  /* 0x0000000c74007c0c */ /* 0x000fe4000bf83070 */
[----:B------:R-:W-:Y:S02]  /*10060*/  LOP3.LUT R116, R150, 0xffff, RZ, 0xc0, !PT ;  /* 0x0000ffff96747812 */ /* 0x000fe400078ec0ff */
[----:B------:R-:W-:Y:S02]  /*10070*/  PRMT R141, R115, 0x5410, R106 ;  /* 0x00005410738d7816 */ /* 0x000fe4000000006a */
[----:B------:R-:W-:Y:S01]  /*10080*/  SHF.R.U32.HI R116, RZ, 0x8, R116 ;  /* 0x00000008ff747819 */ /* 0x000fe20000011674 */
[----:B------:R-:W-:Y:S01]  /*10090*/  @!P6 HFMA2.BF16_V2 R241, -RZ.H0_H0, RZ.H0_H0, -R115.H0_H0 ;  /* 0x200000fffff1e231 */ /* 0x000fe20000340973 */
[----:B---3--:R-:W-:Y:S02]  /*100a0*/  LOP3.LUT R104, R122, 0xffff, RZ, 0xc0, !PT ;  /* 0x0000ffff7a687812 */ /* 0x008fe400078ec0ff */
[----:B------:R-:W-:Y:S02]  /*100b0*/  LOP3.LUT R116, R116, 0xffff, RZ, 0xc0, !PT ;  /* 0x0000ffff74747812 */ /* 0x000fe400078ec0ff */
[----:B------:R-:W-:Y:S02]  /*100c0*/  @!P6 PRMT R115, R241, 0x5410, RZ ;  /* 0x00005410f173e816 */ /* 0x000fe400000000ff */
[----:B------:R-:W-:Y:S02]  /*100d0*/  ISETP.LE.U32.AND P6, PT, R116, UR12, PT ;  /* 0x0000000c74007c0c */ /* 0x000fe4000bfc3070 */
[----:B------:R-:W-:Y:S02]  /*100e0*/  SHF.R.U32.HI R116, RZ, 0x10, R150 ;  /* 0x00000010ff747819 */ /* 0x000fe40000011696 */
[----:B------:R-:W-:Y:S02]  /*100f0*/  SHF.R.U32.HI R104, RZ, 0x8, R104 ;  /* 0x00000008ff687819 */ /* 0x000fe40000011668 */
[----:B------:R-:W-:Y:S02]  /*10100*/  LOP3.LUT R116, R116, 0xff, RZ, 0xc0, !PT ;  /* 0x000000ff74747812 */ /* 0x000fe400078ec0ff */
[----:B------:R-:W-:Y:S02]  /*10110*/  LOP3.LUT R104, R104, 0xffff, RZ, 0xc0, !PT ;  /* 0x0000ffff68687812 */ /* 0x000fe400078ec0ff */
[----:B------:R-:W-:Y:S02]  /*10120*/  SHF.R.U32.HI R134, RZ, 0x10, R134 ;  /* 0x00000010ff867819 */ /* 0x000fe40000011686 */
[----:B-1----:R-:W-:Y:S01]  /*10130*/  SHF.R.U32.HI R112, RZ, 0x18, R139 ;  /* 0x00000018ff707819 */ /* 0x002fe2000001168b */
[----:B------:R-:W-:Y:S01]  /*10140*/  @!P6 HFMA2.BF16_V2 R234, -RZ.H0_H0, RZ.H0_H0, -R106.H0_H0 ;  /* 0x200000ffffeae231 */ /* 0x000fe2000034096a */
[----:B------:R-:W-:Y:S02]  /*10150*/  LOP3.LUT R134, R134, 0xff, RZ, 0xc0, !PT ;  /* 0x000000ff86867812 */ /* 0x000fe400078ec0ff */
[----:B------:R-:W-:Y:S02]  /*10160*/  @!P1 PRMT R190, R239, 0x5410, RZ ;  /* 0x00005410efbe9816 */ /* 0x000fe400000000ff */
[----:B------:R-:W-:Y:S02]  /*10170*/  @!P6 PRMT R106, R234, 0x5410, RZ ;  /* 0x00005410ea6ae816 */ /* 0x000fe400000000ff */
[----:B------:R-:W-:Y:S02]  /*10180*/  ISETP.LE.U32.AND P6, PT, R137, UR12, PT ;  /* 0x0000000c89007c0c */ /* 0x000fe4000bfc3070 */
[----:B------:R-:W-:Y:S02]  /*10190*/  PRMT R137, R105, 0x5410, R132 ;  /* 0x0000541069897816 */ /* 0x000fe40000000084 */
[----:B------:R-:W-:Y:S02]  /*101a0*/  @!P3 PRMT R132, R235, 0x5410, RZ ;  /* 0x00005410eb84b816 */ /* 0x000fe400000000ff */
[----:B------:R-:W-:Y:S02]  /*101b0*/  ISETP.LE.U32.AND P3, PT, R116, UR12, PT ;  /* 0x0000000c74007c0c */ /* 0x000fe4000bf63070 */
[----:B------:R-:W-:Y:S02]  /*101c0*/  LOP3.LUT R116, R122, 0xff, RZ, 0xc0, !PT ;  /* 0x000000ff7a747812 */ /* 0x000fe400078ec0ff */
[----:B------:R-:W-:Y:S02]  /*101d0*/  @!P5 PRMT R105, R236, 0x5410, RZ ;  /* 0x00005410ec69d816 */ /* 0x000fe400000000ff */
[----:B------:R-:W-:Y:S01]  /*101e0*/  ISETP.LE.U32.AND P5, PT, R116, UR12, PT ;  /* 0x0000000c74007c0c */ /* 0x000fe2000bfa3070 */
[----:B------:R-:W-:Y:S01]  /*101f0*/  @!P6 HFMA2.BF16_V2 R227, -RZ.H0_H0, RZ.H0_H0, -R133.H0_H0 ;  /* 0x200000ffffe3e231 */ /* 0x000fe20000340985 */
[----:B------:R-:W-:Y:S02]  /*10200*/  ISETP.LE.U32.AND P0, PT, R134, UR12, PT ;  /* 0x0000000c86007c0c */ /* 0x000fe4000bf03070 */
[----:B------:R-:W-:Y:S02]  /*10210*/  LOP3.LUT R116, R146, 0xff, RZ, 0xc0, !PT ;  /* 0x000000ff92747812 */ /* 0x000fe400078ec0ff */
[----:B------:R-:W-:Y:S01]  /*10220*/  LOP3.LUT R119, R207, UR15, R162, 0x96, !PT ;  /* 0x0000000fcf777c12 */ /* 0x000fe2000f8e96a2 */
[----:B------:R-:W-:Y:S01]  /*10230*/  @!P3 HFMA2.BF16_V2 R229, -RZ.H0_H0, RZ.H0_H0, -R107.H0_H0 ;  /* 0x200000ffffe5b231 */ /* 0x000fe2000034096b */
[----:B------:R-:W-:Y:S02]  /*10240*/  LOP3.LUT R144, R147, UR27, R144, 0x96, !PT ;  /* 0x0000001b93907c12 */ /* 0x000fe4000f8e9690 */
[----:B------:R-:W-:Y:S03]  /*10250*/  SHF.R.U32.HI R131, RZ, 0x10, R156 ;  /* 0x00000010ff837819 */ /* 0x000fe6000001169c */
[----:B------:R-:W-:Y:S01]  /*10260*/  @!P5 HFMA2.BF16_V2 R233, -RZ.H0_H0, RZ.H0_H0, -R189.H0_H0 ;  /* 0x200000ffffe9d231 */ /* 0x000fe200003409bd */
[----:B------:R-:W-:Y:S01]  /*10270*/  LOP3.LUT R131, R131, 0xff, RZ, 0xc0, !PT ;  /* 0x000000ff83837812 */ /* 0x000fe200078ec0ff */
[----:B------:R-:W-:Y:S03]  /*10280*/  @!P0 HFMA2.BF16_V2 R232, -RZ.H0_H0, RZ.H0_H0, -R113.H0_H0 ;  /* 0x200000ffffe88231 */ /* 0x000fe60000340971 */
[----:B------:R-:W-:Y:S02]  /*10290*/  @!P5 PRMT R189, R233, 0x5410, RZ ;  /* 0x00005410e9bdd816 */ /* 0x000fe400000000ff */
[----:B------:R-:W-:Y:S02]  /*102a0*/  ISETP.LE.U32.AND P5, PT, R104, UR12, PT ;  /* 0x0000000c68007c0c */ /* 0x000fe4000bfa3070 */
[C---:B------:R-:W-:Y:S04]  /*102b0*/  PRMT R104, R113.reuse, 0x7632, R104 ;  /* 0x0000763271687816 */ /* 0x040fe80000000068 */
[----:B------:R-:W-:Y:S01]  /*102c0*/  PRMT R135, R113, 0x5410, R104 ;  /* 0x0000541071877816 */ /* 0x000fe20000000068 */
[----:B------:R-:W-:Y:S01]  /*102d0*/  @!P4 HFMA2.BF16_V2 R230, -RZ.H0_H0, RZ.H0_H0, -R104.H0_H0 ;  /* 0x200000ffffe6c231 */ /* 0x000fe20000340968 */
[----:B------:R-:W-:Y:S02]  /*102e0*/  @!P0 PRMT R113, R232, 0x5410, RZ ;  /* 0x00005410e8718816 */ /* 0x000fe400000000ff */
[----:B------:R-:W-:Y:S02]  /*102f0*/  ISETP.LE.U32.AND P0, PT, R116, UR12, PT ;  /* 0x0000000c74007c0c */ /* 0x000fe4000bf03070 */
[----:B------:R-:W-:Y:S01]  /*10300*/  @!P4 PRMT R104, R230, 0x5410, RZ ;  /* 0x00005410e668c816 */ /* 0x000fe200000000ff */
[----:B------:R1:W-:Y:S01]  /*10310*/  STG.E.U16 [R198.64+0x40], R113 ;  /* 0x00004071c6007986 */ /* 0x0003e2000c101510 */
[----:B------:R-:W-:Y:S01]  /*10320*/  ISETP.LE.U32.AND P4, PT, R112, UR12, PT ;  /* 0x0000000c70007c0c */ /* 0x000fe2000bf83070 */
[----:B------:R-:W-:Y:S01]  /*10330*/  @!P5 HFMA2.BF16_V2 R231, -RZ.H0_H0, RZ.H0_H0, -R166.H0_H0 ;  /* 0x200000ffffe7d231 */ /* 0x000fe200003409a6 */
[----:B------:R-:W-:Y:S01]  /*10340*/  SHF.R.U32.HI R116, RZ, 0x18, R178 ;  /* 0x00000018ff747819 */ /* 0x000fe200000116b2 */
[----:B------:R2:W-:Y:S03]  /*10350*/  STG.E.U16 [R198.64+0x42], R104 ;  /* 0x00004268c6007986 */ /* 0x0005e6000c101510 */
[----:B------:R-:W-:Y:S01]  /*10360*/  @!P5 PRMT R166, R231, 0x5410, RZ ;  /* 0x00005410e7a6d816 */ /* 0x000fe200000000ff */
[----:B------:R3:W-:Y:S01]  /*10370*/  STG.E.U16 [R202.64+0x52], R106 ;  /* 0x0000526aca007986 */ /* 0x0007e2000c101510 */
[----:B------:R-:W-:Y:S01]  /*10380*/  ISETP.LE.U32.AND P5, PT, R136, UR12, PT ;  /* 0x0000000c88007c0c */ /* 0x000fe2000bfa3070 */
[----:B------:R-:W-:Y:S01]  /*10390*/  @!P0 HFMA2.BF16_V2 R228, -RZ.H0_H0, RZ.H0_H0, -R186.H0_H0 ;  /* 0x200000ffffe48231 */ /* 0x000fe200003409ba */
[C---:B------:R-:W-:Y:S01]  /*103a0*/  PRMT R136, R133.reuse, 0x7632, R136 ;  /* 0x0000763285887816 */ /* 0x040fe20000000088 */
[----:B------:R-:W-:Y:S02]  /*103b0*/  STG.E.U16 [R202.64+0x50], R115 ;  /* 0x00005073ca007986 */ /* 0x000fe4000c101510 */
[----:B------:R-:W-:Y:S01]  /*103c0*/  @!P4 HFMA2.BF16_V2 R223, -RZ.H0_H0, RZ.H0_H0, -R192.H0_H0 ;  /* 0x200000ffffdfc231 */ /* 0x000fe200003409c0 */
[----:B------:R-:W-:Y:S02]  /*103d0*/  @!P0 PRMT R186, R228, 0x5410, RZ ;  /* 0x00005410e4ba8816 */ /* 0x000fe400000000ff */
[----:B------:R-:W-:Y:S02]  /*103e0*/  PRMT R134, R133, 0x5410, R136 ;  /* 0x0000541085867816 */ /* 0x000fe40000000088 */
[----:B------:R-:W-:Y:S02]  /*103f0*/  @!P6 PRMT R133, R227, 0x5410, RZ ;  /* 0x00005410e385e816 */ /* 0x000fe400000000ff */
[----:B------:R-:W-:Y:S01]  /*10400*/  ISETP.LE.U32.AND P6, PT, R112, UR12, PT ;  /* 0x0000000c70007c0c */ /* 0x000fe2000bfc3070 */
[----:B------:R-:W-:Y:S01]  /*10410*/  @!P5 HFMA2.BF16_V2 R226, -RZ.H0_H0, RZ.H0_H0, -R136.H0_H0 ;  /* 0x200000ffffe2d231 */ /* 0x000fe20000340988 */
[----:B------:R-:W-:Y:S02]  /*10420*/  SHF.R.U32.HI R112, RZ, 0x10, R119 ;  /* 0x00000010ff707819 */ /* 0x000fe40000011677 */
[----:B-1----:R-:W-:Y:S02]  /*10430*/  SHF.R.U32.HI R113, RZ, 0x10, R139 ;  /* 0x00000010ff717819 */ /* 0x002fe4000001168b */
[----:B------:R-:W-:Y:S02]  /*10440*/  @!P5 PRMT R136, R226, 0x5410, RZ ;  /* 0x00005410e288d816 */ /* 0x000fe400000000ff */
[----:B--2---:R-:W-:Y:S02]  /*10450*/  SHF.R.U32.HI R104, RZ, 0x18, R150 ;  /* 0x00000018ff687819 */ /* 0x004fe40000011696 */
[----:B------:R-:W-:Y:S02]  /*10460*/  LOP3.LUT R113, R113, 0xff, RZ, 0xc0, !PT ;  /* 0x000000ff71717812 */ /* 0x000fe400078ec0ff */
[----:B------:R-:W-:Y:S02]  /*10470*/  ISETP.LE.U32.AND P2, PT, R104, UR12, PT ;  /* 0x0000000c68007c0c */ /* 0x000fe4000bf43070 */
[C---:B------:R-:W-:Y:S02]  /*10480*/  PRMT R104, R107.reuse, 0x7632, R104 ;  /* 0x000076326b687816 */ /* 0x040fe40000000068 */
[----:B---3--:R-:W-:Y:S02]  /*10490*/  SHF.R.U32.HI R106, RZ, 0x10, R122 ;  /* 0x00000010ff6a7819 */ /* 0x008fe4000001167a */
[----:B------:R-:W-:Y:S02]  /*104a0*/  PRMT R139, R107, 0x5410, R104 ;  /* 0x000054106b8b7816 */ /* 0x000fe40000000068 */
[----:B------:R-:W-:Y:S02]  /*104b0*/  LOP3.LUT R106, R106, 0xff, RZ, 0xc0, !PT ;  /* 0x000000ff6a6a7812 */ /* 0x000fe400078ec0ff */
[----:B------:R-:W-:Y:S02]  /*104c0*/  @!P3 PRMT R107, R229, 0x5410, RZ ;  /* 0x00005410e56bb816 */ /* 0x000fe400000000ff */
[----:B------:R-:W-:Y:S01]  /*104d0*/  ISETP.LE.U32.AND P4, PT, R106, UR12, PT ;  /* 0x0000000c6a007c0c */ /* 0x000fe2000bf83070 */
[----:B------:R-:W-:Y:S01]  /*104e0*/  @!P2 HFMA2.BF16_V2 R225, -RZ.H0_H0, RZ.H0_H0, -R104.H0_H0 ;  /* 0x200000ffffe1a231 */ /* 0x000fe20000340968 */
[----:B------:R-:W-:Y:S01]  /*104f0*/  LOP3.LUT R106, R146, 0xffff, RZ, 0xc0, !PT ;  /* 0x0000ffff926a7812 */ /* 0x000fe200078ec0ff */
[----:B------:R1:W-:Y:S01]  /*10500*/  STG.E.U16 [R196.64+0x50], R107 ;  /* 0x0000506bc4007986 */ /* 0x0003e2000c101510 */
[----:B------:R-:W-:Y:S02]  /*10510*/  ISETP.LE.U32.AND P1, PT, R113, UR12, PT ;  /* 0x0000000c71007c0c */ /* 0x000fe4000bf23070 */
[----:B------:R-:W-:Y:S02]  /*10520*/  @!P2 PRMT R104, R225, 0x5410, RZ ;  /* 0x00005410e168a816 */ /* 0x000fe400000000ff */
[----:B------:R-:W-:Y:S02]  /*10530*/  SHF.R.U32.HI R106, RZ, 0x8, R106 ;  /* 0x00000008ff6a7819 */ /* 0x000fe4000001166a */
[----:B------:R-:W-:Y:S01]  /*10540*/  LOP3.LUT R113, R178, 0xff, RZ, 0xc0, !PT ;  /* 0x000000ffb2717812 */ /* 0x000fe200078ec0ff */
[----:B------:R2:W-:Y:S01]  /*10550*/  STG.E.U16 [R196.64+0x52], R104 ;  /* 0x00005268c4007986 */ /* 0x0005e2000c101510 */
[----:B------:R-:W-:Y:S01]  /*10560*/  LOP3.LUT R106, R106, 0xffff, RZ, 0xc0, !PT ;  /* 0x0000ffff6a6a7812 */ /* 0x000fe200078ec0ff */
[----:B------:R-:W-:Y:S01]  /*10570*/  @!P4 HFMA2.BF16_V2 R218, -RZ.H0_H0, RZ.H0_H0, -R184.H0_H0 ;  /* 0x200000ffffdac231 */ /* 0x000fe200003409b8 */
[----:B------:R-:W-:Y:S01]  /*10580*/  SHF.R.U32.HI R122, RZ, 0x18, R122 ;  /* 0x00000018ff7a7819 */ /* 0x000fe2000001167a */
[----:B------:R3:W-:Y:S01]  /*10590*/  STG.E.U16 [R200.64+0x4e], R105 ;  /* 0x00004e69c8007986 */ /* 0x0007e2000c101510 */
[----:B------:R-:W-:Y:S01]  /*105a0*/  ISETP.LE.U32.AND P0, PT, R106, UR12, PT ;  /* 0x0000000c6a007c0c */ /* 0x000fe2000bf03070 */
[----:B------:R-:W-:Y:S01]  /*105b0*/  @!P1 HFMA2.BF16_V2 R224, -RZ.H0_H0, RZ.H0_H0, -R193.H0_H0 ;  /* 0x200000ffffe09231 */ /* 0x000fe200003409c1 */
[----:B------:R-:W-:Y:S01]  /*105c0*/  SHF.R.U32.HI R106, RZ, 0x8, R123 ;  /* 0x00000008ff6a7819 */ /* 0x000fe2000001167b */
[----:B------:R-:W-:Y:S01]  /*105d0*/  STG.E.U16 [R200.64+0x50], R132 ;  /* 0x00005084c8007986 */ /* 0x000fe2000c101510 */
[----:B------:R-:W-:Y:S02]  /*105e0*/  @!P4 PRMT R184, R218, 0x5410, RZ ;  /* 0x00005410dab8c816 */ /* 0x000fe400000000ff */
[----:B------:R-:W-:Y:S01]  /*105f0*/  LOP3.LUT R106, R106, 0xffff, RZ, 0xc0, !PT ;  /* 0x0000ffff6a6a7812 */ /* 0x000fe200078ec0ff */
[----:B------:R-:W-:Y:S01]  /*10600*/  STG.E.U16 [R198.64+0x50], R133 ;  /* 0x00005085c6007986 */ /* 0x000fe2000c101510 */
[----:B------:R-:W-:Y:S02]  /*10610*/  LOP3.LUT R112, R112, 0xff, RZ, 0xc0, !PT ;  /* 0x000000ff70707812 */ /* 0x000fe400078ec0ff */
[----:B------:R-:W-:Y:S01]  /*10620*/  ISETP.LE.U32.AND P5, PT, R106, UR12, PT ;  /* 0x0000000c6a007c0c */ /* 0x000fe2000bfa3070 */
[----:B------:R-:W-:Y:S01]  /*10630*/  STG.E.U16 [R198.64+0x52], R136 ;  /* 0x00005288c6007986 */ /* 0x000fe2000c101510 */
[--C-:B------:R-:W-:Y:S01]  /*10640*/  SHF.R.U32.HI R106, RZ, 0x10, R146.reuse ;  /* 0x00000010ff6a7819 */ /* 0x100fe20000011692 */
[----:B------:R-:W-:Y:S01]  /*10650*/  @!P0 HFMA2.BF16_V2 R221, -RZ.H0_H0, RZ.H0_H0, -R185.H0_H0 ;  /* 0x200000ffffdd8231 */ /* 0x000fe200003409b9 */
[----:B-1----:R-:W-:Y:S01]  /*10660*/  LOP3.LUT R107, R176, 0xff, RZ, 0xc0, !PT ;  /* 0x000000ffb06b7812 */ /* 0x002fe200078ec0ff */
[----:B------:R-:W-:Y:S01]  /*10670*/  STG.E.U16 [R202.64+0x60], R191 ;  /* 0x000060bfca007986 */ /* 0x000fe2000c101510 */
[----:B------:R-:W-:Y:S02]  /*10680*/  LOP3.LUT R106, R106, 0xff, RZ, 0xc0, !PT ;  /* 0x000000ff6a6a7812 */ /* 0x000fe400078ec0ff */
[----:B------:R-:W-:Y:S01]  /*10690*/  @!P0 PRMT R185, R221, 0x5410, RZ ;  /* 0x00005410ddb98816 */ /* 0x000fe200000000ff */
[----:B------:R-:W-:Y:S01]  /*106a0*/  STG.E.U16 [R202.64+0x62], R190 ;  /* 0x000062beca007986 */ /* 0x000fe2000c101510 */
[----:B------:R-:W-:Y:S02]  /*106b0*/  ISETP.LE.U32.AND P4, PT, R106, UR12, PT ;  /* 0x0000000c6a007c0c */ /* 0x000fe4000bf83070 */
[----:B--2---:R-:W-:Y:S01]  /*106c0*/  LOP3.LUT R104, R176, 0xffff, RZ, 0xc0, !PT ;  /* 0x0000ffffb0687812 */ /* 0x004fe200078ec0ff */
[----:B------:R-:W-:Y:S01]  /*106d0*/  @!P5 HFMA2.BF16_V2 R220, -RZ.H0_H0, RZ.H0_H0, -R194.H0_H0 ;  /* 0x200000ffffdcd231 */ /* 0x000fe200003409c2 */
[----:B------:R-:W-:Y:S02]  /*106e0*/  SHF.R.U32.HI R106, RZ, 0x18, R146 ;  /* 0x00000018ff6a7819 */ /* 0x000fe40000011692 */
[----:B------:R-:W-:Y:S02]  /*106f0*/  SHF.R.U32.HI R104, RZ, 0x8, R104 ;  /* 0x00000008ff687819 */ /* 0x000fe40000011668 */
[----:B---3--:R-:W-:Y:S02]  /*10700*/  SHF.R.U32.HI R105, RZ, 0x10, R178 ;  /* 0x00000010ff697819 */ /* 0x008fe400000116b2 */
[----:B------:R-:W-:Y:S02]  /*10710*/  PRMT R107, R107, 0x5410, R104 ;  /* 0x000054106b6b7816 */ /* 0x000fe40000000068 */
[----:B------:R-:W-:Y:S01]  /*10720*/  LOP3.LUT R104, R178, 0xffff, RZ, 0xc0, !PT ;  /* 0x0000ffffb2687812 */ /* 0x000fe200078ec0ff */
[----:B------:R-:W-:Y:S01]  /*10730*/  @!P4 HFMA2.BF16_V2 R217, -RZ.H0_H0, RZ.H0_H0, -R188.H0_H0 ;  /* 0x200000ffffd9c231 */ /* 0x000fe200003409bc */
[----:B------:R-:W-:Y:S01]  /*10740*/  LOP3.LUT R117, R105, 0xff, RZ, 0xc0, !PT ;  /* 0x000000ff69757812 */ /* 0x000fe200078ec0ff */
[--C-:B------:R-:W-:Y:S01]  /*10750*/  HSET2.LE.AND R107, R107, R204.reuse, PT ;  /* 0x000000cc6b6b7233 */ /* 0x100fe20003803000 */
[----:B------:R-:W-:Y:S02]  /*10760*/  SHF.R.U32.HI R104, RZ, 0x8, R104 ;  /* 0x00000008ff687819 */ /* 0x000fe40000011668 */
[----:B------:R-:W-:Y:S02]  /*10770*/  @!P4 PRMT R188, R217, 0x5410, RZ ;  /* 0x00005410d9bcc816 */ /* 0x000fe400000000ff */
[----:B------:R-:W-:Y:S02]  /*10780*/  PRMT R113, R113, 0x5410, R104 ;  /* 0x0000541071717816 */ /* 0x000fe40000000068 */
[C---:B------:R-:W-:Y:S02]  /*10790*/  LOP3.LUT R104, R119.reuse, 0xffff, RZ, 0xc0, !PT ;  /* 0x0000ffff77687812 */ /* 0x040fe400078ec0ff */
[----:B------:R-:W-:Y:S01]  /*107a0*/  ISETP.LE.U32.AND P4, PT, R106, UR12, PT ;  /* 0x0000000c6a007c0c */ /* 0x000fe2000bf83070 */
[--C-:B------:R-:W-:Y:S01]  /*107b0*/  HSET2.LE.AND R113, R113, R204.reuse, PT ;  /* 0x000000cc71717233 */ /* 0x100fe20003803000 */
[----:B------:R-:W-:Y:S02]  /*107c0*/  LOP3.LUT R106, R119, 0xff, RZ, 0xc0, !PT ;  /* 0x000000ff776a7812 */ /* 0x000fe400078ec0ff */
[----:B------:R-:W-:Y:S02]  /*107d0*/  SHF.R.U32.HI R115, RZ, 0x8, R104 ;  /* 0x00000008ff737819 */ /* 0x000fe40000011668 */
[----:B------:R-:W-:Y:S02]  /*107e0*/  LOP3.LUT R104, R206, 0xffff, RZ, 0xc0, !PT ;  /* 0x0000ffffce687812 */ /* 0x000fe400078ec0ff */
[----:B------:R-:W-:Y:S02]  /*107f0*/  PRMT R105, R106, 0x5410, R115 ;  /* 0x000054106a697816 */ /* 0x000fe40000000073 */
[----:B------:R-:W-:Y:S02]  /*10800*/  ISETP.LE.U32.AND P0, PT, R122, UR12, PT ;  /* 0x0000000c7a007c0c */ /* 0x000fe4000bf03070 */
[----:B------:R-:W-:Y:S01]  /*10810*/  SHF.R.U32.HI R104, RZ, 0x8, R104 ;  /* 0x00000008ff687819 */ /* 0x000fe20000011668 */
[--C-:B------:R-:W-:Y:S01]  /*10820*/  HSET2.LE.AND R105, R105, R204.reuse, PT ;  /* 0x000000cc69697233 */ /* 0x100fe20003803000 */
[----:B------:R-:W-:Y:S01]  /*10830*/  LOP3.LUT R115, R206, 0xff, RZ, 0xc0, !PT ;  /* 0x000000ffce737812 */ /* 0x000fe200078ec0ff */
[----:B------:R-:W-:Y:S01]  /*10840*/  @!P4 HFMA2.BF16_V2 R214, -RZ.H0_H0, RZ.H0_H0, -R187.H0_H0 ;  /* 0x200000ffffd6c231 */ /* 0x000fe200003409bb */
[----:B------:R-:W-:Y:S02]  /*10850*/  LOP3.LUT R102, R107, R102, RZ, 0xc0, !PT ;  /* 0x000000666b667212 */ /* 0x000fe400078ec0ff */
[----:B------:R-:W-:Y:S02]  /*10860*/  PRMT R115, R115, 0x5410, R104 ;  /* 0x0000541073737816 */ /* 0x000fe40000000068 */
[----:B------:R-:W-:Y:S02]  /*10870*/  LOP3.LUT R108, R105, R108, RZ, 0xc0, !PT ;  /* 0x0000006c696c7212 */ /* 0x000fe400078ec0ff */
[----:B------:R-:W1:Y:S01]  /*10880*/  LDSM.16.MT88.4 R104, [R210+0x9000] ;  /* 0x00900000d268783b */ /* 0x000e620000004200 */
[----:B------:R-:W-:Y:S01]  /*10890*/  @!P0 HFMA2.BF16_V2 R216, -RZ.H0_H0, RZ.H0_H0, -R167.H0_H0 ;  /* 0x200000ffffd88231 */ /* 0x000fe200003409a7 */
[--C-:B------:R-:W-:Y:S02]  /*108a0*/  SHF.R.U32.HI R177, RZ, 0x18, R176.reuse ;  /* 0x00000018ffb17819 */ /* 0x100fe400000116b0 */
[----:B------:R-:W-:Y:S02]  /*108b0*/  SHF.R.U32.HI R119, RZ, 0x18, R119 ;  /* 0x00000018ff777819 */ /* 0x000fe40000011677 */
[----:B------:R-:W-:Y:S02]  /*108c0*/  @!P0 PRMT R167, R216, 0x5410, RZ ;  /* 0x00005410d8a78816 */ /* 0x000fe400000000ff */
[----:B------:R-:W-:Y:S02]  /*108d0*/  ISETP.LE.U32.AND P0, PT, R114, UR12, PT ;  /* 0x0000000c72007c0c */ /* 0x000fe4000bf03070 */
[----:B------:R-:W-:Y:S02]  /*108e0*/  SHF.R.U32.HI R114, RZ, 0x10, R176 ;  /* 0x00000010ff727819 */ /* 0x000fe400000116b0 */
[----:B------:R-:W-:Y:S02]  /*108f0*/  PRMT R112, R112, 0x5410, R119 ;  /* 0x0000541070707816 */ /* 0x000fe40000000077 */
[----:B------:R-:W-:Y:S02]  /*10900*/  LOP3.LUT R114, R114, 0xff, RZ, 0xc0, !PT ;  /* 0x000000ff72727812 */ /* 0x000fe400078ec0ff */
[----:B------:R-:W-:Y:S01]  /*10910*/  PRMT R116, R117, 0x5410, R116 ;  /* 0x0000541075747816 */ /* 0x000fe20000000074 */
[--C-:B------:R-:W-:Y:S01]  /*10920*/  HSET2.LE.AND R112, R112, R204.reuse, PT ;  /* 0x000000cc70707233 */ /* 0x100fe20003803000 */
[----:B------:R-:W-:Y:S02]  /*10930*/  PRMT R114, R114, 0x5410, R177 ;  /* 0x0000541072727816 */ /* 0x000fe400000000b1 */
[--C-:B------:R-:W-:Y:S01]  /*10940*/  SHF.R.U32.HI R117, RZ, 0x10, R206.reuse ;  /* 0x00000010ff757819 */ /* 0x100fe200000116ce */
[--C-:B------:R-:W-:Y:S01]  /*10950*/  HSET2.LE.AND R116, R116, R204.reuse, PT ;  /* 0x000000cc74747233 */ /* 0x100fe20003803000 */
[----:B------:R-:W-:Y:S01]  /*10960*/  LOP3.LUT R100, R113, R100, RZ, 0xc0, !PT ;  /* 0x0000006471647212 */ /* 0x000fe200078ec0ff */
[--C-:B------:R-:W-:Y:S01]  /*10970*/  HSET2.LE.AND R113, R115, R204.reuse, PT ;  /* 0x000000cc73717233 */ /* 0x100fe20003803000 */
[----:B------:R-:W-:Y:S01]  /*10980*/  SHF.R.U32.HI R206, RZ, 0x18, R206 ;  /* 0x00000018ffce7819 */ /* 0x000fe200000116ce */
[--C-:B------:R-:W-:Y:S01]  /*10990*/  HSET2.LE.AND R114, R114, R204.reuse, PT ;  /* 0x000000cc72727233 */ /* 0x100fe20003803000 */
[----:B------:R-:W-:Y:S01]  /*109a0*/  LOP3.LUT R117, R117, 0xff, RZ, 0xc0, !PT ;  /* 0x000000ff75757812 */ /* 0x000fe200078ec0ff */
[----:B------:R-:W-:Y:S01]  /*109b0*/  LDSM.16.MT88.4 R176, [R210+0xbc00] ;  /* 0x00bc0000d2b0783b */ /* 0x000fe20000004200 */
[----:B------:R-:W-:Y:S01]  /*109c0*/  LOP3.LUT R110, R113, R110, RZ, 0xc0, !PT ;  /* 0x0000006e716e7212 */ /* 0x000fe200078ec0ff */
[--C-:B------:R-:W-:Y:S01]  /*109d0*/  @!P0 HFMA2.BF16_V2 R215, -RZ.H0_H0, RZ.H0_H0, -R165.reuse.H1_H1 ;  /* 0x200000ffffd78231 */ /* 0x100fe200003609a5 */
[----:B------:R-:W-:Y:S02]  /*109e0*/  LOP3.LUT R103, R114, R103, RZ, 0xc0, !PT ;  /* 0x0000006772677212 */ /* 0x000fe400078ec0ff */
[----:B------:R-:W-:Y:S02]  /*109f0*/  LOP3.LUT R109, R112, R109, RZ, 0xc0, !PT ;  /* 0x0000006d706d7212 */ /* 0x000fe400078ec0ff */
[----:B------:R-:W-:Y:S01]  /*10a00*/  PRMT R117, R117, 0x5410, R206 ;  /* 0x0000541075757816 */ /* 0x000fe200000000ce */
[----:B------:R-:W2:Y:S01]  /*10a10*/  LDSM.16.MT88.4 R112, [R208+0x9000] ;  /* 0x00900000d070783b */ /* 0x000ea20000004200 */
[----:B------:R-:W-:Y:S02]  /*10a20*/  LOP3.LUT R101, R116, R101, RZ, 0xc0, !PT ;  /* 0x0000006574657212 */ /* 0x000fe400078ec0ff */
[----:B------:R-:W-:Y:S01]  /*10a30*/  @!P6 PRMT R192, R223, 0x5410, RZ ;  /* 0x00005410dfc0e816 */ /* 0x000fe200000000ff */
[--C-:B------:R-:W-:Y:S01]  /*10a40*/  HSET2.LE.AND R116, R117, R204.reuse, PT ;  /* 0x000000cc75747233 */ /* 0x100fe20003803000 */
[----:B------:R-:W-:Y:S02]  /*10a50*/  ISETP.LE.U32.AND P6, PT, R118, UR12, PT ;  /* 0x0000000c76007c0c */ /* 0x000fe4000bfc3070 */
[C---:B------:R-:W-:Y:S01]  /*10a60*/  LOP3.LUT P3, RZ, R209.reuse, 0x40, RZ, 0xc0, !PT ;  /* 0x00000040d1ff7812 */ /* 0x040fe2000786c0ff */
[-C--:B-1----:R-:W-:Y:S01]  /*10a70*/  HMMA.16816.F32.BF16 R4, R100, R104.reuse, R4 ;  /* 0x000000686404723c */ /* 0x082fe20000041804 */
[----:B------:R-:W-:Y:S01]  /*10a80*/  LOP3.LUT R111, R116, R111, RZ, 0xc0, !PT ;  /* 0x0000006f746f7212 */ /* 0x000fe200078ec0ff */
[----:B------:R-:W-:Y:S01]  /*10a90*/  STG.E.U16 [R196.64+0x62], R192 ;  /* 0x000062c0c4007986 */ /* 0x000fe2000c101510 */
[C---:B------:R-:W-:Y:S02]  /*10aa0*/  LOP3.LUT P2, RZ, R209.reuse, 0x20, RZ, 0xc0, !PT ;  /* 0x00000020d1ff7812 */ /* 0x040fe4000784c0ff */
[----:B------:R-:W-:Y:S01]  /*10ab0*/  @!P1 PRMT R193, R224, 0x5410, RZ ;  /* 0x00005410e0c19816 */ /* 0x000fe200000000ff */
[----:B------:R-:W-:Y:S01]  /*10ac0*/  LDSM.16.MT88.4 R116, [R210+0xa400] ;  /* 0x00a40000d274783b */ /* 0x000fe20000004200 */
[----:B------:R-:W-:Y:S01]  /*10ad0*/  LOP3.LUT P1, RZ, R209, 0x10, RZ, 0xc0, !PT ;  /* 0x00000010d1ff7812 */ /* 0x000fe2000782c0ff */
[C---:B------:R-:W-:Y:S01]  /*10ae0*/  HMMA.16816.F32.BF16 R8, R108.reuse, R104, R8 ;  /* 0x000000686c08723c */ /* 0x040fe20000041808 */
[----:B------:R-:W-:Y:S02]  /*10af0*/  @!P4 PRMT R187, R214, 0x5410, RZ ;  /* 0x00005410d6bbc816 */ /* 0x000fe400000000ff */
[----:B------:R-:W-:Y:S01]  /*10b00*/  ISETP.LE.U32.AND P4, PT, R143, UR12, PT ;  /* 0x0000000c8f007c0c */ /* 0x000fe2000bf83070 */
[----:B------:R-:W-:Y:S02]  /*10b10*/  @!P6 HFMA2.BF16_V2 R219, -RZ.H0_H0, RZ.H0_H0, -R165.H0_H0 ;  /* 0x200000ffffdbe231 */ /* 0x000fe400003409a5 */
[----:B------:R1:W5:Y:S02]  /*10b20*/  LDL.LU R209, [R1+0xd0] ;  /* 0x0000d00001d17983 */ /* 0x0003640000300800 */
[-C--:B------:R-:W-:Y:S02]  /*10b30*/  HMMA.16816.F32.BF16 R12, R108, R106.reuse, R12 ;  /* 0x0000006a6c0c723c */ /* 0x080fe4000004180c */
[----:B------:R-:W-:Y:S04]  /*10b40*/  STG.E.U16 [R196.64+0x60], R193 ;  /* 0x000060c1c4007986 */ /* 0x000fe8000c101510 */
[----:B------:R-:W-:Y:S02]  /*10b50*/  STG.E.U16 [R200.64+0x5e], R189 ;  /* 0x00005ebdc8007986 */ /* 0x000fe4000c101510 */
[C---:B------:R-:W-:Y:S01]  /*10b60*/  HMMA.16816.F32.BF16 R16, R100.reuse, R106, R16 ;  /* 0x0000006a6410723c */ /* 0x040fe20000041810 */
[----:B------:R-:W-:Y:S01]  /*10b70*/  @!P4 HFMA2.BF16_V2 R222, -RZ.H0_H0, RZ.H0_H0, -R195.H0_H0 ;  /* 0x200000ffffdec231 */ /* 0x000fe200003409c3 */
[----:B------:R-:W3:Y:S06]  /*10b80*/  LDSM.16.MT88.4 R104, [R210+0xa000] ;  /* 0x00a00000d268783b */ /* 0x000eec0000004200 */
[-C--:B--2---:R-:W-:Y:S02]  /*10b90*/  HMMA.16816.F32.BF16 R20, R100, R112.reuse, R20 ;  /* 0x000000706414723c */ /* 0x084fe40000041814 */
[----:B------:R2:W-:Y:S04]  /*10ba0*/  STG.E.U16 [R200.64+0x60], R166 ;  /* 0x000060a6c8007986 */ /* 0x0005e8000c101510 */
[----:B------:R-:W-:Y:S02]  /*10bb0*/  STG.E.U16 [R198.64+0x60], R184 ;  /* 0x000060b8c6007986 */ /* 0x000fe4000c101510 */
[C---:B------:R-:W-:Y:S02]  /*10bc0*/  HMMA.16816.F32.BF16 R24, R108.reuse, R112, R24 ;  /* 0x000000706c18723c */ /* 0x040fe40000041818 */
[----:B------:R4:W-:Y:S04]  /*10bd0*/  STG.E.U16 [R198.64+0x62], R167 ;  /* 0x000062a7c6007986 */ /* 0x0009e8000c101510 */
[----:B------:R-:W-:Y:S02]  /*10be0*/  STG.E.U16 [R202.64+0x70], R186 ;  /* 0x000070baca007986 */ /* 0x000fe4000c101510 */
[-C--:B------:R-:W-:Y:S02]  /*10bf0*/  HMMA.16816.F32.BF16 R28, R108, R114.reuse, R28 ;  /* 0x000000726c1c723c */ /* 0x080fe4000004181c */
[----:B------:R-:W-:Y:S04]  /*10c00*/  STG.E.U16 [R202.64+0x72], R185 ;  /* 0x000072b9ca007986 */ /* 0x000fe8000c101510 */
[----:B------:R-:W-:Y:S02]  /*10c10*/  STG.E.U16 [R196.64+0x70], R188 ;  /* 0x000070bcc4007986 */ /* 0x000fe4000c101510 */
[C---:B------:R-:W-:Y:S02]  /*10c20*/  HMMA.16816.F32.BF16 R32, R100.reuse, R114, R32 ;  /* 0x000000726420723c */ /* 0x040fe40000041820 */
[----:B------:R-:W1:Y:S02]  /*10c30*/  LDSM.16.MT88.4 R112, [R208+0xa000] ;  /* 0x00a00000d070783b */ /* 0x000e640000004200 */
[----:B--2---:R-:W-:Y:S04]  /*10c40*/  IMAD.MOV.U32 R166, RZ, RZ, R3 ;  /* 0x000000ffffa67224 */ /* 0x004fe800078e0003 */
[-C--:B---3--:R-:W-:Y:S02]  /*10c50*/  HMMA.16816.F32.BF16 R36, R100, R104.reuse, R36 ;  /* 0x000000686424723c */ /* 0x088fe40000041824 */
[----:B------:R-:W-:Y:S02]  /*10c60*/  STG.E.U16 [R196.64+0x72], R187 ;  /* 0x000072bbc4007986 */ /* 0x000fe4000c101510 */
[----:B----4-:R-:W-:Y:S04]  /*10c70*/  IMAD.MOV.U32 R167, RZ, RZ, R0 ;  /* 0x000000ffffa77224 */ /* 0x010fe800078e0000 */
[C---:B------:R-:W-:Y:S08]  /*10c80*/  HMMA.16816.F32.BF16 R40, R108.reuse, R104, R40 ;  /* 0x000000686c28723c */ /* 0x040ff00000041828 */
[-C--:B------:R-:W-:Y:S08]  /*10c90*/  HMMA.16816.F32.BF16 R44, R108, R106.reuse, R44 ;  /* 0x0000006a6c2c723c */ /* 0x080ff0000004182c */
[C---:B------:R-:W-:Y:S01]  /*10ca0*/  HMMA.16816.F32.BF16 R48, R100.reuse, R106, R48 ;  /* 0x0000006a6430723c */ /* 0x040fe20000041830 */
[----:B------:R-:W2:Y:S07]  /*10cb0*/  LDSM.16.MT88.4 R104, [R210+0xb000] ;  /* 0x00b00000d268783b */ /* 0x000eae0000004200 */
[-C--:B-1----:R-:W-:Y:S08]  /*10cc0*/  HMMA.16816.F32.BF16 R52, R100, R112.reuse, R52 ;  /* 0x000000706434723c */ /* 0x082ff00000041834 */
[C---:B------:R-:W-:Y:S08]  /*10cd0*/  HMMA.16816.F32.BF16 R56, R108.reuse, R112, R56 ;  /* 0x000000706c38723c */ /* 0x040ff00000041838 */
[-C--:B------:R-:W-:Y:S08]  /*10ce0*/  HMMA.16816.F32.BF16 R60, R108, R114.reuse, R60 ;  /* 0x000000726c3c723c */ /* 0x080ff0000004183c */
[C---:B------:R-:W-:Y:S01]  /*10cf0*/  HMMA.16816.F32.BF16 R64, R100.reuse, R114, R64 ;  /* 0x000000726440723c */ /* 0x040fe20000041840 */
[----:B------:R-:W1:Y:S07]  /*10d00*/  LDSM.16.MT88.4 R112, [R208+0xb000] ;  /* 0x00b00000d070783b */ /* 0x000e6e0000004200 */
[-C--:B--2---:R-:W-:Y:S08]  /*10d10*/  HMMA.16816.F32.BF16 R68, R100, R104.reuse, R68 ;  /* 0x000000686444723c */ /* 0x084ff00000041844 */
[C---:B------:R-:W-:Y:S07]  /*10d20*/  HMMA.16816.F32.BF16 R72, R108.reuse, R104, R72 ;  /* 0x000000686c48723c */ /* 0x040fee0000041848 */
[--C-:B------:R-:W-:Y:S01]  /*10d30*/  SHF.R.U32.HI R105, RZ, 0x10, R158.reuse ;  /* 0x00000010ff697819 */ /* 0x100fe2000001169e */
[-C--:B------:R-:W-:Y:S01]  /*10d40*/  HMMA.16816.F32.BF16 R76, R108, R106.reuse, R76 ;  /* 0x0000006a6c4c723c */ /* 0x080fe2000004184c */
[C---:B------:R-:W-:Y:S07]  /*10d50*/  LOP3.LUT R104, R158.reuse, 0xff, RZ, 0xc0, !PT ;  /* 0x000000ff9e687812 */ /* 0x040fee00078ec0ff */
[C---:B------:R-:W-:Y:S07]  /*10d60*/  HMMA.16816.F32.BF16 R80, R100.reuse, R106, R80 ;  /* 0x0000006a6450723c */ /* 0x040fee0000041850 */
[----:B------:R-:W-:Y:S01]  /*10d70*/  LOP3.LUT R106, R158, 0xffff, RZ, 0xc0, !PT ;  /* 0x0000ffff9e6a7812 */ /* 0x000fe200078ec0ff */
[-C--:B-1----:R-:W-:Y:S01]  /*10d80*/  HMMA.16816.F32.BF16 R84, R100, R112.reuse, R84 ;  /* 0x000000706454723c */ /* 0x082fe20000041854 */
[----:B------:R-:W-:Y:S03]  /*10d90*/  SHF.R.U32.HI R158, RZ, 0x18, R158 ;  /* 0x00000018ff9e7819 */ /* 0x000fe6000001169e */
[----:B------:R-:W-:Y:S04]  /*10da0*/  SHF.R.U32.HI R107, RZ, 0x8, R106 ;  /* 0x00000008ff6b7819 */ /* 0x000fe8000001166a */
[C---:B------:R-:W-:Y:S07]  /*10db0*/  HMMA.16816.F32.BF16 R88, R108.reuse, R112, R88 ;  /* 0x000000706c58723c */ /* 0x040fee0000041858 */
[----:B------:R-:W-:Y:S01]  /*10dc0*/  LOP3.LUT R112, R160, 0xffff, RZ, 0xc0, !PT ;  /* 0x0000ffffa0707812 */ /* 0x000fe200078ec0ff */
[-C--:B------:R-:W-:Y:S04]  /*10dd0*/  HMMA.16816.F32.BF16 R92, R108, R114.reuse, R92 ;  /* 0x000000726c5c723c */ /* 0x080fe8000004185c */
[----:B------:R-:W-:Y:S03]  /*10de0*/  SHF.R.U32.HI R112, RZ, 0x8, R112 ;  /* 0x00000008ff707819 */ /* 0x000fe60000011670 */
[----:B------:R-:W-:Y:S01]  /*10df0*/  LOP3.LUT R111, R105, 0xff, RZ, 0xc0, !PT ;  /* 0x000000ff696f7812 */ /* 0x000fe200078ec0ff */
[----:B------:R-:W-:Y:S01]  /*10e00*/  HMMA.16816.F32.BF16 R96, R100, R114, R96 ;  /* 0x000000726460723c */ /* 0x000fe20000041860 */
[----:B------:R-:W-:Y:S02]  /*10e10*/  PRMT R108, R104, 0x5410, R107 ;  /* 0x00005410686c7816 */ /* 0x000fe4000000006b */
[----:B------:R-:W1:Y:S01]  /*10e20*/  LDSM.16.MT88.4 R104, [R210+0x9400] ;  /* 0x00940000d268783b */ /* 0x000e620000004200 */
[----:B------:R-:W-:Y:S02]  /*10e30*/  PRMT R111, R111, 0x5410, R158 ;  /* 0x000054106f6f7816 */ /* 0x000fe4000000009e */
[----:B------:R-:W-:Y:S02]  /*10e40*/  SHF.R.U32.HI R110, RZ, 0x10, R160 ;  /* 0x00000010ff6e7819 */ /* 0x000fe400000116a0 */
[C---:B------:R-:W-:Y:S04]  /*10e50*/  LOP3.LUT R103, R174.reuse, 0xffff, RZ, 0xc0, !PT ;  /* 0x0000ffffae677812 */ /* 0x040fe800078ec0ff */
[----:B------:R-:W-:Y:S02]  /*10e60*/  LOP3.LUT R100, R174, 0xff, RZ, 0xc0, !PT ;  /* 0x000000ffae647812 */ /* 0x000fe400078ec0ff */
[----:B------:R-:W-:Y:S02]  /*10e70*/  SHF.R.U32.HI R103, RZ, 0x8, R103 ;  /* 0x00000008ff677819 */ /* 0x000fe40000011667 */
[--C-:B------:R-:W-:Y:S02]  /*10e80*/  SHF.R.U32.HI R101, RZ, 0x10, R174.reuse ;  /* 0x00000010ff657819 */ /* 0x100fe400000116ae */
[----:B------:R-:W-:Y:S02]  /*10e90*/  PRMT R103, R100, 0x5410, R103 ;  /* 0x0000541064677816 */ /* 0x000fe40000000067 */
[----:B------:R-:W-:Y:S02]  /*10ea0*/  SHF.R.U32.HI R174, RZ, 0x18, R174 ;  /* 0x00000018ffae7819 */ /* 0x000fe400000116ae */
[----:B------:R-:W-:Y:S01]  /*10eb0*/  LOP3.LUT R101, R101, 0xff, RZ, 0xc0, !PT ;  /* 0x000000ff65657812 */ /* 0x000fe200078ec0ff */
[--C-:B------:R-:W-:Y:S01]  /*10ec0*/  HSET2.LE.AND R103, R103, R204.reuse, PT ;  /* 0x000000cc67677233 */ /* 0x100fe20003803000 */
[----:B------:R-:W-:Y:S02]  /*10ed0*/  LOP3.LUT R102, R156, 0xffff, RZ, 0xc0, !PT ;  /* 0x0000ffff9c667812 */ /* 0x000fe400078ec0ff */
[----:B------:R-:W-:Y:S01]  /*10ee0*/  PRMT R100, R101, 0x5410, R174 ;  /* 0x0000541065647816 */ /* 0x000fe200000000ae */
[--C-:B------:R-:W-:Y:S01]  /*10ef0*/  HSET2.LE.AND R101, R108, R204.reuse, PT ;  /* 0x000000cc6c657233 */ /* 0x100fe20003803000 */
[----:B------:R-:W-:Y:S02]  /*10f00*/  LOP3.LUT R109, R160, 0xff, RZ, 0xc0, !PT ;  /* 0x000000ffa06d7812 */ /* 0x000fe400078ec0ff */
[----:B------:R-:W-:Y:S01]  /*10f10*/  SHF.R.U32.HI R160, RZ, 0x18, R160 ;  /* 0x00000018ffa07819 */ /* 0x000fe200000116a0 */
[--C-:B------:R-:W-:Y:S01]  /*10f20*/  HSET2.LE.AND R108, R100, R204.reuse, PT ;  /* 0x000000cc646c7233 */ /* 0x100fe20003803000 */
[----:B------:R-:W-:Y:S01]  /*10f30*/  LOP3.LUT R100, R103, R120, RZ, 0xc0, !PT ;  /* 0x0000007867647212 */ /* 0x000fe200078ec0ff */
[--C-:B------:R-:W-:Y:S01]  /*10f40*/  HSET2.LE.AND R103, R111, R204.reuse, PT ;  /* 0x000000cc6f677233 */ /* 0x100fe20003803000 */
[----:B------:R-:W-:Y:S01]  /*10f50*/  SHF.R.U32.HI R156, RZ, 0x18, R156 ;  /* 0x00000018ff9c7819 */ /* 0x000fe2000001169c */
[----:B------:R-:W-:Y:S01]  /*10f60*/  LDSM.16.MT88.4 R120, [R208+0xa400] ;  /* 0x00a40000d078783b */ /* 0x000fe20000004200 */
[----:B------:R-:W-:Y:S02]  /*10f70*/  LOP3.LUT R111, R110, 0xff, RZ, 0xc0, !PT ;  /* 0x000000ff6e6f7812 */ /* 0x000fe400078ec0ff */
[----:B------:R-:W-:Y:S02]  /*10f80*/  SHF.R.U32.HI R102, RZ, 0x8, R102 ;  /* 0x00000008ff667819 */ /* 0x000fe40000011666 */
[----:B------:R-:W-:Y:S02]  /*10f90*/  PRMT R109, R109, 0x5410, R112 ;  /* 0x000054106d6d7816 */ /* 0x000fe40000000070 */
[----:B------:R-:W-:Y:S01]  /*10fa0*/  PRMT R131, R131, 0x5410, R156 ;  /* 0x0000541083837816 */ /* 0x000fe2000000009c */
[----:B------:R-:W2:Y:S01]  /*10fb0*/  LDSM.16.MT88.4 R112, [R208+0x9400] ;  /* 0x00940000d070783b */ /* 0x000ea20000004200 */
[----:B------:R-:W-:Y:S01]  /*10fc0*/  PRMT R111, R111, 0x5410, R160 ;  /* 0x000054106f6f7816 */ /* 0x000fe200000000a0 */
[--C-:B------:R-:W-:Y:S01]  /*10fd0*/  HSET2.LE.AND R109, R109, R204.reuse, PT ;  /* 0x000000cc6d6d7233 */ /* 0x100fe20003803000 */
[----:B------:R-:W-:Y:S02]  /*10fe0*/  PRMT R145, R145, 0x5410, R102 ;  /* 0x0000541091917816 */ /* 0x000fe40000000066 */
[----:B------:R-:W-:Y:S01]  /*10ff0*/  LOP3.LUT R102, R101, R130, RZ, 0xc0, !PT ;  /* 0x0000008265667212 */ /* 0x000fe200078ec0ff */
[--C-:B------:R-:W-:Y:S01]  /*11000*/  HSET2.LE.AND R111, R111, R204.reuse, PT ;  /* 0x000000cc6f6f7233 */ /* 0x100fe20003803000 */
[----:B------:R-:W-:Y:S01]  /*11010*/  LOP3.LUT R101, R108, R129, RZ, 0xc0, !PT ;  /* 0x000000816c657212 */ /* 0x000fe200078ec0ff */
[--C-:B------:R-:W-:Y:S01]  /*11020*/  HSET2.LE.AND R108, R145, R204.reuse, PT ;  /* 0x000000cc916c7233 */ /* 0x100fe20003803000 */
[----:B------:R-:W-:Y:S01]  /*11030*/  LOP3.LUT R103, R103, R128, RZ, 0xc0, !PT ;  /* 0x0000008067677212 */ /* 0x000fe200078ec0ff */
[--C-:B------:R-:W-:Y:S01]  /*11040*/  HSET2.LE.AND R128, R131, R204.reuse, PT ;  /* 0x000000cc83807233 */ /* 0x100fe20003803000 */
[----:B------:R-:W-:Y:S01]  /*11050*/  LDSM.16.MT88.4 R160, [R208+0xac00] ;  /* 0x00ac0000d0a0783b */ /* 0x000fe20000004200 */
[----:B------:R-:W-:Y:S02]  /*11060*/  LOP3.LUT R110, R109, R126, RZ, 0xc0, !PT ;  /* 0x0000007e6d6e7212 */ /* 0x000fe400078ec0ff */
[----:B------:R-:W-:Y:S02]  /*11070*/  LOP3.LUT R108, R108, R127, RZ, 0xc0, !PT ;  /* 0x0000007f6c6c7212 */ /* 0x000fe400078ec0ff */
[-C--:B-1----:R-:W-:Y:S01]  /*11080*/  HMMA.16816.F32.BF16 R4, R100, R104.reuse, R4 ;  /* 0x000000686404723c */ /* 0x082fe20000041804 */
[----:B------:R-:W-:Y:S02]  /*11090*/  LOP3.LUT R109, R128, R125, RZ, 0xc0, !PT ;  /* 0x0000007d806d7212 */ /* 0x000fe400078ec0ff */
[----:B------:R-:W-:Y:S02]  /*110a0*/  LOP3.LUT R111, R111, R124, RZ, 0xc0, !PT ;  /* 0x0000007c6f6f7212 */ /* 0x000fe400078ec0ff */
[----:B------:R-:W-:Y:S04]  /*110b0*/  LOP3.LUT R124, R151, UR15, R152, 0x96, !PT ;  /* 0x0000000f977c7c12 */ /* 0x000fe8000f8e9698 */
[----:B------:R-:W-:Y:S01]  /*110c0*/  SHF.R.U32.HI R130, RZ, 0x10, R124 ;  /* 0x00000010ff827819 */ /* 0x000fe2000001167c */
[C---:B------:R-:W-:Y:S03]  /*110d0*/  HMMA.16816.F32.BF16 R8, R108.reuse, R104, R8 ;  /* 0x000000686c08723c */ /* 0x040fe60000041808 */
[----:B------:R-:W-:Y:S05]  /*110e0*/  LOP3.LUT R130, R130, 0xff, RZ, 0xc0, !PT ;  /* 0x000000ff82827812 */ /* 0x000fea00078ec0ff */
[-C--:B------:R-:W-:Y:S08]  /*110f0*/  HMMA.16816.F32.BF16 R12, R108, R106.reuse, R12 ;  /* 0x0000006a6c0c723c */ /* 0x080ff0000004180c */
[C---:B------:R-:W-:Y:S01]  /*11100*/  HMMA.16816.F32.BF16 R16, R100.reuse, R106, R16 ;  /* 0x0000006a6410723c */ /* 0x040fe20000041810 */
[----:B------:R-:W1:Y:S07]  /*11110*/  LDSM.16.MT88.4 R104, [R210+0xb400] ;  /* 0x00b40000d268783b */ /* 0x000e6e0000004200 */
[-C--:B--2---:R-:W-:Y:S08]  /*11120*/  HMMA.16816.F32.BF16 R20, R100, R112.reuse, R20 ;  /* 0x000000706414723c */ /* 0x084ff00000041814 */
[C---:B------:R-:W-:Y:S07]  /*11130*/  HMMA.16816.F32.BF16 R24, R108.reuse, R112, R24 ;  /* 0x000000706c18723c */ /* 0x040fee0000041818 */
[----:B------:R-:W-:Y:S01]  /*11140*/  LOP3.LUT R112, R155, UR26, R180, 0x96, !PT ;  /* 0x0000001a9b707c12 */ /* 0x000fe2000f8e96b4 */
[-C--:B------:R-:W-:Y:S08]  /*11150*/  HMMA.16816.F32.BF16 R28, R108, R114.reuse, R28 ;  /* 0x000000726c1c723c */ /* 0x080ff0000004181c */
[C---:B------:R-:W-:Y:S07]  /*11160*/  HMMA.16816.F32.BF16 R32, R100.reuse, R114, R32 ;  /* 0x000000726420723c */ /* 0x040fee0000041820 */
[----:B------:R-:W-:Y:S01]  /*11170*/  IMAD.WIDE.U32 R114, R112, -0x2daee0ad, RZ ;  /* 0xd2511f5370727825 */ /* 0x000fe200078e00ff */
[-C--:B------:R-:W-:Y:S04]  /*11180*/  HMMA.16816.F32.BF16 R36, R100, R116.reuse, R36 ;  /* 0x000000746424723c */ /* 0x080fe80000041824 */
[----:B------:R-:W-:Y:S02]  /*11190*/  LOP3.LUT R112, R115, UR14, R182, 0x96, !PT ;  /* 0x0000000e73707c12 */ /* 0x000fe4000f8e96b6 */
[----:B------:R-:W-:Y:S02]  /*111a0*/  LDSM.16.MT88.4 R180, [R208+0xbc00] ;  /* 0x00bc0000d0b4783b */ /* 0x000fe40000004200 */
[C---:B------:R-:W-:Y:S01]  /*111b0*/  HMMA.16816.F32.BF16 R40, R108.reuse, R116, R40 ;  /* 0x000000746c28723c */ /* 0x040fe20000041828 */
[----:B------:R-:W-:Y:S05]  /*111c0*/  IMAD.WIDE.U32 R112, R112, -0x326172a9, RZ ;  /* 0xcd9e8d5770707825 */ /* 0x000fea00078e00ff */
[----:B------:R-:W-:Y:S02]  /*111d0*/  LOP3.LUT R149, R113, UR24, R148, 0x96, !PT ;  /* 0x0000001871957c12 */ /* 0x000fe4000f8e9694 */
[-C--:B------:R-:W-:Y:S04]  /*111e0*/  HMMA.16816.F32.BF16 R44, R108, R118.reuse, R44 ;  /* 0x000000766c2c723c */ /* 0x080fe8000004182c */
[----:B------:R-:W-:Y:S04]  /*111f0*/  IMAD.WIDE.U32 R116, R149, -0x2daee0ad, RZ ;  /* 0xd2511f5395747825 */ /* 0x000fe800078e00ff */
[C---:B------:R-:W-:Y:S07]  /*11200*/  HMMA.16816.F32.BF16 R48, R100.reuse, R118, R48 ;  /* 0x000000766430723c */ /* 0x040fee0000041830 */
[----:B------:R-:W-:Y:S01]  /*11210*/  IMAD.WIDE.U32 R118, R154, -0x2daee0ad, RZ ;  /* 0xd2511f539a767825 */ /* 0x000fe200078e00ff */
[-C--:B------:R-:W-:Y:S04]  /*11220*/  HMMA.16816.F32.BF16 R52, R100, R120.reuse, R52 ;  /* 0x000000786434723c */ /* 0x080fe80000041834 */
[----:B------:R-:W-:Y:S02]  /*11230*/  LOP3.LUT R154, R119, UR21, R114, 0x96, !PT ;  /* 0x00000015779a7c12 */ /* 0x000fe4000f8e9672 */
[----:B------:R-:W-:Y:S02]  /*11240*/  LOP3.LUT R153, R117, UR11, R118, 0x96, !PT ;  /* 0x0000000b75997c12 */ /* 0x000fe4000f8e9676 */
[C---:B------:R-:W-:Y:S01]  /*11250*/  HMMA.16816.F32.BF16 R56, R108.reuse, R120, R56 ;  /* 0x000000786c38723c */ /* 0x040fe20000041838 */
[----:B------:R-:W-:Y:S03]  /*11260*/  IMAD.WIDE.U32 R154, R154, -0x326172a9, RZ ;  /* 0xcd9e8d579a9a7825 */ /* 0x000fe600078e00ff */
[----:B------:R-:W-:Y:S01]  /*11270*/  SHF.R.U32.HI R117, RZ, 0x10, R150 ;  /* 0x00000010ff757819 */ /* 0x000fe20000011696 */
[----:B------:R-:W-:Y:S01]  /*11280*/  IMAD.WIDE.U32 R152, R153, -0x326172a9, RZ ;  /* 0xcd9e8d5799987825 */ /* 0x000fe200078e00ff */
[----:B------:R-:W-:Y:S02]  /*11290*/  LOP3.LUT R148, R155, UR20, R112, 0x96, !PT ;  /* 0x000000149b947c12 */ /* 0x000fe4000f8e9670 */
[-C--:B------:R-:W-:Y:S01]  /*112a0*/  HMMA.16816.F32.BF16 R60, R108, R122.reuse, R60 ;  /* 0x0000007a6c3c723c */ /* 0x080fe2000004183c */
[----:B------:R-:W2:Y:S03]  /*112b0*/  LDSM.16.MT88.4 R112, [R208+0xb400] ;  /* 0x00b40000d070783b */ /* 0x000ea60000004200 */
[----:B------:R-:W-:Y:S01]  /*112c0*/  LOP3.LUT R117, R117, 0xff, RZ, 0xc0, !PT ;  /* 0x000000ff75757812 */ /* 0x000fe200078ec0ff */
[----:B------:R-:W-:Y:S01]  /*112d0*/  IMAD.WIDE.U32 R148, R148, -0x2daee0ad, RZ ;  /* 0xd2511f5394947825 */ /* 0x000fe200078e00ff */
[----:B------:R-:W-:Y:S02]  /*112e0*/  LOP3.LUT R120, R124, 0xffff, RZ, 0xc0, !PT ;  /* 0x0000ffff7c787812 */ /* 0x000fe400078ec0ff */
[C---:B------:R-:W-:Y:S04]  /*112f0*/  HMMA.16816.F32.BF16 R64, R100.reuse, R122, R64 ;  /* 0x0000007a6440723c */ /* 0x040fe80000041840 */
[----:B------:R-:W-:Y:S02]  /*11300*/  SHF.R.U32.HI R120, RZ, 0x8, R120 ;  /* 0x00000008ff787819 */ /* 0x000fe40000011678 */
[----:B------:R-:W-:Y:S02]  /*11310*/  LOP3.LUT R116, R149, UR5, R116, 0x96, !PT ;  /* 0x0000000595747c12 */ /* 0x000fe4000f8e9674 */
[-C--:B-1----:R-:W-:Y:S04]  /*11320*/  HMMA.16816.F32.BF16 R68, R100, R104.reuse, R68 ;  /* 0x000000686444723c */ /* 0x082fe80000041844 */
[----:B------:R-:W-:Y:S01]  /*11330*/  IMAD.WIDE.U32 R118, R116, -0x326172a9, RZ ;  /* 0xcd9e8d5774767825 */ /* 0x000fe200078e00ff */
[----:B------:R-:W-:Y:S03]  /*11340*/  LOP3.LUT R116, R150, 0xffff, RZ, 0xc0, !PT ;  /* 0x0000ffff96747812 */ /* 0x000fe600078ec0ff */
[C---:B------:R-:W-:Y:S01]  /*11350*/  HMMA.16816.F32.BF16 R72, R108.reuse, R104, R72 ;  /* 0x000000686c48723c */ /* 0x040fe20000041848 */
[----:B------:R-:W-:Y:S03]  /*11360*/  SHF.R.U32.HI R116, RZ, 0x8, R116 ;  /* 0x00000008ff747819 */ /* 0x000fe60000011674 */
[----:B------:R-:W-:Y:S02]  /*11370*/  LOP3.LUT R121, R118, 0xffff, RZ, 0xc0, !PT ;  /* 0x0000ffff76797812 */ /* 0x000fe400078ec0ff */
[----:B------:R-:W-:Y:S02]  /*11380*/  LOP3.LUT R125, R119, UR15, R152, 0x96, !PT ;  /* 0x0000000f777d7c12 */ /* 0x000fe4000f8e9698 */
[-C--:B------:R-:W-:Y:S01]  /*11390*/  HMMA.16816.F32.BF16 R76, R108, R106.reuse, R76 ;  /* 0x0000006a6c4c723c */ /* 0x080fe2000004184c */
[--C-:B------:R-:W-:Y:S03]  /*113a0*/  SHF.R.U32.HI R149, RZ, 0x10, R118.reuse ;  /* 0x00000010ff957819 */ /* 0x100fe60000011676 */
[----:B------:R-:W-:Y:S02]  /*113b0*/  SHF.R.U32.HI R145, RZ, 0x18, R118 ;  /* 0x00000018ff917819 */ /* 0x000fe40000011676 */
[----:B------:R-:W-:Y:S02]  /*113c0*/  LOP3.LUT R128, R125, 0xffff, RZ, 0xc0, !PT ;  /* 0x0000ffff7d807812 */ /* 0x000fe400078ec0ff */
[C---:B------:R-:W-:Y:S01]  /*113d0*/  HMMA.16816.F32.BF16 R80, R100.reuse, R106, R80 ;  /* 0x0000006a6450723c */ /* 0x040fe20000041850 */
[----:B------:R-:W-:Y:S03]  /*113e0*/  LOP3.LUT R105, R150, 0xff, RZ, 0xc0, !PT ;  /* 0x000000ff96697812 */ /* 0x000fe600078ec0ff */
[----:B------:R-:W-:Y:S02]  /*113f0*/  SHF.R.U32.HI R104, RZ, 0x18, R150 ;  /* 0x00000018ff687819 */ /* 0x000fe40000011696 */
[----:B------:R-:W-:Y:S02]  /*11400*/  LOP3.LUT R150, R118, 0xff, RZ, 0xc0, !PT ;  /* 0x000000ff76967812 */ /* 0x000fe400078ec0ff */
[-C--:B--2---:R-:W-:Y:S01]  /*11410*/  HMMA.16816.F32.BF16 R84, R100, R112.reuse, R84 ;  /* 0x000000706454723c */ /* 0x084fe20000041854 */
[----:B------:R-:W-:Y:S03]  /*11420*/  PRMT R152, R105, 0x5410, R116 ;  /* 0x0000541069987816 */ /* 0x000fe60000000074 */
[----:B------:R-:W-:Y:S02]  /*11430*/  PRMT R104, R117, 0x5410, R104 ;  /* 0x0000541075687816 */ /* 0x000fe40000000068 */
[----:B------:R-:W1:Y:S01]  /*11440*/  LDSM.16.MT88.4 R116, [R210+0x9800] ;  /* 0x00980000d274783b */ /* 0x000e620000004200 */
[----:B------:R-:W-:Y:S01]  /*11450*/  LOP3.LUT R105, R124, 0xff, RZ, 0xc0, !PT ;  /* 0x000000ff7c697812 */ /* 0x000fe200078ec0ff */
[C---:B------:R-:W-:Y:S01]  /*11460*/  HMMA.16816.F32.BF16 R88, R108.reuse, R112, R88 ;  /* 0x000000706c58723c */ /* 0x040fe20000041858 */
[----:B------:R-:W-:Y:S03]  /*11470*/  SHF.R.U32.HI R107, RZ, 0x18, R124 ;  /* 0x00000018ff6b7819 */ /* 0x000fe6000001167c */
[----:B------:R-:W-:Y:S02]  /*11480*/  PRMT R105, R105, 0x5410, R120 ;  /* 0x0000541069697816 */ /* 0x000fe40000000078 */
[----:B------:R-:W-:Y:S01]  /*11490*/  PRMT R107, R130, 0x5410, R107 ;  /* 0x00005410826b7816 */ /* 0x000fe2000000006b */
[--C-:B------:R-:W-:Y:S01]  /*114a0*/  HSET2.LE.AND R112, R104, R204.reuse, PT ;  /* 0x000000cc68707233 */ /* 0x100fe20003803000 */
[-C--:B------:R-:W-:Y:S01]  /*114b0*/  HMMA.16816.F32.BF16 R92, R108, R114.reuse, R92 ;  /* 0x000000726c5c723c */ /* 0x080fe2000004185c */
[--C-:B------:R-:W-:Y:S01]  /*114c0*/  SHF.R.U32.HI R106, RZ, 0x10, R125.reuse ;  /* 0x00000010ff6a7819 */ /* 0x100fe2000001167d */
[----:B------:R-:W-:Y:S02]  /*114d0*/  LDSM.16.MT88.4 R108, [R210+0xb800] ;  /* 0x00b80000d26c783b */ /* 0x000fe40000004200 */
[--C-:B------:R-:W-:Y:S01]  /*114e0*/  HSET2.LE.AND R105, R105, R204.reuse, PT ;  /* 0x000000cc69697233 */ /* 0x100fe20003803000 */
[----:B------:R-:W-:Y:S01]  /*114f0*/  SHF.R.U32.HI R129, RZ, 0x18, R125 ;  /* 0x00000018ff817819 */ /* 0x000fe2000001167d */
[--C-:B------:R-:W-:Y:S01]  /*11500*/  HSET2.LE.AND R107, R107, R204.reuse, PT ;  /* 0x000000cc6b6b7233 */ /* 0x100fe20003803000 */
[----:B------:R-:W-:Y:S01]  /*11510*/  SHF.R.U32.HI R121, RZ, 0x8, R121 ;  /* 0x00000008ff797819 */ /* 0x000fe20000011679 */
[----:B------:R-:W-:Y:S01]  /*11520*/  HMMA.16816.F32.BF16 R96, R100, R114, R96 ;  /* 0x000000726460723c */ /* 0x000fe20000041860 */
[----:B------:R-:W-:Y:S03]  /*11530*/  LOP3.LUT R106, R106, 0xff, RZ, 0xc0, !PT ;  /* 0x000000ff6a6a7812 */ /* 0x000fe600078ec0ff */
[----:B------:R-:W-:Y:S02]  /*11540*/  LOP3.LUT R151, R125, 0xff, RZ, 0xc0, !PT ;  /* 0x000000ff7d977812 */ /* 0x000fe400078ec0ff */
[----:B------:R-:W-:Y:S01]  /*11550*/  SHF.R.U32.HI R128, RZ, 0x8, R128 ;  /* 0x00000008ff807819 */ /* 0x000fe20000011680 */
[----:B------:R-:W-:Y:S01]  /*11560*/  LDSM.16.MT88.4 R124, [R210+0xa800] ;  /* 0x00a80000d27c783b */ /* 0x000fe20000004200 */
[----:B------:R-:W-:Y:S04]  /*11570*/  LOP3.LUT R104, R105, R142, RZ, 0xc0, !PT ;  /* 0x0000008e69687212 */ /* 0x000fe800078ec0ff */
[----:B------:R-:W-:Y:S02]  /*11580*/  LOP3.LUT R105, R107, R140, RZ, 0xc0, !PT ;  /* 0x0000008c6b697212 */ /* 0x000fe400078ec0ff */
[----:B------:R-:W-:Y:S02]  /*11590*/  LOP3.LUT R140, R149, 0xff, RZ, 0xc0, !PT ;  /* 0x000000ff958c7812 */ /* 0x000fe400078ec0ff */
[----:B------:R-:W-:Y:S01]  /*115a0*/  PRMT R113, R106, 0x5410, R129 ;  /* 0x000054106a717816 */ /* 0x000fe20000000081 */
[--C-:B------:R-:W-:Y:S01]  /*115b0*/  HSET2.LE.AND R106, R152, R204.reuse, PT ;  /* 0x000000cc986a7233 */ /* 0x100fe20003803000 */
[----:B------:R-:W-:Y:S02]  /*115c0*/  PRMT R150, R150, 0x5410, R121 ;  /* 0x0000541096967816 */ /* 0x000fe40000000079 */
[----:B------:R-:W-:Y:S01]  /*115d0*/  PRMT R151, R151, 0x5410, R128 ;  /* 0x0000541097977816 */ /* 0x000fe20000000080 */
[----:B------:R-:W2:Y:S01]  /*115e0*/  LDSM.16.MT88.4 R120, [R208+0x9800] ;  /* 0x00980000d078783b */ /* 0x000ea20000004200 */
[----:B------:R-:W-:Y:S01]  /*115f0*/  PRMT R103, R140, 0x5410, R145 ;  /* 0x000054108c677816 */ /* 0x000fe20000000091 */
[--C-:B------:R-:W-:Y:S01]  /*11600*/  HSET2.LE.AND R102, R150, R204.reuse, PT ;  /* 0x000000cc96667233 */ /* 0x100fe20003803000 */
[----:B------:R-:W-:Y:S01]  /*11610*/  LOP3.LUT R106, R106, R141, RZ, 0xc0, !PT ;  /* 0x0000008d6a6a7212 */ /* 0x000fe200078ec0ff */
[--C-:B------:R-:W-:Y:S01]  /*11620*/  HSET2.LE.AND R101, R151, R204.reuse, PT ;  /* 0x000000cc97657233 */ /* 0x100fe20003803000 */
[----:B------:R-:W-:Y:S01]  /*11630*/  LOP3.LUT R107, R112, R139, RZ, 0xc0, !PT ;  /* 0x0000008b706b7212 */ /* 0x000fe200078ec0ff */
[--C-:B------:R-:W-:Y:S01]  /*11640*/  HSET2.LE.AND R112, R113, R204.reuse, PT ;  /* 0x000000cc71707233 */ /* 0x100fe20003803000 */
[----:B------:R-:W-:Y:S01]  /*11650*/  LOP3.LUT R152, R153, UR8, R154, 0x96, !PT ;  /* 0x0000000899987c12 */ /* 0x000fe2000f8e969a */
[--C-:B------:R-:W-:Y:S01]  /*11660*/  HSET2.LE.AND R103, R103, R204.reuse, PT ;  /* 0x000000cc67677233 */ /* 0x100fe20003803000 */
[----:B------:R-:W3:Y:S01]  /*11670*/  LDSM.16.MT88.4 R128, [R208+0xa800] ;  /* 0x00a80000d080783b */ /* 0x000ee20000004200 */
[----:B------:R-:W-:Y:S02]  /*11680*/  LOP3.LUT R100, R101, R138, RZ, 0xc0, !PT ;  /* 0x0000008a65647212 */ /* 0x000fe400078ec0ff */
[-C--:B-1----:R-:W-:Y:S01]  /*11690*/  HMMA.16816.F32.BF16 R4, R104, R116.reuse, R4 ;  /* 0x000000746804723c */ /* 0x082fe20000041804 */
[----:B------:R-:W-:Y:S01]  /*116a0*/  LOP3.LUT R101, R112, R135, RZ, 0xc0, !PT ;  /* 0x0000008770657212 */ /* 0x000fe200078ec0ff */
[----:B------:R-:W-:Y:S01]  /*116b0*/  IMAD.WIDE.U32 R152, R152, -0x2daee0ad, RZ ;  /* 0xd2511f5398987825 */ /* 0x000fe200078e00ff */
[----:B------:R-:W-:Y:S02]  /*116c0*/  LOP3.LUT R102, R102, R137, RZ, 0xc0, !PT ;  /* 0x0000008966667212 */ /* 0x000fe400078ec0ff */
[----:B------:R-:W-:Y:S01]  /*116d0*/  LOP3.LUT R103, R103, R134, RZ, 0xc0, !PT ;  /* 0x0000008667677212 */ /* 0x000fe200078ec0ff */
[----:B------:R-:W1:Y:S01]  /*116e0*/  LDSM.16.MT88.4 R112, [R208+0xb800] ;  /* 0x00b80000d070783b */ /* 0x000e620000004200 */
[----:B------:R-:W-:Y:S02]  /*116f0*/  LOP3.LUT R148, R153, UR27, R148, 0x96, !PT ;  /* 0x0000001b99947c12 */ /* 0x000fe4000f8e9694 */
[----:B------:R-:W-:Y:S03]  /*11700*/  LOP3.LUT R174, R152, 0xff, RZ, 0xc0, !PT ;  /* 0x000000ff98ae7812 */ /* 0x000fe600078ec0ff */
[C---:B------:R-:W-:Y:S07]  /*11710*/  HMMA.16816.F32.BF16 R8, R100.reuse, R116, R8 ;  /* 0x000000746408723c */ /* 0x040fee0000041808 */
[--C-:B------:R-:W-:Y:S01]  /*11720*/  SHF.R.U32.HI R116, RZ, 0x18, R146.reuse ;  /* 0x00000018ff747819 */ /* 0x100fe20000011692 */
[-C--:B------:R-:W-:Y:S01]  /*11730*/  HMMA.16816.F32.BF16 R12, R100, R118.reuse, R12 ;  /* 0x00000076640c723c */ /* 0x080fe2000004180c */
[C---:B------:R-:W-:Y:S07]  /*11740*/  LOP3.LUT R117, R146.reuse, 0xff, RZ, 0xc0, !PT ;  /* 0x000000ff92757812 */ /* 0x040fee00078ec0ff */
[C---:B------:R-:W-:Y:S07]  /*11750*/  HMMA.16816.F32.BF16 R16, R104.reuse, R118, R16 ;  /* 0x000000766810723c */ /* 0x040fee0000041810 */
[----:B------:R-:W-:Y:S01]  /*11760*/  SHF.R.U32.HI R119, RZ, 0x10, R146 ;  /* 0x00000010ff777819 */ /* 0x000fe20000011692 */
[-C--:B--2---:R-:W-:Y:S01]  /*11770*/  HMMA.16816.F32.BF16 R20, R104, R120.reuse, R20 ;  /* 0x000000786814723c */ /* 0x084fe20000041814 */
[----:B------:R-:W-:Y:S04]  /*11780*/  LOP3.LUT R118, R146, 0xffff, RZ, 0xc0, !PT ;  /* 0x0000ffff92767812 */ /* 0x000fe800078ec0ff */
[----:B------:R-:W-:Y:S03]  /*11790*/  SHF.R.U32.HI R118, RZ, 0x8, R118 ;  /* 0x00000008ff767819 */ /* 0x000fe60000011676 */
[C---:B------:R-:W-:Y:S01]  /*117a0*/  HMMA.16816.F32.BF16 R24, R100.reuse, R120, R24 ;  /* 0x000000786418723c */ /* 0x040fe20000041818 */
[----:B------:R-:W-:Y:S03]  /*117b0*/  PRMT R117, R117, 0x5410, R118 ;  /* 0x0000541075757816 */ /* 0x000fe60000000076 */
[----:B------:R-:W-:Y:S03]  /*117c0*/  LOP3.LUT R118, R148, 0xff, RZ, 0xc0, !PT ;  /* 0x000000ff94767812 */ /* 0x000fe600078ec0ff */
[----:B------:R-:W-:Y:S01]  /*117d0*/  LOP3.LUT R120, R152, 0xffff, RZ, 0xc0, !PT ;  /* 0x0000ffff98787812 */ /* 0x000fe200078ec0ff */
[-C--:B------:R-:W-:Y:S01]  /*117e0*/  HMMA.16816.F32.BF16 R28, R100, R122.reuse, R28 ;  /* 0x0000007a641c723c */ /* 0x080fe2000004181c */
[----:B------:R-:W-:Y:S03]  /*117f0*/  LOP3.LUT R121, R119, 0xff, RZ, 0xc0, !PT ;  /* 0x000000ff77797812 */ /* 0x000fe600078ec0ff */
[----:B------:R-:W-:Y:S02]  /*11800*/  SHF.R.U32.HI R119, RZ, 0x8, R120 ;  /* 0x00000008ff777819 */ /* 0x000fe40000011678 */
[----:B------:R-:W-:Y:S02]  /*11810*/  LOP3.LUT R120, R144, 0xffff, RZ, 0xc0, !PT ;  /* 0x0000ffff90787812 */ /* 0x000fe400078ec0ff */
[C---:B------:R-:W-:Y:S01]  /*11820*/  HMMA.16816.F32.BF16 R32, R104.reuse, R122, R32 ;  /* 0x0000007a6820723c */ /* 0x040fe20000041820 */
[----:B------:R-:W-:Y:S03]  /*11830*/  PRMT R116, R121, 0x5410, R116 ;  /* 0x0000541079747816 */ /* 0x000fe60000000074 */
[----:B------:R-:W-:Y:S02]  /*11840*/  PRMT R174, R174, 0x5410, R119 ;  /* 0x00005410aeae7816 */ /* 0x000fe40000000077 */
[----:B------:R-:W-:Y:S02]  /*11850*/  SHF.R.U32.HI R119, RZ, 0x18, R148 ;  /* 0x00000018ff777819 */ /* 0x000fe40000011694 */
[-C--:B------:R-:W-:Y:S01]  /*11860*/  HMMA.16816.F32.BF16 R36, R104, R124.reuse, R36 ;  /* 0x0000007c6824723c */ /* 0x080fe20000041824 */
[----:B------:R-:W-:Y:S03]  /*11870*/  LOP3.LUT R122, R144, 0xff, RZ, 0xc0, !PT ;  /* 0x000000ff907a7812 */ /* 0x000fe600078ec0ff */
[----:B------:R-:W-:Y:S01]  /*11880*/  SHF.R.U32.HI R123, RZ, 0x8, R120 ;  /* 0x00000008ff7b7819 */ /* 0x000fe20000011678 */
[--C-:B------:R-:W-:Y:S01]  /*11890*/  HSET2.LE.AND R174, R174, R204.reuse, PT ;  /* 0x000000ccaeae7233 */ /* 0x100fe20003803000 */
[----:B------:R-:W-:Y:S02]  /*118a0*/  SHF.R.U32.HI R120, RZ, 0x10, R144 ;  /* 0x00000010ff787819 */ /* 0x000fe40000011690 */
[C---:B------:R-:W-:Y:S01]  /*118b0*/  HMMA.16816.F32.BF16 R40, R100.reuse, R124, R40 ;  /* 0x0000007c6428723c */ /* 0x040fe20000041828 */
[----:B------:R-:W-:Y:S03]  /*118c0*/  LOP3.LUT R121, R148, 0xffff, RZ, 0xc0, !PT ;  /* 0x0000ffff94797812 */ /* 0x000fe600078ec0ff */
[----:B------:R-:W-:Y:S02]  /*118d0*/  LOP3.LUT R120, R120, 0xff, RZ, 0xc0, !PT ;  /* 0x000000ff78787812 */ /* 0x000fe400078ec0ff */
[----:B------:R-:W-:Y:S02]  /*118e0*/  SHF.R.U32.HI R121, RZ, 0x8, R121 ;  /* 0x00000008ff797819 */ /* 0x000fe40000011679 */
[-C--:B------:R-:W-:Y:S04]  /*118f0*/  HMMA.16816.F32.BF16 R44, R100, R126.reuse, R44 ;  /* 0x0000007e642c723c */ /* 0x080fe8000004182c */
[----:B------:R-:W-:Y:S04]  /*11900*/  PRMT R118, R118, 0x5410, R121 ;  /* 0x0000541076767816 */ /* 0x000fe80000000079 */
[C---:B------:R-:W-:Y:S08]  /*11910*/  HMMA.16816.F32.BF16 R48, R104.reuse, R126, R48 ;  /* 0x0000007e6830723c */ /* 0x040ff00000041830 */
[-C--:B---3--:R-:W-:Y:S08]  /*11920*/  HMMA.16816.F32.BF16 R52, R104, R128.reuse, R52 ;  /* 0x000000806834723c */ /* 0x088ff00000041834 */
[C---:B------:R-:W-:Y:S08]  /*11930*/  HMMA.16816.F32.BF16 R56, R100.reuse, R128, R56 ;  /* 0x000000806438723c */ /* 0x040ff00000041838 */
[-C--:B------:R-:W-:Y:S08]  /*11940*/  HMMA.16816.F32.BF16 R60, R100, R130.reuse, R60 ;  /* 0x00000082643c723c */ /* 0x080ff0000004183c */
[C---:B------:R-:W-:Y:S01]  /*11950*/  HMMA.16816.F32.BF16 R64, R104.reuse, R130, R64 ;  /* 0x000000826840723c */ /* 0x040fe20000041840 */
[----:B------:R-:W2:Y:S07]  /*11960*/  LDSM.16.MT88.4 R128, [R210+0x9c00] ;  /* 0x009c0000d280783b */ /* 0x000eae0000004200 */
[-C--:B------:R-:W-:Y:S08]  /*11970*/  HMMA.16816.F32.BF16 R68, R104, R108.reuse, R68 ;  /* 0x0000006c6844723c */ /* 0x080ff00000041844 */
[C---:B------:R-:W-:Y:S07]  /*11980*/  HMMA.16816.F32.BF16 R72, R100.reuse, R108, R72 ;  /* 0x0000006c6448723c */ /* 0x040fee0000041848 */
[--C-:B------:R-:W-:Y:S01]  /*11990*/  SHF.R.U32.HI R109, RZ, 0x10, R152.reuse ;  /* 0x00000010ff6d7819 */ /* 0x100fe20000011698 */
[-C--:B------:R-:W-:Y:S01]  /*119a0*/  HMMA.16816.F32.BF16 R76, R100, R110.reuse, R76 ;  /* 0x0000006e644c723c */ /* 0x080fe2000004184c */
[----:B------:R-:W-:Y:S02]  /*119b0*/  SHF.R.U32.HI R108, RZ, 0x18, R152 ;  /* 0x00000018ff6c7819 */ /* 0x000fe40000011698 */
[----:B------:R-:W-:Y:S01]  /*119c0*/  LDSM.16.MT88.4 R152, [R210+0xac00] ;  /* 0x00ac0000d298783b */ /* 0x000fe20000004200 */
[----:B------:R-:W-:Y:S04]  /*119d0*/  LOP3.LUT R109, R109, 0xff, RZ, 0xc0, !PT ;  /* 0x000000ff6d6d7812 */ /* 0x000fe800078ec0ff */
[C---:B------:R-:W-:Y:S01]  /*119e0*/  HMMA.16816.F32.BF16 R80, R104.reuse, R110, R80 ;  /* 0x0000006e6850723c */ /* 0x040fe20000041850 */
[----:B------:R-:W-:Y:S03]  /*119f0*/  PRMT R108, R109, 0x5410, R108 ;  /* 0x000054106d6c7816 */ /* 0x000fe6000000006c */
[----:B------:R-:W-:Y:S03]  /*11a00*/  PRMT R109, R122, 0x5410, R123 ;  /* 0x000054107a6d7816 */ /* 0x000fe6000000007b */
[----:B------:R-:W-:Y:S01]  /*11a10*/  SHF.R.U32.HI R111, RZ, 0x18, R144 ;  /* 0x00000018ff6f7819 */ /* 0x000fe20000011690 */
[-C--:B-1----:R-:W-:Y:S01]  /*11a20*/  HMMA.16816.F32.BF16 R84, R104, R112.reuse, R84 ;  /* 0x000000706854723c */ /* 0x082fe20000041854 */
[----:B------:R-:W1:Y:S03]  /*11a30*/  LDSM.16.MT88.4 R144, [R208+0x9c00] ;  /* 0x009c0000d090783b */ /* 0x000e660000004200 */
[--C-:B------:R-:W-:Y:S01]  /*11a40*/  HSET2.LE.AND R109, R109, R204.reuse, PT ;  /* 0x000000cc6d6d7233 */ /* 0x100fe20003803000 */
[----:B------:R-:W-:Y:S02]  /*11a50*/  SHF.R.U32.HI R110, RZ, 0x10, R148 ;  /* 0x00000010ff6e7819 */ /* 0x000fe40000011694 */
[----:B------:R-:W-:Y:S01]  /*11a60*/  PRMT R111, R120, 0x5410, R111 ;  /* 0x00005410786f7816 */ /* 0x000fe2000000006f */
[C---:B------:R-:W-:Y:S01]  /*11a70*/  HMMA.16816.F32.BF16 R88, R100.reuse, R112, R88 ;  /* 0x000000706458723c */ /* 0x040fe20000041858 */
[----:B------:R-:W-:Y:S03]  /*11a80*/  LOP3.LUT R168, R109, R168, RZ, 0xc0, !PT ;  /* 0x000000a86da87212 */ /* 0x000fe600078ec0ff */
[----:B------:R-:W-:Y:S04]  /*11a90*/  LOP3.LUT R110, R110, 0xff, RZ, 0xc0, !PT ;  /* 0x000000ff6e6e7812 */ /* 0x000fe800078ec0ff */
[-C--:B------:R-:W-:Y:S01]  /*11aa0*/  HMMA.16816.F32.BF16 R92, R100, R114.reuse, R92 ;  /* 0x00000072645c723c */ /* 0x080fe2000004185c */
[----:B------:R-:W-:Y:S06]  /*11ab0*/  PRMT R110, R110, 0x5410, R119 ;  /* 0x000054106e6e7816 */ /* 0x000fec0000000077 */
[--C-:B------:R-:W-:Y:S01]  /*11ac0*/  HSET2.LE.AND R103, R117, R204.reuse, PT ;  /* 0x000000cc75677233 */ /* 0x100fe20003803000 */
[----:B------:R-:W-:Y:S01]  /*11ad0*/  HMMA.16816.F32.BF16 R96, R104, R114, R96 ;  /* 0x000000726860723c */ /* 0x000fe20000041860 */
[--C-:B------:R-:W-:Y:S03]  /*11ae0*/  HSET2.LE.AND R100, R116, R204.reuse, PT ;  /* 0x000000cc74647233 */ /* 0x100fe60003803000 */
[--C-:B------:R-:W-:Y:S01]  /*11af0*/  HSET2.LE.AND R102, R111, R204.reuse, PT ;  /* 0x000000cc6f667233 */ /* 0x100fe20003803000 */
[----:B------:R-:W-:Y:S01]  /*11b00*/  LOP3.LUT R170, R103, R170, RZ, 0xc0, !PT ;  /* 0x000000aa67aa7212 */ /* 0x000fe200078ec0ff */
[--C-:B------:R-:W-:Y:S01]  /*11b10*/  HSET2.LE.AND R101, R118, R204.reuse, PT ;  /* 0x000000cc76657233 */ /* 0x100fe20003803000 */
[----:B------:R-:W-:Y:S01]  /*11b20*/  LOP3.LUT R171, R100, R171, RZ, 0xc0, !PT ;  /* 0x000000ab64ab7212 */ /* 0x000fe200078ec0ff */
[--C-:B------:R-:W-:Y:S01]  /*11b30*/  HSET2.LE.AND R100, R110, R204.reuse, PT ;  /* 0x000000cc6e647233 */ /* 0x100fe20003803000 */
[----:B------:R-:W-:Y:S03]  /*11b40*/  LOP3.LUT R169, R102, R169, RZ, 0xc0, !PT ;  /* 0x000000a966a97212 */ /* 0x000fe600078ec0ff */
[----:B------:R-:W-:Y:S01]  /*11b50*/  HSET2.LE.AND R102, R108, R204, PT ;  /* 0x000000cc6c667233 */ /* 0x000fe20003803000 */
[----:B------:R-:W-:Y:S02]  /*11b60*/  LOP3.LUT R172, R101, R172, RZ, 0xc0, !PT ;  /* 0x000000ac65ac7212 */ /* 0x000fe400078ec0ff */
[----:B------:R-:W-:Y:S01]  /*11b70*/  PRMT R101, R195, 0x5410, R194 ;  /* 0x00005410c3657816 */ /* 0x000fe200000000c2 */
[-C--:B--2---:R-:W-:Y:S01]  /*11b80*/  HMMA.16816.F32.BF16 R116, R168, R128.reuse, R4 ;  /* 0x00000080a874723c */ /* 0x084fe20000041804 */
[----:B------:R-:W-:Y:S02]  /*11b90*/  LOP3.LUT R175, R102, R165, RZ, 0xc0, !PT ;  /* 0x000000a566af7212 */ /* 0x000fe400078ec0ff */
[----:B------:R-:W-:Y:S02]  /*11ba0*/  LOP3.LUT R174, R174, R101, RZ, 0xc0, !PT ;  /* 0x00000065aeae7212 */ /* 0x000fe400078ec0ff */
[----:B------:R-:W-:Y:S02]  /*11bb0*/  LOP3.LUT R173, R100, R173, RZ, 0xc0, !PT ;  /* 0x000000ad64ad7212 */ /* 0x000fe400078ec0ff */
[----:B------:R-:W-:Y:S02]  /*11bc0*/  @!P4 PRMT R195, R222, 0x5410, RZ ;  /* 0x00005410dec3c816 */ /* 0x000fe400000000ff */
[----:B------:R-:W-:Y:S02]  /*11bd0*/  @!P5 PRMT R194, R220, 0x5410, RZ ;  /* 0x00005410dcc2d816 */ /* 0x000fe400000000ff */
[----:B------:R-:W-:Y:S01]  /*11be0*/  ISETP.LT.AND P4, PT, RZ, UR25, PT ;  /* 0x00000019ff007c0c */ /* 0x000fe2000bf81270 */
[C---:B------:R-:W-:Y:S01]  /*11bf0*/  HMMA.16816.F32.BF16 R100, R172.reuse, R128, R8 ;  /* 0x00000080ac64723c */ /* 0x040fe20000041808 */
[----:B------:R-:W-:Y:S01]  /*11c00*/  STG.E.U16 [R200.64+0x6e], R195 ;  /* 0x00006ec3c8007986 */ /* 0x000fe2000c101510 */
[----:B------:R-:W-:Y:S01]  /*11c10*/  @P0 PRMT R5, R165, 0x7632, R5 ;  /* 0x00007632a5050816 */ /* 0x000fe20000000005 */
        /* <DEDUP_REMOVED lines=8> */
[-C--:B-1----:R-:W-:Y:S08]  /*11ca0*/  HMMA.16816.F32.BF16 R132, R168, R144.reuse, R20 ;  /* 0x00000090a884723c */ /* 0x082ff00000041814 */
[C---:B------:R-:W-:Y:S01]  /*11cb0*/  HMMA.16816.F32.BF16 R108, R172.reuse, R144, R24 ;  /* 0x00000090ac6c723c */ /* 0x040fe20000041818 */
[----:B--2---:R-:W-:Y:S07]  /*11cc0*/  IMAD.MOV.U32 R165, RZ, RZ, R2 ;  /* 0x000000ffffa57224 */ /* 0x004fee00078e0002 */
        /* <DEDUP_REMOVED lines=21> */
[----:B---3-5:R-:W-:-:S05]  /*11e20*/  @P4 BRA `(.L_x_586) ;  /* 0xffff85f000004947 */ /* 0x028fca000383ffff */
.L_x_585:
        /* <DEDUP_REMOVED lines=385> */
.L_x_590:
[----:B--2---:R-:W-:Y:S05]  /*13640*/  BSYNC B0 ;  /* 0x0000000000007941 */ /* 0x004fea0003800000 */
.L_x_589:
        /* <DEDUP_REMOVED lines=36> */
.L_x_592:
[----:B--2---:R-:W-:Y:S05]  /*13890*/  BSYNC B0 ;  /* 0x0000000000007941 */ /* 0x004fea0003800000 */
.L_x_591:
        /* <DEDUP_REMOVED lines=20> */
.L_x_594:
[----:B------:R-:W-:Y:S05]  /*139e0*/  BSYNC B0 ;  /* 0x0000000000007941 */ /* 0x000fea0003800000 */
.L_x_593:
        /* <DEDUP_REMOVED lines=20> */
.L_x_596:
[----:B------:R-:W-:Y:S05]  /*13b30*/  BSYNC B0 ;  /* 0x0000000000007941 */ /* 0x000fea0003800000 */
.L_x_595:
        /* <DEDUP_REMOVED lines=20> */
.L_x_563:
        /* <DEDUP_REMOVED lines=20> */
[----:B------:R-:W-:-:S02]  /*13dc0*/  @UP3 UIMAD UR7, UR9, UR7, UR19 ;  /* 0x00000007090732a4 */ /* 0x000fc4000f8e0213 */
[----:B------:R-:W-:Y:S02]  /*13dd0*/  USHF.R.S32.HI UR19, URZ, 0x1f, UR14 ;  /* 0x0000001f3f137899 */ /* 0x000fe4000801140e */
[----:B------:R-:W-:Y:S02]  /*13de0*/  @UP3 UMOV UR23, UR18 ;  /* 0x0000001200173c82 */ /* 0x000fe40008000000 */
[----:B------:R-:W-:Y:S02]  /*13df0*/  UISETP.EQ.AND UP4, UPT, UR20, URZ, UP4 ;  /* 0x0000003f1400728c */ /* 0x000fe4000a782270 */
[----:B------:R-:W-:Y:S02]  /*13e00*/  @!UP2 UISETP.NE.AND UP1, UPT, UR21, URZ, UPT ;  /* 0x0000003f1500a28c */ /* 0x000fe4000bf25270 */
[----:B------:R-:W-:Y:S02]  /*13e10*/  ULDC UR12, c[0x0][0x214] ;  /* 0x00008500000c7ab9 */ /* 0x000fe40000000800 */
[----:B------:R-:W-:-:S02]  /*13e20*/  @UP2 ULDC UR18, c[0x0][0x210] ;  /* 0x0000840000122ab9 */ /* 0x000fc40000000800 */
[----:B------:R-:W-:Y:S02]  /*13e30*/  @!UP3 UIMAD.WIDE.U32 UR24, UR15, UR4, URZ ;  /* 0x000000040f18b2a5 */ /* 0x000fe4000f8e003f */
[----:B------:R-:W-:Y:S02]  /*13e40*/  ULDC UR8, c[0x0][0x234] ;  /* 0x00008d0000087ab9 */ /* 0x000fe40000000800 */
[----:B------:R-:W-:Y:S02]  /*13e50*/  @!UP3 UIMAD UR22, UR15, UR5, UR22 ;  /* 0x000000050f16b2a4 */ /* 0x000fe4000f8e0216 */
[----:B------:R-:W-:Y:S02]  /*13e60*/  @UP2 UIMAD UR18, UR18, UR12, URZ ;  /* 0x0000000c121222a4 */ /* 0x000fe4000f8e023f */
[----:B------:R-:W-:Y:S02]  /*13e70*/  ULDC.64 UR4, c[0x0][0x1f0] ;  /* 0x00007c0000047ab9 */ /* 0x000fe40000000a00 */
[----:B------:R-:W-:-:S02]  /*13e80*/  UISETP.NE.OR UP0, UPT, UR9, -0x1, !UP4 ;  /* 0xffffffff0900788c */ /* 0x000fc4000e705670 */
        /* <DEDUP_REMOVED lines=9> */
[----:B------:R-:W-:Y:S02]  /*13f20*/  UIMAD UR19, UR15, UR19, URZ ;  /* 0x000000130f1372a4 */ /* 0x000fe4000f8e023f */
[----:B------:R-:W-:Y:S01]  /*13f30*/  @!UP0 UIMAD UR9, UR15, UR12, URZ ;  /* 0x0000000c0f0982a4 */ /* 0x000fe2000f8e023f */
[----:B------:R-:W-:Y:S01]  /*13f40*/  LEA.HI.X.SX32 R5, R6, UR7, 0x1, P0 ;  /* 0x0000000706057c11 */ /* 0x000fe200080f0eff */
[----:B------:R-:W-:Y:S01]  /*13f50*/  @UP2 ULDC UR26, c[0x0][0x210] ;  /* 0x00008400001a2ab9 */ /* 0x000fe20000000800 */
[----:B------:R-:W-:Y:S01]  /*13f60*/  ISETP.GE.AND P0, PT, R12, UR13, PT ;  /* 0x0000000d0c007c0c */ /* 0x000fe2000bf06270 */
[----:B------:R-:W-:-:S02]  /*13f70*/  USEL UR19, UR19, URZ, !UP4 ;  /* 0x0000003f13137287 */ /* 0x000fc4000e000000 */
[----:B------:R-:W-:Y:S01]  /*13f80*/  @!UP2 UMOV UR26, 0x1 ;  /* 0x00000001001aa882 */ /* 0x000fe20000000000 */
[----:B-1----:R-:W-:Y:S01]  /*13f90*/  IMAD.WIDE.U32 R10, R10, c[0x0][0x1f0], R4 ;  /* 0x00007c000a0a7a25 */ /* 0x002fe200078e0004 */
[----:B------:R-:W-:Y:S01]  /*13fa0*/  UIMAD UR11, UR11, UR26, URZ ;  /* 0x0000001a0b0b72a4 */ /* 0x000fe2000f8e023f */
[C---:B------:R-:W-:Y:S01]  /*13fb0*/  IADD3 R5, R6.reuse, 0x20, RZ ;  /* 0x0000002006057810 */ /* 0x040fe20007ffe0ff */
[----:B------:R-:W-:Y:S01]  /*13fc0*/  UIMAD UR18, UR14, UR18, UR19 ;  /* 0x000000120e1272a4 */ /* 0x000fe2000f8e0213 */
[----:B------:R-:W-:Y:S01]  /*13fd0*/  IADD3 R4, R6, 0x40, RZ ;  /* 0x0000004006047810 */ /* 0x000fe20007ffe0ff */
[----:B------:R-:W-:Y:S02]  /*13fe0*/  @!UP4 UMOV UR20, URZ ;  /* 0x0000003f0014cc82 */ /* 0x000fe40008000000 */
[----:B------:R-:W-:Y:S02]  /*13ff0*/  @UP4 UMOV UR20, UR9 ;  /* 0x0000000900144c82 */ /* 0x000fe40008000000 */
[----:B------:R-:W-:-:S02]  /*14000*/  UIMAD UR4, UR14, UR5, UR4 ;  /* 0x000000050e0472a4 */ /* 0x000fc4000f8e0204 */
        /* <DEDUP_REMOVED lines=21> */
.L_x_598:
[----:B------:R-:W-:Y:S05]  /*14160*/  BSYNC B0 ;  /* 0x0000000000007941 */ /* 0x000fea0003800000 */
.L_x_597:
        /* <DEDUP_REMOVED lines=20> */
.L_x_600:
[----:B------:R-:W-:Y:S05]  /*142b0*/  BSYNC B0 ;  /* 0x0000000000007941 */ /* 0x000fea0003800000 */
.L_x_599:
        /* <DEDUP_REMOVED lines=20> */
.L_x_602:
[----:B------:R-:W-:Y:S05]  /*14400*/  BSYNC B0 ;  /* 0x0000000000007941 */ /* 0x000fea0003800000 */
.L_x_601:
        /* <DEDUP_REMOVED lines=19> */
.L_x_604:
[----:B------:R-:W-:Y:S05]  /*14540*/  BSYNC B0 ;  /* 0x0000000000007941 */ /* 0x000fea0003800000 */
.L_x_603:
        /* <DEDUP_REMOVED lines=35> */
.L_x_605:
        /* <DEDUP_REMOVED lines=16> */
.L_x_1041:


//--------------------- .text._ZN5flash16flash_fwd_kernelI23Flash_fwd_kernel_traitsILi96ELi128ELi64ELi4ELb0ELb0EN7cutlass10bfloat16_tE19Flash_kernel_traitsILi96ELi128ELi64ELi4ES3_EELb0ELb0ELb0ELb1ELb0ELb0ELb1ELb0EEEvNS_16Flash_fwd_paramsE --------------------------
	.section	.text._ZN5flash16flash_fwd_kernelI23Flash_fwd_kernel_traitsILi96ELi128ELi64ELi4ELb0ELb0EN7cutlass10bfloat16_tE19Flash_kernel_traitsILi96ELi128ELi64ELi4ES3_EELb0ELb0ELb0ELb1ELb0ELb0ELb1ELb0EEEvNS_16Flash_fwd_paramsE,"ax",@progbits
	.sectioninfo	@"SHI_REGISTERS=255"
	.align	128
        .global         _ZN5flash16flash_fwd_kernelI23Flash_fwd_kernel_traitsILi96ELi128ELi64ELi4ELb0ELb0EN7cutlass10bfloat16_tE19Flash_kernel_traitsILi96ELi128ELi64ELi4ES3_EELb0ELb0ELb0ELb1ELb0ELb0ELb1ELb0EEEvNS_16Flash_fwd_paramsE
        .type           _ZN5flash16flash_fwd_kernelI23Flash_fwd_kernel_traitsILi96ELi128ELi64ELi4ELb0ELb0EN7cutlass10bfloat16_tE19Flash_kernel_traitsILi96ELi128ELi64ELi4ES3_EELb0ELb0ELb0ELb1ELb0ELb0ELb1ELb0EEEvNS_16Flash_fwd_paramsE,@function
        .size           _ZN5flash16flash_fwd_kernelI23Flash_fwd_kernel_traitsILi96ELi128ELi64ELi4ELb0ELb0EN7cutlass10bfloat16_tE19Flash_kernel_traitsILi96ELi128ELi64ELi4ES3_EELb0ELb0ELb0ELb1ELb0ELb0ELb1ELb0EEEvNS_16Flash_fwd_paramsE,(.L_x_1042 - _ZN5flash16flash_fwd_kernelI23Flash_fwd_kernel_traitsILi96ELi128ELi64ELi4ELb0ELb0EN7cutlass10bfloat16_tE19Flash_kernel_traitsILi96ELi128ELi64ELi4ES3_EELb0ELb0ELb0ELb1ELb0ELb0ELb1ELb0EEEvNS_16Flash_fwd_paramsE)
        .other          _ZN5flash16flash_fwd_kernelI23Flash_fwd_kernel_traitsILi96ELi128ELi64ELi4ELb0ELb0EN7cutlass10bfloat16_tE19Flash_kernel_traitsILi96ELi128ELi64ELi4ES3_EELb0ELb0ELb0ELb1ELb0ELb0ELb1ELb0EEEvNS_16Flash_fwd_paramsE,@"STO_CUDA_ENTRY STV_DEFAULT"
_ZN5flash16flash_fwd_kernelI23Flash_fwd_kernel_traitsILi96ELi128ELi64ELi4ELb0ELb0EN7cutlass10bfloat16_tE19Flash_kernel_traitsILi96ELi128ELi64ELi4ES3_EELb0ELb0ELb0ELb1ELb0ELb0ELb1ELb0EEEvNS_16Flash_fwd_paramsE:
.text._ZN5flash16flash_fwd_kernelI23Flash_fwd_kernel_traitsILi96ELi128ELi64ELi4ELb0ELb0EN7cutlass10bfloat16_tE19Flash_kernel_traitsILi96ELi128ELi64ELi4ES3_EELb0ELb0ELb0ELb1ELb0ELb0ELb1ELb0EEEvNS_16Flash_fwd_paramsE:
        /* <DEDUP_REMOVED lines=36> */
.L_x_606:
[----:B-1----:R-:W-:Y:S02]  /*0240*/  MOV R0, c[0x0][0x218] ;  /* 0x0000860000007a02 */ /* 0x002fe40000000f00 */
.L_x_607:
        /* <DEDUP_REMOVED lines=42> */
.L_x_609:
        /* <DEDUP_REMOVED lines=41> */
.L_x_610:
[----:B------:R-:W-:Y:S01]  /*0780*/  SHF.R.S32.HI R4, RZ, 0x1f, R241 ;  /* 0x0000001fff047819 */ /* 0x000fe200000114f1 */
[----:B------:R-:W-:Y:S01]  /*0790*/  IMAD.IADD R29, R205, 0x1, -R27 ;  /* 0x00000001cd1d7824 */ /* 0x000fe200078e0a1b */
[----:B------:R-:W-:Y:S02]  /*07a0*/  BSSY B0, `(.L_x_611) ;  /* 0x000006d000007945 */ /* 0x000fe40003800000 */
[CC--:B------:R-:W-:Y:S02]  /*07b0*/  LEA.HI R3, R4.reuse, R241.reuse, RZ, 0x2 ;  /* 0x000000f104037211 */ /* 0x0c0fe400078f10ff */
[----:B------:R-:W-:Y:S02]  /*07c0*/  LEA.HI R25, R4, R241, RZ, 0x3 ;  /* 0x000000f104197211 */ /* 0x000fe400078f18ff */
        /* <DEDUP_REMOVED lines=26> */
[----:B------:R1:W-:Y:S01]  /*0970*/  STL.64 [R1+0x38], R32 ;  /* 0x0000382001007387 */ /* 0x0003e20000100a00 */
[----:B------:R-:W-:Y:S02]  /*0980*/  IADD3 R244, R246, 0x40, RZ ;  /* 0x00000040f6f47810 */ /* 0x000fe40007ffe0ff */
[----:B------:R-:W-:Y:S01]  /*0990*/  IMAD R7, R32, c[0x0][0x19c], R0 ;  /* 0x0000670020077a24 */ /* 0x000fe200078e0200 */
[----:B------:R-:W-:Y:S01]  /*09a0*/  IADD3 R4, P0, R13, R4, RZ ;  /* 0x000000040d047210 */ /* 0x000fe20007f1e0ff */
[----:B------:R-:W-:Y:S01]  /*09b0*/  IMAD.WIDE R38, R9, 0x80, R32 ;  /* 0x0000008009267825 */ /* 0x000fe200078e0220 */
[--C-:B------:R-:W-:Y:S01]  /*09c0*/  SHF.R.S32.HI R6, RZ, 0x1, R21.reuse ;  /* 0x00000001ff067819 */ /* 0x100fe20000011415 */
[----:B------:R1:W-:Y:S01]  /*09d0*/  STL.64 [R1+0x18], R246 ;  /* 0x000018f601007387 */ /* 0x0003e20000100a00 */
[----:B------:R-:W-:Y:S01]  /*09e0*/  SHF.R.S32.HI R9, RZ, 0x1f, R21 ;  /* 0x0000001fff097819 */ /* 0x000fe20000011415 */
[----:B------:R-:W-:Y:S01]  /*09f0*/  IMAD R10, R33, c[0x0][0x1a0], RZ ;  /* 0x00006800210a7a24 */ /* 0x000fe200078e02ff */
[----:B------:R-:W-:Y:S01]  /*0a00*/  IADD3.X R5, R14, R5, R7, P0, !PT ;  /* 0x000000050e057210 */ /* 0x000fe200007fe407 */
[C---:B------:R-:W-:Y:S01]  /*0a10*/  IMAD.WIDE.U32 R2, R32.reuse, c[0x0][0x1a0], R246 ;  /* 0x0000680020027a25 */ /* 0x040fe200078e00f6 */
[----:B------:R-:W-:Y:S01]  /*0a20*/  SHF.R.S32.HI R0, RZ, 0x1f, R8 ;  /* 0x0000001fff007819 */ /* 0x000fe20000011408 */
[----:B------:R1:W-:Y:S01]  /*0a30*/  STL.64 [R1+0x40], R38 ;  /* 0x0000402601007387 */ /* 0x0003e20000100a00 */
[----:B------:R-:W-:Y:S01]  /*0a40*/  LEA.HI R9, R9, R6, RZ, 0x2 ;  /* 0x0000000609097211 */ /* 0x000fe200078f10ff */
[----:B------:R-:W-:Y:S01]  /*0a50*/  IMAD R7, R32, c[0x0][0x1a4], R10 ;  /* 0x0000690020077a24 */ /* 0x000fe200078e020a */
[----:B------:R-:W-:Y:S01]  /*0a60*/  IADD3 R2, P0, R11, R2, RZ ;  /* 0x000000020b027210 */ /* 0x000fe20007f1e0ff */
[----:B------:R-:W-:Y:S01]  /*0a70*/  IMAD.WIDE.U32 R34, R8, c[0x0][0x1b0], R4 ;  /* 0x00006c0008227a25 */ /* 0x000fe200078e0004 */
[----:B------:R-:W-:-:S02]  /*0a80*/  LOP3.LUT R10, R9, 0xfffffffc, RZ, 0xc0, !PT ;  /* 0xfffffffc090a7812 */ /* 0x000fc400078ec0ff */
[----:B------:R-:W-:Y:S01]  /*0a90*/  IADD3.X R3, R12, R3, R7, P0, !PT ;  /* 0x000000030c037210 */ /* 0x000fe200007fe407 */
[C---:B------:R-:W-:Y:S01]  /*0aa0*/  IMAD R9, R0.reuse, c[0x0][0x1b0], RZ ;  /* 0x00006c0000097a24 */ /* 0x040fe200078e02ff */
[----:B------:R1:W-:Y:S01]  /*0ab0*/  STL.64 [R1+0x30], R34 ;  /* 0x0000302201007387 */ /* 0x0003e20000100a00 */
[----:B------:R-:W-:Y:S01]  /*0ac0*/  IMAD R0, R0, c[0x0][0x1b8], RZ ;  /* 0x00006e0000007a24 */ /* 0x000fe200078e02ff */
[----:B------:R-:W-:Y:S01]  /*0ad0*/  LOP3.LUT R4, R20, 0xffffffe0, RZ, 0xc0, !PT ;  /* 0xffffffe014047812 */ /* 0x000fe200078ec0ff */
[----:B------:R-:W-:Y:S02]  /*0ae0*/  IMAD.IADD R22, R6, 0x1, -R10 ;  /* 0x0000000106167824 */ /* 0x000fe400078e0a0a */
[C---:B------:R-:W-:Y:S02]  /*0af0*/  IMAD R6, R8.reuse, c[0x0][0x1bc], R0 ;  /* 0x00006f0008067a24 */ /* 0x040fe400078e0200 */
[----:B------:R-:W-:Y:S01]  /*0b00*/  IMAD.WIDE.U32 R30, R8, c[0x0][0x1b8], R2 ;  /* 0x00006e00081e7a25 */ /* 0x000fe200078e0002 */
[----:B------:R-:W-:-:S02]  /*0b10*/  IADD3 R2, P0, R246, R15, RZ ;  /* 0x0000000ff6027210 */ /* 0x000fc40007f1e0ff */
[----:B------:R-:W-:Y:S01]  /*0b20*/  LOP3.LUT P1, RZ, R22, 0x2, RZ, 0xc0, !PT ;  /* 0x0000000216ff7812 */ /* 0x000fe2000782c0ff */
[----:B------:R-:W-:Y:S01]  /*0b30*/  IMAD R9, R8, c[0x0][0x1b4], R9 ;  /* 0x00006d0008097a24 */ /* 0x000fe200078e0209 */
[----:B------:R1:W-:Y:S01]  /*0b40*/  STL.64 [R1+0x28], R30 ;  /* 0x0000281e01007387 */ /* 0x0003e20000100a00 */
[----:B------:R-:W-:Y:S02]  /*0b50*/  IMAD.IADD R28, R31, 0x1, R6 ;  /* 0x000000011f1c7824 */ /* 0x000fe400078e0206 */
[----:B------:R-:W-:Y:S01]  /*0b60*/  IMAD.IADD R37, R35, 0x1, R9 ;  /* 0x0000000123257824 */ /* 0x000fe200078e0209 */
[----:B------:R1:W-:Y:S01]  /*0b70*/  STL [R1+0x58], R29 ;  /* 0x0000581d01007387 */ /* 0x0003e20000100800 */
[----:B------:R-:W-:Y:S01]  /*0b80*/  IMAD.X R3, R247, 0x1, R17, P0 ;  /* 0x00000001f7037824 */ /* 0x000fe200000e0611 */
[----:B------:R-:W-:Y:S01]  /*0b90*/  ISETP.GE.AND P0, PT, R32, R29, PT ;  /* 0x0000001d2000720c */ /* 0x000fe20003f06270 */
[----:B------:R-:W-:Y:S01]  /*0ba0*/  IMAD R0, R19, c[0x0][0x1a8], RZ ;  /* 0x00006a0013007a24 */ /* 0x000fe200078e02ff */
[----:B------:R1:W-:Y:S01]  /*0bb0*/  STL [R1+0x50], R245 ;  /* 0x000050f501007387 */ /* 0x0003e20000100800 */
[----:B------:R-:W-:-:S02]  /*0bc0*/  IMAD.MOV.U32 R5, RZ, RZ, 0x10 ;  /* 0x00000010ff057424 */ /* 0x000fc400078e00ff */
[C---:B------:R-:W-:Y:S01]  /*0bd0*/  IMAD R0, R18.reuse, c[0x0][0x1ac], R0 ;  /* 0x00006b0012007a24 */ /* 0x040fe200078e0200 */
[----:B------:R1:W-:Y:S01]  /*0be0*/  STL [R1+0x54], R244 ;  /* 0x000054f401007387 */ /* 0x0003e20000100800 */
[----:B------:R-:W-:-:S03]  /*0bf0*/  IMAD.WIDE.U32 R12, R18, c[0x0][0x1a8], R2 ;  /* 0x00006a00120c7a25 */ /* 0x000fc600078e0002 */
[----:B------:R1:W-:Y:S01]  /*0c00*/  STL [R1+0x48], R28 ;  /* 0x0000481c01007387 */ /* 0x0003e20000100800 */
[----:B------:R-:W-:Y:S01]  /*0c10*/  IMAD.IADD R14, R241, 0x1, -R4 ;  /* 0x00000001f10e7824 */ /* 0x000fe200078e0a04 */
[----:B------:R-:W-:Y:S01]  /*0c20*/  SEL R4, R5, 0xfffffff0, !P1 ;  /* 0xfffffff005047807 */ /* 0x000fe20004800000 */
        /* <DEDUP_REMOVED lines=36> */
.L_x_612:
[----:B------:R-:W-:Y:S05]  /*0e70*/  BSYNC B0 ;  /* 0x0000000000007941 */ /* 0x000fea0003800000 */
.L_x_611:
[----:B------:R-:W-:Y:S01]  /*0e80*/  IADD3 R15, R32, 0x20, RZ ;  /* 0x00000020200f7810 */ /* 0x000fe20007ffe0ff */
[----:B------:R-:W-:Y:S03]  /*0e90*/  BSSY B0, `(.L_x_613) ;  /* 0x0000025000007945 */ /* 0x000fe60003800000 */
[----:B------:R-:W-:Y:S01]  /*0ea0*/  ISETP.GE.AND P0, PT, R15, R29, PT ;  /* 0x0000001d0f00720c */ /* 0x000fe20003f06270 */
[----:B------:R3:W-:-:S12]  /*0eb0*/  STL [R1+0x5c], R15 ;  /* 0x00005c0f01007387 */ /* 0x0007d80000100800 */
        /* <DEDUP_REMOVED lines=34> */
.L_x_614:
[----:B------:R-:W-:Y:S05]  /*10e0*/  BSYNC B0 ;  /* 0x0000000000007941 */ /* 0x000fea0003800000 */
.L_x_613:
        /* <DEDUP_REMOVED lines=10> */
[----:B----4-:R-:W-:Y:S01]  /*1190*/  IMAD.X R0, RZ, RZ, R39, P0 ;  /* 0x000000ffff007224 */ /* 0x010fe200000e0627 */
        /* <DEDUP_REMOVED lines=27> */
.L_x_616:
[----:B------:R-:W-:Y:S05]  /*1350*/  BSYNC B0 ;  /* 0x0000000000007941 */ /* 0x000fea0003800000 */
.L_x_615:
[----:B--2---:R-:W-:Y:S01]  /*1360*/  IADD3 R2, R32, 0x60, RZ ;  /* 0x0000006020027810 */ /* 0x004fe20007ffe0ff */
[----:B------:R-:W-:Y:S01]  /*1370*/  UMOV UR7, 0x6 ;  /* 0x0000000600077882 */ /* 0x000fe20000000000 */
[----:B----4-:R-:W-:Y:S01]  /*1380*/  IADD3 R0, R101, 0x3f, RZ ;  /* 0x0000003f65007810 */ /* 0x010fe20007ffe0ff */
[----:B------:R-:W-:Y:S01]  /*1390*/  ULDC.64 UR4, c[0x0][0x198] ;  /* 0x0000660000047ab9 */ /* 0x000fe20000000a00 */
[----:B------:R-:W-:Y:S01]  /*13a0*/  ISETP.GE.AND P0, PT, R2, R29, PT ;  /* 0x0000001d0200720c */ /* 0x000fe20003f06270 */
[----:B------:R2:W-:Y:S01]  /*13b0*/  STL [R1+0x64], R2 ;  /* 0x0000640201007387 */ /* 0x0005e20000100800 */
[----:B------:R-:W-:Y:S01]  /*13c0*/  USHF.L.U64.HI UR7, UR4, UR7, UR5 ;  /* 0x0000000704077299 */ /* 0x000fe20008010205 */
[----:B------:R-:W-:Y:S01]  /*13d0*/  BSSY B0, `(.L_x_617) ;  /* 0x0000026000007945 */ /* 0x000fe20003800000 */
[----:B------:R-:W-:Y:S01]  /*13e0*/  USHF.L.U32 UR8, UR4, 0x6, URZ ;  /* 0x0000000604087899 */ /* 0x000fe2000800063f */
[----:B--2---:R-:W-:-:S04]  /*13f0*/  SHF.R.S32.HI R2, RZ, 0x1f, R0 ;  /* 0x0000001fff027819 */ /* 0x004fc80000011400 */
        /* <DEDUP_REMOVED lines=35> */
.L_x_618:
[----:B------:R-:W-:Y:S05]  /*1630*/  BSYNC B0 ;  /* 0x0000000000007941 */ /* 0x000fea0003800000 */
.L_x_617:
        /* <DEDUP_REMOVED lines=41> */
.L_x_620:
[----:B------:R-:W-:Y:S05]  /*18d0*/  BSYNC B0 ;  /* 0x0000000000007941 */ /* 0x000fea0003800000 */
.L_x_619:
        /* <DEDUP_REMOVED lines=34> */
.L_x_622:
[----:B------:R-:W-:Y:S05]  /*1b00*/  BSYNC B0 ;  /* 0x0000000000007941 */ /* 0x000fea0003800000 */
.L_x_621:
        /* <DEDUP_REMOVED lines=11> */
[----:B------:R2:W5:Y:S04]  /*1bc0*/  @P2 LDG.E R6, [R6.64] ;  /* 0x0000000a06062981 */ /* 0x000568000c1e1900 */
        /* <DEDUP_REMOVED lines=10> */
[----:B--2---:R-:W5:Y:S01]  /*1c70*/  @P2 MUFU.RCP R7, c[0x0][0x238] ;  /* 0x00008e0000072b08 */ /* 0x004f620000001000 */
[----:B------:R2:W-:Y:S04]  /*1c80*/  @P1 STS [R230+0x9000], RZ ;  /* 0x009000ffe6001388 */ /* 0x0005e80000000800 */
[----:B------:R2:W-:Y:S04]  /*1c90*/  @P1 STS [R230+0x9004], RZ ;  /* 0x009004ffe6001388 */ /* 0x0005e80000000800 */
[----:B------:R2:W-:Y:S04]  /*1ca0*/  @P1 STS.64 [R230+0x9008], RZ ;  /* 0x009008ffe6001388 */ /* 0x0005e80000000a00 */
[----:B------:R2:W-:Y:S04]  /*1cb0*/  @P1 STS.128 [R230+0xa000], RZ ;  /* 0x00a000ffe6001388 */ /* 0x0005e80000000c00 */
[----:B------:R2:W-:Y:S01]  /*1cc0*/  @P1 STS.128 [R230+0xb000], RZ ;  /* 0x00b000ffe6001388 */ /* 0x0005e20000000c00 */
[----:B-----5:R-:W-:Y:S01]  /*1cd0*/  @P2 FMUL.FTZ R100, R6, R7 ;  /* 0x0000000706642220 */ /* 0x020fe20000410000 */
        /* <DEDUP_REMOVED lines=28> */
.L_x_624:
[----:B--2---:R-:W-:Y:S05]  /*1ea0*/  BSYNC B0 ;  /* 0x0000000000007941 */ /* 0x004fea0003800000 */
.L_x_623:
        /* <DEDUP_REMOVED lines=36> */
.L_x_626:
[----:B------:R-:W-:Y:S05]  /*20f0*/  BSYNC B0 ;  /* 0x0000000000007941 */ /* 0x000fea0003800000 */
.L_x_625:
[----:B------:R-:W-:Y:S01]  /*2100*/  SHF.R.S32.HI R0, RZ, 0x1f, R14 ;  /* 0x0000001fff007819 */ /* 0x000fe2000001140e */
[----:B------:R-:W-:Y:S01]  /*2110*/  IMAD.SHL.U32 R102, R241, 0x2, RZ ;  /* 0x00000002f1667824 */ /* 0x000fe200078e00ff */
[----:B------:R-:W-:Y:S01]  /*2120*/  LOP3.LUT R5, R25, 0xfffffff8, RZ, 0xc0, !PT ;  /* 0xfffffff819057812 */ /* 0x000fe200078ec0ff */
[----:B------:R-:W0:Y:S01]  /*2130*/  LDGDEPBAR ;  /* 0x00000000000079af */ /* 0x000e220000000000 */
[----:B------:R-:W-:Y:S02]  /*2140*/  LEA.HI R0, R0, R14, RZ, 0x2 ;  /* 0x0000000e00007211 */ /* 0x000fe400078f10ff */
[----:B------:R-:W-:Y:S02]  /*2150*/  LOP3.LUT R102, R102, 0x6, RZ, 0xc0, !PT ;  /* 0x0000000666667812 */ /* 0x000fe400078ec0ff */
[----:B--2---:R-:W-:Y:S02]  /*2160*/  SHF.R.S32.HI R2, RZ, 0x2, R0 ;  /* 0x00000002ff027819 */ /* 0x004fe40000011400 */
[----:B------:R-:W-:-:S02]  /*2170*/  LEA R102, R10, R102, 0x6 ;  /* 0x000000660a667211 */ /* 0x000fc400078e30ff */
[----:B------:R-:W-:Y:S01]  /*2180*/  SHF.R.S32.HI R9, RZ, 0x4, R23 ;  /* 0x00000004ff097819 */ /* 0x000fe20000011417 */
[----:B------:R-:W-:Y:S01]  /*2190*/  IMAD R0, R103, 0x10, R2 ;  /* 0x0000001067007824 */ /* 0x000fe200078e0202 */
[----:B------:R2:W-:Y:S01]  /*21a0*/  STL [R1+0x60], R2 ;  /* 0x0000600201007387 */ /* 0x0005e20000100800 */
[----:B------:R-:W-:Y:S02]  /*21b0*/  IADD3 R144, R102, 0x1, RZ ;  /* 0x0000000166907810 */ /* 0x000fe40007ffe0ff */
[----:B------:R-:W-:Y:S01]  /*21c0*/  IMAD.IADD R3, R27, 0x1, R0 ;  /* 0x000000011b037824 */ /* 0x000fe200078e0200 */
[----:B------:R-:W-:Y:S02]  /*21d0*/  SHF.R.S32.HI R0, RZ, 0x1f, R16 ;  /* 0x0000001fff007819 */ /* 0x000fe40000011410 */
[----:B------:R-:W-:Y:S02]  /*21e0*/  LEA.HI R8, R23, R9, RZ, 0x1 ;  /* 0x0000000917087211 */ /* 0x000fe400078f08ff */
[----:B------:R5:W-:Y:S01]  /*21f0*/  STL [R1], R3 ;  /* 0x0000000301007387 */ /* 0x000be20000100800 */
[----:B------:R-:W-:Y:S01]  /*2200*/  LEA.HI R11, R0, R16, RZ, 0x3 ;  /* 0x00000010000b7211 */ /* 0x000fe200078f18ff */
[----:B------:R-:W-:Y:S01]  /*2210*/  IMAD.IADD R0, R241, 0x1, -R5 ;  /* 0x00000001f1007824 */ /* 0x000fe200078e0a05 */
[----:B------:R-:W-:-:S02]  /*2220*/  LOP3.LUT R8, R8, 0xfffffffe, RZ, 0xc0, !PT ;  /* 0xfffffffe08087812 */ /* 0x000fc400078ec0ff */
[----:B------:R-:W-:Y:S02]  /*2230*/  IADD3 R142, R102, 0x8, RZ ;  /* 0x00000008668e7810 */ /* 0x000fe40007ffe0ff */
[----:B------:R-:W-:Y:S01]  /*2240*/  LEA.HI R10, R0, R0, RZ, 0x1 ;  /* 0x00000000000a7211 */ /* 0x000fe200078f08ff */
[----:B------:R-:W-:Y:S01]  /*2250*/  IMAD.IADD R8, R9, 0x1, -R8 ;  /* 0x0000000109087824 */ /* 0x000fe200078e0a08 */
[----:B------:R-:W-:Y:S02]  /*2260*/  IADD3 R135, R102, 0x10, RZ ;  /* 0x0000001066877810 */ /* 0x000fe40007ffe0ff */
[----:B------:R-:W-:Y:S02]  /*2270*/  LOP3.LUT R7, R10, 0x3fffffe, RZ, 0xc0, !PT ;  /* 0x03fffffe0a077812 */ /* 0x000fe400078ec0ff */
[C---:B------:R-:W-:Y:S02]  /*2280*/  IADD3 R140, R102.reuse, 0x9, RZ ;  /* 0x00000009668c7810 */ /* 0x040fe40007ffe0ff */
[----:B------:R-:W-:Y:S01]  /*2290*/  IADD3 R133, R102, 0x11, RZ ;  /* 0x0000001166857810 */ /* 0x000fe20007ffe0ff */
[----:B------:R-:W-:Y:S01]  /*22a0*/  IMAD.IADD R9, R0, 0x1, -R7 ;  /* 0x0000000100097824 */ /* 0x000fe200078e0a07 */
[----:B--2---:R-:W-:-:S02]  /*22b0*/  LOP3.LUT R2, R21, 0x7fffffe, RZ, 0xc0, !PT ;  /* 0x07fffffe15027812 */ /* 0x004fc400078ec0ff */
[----:B------:R-:W-:Y:S01]  /*22c0*/  SHF.R.S32.HI R32, RZ, 0x1, R10 ;  /* 0x00000001ff207819 */ /* 0x000fe2000001140a */
[----:B------:R-:W-:Y:S01]  /*22d0*/  IMAD R9, R8, 0x8, R9 ;  /* 0x0000000808097824 */ /* 0x000fe200078e0209 */
[----:B------:R-:W-:Y:S01]  /*22e0*/  IADD3 R132, R102, 0x18, RZ ;  /* 0x0000001866847810 */ /* 0x000fe20007ffe0ff */
[----:B------:R-:W-:Y:S01]  /*22f0*/  IMAD.IADD R163, R16, 0x1, -R2 ;  /* 0x0000000110a37824 */ /* 0x000fe200078e0a02 */
[C---:B------:R-:W-:Y:S02]  /*2300*/  IADD3 R134, R102.reuse, 0x19, RZ ;  /* 0x0000001966867810 */ /* 0x040fe40007ffe0ff */
[----:B-----5:R-:W-:Y:S02]  /*2310*/  IADD3 R3, R101, R3, -R205 ;  /* 0x0000000365037210 */ /* 0x020fe40007ffe8cd */
[C---:B------:R-:W-:Y:S02]  /*2320*/  IADD3 R141, R102.reuse, 0x20, RZ ;  /* 0x00000020668d7810 */ /* 0x040fe40007ffe0ff */
[C---:B------:R-:W-:Y:S01]  /*2330*/  IADD3 R6, R3.reuse, -R144, RZ ;  /* 0x8000009003067210 */ /* 0x040fe20007ffe0ff */
[----:B------:R-:W-:Y:S01]  /*2340*/  IMAD.IADD R2, R3, 0x1, -R102 ;  /* 0x0000000103027824 */ /* 0x000fe200078e0a66 */
[----:B------:R-:W-:-:S02]  /*2350*/  IADD3 R143, R102, 0x21, RZ ;  /* 0x00000021668f7810 */ /* 0x000fc40007ffe0ff */
[C---:B------:R-:W-:Y:S02]  /*2360*/  IADD3 R145, R102.reuse, 0x28, RZ ;  /* 0x0000002866917810 */ /* 0x040fe40007ffe0ff */
[----:B------:R-:W-:Y:S02]  /*2370*/  IABS R2, R2 ;  /* 0x0000000200027213 */ /* 0x000fe40000000000 */
[C---:B------:R-:W-:Y:S02]  /*2380*/  IADD3 R147, R102.reuse, 0x29, RZ ;  /* 0x0000002966937810 */ /* 0x040fe40007ffe0ff */
[C---:B------:R-:W-:Y:S01]  /*2390*/  IADD3 R148, R102.reuse, 0x30, RZ ;  /* 0x0000003066947810 */ /* 0x040fe20007ffe0ff */
[----:B------:R-:W-:Y:S01]  /*23a0*/  IMAD.MOV.U32 R5, RZ, RZ, R2 ;  /* 0x000000ffff057224 */ /* 0x000fe200078e0002 */
[----:B------:R-:W-:Y:S02]  /*23b0*/  IABS R2, R6 ;  /* 0x0000000600027213 */ /* 0x000fe40000000000 */
[C---:B------:R-:W-:Y:S01]  /*23c0*/  IADD3 R149, R102.reuse, 0x31, RZ ;  /* 0x0000003166957810 */ /* 0x040fe20007ffe0ff */
[----:B------:R2:W-:Y:S01]  /*23d0*/  I2F R219, R5 ;  /* 0x0000000500db7306 */ /* 0x0005e20000201400 */
[C---:B------:R-:W-:Y:S01]  /*23e0*/  IADD3 R150, R102.reuse, 0x38, RZ ;  /* 0x0000003866967810 */ /* 0x040fe20007ffe0ff */
[----:B------:R-:W-:Y:S01]  /*23f0*/  IMAD.MOV.U32 R0, RZ, RZ, R2 ;  /* 0x000000ffff007224 */ /* 0x000fe200078e0002 */
[----:B------:R-:W-:Y:S01]  /*2400*/  IADD3 R151, R102, 0x39, RZ ;  /* 0x0000003966977810 */ /* 0x000fe20007ffe0ff */
[----:B------:R-:W-:Y:S01]  /*2410*/  IMAD.SHL.U32 R2, R22, 0x40, RZ ;  /* 0x0000004016027824 */ /* 0x000fe200078e00ff */
[----:B------:R-:W-:-:S02]  /*2420*/  LOP3.LUT P0, RZ, R32, 0x2, RZ, 0xc0, !PT ;  /* 0x0000000220ff7812 */ /* 0x000fc4000780c0ff */
[-C--:B------:R-:W-:Y:S01]  /*2430*/  ISETP.GE.AND P1, PT, R102, R101.reuse, PT ;  /* 0x000000656600720c */ /* 0x080fe20003f26270 */
[----:B------:R5:W-:Y:S01]  /*2440*/  I2F R220, R0 ;  /* 0x0000000000dc7306 */ /* 0x000be20000201400 */
[-C--:B------:R-:W-:Y:S02]  /*2450*/  ISETP.GE.AND P5, PT, R142, R101.reuse, PT ;  /* 0x000000658e00720c */ /* 0x080fe40003fa6270 */
[-C--:B------:R-:W-:Y:S02]  /*2460*/  ISETP.GE.AND P6, PT, R140, R101.reuse, PT ;  /* 0x000000658c00720c */ /* 0x080fe40003fc6270 */
[-C--:B------:R-:W-:Y:S02]  /*2470*/  ISETP.GE.AND P4, PT, R135, R101.reuse, PT ;  /* 0x000000658700720c */ /* 0x080fe40003f86270 */
[----:B------:R-:W-:Y:S02]  /*2480*/  ISETP.GE.AND P3, PT, R133, R101, PT ;  /* 0x000000658500720c */ /* 0x000fe40003f66270 */
[----:B--2---:R-:W-:-:S02]  /*2490*/  IADD3 R5, R3, -R142, RZ ;  /* 0x8000008e03057210 */ /* 0x004fc40007ffe0ff */
[----:B------:R-:W-:Y:S02]  /*24a0*/  ISETP.GE.AND P2, PT, R132, R101, PT ;  /* 0x000000658400720c */ /* 0x000fe40003f46270 */
[----:B------:R-:W-:Y:S01]  /*24b0*/  IABS R6, R5 ;  /* 0x0000000500067213 */ /* 0x000fe20000000000 */
[----:B------:R-:W-:Y:S01]  /*24c0*/  IMAD.SHL.U32 R5, R8, 0x8, RZ ;  /* 0x0000000808057824 */ /* 0x000fe200078e00ff */
[----:B-----5:R-:W-:Y:S02]  /*24d0*/  LOP3.LUT R0, R2, 0xc0, RZ, 0xc0, !PT ;  /* 0x000000c002007812 */ /* 0x020fe400078ec0ff */
[----:B------:R2:W-:Y:S01]  /*24e0*/  I2F R221, R6 ;  /* 0x0000000600dd7306 */ /* 0x0005e20000201400 */
[C---:B------:R-:W-:Y:S02]  /*24f0*/  IADD3 R2, R3.reuse, -R140, RZ ;  /* 0x8000008c03027210 */ /* 0x040fe40007ffe0ff */
[----:B------:R-:W-:Y:S02]  /*2500*/  LOP3.LUT R7, R0, 0x8, R5, 0xf8, !PT ;  /* 0x0000000800077812 */ /* 0x000fe400078ef805 */
[----:B------:R-:W-:Y:S01]  /*2510*/  SHF.R.U32.HI R5, RZ, 0x3, R0 ;  /* 0x00000003ff057819 */ /* 0x000fe20000011600 */
[----:B------:R-:W-:Y:S01]  /*2520*/  IMAD.IADD R0, R3, 0x1, -R135 ;  /* 0x0000000103007824 */ /* 0x000fe200078e0a87 */
[----:B------:R-:W-:-:S02]  /*2530*/  IABS R2, R2 ;  /* 0x0000000200027213 */ /* 0x000fc40000000000 */
[----:B------:R-:W-:Y:S01]  /*2540*/  LOP3.LUT R161, R7, R5, RZ, 0x3c, !PT ;  /* 0x0000000507a17212 */ /* 0x000fe200078e3cff */
[----:B------:R-:W-:Y:S01]  /*2550*/  IMAD.SHL.U32 R7, R24, 0x8, RZ ;  /* 0x0000000818077824 */ /* 0x000fe200078e00ff */
[----:B------:R-:W-:Y:S01]  /*2560*/  IABS R0, R0 ;  /* 0x0000000000007213 */ /* 0x000fe20000000000 */
[----:B------:R5:W-:Y:S01]  /*2570*/  I2F R222, R2 ;  /* 0x0000000200de7306 */ /* 0x000be20000201400 */
[----:B------:R-:W-:Y:S01]  /*2580*/  SHF.L.U32 R5, R11, 0x5, RZ ;  /* 0x000000050b057819 */ /* 0x000fe200000006ff */
[----:B--2---:R-:W-:-:S03]  /*2590*/  IMAD.IADD R6, R3, 0x1, -R132 ;  /* 0x0000000103067824 */ /* 0x004fc600078e0a84 */
[----:B------:R-:W-:-:S03]  /*25a0*/  LOP3.LUT R154, R5, 0xffffff00, RZ, 0xc0, !PT ;  /* 0xffffff00059a7812 */ /* 0x000fc600078ec0ff */
[----:B------:R2:W-:Y:S01]  /*25b0*/  I2F R223, R0 ;  /* 0x0000000000df7306 */ /* 0x0005e20000201400 */
[----:B-----5:R-:W-:-:S05]  /*25c0*/  IMAD.IADD R2, R3, 0x1, -R133 ;  /* 0x0000000103027824 */ /* 0x020fca00078e0a85 */
[----:B------:R-:W-:Y:S01]  /*25d0*/  IABS R2, R2 ;  /* 0x0000000200027213 */ /* 0x000fe20000000000 */
[----:B--2---:R-:W-:-:S03]  /*25e0*/  IMAD.SHL.U32 R0, R32, 0x40, RZ ;  /* 0x0000004020007824 */ /* 0x004fc600078e00ff */
[----:B------:R-:W-:Y:S02]  /*25f0*/  MOV R5, R2 ;  /* 0x0000000200057202 */ /* 0x000fe40000000f00 */
[----:B------:R-:W-:Y:S01]  /*2600*/  IABS R2, R6 ;  /* 0x0000000600027213 */ /* 0x000fe20000000000 */
[----:B------:R-:W-:Y:S01]  /*2610*/  IMAD.IADD R6, R3, 0x1, -R134 ;  /* 0x0000000103067824 */ /* 0x000fe200078e0a86 */
[----:B------:R-:W-:Y:S01]  /*2620*/  LOP3.LUT R0, R0, 0xc0, RZ, 0xc0, !PT ;  /* 0x000000c000007812 */ /* 0x000fe200078ec0ff */
[----:B------:R2:W-:Y:S03]  /*2630*/  I2F R224, R5 ;  /* 0x0000000500e07306 */ /* 0x0005e60000201400 */
[----:B------:R-:W-:Y:S02]  /*2640*/  LOP3.LUT R7, R0, 0x8, R7, 0xf8, !PT ;  /* 0x0000000800077812 */ /* 0x000fe400078ef807 */
[----:B------:R-:W-:-:S02]  /*2650*/  SHF.R.U32.HI R0, RZ, 0x3, R0 ;  /* 0x00000003ff007819 */ /* 0x000fc40000011600 */
[----:B------:R-:W-:Y:S02]  /*2660*/  IABS R6, R6 ;  /* 0x0000000600067213 */ /* 0x000fe40000000000 */
[----:B------:R-:W-:Y:S01]  /*2670*/  LOP3.LUT R7, R7, R0, RZ, 0x3c, !PT ;  /* 0x0000000007077212 */ /* 0x000fe200078e3cff */
[----:B------:R-:W-:Y:S01]  /*2680*/  IMAD.IADD R0, R3, 0x1, -R141 ;  /* 0x0000000103007824 */ /* 0x000fe200078e0a8d */
[----:B------:R5:W-:Y:S01]  /*2690*/  I2F R232, R6 ;  /* 0x0000000600e87306 */ /* 0x000be20000201400 */
[----:B--2---:R-:W-:Y:S02]  /*26a0*/  IMAD.MOV.U32 R5, RZ, RZ, R2 ;  /* 0x000000ffff057224 */ /* 0x004fe400078e0002 */
[----:B------:R-:W-:-:S05]  /*26b0*/  IMAD R2, R103, 0x200, R154 ;  /* 0x0000020067027824 */ /* 0x000fca00078e029a */
[----:B------:R2:W-:Y:S01]  /*26c0*/  I2F R226, R5 ;  /* 0x0000000500e27306 */ /* 0x0005e20000201400 */
[----:B------:R-:W-:Y:S02]  /*26d0*/  LEA R2, R163, R2, 0x5 ;  /* 0x00000002a3027211 */ /* 0x000fe400078e28ff */
[----:B-----5:R-:W-:-:S03]  /*26e0*/  IADD3 R6, R3, -R143, RZ ;  /* 0x8000008f03067210 */ /* 0x020fc60007ffe0ff */
[----:B------:R-:W-:-:S04]  /*26f0*/  IMAD.IADD R2, R161, 0x1, R2 ;  /* 0x00000001a1027824 */ /* 0x000fc800078e0202 */
[----:B------:R-:W-:Y:S02]  /*2700*/  IMAD.SHL.U32 R228, R2, 0x2, RZ ;  /* 0x0000000202e47824 */ /* 0x000fe400078e00ff */
[----:B------:R-:W-:Y:S01]  /*2710*/  IMAD.IADD R2, R3, 0x1, -R145 ;  /* 0x0000000103027824 */ /* 0x000fe200078e0a91 */
[----:B--2---:R-:W-:Y:S01]  /*2720*/  IABS R5, R0 ;  /* 0x0000000000057213 */ /* 0x004fe20000000000 */
[----:B------:R-:W-:Y:S01]  /*2730*/  IMAD.U32 R0, R9, 0x20, R7 ;  /* 0x0000002009007824 */ /* 0x000fe200078e0007 */
[----:B---3--:R-:W-:Y:S02]  /*2740*/  LDSM.16.M88.4 R12, [R228] ;  /* 0x00000000e40c783b */ /* 0x008fe40000000200 */
[----:B------:R-:W-:Y:S01]  /*2750*/  IABS R2, R2 ;  /* 0x0000000200027213 */ /* 0x000fe20000000000 */
[----:B------:R2:W-:Y:S01]  /*2760*/  I2F R233, R5 ;  /* 0x0000000500e97306 */ /* 0x0005e20000201400 */
[----:B------:R-:W-:Y:S01]  /*2770*/  IMAD.SHL.U32 R225, R0, 0x2, RZ ;  /* 0x0000000200e17824 */ /* 0x000fe200078e00ff */
[----:B------:R-:W-:Y:S01]  /*2780*/  IABS R0, R6 ;  /* 0x0000000600007213 */ /* 0x000fe20000000000 */
[----:B------:R-:W-:Y:S01]  /*2790*/  IMAD.IADD R6, R3, 0x1, -R151 ;  /* 0x0000000103067824 */ /* 0x000fe200078e0a97 */
[----:B------:R-:W-:Y:S01]  /*27a0*/  LDSM.16.M88.4 R8, [R228+0x1000] ;  /* 0x00100000e408783b */ /* 0x000fe20000000200 */
[----:B------:R-:W-:-:S03]  /*27b0*/  IMAD R229, R4, 0x2, R228 ;  /* 0x0000000204e57824 */ /* 0x000fc600078e02e4 */
[----:B------:R3:W-:Y:S01]  /*27c0*/  I2F R240, R0 ;  /* 0x0000000000f07306 */ /* 0x0007e20000201400 */
[----:B------:R-:W5:Y:S04]  /*27d0*/  LDSM.16.M88.4 R16, [R225+0x6000] ;  /* 0x00600000e110783b */ /* 0x000f680000000200 */
[----:B------:R-:W1:Y:S01]  /*27e0*/  LDSM.16.M88.4 R20, [R225+0x6400] ;  /* 0x00640000e114783b */ /* 0x000e620000000200 */
[C---:B--2---:R-:W-:Y:S02]  /*27f0*/  IMAD.IADD R5, R3.reuse, 0x1, -R148 ;  /* 0x0000000103057824 */ /* 0x044fe400078e0a94 */
[----:B------:R2:W-:Y:S01]  /*2800*/  I2F R239, R2 ;  /* 0x0000000200ef7306 */ /* 0x0005e20000201400 */
[----:B------:R-:W4:Y:S04]  /*2810*/  LDSM.16.M88.4 R24, [R225+0x6800] ;  /* 0x00680000e118783b */ /* 0x000f280000000200 */
[----:B------:R-:W1:Y:S01]  /*2820*/  LDSM.16.M88.4 R28, [R225+0x6c00] ;  /* 0x006c0000e11c783b */ /* 0x000e620000000200 */
[----:B---3--:R-:W-:-:S04]  /*2830*/  IADD3 R0, R3, -R147, RZ ;  /* 0x8000009303007210 */ /* 0x008fc80007ffe0ff */
[----:B------:R-:W-:-:S05]  /*2840*/  IABS R0, R0 ;  /* 0x0000000000007213 */ /* 0x000fca0000000000 */
[----:B--2---:R-:W-:Y:S01]  /*2850*/  IMAD.MOV.U32 R2, RZ, RZ, R0 ;  /* 0x000000ffff027224 */ /* 0x004fe200078e0000 */
[----:B------:R-:W-:Y:S01]  /*2860*/  IABS R0, R5 ;  /* 0x0000000500007213 */ /* 0x000fe20000000000 */
[C---:B------:R-:W-:Y:S02]  /*2870*/  IMAD.IADD R5, R3.reuse, 0x1, -R149 ;  /* 0x0000000103057824 */ /* 0x040fe400078e0a95 */
[----:B------:R2:W-:Y:S01]  /*2880*/  I2F R238, R2 ;  /* 0x0000000200ee7306 */ /* 0x0005e20000201400 */
[----:B-----5:R-:W-:Y:S01]  /*2890*/  HMMA.16816.F32.BF16 R68, R8, R16, RZ ;  /* 0x000000100844723c */ /* 0x020fe200000418ff */
[----:B--2---:R-:W-:Y:S02]  /*28a0*/  MOV R2, R0 ;  /* 0x0000000000027202 */ /* 0x004fe40000000f00 */
[----:B------:R-:W-:Y:S01]  /*28b0*/  IABS R0, R5 ;  /* 0x0000000500007213 */ /* 0x000fe20000000000 */
[----:B------:R-:W-:-:S03]  /*28c0*/  IMAD.IADD R5, R3, 0x1, -R150 ;  /* 0x0000000103057824 */ /* 0x000fc600078e0a96 */
[----:B------:R2:W-:Y:S01]  /*28d0*/  I2F R237, R2 ;  /* 0x0000000200ed7306 */ /* 0x0005e20000201400 */
[C---:B------:R-:W-:Y:S08]  /*28e0*/  HMMA.16816.F32.BF16 R92, R8.reuse, R18, RZ ;  /* 0x00000012085c723c */ /* 0x040ff000000418ff */
[----:B-1----:R-:W-:Y:S01]  /*28f0*/  HMMA.16816.F32.BF16 R60, R8, R20, RZ ;  /* 0x00000014083c723c */ /* 0x002fe200000418ff */
[----:B--2---:R-:W-:Y:S01]  /*2900*/  IMAD.MOV.U32 R2, RZ, RZ, R0 ;  /* 0x000000ffff027224 */ /* 0x004fe200078e0000 */
[----:B------:R-:W-:-:S06]  /*2910*/  IABS R0, R5 ;  /* 0x0000000500007213 */ /* 0x000fcc0000000000 */
[C---:B----4-:R-:W-:Y:S01]  /*2920*/  HMMA.16816.F32.BF16 R76, R8.reuse, R24, RZ ;  /* 0x00000018084c723c */ /* 0x050fe200000418ff */
[----:B------:R-:W-:Y:S01]  /*2930*/  IADD3 R5, R3, 0x8, RZ ;  /* 0x0000000803057810 */ /* 0x000fe20007ffe0ff */
[----:B------:R1:W-:Y:S04]  /*2940*/  I2F R236, R2 ;  /* 0x0000000200ec7306 */ /* 0x0003e80000201400 */
[----:B------:R-:W-:Y:S02]  /*2950*/  IMAD.IADD R7, R5, 0x1, -R102 ;  /* 0x0000000105077824 */ /* 0x000fe400078e0a66 */
[C---:B------:R-:W-:Y:S08]  /*2960*/  HMMA.16816.F32.BF16 R80, R8.reuse, R28, RZ ;  /* 0x0000001c0850723c */ /* 0x040ff000000418ff */
[----:B------:R-:W-:Y:S01]  /*2970*/  HMMA.16816.F32.BF16 R104, R8, R22, RZ ;  /* 0x000000160868723c */ /* 0x000fe200000418ff */
[----:B-1----:R-:W-:-:S02]  /*2980*/  MOV R2, R0 ;  /* 0x0000000000027202 */ /* 0x002fc40000000f00 */
[----:B------:R-:W-:Y:S02]  /*2990*/  IABS R0, R6 ;  /* 0x0000000600007213 */ /* 0x000fe40000000000 */
[----:B------:R1:W-:Y:S03]  /*29a0*/  I2F R235, R2 ;  /* 0x0000000200eb7306 */ /* 0x0003e60000201400 */
[----:B------:R-:W-:Y:S01]  /*29b0*/  HMMA.16816.F32.BF16 R84, R8, R26, RZ ;  /* 0x0000001a0854723c */ /* 0x000fe200000418ff */
[----:B------:R-:W-:Y:S01]  /*29c0*/  IMAD.MOV.U32 R6, RZ, RZ, R0 ;  /* 0x000000ffff067224 */ /* 0x000fe200078e0000 */
[----:B------:R-:W-:-:S03]  /*29d0*/  IABS R0, R7 ;  /* 0x0000000700007213 */ /* 0x000fc60000000000 */
[----:B------:R2:W-:Y:S03]  /*29e0*/  I2F R234, R6 ;  /* 0x0000000600ea7306 */ /* 0x0005e60000201400 */
[----:B------:R-:W-:Y:S01]  /*29f0*/  HMMA.16816.F32.BF16 R176, R8, R30, RZ ;  /* 0x0000001e08b0723c */ /* 0x000fe200000418ff */
[----:B------:R-:W-:Y:S01]  /*2a00*/  LDSM.16.M88.4 R8, [R229] ;  /* 0x00000000e508783b */ /* 0x000fe20000000200 */
[C---:B-1----:R-:W-:Y:S02]  /*2a10*/  IADD3 R2, R3.reuse, 0x40, RZ ;  /* 0x0000004003027810 */ /* 0x042fe40007ffe0ff */
[----:B------:R-:W-:-:S04]  /*2a20*/  IADD3 R3, R3, 0x48, RZ ;  /* 0x0000004803037810 */ /* 0x000fc80007ffe0ff */
[----:B------:R-:W-:Y:S01]  /*2a30*/  HMMA.16816.F32.BF16 R40, R12, R16, RZ ;  /* 0x000000100c28723c */ /* 0x000fe200000418ff */
[----:B------:R-:W-:Y:S01]  /*2a40*/  IMAD.IADD R7, R2, 0x1, -R102 ;  /* 0x0000000102077824 */ /* 0x000fe200078e0a66 */
[----:B--2---:R-:W-:-:S04]  /*2a50*/  MOV R6, R0 ;  /* 0x0000000000067202 */ /* 0x004fc80000000f00 */
[----:B------:R-:W-:Y:S01]  /*2a60*/  IABS R0, R7 ;  /* 0x0000000700007213 */ /* 0x000fe20000000000 */
[----:B------:R-:W-:Y:S01]  /*2a70*/  IMAD.IADD R7, R3, 0x1, -R102 ;  /* 0x0000000103077824 */ /* 0x000fe200078e0a66 */
[----:B------:R1:W-:Y:S01]  /*2a80*/  I2F R210, R6 ;  /* 0x0000000600d27306 */ /* 0x0003e20000201400 */
[C---:B------:R-:W-:Y:S08]  /*2a90*/  HMMA.16816.F32.BF16 R56, R12.reuse, R18, RZ ;  /* 0x000000120c38723c */ /* 0x040ff000000418ff */
[----:B------:R-:W-:Y:S01]  /*2aa0*/  HMMA.16816.F32.BF16 R36, R12, R22, RZ ;  /* 0x000000160c24723c */ /* 0x000fe200000418ff */
[----:B-1----:R-:W-:Y:S01]  /*2ab0*/  IMAD.MOV.U32 R6, RZ, RZ, R0 ;  /* 0x000000ffff067224 */ /* 0x002fe200078e0000 */
[----:B------:R-:W-:Y:S01]  /*2ac0*/  IABS R0, R7 ;  /* 0x0000000700007213 */ /* 0x000fe20000000000 */
[----:B------:R-:W-:-:S05]  /*2ad0*/  IMAD.IADD R7, R5, 0x1, -R144 ;  /* 0x0000000105077824 */ /* 0x000fca00078e0a90 */
[C---:B------:R-:W-:Y:S01]  /*2ae0*/  HMMA.16816.F32.BF16 R16, R12.reuse, R24, RZ ;  /* 0x000000180c10723c */ /* 0x040fe200000418ff */
[----:B------:R1:W-:Y:S07]  /*2af0*/  I2F R207, R6 ;  /* 0x0000000600cf7306 */ /* 0x0003ee0000201400 */
[----:B------:R-:W-:Y:S01]  /*2b00*/  HMMA.16816.F32.BF16 R24, R12, R26, RZ ;  /* 0x0000001a0c18723c */ /* 0x000fe200000418ff */
[----:B-1----:R-:W-:Y:S02]  /*2b10*/  MOV R6, R0 ;  /* 0x0000000000067202 */ /* 0x002fe40000000f00 */
[----:B------:R-:W-:Y:S01]  /*2b20*/  IABS R0, R7 ;  /* 0x0000000700007213 */ /* 0x000fe20000000000 */
[----:B------:R-:W-:Y:S01]  /*2b30*/  IMAD.IADD R7, R2, 0x1, -R144 ;  /* 0x0000000102077824 */ /* 0x000fe200078e0a90 */
[----:B------:R1:W-:Y:S03]  /*2b40*/  I2F R202, R6 ;  /* 0x0000000600ca7306 */ /* 0x0003e60000201400 */
[----:B-1----:R-:W-:Y:S01]  /*2b50*/  IMAD.MOV.U32 R6, RZ, RZ, R0 ;  /* 0x000000ffff067224 */ /* 0x002fe200078e0000 */
[----:B------:R-:W-:Y:S01]  /*2b60*/  IABS R0, R7 ;  /* 0x0000000700007213 */ /* 0x000fe20000000000 */
[----:B------:R-:W-:-:S03]  /*2b70*/  IMAD.IADD R7, R3, 0x1, -R144 ;  /* 0x0000000103077824 */ /* 0x000fc600078e0a90 */
        /* <DEDUP_REMOVED lines=9> */
[----:B-1----:R-:W-:Y:S02]  /*2c10*/  MOV R6, R0 ;  /* 0x0000000000067202 */ /* 0x002fe40000000f00 */
[----:B------:R-:W-:Y:S01]  /*2c20*/  IABS R0, R7 ;  /* 0x0000000700007213 */ /* 0x000fe20000000000 */
[----:B------:R-:W-:-:S03]  /*2c30*/  IMAD.IADD R7, R3, 0x1, -R142 ;  /* 0x0000000103077824 */ /* 0x000fc600078e0a8e */
[----:B------:R1:W-:Y:S02]  /*2c40*/  I2F R217, R6 ;  /* 0x0000000600d97306 */ /* 0x0003e40000201400 */
[----:B------:R-:W-:-:S06]  /*2c50*/  IABS R7, R7 ;  /* 0x0000000700077213 */ /* 0x000fcc0000000000 */
[----:B------:R2:W-:Y:S01]  /*2c60*/  I2F R215, R0 ;  /* 0x0000000000d77306 */ /* 0x0005e20000201400 */
[----:B-1----:R-:W-:-:S07]  /*2c70*/  IMAD.IADD R6, R5, 0x1, -R140 ;  /* 0x0000000105067824 */ /* 0x002fce00078e0a8c */
[----:B------:R1:W-:Y:S01]  /*2c80*/  I2F R206, R7 ;  /* 0x0000000700ce7306 */ /* 0x0003e20000201400 */
[----:B------:R-:W-:Y:S02]  /*2c90*/  IABS R6, R6 ;  /* 0x0000000600067213 */ /* 0x000fe40000000000 */
[----:B--2---:R-:W-:-:S05]  /*2ca0*/  SEL R0, R33, 0xffffffe0, !P0 ;  /* 0xffffffe021007807 */ /* 0x004fca0004000000 */
[----:B------:R2:W-:Y:S01]  /*2cb0*/  I2F R216, R6 ;  /* 0x0000000600d87306 */ /* 0x0005e20000201400 */
[C---:B------:R-:W-:Y:S01]  /*2cc0*/  HMMA.16816.F32.BF16 R32, R12.reuse, R20, RZ ;  /* 0x000000140c20723c */ /* 0x040fe200000418ff */
[----:B------:R-:W-:Y:S02]  /*2cd0*/  ISETP.GE.AND P0, PT, R144, R101, PT ;  /* 0x000000659000720c */ /* 0x000fe40003f06270 */
[----:B------:R-:W-:Y:S01]  /*2ce0*/  IADD3 R227, R225, R0, RZ ;  /* 0x00000000e1e37210 */ /* 0x000fe20007ffe0ff */
[C-C-:B------:R-:W-:Y:S02]  /*2cf0*/  IMAD.IADD R0, R2.reuse, 0x1, -R140.reuse ;  /* 0x0000000102007824 */ /* 0x140fe400078e0a8c */
[----:B-1----:R-:W-:Y:S02]  /*2d00*/  IMAD.IADD R7, R3, 0x1, -R140 ;  /* 0x0000000103077824 */ /* 0x002fe400078e0a8c */
[----:B------:R-:W1:Y:S01]  /*2d10*/  LDSM.16.M88.4 R44, [R227+0x6000] ;  /* 0x00600000e32c783b */ /* 0x000e620000000200 */
[----:B------:R-:W-:Y:S01]  /*2d20*/  IABS R0, R0 ;  /* 0x0000000000007213 */ /* 0x000fe20000000000 */
[C---:B------:R-:W-:Y:S02]  /*2d30*/  HMMA.16816.F32.BF16 R20, R12.reuse, R28, RZ ;  /* 0x0000001c0c14723c */ /* 0x040fe400000418ff */
[----:B------:R-:W3:Y:S02]  /*2d40*/  LDSM.16.M88.4 R48, [R227+0x6400] ;  /* 0x00640000e330783b */ /* 0x000ee40000000200 */
[----:B--2---:R-:W-:Y:S01]  /*2d50*/  IMAD.MOV.U32 R6, RZ, RZ, R0 ;  /* 0x000000ffff067224 */ /* 0x004fe200078e0000 */
[----:B------:R-:W-:Y:S01]  /*2d60*/  IABS R0, R7 ;  /* 0x0000000700007213 */ /* 0x000fe20000000000 */
[----:B------:R-:W2:Y:S01]  /*2d70*/  LDSM.16.M88.4 R52, [R227+0x6800] ;  /* 0x00680000e334783b */ /* 0x000ea20000000200 */
[----:B------:R-:W-:Y:S01]  /*2d80*/  IADD3 R7, -R135, R5, RZ ;  /* 0x0000000587077210 */ /* 0x000fe20007ffe1ff */
[----:B------:R4:W-:Y:S01]  /*2d90*/  I2F R211, R6 ;  /* 0x0000000600d37306 */ /* 0x0009e20000201400 */
[----:B------:R-:W-:Y:S01]  /*2da0*/  HMMA.16816.F32.BF16 R12, R12, R30, RZ ;  /* 0x0000001e0c0c723c */ /* 0x000fe200000418ff */
[----:B------:R-:W5:Y:S04]  /*2db0*/  LDSM.16.M88.4 R108, [R227+0x6c00] ;  /* 0x006c0000e36c783b */ /* 0x000f680000000200 */
[----:B------:R-:W-:Y:S01]  /*2dc0*/  LDSM.16.M88.4 R28, [R229+0x2000] ;  /* 0x00200000e51c783b */ /* 0x000fe20000000200 */
[----:B----4-:R-:W-:Y:S01]  /*2dd0*/  IMAD.MOV.U32 R6, RZ, RZ, R0 ;  /* 0x000000ffff067224 */ /* 0x010fe200078e0000 */
[----:B------:R-:W-:Y:S01]  /*2de0*/  IABS R0, R7 ;  /* 0x0000000700007213 */ /* 0x000fe20000000000 */
[----:B------:R-:W-:-:S02]  /*2df0*/  IMAD.IADD R7, R2, 0x1, -R135 ;  /* 0x0000000102077824 */ /* 0x000fc400078e0a87 */
[----:B------:R4:W-:Y:S01]  /*2e00*/  I2F R204, R6 ;  /* 0x0000000600cc7306 */ /* 0x0009e20000201400 */
[----:B-1----:R-:W-:Y:S01]  /*2e10*/  HMMA.16816.F32.BF16 R64, R8, R44, R40 ;  /* 0x0000002c0840723c */ /* 0x002fe20000041828 */
[----:B------:R-:W1:Y:S01]  /*2e20*/  LDSM.16.M88.4 R40, [R229+0x1000] ;  /* 0x00100000e528783b */ /* 0x000e620000000200 */
[----:B----4-:R-:W-:Y:S01]  /*2e30*/  IMAD.MOV.U32 R6, RZ, RZ, R0 ;  /* 0x000000ffff067224 */ /* 0x010fe200078e0000 */
[----:B------:R-:W-:Y:S01]  /*2e40*/  IABS R0, R7 ;  /* 0x0000000700007213 */ /* 0x000fe20000000000 */
[----:B------:R-:W-:-:S04]  /*2e50*/  IMAD.IADD R7, R2, 0x1, -R133 ;  /* 0x0000000102077824 */ /* 0x000fc800078e0a85 */
[C---:B---3--:R-:W-:Y:S01]  /*2e60*/  HMMA.16816.F32.BF16 R88, R8.reuse, R48, R32 ;  /* 0x000000300858723c */ /* 0x048fe20000041820 */
[----:B------:R3:W-:Y:S01]  /*2e70*/  I2F R209, R6 ;  /* 0x0000000600d17306 */ /* 0x0007e20000201400 */
[----:B------:R-:W-:Y:S06]  /*2e80*/  LDSM.16.M88.4 R32, [R228+0x3000] ;  /* 0x00300000e420783b */ /* 0x000fec0000000200 */
[C---:B--2---:R-:W-:Y:S01]  /*2e90*/  HMMA.16816.F32.BF16 R120, R8.reuse, R52, R16 ;  /* 0x000000340878723c */ /* 0x044fe20000041810 */
[----:B------:R2:W-:Y:S07]  /*2ea0*/  I2F R203, R0 ;  /* 0x0000000000cb7306 */ /* 0x0005ee0000201400 */
[----:B-----5:R-:W-:Y:S01]  /*2eb0*/  HMMA.16816.F32.BF16 R136, R8, R108, R20 ;  /* 0x0000006c0888723c */ /* 0x020fe20000041814 */
[----:B---3--:R-:W-:Y:S01]  /*2ec0*/  IADD3 R6, -R135, R3, RZ ;  /* 0x0000000387067210 */ /* 0x008fe20007ffe1ff */
[----:B------:R-:W-:Y:S03]  /*2ed0*/  LDSM.16.M88.4 R20, [R228+0x4000] ;  /* 0x00400000e414783b */ /* 0x000fe60000000200 */
[----:B------:R-:W-:-:S03]  /*2ee0*/  IABS R6, R6 ;  /* 0x0000000600067213 */ /* 0x000fc60000000000 */
[C---:B------:R-:W-:Y:S01]  /*2ef0*/  HMMA.16816.F32.BF16 R72, R8.reuse, R46, R56 ;  /* 0x0000002e0848723c */ /* 0x040fe20000041838 */
[----:B--2---:R-:W-:Y:S01]  /*2f00*/  IMAD.IADD R0, R5, 0x1, -R133 ;  /* 0x0000000105007824 */ /* 0x004fe200078e0a85 */
[----:B------:R2:W-:Y:S04]  /*2f10*/  I2F R200, R6 ;  /* 0x0000000600c87306 */ /* 0x0005e80000201400 */
[----:B------:R-:W-:Y:S02]  /*2f20*/  IABS R0, R0 ;  /* 0x0000000000007213 */ /* 0x000fe40000000000 */
[C---:B------:R-:W-:Y:S01]  /*2f30*/  HMMA.16816.F32.BF16 R96, R8.reuse, R50, R36 ;  /* 0x000000320860723c */ /* 0x040fe20000041824 */
[----:B------:R-:W-:Y:S07]  /*2f40*/  LDSM.16.M88.4 R36, [R228+0x2000] ;  /* 0x00200000e424783b */ /* 0x000fee0000000200 */
[----:B------:R-:W-:Y:S01]  /*2f50*/  HMMA.16816.F32.BF16 R124, R8, R54, R24 ;  /* 0x00000036087c723c */ /* 0x000fe20000041818 */
[----:B------:R-:W-:Y:S01]  /*2f60*/  LDSM.16.M88.4 R24, [R229+0x3000] ;  /* 0x00300000e518783b */ /* 0x000fe20000000200 */
[----:B--2---:R-:W-:Y:S01]  /*2f70*/  IMAD.MOV.U32 R6, RZ, RZ, R0 ;  /* 0x000000ffff067224 */ /* 0x004fe200078e0000 */
[----:B------:R-:W-:-:S02]  /*2f80*/  IABS R0, R7 ;  /* 0x0000000700007213 */ /* 0x000fc40000000000 */
[----:B------:R-:W-:Y:S01]  /*2f90*/  IADD3 R7, -R133, R3, RZ ;  /* 0x0000000385077210 */ /* 0x000fe20007ffe1ff */
[----:B------:R2:W-:Y:S02]  /*2fa0*/  I2F R201, R6 ;  /* 0x0000000600c97306 */ /* 0x0005e40000201400 */
[----:B------:R-:W-:Y:S01]  /*2fb0*/  HMMA.16816.F32.BF16 R156, R8, R110, R12 ;  /* 0x0000006e089c723c */ /* 0x000fe2000004180c */
[----:B------:R-:W3:Y:S07]  /*2fc0*/  LDSM.16.M88.4 R8, [R225+0x7000] ;  /* 0x00700000e108783b */ /* 0x000eee0000000200 */
[----:B-1----:R-:W-:Y:S01]  /*2fd0*/  HMMA.16816.F32.BF16 R12, R40, R44, R68 ;  /* 0x0000002c280c723c */ /* 0x002fe20000041844 */
[----:B--2---:R-:W-:Y:S01]  /*2fe0*/  IMAD.MOV.U32 R6, RZ, RZ, R0 ;  /* 0x000000ffff067224 */ /* 0x004fe200078e0000 */
[----:B------:R-:W-:Y:S01]  /*2ff0*/  IABS R0, R7 ;  /* 0x0000000700007213 */ /* 0x000fe20000000000 */
[----:B------:R-:W-:-:S05]  /*3000*/  IMAD.IADD R7, R5, 0x1, -R132 ;  /* 0x0000000105077824 */ /* 0x000fca00078e0a84 */
[C---:B------:R-:W-:Y:S01]  /*3010*/  HMMA.16816.F32.BF16 R16, R40.reuse, R46, R92 ;  /* 0x0000002e2810723c */ /* 0x040fe2000004185c */
[----:B------:R1:W-:Y:S01]  /*3020*/  I2F R199, R6 ;  /* 0x0000000600c77306 */ /* 0x0003e20000201400 */
[----:B------:R-:W2:Y:S06]  /*3030*/  LDSM.16.M88.4 R44, [R227+0x7000] ;  /* 0x00700000e32c783b */ /* 0x000eac0000000200 */
[C---:B------:R-:W-:Y:S08]  /*3040*/  HMMA.16816.F32.BF16 R112, R40.reuse, R52, R76 ;  /* 0x000000342870723c */ /* 0x040ff0000004184c */
[C---:B------:R-:W-:Y:S01]  /*3050*/  HMMA.16816.F32.BF16 R116, R40.reuse, R54, R84 ;  /* 0x000000362874723c */ /* 0x040fe20000041854 */
[----:B-1----:R-:W-:Y:S01]  /*3060*/  IMAD.MOV.U32 R6, RZ, RZ, R0 ;  /* 0x000000ffff067224 */ /* 0x002fe200078e0000 */
[----:B------:R-:W-:Y:S01]  /*3070*/  IABS R0, R7 ;  /* 0x0000000700007213 */ /* 0x000fe20000000000 */
[----:B------:R-:W1:Y:S01]  /*3080*/  LDSM.16.M88.4 R52, [R225+0x7400] ;  /* 0x00740000e134783b */ /* 0x000e620000000200 */
[----:B------:R-:W-:Y:S01]  /*3090*/  IADD3 R7, -R132, R2, RZ ;  /* 0x0000000284077210 */ /* 0x000fe20007ffe1ff */
[----:B------:R4:W-:Y:S03]  /*30a0*/  I2F R197, R6 ;  /* 0x0000000600c57306 */ /* 0x0009e60000201400 */
[----:B------:R-:W-:Y:S08]  /*30b0*/  HMMA.16816.F32.BF16 R56, R40, R48, R60 ;  /* 0x000000302838723c */ /* 0x000ff0000004183c */
[----:B---3--:R-:W-:Y:S01]  /*30c0*/  HMMA.16816.F32.BF16 R60, R32, R8, R12 ;  /* 0x00000008203c723c */ /* 0x008fe2000004180c */
[----:B----4-:R-:W-:Y:S01]  /*30d0*/  IMAD.MOV.U32 R6, RZ, RZ, R0 ;  /* 0x000000ffff067224 */ /* 0x010fe200078e0000 */
[----:B------:R-:W-:Y:S01]  /*30e0*/  IABS R0, R7 ;  /* 0x0000000700007213 */ /* 0x000fe20000000000 */
[----:B------:R-:W-:-:S05]  /*30f0*/  IMAD.IADD R7, R3, 0x1, -R132 ;  /* 0x0000000103077824 */ /* 0x000fca00078e0a84 */
[----:B------:R-:W-:Y:S01]  /*3100*/  HMMA.16816.F32.BF16 R12, R36, R8, R64 ;  /* 0x00000008240c723c */ /* 0x000fe20000041840 */
[----:B------:R3:W-:Y:S01]  /*3110*/  I2F R198, R6 ;  /* 0x0000000600c67306 */ /* 0x0007e20000201400 */
[----:B------:R-:W4:Y:S06]  /*3120*/  LDSM.16.M88.4 R64, [R225+0x8000] ;  /* 0x00800000e140783b */ /* 0x000f2c0000000200 */
[-C--:B------:R-:W-:Y:S01]  /*3130*/  HMMA.16816.F32.BF16 R68, R32, R10.reuse, R16 ;  /* 0x0000000a2044723c */ /* 0x080fe20000041810 */
[----:B------:R-:W5:Y:S07]  /*3140*/  LDSM.16.M88.4 R16, [R228+0x5000] ;  /* 0x00500000e410783b */ /* 0x000f6e0000000200 */
[----:B------:R-:W-:Y:S01]  /*3150*/  HMMA.16816.F32.BF16 R72, R36, R10, R72 ;  /* 0x0000000a2448723c */ /* 0x000fe20000041848 */
[----:B---3--:R-:W-:Y:S01]  /*3160*/  IMAD.MOV.U32 R6, RZ, RZ, R0 ;  /* 0x000000ffff067224 */ /* 0x008fe200078e0000 */
[----:B------:R-:W-:-:S02]  /*3170*/  IABS R0, R7 ;  /* 0x0000000700007213 */ /* 0x000fc40000000000 */
[----:B------:R-:W-:Y:S01]  /*3180*/  IADD3 R7, -R134, R5, RZ ;  /* 0x0000000586077210 */ /* 0x000fe20007ffe1ff */
[----:B------:R3:W-:Y:S03]  /*3190*/  I2F R196, R6 ;  /* 0x0000000600c47306 */ /* 0x0007e60000201400 */
[----:B--2---:R-:W-:Y:S01]  /*31a0*/  HMMA.16816.F32.BF16 R8, R28, R44, R12 ;  /* 0x0000002c1c08723c */ /* 0x004fe2000004180c */
[----:B------:R-:W-:Y:S07]  /*31b0*/  LDSM.16.M88.4 R12, [R229+0x4000] ;  /* 0x00400000e50c783b */ /* 0x000fee0000000200 */
[----:B-1----:R-:W-:Y:S01]  /*31c0*/  HMMA.16816.F32.BF16 R84, R32, R52, R56 ;  /* 0x000000342054723c */ /* 0x002fe20000041838 */
[----:B------:R-:W1:Y:S01]  /*31d0*/  LDSM.16.M88.4 R56, [R227+0x8000] ;  /* 0x00800000e338783b */ /* 0x000e620000000200 */
[----:B---3--:R-:W-:Y:S01]  /*31e0*/  IMAD.MOV.U32 R6, RZ, RZ, R0 ;  /* 0x000000ffff067224 */ /* 0x008fe200078e0000 */
[----:B------:R-:W-:-:S05]  /*31f0*/  IABS R0, R7 ;  /* 0x0000000700007213 */ /* 0x000fca0000000000 */
[----:B------:R-:W-:Y:S01]  /*3200*/  HMMA.16816.F32.BF16 R104, R40, R50, R104 ;  /* 0x000000322868723c */ /* 0x000fe20000041868 */
[----:B------:R2:W-:Y:S07]  /*3210*/  I2F R193, R6 ;  /* 0x0000000600c17306 */ /* 0x0005ee0000201400 */
[----:B------:R-:W-:Y:S01]  /*3220*/  HMMA.16816.F32.BF16 R60, R24, R44, R60 ;  /* 0x0000002c183c723c */ /* 0x000fe2000004183c */
[----:B------:R3:W-:Y:S07]  /*3230*/  I2F R194, R0 ;  /* 0x0000000000c27306 */ /* 0x0007ee0000201400 */
[----:B----4-:R-:W-:Y:S01]  /*3240*/  HMMA.16816.F32.BF16 R48, R20, R64, R8 ;  /* 0x000000401430723c */ /* 0x010fe20000041808 */
[----:B--2---:R-:W-:Y:S01]  /*3250*/  IMAD.IADD R6, R2, 0x1, -R134 ;  /* 0x0000000102067824 */ /* 0x004fe200078e0a86 */
[----:B------:R-:W2:Y:S04]  /*3260*/  LDSM.16.M88.4 R8, [R229+0x5000] ;  /* 0x00500000e508783b */ /* 0x000ea80000000200 */
[----:B------:R-:W-:-:S02]  /*3270*/  IABS R6, R6 ;  /* 0x0000000600067213 */ /* 0x000fc40000000000 */
[-C--:B------:R-:W-:Y:S01]  /*3280*/  HMMA.16816.F32.BF16 R76, R24, R46.reuse, R68 ;  /* 0x0000002e184c723c */ /* 0x080fe20000041844 */
[----:B---3--:R-:W-:Y:S01]  /*3290*/  IMAD.IADD R0, R3, 0x1, -R134 ;  /* 0x0000000103007824 */ /* 0x008fe200078e0a86 */
[----:B------:R3:W-:Y:S04]  /*32a0*/  I2F R191, R6 ;  /* 0x0000000600bf7306 */ /* 0x0007e80000201400 */
[----:B------:R-:W-:Y:S02]  /*32b0*/  IABS R0, R0 ;  /* 0x0000000000007213 */ /* 0x000fe40000000000 */
[----:B------:R-:W-:Y:S02]  /*32c0*/  HMMA.16816.F32.BF16 R72, R28, R46, R72 ;  /* 0x0000002e1c48723c */ /* 0x000fe40000041848 */
[----:B------:R4:W-:Y:S06]  /*32d0*/  I2F R188, R0 ;  /* 0x0000000000bc7306 */ /* 0x0009ec0000201400 */
[----:B------:R-:W-:Y:S01]  /*32e0*/  HMMA.16816.F32.BF16 R128, R40, R108, R80 ;  /* 0x0000006c2880723c */ /* 0x000fe20000041850 */
[----:B---3--:R-:W-:-:S04]  /*32f0*/  IADD3 R6, -R141, R5, RZ ;  /* 0x000000058d067210 */ /* 0x008fc80007ffe1ff */
[----:B------:R-:W-:-:S03]  /*3300*/  IABS R6, R6 ;  /* 0x0000000600067213 */ /* 0x000fc60000000000 */
[----:B-----5:R-:W-:Y:S01]  /*3310*/  HMMA.16816.F32.BF16 R44, R16, R64, R60 ;  /* 0x00000040102c723c */ /* 0x020fe2000004183c */
[----:B------:R-:W-:Y:S01]  /*3320*/  LDSM.16.M88.4 R60, [R225+0x7800] ;  /* 0x00780000e13c783b */ /* 0x000fe20000000200 */
[----:B----4-:R-:W-:Y:S01]  /*3330*/  IMAD.IADD R0, R2, 0x1, -R141 ;  /* 0x0000000102007824 */ /* 0x010fe200078e0a8d */
[----:B------:R3:W-:Y:S04]  /*3340*/  I2F R189, R6 ;  /* 0x0000000600bd7306 */ /* 0x0007e80000201400 */
[----:B------:R-:W-:Y:S01]  /*3350*/  IABS R0, R0 ;  /* 0x0000000000007213 */ /* 0x000fe20000000000 */
[----:B-1----:R-:W-:Y:S01]  /*3360*/  HMMA.16816.F32.BF16 R80, R12, R56, R48 ;  /* 0x000000380c50723c */ /* 0x002fe20000041830 */
[----:B------:R-:W1:Y:S03]  /*3370*/  LDSM.16.M88.4 R48, [R227+0x7400] ;  /* 0x00740000e330783b */ /* 0x000e660000000200 */
[----:B------:R-:W-:-:S04]  /*3380*/  IMAD.MOV.U32 R7, RZ, RZ, R0 ;  /* 0x000000ffff077224 */ /* 0x000fc800078e0000 */
[----:B------:R4:W-:Y:S01]  /*3390*/  I2F R185, R7 ;  /* 0x0000000700b97306 */ /* 0x0009e20000201400 */
[----:B------:R-:W-:Y:S01]  /*33a0*/  HMMA.16816.F32.BF16 R88, R36, R52, R88 ;  /* 0x000000342458723c */ /* 0x000fe20000041858 */
[----:B---3--:R-:W-:-:S05]  /*33b0*/  IMAD.IADD R6, R3, 0x1, -R141 ;  /* 0x0000000103067824 */ /* 0x008fca00078e0a8d */
[----:B------:R-:W-:Y:S02]  /*33c0*/  IABS R0, R6 ;  /* 0x0000000600007213 */ /* 0x000fe40000000000 */
[----:B--2---:R-:W-:Y:S03]  /*33d0*/  HMMA.16816.F32.BF16 R68, R8, R56, R44 ;  /* 0x000000380844723c */ /* 0x004fe6000004182c */
[----:B------:R-:W-:Y:S01]  /*33e0*/  IMAD.MOV.U32 R6, RZ, RZ, R0 ;  /* 0x000000ffff067224 */ /* 0x000fe200078e0000 */
[----:B----4-:R-:W-:-:S03]  /*33f0*/  IADD3 R7, -R143, R5, RZ ;  /* 0x000000058f077210 */ /* 0x010fc60007ffe1ff */
[----:B------:R2:W-:Y:S01]  /*3400*/  I2F R180, R6 ;  /* 0x0000000600b47306 */ /* 0x0005e20000201400 */
[----:B------:R-:W-:Y:S01]  /*3410*/  HMMA.16816.F32.BF16 R104, R32, R54, R104 ;  /* 0x000000362068723c */ /* 0x000fe20000041868 */
[----:B------:R-:W-:Y:S01]  /*3420*/  IABS R0, R7 ;  /* 0x0000000700007213 */ /* 0x000fe20000000000 */
[----:B------:R-:W-:-:S06]  /*3430*/  IMAD.IADD R7, R2, 0x1, -R143 ;  /* 0x0000000102077824 */ /* 0x000fcc00078e0a8f */
[----:B------:R-:W-:Y:S01]  /*3440*/  HMMA.16816.F32.BF16 R96, R36, R54, R96 ;  /* 0x000000362460723c */ /* 0x000fe20000041860 */
[----:B------:R-:W3:Y:S01]  /*3450*/  LDSM.16.M88.4 R52, [R225+0x8400] ;  /* 0x00840000e134783b */ /* 0x000ee20000000200 */
[----:B--2---:R-:W-:Y:S01]  /*3460*/  IMAD.MOV.U32 R6, RZ, RZ, R0 ;  /* 0x000000ffff067224 */ /* 0x004fe200078e0000 */
[----:B------:R-:W-:-:S05]  /*3470*/  IABS R0, R7 ;  /* 0x0000000700007213 */ /* 0x000fca0000000000 */
[----:B------:R-:W-:Y:S01]  /*3480*/  HMMA.16816.F32.BF16 R44, R20, R66, R72 ;  /* 0x00000042142c723c */ /* 0x000fe20000041848 */
[----:B------:R-:W-:Y:S01]  /*3490*/  IADD3 R7, -R143, R3, RZ ;  /* 0x000000038f077210 */ /* 0x000fe20007ffe1ff */
[----:B------:R2:W-:Y:S06]  /*34a0*/  I2F R186, R6 ;  /* 0x0000000600ba7306 */ /* 0x0005ec0000201400 */
[----:B-1----:R-:W-:Y:S08]  /*34b0*/  HMMA.16816.F32.BF16 R72, R28, R48, R88 ;  /* 0x000000301c48723c */ /* 0x002ff00000041858 */
[----:B------:R-:W-:Y:S01]  /*34c0*/  HMMA.16816.F32.BF16 R64, R16, R66, R76 ;  /* 0x000000421040723c */ /* 0x000fe2000004184c */
[----:B--2---:R-:W-:Y:S01]  /*34d0*/  IMAD.MOV.U32 R6, RZ, RZ, R0 ;  /* 0x000000ffff067224 */ /* 0x004fe200078e0000 */
[----:B------:R-:W-:Y:S01]  /*34e0*/  IABS R0, R7 ;  /* 0x0000000700007213 */ /* 0x000fe20000000000 */
[----:B------:R-:W-:-:S02]  /*34f0*/  IMAD.IADD R7, R5, 0x1, -R145 ;  /* 0x0000000105077824 */ /* 0x000fc400078e0a91 */
[----:B------:R1:W-:Y:S03]  /*3500*/  I2F R183, R6 ;  /* 0x0000000600b77306 */ /* 0x0003e60000201400 */
[----:B------:R-:W-:Y:S08]  /*3510*/  HMMA.16816.F32.BF16 R76, R24, R48, R84 ;  /* 0x00000030184c723c */ /* 0x000ff00000041854 */
[----:B---3--:R-:W-:Y:S01]  /*3520*/  HMMA.16816.F32.BF16 R72, R20, R52, R72 ;  /* 0x000000341448723c */ /* 0x008fe20000041848 */
[----:B-1----:R-:W-:Y:S01]  /*3530*/  IMAD.MOV.U32 R6, RZ, RZ, R0 ;  /* 0x000000ffff067224 */ /* 0x002fe200078e0000 */
[----:B------:R-:W-:Y:S01]  /*3540*/  IABS R0, R7 ;  /* 0x0000000700007213 */ /* 0x000fe20000000000 */
[----:B------:R-:W-:-:S05]  /*3550*/  IMAD.IADD R7, R5, 0x1, -R147 ;  /* 0x0000000105077824 */ /* 0x000fca00078e0a93 */
[----:B------:R-:W-:Y:S01]  /*3560*/  HMMA.16816.F32.BF16 R84, R8, R58, R64 ;  /* 0x0000003a0854723c */ /* 0x000fe20000041840 */
[----:B------:R1:W-:Y:S07]  /*3570*/  I2F R182, R6 ;  /* 0x0000000600b67306 */ /* 0x0003ee0000201400 */
[----:B------:R-:W-:Y:S01]  /*3580*/  HMMA.16816.F32.BF16 R64, R16, R52, R76 ;  /* 0x000000341040723c */ /* 0x000fe2000004184c */
[----:B------:R2:W-:Y:S07]  /*3590*/  I2F R181, R0 ;  /* 0x0000000000b57306 */ /* 0x0005ee0000201400 */
[----:B------:R-:W-:Y:S01]  /*35a0*/  HMMA.16816.F32.BF16 R88, R36, R60, R120 ;  /* 0x0000003c2458723c */ /* 0x000fe20000041878 */
[----:B-1----:R-:W-:-:S04]  /*35b0*/  IADD3 R6, -R145, R2, RZ ;  /* 0x0000000291067210 */ /* 0x002fc80007ffe1ff */
[----:B------:R-:W-:-:S03]  /*35c0*/  IABS R6, R6 ;  /* 0x0000000600067213 */ /* 0x000fc60000000000 */
[----:B------:R-:W-:Y:S01]  /*35d0*/  HMMA.16816.F32.BF16 R92, R32, R60, R112 ;  /* 0x0000003c205c723c */ /* 0x000fe20000041870 */
[----:B--2---:R-:W-:Y:S01]  /*35e0*/  IMAD.IADD R0, R3, 0x1, -R145 ;  /* 0x0000000103007824 */ /* 0x004fe200078e0a91 */
[----:B------:R1:W-:Y:S04]  /*35f0*/  I2F R175, R6 ;  /* 0x0000000600af7306 */ /* 0x0003e80000201400 */
[----:B------:R-:W-:-:S05]  /*3600*/  IABS R0, R0 ;  /* 0x0000000000007213 */ /* 0x000fca0000000000 */
[----:B-1----:R-:W-:Y:S01]  /*3610*/  IMAD.MOV.U32 R6, RZ, RZ, R0 ;  /* 0x000000ffff067224 */ /* 0x002fe200078e0000 */
[----:B------:R-:W-:Y:S02]  /*3620*/  IABS R0, R7 ;  /* 0x0000000700007213 */ /* 0x000fe40000000000 */
[----:B------:R-:W-:Y:S01]  /*3630*/  IADD3 R7, -R147, R2, RZ ;  /* 0x0000000293077210 */ /* 0x000fe20007ffe1ff */
        /* <DEDUP_REMOVED lines=9> */
[----:B-1----:R-:W-:Y:S01]  /*36d0*/  IMAD.MOV.U32 R6, RZ, RZ, R0 ;  /* 0x000000ffff067224 */ /* 0x002fe200078e0000 */
[----:B------:R-:W-:Y:S02]  /*36e0*/  IABS R0, R7 ;  /* 0x0000000700007213 */ /* 0x000fe40000000000 */
[----:B------:R-:W-:-:S03]  /*36f0*/  IADD3 R7, -R148, R2, RZ ;  /* 0x0000000294077210 */ /* 0x000fc60007ffe1ff */
        /* <DEDUP_REMOVED lines=10> */
[----:B------:R-:W-:-:S05]  /*37a0*/  IABS R0, R7 ;  /* 0x0000000700007213 */ /* 0x000fca0000000000 */
[----:B------:R1:W-:Y:S08]  /*37b0*/  I2F R167, R6 ;  /* 0x0000000600a77306 */ /* 0x0003f00000201400 */
[----:B------:R2:W-:Y:S01]  /*37c0*/  I2F R166, R0 ;  /* 0x0000000000a67306 */ /* 0x0005e20000201400 */
[----:B-1----:R-:W-:-:S04]  /*37d0*/  IADD3 R6, -R150, R5, RZ ;  /* 0x0000000596067210 */ /* 0x002fc80007ffe1ff */
[----:B------:R-:W-:Y:S01]  /*37e0*/  IABS R6, R6 ;  /* 0x0000000600067213 */ /* 0x000fe20000000000 */
[----:B--2---:R-:W-:-:S04]  /*37f0*/  IMAD.IADD R0, R5, 0x1, -R151 ;  /* 0x0000000105007824 */ /* 0x004fc800078e0a97 */
[----:B------:R-:W-:Y:S01]  /*3800*/  IMAD.MOV.U32 R5, RZ, RZ, R6 ;  /* 0x000000ffff057224 */ /* 0x000fe200078e0006 */
[----:B------:R-:W-:Y:S02]  /*3810*/  IADD3 R6, -R149, R2, RZ ;  /* 0x0000000295067210 */ /* 0x000fe40007ffe1ff */
[----:B------:R-:W-:Y:S01]  /*3820*/  IABS R0, R0 ;  /* 0x0000000000007213 */ /* 0x000fe20000000000 */
[----:B------:R1:W-:Y:S04]  /*3830*/  I2F R165, R5 ;  /* 0x0000000500a57306 */ /* 0x0003e80000201400 */
[----:B-1----:R-:W-:Y:S01]  /*3840*/  IMAD.MOV.U32 R5, RZ, RZ, R0 ;  /* 0x000000ffff057224 */ /* 0x002fe200078e0000 */
[----:B------:R-:W-:-:S03]  /*3850*/  IABS R0, R6 ;  /* 0x0000000600007213 */ /* 0x000fc60000000000 */
[----:B------:R1:W-:Y:S08]  /*3860*/  I2F R164, R5 ;  /* 0x0000000500a47306 */ /* 0x0003f00000201400 */
[----:B------:R2:W-:Y:S01]  /*3870*/  I2F R162, R0 ;  /* 0x0000000000a27306 */ /* 0x0005e20000201400 */
[----:B-1----:R-:W-:Y:S01]  /*3880*/  IMAD.IADD R5, R2, 0x1, -R150 ;  /* 0x0000000102057824 */ /* 0x002fe200078e0a96 */
[----:B------:R-:W-:-:S04]  /*3890*/  IADD3 R2, -R151, R2, RZ ;  /* 0x0000000297027210 */ /* 0x000fc80007ffe1ff */
[----:B------:R-:W-:Y:S02]  /*38a0*/  IABS R5, R5 ;  /* 0x0000000500057213 */ /* 0x000fe40000000000 */
[----:B------:R-:W-:-:S03]  /*38b0*/  IABS R2, R2 ;  /* 0x0000000200027213 */ /* 0x000fc60000000000 */
[----:B--2---:R-:W-:Y:S01]  /*38c0*/  IMAD.MOV.U32 R0, RZ, RZ, R5 ;  /* 0x000000ffff007224 */ /* 0x004fe200078e0005 */
[----:B------:R1:W-:Y:S08]  /*38d0*/  I2F R155, R2 ;  /* 0x00000002009b7306 */ /* 0x0003f00000201400 */
[----:B------:R2:W-:Y:S01]  /*38e0*/  I2F R160, R0 ;  /* 0x0000000000a07306 */ /* 0x0005e20000201400 */
[----:B-1----:R-:W-:-:S04]  /*38f0*/  IADD3 R2, -R150, R3, RZ ;  /* 0x0000000396027210 */ /* 0x002fc80007ffe1ff */
[----:B------:R-:W-:Y:S01]  /*3900*/  IABS R2, R2 ;  /* 0x0000000200027213 */ /* 0x000fe20000000000 */
[----:B--2---:R-:W-:-:S03]  /*3910*/  IMAD.IADD R0, R3, 0x1, -R149 ;  /* 0x0000000103007824 */ /* 0x004fc600078e0a95 */
[----:B------:R-:W-:Y:S02]  /*3920*/  I2F R109, R2 ;  /* 0x00000002006d7306 */ /* 0x000fe40000201400 */
[----:B------:R-:W-:-:S06]  /*3930*/  IABS R0, R0 ;  /* 0x0000000000007213 */ /* 0x000fcc0000000000 */
[----:B------:R1:W-:Y:S02]  /*3940*/  I2F R153, R0 ;  /* 0x0000000000997306 */ /* 0x0003e40000201400 */
[----:B-1----:R-:W-:-:S05]  /*3950*/  IMAD.IADD R0, R3, 0x1, -R151 ;  /* 0x0000000103007824 */ /* 0x002fca00078e0a97 */
[----:B------:R-:W-:-:S04]  /*3960*/  IABS R0, R0 ;  /* 0x0000000000007213 */ /* 0x000fc80000000000 */
[----:B------:R1:W-:Y:S02]  /*3970*/  I2F R108, R0 ;  /* 0x00000000006c7306 */ /* 0x0003e40000201400 */
[----:B-1----:R-:W-:-:S06]  /*3980*/  FMUL.FTZ R0, R80, c[0x0][0x2ec] ;  /* 0x0000bb0050007a20 */ /* 0x002fcc0000410000 */
[----:B------:R1:W2:Y:S02]  /*3990*/  MUFU.TANH R5, R0 ;  /* 0x0000000000057308 */ /* 0x0002a40000002400 */
[----:B-1----:R-:W-:Y:S02]  /*39a0*/  FMUL.FTZ R0, R81, c[0x0][0x2ec] ;  /* 0x0000bb0051007a20 */ /* 0x002fe40000410000 */
[----:B--2---:R-:W-:-:S04]  /*39b0*/  FFMA.FTZ R5, R219, -R100, R5 ;  /* 0x80000064db057223 */ /* 0x004fc80000010005 */
[----:B------:R1:W-:Y:S02]  /*39c0*/  MUFU.TANH R218, R0 ;  /* 0x0000000000da7308 */ /* 0x0003e40000002400 */
[----:B-1----:R-:W-:-:S06]  /*39d0*/  FMUL.FTZ R0, R82, c[0x0][0x2ec] ;  /* 0x0000bb0052007a20 */ /* 0x002fcc0000410000 */
[----:B------:R1:W2:Y:S02]  /*39e0*/  MUFU.TANH R3, R0 ;  /* 0x0000000000037308 */ /* 0x0002a40000002400 */
[----:B-1----:R-:W-:Y:S02]  /*39f0*/  FMUL.FTZ R0, R83, c[0x0][0x2ec] ;  /* 0x0000bb0053007a20 */ /* 0x002fe40000410000 */
[----:B------:R-:W-:Y:S01]  /*3a00*/  HMMA.16816.F32.BF16 R80, R12, R58, R44 ;  /* 0x0000003a0c50723c */ /* 0x000fe2000004182c */
[----:B------:R-:W1:Y:S03]  /*3a10*/  LDSM.16.M88.4 R44, [R227+0x8400] ;  /* 0x00840000e32c783b */ /* 0x000e660000000200 */
[----:B------:R3:W-:Y:S01]  /*3a20*/  MUFU.TANH R213, R0 ;  /* 0x0000000000d57308 */ /* 0x0007e20000002400 */
[----:B--2---:R-:W-:Y:S01]  /*3a30*/  FFMA.FTZ R3, R210, -R100, R3 ;  /* 0x80000064d2037223 */ /* 0x004fe20000010003 */
[----:B------:R-:W2:Y:S01]  /*3a40*/  LDSM.16.M88.4 R56, [R227+0x7800] ;  /* 0x00780000e338783b */ /* 0x000ea20000000200 */
[----:B---3--:R-:W-:-:S05]  /*3a50*/  FMUL.FTZ R0, R68, c[0x0][0x2ec] ;  /* 0x0000bb0044007a20 */ /* 0x008fca0000410000 */
[----:B------:R3:W4:Y:S02]  /*3a60*/  MUFU.TANH R2, R0 ;  /* 0x0000000000027308 */ /* 0x0007240000002400 */
[----:B---3--:R-:W-:Y:S02]  /*3a70*/  FMUL.FTZ R0, R69, c[0x0][0x2ec] ;  /* 0x0000bb0045007a20 */ /* 0x008fe40000410000 */
[----:B----4-:R-:W-:Y:S01]  /*3a80*/  FFMA.FTZ R2, R207, -R100, R2 ;  /* 0x80000064cf027223 */ /* 0x010fe20000010002 */
[----:B-1----:R-:W-:Y:S03]  /*3a90*/  HMMA.16816.F32.BF16 R76, R12, R44, R72 ;  /* 0x0000002c0c4c723c */ /* 0x002fe60000041848 */
[----:B------:R1:W3:Y:S05]  /*3aa0*/  MUFU.TANH R192, R0 ;  /* 0x0000000000c07308 */ /* 0x0002ea0000002400 */
[C---:B------:R-:W-:Y:S08]  /*3ab0*/  HMMA.16816.F32.BF16 R72, R24.reuse, R50, R104 ;  /* 0x000000321848723c */ /* 0x040ff00000041868 */
[----:B--2---:R-:W-:Y:S01]  /*3ac0*/  HMMA.16816.F32.BF16 R92, R24, R56, R92 ;  /* 0x00000038185c723c */ /* 0x004fe2000004185c */
[----:B-1----:R-:W-:-:S04]  /*3ad0*/  FMUL.FTZ R0, R70, c[0x0][0x2ec] ;  /* 0x0000bb0046007a20 */ /* 0x002fc80000410000 */
[----:B------:R1:W-:Y:S02]  /*3ae0*/  MUFU.TANH R173, R0 ;  /* 0x0000000000ad7308 */ /* 0x0003e40000002400 */
[----:B-1----:R-:W-:Y:S02]  /*3af0*/  FMUL.FTZ R0, R71, c[0x0][0x2ec] ;  /* 0x0000bb0047007a20 */ /* 0x002fe40000410000 */
[----:B------:R-:W-:Y:S04]  /*3b00*/  HMMA.16816.F32.BF16 R68, R28, R50, R96 ;  /* 0x000000321c44723c */ /* 0x000fe80000041860 */
[----:B------:R1:W-:Y:S02]  /*3b10*/  MUFU.TANH R187, R0 ;  /* 0x0000000000bb7308 */ /* 0x0003e40000002400 */
[----:B-1----:R-:W-:-:S06]  /*3b20*/  FMUL.FTZ R0, R80, c[0x0][0x2ec] ;  /* 0x0000bb0050007a20 */ /* 0x002fcc0000410000 */
[----:B------:R1:W2:-:S12]  /*3b30*/  MUFU.TANH R190, R0 ;  /* 0x0000000000be7308 */ /* 0x0002980000002400 */
[-C--:B------:R-:W-:Y:S08]  /*3b40*/  HMMA.16816.F32.BF16 R48, R20, R54.reuse, R68 ;  /* 0x000000361430723c */ /* 0x080ff00000041844 */
[----:B------:R-:W-:Y:S01]  /*3b50*/  HMMA.16816.F32.BF16 R68, R16, R54, R72 ;  /* 0x000000361044723c */ /* 0x000fe20000041848 */
[----:B------:R-:W-:Y:S01]  /*3b60*/  LDSM.16.M88.4 R52, [R227+0x8800] ;  /* 0x00880000e334783b */ /* 0x000fe20000000200 */
[----:B-1----:R-:W-:-:S06]  /*3b70*/  FMUL.FTZ R0, R81, c[0x0][0x2ec] ;  /* 0x0000bb0051007a20 */ /* 0x002fcc0000410000 */
[-C--:B------:R-:W-:Y:S01]  /*3b80*/  HMMA.16816.F32.BF16 R72, R32, R62.reuse, R116 ;  /* 0x0000003e2048723c */ /* 0x080fe20000041874 */
[----:B------:R1:W4:Y:S07]  /*3b90*/  MUFU.TANH R195, R0 ;  /* 0x0000000000c37308 */ /* 0x00032e0000002400 */
[----:B------:R-:W-:Y:S01]  /*3ba0*/  HMMA.16816.F32.BF16 R60, R36, R62, R124 ;  /* 0x0000003e243c723c */ /* 0x000fe2000004187c */
[----:B-1----:R-:W-:-:S04]  /*3bb0*/  FMUL.FTZ R0, R82, c[0x0][0x2ec] ;  /* 0x0000bb0052007a20 */ /* 0x002fc80000410000 */
[----:B------:R1:W-:Y:S02]  /*3bc0*/  MUFU.TANH R146, R0 ;  /* 0x0000000000927308 */ /* 0x0003e40000002400 */
[----:B-1----:R-:W-:Y:S02]  /*3bd0*/  FMUL.FTZ R0, R83, c[0x0][0x2ec] ;  /* 0x0000bb0053007a20 */ /* 0x002fe40000410000 */
[----:B------:R-:W-:Y:S01]  /*3be0*/  HMMA.16816.F32.BF16 R80, R8, R44, R64 ;  /* 0x0000002c0850723c */ /* 0x000fe20000041840 */
[----:B------:R-:W1:Y:S03]  /*3bf0*/  LDSM.16.M88.4 R64, [R225+0x8800] ;  /* 0x00880000e140783b */ /* 0x000e660000000200 */
[----:B------:R5:W-:Y:S02]  /*3c00*/  MUFU.TANH R184, R0 ;  /* 0x0000000000b87308 */ /* 0x000be40000002400 */
[----:B-----5:R-:W-:-:S06]  /*3c10*/  FMUL.FTZ R0, R84, c[0x0][0x2ec] ;  /* 0x0000bb0054007a20 */ /* 0x020fcc0000410000 */
[----:B------:R5:W1:Y:S02]  /*3c20*/  MUFU.TANH R122, R0 ;  /* 0x00000000007a7308 */ /* 0x000a640000002400 */
[----:B-----5:R-:W-:-:S06]  /*3c30*/  FMUL.FTZ R0, R85, c[0x0][0x2ec] ;  /* 0x0000bb0055007a20 */ /* 0x020fcc0000410000 */
[----:B------:R5:W1:Y:S02]  /*3c40*/  MUFU.TANH R152, R0 ;  /* 0x0000000000987308 */ /* 0x000a640000002400 */
[----:B-----5:R-:W-:-:S06]  /*3c50*/  FMUL.FTZ R0, R86, c[0x0][0x2ec] ;  /* 0x0000bb0056007a20 */ /* 0x020fcc0000410000 */
[----:B------:R5:W-:Y:S02]  /*3c60*/  MUFU.TANH R115, R0 ;  /* 0x0000000000737308 */ /* 0x000be40000002400 */
[----:B-----5:R-:W-:Y:S02]  /*3c70*/  FMUL.FTZ R0, R87, c[0x0][0x2ec] ;  /* 0x0000bb0057007a20 */ /* 0x020fe40000410000 */
[----:B------:R-:W-:Y:S04]  /*3c80*/  HMMA.16816.F32.BF16 R84, R28, R56, R88 ;  /* 0x000000381c54723c */ /* 0x000fe80000041858 */
[----:B------:R5:W-:Y:S04]  /*3c90*/  MUFU.TANH R120, R0 ;  /* 0x0000000000787308 */ /* 0x000be80000002400 */
[----:B------:R-:W-:Y:S08]  /*3ca0*/  HMMA.16816.F32.BF16 R88, R8, R46, R68 ;  /* 0x0000002e0858723c */ /* 0x000ff00000041844 */
[----:B-1----:R-:W-:Y:S01]  /*3cb0*/  HMMA.16816.F32.BF16 R68, R16, R64, R92 ;  /* 0x000000401044723c */ /* 0x002fe2000004185c */
[----:B-----5:R-:W-:-:S04]  /*3cc0*/  FMUL.FTZ R0, R76, c[0x0][0x2ec] ;  /* 0x0000bb004c007a20 */ /* 0x020fc80000410000 */
[----:B------:R1:W-:Y:S02]  /*3cd0*/  MUFU.TANH R121, R0 ;  /* 0x0000000000797308 */ /* 0x0003e40000002400 */
[----:B-1----:R-:W-:-:S06]  /*3ce0*/  FMUL.FTZ R0, R77, c[0x0][0x2ec] ;  /* 0x0000bb004d007a20 */ /* 0x002fcc0000410000 */
[----:B------:R1:W-:Y:S02]  /*3cf0*/  MUFU.TANH R123, R0 ;  /* 0x00000000007b7308 */ /* 0x0003e40000002400 */
[----:B-1----:R-:W-:-:S06]  /*3d00*/  FMUL.FTZ R0, R78, c[0x0][0x2ec] ;  /* 0x0000bb004e007a20 */ /* 0x002fcc0000410000 */
[----:B------:R1:W-:Y:S02]  /*3d10*/  MUFU.TANH R113, R0 ;  /* 0x0000000000717308 */ /* 0x0003e40000002400 */
[----:B-1----:R-:W-:Y:S02]  /*3d20*/  FMUL.FTZ R0, R79, c[0x0][0x2ec] ;  /* 0x0000bb004f007a20 */ /* 0x002fe40000410000 */
[----:B------:R-:W-:Y:S01]  /*3d30*/  HMMA.16816.F32.BF16 R76, R12, R46, R48 ;  /* 0x0000002e0c4c723c */ /* 0x000fe20000041830 */
[----:B------:R-:W1:Y:S03]  /*3d40*/  LDSM.16.M88.4 R44, [R225+0x7c00] ;  /* 0x007c0000e12c783b */ /* 0x000e660000000200 */
[----:B------:R5:W-:Y:S04]  /*3d50*/  MUFU.TANH R114, R0 ;  /* 0x0000000000727308 */ /* 0x000be80000002400 */
[----:B------:R-:W-:Y:S08]  /*3d60*/  HMMA.16816.F32.BF16 R48, R20, R64, R84 ;  /* 0x000000401430723c */ /* 0x000ff00000041854 */
[----:B------:R-:W-:Y:S01]  /*3d70*/  HMMA.16816.F32.BF16 R84, R8, R52, R68 ;  /* 0x000000340854723c */ /* 0x000fe20000041844 */
[----:B-----5:R-:W-:-:S04]  /*3d80*/  FMUL.FTZ R0, R80, c[0x0][0x2ec] ;  /* 0x0000bb0050007a20 */ /* 0x020fc80000410000 */
[----:B------:R5:W1:Y:S02]  /*3d90*/  MUFU.TANH R107, R0 ;  /* 0x00000000006b7308 */ /* 0x000a640000002400 */
[----:B-----5:R-:W-:-:S06]  /*3da0*/  FMUL.FTZ R0, R81, c[0x0][0x2ec] ;  /* 0x0000bb0051007a20 */ /* 0x020fcc0000410000 */
[----:B------:R5:W-:Y:S02]  /*3db0*/  MUFU.TANH R112, R0 ;  /* 0x0000000000707308 */ /* 0x000be40000002400 */
[----:B-----5:R-:W-:-:S06]  /*3dc0*/  FMUL.FTZ R0, R82, c[0x0][0x2ec] ;  /* 0x0000bb0052007a20 */ /* 0x020fcc0000410000 */
[----:B------:R5:W-:Y:S02]  /*3dd0*/  MUFU.TANH R7, R0 ;  /* 0x0000000000077308 */ /* 0x000be40000002400 */
[----:B-----5:R-:W-:Y:S02]  /*3de0*/  FMUL.FTZ R0, R83, c[0x0][0x2ec] ;  /* 0x0000bb0053007a20 */ /* 0x020fe40000410000 */
[-C--:B------:R-:W-:Y:S04]  /*3df0*/  HMMA.16816.F32.BF16 R80, R24, R58.reuse, R72 ;  /* 0x0000003a1850723c */ /* 0x080fe80000041848 */
[----:B------:R5:W-:Y:S04]  /*3e00*/  MUFU.TANH R104, R0 ;  /* 0x0000000000687308 */ /* 0x000be80000002400 */
[----:B------:R-:W-:Y:S08]  /*3e10*/  HMMA.16816.F32.BF16 R56, R28, R58, R60 ;  /* 0x0000003a1c38723c */ /* 0x000ff0000004183c */
[----:B------:R-:W-:Y:S01]  /*3e20*/  HMMA.16816.F32.BF16 R72, R12, R52, R48 ;  /* 0x000000340c48723c */ /* 0x000fe20000041830 */
[----:B------:R-:W2:Y:S01]  /*3e30*/  LDSM.16.M88.4 R48, [R227+0x7c00] ;  /* 0x007c0000e330783b */ /* 0x000ea20000000200 */
[----:B-----5:R-:W-:-:S04]  /*3e40*/  FMUL.FTZ R0, R76, c[0x0][0x2ec] ;  /* 0x0000bb004c007a20 */ /* 0x020fc80000410000 */
[----:B------:R5:W-:Y:S02]  /*3e50*/  MUFU.TANH R105, R0 ;  /* 0x0000000000697308 */ /* 0x000be40000002400 */
[----:B-1----:R-:W-:Y:S08]  /*3e60*/  HMMA.16816.F32.BF16 R60, R36, R44, R136 ;  /* 0x0000002c243c723c */ /* 0x002ff00000041888 */
[----:B------:R-:W-:Y:S01]  /*3e70*/  HMMA.16816.F32.BF16 R68, R20, R66, R56 ;  /* 0x000000421444723c */ /* 0x000fe20000041838 */
[----:B------:R-:W1:Y:S01]  /*3e80*/  LDSM.16.M88.4 R56, [R225+0x8c00] ;  /* 0x008c0000e138783b */ /* 0x000e620000000200 */
[----:B-----5:R-:W-:-:S06]  /*3e90*/  FMUL.FTZ R0, R77, c[0x0][0x2ec] ;  /* 0x0000bb004d007a20 */ /* 0x020fcc0000410000 */
[----:B------:R-:W-:Y:S01]  /*3ea0*/  HMMA.16816.F32.BF16 R64, R16, R66, R80 ;  /* 0x000000421040723c */ /* 0x000fe20000041850 */
[----:B------:R5:W-:Y:S07]  /*3eb0*/  MUFU.TANH R106, R0 ;  /* 0x00000000006a7308 */ /* 0x000bee0000002400 */
[----:B------:R-:W-:Y:S08]  /*3ec0*/  HMMA.16816.F32.BF16 R36, R36, R46, R156 ;  /* 0x0000002e2424723c */ /* 0x000ff0000004189c */
[----:B------:R-:W-:Y:S01]  /*3ed0*/  HMMA.16816.F32.BF16 R68, R12, R54, R68 ;  /* 0x000000360c44723c */ /* 0x000fe20000041844 */
[----:B-----5:R-:W-:-:S04]  /*3ee0*/  FMUL.FTZ R0, R78, c[0x0][0x2ec] ;  /* 0x0000bb004e007a20 */ /* 0x020fc80000410000 */
[----:B------:R5:W-:Y:S03]  /*3ef0*/  MUFU.TANH R98, R0 ;  /* 0x0000000000627308 */ /* 0x000be60000002400 */
[----:B--2---:R-:W-:Y:S08]  /*3f00*/  HMMA.16816.F32.BF16 R60, R28, R48, R60 ;  /* 0x000000301c3c723c */ /* 0x004ff0000004183c */
[----:B------:R-:W-:Y:S01]  /*3f10*/  HMMA.16816.F32.BF16 R80, R8, R54, R64 ;  /* 0x000000360850723c */ /* 0x000fe20000041840 */
[----:B-----5:R-:W-:-:S07]  /*3f20*/  FMUL.FTZ R0, R79, c[0x0][0x2ec] ;  /* 0x0000bb004f007a20 */ /* 0x020fce0000410000 */
[----:B------:R-:W-:Y:S01]  /*3f30*/  HMMA.16816.F32.BF16 R76, R32, R44, R128 ;  /* 0x0000002c204c723c */ /* 0x000fe20000041880 */
[----:B------:R2:W-:Y:S07]  /*3f40*/  MUFU.TANH R99, R0 ;  /* 0x0000000000637308 */ /* 0x0005ee0000002400 */
[----:B------:R-:W-:Y:S08]  /*3f50*/  HMMA.16816.F32.BF16 R64, R40, R110, R176 ;  /* 0x0000006e2840723c */ /* 0x000ff000000418b0 */
[----:B-1----:R-:W-:Y:S01]  /*3f60*/  HMMA.16816.F32.BF16 R52, R20, R56, R60 ;  /* 0x000000381434723c */ /* 0x002fe2000004183c */
[----:B------:R-:W-:-:S02]  /*3f70*/  FMUL.FTZ R81, R81, c[0x0][0x2ec] ;  /* 0x0000bb0051517a20 */ /* 0x000fc40000410000 */
[----:B--2---:R-:W-:Y:S02]  /*3f80*/  FMUL.FTZ R0, R88, c[0x0][0x2ec] ;  /* 0x0000bb0058007a20 */ /* 0x004fe40000410000 */
[----:B------:R-:W-:Y:S02]  /*3f90*/  FMUL.FTZ R82, R82, c[0x0][0x2ec] ;  /* 0x0000bb0052527a20 */ /* 0x000fe40000410000 */
[----:B------:R1:W-:Y:S01]  /*3fa0*/  MUFU.TANH R93, R0 ;  /* 0x00000000005d7308 */ /* 0x0003e20000002400 */
[----:B------:R-:W-:Y:S01]  /*3fb0*/  HMMA.16816.F32.BF16 R60, R24, R48, R76 ;  /* 0x00000030183c723c */ /* 0x000fe2000004184c */
[----:B------:R-:W-:-:S06]  /*3fc0*/  FMUL.FTZ R83, R83, c[0x0][0x2ec] ;  /* 0x0000bb0053537a20 */ /* 0x000fcc0000410000 */
[----:B------:R-:W-:Y:S01]  /*3fd0*/  MUFU.TANH R81, R81 ;  /* 0x0000005100517308 */ /* 0x000fe20000002400 */
[----:B------:R-:W-:Y:S01]  /*3fe0*/  HMMA.16816.F32.BF16 R32, R32, R46, R64 ;  /* 0x0000002e2020723c */ /* 0x000fe20000041840 */
[----:B-1----:R-:W-:-:S07]  /*3ff0*/  FMUL.FTZ R0, R89, c[0x0][0x2ec] ;  /* 0x0000bb0059007a20 */ /* 0x002fce0000410000 */
[----:B------:R-:W-:Y:S01]  /*4000*/  HMMA.16816.F32.BF16 R28, R28, R50, R36 ;  /* 0x000000321c1c723c */ /* 0x000fe20000041824 */
[----:B------:R-:W-:Y:S01]  /*4010*/  FSEL R46, R5, -INF , !P1 ;  /* 0xff800000052e7808 */ /* 0x000fe20004800000 */
[-C--:B------:R-:W-:Y:S01]  /*4020*/  FFMA.FTZ R5, R220, -R100.reuse, R218 ;  /* 0x80000064dc057223 */ /* 0x080fe200000100da */
[----:B------:R1:W-:Y:S04]  /*4030*/  MUFU.TANH R96, R0 ;  /* 0x0000000000607308 */ /* 0x0003e80000002400 */
[----:B------:R-:W-:Y:S01]  /*4040*/  FSEL R38, R2, -INF , !P1 ;  /* 0xff80000002267808 */ /* 0x000fe20004800000 */
[----:B------:R-:W-:Y:S01]  /*4050*/  HMMA.16816.F32.BF16 R40, R16, R56, R60 ;  /* 0x000000381028723c */ /* 0x000fe2000004183c */
[-C--:B---3--:R-:W-:Y:S01]  /*4060*/  FFMA.FTZ R2, R212, -R100.reuse, R192 ;  /* 0x80000064d4027223 */ /* 0x088fe200000100c0 */
[----:B------:R-:W-:Y:S01]  /*4070*/  FSEL R44, R5, -INF , !P0 ;  /* 0xff800000052c7808 */ /* 0x000fe20004000000 */
[-C--:B------:R-:W-:Y:S01]  /*4080*/  FFMA.FTZ R5, R221, -R100.reuse, R190 ;  /* 0x80000064dd057223 */ /* 0x080fe200000100be */
[----:B------:R-:W-:Y:S04]  /*4090*/  MUFU.TANH R82, R82 ;  /* 0x0000005200527308 */ /* 0x000fe80000002400 */
[----:B------:R-:W-:Y:S01]  /*40a0*/  HMMA.16816.F32.BF16 R24, R24, R50, R32 ;  /* 0x000000321818723c */ /* 0x000fe20000041820 */
[----:B------:R-:W-:Y:S01]  /*40b0*/  FSEL R45, R5, -INF , !P5 ;  /* 0xff800000052d7808 */ /* 0x000fe20006800000 */
[----:B----4-:R-:W-:-:S02]  /*40c0*/  FFMA.FTZ R5, R222, -R100, R195 ;  /* 0x80000064de057223 */ /* 0x010fc400000100c3 */
[----:B-1----:R-:W-:Y:S01]  /*40d0*/  FMUL.FTZ R0, R90, c[0x0][0x2ec] ;  /* 0x0000bb005a007a20 */ /* 0x002fe20000410000 */
[----:B------:R-:W-:Y:S02]  /*40e0*/  MUFU.TANH R83, R83 ;  /* 0x0000005300537308 */ /* 0x000fe40000002400 */
[----:B------:R-:W-:Y:S01]  /*40f0*/  FSEL R34, R2, -INF , !P0 ;  /* 0xff80000002227808 */ /* 0x000fe20004000000 */
[----:B------:R-:W-:Y:S01]  /*4100*/  HMMA.16816.F32.BF16 R20, R20, R58, R28 ;  /* 0x0000003a1414723c */ /* 0x000fe2000004181c */
[-C--:B------:R-:W-:Y:S01]  /*4110*/  FFMA.FTZ R2, R215, -R100.reuse, R122 ;  /* 0x80000064d7027223 */ /* 0x080fe2000001007a */
[----:B------:R-:W-:Y:S01]  /*4120*/  FSEL R50, R3, -INF , !P1 ;  /* 0xff80000003327808 */ /* 0x000fe20004800000 */
[-C--:B------:R-:W-:Y:S02]  /*4130*/  FFMA.FTZ R3, R214, -R100.reuse, R213 ;  /* 0x80000064d6037223 */ /* 0x080fe400000100d5 */
[----:B------:R1:W-:Y:S01]  /*4140*/  MUFU.TANH R92, R0 ;  /* 0x00000000005c7308 */ /* 0x0003e20000002400 */
[----:B------:R-:W-:Y:S01]  /*4150*/  FSEL R33, R2, -INF , !P5 ;  /* 0xff80000002217808 */ /* 0x000fe20006800000 */
[-C--:B------:R-:W-:Y:S01]  /*4160*/  FFMA.FTZ R2, R211, -R100.reuse, R152 ;  /* 0x80000064d3027223 */ /* 0x080fe20000010098 */
[----:B------:R-:W-:Y:S01]  /*4170*/  FSEL R48, R3, -INF , !P0 ;  /* 0xff80000003307808 */ /* 0x000fe20004000000 */
[----:B------:R-:W-:-:S03]  /*4180*/  FFMA.FTZ R3, R217, -R100, R146 ;  /* 0x80000064d9037223 */ /* 0x000fc60000010092 */
[----:B------:R-:W-:Y:S01]  /*4190*/  FSEL R32, R2, -INF , !P6 ;  /* 0xff80000002207808 */ /* 0x000fe20007000000 */
[-C--:B------:R-:W-:Y:S01]  /*41a0*/  FFMA.FTZ R2, R203, -R100.reuse, R107 ;  /* 0x80000064cb027223 */ /* 0x080fe2000001006b */
[----:B------:R-:W-:Y:S01]  /*41b0*/  FSEL R47, R3, -INF , !P5 ;  /* 0xff800000032f7808 */ /* 0x000fe20006800000 */
[----:B------:R-:W-:Y:S01]  /*41c0*/  FFMA.FTZ R3, R216, -R100, R184 ;  /* 0x80000064d8037223 */ /* 0x000fe200000100b8 */
[----:B------:R-:W-:Y:S01]  /*41d0*/  HMMA.16816.F32.BF16 R24, R16, R58, R24 ;  /* 0x0000003a1018723c */ /* 0x000fe20000041818 */
[----:B-1----:R-:W-:-:S04]  /*41e0*/  FMUL.FTZ R0, R91, c[0x0][0x2ec] ;  /* 0x0000bb005b007a20 */ /* 0x002fc80000410000 */
[----:B------:R1:W-:Y:S02]  /*41f0*/  MUFU.TANH R91, R0 ;  /* 0x00000000005b7308 */ /* 0x0003e40000002400 */
[----:B-1----:R-:W-:-:S06]  /*4200*/  FMUL.FTZ R0, R72, c[0x0][0x2ec] ;  /* 0x0000bb0048007a20 */ /* 0x002fcc0000410000 */
[----:B------:R1:W-:Y:S02]  /*4210*/  MUFU.TANH R94, R0 ;  /* 0x00000000005e7308 */ /* 0x0003e40000002400 */
[----:B-1----:R-:W-:-:S06]  /*4220*/  FMUL.FTZ R0, R73, c[0x0][0x2ec] ;  /* 0x0000bb0049007a20 */ /* 0x002fcc0000410000 */
[----:B------:R1:W2:Y:S02]  /*4230*/  MUFU.TANH R97, R0 ;  /* 0x0000000000617308 */ /* 0x0002a40000002400 */
[----:B-1----:R-:W-:Y:S02]  /*4240*/  FMUL.FTZ R0, R74, c[0x0][0x2ec] ;  /* 0x0000bb004a007a20 */ /* 0x002fe40000410000 */
[----:B--2---:R-:W-:-:S04]  /*4250*/  FFMA.FTZ R30, R240, -R100, R97 ;  /* 0x80000064f01e7223 */ /* 0x004fc80000010061 */
[----:B------:R1:W-:Y:S02]  /*4260*/  MUFU.TANH R89, R0 ;  /* 0x0000000000597308 */ /* 0x0003e40000002400 */
[----:B-1----:R-:W-:Y:S02]  /*4270*/  FMUL.FTZ R0, R75, c[0x0][0x2ec] ;  /* 0x0000bb004b007a20 */ /* 0x002fe40000410000 */
[----:B------:R-:W1:Y:S01]  /*4280*/  LDSM.16.M88.4 R72, [R227+0x8c00] ;  /* 0x008c0000e348783b */ /* 0x000e620000000200 */
[----:B------:R-:W-:-:S04]  /*4290*/  DEPBAR.LE SB0, 0x0 ;  /* 0x000080000000791a */ /* 0x000fc80000000000 */
[----:B------:R2:W-:Y:S02]  /*42a0*/  MUFU.TANH R95, R0 ;  /* 0x00000000005f7308 */ /* 0x0005e40000002400 */
[----:B--2---:R-:W-:-:S06]  /*42b0*/  FMUL.FTZ R0, R84, c[0x0][0x2ec] ;  /* 0x0000bb0054007a20 */ /* 0x004fcc0000410000 */
[----:B------:R2:W-:Y:S01]  /*42c0*/  MUFU.TANH R88, R0 ;  /* 0x0000000000587308 */ /* 0x0005e20000002400 */
[----:B-1----:R-:W-:Y:S01]  /*42d0*/  HMMA.16816.F32.BF16 R52, R12, R72, R52 ;  /* 0x000000480c34723c */ /* 0x002fe20000041834 */
[----:B--2---:R-:W-:-:S06]  /*42e0*/  FMUL.FTZ R0, R85, c[0x0][0x2ec] ;  /* 0x0000bb0055007a20 */ /* 0x004fcc0000410000 */
[----:B------:R1:W2:Y:S01]  /*42f0*/  MUFU.TANH R90, R0 ;  /* 0x00000000005a7308 */ /* 0x0002a20000002400 */
[C---:B------:R-:W-:Y:S08]  /*4300*/  HMMA.16816.F32.BF16 R40, R8.reuse, R72, R40 ;  /* 0x000000480828723c */ /* 0x040ff00000041828 */
[----:B------:R-:W-:Y:S01]  /*4310*/  HMMA.16816.F32.BF16 R8, R8, R74, R24 ;  /* 0x0000004a0808723c */ /* 0x000fe20000041818 */
[----:B-1----:R-:W-:-:S02]  /*4320*/  FMUL.FTZ R0, R86, c[0x0][0x2ec] ;  /* 0x0000bb0056007a20 */ /* 0x002fc40000410000 */
[----:B--2---:R-:W-:-:S05]  /*4330*/  FFMA.FTZ R16, R183, -R100, R90 ;  /* 0x80000064b7107223 */ /* 0x004fca000001005a */
[----:B------:R-:W-:Y:S01]  /*4340*/  HMMA.16816.F32.BF16 R20, R12, R74, R20 ;  /* 0x0000004a0c14723c */ /* 0x000fe20000041814 */
[----:B------:R1:W-:Y:S01]  /*4350*/  MUFU.TANH R84, R0 ;  /* 0x0000000000547308 */ /* 0x0003e20000002400 */
[----:B------:R-:W-:Y:S02]  /*4360*/  FMUL.FTZ R6, R55, c[0x0][0x2ec] ;  /* 0x0000bb0037067a20 */ /* 0x000fe40000410000 */
[----:B------:R-:W-:Y:S02]  /*4370*/  FMUL.FTZ R52, R52, c[0x0][0x2ec] ;  /* 0x0000bb0034347a20 */ /* 0x000fe40000410000 */
[----:B------:R-:W-:Y:S02]  /*4380*/  FMUL.FTZ R53, R53, c[0x0][0x2ec] ;  /* 0x0000bb0035357a20 */ /* 0x000fe40000410000 */
[----:B------:R-:W-:Y:S01]  /*4390*/  FMUL.FTZ R54, R54, c[0x0][0x2ec] ;  /* 0x0000bb0036367a20 */ /* 0x000fe20000410000 */
[----:B------:R2:W3:Y:S01]  /*43a0*/  MUFU.TANH R57, R6 ;  /* 0x0000000600397308 */ /* 0x0004e20000002400 */
[----:B------:R-:W-:-:S06]  /*43b0*/  FFMA.FTZ R14, R171, -R100, R81 ;  /* 0x80000064ab0e7223 */ /* 0x000fcc0000010051 */
[----:B------:R-:W-:Y:S01]  /*43c0*/  FMUL.FTZ R9, R9, c[0x0][0x2ec] ;  /* 0x0000bb0009097a20 */ /* 0x000fe20000410000 */
[----:B------:R4:W5:Y:S01]  /*43d0*/  MUFU.TANH R61, R52 ;  /* 0x00000034003d7308 */ /* 0x0009620000002400 */
[----:B-1----:R-:W-:Y:S02]  /*43e0*/  FMUL.FTZ R0, R87, c[0x0][0x2ec] ;  /* 0x0000bb0057007a20 */ /* 0x002fe40000410000 */
[----:B------:R-:W-:Y:S02]  /*43f0*/  FMUL.FTZ R8, R8, c[0x0][0x2ec] ;  /* 0x0000bb0008087a20 */ /* 0x000fe40000410000 */
[----:B------:R-:W-:-:S03]  /*4400*/  FMUL.FTZ R11, R11, c[0x0][0x2ec] ;  /* 0x0000bb000b0b7a20 */ /* 0x000fc60000410000 */
[----:B------:R1:W-:Y:S01]  /*4410*/  MUFU.TANH R87, R0 ;  /* 0x0000000000577308 */ /* 0x0003e20000002400 */
[----:B--2---:R-:W-:Y:S02]  /*4420*/  FMUL.FTZ R6, R40, c[0x0][0x2ec] ;  /* 0x0000bb0028067a20 */ /* 0x004fe40000410000 */
[----:B---3--:R-:W-:-:S05]  /*4430*/  FFMA.FTZ R19, R166, -R100, R57 ;  /* 0x80000064a6137223 */ /* 0x008fca0000010039 */
[----:B------:R2:W3:Y:S01]  /*4440*/  MUFU.TANH R55, R6 ;  /* 0x0000000600377308 */ /* 0x0004e20000002400 */
[----:B----4-:R-:W-:Y:S01]  /*4450*/  FSEL R52, R2, -INF , !P4 ;  /* 0xff80000002347808 */ /* 0x010fe20006000000 */
[-C--:B------:R-:W-:Y:S02]  /*4460*/  FFMA.FTZ R2, R199, -R100.reuse, R112 ;  /* 0x80000064c7027223 */ /* 0x080fe40000010070 */
[----:B-----5:R-:W-:-:S03]  /*4470*/  FFMA.FTZ R27, R237, -R100, R61 ;  /* 0x80000064ed1b7223 */ /* 0x020fc6000001003d */
[----:B------:R-:W-:Y:S01]  /*4480*/  FSEL R51, R2, -INF , !P3 ;  /* 0xff80000002337808 */ /* 0x000fe20005800000 */
[----:B-1----:R-:W-:Y:S01]  /*4490*/  FMUL.FTZ R0, R68, c[0x0][0x2ec] ;  /* 0x0000bb0044007a20 */ /* 0x002fe20000410000 */
[----:B------:R-:W1:Y:S01]  /*44a0*/  MUFU.TANH R56, R53 ;  /* 0x0000003500387308 */ /* 0x000e620000002400 */
[----:B------:R-:W-:-:S05]  /*44b0*/  FFMA.FTZ R2, R196, -R100, R93 ;  /* 0x80000064c4027223 */ /* 0x000fca000001005d */
[----:B------:R-:W-:Y:S01]  /*44c0*/  FSEL R49, R2, -INF , !P2 ;  /* 0xff80000002317808 */ /* 0x000fe20005000000 */
[----:B--2---:R-:W-:Y:S01]  /*44d0*/  FMUL.FTZ R6, R41, c[0x0][0x2ec] ;  /* 0x0000bb0029067a20 */ /* 0x004fe20000410000 */
[----:B------:R2:W4:Y:S01]  /*44e0*/  MUFU.TANH R86, R0 ;  /* 0x0000000000567308 */ /* 0x0005220000002400 */
[-C--:B------:R-:W-:Y:S01]  /*44f0*/  FFMA.FTZ R2, R191, -R100.reuse, R96 ;  /* 0x80000064bf027223 */ /* 0x080fe20000010060 */
[----:B------:R-:W-:Y:S01]  /*4500*/  FSEL R41, R5, -INF , !P6 ;  /* 0xff80000005297808 */ /* 0x000fe20007000000 */
[-C--:B------:R-:W-:Y:S02]  /*4510*/  FFMA.FTZ R5, R223, -R100.reuse, R121 ;  /* 0x80000064df057223 */ /* 0x080fe40000010079 */
[----:B---3--:R-:W-:-:S03]  /*4520*/  FFMA.FTZ R13, R168, -R100, R55 ;  /* 0x80000064a80d7223 */ /* 0x008fc60000010037 */
[----:B------:R3:W-:Y:S01]  /*4530*/  MUFU.TANH R53, R6 ;  /* 0x0000000600357308 */ /* 0x0007e20000002400 */
[----:B------:R-:W-:Y:S01]  /*4540*/  FSEL R138, R5, -INF , !P4 ;  /* 0xff800000058a7808 */ /* 0x000fe20006000000 */
[-C--:B------:R-:W-:Y:S02]  /*4550*/  FFMA.FTZ R5, R224, -R100.reuse, R123 ;  /* 0x80000064e0057223 */ /* 0x080fe4000001007b */
[----:B-1----:R-:W-:-:S03]  /*4560*/  FFMA.FTZ R26, R236, -R100, R56 ;  /* 0x80000064ec1a7223 */ /* 0x002fc60000010038 */
[----:B------:R-:W-:Y:S01]  /*4570*/  FSEL R144, R5, -INF , !P3 ;  /* 0xff80000005907808 */ /* 0x000fe20005800000 */
[----:B--2---:R-:W-:Y:S01]  /*4580*/  FMUL.FTZ R0, R69, c[0x0][0x2ec] ;  /* 0x0000bb0045007a20 */ /* 0x004fe20000410000 */
[----:B------:R-:W-:Y:S01]  /*4590*/  MUFU.TANH R60, R54 ;  /* 0x00000036003c7308 */ /* 0x000fe20000002400 */
[-C--:B------:R-:W-:Y:S02]  /*45a0*/  FFMA.FTZ R5, R226, -R100.reuse, R105 ;  /* 0x80000064e2057223 */ /* 0x080fe40000010069 */
[----:B----4-:R-:W-:-:S03]  /*45b0*/  FFMA.FTZ R29, R239, -R100, R86 ;  /* 0x80000064ef1d7223 */ /* 0x010fc60000010056 */
[----:B------:R-:W-:Y:S01]  /*45c0*/  FSEL R137, R5, -INF , !P2 ;  /* 0xff80000005897808 */ /* 0x000fe20005000000 */
[----:B---3--:R-:W-:Y:S01]  /*45d0*/  FMUL.FTZ R6, R42, c[0x0][0x2ec] ;  /* 0x0000bb002a067a20 */ /* 0x008fe20000410000 */
[----:B------:R1:W2:Y:S01]  /*45e0*/  MUFU.TANH R85, R0 ;  /* 0x0000000000557308 */ /* 0x0002a20000002400 */
[----:B------:R-:W-:Y:S01]  /*45f0*/  FSEL R42, R3, -INF , !P6 ;  /* 0xff800000032a7808 */ /* 0x000fe20007000000 */
[-C--:B------:R-:W-:Y:S02]  /*4600*/  FFMA.FTZ R3, R209, -R100.reuse, R113 ;  /* 0x80000064d1037223 */ /* 0x080fe40000010071 */
[----:B------:R-:W-:-:S03]  /*4610*/  FFMA.FTZ R5, R232, -R100, R106 ;  /* 0x80000064e8057223 */ /* 0x000fc6000001006a */
[----:B------:R-:W-:Y:S01]  /*4620*/  FSEL R146, R3, -INF , !P4 ;  /* 0xff80000003927808 */ /* 0x000fe20006000000 */
[----:B------:R-:W-:Y:S01]  /*4630*/  FFMA.FTZ R3, R201, -R100, R114 ;  /* 0x80000064c9037223 */ /* 0x000fe20000010072 */
[----:B------:R3:W-:Y:S01]  /*4640*/  MUFU.TANH R12, R6 ;  /* 0x00000006000c7308 */ /* 0x0007e20000002400 */
[----:B-1----:R-:W-:-:S07]  /*4650*/  FMUL.FTZ R0, R70, c[0x0][0x2ec] ;  /* 0x0000bb0046007a20 */ /* 0x002fce0000410000 */
[----:B------:R1:W-:Y:S01]  /*4660*/  MUFU.TANH R31, R8 ;  /* 0x00000008001f7308 */ /* 0x0003e20000002400 */
[----:B--2---:R-:W-:-:S07]  /*4670*/  FFMA.FTZ R28, R238, -R100, R85 ;  /* 0x80000064ee1c7223 */ /* 0x004fce0000010055 */
[----:B------:R2:W-:Y:S01]  /*4680*/  MUFU.TANH R70, R0 ;  /* 0x0000000000467308 */ /* 0x0005e20000002400 */
[----:B---3--:R-:W-:-:S07]  /*4690*/  FMUL.FTZ R6, R43, c[0x0][0x2ec] ;  /* 0x0000bb002b067a20 */ /* 0x008fce0000410000 */
[----:B------:R3:W-:Y:S01]  /*46a0*/  MUFU.TANH R40, R6 ;  /* 0x0000000600287308 */ /* 0x0007e20000002400 */
[----:B-1----:R-:W-:Y:S02]  /*46b0*/  FFMA.FTZ R8, R174, -R100, R82 ;  /* 0x80000064ae087223 */ /* 0x002fe40000010052 */
[----:B--2---:R-:W-:-:S05]  /*46c0*/  FMUL.FTZ R0, R71, c[0x0][0x2ec] ;  /* 0x0000bb0047007a20 */ /* 0x004fca0000410000 */
[----:B------:R1:W-:Y:S01]  /*46d0*/  MUFU.TANH R69, R0 ;  /* 0x0000000000457308 */ /* 0x0003e20000002400 */
[----:B---3--:R-:W-:Y:S02]  /*46e0*/  FMUL.FTZ R6, R20, c[0x0][0x2ec] ;  /* 0x0000bb0014067a20 */ /* 0x008fe40000410000 */
[----:B------:R-:W-:Y:S02]  /*46f0*/  FFMA.FTZ R20, R169, -R100, R60 ;  /* 0x80000064a9147223 */ /* 0x000fe4000001003c */
[----:B-1----:R-:W-:-:S04]  /*4700*/  FMUL.FTZ R0, R80, c[0x0][0x2ec] ;  /* 0x0000bb0050007a20 */ /* 0x002fc80000410000 */
[----:B------:R1:W2:Y:S02]  /*4710*/  MUFU.TANH R68, R0 ;  /* 0x0000000000447308 */ /* 0x0002a40000002400 */
[----:B-1----:R-:W-:Y:S01]  /*4720*/  SHF.R.S32.HI R0, RZ, 0x1f, R103 ;  /* 0x0000001fff007819 */ /* 0x002fe20000011467 */
[----:B--2---:R-:W-:-:S03]  /*4730*/  FFMA.FTZ R15, R175, -R100, R68 ;  /* 0x80000064af0f7223 */ /* 0x004fc60000010044 */
[----:B------:R-:W-:-:S04]  /*4740*/  LEA.HI R0, R0, R103, RZ, 0x2 ;  /* 0x0000006700007211 */ /* 0x000fc800078f10ff */
[----:B------:R-:W-:-:S05]  /*4750*/  LOP3.LUT R0, R0, 0xfffffffc, RZ, 0xc0, !PT ;  /* 0xfffffffc00007812 */ /* 0x000fca00078ec0ff */
[----:B------:R-:W-:-:S05]  /*4760*/  IMAD.IADD R0, R103, 0x1, -R0 ;  /* 0x0000000167007824 */ /* 0x000fca00078e0a00 */
[----:B------:R1:W-:Y:S02]  /*4770*/  STL [R1+0x6c], R0 ;  /* 0x00006c0001007387 */ /* 0x0003e40000100800 */
[----:B-1----:R-:W-:-:S05]  /*4780*/  FFMA.FTZ R0, R202, -R100, R173 ;  /* 0x80000064ca007223 */ /* 0x002fca00000100ad */
[----:B------:R-:W-:Y:S01]  /*4790*/  FSEL R39, R0, -INF , !P1 ;  /* 0xff80000000277808 */ /* 0x000fe20004800000 */
[----:B------:R-:W-:Y:S01]  /*47a0*/  FFMA.FTZ R0, R208, -R100, R187 ;  /* 0x80000064d0007223 */ /* 0x000fe200000100bb */
[----:B------:R-:W-:Y:S01]  /*47b0*/  BAR.SYNC.DEFER_BLOCKING 0x0 ;  /* 0x0000000000007b1d */ /* 0x000fe20000010000 */
[----:B------:R-:W-:-:S03]  /*47c0*/  ISETP.GE.AND P1, PT, R134, R101, PT ;  /* 0x000000658600720c */ /* 0x000fc60003f26270 */
[----:B------:R-:W-:Y:S01]  /*47d0*/  FSEL R37, R0, -INF , !P0 ;  /* 0xff80000000257808 */ /* 0x000fe20004000000 */
[-C--:B------:R-:W-:Y:S01]  /*47e0*/  FFMA.FTZ R0, R206, -R100.reuse, R115 ;  /* 0x80000064ce007223 */ /* 0x080fe20000010073 */
[----:B------:R-:W-:Y:S01]  /*47f0*/  FSEL R43, R2, -INF , !P1 ;  /* 0xff800000022b7808 */ /* 0x000fe20004800000 */
[-C--:B------:R-:W-:Y:S01]  /*4800*/  FFMA.FTZ R2, R180, -R100.reuse, R84 ;  /* 0x80000064b4027223 */ /* 0x080fe20000010054 */
[-C--:B------:R-:W-:Y:S02]  /*4810*/  ISETP.GE.AND P0, PT, R141, R101.reuse, PT ;  /* 0x000000658d00720c */ /* 0x080fe40003f06270 */
[----:B------:R-:W-:Y:S01]  /*4820*/  FSEL R36, R0, -INF , !P5 ;  /* 0xff80000000247808 */ /* 0x000fe20006800000 */
[-C--:B------:R-:W-:Y:S01]  /*4830*/  FFMA.FTZ R0, R204, -R100.reuse, R120 ;  /* 0x80000064cc007223 */ /* 0x080fe20000010078 */
[----:B------:R-:W-:Y:S01]  /*4840*/  FSEL R176, R2, -INF , !P0 ;  /* 0xff80000002b07808 */ /* 0x000fe20004000000 */
[----:B------:R-:W-:Y:S01]  /*4850*/  FMUL.FTZ R2, R10, c[0x0][0x2ec] ;  /* 0x0000bb000a027a20 */ /* 0x000fe20000410000 */
[-C--:B------:R-:W-:Y:S01]  /*4860*/  ISETP.GE.AND P5, PT, R143, R101.reuse, PT ;  /* 0x000000658f00720c */ /* 0x080fe20003fa6270 */
[----:B------:R1:W2:Y:S01]  /*4870*/  MUFU.TANH R10, R9 ;  /* 0x00000009000a7308 */ /* 0x0002a20000002400 */
[----:B------:R-:W-:Y:S01]  /*4880*/  FSEL R35, R0, -INF , !P6 ;  /* 0xff80000000237808 */ /* 0x000fe20007000000 */
[----:B------:R-:W-:Y:S01]  /*4890*/  FFMA.FTZ R0, R200, -R100, R7 ;  /* 0x80000064c8007223 */ /* 0x000fe20000010007 */
[----:B------:R-:W-:-:S02]  /*48a0*/  ISETP.GE.AND P6, PT, R145, R101, PT ;  /* 0x000000659100720c */ /* 0x000fc40003fc6270 */
[----:B------:R-:W-:Y:S01]  /*48b0*/  FSEL R145, R3, -INF , !P3 ;  /* 0xff80000003917808 */ /* 0x000fe20005800000 */
[-C--:B------:R-:W-:Y:S01]  /*48c0*/  FFMA.FTZ R3, R198, -R100.reuse, R98 ;  /* 0x80000064c6037223 */ /* 0x080fe20000010062 */
[----:B------:R-:W-:Y:S01]  /*48d0*/  FSEL R54, R0, -INF , !P4 ;  /* 0xff80000000367808 */ /* 0x000fe20006000000 */
[-C--:B------:R-:W-:Y:S01]  /*48e0*/  FFMA.FTZ R0, R197, -R100.reuse, R104 ;  /* 0x80000064c5007223 */ /* 0x080fe20000010068 */
[----:B------:R3:W4:Y:S01]  /*48f0*/  MUFU.TANH R7, R6 ;  /* 0x0000000600077308 */ /* 0x0007220000002400 */
[----:B------:R-:W-:Y:S02]  /*4900*/  FSEL R177, R30, -INF , !P5 ;  /* 0xff8000001eb17808 */ /* 0x000fe40006800000 */
[----:B------:R-:W-:Y:S01]  /*4910*/  FSEL R152, R3, -INF , !P2 ;  /* 0xff80000003987808 */ /* 0x000fe20005000000 */
[-C--:B------:R-:W-:Y:S01]  /*4920*/  FFMA.FTZ R3, R194, -R100.reuse, R99 ;  /* 0x80000064c2037223 */ /* 0x080fe20000010063 */
[----:B------:R-:W-:Y:S01]  /*4930*/  FSEL R107, R0, -INF , !P3 ;  /* 0xff800000006b7808 */ /* 0x000fe20005800000 */
[-C--:B------:R-:W-:Y:S01]  /*4940*/  FFMA.FTZ R0, R193, -R100.reuse, R92 ;  /* 0x80000064c1007223 */ /* 0x080fe2000001005c */
[----:B------:R-:W-:Y:S01]  /*4950*/  FSEL R136, R5, -INF , !P1 ;  /* 0xff80000005887808 */ /* 0x000fe20004800000 */
[-C--:B-1----:R-:W-:Y:S01]  /*4960*/  FFMA.FTZ R9, R182, -R100.reuse, R87 ;  /* 0x80000064b6097223 */ /* 0x082fe20000010057 */
[----:B------:R-:W-:Y:S01]  /*4970*/  FSEL R139, R3, -INF , !P1 ;  /* 0xff800000038b7808 */ /* 0x000fe20004800000 */
[-C--:B------:R-:W-:Y:S01]  /*4980*/  FFMA.FTZ R3, R185, -R100.reuse, R88 ;  /* 0x80000064b9037223 */ /* 0x080fe20000010058 */
[----:B------:R-:W-:Y:S01]  /*4990*/  FSEL R102, R0, -INF , !P2 ;  /* 0xff80000000667808 */ /* 0x000fe20005000000 */
[----:B------:R-:W-:Y:S01]  /*49a0*/  FMUL.FTZ R0, R22, c[0x0][0x2ec] ;  /* 0x0000bb0016007a20 */ /* 0x000fe20000410000 */
[-C--:B------:R-:W-:Y:S01]  /*49b0*/  ISETP.GE.AND P4, PT, R147, R101.reuse, PT ;  /* 0x000000659300720c */ /* 0x080fe20003f86270 */
[-C--:B------:R-:W-:Y:S01]  /*49c0*/  FFMA.FTZ R22, R181, -R100.reuse, R70 ;  /* 0x80000064b5167223 */ /* 0x080fe20000010046 */
[----:B------:R-:W-:Y:S01]  /*49d0*/  FSEL R173, R3, -INF , !P0 ;  /* 0xff80000003ad7808 */ /* 0x000fe20004000000 */
[----:B---3--:R-:W-:Y:S01]  /*49e0*/  FMUL.FTZ R6, R21, c[0x0][0x2ec] ;  /* 0x0000bb0015067a20 */ /* 0x008fe20000410000 */
[----:B------:R-:W1:Y:S01]  /*49f0*/  MUFU.TANH R3, R2 ;  /* 0x0000000200037308 */ /* 0x000e620000002400 */
[-C--:B------:R-:W-:Y:S01]  /*4a00*/  FFMA.FTZ R21, R172, -R100.reuse, R69 ;  /* 0x80000064ac157223 */ /* 0x080fe20000010045 */
[----:B------:R-:W-:Y:S01]  /*4a10*/  FSEL R172, R9, -INF , !P5 ;  /* 0xff80000009ac7808 */ /* 0x000fe20006800000 */
[-C--:B--2---:R-:W-:Y:S01]  /*4a20*/  FFMA.FTZ R10, R155, -R100.reuse, R10 ;  /* 0x800000649b0a7223 */ /* 0x084fe2000001000a */
[----:B------:R-:W-:Y:S01]  /*4a30*/  FSEL R155, R16, -INF , !P5 ;  /* 0xff800000109b7808 */ /* 0x000fe20006800000 */
[-C--:B------:R-:W-:Y:S01]  /*4a40*/  FFMA.FTZ R5, R189, -R100.reuse, R89 ;  /* 0x80000064bd057223 */ /* 0x080fe20000010059 */
[-C--:B------:R-:W-:Y:S01]  /*4a50*/  ISETP.GE.AND P3, PT, R148, R101.reuse, PT ;  /* 0x000000659400720c */ /* 0x080fe20003f66270 */
[-C--:B----4-:R-:W-:Y:S01]  /*4a60*/  FFMA.FTZ R25, R235, -R100.reuse, R7 ;  /* 0x80000064eb197223 */ /* 0x090fe20000010007 */
[----:B------:R2:W3:Y:S01]  /*4a70*/  MUFU.TANH R24, R6 ;  /* 0x0000000600187308 */ /* 0x0004e20000002400 */
[----:B------:R-:W-:Y:S01]  /*4a80*/  FFMA.FTZ R7, R170, -R100, R83 ;  /* 0x80000064aa077223 */ /* 0x000fe20000010053 */
[----:B------:R-:W-:-:S02]  /*4a90*/  ISETP.GE.AND P2, PT, R149, R101, PT ;  /* 0x000000659500720c */ /* 0x000fc40003f46270 */
[----:B------:R-:W-:Y:S02]  /*4aa0*/  FSEL R178, R29, -INF , !P6 ;  /* 0xff8000001db27808 */ /* 0x000fe40007000000 */
[----:B------:R-:W-:Y:S02]  /*4ab0*/  FSEL R182, R22, -INF , !P6 ;  /* 0xff80000016b67808 */ /* 0x000fe40007000000 */
[----:B------:R4:W5:Y:S01]  /*4ac0*/  MUFU.TANH R18, R0 ;  /* 0x0000000000127308 */ /* 0x0009620000002400 */
[-C--:B-1----:R-:W-:Y:S01]  /*4ad0*/  FFMA.FTZ R3, R109, -R100.reuse, R3 ;  /* 0x800000646d037223 */ /* 0x082fe20000010003 */
[----:B------:R-:W-:Y:S02]  /*4ae0*/  FSEL R174, R8, -INF , !P6 ;  /* 0xff80000008ae7808 */ /* 0x000fe40007000000 */
[----:B------:R-:W-:Y:S02]  /*4af0*/  FSEL R179, R28, -INF , !P4 ;  /* 0xff8000001cb37808 */ /* 0x000fe40006000000 */
[----:B------:R-:W-:Y:S01]  /*4b00*/  FSEL R183, R21, -INF , !P4 ;  /* 0xff80000015b77808 */ /* 0x000fe20006000000 */
[----:B--2---:R-:W-:Y:S01]  /*4b10*/  FMUL.FTZ R6, R23, c[0x0][0x2ec] ;  /* 0x0000bb0017067a20 */ /* 0x004fe20000410000 */
[----:B------:R1:W2:Y:S01]  /*4b20*/  MUFU.TANH R2, R11 ;  /* 0x0000000b00027308 */ /* 0x0002a20000002400 */
[-C--:B------:R-:W-:Y:S01]  /*4b30*/  FFMA.FTZ R23, R186, -R100.reuse, R95 ;  /* 0x80000064ba177223 */ /* 0x080fe2000001005f */
[----:B------:R-:W-:Y:S01]  /*4b40*/  FSEL R175, R7, -INF , !P4 ;  /* 0xff80000007af7808 */ /* 0x000fe20006000000 */
[----:B---3--:R-:W-:Y:S01]  /*4b50*/  FFMA.FTZ R24, R234, -R100, R24 ;  /* 0x80000064ea187223 */ /* 0x008fe20000010018 */
[----:B------:R-:W-:-:S02]  /*4b60*/  FSEL R198, R27, -INF , !P3 ;  /* 0xff8000001bc67808 */ /* 0x000fc40005800000 */
[----:B------:R-:W-:Y:S01]  /*4b70*/  FSEL R181, R23, -INF , !P5 ;  /* 0xff80000017b57808 */ /* 0x000fe20006800000 */
[-C--:B----4-:R-:W-:Y:S01]  /*4b80*/  FFMA.FTZ R0, R188, -R100.reuse, R91 ;  /* 0x80000064bc007223 */ /* 0x090fe2000001005b */
[----:B------:R3:W4:Y:S01]  /*4b90*/  MUFU.TANH R17, R6 ;  /* 0x0000000600117308 */ /* 0x0007220000002400 */
[----:B------:R-:W-:Y:S01]  /*4ba0*/  ISETP.GE.AND P5, PT, R101, 0x41, PT ;  /* 0x000000416500780c */ /* 0x000fe20003fa6270 */
[-C--:B-----5:R-:W-:Y:S01]  /*4bb0*/  FFMA.FTZ R18, R165, -R100.reuse, R18 ;  /* 0x80000064a5127223 */ /* 0x0a0fe20000010012 */
[----:B------:R-:W-:Y:S01]  /*4bc0*/  FSEL R188, R5, -INF , !P0 ;  /* 0xff80000005bc7808 */ /* 0x000fe20004000000 */
[----:B------:R-:W-:Y:S01]  /*4bd0*/  FFMA.FTZ R5, R153, -R100, R40 ;  /* 0x8000006499057223 */ /* 0x000fe20000010028 */
[----:B------:R-:W-:Y:S02]  /*4be0*/  FSEL R106, R0, -INF , !P1 ;  /* 0xff800000006a7808 */ /* 0x000fe40004800000 */
[----:B------:R-:W-:Y:S01]  /*4bf0*/  LEA R0, R163, R154, 0x5 ;  /* 0x0000009aa3007211 */ /* 0x000fe200078e28ff */
[-C--:B-1----:R-:W-:Y:S01]  /*4c00*/  FFMA.FTZ R11, R160, -R100.reuse, R31 ;  /* 0x80000064a00b7223 */ /* 0x082fe2000001001f */
[----:B------:R-:W-:Y:S01]  /*4c10*/  ISETP.GE.AND P1, PT, R150, R101, PT ;  /* 0x000000659600720c */ /* 0x000fe20003f26270 */
[----:B--2---:R-:W-:Y:S01]  /*4c20*/  FFMA.FTZ R2, R108, -R100, R2 ;  /* 0x800000646c027223 */ /* 0x004fe20000010002 */
[----:B------:R-:W-:Y:S01]  /*4c30*/  FSEL R153, R15, -INF , !P6 ;  /* 0xff8000000f997808 */ /* 0x000fe20007000000 */
[----:B------:R-:W-:Y:S01]  /*4c40*/  IMAD.IADD R0, R161, 0x1, R0 ;  /* 0x00000001a1007824 */ /* 0x000fe200078e0200 */
[----:B------:R-:W-:-:S02]  /*4c50*/  FSEL R154, R14, -INF , !P4 ;  /* 0xff8000000e9a7808 */ /* 0x000fc40006000000 */
[----:B------:R-:W-:Y:S01]  /*4c60*/  FSEL R201, R20, -INF , !P3 ;  /* 0xff80000014c97808 */ /* 0x000fe20005800000 */
[-C--:B---3--:R-:W-:Y:S01]  /*4c70*/  FFMA.FTZ R6, R233, -R100.reuse, R94 ;  /* 0x80000064e9067223 */ /* 0x088fe2000001005e */
[----:B------:R-:W-:Y:S01]  /*4c80*/  FSEL R189, R13, -INF , !P3 ;  /* 0xff8000000dbd7808 */ /* 0x000fe20005800000 */
[-C--:B----4-:R-:W-:Y:S01]  /*4c90*/  FFMA.FTZ R17, R164, -R100.reuse, R17 ;  /* 0x80000064a4117223 */ /* 0x090fe20000010011 */
[----:B------:R-:W-:Y:S02]  /*4ca0*/  FSEL R197, R26, -INF , !P2 ;  /* 0xff8000001ac57808 */ /* 0x000fe40005000000 */
[----:B------:R-:W-:Y:S01]  /*4cb0*/  FSEL R180, R6, -INF , !P0 ;  /* 0xff80000006b47808 */ /* 0x000fe20004000000 */
[-C--:B------:R-:W-:Y:S01]  /*4cc0*/  FFMA.FTZ R6, R167, -R100.reuse, R12 ;  /* 0x80000064a7067223 */ /* 0x080fe2000001000c */
[----:B------:R-:W-:Y:S01]  /*4cd0*/  ISETP.GE.AND P0, PT, R151, R101, PT ;  /* 0x000000659700720c */ /* 0x000fe20003f06270 */
[----:B------:R-:W-:Y:S01]  /*4ce0*/  FFMA.FTZ R12, R162, -R100, R53 ;  /* 0x80000064a20c7223 */ /* 0x000fe20000010035 */
        /* <DEDUP_REMOVED lines=11> */
[----:B------:R-:W-:Y:S01]  /*4da0*/  FSEL R196, R2, -INF , !P0 ;  /* 0xff80000002c47808 */ /* 0x000fe20004000000 */
        /* <DEDUP_REMOVED lines=58> */
.L_x_629:
[----:B------:R-:W-:Y:S05]  /*5150*/  BSYNC B0 ;  /* 0x0000000000007941 */ /* 0x000fea0003800000 */
.L_x_628:
[----:B------:R-:W0:Y:S02]  /*5160*/  LDGDEPBAR ;  /* 0x00000000000079af */ /* 0x000e240000000000 */
.L_x_627:
        /* <DEDUP_REMOVED lines=98> */
[--C-:B------:R-:W-:Y:S02]  /*5790*/  FFMA.FTZ R4, R35, c[0x0][0x23c], -R2.reuse ;  /* 0x00008f0023047a23 */ /* 0x100fe40000010802 */
[----:B------:R-:W-:Y:S05]  /*57a0*/  LDSM.16.MT88.4 R32, [R224+0xb000] ;  /* 0x00b00000e020783b */ /* 0x000fea0000004200 */
[----:B------:R2:W-:Y:S01]  /*57b0*/  MUFU.EX2 R161, R6 ;  /* 0x0000000600a17308 */ /* 0x0005e20000000800 */
[----:B-1----:R-:W-:-:S07]  /*57c0*/  FFMA.FTZ R0, R36, c[0x0][0x23c], -R2 ;  /* 0x00008f0024007a23 */ /* 0x002fce0000010802 */
[----:B------:R-:W-:Y:S01]  /*57d0*/  MUFU.EX2 R252, R4 ;  /* 0x0000000400fc7308 */ /* 0x000fe20000000800 */
[----:B------:R-:W-:Y:S04]  /*57e0*/  LDSM.16.MT88.4 R36, [R226+0xb000] ;  /* 0x00b00000e224783b */ /* 0x000fe80000004200 */
[----:B--2---:R-:W1:Y:S03]  /*57f0*/  SHFL.BFLY PT, R6, R5, 0x1, 0x1f ;  /* 0x0c201f0005067f89 */ /* 0x004e6600000e0000 */
        /* <DEDUP_REMOVED lines=60> */
[----:B---3--:R-:W-:-:S02]  /*5bc0*/  FFMA.FTZ R4, R43, c[0x0][0x23c], -R12 ;  /* 0x00008f002b047a23 */ /* 0x008fc4000001080c */
[----:B------:R-:W-:Y:S02]  /*5bd0*/  LDSM.16.MT88.4 R40, [R226+0xb400] ;  /* 0x00b40000e228783b */ /* 0x000fe40000004200 */
[----:B------:R3:W4:Y:S03]  /*5be0*/  MUFU.EX2 R243, R4 ;  /* 0x0000000400f37308 */ /* 0x0007260000000800 */
[C---:B------:R-:W-:Y:S01]  /*5bf0*/  HMMA.16816.F32.BF16 R148, R8.reuse, R34, RZ ;  /* 0x000000220894723c */ /* 0x040fe200000418ff */
[----:B------:R-:W-:Y:S07]  /*5c00*/  LDSM.16.MT88.4 R32, [R224+0xb400] ;  /* 0x00b40000e020783b */ /* 0x000fee0000004200 */
[----:B------:R-:W-:Y:S01]  /*5c10*/  HMMA.16816.F32.BF16 R44, R8, R36, RZ ;  /* 0x00000024082c723c */ /* 0x000fe200000418ff */
[----:B---3--:R-:W-:-:S07]  /*5c20*/  FFMA.FTZ R4, R54, c[0x0][0x23c], -R2 ;  /* 0x00008f0036047a23 */ /* 0x008fce0000010802 */
[C---:B------:R-:W-:Y:S01]  /*5c30*/  HMMA.16816.F32.BF16 R156, R8.reuse, R38, RZ ;  /* 0x00000026089c723c */ /* 0x040fe200000418ff */
[----:B----4-:R-:W-:Y:S01]  /*5c40*/  F2FP.BF16.PACK_AB R6, R243, R244 ;  /* 0x000000f4f306723e */ /* 0x010fe200000010ff */
[----:B------:R-:W-:Y:S01]  /*5c50*/  LDSM.16.MT88.4 R36, [R226+0xb800] ;  /* 0x00b80000e224783b */ /* 0x000fe20000004200 */
[----:B------:R3:W-:Y:S05]  /*5c60*/  MUFU.EX2 R234, R4 ;  /* 0x0000000400ea7308 */ /* 0x0007ea0000000800 */
[----:B------:R-:W-:Y:S01]  /*5c70*/  HMMA.16816.F32.BF16 R52, R8, R28, RZ ;  /* 0x0000001c0834723c */ /* 0x000fe200000418ff */
[----:B------:R-:W4:Y:S06]  /*5c80*/  LDSM.16.MT88.4 R28, [R226+0xa400] ;  /* 0x00a40000e21c783b */ /* 0x000f2c0000004200 */
[----:B------:R-:W-:Y:S01]  /*5c90*/  FFMA.FTZ R8, R137, c[0x0][0x23c], -R0 ;  /* 0x00008f0089087a23 */ /* 0x000fe20000010800 */
[----:B------:R-:W-:-:S02]  /*5ca0*/  MOV R9, R147 ;  /* 0x0000009300097202 */ /* 0x000fc40000000f00 */
[----:B------:R-:W-:Y:S01]  /*5cb0*/  MOV R11, R161 ;  /* 0x000000a1000b7202 */ /* 0x000fe20000000f00 */
[----:B------:R5:W-:Y:S01]  /*5cc0*/  MUFU.EX2 R223, R8 ;  /* 0x0000000800df7308 */ /* 0x000be20000000800 */
[----:B---3--:R-:W-:Y:S01]  /*5cd0*/  FFMA.FTZ R4, R107, c[0x0][0x23c], -R2 ;  /* 0x00008f006b047a23 */ /* 0x008fe20000010802 */
[----:B------:R-:W-:-:S06]  /*5ce0*/  MOV R10, R160 ;  /* 0x000000a0000a7202 */ /* 0x000fcc0000000f00 */
        /* <DEDUP_REMOVED lines=8> */
[----:B-1----:R-:W-:-:S07]  /*5d70*/  FFMA.FTZ R4, R106, c[0x0][0x23c], -R2 ;  /* 0x00008f006a047a23 */ /* 0x002fce0000010802 */
[----:B------:R1:W5:Y:S01]  /*5d80*/  MUFU.EX2 R235, R4 ;  /* 0x0000000400eb7308 */ /* 0x0003620000000800 */
[----:B---3--:R-:W-:-:S07]  /*5d90*/  FFMA.FTZ R8, R145, c[0x0][0x23c], -R13 ;  /* 0x00008f0091087a23 */ /* 0x008fce000001080d */
[----:B------:R3:W-:Y:S01]  /*5da0*/  MUFU.EX2 R221, R8 ;  /* 0x0000000800dd7308 */ /* 0x0007e20000000800 */
[----:B-1----:R-:W-:Y:S01]  /*5db0*/  FFMA.FTZ R4, R138, c[0x0][0x23c], -R0 ;  /* 0x00008f008a047a23 */ /* 0x002fe20000010800 */
[----:B-----5:R-:W-:-:S06]  /*5dc0*/  F2FP.BF16.PACK_AB R7, R235, R236 ;  /* 0x000000eceb07723e */ /* 0x020fcc00000010ff */
[----:B------:R1:W-:Y:S01]  /*5dd0*/  MUFU.EX2 R233, R4 ;  /* 0x0000000400e97308 */ /* 0x0003e20000000800 */
[----:B---3--:R-:W-:-:S07]  /*5de0*/  FFMA.FTZ R8, R152, c[0x0][0x23c], -R13 ;  /* 0x00008f0098087a23 */ /* 0x008fce000001080d */
[----:B------:R3:W-:Y:S01]  /*5df0*/  MUFU.EX2 R219, R8 ;  /* 0x0000000800db7308 */ /* 0x0007e20000000800 */
[----:B-1----:R-:W-:-:S07]  /*5e00*/  FFMA.FTZ R4, R144, c[0x0][0x23c], -R0 ;  /* 0x00008f0090047a23 */ /* 0x002fce0000010800 */
[----:B------:R1:W5:Y:S01]  /*5e10*/  MUFU.EX2 R232, R4 ;  /* 0x0000000400e87308 */ /* 0x0003620000000800 */
[----:B---3--:R-:W-:-:S07]  /*5e20*/  FFMA.FTZ R8, R139, c[0x0][0x23c], -R13 ;  /* 0x00008f008b087a23 */ /* 0x008fce000001080d */
[----:B------:R3:W3:Y:S01]  /*5e30*/  MUFU.EX2 R218, R8 ;  /* 0x0000000800da7308 */ /* 0x0006e20000000800 */
[----:B-1----:R-:W-:-:S07]  /*5e40*/  F2FP.BF16.PACK_AB R4, R245, R240 ;  /* 0x000000f0f504723e */ /* 0x002fce00000010ff */
[----:B--2---:R-:W-:Y:S01]  /*5e50*/  HMMA.16816.F32.BF16 R168, R4, R24, R120 ;  /* 0x0000001804a8723c */ /* 0x004fe20000041878 */
[----:B---3--:R-:W-:-:S07]  /*5e60*/  FFMA.FTZ R8, R173, c[0x0][0x23c], -R12 ;  /* 0x00008f00ad087a23 */ /* 0x008fce000001080c */
[C---:B------:R-:W-:Y:S01]  /*5e70*/  HMMA.16816.F32.BF16 R164, R4.reuse, R20, R116 ;  /* 0x0000001404a4723c */ /* 0x040fe20000041874 */
[----:B------:R1:W-:Y:S07]  /*5e80*/  MUFU.EX2 R217, R8 ;  /* 0x0000000800d97308 */ /* 0x0003ee0000000800 */
[C---:B----4-:R-:W-:Y:S08]  /*5e90*/  HMMA.16816.F32.BF16 R144, R4.reuse, R28, R108 ;  /* 0x0000001c0490723c */ /* 0x050ff0000004186c */
        /* <DEDUP_REMOVED lines=17> */
[----:B-----5:R-:W-:Y:S02]  /*5fb0*/  F2FP.BF16.PACK_AB R4, R232, R233 ;  /* 0x000000e9e804723e */ /* 0x020fe400000010ff */
        /* <DEDUP_REMOVED lines=12> */
[----:B-1----:R-:W-:-:S02]  /*6080*/  FFMA.FTZ R8, R175, c[0x0][0x23c], -R2 ;  /* 0x00008f00af087a23 */ /* 0x002fc40000010802 */
[----:B------:R-:W-:Y:S05]  /*6090*/  LDSM.16.MT88.4 R172, [R226+0xac00] ;  /* 0x00ac0000e2ac783b */ /* 0x000fea0000004200 */
[C---:B------:R-:W-:Y:S01]  /*60a0*/  HMMA.16816.F32.BF16 R184, R4.reuse, R40, R44 ;  /* 0x0000002804b8723c */ /* 0x040fe2000004182c */
[----:B------:R1:W4:Y:S07]  /*60b0*/  MUFU.EX2 R211, R8 ;  /* 0x0000000800d37308 */ /* 0x00032e0000000800 */
[C---:B------:R-:W-:Y:S01]  /*60c0*/  HMMA.16816.F32.BF16 R60, R4.reuse, R26, R132 ;  /* 0x0000001a043c723c */ /* 0x040fe20000041884 */
[----:B------:R-:W5:Y:S07]  /*60d0*/  LDSM.16.MT88.4 R24, [R224+0x9800] ;  /* 0x00980000e018783b */ /* 0x000f6e0000004200 */
[C---:B------:R-:W-:Y:S01]  /*60e0*/  HMMA.16816.F32.BF16 R48, R4.reuse, R18, R124 ;  /* 0x000000120430723c */ /* 0x040fe2000004187c */
[--C-:B-1----:R-:W-:Y:S01]  /*60f0*/  FFMA.FTZ R8, R180, c[0x0][0x23c], -R0.reuse ;  /* 0x00008f00b4087a23 */ /* 0x102fe20000010800 */
[----:B------:R-:W1:Y:S03]  /*6100*/  LDSM.16.MT88.4 R16, [R226+0x9800] ;  /* 0x00980000e210783b */ /* 0x000e660000004200 */
[----:B------:R2:W-:Y:S01]  /*6110*/  MUFU.EX2 R209, R8 ;  /* 0x0000000800d17308 */ /* 0x0005e20000000800 */
[----:B------:R-:W-:Y:S02]  /*6120*/  LDSM.16.MT88.4 R124, [R224+0x9c00] ;  /* 0x009c0000e07c783b */ /* 0x000fe40000004200 */
[C---:B------:R-:W-:Y:S02]  /*6130*/  HMMA.16816.F32.BF16 R52, R4.reuse, R22, R128 ;  /* 0x000000160434723c */ /* 0x040fe40000041880 */
[----:B------:R-:W1:Y:S06]  /*6140*/  LDSM.16.MT88.4 R20, [R224+0xa800] ;  /* 0x00a80000e014783b */ /* 0x000e6c0000004200 */
[----:B------:R-:W-:Y:S01]  /*6150*/  HMMA.16816.F32.BF16 R44, R4, R30, R140 ;  /* 0x0000001e042c723c */ /* 0x000fe2000004188c */
[----:B------:R-:W1:Y:S01]  /*6160*/  LDSM.16.MT88.4 R28, [R226+0xa800] ;  /* 0x00a80000e21c783b */ /* 0x000e620000004200 */
[----:B--2---:R-:W-:-:S03]  /*6170*/  FFMA.FTZ R8, R177, c[0x0][0x23c], -R0 ;  /* 0x00008f00b1087a23 */ /* 0x004fc60000010800 */
[----:B------:R-:W-:Y:S03]  /*6180*/  LDSM.16.MT88.4 R140, [R226+0x9c00] ;  /* 0x009c0000e28c783b */ /* 0x000fe60000004200 */
        /* <DEDUP_REMOVED lines=23> */
[----:B------:R1:W2:Y:S07]  /*6300*/  MUFU.EX2 R107, R8 ;  /* 0x00000008006b7308 */ /* 0x0002ae0000000800 */
[C---:B------:R-:W-:Y:S08]  /*6310*/  HMMA.16816.F32.BF16 R96, R4.reuse, R22, R96 ;  /* 0x000000160460723c */ /* 0x040ff00000041860 */
[----:B------:R-:W-:Y:S01]  /*6320*/  HMMA.16816.F32.BF16 R168, R4, R30, R92 ;  /* 0x0000001e04a8723c */ /* 0x000fe2000004185c */
[----:B-1----:R-:W-:-:S04]  /*6330*/  FFMA.FTZ R8, R182, c[0x0][0x23c], -R13 ;  /* 0x00008f00b6087a23 */ /* 0x002fc8000001080d */
[----:B------:R1:W-:Y:S03]  /*6340*/  MUFU.EX2 R106, R8 ;  /* 0x00000008006a7308 */ /* 0x0003e60000000800 */
[----:B------:R-:W-:Y:S01]  /*6350*/  HMMA.16816.F32.BF16 R88, R4, R34, R88 ;  /* 0x000000220458723c */ /* 0x000fe20000041858 */
[----:B-1----:R-:W-:-:S07]  /*6360*/  FFMA.FTZ R8, R183, c[0x0][0x23c], -R13 ;  /* 0x00008f00b7087a23 */ /* 0x002fce000001080d */
[C---:B------:R-:W-:Y:S01]  /*6370*/  HMMA.16816.F32.BF16 R180, R4.reuse, R36, R108 ;  /* 0x0000002404b4723c */ /* 0x040fe2000004186c */
[----:B------:R1:W3:Y:S07]  /*6380*/  MUFU.EX2 R102, R8 ;  /* 0x0000000800667308 */ /* 0x0002ee0000000800 */
[----:B------:R-:W-:Y:S07]  /*6390*/  HMMA.16816.F32.BF16 R108, R4, R38, R84 ;  /* 0x00000026046c723c */ /* 0x000fee0000041854 */
[----:B------:R-:W-:-:S02]  /*63a0*/  F2FP.BF16.PACK_AB R4, R208, R209 ;  /* 0x000000d1d004723e */ /* 0x000fc400000010ff */
[----:B--2---:R-:W-:Y:S01]  /*63b0*/  F2FP.BF16.PACK_AB R5, R107, R188 ;  /* 0x000000bc6b05723e */ /* 0x004fe200000010ff */
[----:B-1----:R-:W-:Y:S01]  /*63c0*/  FFMA.FTZ R8, R189, c[0x0][0x23c], -R12 ;  /* 0x00008f00bd087a23 */ /* 0x002fe2000001080c */
[----:B------:R-:W-:Y:S02]  /*63d0*/  F2FP.BF16.PACK_AB R6, R206, R207 ;  /* 0x000000cfce06723e */ /* 0x000fe400000010ff */
[----:B---3--:R-:W-:Y:S02]  /*63e0*/  F2FP.BF16.PACK_AB R7, R102, R106 ;  /* 0x0000006a6607723e */ /* 0x008fe400000010ff */
[----:B------:R-:W-:-:S05]  /*63f0*/  MOV R189, R10 ;  /* 0x0000000a00bd7202 */ /* 0x000fca0000000f00 */
[C---:B------:R-:W-:Y:S01]  /*6400*/  HMMA.16816.F32.BF16 R60, R4.reuse, R26, R60 ;  /* 0x0000001a043c723c */ /* 0x040fe2000004183c */
[----:B------:R1:W-:Y:S06]  /*6410*/  MUFU.EX2 R26, R8 ;  /* 0x00000008001a7308 */ /* 0x0003ec0000000800 */
[----:B------:R-:W-:Y:S01]  /*6420*/  MOV R27, R9 ;  /* 0x00000009001b7202 */ /* 0x000fe20000000f00 */
[----:B------:R-:W-:Y:S01]  /*6430*/  HMMA.16816.F32.BF16 R116, R4, R24, R80 ;  /* 0x000000180474723c */ /* 0x000fe20000041850 */
[----:B------:R-:W2:Y:S01]  /*6440*/  LDSM.16.MT88.4 R80, [R224+0xbc00] ;  /* 0x00bc0000e050783b */ /* 0x000ea20000004200 */
[----:B------:R-:W-:-:S05]  /*6450*/  MOV R9, R11 ;  /* 0x0000000b00097202 */ /* 0x000fca0000000f00 */
[----:B------:R-:W-:Y:S01]  /*6460*/  FADD.FTZ R9, R9, R251 ;  /* 0x000000fb09097221 */ /* 0x000fe20000010000 */
[C---:B------:R-:W-:Y:S01]  /*6470*/  HMMA.16816.F32.BF16 R48, R4.reuse, R22, R48 ;  /* 0x000000160430723c */ /* 0x040fe20000041830 */
[--C-:B-1----:R-:W-:Y:S01]  /*6480*/  FFMA.FTZ R8, R190, c[0x0][0x23c], -R12.reuse ;  /* 0x00008f00be087a23 */ /* 0x102fe2000001080c */
[----:B------:R-:W-:Y:S01]  /*6490*/  MOV R190, R15 ;  /* 0x0000000f00be7202 */ /* 0x000fe20000000f00 */
[----:B------:R-:W-:Y:S02]  /*64a0*/  FADD.FTZ R9, R250, R9 ;  /* 0x00000009fa097221 */ /* 0x000fe40000010000 */
[----:B------:R1:W3:Y:S03]  /*64b0*/  MUFU.EX2 R25, R8 ;  /* 0x0000000800197308 */ /* 0x0002e60000000800 */
[C---:B------:R-:W-:Y:S08]  /*64c0*/  HMMA.16816.F32.BF16 R144, R4.reuse, R20, R72 ;  /* 0x000000140490723c */ /* 0x040ff00000041848 */
[----:B------:R-:W-:Y:S01]  /*64d0*/  HMMA.16816.F32.BF16 R52, R4, R18, R52 ;  /* 0x000000120434723c */ /* 0x000fe20000041834 */
[----:B-1----:R-:W-:Y:S01]  /*64e0*/  FFMA.FTZ R8, R191, c[0x0][0x23c], -R12 ;  /* 0x00008f00bf087a23 */ /* 0x002fe2000001080c */
[----:B------:R-:W-:-:S06]  /*64f0*/  MOV R191, R14 ;  /* 0x0000000e00bf7202 */ /* 0x000fcc0000000f00 */
[----:B------:R-:W-:Y:S01]  /*6500*/  HMMA.16816.F32.BF16 R128, R4, R16, R76 ;  /* 0x000000100480723c */ /* 0x000fe2000004184c */
[----:B------:R1:W-:Y:S01]  /*6510*/  MUFU.EX2 R24, R8 ;  /* 0x0000000800187308 */ /* 0x0003e20000000800 */
[----:B---3--:R-:W-:-:S06]  /*6520*/  F2FP.BF16.PACK_AB R92, R25, R26 ;  /* 0x0000001a195c723e */ /* 0x008fcc00000010ff */
        /* <DEDUP_REMOVED lines=127> */
[----:B------:R-:W2:Y:S01]  /*6d20*/  LDL.LU R189, [R1] ;  /* 0x0000000001bd7983 */ /* 0x000ea20000300800 */
[----:B------:R-:W-:Y:S01]  /*6d30*/  LEA.HI.SX32 R231, R231, 0xfffffffe, 0x1a ;  /* 0xfffffffee7e77811 */ /* 0x000fe200078fd2ff */
[----:B------:R-:W-:-:S02]  /*6d40*/  IMAD.MOV.U32 R106, RZ, RZ, R104 ;  /* 0x000000ffff6a7224 */ /* 0x000fc400078e0068 */
[----:B------:R-:W3:Y:S01]  /*6d50*/  S2R R27, SR_TID.X ;  /* 0x00000000001b7919 */ /* 0x000ee20000002100 */
[----:B------:R-:W-:Y:S02]  /*6d60*/  IMAD.MOV.U32 R108, RZ, RZ, R3 ;  /* 0x000000ffff6c7224 */ /* 0x000fe400078e0003 */
[----:B------:R-:W-:Y:S01]  /*6d70*/  IMAD.MOV.U32 R107, RZ, RZ, R103 ;  /* 0x000000ffff6b7224 */ /* 0x000fe200078e0067 */
[----:B---3--:R-:W-:-:S05]  /*6d80*/  LOP3.LUT R27, R27, 0x3, RZ, 0xc0, !PT ;  /* 0x000000031b1b7812 */ /* 0x008fca00078ec0ff */
[----:B-12---:R-:W-:-:S05]  /*6d90*/  IMAD R0, R27, -0x2, R189 ;  /* 0xfffffffe1b007824 */ /* 0x006fca00078e02bd */
[----:B------:R-:W-:Y:S01]  /*6da0*/  IADD3 R0, R101, R0, -R205 ;  /* 0x0000000065007210 */ /* 0x000fe20007ffe8cd */
[----:B------:R-:W-:-:S04]  /*6db0*/  IMAD.MOV.U32 R101, RZ, RZ, R105 ;  /* 0x000000ffff657224 */ /* 0x000fc800078e0069 */
[----:B------:R1:W-:Y:S04]  /*6dc0*/  STL [R1+0x4], R0 ;  /* 0x0000040001007387 */ /* 0x0003e80000100800 */
[----:B------:R-:W2:Y:S04]  /*6dd0*/  LDL R189, [R1+0x50] ;  /* 0x0000500001bd7983 */ /* 0x000ea80000100800 */
[----:B------:R-:W3:Y:S04]  /*6de0*/  LDL R27, [R1+0x54] ;  /* 0x00005400011b7983 */ /* 0x000ee80000100800 */
[----:B------:R-:W4:Y:S01]  /*6df0*/  LDL.64 R190, [R1+0x18] ;  /* 0x0000180001be7983 */ /* 0x000f220000100a00 */
[----:B--2---:R-:W-:-:S02]  /*6e00*/  ISETP.GE.AND P3, PT, R189, c[0x0][0x220], PT ;  /* 0x00008800bd007a0c */ /* 0x004fc40003f66270 */
[----:B---3--:R-:W-:Y:S02]  /*6e10*/  ISETP.GE.AND P2, PT, R27, c[0x0][0x220], PT ;  /* 0x000088001b007a0c */ /* 0x008fe40003f46270 */
[----:B----4-:R-:W-:Y:S01]  /*6e20*/  ISETP.GE.AND P4, PT, R190, c[0x0][0x220], PT ;  /* 0x00008800be007a0c */ /* 0x010fe20003f86270 */
[----:B-1----:R-:W-:Y:S05]  /*6e30*/  BRA `(.L_x_631) ;  /* 0x000003a000007947 */ /* 0x002fea0003800000 */
.L_x_633:
        /* <DEDUP_REMOVED lines=58> */
.L_x_631:
[----:B------:R-:W2:Y:S01]  /*71e0*/  LDL.64 R8, [R1+0x28] ;  /* 0x0000280001087983 */ /* 0x000ea20000100a00 */
[----:B------:R-:W-:Y:S04]  /*71f0*/  DEPBAR.LE SB0, 0x0 ;  /* 0x000080000000791a */ /* 0x000fe80000000000 */
[----:B------:R-:W-:Y:S01]  /*7200*/  SHF.R.S32.HI R0, RZ, 0x1f, R231 ;  /* 0x0000001fff007819 */ /* 0x000fe200000114e7 */
        /* <DEDUP_REMOVED lines=191> */
[----:B------:R-:W-:Y:S02]  /*7e00*/  FMUL.FTZ R17, R17, c[0x0][0x2ec] ;  /* 0x0000bb0011117a20 */ /* 0x000fe40000410000 */
[----:B------:R-:W-:Y:S01]  /*7e10*/  FMUL.FTZ R18, R18, c[0x0][0x2ec] ;  /* 0x0000bb0012127a20 */ /* 0x000fe20000410000 */
[----:B------:R4:W1:Y:S01]  /*7e20*/  MUFU.TANH R215, R7 ;  /* 0x0000000700d77308 */ /* 0x0008620000002400 */
[----:B------:R-:W-:Y:S09]  /*7e30*/  FMUL.FTZ R19, R19, c[0x0][0x2ec] ;  /* 0x0000bb0013137a20 */ /* 0x000ff20000410000 */
[----:B------:R-:W1:Y:S10]  /*7e40*/  MUFU.TANH R233, R8 ;  /* 0x0000000800e97308 */ /* 0x000e740000002400 */
[----:B------:R-:W1:Y:S01]  /*7e50*/  MUFU.TANH R232, R9 ;  /* 0x0000000900e87308 */ /* 0x000e620000002400 */
[----:B----4-:R-:W4:Y:S09]  /*7e60*/  LDSM.16.M88.4 R4, [R227+0x8400] ;  /* 0x00840000e304783b */ /* 0x010f320000000200 */
[----:B------:R-:W1:Y:S10]  /*7e70*/  MUFU.TANH R220, R10 ;  /* 0x0000000a00dc7308 */ /* 0x000e740000002400 */
[----:B------:R5:W1:Y:S10]  /*7e80*/  MUFU.TANH R221, R11 ;  /* 0x0000000b00dd7308 */ /* 0x000a740000002400 */
[----:B------:R1:W1:Y:S10]  /*7e90*/  MUFU.TANH R223, R12 ;  /* 0x0000000c00df7308 */ /* 0x0002740000002400 */
[----:B------:R1:W1:Y:S01]  /*7ea0*/  MUFU.TANH R222, R13 ;  /* 0x0000000d00de7308 */ /* 0x0002620000002400 */
[----:B-----5:R-:W5:Y:S01]  /*7eb0*/  LDSM.16.M88.4 R8, [R227+0x8800] ;  /* 0x00880000e308783b */ /* 0x020f620000000200 */
[-C--:B----4-:R-:W-:Y:S08]  /*7ec0*/  HMMA.16816.F32.BF16 R20, R180, R4.reuse, R20 ;  /* 0x00000004b414723c */ /* 0x090ff00000041814 */
[----:B------:R4:W1:Y:S01]  /*7ed0*/  MUFU.TANH R214, R14 ;  /* 0x0000000e00d67308 */ /* 0x0008620000002400 */
[C---:B------:R-:W-:Y:S09]  /*7ee0*/  HMMA.16816.F32.BF16 R24, R176.reuse, R4, R24 ;  /* 0x00000004b018723c */ /* 0x040ff20000041818 */
        /* <DEDUP_REMOVED lines=8> */
[----:B------:R4:W1:Y:S01]  /*7f70*/  MUFU.TANH R205, R17 ;  /* 0x0000001100cd7308 */ /* 0x0008620000002400 */
[----:B------:R-:W-:Y:S01]  /*7f80*/  BAR.SYNC.DEFER_BLOCKING 0x0 ;  /* 0x0000000000007b1d */ /* 0x000fe20000010000 */
[----:B------:R-:W-:Y:S01]  /*7f90*/  FMUL.FTZ R22, R22, c[0x0][0x2ec] ;  /* 0x0000bb0016167a20 */ /* 0x000fe20000410000 */
[-C--:B-----5:R-:W-:Y:S05]  /*7fa0*/  HMMA.16816.F32.BF16 R36, R180, R8.reuse, R36 ;  /* 0x00000008b424723c */ /* 0x0a0fea0000041824 */
[----:B------:R-:W-:Y:S02]  /*7fb0*/  FMUL.FTZ R23, R23, c[0x0][0x2ec] ;  /* 0x0000bb0017177a20 */ /* 0x000fe40000410000 */
[----:B------:R4:W1:Y:S01]  /*7fc0*/  MUFU.TANH R200, R18 ;  /* 0x0000001200c87308 */ /* 0x0008620000002400 */
[----:B------:R-:W-:Y:S01]  /*7fd0*/  FMUL.FTZ R24, R24, c[0x0][0x2ec] ;  /* 0x0000bb0018187a20 */ /* 0x000fe20000410000 */
[C---:B------:R-:W-:Y:S04]  /*7fe0*/  HMMA.16816.F32.BF16 R40, R176.reuse, R8, R40 ;  /* 0x00000008b028723c */ /* 0x040fe80000041828 */
[----:B------:R-:W-:Y:S02]  /*7ff0*/  FMUL.FTZ R25, R25, c[0x0][0x2ec] ;  /* 0x0000bb0019197a20 */ /* 0x000fe40000410000 */
[----:B------:R-:W-:Y:S02]  /*8000*/  FMUL.FTZ R26, R26, c[0x0][0x2ec] ;  /* 0x0000bb001a1a7a20 */ /* 0x000fe40000410000 */
[----:B------:R4:W2:Y:S01]  /*8010*/  MUFU.TANH R202, R19 ;  /* 0x0000001300ca7308 */ /* 0x0008a20000002400 */
        /* <DEDUP_REMOVED lines=76> */
[----:B------:R-:W1:Y:S10]  /*84e0*/  MUFU.TANH R49, R49 ;  /* 0x0000003100317308 */ /* 0x000e740000002400 */
[----:B------:R4:W1:Y:S10]  /*84f0*/  MUFU.TANH R48, R50 ;  /* 0x0000003200307308 */ /* 0x0008740000002400 */
[----:B------:R-:W1:Y:S10]  /*8500*/  MUFU.TANH R51, R51 ;  /* 0x0000003300337308 */ /* 0x000e740000002400 */
[----:B------:R-:W1:Y:S10]  /*8510*/  MUFU.TANH R52, R52 ;  /* 0x0000003400347308 */ /* 0x000e740000002400 */
[----:B------:R-:W1:Y:S10]  /*8520*/  MUFU.TANH R53, R53 ;  /* 0x0000003500357308 */ /* 0x000e740000002400 */
[----:B------:R-:W1:Y:S10]  /*8530*/  MUFU.TANH R54, R54 ;  /* 0x0000003600367308 */ /* 0x000e740000002400 */
[----:B------:R-:W1:Y:S10]  /*8540*/  MUFU.TANH R55, R55 ;  /* 0x0000003700377308 */ /* 0x000e740000002400 */
[----:B------:R4:W1:Y:S10]  /*8550*/  MUFU.TANH R103, R56 ;  /* 0x0000003800677308 */ /* 0x0008740000002400 */
[----:B------:R-:W1:Y:S10]  /*8560*/  MUFU.TANH R57, R57 ;  /* 0x0000003900397308 */ /* 0x000e740000002400 */
        /* <DEDUP_REMOVED lines=9> */
[----:B------:R-:W1:Y:S02]  /*8600*/  MUFU.TANH R67, R67 ;  /* 0x0000004300437308 */ /* 0x000e640000002400 */
[----:B-1234-:R-:W-:-:S05]  /*8610*/  @P5 BRA `(.L_x_633) ;  /* 0xffffe82000005947 */ /* 0x01efca000383ffff */
.L_x_632:
[----:B------:R-:W2:Y:S01]  /*8620*/  LDL R4, [R1+0x4] ;  /* 0x0000040001047983 */ /* 0x000ea20000100800 */
[----:B------:R-:W-:Y:S05]  /*8630*/  MOV R0, 0xffffffc0 ;  /* 0xffffffc000007802 */ /* 0x000fea0000000f00 */
[C---:B------:R-:W-:Y:S02]  /*8640*/  IMAD R0, R231.reuse, R0, 0x40 ;  /* 0x00000040e7007424 */ /* 0x040fe400078e0200 */
[----:B--2---:R-:W-:Y:S03]  /*8650*/  IMAD R2, R231, -0x40, R4 ;  /* 0xffffffc0e7027824 */ /* 0x004fe600078e0204 */
[----:B------:R-:W-:Y:S02]  /*8660*/  IADD3 R0, R4, R0, RZ ;  /* 0x0000000004007210 */ /* 0x000fe40007ffe0ff */
[C---:B-1----:R-:W-:Y:S02]  /*8670*/  IADD3 R12, R2.reuse, -0x1, RZ ;  /* 0xffffffff020c7810 */ /* 0x042fe40007ffe0ff */
        /* <DEDUP_REMOVED lines=10> */
[----:B------:R-:W1:Y:S01]  /*8720*/  I2F R34, R12 ;  /* 0x0000000c00227306 */ /* 0x000e620000201400 */
[----:B------:R-:W-:Y:S02]  /*8730*/  @!P1 IADD3 R11, -R2, 0x8, RZ ;  /* 0x00000008020b9810 */ /* 0x000fe40007ffe1ff */
[----:B------:R-:W-:Y:S02]  /*8740*/  ISETP.GE.AND P1, PT, R8, RZ, PT ;  /* 0x000000ff0800720c */ /* 0x000fe40003f26270 */
[----:B------:R-:W-:Y:S02]  /*8750*/  ISETP.GE.AND P6, PT, R10, RZ, PT ;  /* 0x000000ff0a00720c */ /* 0x000fe40003fc6270 */
[C---:B------:R-:W-:Y:S02]  /*8760*/  IADD3 R13, R2.reuse, 0x47, RZ ;  /* 0x00000047020d7810 */ /* 0x040fe40007ffe0ff */
[C---:B------:R-:W-:Y:S01]  /*8770*/  IADD3 R7, R2.reuse, -0x18, RZ ;  /* 0xffffffe802077810 */ /* 0x040fe20007ffe0ff */
[----:B------:R-:W2:Y:S01]  /*8780*/  I2F R33, R11 ;  /* 0x0000000b00217306 */ /* 0x000ea20000201400 */
[----:B------:R-:W-:Y:S02]  /*8790*/  @!P0 IADD3 R9, -R2, 0x10, RZ ;  /* 0x0000001002098810 */ /* 0x000fe40007ffe1ff */
[----:B------:R-:W-:Y:S02]  /*87a0*/  ISETP.GE.AND P0, PT, R6, RZ, PT ;  /* 0x000000ff0600720c */ /* 0x000fe40003f06270 */
[C---:B------:R-:W-:Y:S02]  /*87b0*/  IADD3 R17, R2.reuse, -0x21, RZ ;  /* 0xffffffdf02117810 */ /* 0x040fe40007ffe0ff */
[----:B------:R-:W-:Y:S02]  /*87c0*/  @!P1 IADD3 R8, -R2, 0x11, RZ ;  /* 0x0000001102089810 */ /* 0x000fe40007ffe1ff */
[----:B------:R-:W-:Y:S01]  /*87d0*/  ISETP.GE.AND P1, PT, R14, RZ, PT ;  /* 0x000000ff0e00720c */ /* 0x000fe20003f26270 */
[----:B------:R-:W3:Y:S01]  /*87e0*/  I2F R31, R9 ;  /* 0x00000009001f7306 */ /* 0x000ee20000201400 */
[----:B------:R-:W-:Y:S02]  /*87f0*/  @!P6 IADD3 R10, -R2, 0x9, RZ ;  /* 0x00000009020ae810 */ /* 0x000fe40007ffe1ff */
[----:B------:R-:W-:Y:S01]  /*8800*/  ISETP.GE.AND P6, PT, R7, RZ, PT ;  /* 0x000000ff0700720c */ /* 0x000fe20003fc6270 */
[-C--:B-1----:R-:W-:Y:S01]  /*8810*/  FFMA.FTZ R43, R34, -R100.reuse, R202 ;  /* 0x80000064222b7223 */ /* 0x082fe200000100ca */
[C---:B------:R-:W-:Y:S02]  /*8820*/  IADD3 R19, R2.reuse, -0x38, RZ ;  /* 0xffffffc802137810 */ /* 0x040fe40007ffe0ff */
[C---:B------:R-:W-:Y:S02]  /*8830*/  @!P0 IADD3 R6, -R2.reuse, 0x19, RZ ;  /* 0x0000001902068810 */ /* 0x040fe40007ffe1ff */
[----:B------:R-:W-:Y:S01]  /*8840*/  ISETP.GE.AND P0, PT, R13, RZ, PT ;  /* 0x000000ff0d00720c */ /* 0x000fe20003f06270 */
[----:B------:R-:W1:Y:S01]  /*8850*/  I2F R32, R10 ;  /* 0x0000000a00207306 */ /* 0x000e620000201400 */
[----:B------:R-:W-:Y:S02]  /*8860*/  IADD3 R15, R2, -0x20, RZ ;  /* 0xffffffe0020f7810 */ /* 0x000fe40007ffe0ff */
[----:B------:R-:W-:Y:S01]  /*8870*/  @!P1 IADD3 R14, -R0, -0x8, RZ ;  /* 0xfffffff8000e9810 */ /* 0x000fe20007ffe1ff */
[-C--:B--2---:R-:W-:Y:S01]  /*8880*/  FFMA.FTZ R56, R33, -R100.reuse, R196 ;  /* 0x8000006421387223 */ /* 0x084fe200000100c4 */
[----:B------:R-:W-:Y:S02]  /*8890*/  ISETP.GE.AND P1, PT, R17, RZ, PT ;  /* 0x000000ff1100720c */ /* 0x000fe40003f26270 */
[C---:B------:R-:W-:Y:S02]  /*88a0*/  IADD3 R18, R2.reuse, 0x3f, RZ ;  /* 0x0000003f02127810 */ /* 0x040fe40007ffe0ff */
[----:B------:R-:W-:Y:S01]  /*88b0*/  @!P6 IADD3 R7, -R2, 0x18, RZ ;  /* 0x000000180207e810 */ /* 0x000fe20007ffe1ff */
[----:B------:R-:W2:Y:S01]  /*88c0*/  I2F R30, R8 ;  /* 0x00000008001e7306 */ /* 0x000ea20000201400 */
[----:B------:R-:W-:Y:S02]  /*88d0*/  ISETP.GE.AND P6, PT, R15, RZ, PT ;  /* 0x000000ff0f00720c */ /* 0x000fe40003fc6270 */
[----:B------:R-:W-:Y:S01]  /*88e0*/  @!P0 IADD3 R13, -R0, -0x7, RZ ;  /* 0xfffffff9000d8810 */ /* 0x000fe20007ffe1ff */
[-C--:B---3--:R-:W-:Y:S01]  /*88f0*/  FFMA.FTZ R45, R31, -R100.reuse, R199 ;  /* 0x800000641f2d7223 */ /* 0x088fe200000100c7 */
[----:B------:R-:W-:Y:S01]  /*8900*/  ISETP.GE.AND P0, PT, R19, RZ, PT ;  /* 0x000000ff1300720c */ /* 0x000fe20003f06270 */
[-C--:B------:R-:W-:Y:S01]  /*8910*/  FFMA.FTZ R60, R31, -R100.reuse, R185 ;  /* 0x800000641f3c7223 */ /* 0x080fe200000100b9 */
[C---:B------:R-:W-:Y:S02]  /*8920*/  IADD3 R22, R2.reuse, -0x39, RZ ;  /* 0xffffffc702167810 */ /* 0x040fe40007ffe0ff */
[----:B------:R-:W-:Y:S01]  /*8930*/  @!P1 IADD3 R17, -R2, 0x21, RZ ;  /* 0x0000002102119810 */ /* 0x000fe20007ffe1ff */
[----:B------:R-:W3:Y:S01]  /*8940*/  I2F R39, R13 ;  /* 0x0000000d00277306 */ /* 0x000ee20000201400 */
[----:B------:R-:W-:Y:S02]  /*8950*/  ISETP.GE.AND P1, PT, R18, RZ, PT ;  /* 0x000000ff1200720c */ /* 0x000fe40003f26270 */
[----:B------:R-:W-:Y:S01]  /*8960*/  IADD3 R16, R2, -0x28, RZ ;  /* 0xffffffd802107810 */ /* 0x000fe20007ffe0ff */
[-C--:B-1----:R-:W-:Y:S01]  /*8970*/  FFMA.FTZ R59, R32, -R100.reuse, R195 ;  /* 0x80000064203b7223 */ /* 0x082fe200000100c3 */
[C---:B------:R-:W-:Y:S02]  /*8980*/  IADD3 R21, R2.reuse, 0x38, RZ ;  /* 0x0000003802157810 */ /* 0x040fe40007ffe0ff */
[C---:B------:R-:W-:Y:S02]  /*8990*/  @!P6 IADD3 R15, -R2.reuse, 0x20, RZ ;  /* 0x00000020020fe810 */ /* 0x040fe40007ffe1ff */
[----:B------:R-:W-:Y:S01]  /*89a0*/  @!P0 IADD3 R19, -R2, 0x38, RZ ;  /* 0x0000003802138810 */ /* 0x000fe20007ffe1ff */
[----:B------:R-:W1:Y:S01]  /*89b0*/  I2F R40, R14 ;  /* 0x0000000e00287306 */ /* 0x000e620000201400 */
[----:B------:R-:W-:Y:S02]  /*89c0*/  ISETP.GE.AND P0, PT, R22, RZ, PT ;  /* 0x000000ff1600720c */ /* 0x000fe40003f06270 */
[----:B------:R-:W-:Y:S01]  /*89d0*/  ISETP.GE.AND P6, PT, R16, RZ, PT ;  /* 0x000000ff1000720c */ /* 0x000fe20003fc6270 */
[-C--:B--2---:R-:W-:Y:S01]  /*89e0*/  FFMA.FTZ R178, R30, -R100.reuse, R186 ;  /* 0x800000641eb27223 */ /* 0x084fe200000100ba */
[----:B------:R-:W-:Y:S01]  /*89f0*/  @!P1 IADD3 R18, -R0, 0x1, RZ ;  /* 0x0000000100129810 */ /* 0x000fe20007ffe1ff */
[-C--:B------:R-:W-:Y:S01]  /*8a00*/  FFMA.FTZ R46, R30, -R100.reuse, R201 ;  /* 0x800000641e2e7223 */ /* 0x080fe200000100c9 */
[----:B------:R-:W-:Y:S02]  /*8a10*/  ISETP.GE.AND P1, PT, R21, RZ, PT ;  /* 0x000000ff1500720c */ /* 0x000fe40003f26270 */
[C---:B------:R-:W-:Y:S01]  /*8a20*/  IADD3 R25, R2.reuse, 0x37, RZ ;  /* 0x0000003702197810 */ /* 0x040fe20007ffe0ff */
[----:B------:R-:W2:Y:S01]  /*8a30*/  I2F R36, R19 ;  /* 0x0000001300247306 */ /* 0x000ea20000201400 */
[C---:B------:R-:W-:Y:S02]  /*8a40*/  IADD3 R20, R2.reuse, -0x29, RZ ;  /* 0xffffffd702147810 */ /* 0x040fe40007ffe0ff */
[C---:B------:R-:W-:Y:S01]  /*8a50*/  IADD3 R26, R2.reuse, -0x31, RZ ;  /* 0xffffffcf021a7810 */ /* 0x040fe20007ffe0ff */
[-C--:B---3--:R-:W-:Y:S01]  /*8a60*/  FFMA.FTZ R39, R39, -R100.reuse, R221 ;  /* 0x8000006427277223 */ /* 0x088fe200000100dd */
[C---:B------:R-:W-:Y:S02]  /*8a70*/  @!P0 IADD3 R22, -R2.reuse, 0x39, RZ ;  /* 0x0000003902168810 */ /* 0x040fe40007ffe1ff */
[----:B------:R-:W-:Y:S02]  /*8a80*/  ISETP.GE.AND P0, PT, R25, RZ, PT ;  /* 0x000000ff1900720c */ /* 0x000fe40003f06270 */
[----:B------:R-:W-:Y:S01]  /*8a90*/  @!P6 IADD3 R16, -R2, 0x28, RZ ;  /* 0x000000280210e810 */ /* 0x000fe20007ffe1ff */
[----:B------:R-:W3:Y:S01]  /*8aa0*/  I2F R15, R15 ;  /* 0x0000000f000f7306 */ /* 0x000ee20000201400 */
[----:B------:R-:W-:Y:S02]  /*8ab0*/  ISETP.GE.AND P6, PT, R20, RZ, PT ;  /* 0x000000ff1400720c */ /* 0x000fe40003fc6270 */
[----:B------:R-:W-:Y:S01]  /*8ac0*/  @!P1 IADD3 R21, -R0, 0x8, RZ ;  /* 0x0000000800159810 */ /* 0x000fe20007ffe1ff */
[-C--:B-1----:R-:W-:Y:S01]  /*8ad0*/  FFMA.FTZ R40, R40, -R100.reuse, R220 ;  /* 0x8000006428287223 */ /* 0x082fe200000100dc */
[----:B------:R-:W-:Y:S02]  /*8ae0*/  ISETP.GE.AND P1, PT, R26, RZ, PT ;  /* 0x000000ff1a00720c */ /* 0x000fe40003f26270 */
[C---:B------:R-:W-:Y:S02]  /*8af0*/  IADD3 R5, R2.reuse, 0x8, RZ ;  /* 0x0000000802057810 */ /* 0x040fe40007ffe0ff */
[C---:B------:R-:W-:Y:S01]  /*8b00*/  IADD3 R23, R2.reuse, -0x30, RZ ;  /* 0xffffffd002177810 */ /* 0x040fe20007ffe0ff */
[----:B------:R-:W1:Y:S01]  /*8b10*/  I2F R17, R17 ;  /* 0x0000001100117306 */ /* 0x000e620000201400 */
[----:B------:R-:W-:Y:S02]  /*8b20*/  IADD3 R27, R2, 0x2f, RZ ;  /* 0x0000002f021b7810 */ /* 0x000fe40007ffe0ff */
[----:B------:R-:W-:Y:S01]  /*8b30*/  @!P0 IADD3 R25, -R0, 0x9, RZ ;  /* 0x0000000900198810 */ /* 0x000fe20007ffe1ff */
[-C--:B--2---:R-:W-:Y:S01]  /*8b40*/  FFMA.FTZ R62, R36, -R100.reuse, R64 ;  /* 0x80000064243e7223 */ /* 0x084fe20000010040 */
[----:B------:R-:W-:Y:S02]  /*8b50*/  ISETP.GE.AND P0, PT, R5, RZ, PT ;  /* 0x000000ff0500720c */ /* 0x000fe40003f06270 */
[C---:B------:R-:W-:Y:S02]  /*8b60*/  IADD3 R28, -R2.reuse, -0x8, RZ ;  /* 0xfffffff8021c7810 */ /* 0x040fe40007ffe1ff */
[C---:B------:R-:W-:Y:S01]  /*8b70*/  @!P6 IADD3 R20, -R2.reuse, 0x29, RZ ;  /* 0x000000290214e810 */ /* 0x040fe20007ffe1ff */
[----:B------:R-:W-:Y:S01]  /*8b80*/  I2F R18, R18 ;  /* 0x0000001200127306 */ /* 0x000fe20000201400 */
[----:B------:R-:W-:Y:S02]  /*8b90*/  ISETP.GE.AND P6, PT, R23, RZ, PT ;  /* 0x000000ff1700720c */ /* 0x000fe40003fc6270 */
[----:B------:R-:W-:Y:S01]  /*8ba0*/  @!P1 IADD3 R26, -R2, 0x31, RZ ;  /* 0x00000031021a9810 */ /* 0x000fe20007ffe1ff */
[-C--:B---3--:R-:W-:Y:S01]  /*8bb0*/  FFMA.FTZ R201, R15, -R100.reuse, R48 ;  /* 0x800000640fc97223 */ /* 0x088fe20000010030 */
[----:B------:R-:W-:Y:S02]  /*8bc0*/  ISETP.GE.AND P1, PT, R27, RZ, PT ;  /* 0x000000ff1b00720c */ /* 0x000fe40003f26270 */
[----:B------:R-:W-:Y:S02]  /*8bd0*/  SEL R28, R28, R5, !P0 ;  /* 0x000000051c1c7207 */ /* 0x000fe40004000000 */
[----:B------:R-:W-:Y:S01]  /*8be0*/  @!P0 IADD3 R5, -R0, 0x38, RZ ;  /* 0x0000003800058810 */ /* 0x000fe20007ffe1ff */
[----:B------:R-:W2:Y:S01]  /*8bf0*/  I2F R16, R16 ;  /* 0x0000001000107306 */ /* 0x000ea20000201400 */
[C---:B------:R-:W-:Y:S02]  /*8c00*/  IADD3 R24, R2.reuse, 0x30, RZ ;  /* 0x0000003002187810 */ /* 0x040fe40007ffe0ff */
[C---:B------:R-:W-:Y:S01]  /*8c10*/  IADD3 R12, R2.reuse, 0x28, RZ ;  /* 0x00000028020c7810 */ /* 0x040fe20007ffe0ff */
[-C--:B-1----:R-:W-:Y:S01]  /*8c20*/  FFMA.FTZ R202, R17, -R100.reuse, R51 ;  /* 0x8000006411ca7223 */ /* 0x082fe20000010033 */
[----:B------:R-:W-:Y:S02]  /*8c30*/  @!P6 IADD3 R23, -R2, 0x30, RZ ;  /* 0x000000300217e810 */ /* 0x000fe40007ffe1ff */
[----:B------:R-:W-:Y:S02]  /*8c40*/  ISETP.GE.AND P6, PT, R24, RZ, PT ;  /* 0x000000ff1800720c */ /* 0x000fe40003fc6270 */
[----:B------:R-:W-:Y:S01]  /*8c50*/  @!P1 IADD3 R27, -R0, 0x11, RZ ;  /* 0x00000011001b9810 */ /* 0x000fe20007ffe1ff */
[----:B------:R-:W1:Y:S01]  /*8c60*/  I2F R41, R28 ;  /* 0x0000001c00297306 */ /* 0x000e620000201400 */
[----:B------:R-:W-:Y:S02]  /*8c70*/  ISETP.GE.AND P1, PT, R12, RZ, PT ;  /* 0x000000ff0c00720c */ /* 0x000fe40003f26270 */
[C---:B------:R-:W-:Y:S02]  /*8c80*/  IADD3 R4, R2.reuse, 0x7, RZ ;  /* 0x0000000702047810 */ /* 0x040fe40007ffe0ff */
[C---:B------:R-:W-:Y:S02]  /*8c90*/  IADD3 R11, R2.reuse, 0x27, RZ ;  /* 0x00000027020b7810 */ /* 0x040fe40007ffe0ff */
[C---:B------:R-:W-:Y:S02]  /*8ca0*/  IADD3 R29, -R2.reuse, -0x7, RZ ;  /* 0xfffffff9021d7810 */ /* 0x040fe40007ffe1ff */
[----:B------:R-:W-:Y:S01]  /*8cb0*/  IADD3 R10, R2, 0x20, RZ ;  /* 0x00000020020a7810 */ /* 0x000fe20007ffe0ff */
[----:B------:R-:W3:Y:S01]  /*8cc0*/  I2F R21, R21 ;  /* 0x0000001500157306 */ /* 0x000ee20000201400 */
[----:B------:R-:W-:Y:S02]  /*8cd0*/  @!P6 IADD3 R24, -R0, 0x10, RZ ;  /* 0x000000100018e810 */ /* 0x000fe40007ffe1ff */
[----:B------:R-:W-:Y:S01]  /*8ce0*/  ISETP.GE.AND P6, PT, R4, RZ, PT ;  /* 0x000000ff0400720c */ /* 0x000fe20003fc6270 */
[-C--:B--2---:R-:W-:Y:S01]  /*8cf0*/  FFMA.FTZ R234, R16, -R100.reuse, R54 ;  /* 0x8000006410ea7223 */ /* 0x084fe20000010036 */
[----:B------:R-:W-:Y:S01]  /*8d00*/  @!P1 IADD3 R12, -R0, 0x18, RZ ;  /* 0x00000018000c9810 */ /* 0x000fe20007ffe1ff */
[----:B------:R-:W-:Y:S01]  /*8d10*/  FFMA.FTZ R195, R16, -R100, R102 ;  /* 0x8000006410c37223 */ /* 0x000fe20000010066 */
[----:B------:R-:W-:Y:S02]  /*8d20*/  ISETP.GE.AND P1, PT, R11, RZ, PT ;  /* 0x000000ff0b00720c */ /* 0x000fe40003f26270 */
[C---:B------:R-:W-:Y:S01]  /*8d30*/  IADD3 R9, R2.reuse, 0x1f, RZ ;  /* 0x0000001f02097810 */ /* 0x040fe20007ffe0ff */
[----:B------:R-:W2:Y:S01]  /*8d40*/  I2F R14, R12 ;  /* 0x0000000c000e7306 */ /* 0x000ea20000201400 */
[----:B------:R-:W-:Y:S02]  /*8d50*/  IADD3 R8, R2, 0x18, RZ ;  /* 0x0000001802087810 */ /* 0x000fe40007ffe0ff */
[----:B------:R-:W-:Y:S01]  /*8d60*/  IABS R44, R2 ;  /* 0x00000002002c7213 */ /* 0x000fe20000000000 */
[----:B-1----:R-:W-:Y:S01]  /*8d70*/  FFMA.FTZ R41, R41, -R100, R216 ;  /* 0x8000006429297223 */ /* 0x002fe200000100d8 */
[----:B------:R-:W-:Y:S02]  /*8d80*/  SEL R28, R29, R4, !P6 ;  /* 0x000000041d1c7207 */ /* 0x000fe40007000000 */
[C---:B------:R-:W-:Y:S03]  /*8d90*/  @!P6 IADD3 R4, -R0.reuse, 0x39, RZ ;  /* 0x000000390004e810 */ /* 0x040fe60007ffe1ff */
[----:B------:R-:W1:Y:S01]  /*8da0*/  I2F R38, R28 ;  /* 0x0000001c00267306 */ /* 0x000e620000201400 */
[----:B------:R-:W-:Y:S02]  /*8db0*/  @!P1 IADD3 R11, -R0, 0x19, RZ ;  /* 0x00000019000b9810 */ /* 0x000fe40007ffe1ff */
[----:B------:R-:W-:Y:S01]  /*8dc0*/  ISETP.GE.AND P1, PT, R10, RZ, PT ;  /* 0x000000ff0a00720c */ /* 0x000fe20003f26270 */
[CC--:B---3--:R-:W-:Y:S02]  /*8dd0*/  FFMA.FTZ R16, R21.reuse, -R100.reuse, R223 ;  /* 0x8000006415107223 */ /* 0x0c8fe400000100df */
[-C--:B------:R-:W-:Y:S04]  /*8de0*/  FFMA.FTZ R179, R21, -R100.reuse, R204 ;  /* 0x8000006415b37223 */ /* 0x080fe800000100cc */
[----:B------:R-:W3:Y:S01]  /*8df0*/  I2F R28, R6 ;  /* 0x00000006001c7306 */ /* 0x000ee20000201400 */
[-C--:B--2---:R-:W-:Y:S05]  /*8e00*/  FFMA.FTZ R180, R14, -R100.reuse, R207 ;  /* 0x800000640eb47223 */ /* 0x084fea00000100cf */
[----:B------:R-:W-:Y:S01]  /*8e10*/  @!P1 IADD3 R10, -R0, 0x20, RZ ;  /* 0x00000020000a9810 */ /* 0x000fe20007ffe1ff */
[-C--:B------:R-:W-:Y:S01]  /*8e20*/  FFMA.FTZ R185, R14, -R100.reuse, R212 ;  /* 0x800000640eb97223 */ /* 0x080fe200000100d4 */
[----:B------:R-:W-:Y:S02]  /*8e30*/  ISETP.GE.AND P1, PT, R9, RZ, PT ;  /* 0x000000ff0900720c */ /* 0x000fe40003f26270 */
[----:B------:R2:W4:Y:S01]  /*8e40*/  I2F R29, R7 ;  /* 0x00000007001d7306 */ /* 0x0005220000201400 */
[-C--:B-1----:R-:W-:Y:S02]  /*8e50*/  FFMA.FTZ R42, R38, -R100.reuse, R215 ;  /* 0x80000064262a7223 */ /* 0x082fe400000100d7 */
[-C--:B------:R-:W-:Y:S02]  /*8e60*/  FFMA.FTZ R38, R34, -R100.reuse, R219 ;  /* 0x8000006422267223 */ /* 0x080fe400000100db */
[-C--:B------:R-:W-:Y:S05]  /*8e70*/  FFMA.FTZ R34, R33, -R100.reuse, R208 ;  /* 0x8000006421227223 */ /* 0x080fea00000100d0 */
[----:B------:R-:W1:Y:S01]  /*8e80*/  I2F R44, R44 ;  /* 0x0000002c002c7306 */ /* 0x000e620000201400 */
[----:B------:R-:W-:Y:S01]  /*8e90*/  @!P1 IADD3 R9, -R0, 0x21, RZ ;  /* 0x0000002100099810 */ /* 0x000fe20007ffe1ff */
[-C--:B------:R-:W-:Y:S01]  /*8ea0*/  FFMA.FTZ R33, R32, -R100.reuse, R205 ;  /* 0x8000006420217223 */ /* 0x080fe200000100cd */
[----:B------:R-:W-:Y:S01]  /*8eb0*/  ISETP.GE.AND P1, PT, R8, RZ, PT ;  /* 0x000000ff0800720c */ /* 0x000fe20003f26270 */
[----:B---3--:R-:W-:Y:S01]  /*8ec0*/  FFMA.FTZ R50, R28, -R100, R187 ;  /* 0x800000641c327223 */ /* 0x008fe200000100bb */
[----:B------:R-:W-:Y:S01]  /*8ed0*/  IABS R6, R0 ;  /* 0x0000000000067213 */ /* 0x000fe20000000000 */
[-C--:B------:R-:W-:Y:S04]  /*8ee0*/  FFMA.FTZ R187, R15, -R100.reuse, R111 ;  /* 0x800000640fbb7223 */ /* 0x080fe8000001006f */
[----:B------:R3:W5:Y:S01]  /*8ef0*/  I2F R13, R6 ;  /* 0x00000006000d7306 */ /* 0x0007620000201400 */
[----:B--2---:R-:W-:Y:S01]  /*8f00*/  IADD3 R7, R2, 0x17, RZ ;  /* 0x0000001702077810 */ /* 0x004fe20007ffe0ff */
[CC--:B----4-:R-:W-:Y:S04]  /*8f10*/  FFMA.FTZ R199, R29.reuse, -R100.reuse, R105 ;  /* 0x800000641dc77223 */ /* 0x0d0fe80000010069 */
[----:B------:R-:W-:Y:S01]  /*8f20*/  @!P1 IADD3 R8, -R0, 0x28, RZ ;  /* 0x0000002800089810 */ /* 0x000fe20007ffe1ff */
[-C--:B------:R-:W-:Y:S01]  /*8f30*/  FFMA.FTZ R47, R29, -R100.reuse, R192 ;  /* 0x800000641d2f7223 */ /* 0x080fe200000100c0 */
[----:B------:R-:W-:Y:S01]  /*8f40*/  ISETP.GE.AND P1, PT, R7, RZ, PT ;  /* 0x000000ff0700720c */ /* 0x000fe20003f26270 */
[-C--:B------:R-:W-:Y:S01]  /*8f50*/  FFMA.FTZ R192, R17, -R100.reuse, R110 ;  /* 0x8000006411c07223 */ /* 0x080fe2000001006e */
[----:B------:R-:W2:Y:S01]  /*8f60*/  I2F R19, R10 ;  /* 0x0000000a00137306 */ /* 0x000ea20000201400 */
[-C--:B------:R-:W-:Y:S02]  /*8f70*/  FFMA.FTZ R29, R18, -R100.reuse, R217 ;  /* 0x80000064121d7223 */ /* 0x080fe400000100d9 */
[CC--:B-1----:R-:W-:Y:S02]  /*8f80*/  FFMA.FTZ R37, R44.reuse, -R100.reuse, R218 ;  /* 0x800000642c257223 */ /* 0x0c2fe400000100da */
[-C--:B------:R-:W-:Y:S02]  /*8f90*/  FFMA.FTZ R44, R44, -R100.reuse, R200 ;  /* 0x800000642c2c7223 */ /* 0x080fe400000100c8 */
[-C--:B------:R-:W-:Y:S03]  /*8fa0*/  FFMA.FTZ R200, R28, -R100.reuse, R104 ;  /* 0x800000641cc87223 */ /* 0x080fe60000010068 */
[----:B------:R-:W1:Y:S01]  /*8fb0*/  I2F R12, R9 ;  /* 0x00000009000c7306 */ /* 0x000e620000201400 */
[----:B------:R-:W-:Y:S01]  /*8fc0*/  @!P1 IADD3 R7, -R0, 0x29, RZ ;  /* 0x0000002900079810 */ /* 0x000fe20007ffe1ff */
[-C--:B------:R-:W-:Y:S01]  /*8fd0*/  FFMA.FTZ R28, R18, -R100.reuse, R232 ;  /* 0x80000064121c7223 */ /* 0x080fe200000100e8 */
[C---:B---3--:R-:W-:Y:S01]  /*8fe0*/  IADD3 R6, R2.reuse, 0x10, RZ ;  /* 0x0000001002067810 */ /* 0x048fe20007ffe0ff */
[CC--:B-----5:R-:W-:Y:S01]  /*8ff0*/  FFMA.FTZ R17, R13.reuse, -R100.reuse, R233 ;  /* 0x800000640d117223 */ /* 0x0e0fe200000100e9 */
[----:B------:R-:W-:Y:S01]  /*9000*/  IADD3 R2, R2, 0xf, RZ ;  /* 0x0000000f02027810 */ /* 0x000fe20007ffe0ff */
[-C--:B------:R-:W-:Y:S01]  /*9010*/  FFMA.FTZ R30, R13, -R100.reuse, R214 ;  /* 0x800000640d1e7223 */ /* 0x080fe200000100d6 */
[----:B------:R-:W-:Y:S03]  /*9020*/  ISETP.GE.AND P1, PT, R6, RZ, PT ;  /* 0x000000ff0600720c */ /* 0x000fe60003f26270 */
[----:B------:R-:W3:Y:S01]  /*9030*/  I2F R10, R7 ;  /* 0x00000007000a7306 */ /* 0x000ee20000201400 */
[CC--:B--2---:R-:W-:Y:S02]  /*9040*/  FFMA.FTZ R194, R19.reuse, -R100.reuse, R194 ;  /* 0x8000006413c27223 */ /* 0x0c4fe400000100c2 */
[-C--:B------:R-:W-:Y:S07]  /*9050*/  FFMA.FTZ R197, R19, -R100.reuse, R197 ;  /* 0x8000006413c57223 */ /* 0x080fee00000100c5 */
[----:B------:R-:W2:Y:S01]  /*9060*/  I2F R25, R25 ;  /* 0x0000001900197306 */ /* 0x000ea20000201400 */
[----:B------:R-:W-:Y:S02]  /*9070*/  @!P1 IADD3 R6, -R0, 0x30, RZ ;  /* 0x0000003000069810 */ /* 0x000fe40007ffe1ff */
[----:B------:R-:W-:Y:S01]  /*9080*/  ISETP.GE.AND P1, PT, R2, RZ, PT ;  /* 0x000000ff0200720c */ /* 0x000fe20003f26270 */
[-C--:B-1----:R-:W-:Y:S06]  /*9090*/  FFMA.FTZ R193, R12, -R100.reuse, R193 ;  /* 0x800000640cc17223 */ /* 0x082fec00000100c1 */
[----:B------:R-:W1:Y:S01]  /*90a0*/  I2F R9, R6 ;  /* 0x0000000600097306 */ /* 0x000e620000201400 */
[-C--:B---3--:R-:W-:Y:S05]  /*90b0*/  FFMA.FTZ R190, R10, -R100.reuse, R190 ;  /* 0x800000640abe7223 */ /* 0x088fea00000100be */
[----:B------:R-:W-:Y:S01]  /*90c0*/  @!P1 IADD3 R2, -R0, 0x31, RZ ;  /* 0x0000003100029810 */ /* 0x000fe20007ffe1ff */
[----:B------:R-:W-:Y:S01]  /*90d0*/  FFMA.FTZ R239, R10, -R100, R188 ;  /* 0x800000640aef7223 */ /* 0x000fe200000100bc */
[----:B------:R-:W-:Y:S02]  /*90e0*/  FMNMX.FTZ R0, R37, R101, !PT ;  /* 0x0000006525007209 */ /* 0x000fe40007810000 */
[----:B------:R-:W3:Y:S02]  /*90f0*/  I2F R24, R24 ;  /* 0x0000001800187306 */ /* 0x000ee40000201400 */
[----:B------:R-:W-:Y:S01]  /*9100*/  FMNMX.FTZ R0, R38, R0, !PT ;  /* 0x0000000026007209 */ /* 0x000fe20007810000 */
[C---:B--2---:R-:W-:Y:S03]  /*9110*/  FFMA.FTZ R181, R25.reuse, -R100, R203 ;  /* 0x8000006419b57223 */ /* 0x044fe600000100cb */
[----:B------:R-:W-:Y:S01]  /*9120*/  FMNMX.FTZ R7, R34, R0, !PT ;  /* 0x0000000022077209 */ /* 0x000fe20007810000 */
[-C--:B------:R-:W-:Y:S03]  /*9130*/  FFMA.FTZ R18, R25, -R100.reuse, R222 ;  /* 0x8000006419127223 */ /* 0x080fe600000100de */
[----:B------:R2:W4:Y:S01]  /*9140*/  I2F R0, R2 ;  /* 0x0000000200007306 */ /* 0x0005220000201400 */
[----:B------:R-:W-:Y:S01]  /*9150*/  FMNMX.FTZ R7, R33, R7, !PT ;  /* 0x0000000721077209 */ /* 0x000fe20007810000 */
[----:B-1----:R-:W-:Y:S01]  /*9160*/  FFMA.FTZ R103, R9, -R100, R103 ;  /* 0x8000006409677223 */ /* 0x002fe20000010067 */
[----:B------:R-:W-:Y:S01]  /*9170*/  FMNMX.FTZ R6, R41, R106, !PT ;  /* 0x0000006a29067209 */ /* 0x000fe20007810000 */
[-C--:B------:R-:W-:Y:S01]  /*9180*/  FFMA.FTZ R109, R9, -R100.reuse, R109 ;  /* 0x80000064096d7223 */ /* 0x080fe2000001006d */
[----:B------:R-:W-:Y:S05]  /*9190*/  FMNMX.FTZ R7, R45, R7, !PT ;  /* 0x000000072d077209 */ /* 0x000fea0007810000 */
[----:B------:R-:W1:Y:S01]  /*91a0*/  I2F R15, R5 ;  /* 0x00000005000f7306 */ /* 0x000e620000201400 */
[----:B------:R-:W-:Y:S01]  /*91b0*/  FMNMX.FTZ R7, R46, R7, !PT ;  /* 0x000000072e077209 */ /* 0x000fe20007810000 */
[CC--:B---3--:R-:W-:Y:S03]  /*91c0*/  FFMA.FTZ R176, R24.reuse, -R100.reuse, R211 ;  /* 0x8000006418b07223 */ /* 0x0c8fe600000100d3 */
[----:B------:R-:W-:Y:S01]  /*91d0*/  FMNMX.FTZ R7, R47, R7, !PT ;  /* 0x000000072f077209 */ /* 0x000fe20007810000 */
[-C--:B------:R-:W-:Y:S02]  /*91e0*/  FFMA.FTZ R183, R24, -R100.reuse, R198 ;  /* 0x8000006418b77223 */ /* 0x080fe400000100c6 */
[----:B------:R-:W-:Y:S01]  /*91f0*/  FFMA.FTZ R198, R12, -R100, R210 ;  /* 0x800000640cc67223 */ /* 0x000fe200000100d2 */
[----:B------:R-:W-:Y:S01]  /*9200*/  FMNMX.FTZ R7, R50, R7, !PT ;  /* 0x0000000732077209 */ /* 0x000fe20007810000 */
[----:B------:R-:W3:Y:S01]  /*9210*/  I2F R27, R27 ;  /* 0x0000001b001b7306 */ /* 0x000ee20000201400 */
[----:B--2---:R-:W-:Y:S01]  /*9220*/  FMNMX.FTZ R2, R42, R6, !PT ;  /* 0x000000062a027209 */ /* 0x004fe20007810000 */
[CC--:B----4-:R-:W-:Y:S02]  /*9230*/  FFMA.FTZ R110, R0.reuse, -R100.reuse, R3 ;  /* 0x80000064006e7223 */ /* 0x0d0fe40000010003 */
[----:B------:R-:W-:Y:S01]  /*9240*/  FFMA.FTZ R246, R0, -R100, R57 ;  /* 0x8000006400f67223 */ /* 0x000fe20000010039 */
[----:B------:R-:W-:Y:S05]  /*9250*/  FMNMX.FTZ R6, R44, R2, !PT ;  /* 0x000000022c067209 */ /* 0x000fea0007810000 */
[----:B------:R-:W2:Y:S01]  /*9260*/  I2F R20, R20 ;  /* 0x0000001400147306 */ /* 0x000ea20000201400 */
[----:B------:R-:W-:Y:S02]  /*9270*/  FMNMX.FTZ R2, R17, R107, !PT ;  /* 0x0000006b11027209 */ /* 0x000fe40007810000 */
[----:B------:R-:W-:Y:S01]  /*9280*/  FMNMX.FTZ R6, R43, R6, !PT ;  /* 0x000000062b067209 */ /* 0x000fe20007810000 */
[----:B-1----:R-:W-:Y:S01]  /*9290*/  FFMA.FTZ R58, R15, -R100, R58 ;  /* 0x800000640f3a7223 */ /* 0x002fe2000001003a */
[----:B------:R-:W-:Y:S02]  /*92a0*/  FMNMX.FTZ R2, R28, R2, !PT ;  /* 0x000000021c027209 */ /* 0x000fe40007810000 */
[----:B------:R-:W-:Y:S02]  /*92b0*/  FMNMX.FTZ R6, R56, R6, !PT ;  /* 0x0000000638067209 */ /* 0x000fe40007810000 */
[----:B------:R-:W-:Y:S01]  /*92c0*/  FMNMX.FTZ R2, R16, R2, !PT ;  /* 0x0000000210027209 */ /* 0x000fe20007810000 */
[----:B------:R-:W1:Y:S01]  /*92d0*/  I2F R35, R22 ;  /* 0x0000001600237306 */ /* 0x000e620000201400 */
[----:B------:R-:W-:Y:S02]  /*92e0*/  FMNMX.FTZ R6, R59, R6, !PT ;  /* 0x000000063b067209 */ /* 0x000fe40007810000 */
[----:B------:R-:W-:Y:S01]  /*92f0*/  FMNMX.FTZ R2, R18, R2, !PT ;  /* 0x0000000212027209 */ /* 0x000fe20007810000 */
[C---:B---3--:R-:W-:Y:S01]  /*9300*/  FFMA.FTZ R177, R27.reuse, -R100, R209 ;  /* 0x800000641bb17223 */ /* 0x048fe200000100d1 */
[----:B------:R-:W-:Y:S01]  /*9310*/  FMNMX.FTZ R5, R60, R6, !PT ;  /* 0x000000063c057209 */ /* 0x000fe20007810000 */
[----:B------:R-:W-:Y:S01]  /*9320*/  FFMA.FTZ R184, R27, -R100, R184 ;  /* 0x800000641bb87223 */ /* 0x000fe200000100b8 */
[----:B------:R-:W-:Y:S02]  /*9330*/  FMNMX.FTZ R6, R187, R7, !PT ;  /* 0x00000007bb067209 */ /* 0x000fe40007810000 */
[----:B------:R-:W-:Y:S01]  /*9340*/  FMNMX.FTZ R2, R176, R2, !PT ;  /* 0x00000002b0027209 */ /* 0x000fe20007810000 */
[----:B------:R-:W3:Y:S01]  /*9350*/  I2F R22, R11 ;  /* 0x0000000b00167306 */ /* 0x000ee20000201400 */
[----:B------:R-:W-:Y:S02]  /*9360*/  FMNMX.FTZ R6, R192, R6, !PT ;  /* 0x00000006c0067209 */ /* 0x000fe40007810000 */
[----:B------:R-:W-:Y:S01]  /*9370*/  FMNMX.FTZ R2, R177, R2, !PT ;  /* 0x00000002b1027209 */ /* 0x000fe20007810000 */
[-C--:B--2---:R-:W-:Y:S01]  /*9380*/  FFMA.FTZ R196, R20, -R100.reuse, R49 ;  /* 0x8000006414c47223 */ /* 0x084fe20000010031 */
[----:B------:R-:W-:Y:S01]  /*9390*/  FMNMX.FTZ R5, R178, R5, !PT ;  /* 0x00000005b2057209 */ /* 0x000fe20007810000 */
[----:B------:R-:W-:Y:S01]  /*93a0*/  FFMA.FTZ R235, R20, -R100, R55 ;  /* 0x8000006414eb7223 */ /* 0x000fe20000010037 */
[----:B------:R-:W-:Y:S02]  /*93b0*/  FMNMX.FTZ R6, R195, R6, !PT ;  /* 0x00000006c3067209 */ /* 0x000fe40007810000 */
[----:B------:R-:W-:Y:S01]  /*93c0*/  FMNMX.FTZ R5, R199, R5, !PT ;  /* 0x00000005c7057209 */ /* 0x000fe20007810000 */
[----:B------:R-:W2:Y:S01]  /*93d0*/  I2F R23, R23 ;  /* 0x0000001700177306 */ /* 0x000ea20000201400 */
[----:B------:R-:W-:Y:S02]  /*93e0*/  FMNMX.FTZ R6, R196, R6, !PT ;  /* 0x00000006c4067209 */ /* 0x000fe40007810000 */
[----:B------:R-:W-:Y:S01]  /*93f0*/  FMNMX.FTZ R5, R200, R5, !PT ;  /* 0x00000005c8057209 */ /* 0x000fe20007810000 */
[-C--:B-1----:R-:W-:Y:S03]  /*9400*/  FFMA.FTZ R63, R35, -R100.reuse, R65 ;  /* 0x80000064233f7223 */ /* 0x082fe60000010041 */
[----:B------:R-:W-:Y:S03]  /*9410*/  FMNMX.FTZ R5, R201, R5, !PT ;  /* 0x00000005c9057209 */ /* 0x000fe60007810000 */
[----:B------:R1:W4:Y:S01]  /*9420*/  I2F R13, R4 ;  /* 0x00000004000d7306 */ /* 0x0003220000201400 */
[----:B------:R-:W-:Y:S01]  /*9430*/  FMNMX.FTZ R5, R202, R5, !PT ;  /* 0x00000005ca057209 */ /* 0x000fe20007810000 */
[-C--:B---3--:R-:W-:Y:S03]  /*9440*/  FFMA.FTZ R182, R22, -R100.reuse, R206 ;  /* 0x8000006416b67223 */ /* 0x088fe600000100ce */
[----:B------:R-:W-:Y:S01]  /*9450*/  FMNMX.FTZ R5, R234, R5, !PT ;  /* 0x00000005ea057209 */ /* 0x000fe20007810000 */
[-C--:B------:R-:W-:Y:S04]  /*9460*/  FFMA.FTZ R186, R22, -R100.reuse, R213 ;  /* 0x8000006416ba7223 */ /* 0x080fe800000100d5 */
[----:B------:R-:W3:Y:S01]  /*9470*/  I2F R26, R26 ;  /* 0x0000001a001a7306 */ /* 0x000ee20000201400 */
[CC--:B--2---:R-:W-:Y:S02]  /*9480*/  FFMA.FTZ R249, R23.reuse, -R100.reuse, R52 ;  /* 0x8000006417f97223 */ /* 0x0c4fe40000010034 */
[----:B------:R-:W-:Y:S02]  /*9490*/  FFMA.FTZ R66, R23, -R100, R66 ;  /* 0x8000006417427223 */ /* 0x000fe40000010042 */
[----:B------:R-:W-:Y:S01]  /*94a0*/  LDSM.16.MT88.4 R20, [R224+0x9000] ;  /* 0x00900000e014783b */ /* 0x000fe20000004200 */
[----:B------:R-:W-:Y:S04]  /*94b0*/  FMNMX.FTZ R6, R249, R6, !PT ;  /* 0x00000006f9067209 */ /* 0x000fe80007810000 */
[----:B------:R-:W2:Y:S01]  /*94c0*/  I2F R11, R8 ;  /* 0x00000008000b7306 */ /* 0x000ea20000201400 */
[----:B-1----:R-:W-:Y:S01]  /*94d0*/  FMNMX.FTZ R4, R180, R2, !PT ;  /* 0x00000002b4047209 */ /* 0x002fe20007810000 */
[----:B----4-:R-:W-:Y:S01]  /*94e0*/  FFMA.FTZ R61, R13, -R100, R61 ;  /* 0x800000640d3d7223 */ /* 0x010fe2000001003d */
[----:B------:R-:W-:Y:S02]  /*94f0*/  FMNMX.FTZ R2, R40, R108, !PT ;  /* 0x0000006c28027209 */ /* 0x000fe40007810000 */
[----:B------:R-:W-:Y:S02]  /*9500*/  FMNMX.FTZ R4, R182, R4, !PT ;  /* 0x00000004b6047209 */ /* 0x000fe40007810000 */
[----:B------:R-:W-:Y:S02]  /*9510*/  FMNMX.FTZ R2, R39, R2, !PT ;  /* 0x0000000227027209 */ /* 0x000fe40007810000 */
[----:B------:R-:W-:Y:S01]  /*9520*/  FMNMX.FTZ R4, R194, R4, !PT ;  /* 0x00000004c2047209 */ /* 0x000fe20007810000 */
[----:B---3--:R-:W-:Y:S01]  /*9530*/  FFMA.FTZ R247, R26, -R100, R53 ;  /* 0x800000641af77223 */ /* 0x008fe20000010035 */
[----:B------:R-:W-:Y:S01]  /*9540*/  FMNMX.FTZ R2, R30, R2, !PT ;  /* 0x000000021e027209 */ /* 0x000fe20007810000 */
[----:B------:R-:W-:Y:S01]  /*9550*/  FFMA.FTZ R67, R26, -R100, R67 ;  /* 0x800000641a437223 */ /* 0x000fe20000010043 */
[----:B------:R-:W-:Y:S01]  /*9560*/  FMNMX.FTZ R4, R193, R4, !PT ;  /* 0x00000004c1047209 */ /* 0x000fe20007810000 */
[----:B------:R-:W-:Y:S01]  /*9570*/  LDSM.16.MT88.4 R52, [R224+0xa000] ;  /* 0x00a00000e034783b */ /* 0x000fe20000004200 */
[----:B------:R-:W-:Y:S02]  /*9580*/  FMNMX.FTZ R7, R247, R6, !PT ;  /* 0x00000006f7077209 */ /* 0x000fe40007810000 */
[----:B------:R-:W-:Y:S02]  /*9590*/  FMNMX.FTZ R6, R235, R5, !PT ;  /* 0x00000005eb067209 */ /* 0x000fe40007810000 */
[----:B------:R-:W-:Y:S01]  /*95a0*/  FMNMX.FTZ R7, R62, R7, !PT ;  /* 0x000000073e077209 */ /* 0x000fe20007810000 */
[----:B--2---:R-:W-:Y:S01]  /*95b0*/  FFMA.FTZ R191, R11, -R100, R191 ;  /* 0x800000640bbf7223 */ /* 0x004fe200000100bf */
[----:B------:R-:W-:Y:S01]  /*95c0*/  FMNMX.FTZ R8, R29, R2, !PT ;  /* 0x000000021d087209 */ /* 0x000fe20007810000 */
[----:B------:R-:W-:Y:S01]  /*95d0*/  FFMA.FTZ R238, R11, -R100, R189 ;  /* 0x800000640bee7223 */ /* 0x000fe200000100bd */
[----:B------:R-:W-:Y:S02]  /*95e0*/  FMNMX.FTZ R6, R66, R6, !PT ;  /* 0x0000000642067209 */ /* 0x000fe40007810000 */
[----:B------:R-:W-:Y:S02]  /*95f0*/  FMNMX.FTZ R2, R191, R4, !PT ;  /* 0x00000004bf027209 */ /* 0x000fe40007810000 */
[----:B------:R-:W-:Y:S02]  /*9600*/  FMNMX.FTZ R4, R63, R7, !PT ;  /* 0x000000073f047209 */ /* 0x000fe40007810000 */
[----:B------:R-:W-:Y:S02]  /*9610*/  FMNMX.FTZ R5, R190, R2, !PT ;  /* 0x00000002be057209 */ /* 0x000fe40007810000 */
[----:B------:R-:W-:Y:S02]  /*9620*/  FMNMX.FTZ R2, R179, R8, !PT ;  /* 0x00000008b3027209 */ /* 0x000fe40007810000 */
        /* <DEDUP_REMOVED lines=12> */
[----:B------:R-:W-:Y:S01]  /*96f0*/  MOV R189, R103 ;  /* 0x0000006700bd7202 */ /* 0x000fe20000000f00 */
[----:B------:R-:W3:Y:S01]  /*9700*/  SHFL.BFLY PT, R7, R5, 0x2, 0x1f ;  /* 0x0c401f0005077f89 */ /* 0x000ee200000e0000 */
[----:B------:R-:W-:Y:S02]  /*9710*/  FMNMX.FTZ R6, R197, R6, !PT ;  /* 0x00000006c5067209 */ /* 0x000fe40007810000 */
[----:B-1----:R-:W-:Y:S02]  /*9720*/  FMNMX.FTZ R4, R4, R8, !PT ;  /* 0x0000000804047209 */ /* 0x002fe40007810000 */
[----:B------:R-:W-:Y:S02]  /*9730*/  FMNMX.FTZ R6, R198, R6, !PT ;  /* 0x00000006c6067209 */ /* 0x000fe40007810000 */
[----:B------:R-:W-:Y:S01]  /*9740*/  MOV R188, R67 ;  /* 0x0000004300bc7202 */ /* 0x000fe20000000f00 */
[----:B------:R-:W1:Y:S01]  /*9750*/  SHFL.BFLY PT, R105, R4, 0x1, 0x1f ;  /* 0x0c201f0004697f89 */ /* 0x000e6200000e0000 */
[----:B--2---:R-:W-:Y:S02]  /*9760*/  FMNMX.FTZ R104, R2, R104, !PT ;  /* 0x0000006802687209 */ /* 0x004fe40007810000 */
[----:B------:R-:W-:Y:S05]  /*9770*/  FMNMX.FTZ R2, R238, R6, !PT ;  /* 0x00000006ee027209 */ /* 0x000fea0007810000 */
[----:B------:R-:W2:Y:S01]  /*9780*/  SHFL.BFLY PT, R6, R104, 0x1, 0x1f ;  /* 0x0c201f0068067f89 */ /* 0x000ea200000e0000 */
[----:B------:R-:W-:Y:S04]  /*9790*/  FMNMX.FTZ R2, R239, R2, !PT ;  /* 0x00000002ef027209 */ /* 0x000fe80007810000 */
[----:B------:R-:W-:Y:S02]  /*97a0*/  FMNMX.FTZ R0, R109, R2, !PT ;  /* 0x000000026d007209 */ /* 0x000fe40007810000 */
[----:B---3--:R-:W-:Y:S02]  /*97b0*/  FMNMX.FTZ R5, R5, R7, !PT ;  /* 0x0000000705057209 */ /* 0x008fe40007810000 */
[----:B------:R-:W-:Y:S03]  /*97c0*/  FMNMX.FTZ R2, R110, R0, !PT ;  /* 0x000000006e027209 */ /* 0x000fe60007810000 */
[----:B------:R-:W3:Y:S01]  /*97d0*/  SHFL.BFLY PT, R103, R5, 0x1, 0x1f ;  /* 0x0c201f0005677f89 */ /* 0x000ee200000e0000 */
[----:B-1----:R-:W-:Y:S04]  /*97e0*/  FMNMX.FTZ R105, R4, R105, !PT ;  /* 0x0000006904697209 */ /* 0x002fe80007810000 */
[C---:B------:R-:W-:Y:S01]  /*97f0*/  FSETP.NEU.FTZ.AND P0, PT, R105.reuse, -INF , PT ;  /* 0xff8000006900780b */ /* 0x040fe20003f1d000 */
[----:B------:R-:W-:Y:S02]  /*9800*/  FADD.FTZ R0, -R105, R101 ;  /* 0x0000006569007221 */ /* 0x000fe40000010100 */
[----:B------:R-:W1:Y:S02]  /*9810*/  SHFL.BFLY PT, R3, R2, 0x2, 0x1f ;  /* 0x0c401f0002037f89 */ /* 0x000e6400000e0000 */
[----:B------:R-:W-:Y:S01]  /*9820*/  FMUL.FTZ R0, R0, c[0x0][0x23c] ;  /* 0x00008f0000007a20 */ /* 0x000fe20000410000 */
[----:B--2---:R-:W-:Y:S03]  /*9830*/  FMNMX.FTZ R104, R104, R6, !PT ;  /* 0x0000000668687209 */ /* 0x004fe60007810000 */
[----:B------:R2:W4:Y:S01]  /*9840*/  MUFU.EX2 R102, R0 ;  /* 0x0000000000667308 */ /* 0x0005220000000800 */
[----:B---3--:R-:W-:Y:S01]  /*9850*/  FMNMX.FTZ R103, R5, R103, !PT ;  /* 0x0000006705677209 */ /* 0x008fe20007810000 */
[----:B--2---:R-:W-:Y:S02]  /*9860*/  FADD.FTZ R0, -R104, R106 ;  /* 0x0000006a68007221 */ /* 0x004fe40000010100 */
[----:B------:R-:W-:Y:S02]  /*9870*/  FMUL.FTZ R106, R105, c[0x0][0x23c] ;  /* 0x00008f00696a7a20 */ /* 0x000fe40000410000 */
[----:B------:R-:W-:Y:S01]  /*9880*/  FMUL.FTZ R4, R0, c[0x0][0x23c] ;  /* 0x00008f0000047a20 */ /* 0x000fe20000410000 */
[----:B-1----:R-:W-:Y:S01]  /*9890*/  FMNMX.FTZ R0, R2, R3, !PT ;  /* 0x0000000302007209 */ /* 0x002fe20007810000 */
[----:B------:R-:W-:Y:S01]  /*98a0*/  FADD.FTZ R2, -R103, R107 ;  /* 0x0000006b67027221 */ /* 0x000fe20000010100 */
[----:B------:R-:W-:Y:S01]  /*98b0*/  FSEL R106, R106, RZ, P0 ;  /* 0x000000ff6a6a7208 */ /* 0x000fe20000000000 */
[----:B------:R1:W2:Y:S01]  /*98c0*/  MUFU.EX2 R101, R4 ;  /* 0x0000000400657308 */ /* 0x0002a20000000800 */
[C---:B------:R-:W-:Y:S01]  /*98d0*/  FMUL.FTZ R107, R104.reuse, c[0x0][0x23c] ;  /* 0x00008f00686b7a20 */ /* 0x040fe20000410000 */
[----:B------:R-:W-:Y:S01]  /*98e0*/  FSETP.NEU.FTZ.AND P0, PT, R104, -INF , PT ;  /* 0xff8000006800780b */ /* 0x000fe20003f1d000 */
[----:B------:R-:W3:Y:S01]  /*98f0*/  SHFL.BFLY PT, R3, R0, 0x1, 0x1f ;  /* 0x0c201f0000037f89 */ /* 0x000ee200000e0000 */
[----:B------:R-:W-:Y:S02]  /*9900*/  FMUL.FTZ R2, R2, c[0x0][0x23c] ;  /* 0x00008f0002027a20 */ /* 0x000fe40000410000 */
[----:B------:R-:W-:Y:S01]  /*9910*/  FSEL R107, R107, RZ, P0 ;  /* 0x000000ff6b6b7208 */ /* 0x000fe20000000000 */
[----:B----4-:R-:W-:Y:S01]  /*9920*/  FMUL.FTZ R32, R102, R140 ;  /* 0x0000008c66207220 */ /* 0x010fe20000410000 */
[----:B------:R-:W-:Y:S01]  /*9930*/  FSETP.NEU.FTZ.AND P0, PT, R103, -INF , PT ;  /* 0xff8000006700780b */ /* 0x000fe20003f1d000 */
[--C-:B------:R-:W-:Y:S01]  /*9940*/  FFMA.FTZ R50, R50, c[0x0][0x23c], -R106.reuse ;  /* 0x00008f0032327a23 */ /* 0x100fe2000001086a */
[----:B------:R-:W4:Y:S01]  /*9950*/  MUFU.EX2 R2, R2 ;  /* 0x0000000200027308 */ /* 0x000f220000000800 */
[--C-:B------:R-:W-:Y:S02]  /*9960*/  FFMA.FTZ R59, R59, c[0x0][0x23c], -R107.reuse ;  /* 0x00008f003b3b7a23 */ /* 0x100fe4000001086b */
[--C-:B------:R-:W-:Y:S02]  /*9970*/  FFMA.FTZ R60, R60, c[0x0][0x23c], -R107.reuse ;  /* 0x00008f003c3c7a23 */ /* 0x100fe4000001086b */
[--C-:B------:R-:W-:Y:S02]  /*9980*/  FFMA.FTZ R67, R178, c[0x0][0x23c], -R107.reuse ;  /* 0x00008f00b2437a23 */ /* 0x100fe4000001086b */
[C---:B------:R-:W-:Y:S02]  /*9990*/  FMUL.FTZ R68, R102.reuse, R68 ;  /* 0x0000004466447220 */ /* 0x040fe40000410000 */
[C---:B------:R-:W-:Y:S01]  /*99a0*/  FMUL.FTZ R69, R102.reuse, R69 ;  /* 0x0000004566457220 */ /* 0x040fe20000410000 */
[----:B------:R-:W-:Y:S01]  /*99b0*/  MUFU.EX2 R233, R59 ;  /* 0x0000003b00e97308 */ /* 0x000fe20000000800 */
[C---:B------:R-:W-:Y:S02]  /*99c0*/  FMUL.FTZ R80, R102.reuse, R80 ;  /* 0x0000005066507220 */ /* 0x040fe40000410000 */
[----:B------:R-:W-:Y:S02]  /*99d0*/  FMUL.FTZ R81, R102, R81 ;  /* 0x0000005166517220 */ /* 0x000fe40000410000 */
[--C-:B-1----:R-:W-:Y:S01]  /*99e0*/  FFMA.FTZ R4, R37, c[0x0][0x23c], -R106.reuse ;  /* 0x00008f0025047a23 */ /* 0x102fe2000001086a */
[----:B---3--:R-:W-:Y:S01]  /*99f0*/  FMNMX.FTZ R3, R0, R3, !PT ;  /* 0x0000000300037209 */ /* 0x008fe20007810000 */
[--C-:B------:R-:W-:Y:S03]  /*9a00*/  FFMA.FTZ R0, R33, c[0x0][0x23c], -R106.reuse ;  /* 0x00008f0021007a23 */ /* 0x100fe6000001086a */
[----:B------:R1:W-:Y:S01]  /*9a10*/  MUFU.EX2 R48, R4 ;  /* 0x0000000400307308 */ /* 0x0003e20000000800 */
[----:B--2---:R-:W-:Y:S02]  /*9a20*/  FMUL.FTZ R6, R101, R118 ;  /* 0x0000007665067220 */ /* 0x004fe40000410000 */
[----:B------:R-:W-:Y:S02]  /*9a30*/  FMUL.FTZ R111, R3, c[0x0][0x23c] ;  /* 0x00008f00036f7a20 */ /* 0x000fe40000410000 */
[C---:B------:R-:W-:Y:S02]  /*9a40*/  FMUL.FTZ R7, R101.reuse, R119 ;  /* 0x0000007765077220 */ /* 0x040fe40000410000 */
[C---:B----4-:R-:W-:Y:S02]  /*9a50*/  FMUL.FTZ R8, R2.reuse, R112 ;  /* 0x0000007002087220 */ /* 0x050fe40000410000 */
[C---:B------:R-:W-:Y:S01]  /*9a60*/  FMUL.FTZ R12, R2.reuse, R120 ;  /* 0x00000078020c7220 */ /* 0x040fe20000410000 */
[----:B------:R-:W2:Y:S01]  /*9a70*/  MUFU.EX2 R51, R0 ;  /* 0x0000000000337308 */ /* 0x000ea20000000800 */
[C---:B------:R-:W-:Y:S02]  /*9a80*/  FMUL.FTZ R13, R2.reuse, R121 ;  /* 0x00000079020d7220 */ /* 0x040fe40000410000 */
[C---:B------:R-:W-:Y:S02]  /*9a90*/  FMUL.FTZ R19, R101.reuse, R127 ;  /* 0x0000007f65137220 */ /* 0x040fe40000410000 */
[C---:B------:R-:W-:Y:S02]  /*9aa0*/  FMUL.FTZ R25, R2.reuse, R133 ;  /* 0x0000008502197220 */ /* 0x040fe40000410000 */
[----:B------:R-:W-:Y:S02]  /*9ab0*/  FMUL.FTZ R24, R2, R132 ;  /* 0x0000008402187220 */ /* 0x000fe40000410000 */
[----:B------:R-:W-:Y:S01]  /*9ac0*/  FMUL.FTZ R33, R102, R141 ;  /* 0x0000008d66217220 */ /* 0x000fe20000410000 */
[----:B------:R3:W-:Y:S01]  /*9ad0*/  MUFU.EX2 R222, R60 ;  /* 0x0000003c00de7308 */ /* 0x0007e20000000800 */
[C---:B------:R-:W-:Y:S01]  /*9ae0*/  FMUL.FTZ R35, R101.reuse, R143 ;  /* 0x0000008f65237220 */ /* 0x040fe20000410000 */
[----:B------:R-:W-:Y:S01]  /*9af0*/  MOV R143, R61 ;  /* 0x0000003d008f7202 */ /* 0x000fe20000000f00 */
[----:B------:R-:W-:Y:S02]  /*9b00*/  FMUL.FTZ R61, R2, R169 ;  /* 0x000000a9023d7220 */ /* 0x000fe40000410000 */
[----:B-1----:R-:W-:Y:S02]  /*9b10*/  FFMA.FTZ R4, R38, c[0x0][0x23c], -R106 ;  /* 0x00008f0026047a23 */ /* 0x002fe4000001086a */
[C---:B------:R-:W-:Y:S02]  /*9b20*/  FMUL.FTZ R70, R101.reuse, R70 ;  /* 0x0000004665467220 */ /* 0x040fe40000410000 */
[----:B------:R-:W-:Y:S01]  /*9b30*/  FMUL.FTZ R71, R101, R71 ;  /* 0x0000004765477220 */ /* 0x000fe20000410000 */
[----:B------:R1:W-:Y:S01]  /*9b40*/  MUFU.EX2 R65, R4 ;  /* 0x0000000400417308 */ /* 0x0003e20000000800 */
[C---:B------:R-:W-:Y:S02]  /*9b50*/  FMUL.FTZ R72, R2.reuse, R72 ;  /* 0x0000004802487220 */ /* 0x040fe40000410000 */
[----:B------:R-:W-:Y:S01]  /*9b60*/  FMUL.FTZ R73, R2, R73 ;  /* 0x0000004902497220 */ /* 0x000fe20000410000 */
[----:B--2---:R-:W-:Y:S01]  /*9b70*/  MOV R141, R51 ;  /* 0x00000033008d7202 */ /* 0x004fe20000000f00 */
[----:B------:R-:W-:Y:S02]  /*9b80*/  FADD.FTZ R0, -R3, R108 ;  /* 0x0000006c03007221 */ /* 0x000fe40000010100 */
[----:B------:R-:W-:Y:S02]  /*9b90*/  FMUL.FTZ R108, R103, c[0x0][0x23c] ;  /* 0x00008f00676c7a20 */ /* 0x000fe40000410000 */
[----:B------:R-:W-:Y:S01]  /*9ba0*/  FMUL.FTZ R0, R0, c[0x0][0x23c] ;  /* 0x00008f0000007a20 */ /* 0x000fe20000410000 */
[----:B------:R2:W-:Y:S01]  /*9bb0*/  MUFU.EX2 R223, R67 ;  /* 0x0000004300df7308 */ /* 0x0005e20000000800 */
[----:B------:R-:W-:Y:S01]  /*9bc0*/  FMUL.FTZ R76, R2, R76 ;  /* 0x0000004c024c7220 */ /* 0x000fe20000410000 */
[----:B------:R-:W-:Y:S01]  /*9bd0*/  FSEL R108, R108, RZ, P0 ;  /* 0x000000ff6c6c7208 */ /* 0x000fe20000000000 */
[C---:B------:R-:W-:Y:S01]  /*9be0*/  FMUL.FTZ R77, R2.reuse, R77 ;  /* 0x0000004d024d7220 */ /* 0x040fe20000410000 */
[----:B------:R-:W-:Y:S01]  /*9bf0*/  FSETP.NEU.FTZ.AND P0, PT, R3, -INF , PT ;  /* 0xff8000000300780b */ /* 0x000fe20003f1d000 */
[----:B---3--:R-:W-:Y:S02]  /*9c00*/  FMUL.FTZ R60, R2, R168 ;  /* 0x000000a8023c7220 */ /* 0x008fe40000410000 */
[--C-:B------:R-:W-:Y:S01]  /*9c10*/  FFMA.FTZ R5, R28, c[0x0][0x23c], -R108.reuse ;  /* 0x00008f001c057a23 */ /* 0x100fe2000001086c */
[----:B------:R-:W-:Y:S01]  /*9c20*/  FSEL R111, R111, RZ, P0 ;  /* 0x000000ff6f6f7208 */ /* 0x000fe20000000000 */
[----:B------:R-:W-:Y:S01]  /*9c30*/  FFMA.FTZ R9, R18, c[0x0][0x23c], -R108 ;  /* 0x00008f0012097a23 */ /* 0x000fe2000001086c */
[----:B------:R-:W3:Y:S01]  /*9c40*/  MUFU.EX2 R0, R0 ;  /* 0x0000000000007308 */ /* 0x000ee20000000800 */
[C---:B------:R-:W-:Y:S02]  /*9c50*/  FMUL.FTZ R18, R101.reuse, R126 ;  /* 0x0000007e65127220 */ /* 0x040fe40000410000 */
[----:B------:R-:W-:Y:S02]  /*9c60*/  FMUL.FTZ R28, R2, R136 ;  /* 0x00000088021c7220 */ /* 0x000fe40000410000 */
[----:B-1----:R-:W-:Y:S02]  /*9c70*/  FFMA.FTZ R4, R34, c[0x0][0x23c], -R106 ;  /* 0x00008f0022047a23 */ /* 0x002fe4000001086a */
[C---:B------:R-:W-:Y:S02]  /*9c80*/  FMUL.FTZ R34, R101.reuse, R142 ;  /* 0x0000008e65227220 */ /* 0x040fe40000410000 */
[C---:B------:R-:W-:Y:S01]  /*9c90*/  FMUL.FTZ R82, R101.reuse, R82 ;  /* 0x0000005265527220 */ /* 0x040fe20000410000 */
[----:B------:R-:W1:Y:S01]  /*9ca0*/  MUFU.EX2 R64, R4 ;  /* 0x0000000400407308 */ /* 0x000e620000000800 */
[C---:B------:R-:W-:Y:S02]  /*9cb0*/  FMUL.FTZ R83, R101.reuse, R83 ;  /* 0x0000005365537220 */ /* 0x040fe40000410000 */
[C---:B------:R-:W-:Y:S02]  /*9cc0*/  FMUL.FTZ R84, R102.reuse, R84 ;  /* 0x0000005466547220 */ /* 0x040fe40000410000 */
[C---:B--2---:R-:W-:Y:S02]  /*9cd0*/  FMUL.FTZ R67, R101.reuse, R175 ;  /* 0x000000af65437220 */ /* 0x044fe40000410000 */
[----:B------:R-:W-:Y:S02]  /*9ce0*/  FMUL.FTZ R85, R102, R85 ;  /* 0x0000005566557220 */ /* 0x000fe40000410000 */
[C---:B------:R-:W-:Y:S01]  /*9cf0*/  FMUL.FTZ R86, R101.reuse, R86 ;  /* 0x0000005665567220 */ /* 0x040fe20000410000 */
[----:B------:R2:W-:Y:S01]  /*9d00*/  MUFU.EX2 R250, R5 ;  /* 0x0000000500fa7308 */ /* 0x0005e20000000800 */
[----:B------:R-:W-:Y:S02]  /*9d10*/  FMUL.FTZ R87, R101, R87 ;  /* 0x0000005765577220 */ /* 0x000fe40000410000 */
[----:B------:R-:W-:Y:S02]  /*9d20*/  FMUL.FTZ R88, R2, R88 ;  /* 0x0000005802587220 */ /* 0x000fe40000410000 */
[C---:B---3--:R-:W-:Y:S02]  /*9d30*/  FMUL.FTZ R10, R0.reuse, R114 ;  /* 0x00000072000a7220 */ /* 0x048fe40000410000 */
[C---:B------:R-:W-:Y:S02]  /*9d40*/  FMUL.FTZ R11, R0.reuse, R115 ;  /* 0x00000073000b7220 */ /* 0x040fe40000410000 */
[C---:B------:R-:W-:Y:S01]  /*9d50*/  FMUL.FTZ R14, R0.reuse, R122 ;  /* 0x0000007a000e7220 */ /* 0x040fe20000410000 */
[----:B------:R3:W-:Y:S01]  /*9d60*/  MUFU.EX2 R248, R9 ;  /* 0x0000000900f87308 */ /* 0x0007e20000000800 */
[C---:B------:R-:W-:Y:S02]  /*9d70*/  FMUL.FTZ R15, R0.reuse, R123 ;  /* 0x0000007b000f7220 */ /* 0x040fe40000410000 */
[C---:B------:R-:W-:Y:S01]  /*9d80*/  FMUL.FTZ R26, R0.reuse, R134 ;  /* 0x00000086001a7220 */ /* 0x040fe20000410000 */
[----:B-1----:R-:W-:Y:S01]  /*9d90*/  F2FP.BF16.PACK_AB R118, R51, R64 ;  /* 0x000000403376723e */ /* 0x002fe200000010ff */
[--C-:B------:R-:W-:Y:S01]  /*9da0*/  FFMA.FTZ R4, R41, c[0x0][0x23c], -R107.reuse ;  /* 0x00008f0029047a23 */ /* 0x100fe2000001086b */
[----:B------:R-:W-:Y:S01]  /*9db0*/  LDSM.16.MT88.4 R120, [R226+0xa000] ;  /* 0x00a00000e278783b */ /* 0x000fe20000004200 */
[C---:B------:R-:W-:Y:S02]  /*9dc0*/  FMUL.FTZ R27, R0.reuse, R135 ;  /* 0x00000087001b7220 */ /* 0x040fe40000410000 */
[----:B------:R-:W-:Y:S01]  /*9dd0*/  FMUL.FTZ R31, R0, R139 ;  /* 0x0000008b001f7220 */ /* 0x000fe20000410000 */
[----:B------:R1:W-:Y:S01]  /*9de0*/  MUFU.EX2 R251, R4 ;  /* 0x0000000400fb7308 */ /* 0x0003e20000000800 */
[----:B------:R-:W-:Y:S01]  /*9df0*/  FMUL.FTZ R41, R2, R149 ;  /* 0x0000009502297220 */ /* 0x000fe20000410000 */
[----:B------:R-:W-:Y:S01]  /*9e00*/  MOV R149, R62 ;  /* 0x0000003e00957202 */ /* 0x000fe20000000f00 */
[C---:B------:R-:W-:Y:S01]  /*9e10*/  FMUL.FTZ R51, R101.reuse, R159 ;  /* 0x0000009f65337220 */ /* 0x040fe20000410000 */
[----:B------:R-:W-:Y:S01]  /*9e20*/  MOV R139, R64 ;  /* 0x00000040008b7202 */ /* 0x000fe20000000f00 */
[----:B--2---:R-:W-:Y:S02]  /*9e30*/  FMUL.FTZ R5, R102, R117 ;  /* 0x0000007566057220 */ /* 0x004fe40000410000 */
[C---:B------:R-:W-:Y:S02]  /*9e40*/  FMUL.FTZ R59, R0.reuse, R167 ;  /* 0x000000a7003b7220 */ /* 0x040fe40000410000 */
[----:B------:R-:W-:Y:S02]  /*9e50*/  FMUL.FTZ R62, R0, R170 ;  /* 0x000000aa003e7220 */ /* 0x000fe40000410000 */
[----:B------:R-:W-:Y:S02]  /*9e60*/  FMUL.FTZ R64, R102, R172 ;  /* 0x000000ac66407220 */ /* 0x000fe40000410000 */
[----:B------:R-:W-:Y:S02]  /*9e70*/  FMUL.FTZ R74, R0, R74 ;  /* 0x0000004a004a7220 */ /* 0x000fe40000410000 */
[----:B---3--:R-:W-:Y:S02]  /*9e80*/  FMUL.FTZ R9, R2, R113 ;  /* 0x0000007102097220 */ /* 0x008fe40000410000 */
[C---:B------:R-:W-:Y:S02]  /*9e90*/  FMUL.FTZ R75, R0.reuse, R75 ;  /* 0x0000004b004b7220 */ /* 0x040fe40000410000 */
[C---:B------:R-:W-:Y:S02]  /*9ea0*/  FMUL.FTZ R78, R0.reuse, R78 ;  /* 0x0000004e004e7220 */ /* 0x040fe40000410000 */
[----:B------:R-:W-:Y:S02]  /*9eb0*/  FMUL.FTZ R79, R0, R79 ;  /* 0x0000004f004f7220 */ /* 0x000fe40000410000 */
[----:B------:R-:W-:Y:S02]  /*9ec0*/  FMUL.FTZ R89, R2, R89 ;  /* 0x0000005902597220 */ /* 0x000fe40000410000 */
[----:B-1----:R-:W-:Y:S02]  /*9ed0*/  FFMA.FTZ R4, R42, c[0x0][0x23c], -R107 ;  /* 0x00008f002a047a23 */ /* 0x002fe4000001086b */
[C---:B------:R-:W-:Y:S02]  /*9ee0*/  FMUL.FTZ R42, R0.reuse, R150 ;  /* 0x00000096002a7220 */ /* 0x040fe40000410000 */
[----:B------:R-:W1:Y:S01]  /*9ef0*/  MUFU.EX2 R252, R4 ;  /* 0x0000000400fc7308 */ /* 0x000e620000000800 */
        /* <DEDUP_REMOVED lines=10> */
[----:B------:R-:W-:Y:S02]  /*9fa0*/  FFMA.FTZ R132, R191, c[0x0][0x23c], -R108 ;  /* 0x00008f00bf847a23 */ /* 0x000fe4000001086c */
[----:B------:R-:W-:Y:S01]  /*9fb0*/  FFMA.FTZ R136, R198, c[0x0][0x23c], -R111 ;  /* 0x00008f00c6887a23 */ /* 0x000fe2000001086f */
[----:B-1----:R-:W-:Y:S01]  /*9fc0*/  F2FP.BF16.PACK_AB R117, R252, R251 ;  /* 0x000000fbfc75723e */ /* 0x002fe200000010ff */
[----:B------:R-:W-:Y:S02]  /*9fd0*/  FFMA.FTZ R4, R44, c[0x0][0x23c], -R107 ;  /* 0x00008f002c047a23 */ /* 0x000fe4000001086b */
[----:B------:R-:W-:Y:S01]  /*9fe0*/  FFMA.FTZ R44, R47, c[0x0][0x23c], -R106 ;  /* 0x00008f002f2c7a23 */ /* 0x000fe2000001086a */
[----:B------:R-:W-:Y:S01]  /*9ff0*/  MUFU.EX2 R198, R136 ;  /* 0x0000008800c67308 */ /* 0x000fe20000000800 */
[C---:B------:R-:W-:Y:S02]  /*a000*/  FMUL.FTZ R47, R0.reuse, R155 ;  /* 0x0000009b002f7220 */ /* 0x040fe40000410000 */
[----:B------:R-:W-:Y:S07]  /*a010*/  FFMA.FTZ R109, R109, c[0x0][0x23c], -R111 ;  /* 0x00008f006d6d7a23 */ /* 0x000fee000001086f */
[----:B------:R1:W2:Y:S02]  /*a020*/  MUFU.EX2 R57, R4 ;  /* 0x0000000400397308 */ /* 0x0002a40000000800 */
[----:B-1----:R-:W-:Y:S01]  /*a030*/  FFMA.FTZ R4, R43, c[0x0][0x23c], -R107 ;  /* 0x00008f002b047a23 */ /* 0x002fe2000001086b */
[----:B--2---:R-:W-:Y:S01]  /*a040*/  MOV R140, R57 ;  /* 0x00000039008c7202 */ /* 0x004fe20000000f00 */
[----:B------:R-:W-:Y:S06]  /*a050*/  FMUL.FTZ R43, R0, R151 ;  /* 0x00000097002b7220 */ /* 0x000fec0000410000 */
[----:B------:R1:W2:Y:S02]  /*a060*/  MUFU.EX2 R49, R4 ;  /* 0x0000000400317308 */ /* 0x0002a40000000800 */
[----:B-1----:R-:W-:Y:S01]  /*a070*/  FFMA.FTZ R4, R17, c[0x0][0x23c], -R108 ;  /* 0x00008f0011047a23 */ /* 0x002fe2000001086c */
[----:B--2---:R-:W-:Y:S01]  /*a080*/  F2FP.BF16.PACK_AB R119, R49, R57 ;  /* 0x000000393177723e */ /* 0x004fe200000010ff */
[C---:B------:R-:W-:Y:S01]  /*a090*/  FMUL.FTZ R17, R102.reuse, R125 ;  /* 0x0000007d66117220 */ /* 0x040fe20000410000 */
[----:B------:R-:W-:Y:S05]  /*a0a0*/  MOV R142, R49 ;  /* 0x00000031008e7202 */ /* 0x000fea0000000f00 */
[----:B------:R1:W2:Y:S01]  /*a0b0*/  MUFU.EX2 R245, R4 ;  /* 0x0000000400f57308 */ /* 0x0002a20000000800 */
[----:B------:R-:W-:Y:S02]  /*a0c0*/  FMUL.FTZ R49, R102, R157 ;  /* 0x0000009d66317220 */ /* 0x000fe40000410000 */
[----:B------:R-:W-:Y:S02]  /*a0d0*/  FMUL.FTZ R57, R2, R165 ;  /* 0x000000a502397220 */ /* 0x000fe40000410000 */
[--C-:B-1----:R-:W-:Y:S01]  /*a0e0*/  FFMA.FTZ R4, R40, c[0x0][0x23c], -R111.reuse ;  /* 0x00008f0028047a23 */ /* 0x102fe2000001086f */
[----:B--2---:R-:W-:Y:S01]  /*a0f0*/  F2FP.BF16.PACK_AB R112, R250, R245 ;  /* 0x000000f5fa70723e */ /* 0x004fe200000010ff */
[----:B------:R-:W-:Y:S03]  /*a100*/  FFMA.FTZ R40, R46, c[0x0][0x23c], -R106 ;  /* 0x00008f002e287a23 */ /* 0x000fe6000001086a */
[----:B------:R1:W-:Y:S01]  /*a110*/  MUFU.EX2 R241, R4 ;  /* 0x0000000400f17308 */ /* 0x0003e20000000800 */
[----:B------:R-:W-:Y:S09]  /*a120*/  FMUL.FTZ R46, R0, R154 ;  /* 0x0000009a002e7220 */ /* 0x000ff20000410000 */
[----:B------:R2:W-:Y:S01]  /*a130*/  MUFU.EX2 R236, R40 ;  /* 0x0000002800ec7308 */ /* 0x0005e20000000800 */
[--C-:B-1----:R-:W-:Y:S02]  /*a140*/  FFMA.FTZ R4, R39, c[0x0][0x23c], -R111.reuse ;  /* 0x00008f0027047a23 */ /* 0x102fe4000001086f */
[----:B------:R-:W1:Y:S07]  /*a150*/  LDSM.16.MT88.4 R36, [R226+0x9000] ;  /* 0x00900000e224783b */ /* 0x000e6e0000004200 */
[----:B------:R3:W4:Y:S01]  /*a160*/  MUFU.EX2 R243, R4 ;  /* 0x0000000400f37308 */ /* 0x0007220000000800 */
[----:B--2---:R-:W-:Y:S01]  /*a170*/  FMUL.FTZ R40, R2, R148 ;  /* 0x0000009402287220 */ /* 0x004fe20000410000 */
[----:B------:R-:W-:Y:S01]  /*a180*/  MOV R148, R63 ;  /* 0x0000003f00947202 */ /* 0x000fe20000000f00 */
[----:B------:R-:W-:Y:S02]  /*a190*/  FMUL.FTZ R63, R0, R171 ;  /* 0x000000ab003f7220 */ /* 0x000fe40000410000 */
[--C-:B---3--:R-:W-:Y:S01]  /*a1a0*/  FFMA.FTZ R4, R16, c[0x0][0x23c], -R108.reuse ;  /* 0x00008f0010047a23 */ /* 0x108fe2000001086c */
[----:B----4-:R-:W-:Y:S01]  /*a1b0*/  F2FP.BF16.PACK_AB R113, R243, R241 ;  /* 0x000000f1f371723e */ /* 0x010fe200000010ff */
[----:B------:R-:W-:Y:S03]  /*a1c0*/  FMUL.FTZ R16, R102, R124 ;  /* 0x0000007c66107220 */ /* 0x000fe60000410000 */
[----:B------:R2:W3:Y:S01]  /*a1d0*/  MUFU.EX2 R244, R4 ;  /* 0x0000000400f47308 */ /* 0x0004e20000000800 */
[----:B------:R-:W4:Y:S01]  /*a1e0*/  LDSM.16.MT88.4 R124, [R224+0xb000] ;  /* 0x00b00000e07c783b */ /* 0x000f220000004200 */
[--C-:B--2---:R-:W-:Y:S01]  /*a1f0*/  FFMA.FTZ R4, R30, c[0x0][0x23c], -R111.reuse ;  /* 0x00008f001e047a23 */ /* 0x104fe2000001086f */
[----:B---3--:R-:W-:Y:S01]  /*a200*/  F2FP.BF16.PACK_AB R114, R248, R244 ;  /* 0x000000f4f872723e */ /* 0x008fe200000010ff */
[----:B------:R-:W-:Y:S01]  /*a210*/  FMUL.FTZ R30, R0, R138 ;  /* 0x0000008a001e7220 */ /* 0x000fe20000410000 */
[----:B------:R-:W-:Y:S05]  /*a220*/  MOV R138, R65 ;  /* 0x00000041008a7202 */ /* 0x000fea0000000f00 */
[----:B------:R2:W-:Y:S02]  /*a230*/  MUFU.EX2 R240, R4 ;  /* 0x0000000400f07308 */ /* 0x0005e40000000800 */
[--C-:B--2---:R-:W-:Y:S02]  /*a240*/  FFMA.FTZ R4, R29, c[0x0][0x23c], -R111.reuse ;  /* 0x00008f001d047a23 */ /* 0x104fe4000001086f */
[----:B------:R-:W-:Y:S01]  /*a250*/  FMUL.FTZ R29, R2, R137 ;  /* 0x00000089021d7220 */ /* 0x000fe20000410000 */
[----:B------:R-:W-:Y:S05]  /*a260*/  MOV R137, R48 ;  /* 0x0000003000897202 */ /* 0x000fea0000000f00 */
[----:B------:R2:W3:Y:S02]  /*a270*/  MUFU.EX2 R242, R4 ;  /* 0x0000000400f27308 */ /* 0x0004e40000000800 */
[C---:B--2---:R-:W-:Y:S01]  /*a280*/  FMUL.FTZ R4, R102.reuse, R116 ;  /* 0x0000007466047220 */ /* 0x044fe20000410000 */
[----:B------:R-:W-:Y:S01]  /*a290*/  F2FP.BF16.PACK_AB R116, R65, R48 ;  /* 0x000000304174723e */ /* 0x000fe200000010ff */
[----:B------:R-:W-:Y:S01]  /*a2a0*/  FMUL.FTZ R48, R102, R156 ;  /* 0x0000009c66307220 */ /* 0x000fe20000410000 */
[----:B---3--:R-:W-:Y:S01]  /*a2b0*/  F2FP.BF16.PACK_AB R115, R242, R240 ;  /* 0x000000f0f273723e */ /* 0x008fe200000010ff */
[C---:B------:R-:W-:Y:S04]  /*a2c0*/  FMUL.FTZ R65, R102.reuse, R173 ;  /* 0x000000ad66417220 */ /* 0x040fe80000410000 */
[-C--:B------:R-:W-:Y:S08]  /*a2d0*/  HMMA.16816.F32.BF16 R4, R116, R20.reuse, R4 ;  /* 0x000000147404723c */ /* 0x080ff00000041804 */
[C---:B------:R-:W-:Y:S07]  /*a2e0*/  HMMA.16816.F32.BF16 R8, R112.reuse, R20, R8 ;  /* 0x000000147008723c */ /* 0x040fee0000041808 */
[C---:B------:R-:W-:Y:S01]  /*a2f0*/  FMUL.FTZ R21, R102.reuse, R129 ;  /* 0x0000008166157220 */ /* 0x040fe20000410000 */
[-C--:B------:R-:W-:Y:S04]  /*a300*/  HMMA.16816.F32.BF16 R12, R112, R22.reuse, R12 ;  /* 0x00000016700c723c */ /* 0x080fe8000004180c */
[C---:B------:R-:W-:Y:S02]  /*a310*/  FMUL.FTZ R20, R102.reuse, R128 ;  /* 0x0000008066147220 */ /* 0x040fe40000410000 */
[----:B------:R-:W-:Y:S02]  /*a320*/  FFMA.FTZ R128, R177, c[0x0][0x23c], -R108 ;  /* 0x00008f00b1807a23 */ /* 0x000fe4000001086c */
[C---:B------:R-:W-:Y:S02]  /*a330*/  HMMA.16816.F32.BF16 R16, R116.reuse, R22, R16 ;  /* 0x000000167410723c */ /* 0x040fe40000041810 */
[----:B------:R2:W-:Y:S05]  /*a340*/  MUFU.EX2 R221, R128 ;  /* 0x0000008000dd7308 */ /* 0x0005ea0000000800 */
[C---:B------:R-:W-:Y:S02]  /*a350*/  FMUL.FTZ R22, R101.reuse, R130 ;  /* 0x0000008265167220 */ /* 0x040fe40000410000 */
[----:B------:R-:W-:Y:S07]  /*a360*/  FMUL.FTZ R23, R101, R131 ;  /* 0x0000008365177220 */ /* 0x000fee0000410000 */
[-C--:B-1----:R-:W-:Y:S08]  /*a370*/  HMMA.16816.F32.BF16 R20, R116, R36.reuse, R20 ;  /* 0x000000247414723c */ /* 0x082ff00000041814 */
[C---:B------:R-:W-:Y:S04]  /*a380*/  HMMA.16816.F32.BF16 R24, R112.reuse, R36, R24 ;  /* 0x000000247018723c */ /* 0x040fe80000041818 */
[--C-:B--2---:R-:W-:Y:S03]  /*a390*/  FFMA.FTZ R128, R179, c[0x0][0x23c], -R111.reuse ;  /* 0x00008f00b3807a23 */ /* 0x104fe6000001086f */
[----:B------:R-:W-:Y:S01]  /*a3a0*/  FFMA.FTZ R36, R45, c[0x0][0x23c], -R106 ;  /* 0x00008f002d247a23 */ /* 0x000fe2000001086a */
[-C--:B------:R-:W-:Y:S01]  /*a3b0*/  HMMA.16816.F32.BF16 R28, R112, R38.reuse, R28 ;  /* 0x00000026701c723c */ /* 0x080fe2000004181c */
[----:B------:R1:W-:Y:S03]  /*a3c0*/  MUFU.EX2 R219, R128 ;  /* 0x0000008000db7308 */ /* 0x0003e60000000800 */
[----:B------:R-:W-:Y:S01]  /*a3d0*/  FMUL.FTZ R37, R102, R145 ;  /* 0x0000009166257220 */ /* 0x000fe20000410000 */
[----:B------:R-:W-:Y:S01]  /*a3e0*/  MOV R145, R66 ;  /* 0x0000004200917202 */ /* 0x000fe20000000f00 */
[C---:B------:R-:W-:Y:S02]  /*a3f0*/  FMUL.FTZ R66, R101.reuse, R174 ;  /* 0x000000ae65427220 */ /* 0x040fe40000410000 */
[C---:B------:R-:W-:Y:S01]  /*a400*/  HMMA.16816.F32.BF16 R32, R116.reuse, R38, R32 ;  /* 0x000000267420723c */ /* 0x040fe20000041820 */
[----:B------:R-:W-:Y:S02]  /*a410*/  LDSM.16.MT88.4 R172, [R226+0xac00] ;  /* 0x00ac0000e2ac783b */ /* 0x000fe40000004200 */
[----:B------:R2:W-:Y:S01]  /*a420*/  MUFU.EX2 R237, R36 ;  /* 0x0000002400ed7308 */ /* 0x0005e20000000800 */
[----:B------:R-:W-:Y:S03]  /*a430*/  FMUL.FTZ R45, R2, R153 ;  /* 0x00000099022d7220 */ /* 0x000fe60000410000 */
[C---:B------:R-:W-:Y:S01]  /*a440*/  FMUL.FTZ R38, R101.reuse, R146 ;  /* 0x0000009265267220 */ /* 0x040fe20000410000 */
[----:B------:R-:W-:Y:S01]  /*a450*/  MOV R146, R235 ;  /* 0x000000eb00927202 */ /* 0x000fe20000000f00 */
[----:B------:R-:W-:Y:S03]  /*a460*/  FMUL.FTZ R39, R101, R147 ;  /* 0x0000009365277220 */ /* 0x000fe60000410000 */
[----:B------:R-:W-:Y:S01]  /*a470*/  MOV R147, R234 ;  /* 0x000000ea00937202 */ /* 0x000fe20000000f00 */
[----:B------:R3:W-:Y:S01]  /*a480*/  MUFU.EX2 R235, R44 ;  /* 0x0000002c00eb7308 */ /* 0x0007e20000000800 */
[----:B-1----:R-:W-:Y:S09]  /*a490*/  FFMA.FTZ R128, R183, c[0x0][0x23c], -R111 ;  /* 0x00008f00b7807a23 */ /* 0x002ff2000001086f */
[----:B------:R1:W5:Y:S01]  /*a4a0*/  MUFU.EX2 R234, R50 ;  /* 0x0000003200ea7308 */ /* 0x0003620000000800 */
[----:B--2---:R-:W-:Y:S01]  /*a4b0*/  FMUL.FTZ R36, R102, R144 ;  /* 0x0000009066247220 */ /* 0x004fe20000410000 */
[----:B------:R-:W-:Y:S01]  /*a4c0*/  MOV R144, R58 ;  /* 0x0000003a00907202 */ /* 0x000fe20000000f00 */
[----:B------:R-:W-:Y:S07]  /*a4d0*/  FMUL.FTZ R58, R0, R166 ;  /* 0x000000a6003a7220 */ /* 0x000fee0000410000 */
[----:B------:R2:W-:Y:S01]  /*a4e0*/  MUFU.EX2 R215, R128 ;  /* 0x0000008000d77308 */ /* 0x0005e20000000800 */
[-C--:B------:R-:W-:Y:S03]  /*a4f0*/  HMMA.16816.F32.BF16 R36, R116, R52.reuse, R36 ;  /* 0x000000347424723c */ /* 0x080fe60000041824 */
[----:B---3--:R-:W-:Y:S05]  /*a500*/  FMUL.FTZ R44, R2, R152 ;  /* 0x00000098022c7220 */ /* 0x008fea0000410000 */
[C---:B------:R-:W-:Y:S04]  /*a510*/  HMMA.16816.F32.BF16 R40, R112.reuse, R52, R40 ;  /* 0x000000347028723c */ /* 0x040fe80000041828 */
[C---:B-1----:R-:W-:Y:S03]  /*a520*/  FMUL.FTZ R50, R101.reuse, R158 ;  /* 0x0000009e65327220 */ /* 0x042fe60000410000 */
[----:B------:R-:W-:Y:S01]  /*a530*/  FFMA.FTZ R52, R56, c[0x0][0x23c], -R107 ;  /* 0x00008f0038347a23 */ /* 0x000fe2000001086b */
[-C--:B------:R-:W-:Y:S01]  /*a540*/  HMMA.16816.F32.BF16 R44, R112, R54.reuse, R44 ;  /* 0x00000036702c723c */ /* 0x080fe2000004182c */
[----:B------:R-:W-:Y:S02]  /*a550*/  LDSM.16.MT88.4 R156, [R224+0xac00] ;  /* 0x00ac0000e09c783b */ /* 0x000fe40000004200 */
[----:B------:R1:W3:Y:S01]  /*a560*/  MUFU.EX2 R232, R52 ;  /* 0x0000003400e87308 */ /* 0x0002e20000000800 */
[----:B------:R-:W-:Y:S02]  /*a570*/  FMUL.FTZ R53, R102, R161 ;  /* 0x000000a166357220 */ /* 0x000fe40000410000 */
[----:B------:R-:W-:Y:S02]  /*a580*/  FMUL.FTZ R56, R2, R164 ;  /* 0x000000a402387220 */ /* 0x000fe40000410000 */
[C---:B------:R-:W-:Y:S01]  /*a590*/  HMMA.16816.F32.BF16 R48, R116.reuse, R54, R48 ;  /* 0x000000367430723c */ /* 0x040fe20000041830 */
[----:B--2---:R-:W-:Y:S06]  /*a5a0*/  LDSM.16.MT88.4 R128, [R226+0x9400] ;  /* 0x00940000e280783b */ /* 0x004fec0000004200 */
[C---:B------:R-:W-:Y:S02]  /*a5b0*/  FMUL.FTZ R54, R101.reuse, R162 ;  /* 0x000000a265367220 */ /* 0x040fe40000410000 */
[----:B------:R-:W-:Y:S03]  /*a5c0*/  FMUL.FTZ R55, R101, R163 ;  /* 0x000000a365377220 */ /* 0x000fe60000410000 */
[----:B-1----:R-:W-:Y:S07]  /*a5d0*/  FMUL.FTZ R52, R102, R160 ;  /* 0x000000a066347220 */ /* 0x002fee0000410000 */
[-C--:B------:R-:W-:Y:S08]  /*a5e0*/  HMMA.16816.F32.BF16 R52, R116, R120.reuse, R52 ;  /* 0x000000787434723c */ /* 0x080ff00000041834 */
[C---:B------:R-:W-:Y:S07]  /*a5f0*/  HMMA.16816.F32.BF16 R56, R112.reuse, R120, R56 ;  /* 0x000000787038723c */ /* 0x040fee0000041838 */
[--C-:B------:R-:W-:Y:S01]  /*a600*/  FFMA.FTZ R120, R176, c[0x0][0x23c], -R108.reuse ;  /* 0x00008f00b0787a23 */ /* 0x100fe2000001086c */
[-C--:B------:R-:W-:Y:S03]  /*a610*/  HMMA.16816.F32.BF16 R60, R112, R122.reuse, R60 ;  /* 0x0000007a703c723c */ /* 0x080fe6000004183c */
[----:B------:R1:W-:Y:S05]  /*a620*/  MUFU.EX2 R220, R120 ;  /* 0x0000007800dc7308 */ /* 0x0003ea0000000800 */
[C---:B------:R-:W-:Y:S08]  /*a630*/  HMMA.16816.F32.BF16 R64, R116.reuse, R122, R64 ;  /* 0x0000007a7440723c */ /* 0x040ff00000041840 */
[-C--:B----4-:R-:W-:Y:S08]  /*a640*/  HMMA.16816.F32.BF16 R68, R116, R124.reuse, R68 ;  /* 0x0000007c7444723c */ /* 0x090ff00000041844 */
[C---:B------:R-:W-:Y:S01]  /*a650*/  HMMA.16816.F32.BF16 R72, R112.reuse, R124, R72 ;  /* 0x0000007c7048723c */ /* 0x040fe20000041848 */
[----:B-1----:R-:W1:Y:S06]  /*a660*/  LDSM.16.MT88.4 R120, [R226+0xb000] ;  /* 0x00b00000e278783b */ /* 0x002e6c0000004200 */
[--C-:B------:R-:W-:Y:S01]  /*a670*/  FFMA.FTZ R124, R181, c[0x0][0x23c], -R111.reuse ;  /* 0x00008f00b57c7a23 */ /* 0x100fe2000001086f */
[-C--:B------:R-:W-:Y:S03]  /*a680*/  HMMA.16816.F32.BF16 R76, R112, R126.reuse, R76 ;  /* 0x0000007e704c723c */ /* 0x080fe6000004184c */
[----:B------:R2:W4:Y:S05]  /*a690*/  MUFU.EX2 R218, R124 ;  /* 0x0000007c00da7308 */ /* 0x00052a0000000800 */
[C---:B------:R-:W-:Y:S04]  /*a6a0*/  HMMA.16816.F32.BF16 R80, R116.reuse, R126, R80 ;  /* 0x0000007e7450723c */ /* 0x040fe80000041850 */
[--C-:B--2---:R-:W-:Y:S04]  /*a6b0*/  FFMA.FTZ R124, R180, c[0x0][0x23c], -R108.reuse ;  /* 0x00008f00b47c7a23 */ /* 0x104fe8000001086c */
[----:B------:R2:W-:Y:S01]  /*a6c0*/  MUFU.EX2 R217, R124 ;  /* 0x0000007c00d97308 */ /* 0x0005e20000000800 */
[-C--:B-1----:R-:W-:Y:S08]  /*a6d0*/  HMMA.16816.F32.BF16 R84, R116, R120.reuse, R84 ;  /* 0x000000787454723c */ /* 0x082ff00000041854 */
[C---:B------:R-:W-:Y:S07]  /*a6e0*/  HMMA.16816.F32.BF16 R88, R112.reuse, R120, R88 ;  /* 0x000000787058723c */ /* 0x040fee0000041858 */
[----:B------:R-:W-:Y:S01]  /*a6f0*/  FFMA.FTZ R120, R184, c[0x0][0x23c], -R111 ;  /* 0x00008f00b8787a23 */ /* 0x000fe2000001086f */
[-C--:B------:R-:W-:Y:S03]  /*a700*/  HMMA.16816.F32.BF16 R92, R112, R122.reuse, R92 ;  /* 0x0000007a705c723c */ /* 0x080fe6000004185c */
[----:B------:R-:W1:Y:S01]  /*a710*/  MUFU.EX2 R214, R120 ;  /* 0x0000007800d67308 */ /* 0x000e620000000800 */
[----:B--2---:R-:W-:Y:S02]  /*a720*/  FFMA.FTZ R124, R182, c[0x0][0x23c], -R108 ;  /* 0x00008f00b67c7a23 */ /* 0x004fe4000001086c */
[----:B------:R-:W-:Y:S01]  /*a730*/  LDSM.16.MT88.4 R180, [R224+0xbc00] ;  /* 0x00bc0000e0b4783b */ /* 0x000fe20000004200 */
[--C-:B------:R-:W-:Y:S01]  /*a740*/  FFMA.FTZ R112, R187, c[0x0][0x23c], -R106.reuse ;  /* 0x00008f00bb707a23 */ /* 0x100fe2000001086a */
[----:B------:R-:W-:Y:S04]  /*a750*/  HMMA.16816.F32.BF16 R96, R116, R122, R96 ;  /* 0x0000007a7460723c */ /* 0x000fe80000041860 */
[----:B-----5:R-:W-:Y:S01]  /*a760*/  F2FP.BF16.PACK_AB R114, R234, R235 ;  /* 0x000000ebea72723e */ /* 0x020fe200000010ff */
[----:B------:R2:W5:Y:S01]  /*a770*/  MUFU.EX2 R216, R124 ;  /* 0x0000007c00d87308 */ /* 0x0005620000000800 */
[----:B---3--:R-:W-:Y:S01]  /*a780*/  F2FP.BF16.PACK_AB R113, R233, R232 ;  /* 0x000000e8e971723e */ /* 0x008fe200000010ff */
[--C-:B------:R-:W-:Y:S01]  /*a790*/  FFMA.FTZ R116, R192, c[0x0][0x23c], -R106.reuse ;  /* 0x00008f00c0747a23 */ /* 0x100fe2000001086a */
[----:B------:R-:W-:Y:S04]  /*a7a0*/  F2FP.BF16.PACK_AB R115, R223, R222 ;  /* 0x000000dedf73723e */ /* 0x000fe800000010ff */
[----:B----4-:R-:W-:Y:S03]  /*a7b0*/  F2FP.BF16.PACK_AB R117, R218, R219 ;  /* 0x000000dbda75723e */ /* 0x010fe600000010ff */
[----:B------:R3:W-:Y:S01]  /*a7c0*/  MUFU.EX2 R213, R112 ;  /* 0x0000007000d57308 */ /* 0x0007e20000000800 */
[----:B-1----:R-:W-:Y:S01]  /*a7d0*/  F2FP.BF16.PACK_AB R119, R214, R215 ;  /* 0x000000d7d677723e */ /* 0x002fe200000010ff */
[--C-:B------:R-:W-:Y:S08]  /*a7e0*/  FFMA.FTZ R120, R195, c[0x0][0x23c], -R106.reuse ;  /* 0x00008f00c3787a23 */ /* 0x100ff0000001086a */
[----:B------:R1:W-:Y:S01]  /*a7f0*/  MUFU.EX2 R211, R116 ;  /* 0x0000007400d37308 */ /* 0x0003e20000000800 */
[----:B--2---:R-:W2:Y:S01]  /*a800*/  LDSM.16.MT88.4 R124, [R224+0x9400] ;  /* 0x00940000e07c783b */ /* 0x004ea20000004200 */
[----:B-----5:R-:W-:Y:S08]  /*a810*/  F2FP.BF16.PACK_AB R118, R216, R217 ;  /* 0x000000d9d876723e */ /* 0x020ff000000010ff */
[----:B------:R4:W-:Y:S01]  /*a820*/  MUFU.EX2 R212, R120 ;  /* 0x0000007800d47308 */ /* 0x0009e20000000800 */
[----:B---3--:R-:W-:Y:S02]  /*a830*/  F2FP.BF16.PACK_AB R112, R236, R237 ;  /* 0x000000edec70723e */ /* 0x008fe400000010ff */
[----:B-1----:R-:W-:Y:S01]  /*a840*/  F2FP.BF16.PACK_AB R116, R221, R220 ;  /* 0x000000dcdd74723e */ /* 0x002fe200000010ff */
[----:B----4-:R-:W1:Y:S04]  /*a850*/  LDSM.16.MT88.4 R120, [R224+0xa400] ;  /* 0x00a40000e078783b */ /* 0x010e680000004200 */
[-C--:B--2---:R-:W-:Y:S08]  /*a860*/  HMMA.16816.F32.BF16 R4, R112, R124.reuse, R4 ;  /* 0x0000007c7004723c */ /* 0x084ff00000041804 */
[C---:B------:R-:W-:Y:S07]  /*a870*/  HMMA.16816.F32.BF16 R8, R116.reuse, R124, R8 ;  /* 0x0000007c7408723c */ /* 0x040fee0000041808 */
[----:B------:R-:W-:Y:S01]  /*a880*/  FFMA.FTZ R124, R196, c[0x0][0x23c], -R106 ;  /* 0x00008f00c47c7a23 */ /* 0x000fe2000001086a */
[-C--:B------:R-:W-:Y:S03]  /*a890*/  HMMA.16816.F32.BF16 R12, R116, R126.reuse, R12 ;  /* 0x0000007e740c723c */ /* 0x080fe6000004180c */
[----:B------:R2:W-:Y:S05]  /*a8a0*/  MUFU.EX2 R210, R124 ;  /* 0x0000007c00d27308 */ /* 0x0005ea0000000800 */
[C---:B------:R-:W-:Y:S08]  /*a8b0*/  HMMA.16816.F32.BF16 R16, R112.reuse, R126, R16 ;  /* 0x0000007e7010723c */ /* 0x040ff00000041810 */
[-C--:B------:R-:W-:Y:S08]  /*a8c0*/  HMMA.16816.F32.BF16 R20, R112, R128.reuse, R20 ;  /* 0x000000807014723c */ /* 0x080ff00000041814 */
[C---:B------:R-:W-:Y:S04]  /*a8d0*/  HMMA.16816.F32.BF16 R24, R116.reuse, R128, R24 ;  /* 0x000000807418723c */ /* 0x040fe80000041818 */
[--C-:B--2---:R-:W-:Y:S03]  /*a8e0*/  FFMA.FTZ R124, R199, c[0x0][0x23c], -R107.reuse ;  /* 0x00008f00c77c7a23 */ /* 0x104fe6000001086b */
[--C-:B------:R-:W-:Y:S01]  /*a8f0*/  FFMA.FTZ R128, R202, c[0x0][0x23c], -R107.reuse ;  /* 0x00008f00ca807a23 */ /* 0x100fe2000001086b */
[-C--:B------:R-:W-:Y:S01]  /*a900*/  HMMA.16816.F32.BF16 R28, R116, R130.reuse, R28 ;  /* 0x00000082741c723c */ /* 0x080fe2000004181c */
[----:B------:R2:W-:Y:S07]  /*a910*/  MUFU.EX2 R209, R124 ;  /* 0x0000007c00d17308 */ /* 0x0005ee0000000800 */
[C---:B------:R-:W-:Y:S03]  /*a920*/  HMMA.16816.F32.BF16 R32, R112.reuse, R130, R32 ;  /* 0x000000827020723c */ /* 0x040fe60000041820 */
[----:B------:R3:W-:Y:S05]  /*a930*/  MUFU.EX2 R206, R128 ;  /* 0x0000008000ce7308 */ /* 0x0007ea0000000800 */
[-C--:B-1----:R-:W-:Y:S05]  /*a940*/  HMMA.16816.F32.BF16 R36, R112, R120.reuse, R36 ;  /* 0x000000787024723c */ /* 0x082fea0000041824 */
[----:B------:R1:W-:Y:S03]  /*a950*/  MUFU.EX2 R202, R132 ;  /* 0x0000008400ca7308 */ /* 0x0003e60000000800 */
[C---:B------:R-:W-:Y:S04]  /*a960*/  HMMA.16816.F32.BF16 R40, R116.reuse, R120, R40 ;  /* 0x000000787428723c */ /* 0x040fe80000041828 */
[----:B--2---:R-:W-:Y:S03]  /*a970*/  FFMA.FTZ R124, R200, c[0x0][0x23c], -R107 ;  /* 0x00008f00c87c7a23 */ /* 0x004fe6000001086b */
[----:B------:R-:W-:Y:S01]  /*a980*/  FFMA.FTZ R120, R185, c[0x0][0x23c], -R111 ;  /* 0x00008f00b9787a23 */ /* 0x000fe2000001086f */
[-C--:B------:R-:W-:Y:S01]  /*a990*/  HMMA.16816.F32.BF16 R44, R116, R122.reuse, R44 ;  /* 0x0000007a742c723c */ /* 0x080fe2000004182c */
[----:B------:R2:W-:Y:S03]  /*a9a0*/  MUFU.EX2 R208, R124 ;  /* 0x0000007c00d07308 */ /* 0x0005e60000000800 */
[--C-:B---3--:R-:W-:Y:S04]  /*a9b0*/  FFMA.FTZ R128, R194, c[0x0][0x23c], -R108.reuse ;  /* 0x00008f00c2807a23 */ /* 0x108fe8000001086c */
[C---:B------:R-:W-:Y:S03]  /*a9c0*/  HMMA.16816.F32.BF16 R48, R112.reuse, R122, R48 ;  /* 0x0000007a7030723c */ /* 0x040fe60000041830 */
[----:B------:R3:W-:Y:S01]  /*a9d0*/  MUFU.EX2 R205, R128 ;  /* 0x0000008000cd7308 */ /* 0x0007e20000000800 */
[----:B-1----:R-:W-:Y:S09]  /*a9e0*/  LDSM.16.MT88.4 R132, [R224+0x9800] ;  /* 0x00980000e084783b */ /* 0x002ff20000004200 */
[----:B------:R1:W-:Y:S01]  /*a9f0*/  MUFU.EX2 R203, R120 ;  /* 0x0000007800cb7308 */ /* 0x0003e20000000800 */
[----:B--2---:R-:W-:Y:S09]  /*aa00*/  FFMA.FTZ R124, R201, c[0x0][0x23c], -R107 ;  /* 0x00008f00c97c7a23 */ /* 0x004ff2000001086b */
[----:B------:R2:W-:Y:S01]  /*aa10*/  MUFU.EX2 R207, R124 ;  /* 0x0000007c00cf7308 */ /* 0x0005e20000000800 */
[--C-:B---3--:R-:W-:Y:S09]  /*aa20*/  FFMA.FTZ R128, R193, c[0x0][0x23c], -R108.reuse ;  /* 0x00008f00c1807a23 */ /* 0x108ff2000001086c */
[----:B------:R3:W4:Y:S01]  /*aa30*/  MUFU.EX2 R204, R128 ;  /* 0x0000008000cc7308 */ /* 0x0007220000000800 */
[--C-:B-1----:R-:W-:Y:S09]  /*aa40*/  FFMA.FTZ R120, R186, c[0x0][0x23c], -R111.reuse ;  /* 0x00008f00ba787a23 */ /* 0x102ff2000001086f */
[----:B------:R1:W5:Y:S01]  /*aa50*/  MUFU.EX2 R201, R120 ;  /* 0x0000007800c97308 */ /* 0x0003620000000800 */
[----:B--2---:R-:W2:Y:S08]  /*aa60*/  LDSM.16.MT88.4 R124, [R226+0xa400] ;  /* 0x00a40000e27c783b */ /* 0x004eb00000004200 */
[----:B---3--:R-:W3:Y:S08]  /*aa70*/  LDSM.16.MT88.4 R128, [R224+0xb400] ;  /* 0x00b40000e080783b */ /* 0x008ef00000004200 */
[----:B-1----:R-:W1:Y:S01]  /*aa80*/  LDSM.16.MT88.4 R120, [R226+0xb400] ;  /* 0x00b40000e278783b */ /* 0x002e620000004200 */
[-C--:B--2---:R-:W-:Y:S08]  /*aa90*/  HMMA.16816.F32.BF16 R52, R112, R124.reuse, R52 ;  /* 0x0000007c7034723c */ /* 0x084ff00000041834 */
[C---:B------:R-:W-:Y:S07]  /*aaa0*/  HMMA.16816.F32.BF16 R56, R116.reuse, R124, R56 ;  /* 0x0000007c7438723c */ /* 0x040fee0000041838 */
[----:B------:R-:W-:Y:S01]  /*aab0*/  FFMA.FTZ R124, R190, c[0x0][0x23c], -R108 ;  /* 0x00008f00be7c7a23 */ /* 0x000fe2000001086c */
[-C--:B------:R-:W-:Y:S03]  /*aac0*/  HMMA.16816.F32.BF16 R60, R116, R126.reuse, R60 ;  /* 0x0000007e743c723c */ /* 0x080fe6000004183c */
[----:B------:R2:W1:Y:S05]  /*aad0*/  MUFU.EX2 R200, R124 ;  /* 0x0000007c00c87308 */ /* 0x00046a0000000800 */
[C---:B------:R-:W-:Y:S08]  /*aae0*/  HMMA.16816.F32.BF16 R64, R112.reuse, R126, R64 ;  /* 0x0000007e7040723c */ /* 0x040ff00000041840 */
[-C--:B---3--:R-:W-:Y:S08]  /*aaf0*/  HMMA.16816.F32.BF16 R68, R112, R128.reuse, R68 ;  /* 0x000000807044723c */ /* 0x088ff00000041844 */
[C---:B------:R-:W-:Y:S04]  /*ab00*/  HMMA.16816.F32.BF16 R72, R116.reuse, R128, R72 ;  /* 0x000000807448723c */ /* 0x040fe80000041848 */
[----:B--2---:R-:W-:Y:S03]  /*ab10*/  FFMA.FTZ R124, R197, c[0x0][0x23c], -R111 ;  /* 0x00008f00c57c7a23 */ /* 0x004fe6000001086f */
[--C-:B------:R-:W-:Y:S01]  /*ab20*/  FFMA.FTZ R128, R249, c[0x0][0x23c], -R106.reuse ;  /* 0x00008f00f9807a23 */ /* 0x100fe2000001086a */
[-C--:B------:R-:W-:Y:S01]  /*ab30*/  HMMA.16816.F32.BF16 R76, R116, R130.reuse, R76 ;  /* 0x00000082744c723c */ /* 0x080fe2000004184c */
[----:B------:R2:W3:Y:S03]  /*ab40*/  MUFU.EX2 R199, R124 ;  /* 0x0000007c00c77308 */ /* 0x0004e60000000800 */
[----:B------:R-:W-:Y:S04]  /*ab50*/  MOV R249, R142 ;  /* 0x0000008e00f97202 */ /* 0x000fe80000000f00 */
[C---:B------:R-:W-:Y:S03]  /*ab60*/  HMMA.16816.F32.BF16 R80, R112.reuse, R130, R80 ;  /* 0x000000827050723c */ /* 0x040fe60000041850 */
[----:B------:R3:W-:Y:S05]  /*ab70*/  MUFU.EX2 R197, R128 ;  /* 0x0000008000c57308 */ /* 0x0007ea0000000800 */
[-C--:B-1----:R-:W-:Y:S08]  /*ab80*/  HMMA.16816.F32.BF16 R84, R112, R120.reuse, R84 ;  /* 0x000000787054723c */ /* 0x082ff00000041854 */
[C---:B------:R-:W-:Y:S01]  /*ab90*/  HMMA.16816.F32.BF16 R88, R116.reuse, R120, R88 ;  /* 0x000000787458723c */ /* 0x040fe20000041858 */
[----:B--2---:R-:W1:Y:S07]  /*aba0*/  LDSM.16.MT88.4 R124, [R226+0x9800] ;  /* 0x00980000e27c783b */ /* 0x004e6e0000004200 */
[-C--:B------:R-:W-:Y:S01]  /*abb0*/  HMMA.16816.F32.BF16 R92, R116, R122.reuse, R92 ;  /* 0x0000007a745c723c */ /* 0x080fe2000004185c */
[----:B---3--:R-:W-:Y:S06]  /*abc0*/  LDSM.16.MT88.4 R128, [R226+0xa800] ;  /* 0x00a80000e280783b */ /* 0x008fec0000004200 */
[----:B----4-:R-:W-:Y:S01]  /*abd0*/  F2FP.BF16.PACK_AB R116, R204, R205 ;  /* 0x000000cdcc74723e */ /* 0x010fe200000010ff */
[----:B------:R-:W-:Y:S01]  /*abe0*/  HMMA.16816.F32.BF16 R96, R112, R122, R96 ;  /* 0x0000007a7060723c */ /* 0x000fe20000041860 */
[----:B------:R-:W2:Y:S03]  /*abf0*/  LDSM.16.MT88.4 R120, [R224+0xa800] ;  /* 0x00a80000e078783b */ /* 0x000ea60000004200 */
[----:B-----5:R-:W-:Y:S02]  /*ac00*/  F2FP.BF16.PACK_AB R117, R201, R203 ;  /* 0x000000cbc975723e */ /* 0x020fe400000010ff */
[----:B------:R-:W-:Y:S02]  /*ac10*/  F2FP.BF16.PACK_AB R118, R200, R202 ;  /* 0x000000cac876723e */ /* 0x000fe400000010ff */
[----:B------:R-:W-:Y:S04]  /*ac20*/  F2FP.BF16.PACK_AB R112, R211, R213 ;  /* 0x000000d5d370723e */ /* 0x000fe800000010ff */
[----:B------:R-:W-:Y:S02]  /*ac30*/  F2FP.BF16.PACK_AB R114, R210, R212 ;  /* 0x000000d4d272723e */ /* 0x000fe400000010ff */
[----:B------:R-:W-:Y:S02]  /*ac40*/  F2FP.BF16.PACK_AB R113, R208, R209 ;  /* 0x000000d1d071723e */ /* 0x000fe400000010ff */
[----:B------:R-:W-:Y:S02]  /*ac50*/  F2FP.BF16.PACK_AB R115, R206, R207 ;  /* 0x000000cfce73723e */ /* 0x000fe400000010ff */
[----:B------:R-:W-:Y:S05]  /*ac60*/  F2FP.BF16.PACK_AB R119, R198, R199 ;  /* 0x000000c7c677723e */ /* 0x000fea00000010ff */
[-C--:B------:R-:W-:Y:S08]  /*ac70*/  HMMA.16816.F32.BF16 R4, R112, R132.reuse, R4 ;  /* 0x000000847004723c */ /* 0x080ff00000041804 */
[C---:B------:R-:W-:Y:S08]  /*ac80*/  HMMA.16816.F32.BF16 R8, R116.reuse, R132, R8 ;  /* 0x000000847408723c */ /* 0x040ff00000041808 */
[-C--:B------:R-:W-:Y:S08]  /*ac90*/  HMMA.16816.F32.BF16 R12, R116, R134.reuse, R12 ;  /* 0x00000086740c723c */ /* 0x080ff0000004180c */
[C---:B------:R-:W-:Y:S08]  /*aca0*/  HMMA.16816.F32.BF16 R16, R112.reuse, R134, R16 ;  /* 0x000000867010723c */ /* 0x040ff00000041810 */
[-C--:B-1----:R-:W-:Y:S08]  /*acb0*/  HMMA.16816.F32.BF16 R20, R112, R124.reuse, R20 ;  /* 0x0000007c7014723c */ /* 0x082ff00000041814 */
[C---:B------:R-:W-:Y:S07]  /*acc0*/  HMMA.16816.F32.BF16 R24, R116.reuse, R124, R24 ;  /* 0x0000007c7418723c */ /* 0x040fee0000041818 */
[--C-:B------:R-:W-:Y:S01]  /*acd0*/  FFMA.FTZ R124, R247, c[0x0][0x23c], -R106.reuse ;  /* 0x00008f00f77c7a23 */ /* 0x100fe2000001086a */
[-C--:B------:R-:W-:Y:S03]  /*ace0*/  HMMA.16816.F32.BF16 R28, R116, R126.reuse, R28 ;  /* 0x0000007e741c723c */ /* 0x080fe6000004181c */
[----:B------:R1:W-:Y:S01]  /*acf0*/  MUFU.EX2 R195, R124 ;  /* 0x0000007c00c37308 */ /* 0x0003e20000000800 */
[----:B------:R-:W-:Y:S04]  /*ad00*/  MOV R247, R141 ;  /* 0x0000008d00f77202 */ /* 0x000fe80000000f00 */
[C---:B------:R-:W-:Y:S08]  /*ad10*/  HMMA.16816.F32.BF16 R32, R112.reuse, R126, R32 ;  /* 0x0000007e7020723c */ /* 0x040ff00000041820 */
[-C--:B--2---:R-:W-:Y:S08]  /*ad20*/  HMMA.16816.F32.BF16 R36, R112, R120.reuse, R36 ;  /* 0x000000787024723c */ /* 0x084ff00000041824 */
[C---:B------:R-:W-:Y:S04]  /*ad30*/  HMMA.16816.F32.BF16 R40, R116.reuse, R120, R40 ;  /* 0x000000787428723c */ /* 0x040fe80000041828 */
[--C-:B-1----:R-:W-:Y:S02]  /*ad40*/  FFMA.FTZ R124, R149, c[0x0][0x23c], -R106.reuse ;  /* 0x00008f00957c7a23 */ /* 0x102fe4000001086a */
[----:B------:R-:W-:Y:S02]  /*ad50*/  FFMA.FTZ R106, R148, c[0x0][0x23c], -R106 ;  /* 0x00008f00946a7a23 */ /* 0x000fe4000001086a */
[-C--:B------:R-:W-:Y:S01]  /*ad60*/  HMMA.16816.F32.BF16 R44, R116, R122.reuse, R44 ;  /* 0x0000007a742c723c */ /* 0x080fe2000004182c */
[----:B------:R1:W-:Y:S07]  /*ad70*/  MUFU.EX2 R196, R124 ;  /* 0x0000007c00c47308 */ /* 0x0003ee0000000800 */
[C---:B------:R-:W-:Y:S01]  /*ad80*/  HMMA.16816.F32.BF16 R48, R112.reuse, R122, R48 ;  /* 0x0000007a7030723c */ /* 0x040fe20000041830 */
[----:B------:R-:W-:Y:S02]  /*ad90*/  LDSM.16.MT88.4 R120, [R226+0xb800] ;  /* 0x00b80000e278783b */ /* 0x000fe40000004200 */
[----:B------:R2:W-:Y:S05]  /*ada0*/  MUFU.EX2 R194, R106 ;  /* 0x0000006a00c27308 */ /* 0x0005ea0000000800 */
[-C--:B------:R-:W-:Y:S08]  /*adb0*/  HMMA.16816.F32.BF16 R52, R112, R128.reuse, R52 ;  /* 0x000000807034723c */ /* 0x080ff00000041834 */
[C---:B------:R-:W-:Y:S01]  /*adc0*/  HMMA.16816.F32.BF16 R56, R116.reuse, R128, R56 ;  /* 0x000000807438723c */ /* 0x040fe20000041838 */
[----:B-1----:R-:W1:Y:S07]  /*add0*/  LDSM.16.MT88.4 R124, [R224+0xb800] ;  /* 0x00b80000e07c783b */ /* 0x002e6e0000004200 */
[-C--:B------:R-:W-:Y:S04]  /*ade0*/  HMMA.16816.F32.BF16 R60, R116, R130.reuse, R60 ;  /* 0x00000082743c723c */ /* 0x080fe8000004183c */
[--C-:B--2---:R-:W-:Y:S04]  /*adf0*/  FFMA.FTZ R106, R147, c[0x0][0x23c], -R107.reuse ;  /* 0x00008f00936a7a23 */ /* 0x104fe8000001086b */
[C---:B------:R-:W-:Y:S01]  /*ae00*/  HMMA.16816.F32.BF16 R64, R112.reuse, R130, R64 ;  /* 0x000000827040723c */ /* 0x040fe20000041840 */
[----:B------:R2:W-:Y:S01]  /*ae10*/  MUFU.EX2 R193, R106 ;  /* 0x0000006a00c17308 */ /* 0x0005e20000000800 */
[----:B------:R-:W3:Y:S06]  /*ae20*/  LDSM.16.MT88.4 R128, [R224+0x9c00] ;  /* 0x009c0000e080783b */ /* 0x000eec0000004200 */
[-C--:B-1----:R-:W-:Y:S04]  /*ae30*/  HMMA.16816.F32.BF16 R68, R112, R124.reuse, R68 ;  /* 0x0000007c7044723c */ /* 0x082fe80000041844 */
[--C-:B--2---:R-:W-:Y:S04]  /*ae40*/  FFMA.FTZ R106, R146, c[0x0][0x23c], -R107.reuse ;  /* 0x00008f00926a7a23 */ /* 0x104fe8000001086b */
[----:B------:R1:W2:Y:S01]  /*ae50*/  MUFU.EX2 R191, R106 ;  /* 0x0000006a00bf7308 */ /* 0x0002a20000000800 */
[C---:B------:R-:W-:Y:S08]  /*ae60*/  HMMA.16816.F32.BF16 R72, R116.reuse, R124, R72 ;  /* 0x0000007c7448723c */ /* 0x040ff00000041848 */
[-C--:B------:R-:W-:Y:S08]  /*ae70*/  HMMA.16816.F32.BF16 R76, R116, R126.reuse, R76 ;  /* 0x0000007e744c723c */ /* 0x080ff0000004184c */
[C---:B------:R-:W-:Y:S04]  /*ae80*/  HMMA.16816.F32.BF16 R80, R112.reuse, R126, R80 ;  /* 0x0000007e7050723c */ /* 0x040fe80000041850 */
[--C-:B-1----:R-:W-:Y:S04]  /*ae90*/  FFMA.FTZ R106, R145, c[0x0][0x23c], -R107.reuse ;  /* 0x00008f00916a7a23 */ /* 0x102fe8000001086b */
[-C--:B------:R-:W-:Y:S01]  /*aea0*/  HMMA.16816.F32.BF16 R84, R112, R120.reuse, R84 ;  /* 0x000000787054723c */ /* 0x080fe20000041854 */
[----:B------:R1:W-:Y:S03]  /*aeb0*/  MUFU.EX2 R192, R106 ;  /* 0x0000006a00c07308 */ /* 0x0003e60000000800 */
[----:B------:R-:W-:Y:S04]  /*aec0*/  FFMA.FTZ R107, R188, c[0x0][0x23c], -R107 ;  /* 0x00008f00bc6b7a23 */ /* 0x000fe8000001086b */
[C---:B------:R-:W-:Y:S03]  /*aed0*/  HMMA.16816.F32.BF16 R88, R116.reuse, R120, R88 ;  /* 0x000000787458723c */ /* 0x040fe60000041858 */
[----:B------:R-:W-:Y:S05]  /*aee0*/  MUFU.EX2 R190, R107 ;  /* 0x0000006b00be7308 */ /* 0x000fea0000000800 */
[-C--:B------:R-:W-:Y:S05]  /*aef0*/  HMMA.16816.F32.BF16 R92, R116, R122.reuse, R92 ;  /* 0x0000007a745c723c */ /* 0x080fea000004185c */
[----:B------:R2:W-:Y:S03]  /*af00*/  MUFU.EX2 R107, R109 ;  /* 0x0000006d006b7308 */ /* 0x0005e60000000800 */
[----:B------:R-:W-:Y:S04]  /*af10*/  HMMA.16816.F32.BF16 R96, R112, R122, R96 ;  /* 0x0000007a7060723c */ /* 0x000fe80000041860 */
[--C-:B-1----:R-:W-:Y:S04]  /*af20*/  FFMA.FTZ R106, R189, c[0x0][0x23c], -R108.reuse ;  /* 0x00008f00bd6a7a23 */ /* 0x102fe8000001086c */
[----:B------:R1:W-:Y:S01]  /*af30*/  MUFU.EX2 R188, R106 ;  /* 0x0000006a00bc7308 */ /* 0x0003e20000000800 */
[----:B--2---:R-:W-:Y:S03]  /*af40*/  F2FP.BF16.PACK_AB R109, R191, R193 ;  /* 0x000000c1bf6d723e */ /* 0x004fe600000010ff */
[--C-:B-1----:R-:W-:Y:S01]  /*af50*/  FFMA.FTZ R106, R246, c[0x0][0x23c], -R108.reuse ;  /* 0x00008f00f66a7a23 */ /* 0x102fe2000001086c */
[----:B------:R-:W-:Y:S05]  /*af60*/  MOV R246, R140 ;  /* 0x0000008c00f67202 */ /* 0x000fea0000000f00 */
[----:B------:R1:W2:Y:S02]  /*af70*/  MUFU.EX2 R189, R106 ;  /* 0x0000006a00bd7308 */ /* 0x0002a40000000800 */
[--C-:B-1----:R-:W-:Y:S01]  /*af80*/  FFMA.FTZ R106, R238, c[0x0][0x23c], -R111.reuse ;  /* 0x00008f00ee6a7a23 */ /* 0x102fe2000001086f */
[----:B--2---:R-:W-:Y:S02]  /*af90*/  F2FP.BF16.PACK_AB R176, R189, R188 ;  /* 0x000000bcbdb0723e */ /* 0x004fe400000010ff */
[----:B------:R-:W-:Y:S05]  /*afa0*/  MOV R238, R139 ;  /* 0x0000008b00ee7202 */ /* 0x000fea0000000f00 */
[----:B------:R1:W-:Y:S02]  /*afb0*/  MUFU.EX2 R186, R106 ;  /* 0x0000006a00ba7308 */ /* 0x0003e40000000800 */
[--C-:B-1----:R-:W-:Y:S01]  /*afc0*/  FFMA.FTZ R106, R239, c[0x0][0x23c], -R111.reuse ;  /* 0x00008f00ef6a7a23 */ /* 0x102fe2000001086f */
[----:B------:R-:W-:Y:S01]  /*afd0*/  MOV R239, R138 ;  /* 0x0000008a00ef7202 */ /* 0x000fe20000000f00 */
[----:B------:R-:W-:Y:S01]  /*afe0*/  FFMA.FTZ R111, R110, c[0x0][0x23c], -R111 ;  /* 0x00008f006e6f7a23 */ /* 0x000fe2000001086f */
[----:B------:R-:W-:Y:S05]  /*aff0*/  F2FP.BF16.PACK_AB R110, R194, R196 ;  /* 0x000000c4c26e723e */ /* 0x000fea00000010ff */
[----:B------:R1:W2:Y:S02]  /*b000*/  MUFU.EX2 R187, R106 ;  /* 0x0000006a00bb7308 */ /* 0x0002a40000000800 */
[--C-:B-1----:R-:W-:Y:S01]  /*b010*/  FFMA.FTZ R106, R144, c[0x0][0x23c], -R108.reuse ;  /* 0x00008f00906a7a23 */ /* 0x102fe2000001086c */
[----:B--2---:R-:W-:Y:S01]  /*b020*/  F2FP.BF16.PACK_AB R177, R187, R186 ;  /* 0x000000babbb1723e */ /* 0x004fe200000010ff */
[----:B------:R-:W-:Y:S06]  /*b030*/  FFMA.FTZ R108, R143, c[0x0][0x23c], -R108 ;  /* 0x00008f008f6c7a23 */ /* 0x000fec000001086c */
[----:B------:R-:W-:Y:S01]  /*b040*/  MUFU.EX2 R185, R106 ;  /* 0x0000006a00b97308 */ /* 0x000fe20000000800 */
[----:B------:R-:W1:Y:S09]  /*b050*/  LDSM.16.MT88.4 R140, [R226+0x9c00] ;  /* 0x009c0000e28c783b */ /* 0x000e720000004200 */
[----:B------:R2:W4:Y:S10]  /*b060*/  MUFU.EX2 R184, R108 ;  /* 0x0000006c00b87308 */ /* 0x0005340000000800 */
[----:B------:R5:W1:Y:S01]  /*b070*/  MUFU.EX2 R106, R111 ;  /* 0x0000006f006a7308 */ /* 0x000a620000000800 */
[----:B--2---:R-:W-:Y:S02]  /*b080*/  F2FP.BF16.PACK_AB R108, R195, R197 ;  /* 0x000000c5c36c723e */ /* 0x004fe400000010ff */
[----:B----4-:R-:W-:Y:S02]  /*b090*/  F2FP.BF16.PACK_AB R178, R184, R185 ;  /* 0x000000b9b8b2723e */ /* 0x010fe400000010ff */
[----:B-----5:R-:W-:Y:S02]  /*b0a0*/  F2FP.BF16.PACK_AB R111, R190, R192 ;  /* 0x000000c0be6f723e */ /* 0x020fe400000010ff */
[----:B-1----:R-:W-:Y:S05]  /*b0b0*/  F2FP.BF16.PACK_AB R179, R106, R107 ;  /* 0x0000006b6ab3723e */ /* 0x002fea00000010ff */
[-C--:B---3--:R-:W-:Y:S01]  /*b0c0*/  HMMA.16816.F32.BF16 R116, R108, R128.reuse, R4 ;  /* 0x000000806c74723c */ /* 0x088fe20000041804 */
[----:B------:R-:W1:Y:S07]  /*b0d0*/  LDSM.16.MT88.4 R4, [R226+0xbc00] ;  /* 0x00bc0000e204783b */ /* 0x000e6e0000004200 */
[C---:B------:R-:W-:Y:S01]  /*b0e0*/  HMMA.16816.F32.BF16 R112, R176.reuse, R128, R8 ;  /* 0x00000080b070723c */ /* 0x040fe20000041808 */
[----:B------:R-:W2:Y:S04]  /*b0f0*/  LDL.LU R8, [R1+0x8] ;  /* 0x0000080001087983 */ /* 0x000ea80000300800 */
[----:B------:R-:W3:Y:S03]  /*b100*/  LDL.LU R9, [R1+0xc] ;  /* 0x00000c0001097983 */ /* 0x000ee60000300800 */
[-C--:B------:R-:W-:Y:S01]  /*b110*/  HMMA.16816.F32.BF16 R120, R176, R130.reuse, R12 ;  /* 0x00000082b078723c */ /* 0x080fe2000004180c */
[----:B------:R-:W4:Y:S04]  /*b120*/  LDL.LU R10, [R1+0x10] ;  /* 0x00001000010a7983 */ /* 0x000f280000300800 */
[----:B------:R-:W5:Y:S02]  /*b130*/  LDL.LU R11, [R1+0x14] ;  /* 0x00001400010b7983 */ /* 0x000f640000300800 */
[----:B------:R-:W-:Y:S01]  /*b140*/  MOV R15, R137 ;  /* 0x00000089000f7202 */ /* 0x000fe20000000f00 */
        /* <DEDUP_REMOVED lines=20> */
[----:B------:R-:W-:Y:S07]  /*b290*/  HMMA.16816.F32.BF16 R96, R108, R6, R96 ;  /* 0x000000066c60723c */ /* 0x000fee0000041860 */
[----:B------:R-:W-:Y:S01]  /*b2a0*/  MOV R108, R3 ;  /* 0x00000003006c7202 */ /* 0x000fe20000000f00 */
[----:B--2---:R-:W-:Y:S04]  /*b2b0*/  FFMA.FTZ R102, R102, R8, R15 ;  /* 0x0000000866667223 */ /* 0x004fe8000001000f */
[----:B---3--:R-:W-:Y:S01]  /*b2c0*/  FFMA.FTZ R8, R101, R9, R251 ;  /* 0x0000000965087223 */ /* 0x008fe200000100fb */
[----:B------:R-:W-:Y:S01]  /*b2d0*/  MOV R101, R105 ;  /* 0x0000006900657202 */ /* 0x000fe20000000f00 */
        /* <DEDUP_REMOVED lines=57> */
[----:B------:R1:W-:Y:S01]  /*b670*/  STL [R1+0x8], R7 ;  /* 0x0000080701007387 */ /* 0x0003e20000100800 */
[----:B------:R-:W-:Y:S02]  /*b680*/  FADD.FTZ R5, R190, R6 ;  /* 0x00000006be057221 */ /* 0x000fe40000010000 */
[----:B------:R-:W-:Y:S02]  /*b690*/  FADD.FTZ R0, R187, R0 ;  /* 0x00000000bb007221 */ /* 0x000fe40000010000 */
[----:B------:R-:W-:Y:S01]  /*b6a0*/  FADD.FTZ R4, R184, R4 ;  /* 0x00000004b8047221 */ /* 0x000fe20000010000 */
[----:B------:R1:W-:Y:S01]  /*b6b0*/  STL [R1+0xc], R5 ;  /* 0x00000c0501007387 */ /* 0x0003e20000100800 */
[----:B------:R-:W-:Y:S01]  /*b6c0*/  FADD.FTZ R2, R107, R0 ;  /* 0x000000006b027221 */ /* 0x000fe20000010000 */
[----:B------:R-:W-:Y:S02]  /*b6d0*/  IADD3 R0, R231, -0x1, RZ ;  /* 0xffffffffe7007810 */ /* 0x000fe40007ffe0ff */
[----:B------:R1:W-:Y:S01]  /*b6e0*/  STL [R1+0x10], R4 ;  /* 0x0000100401007387 */ /* 0x0003e20000100800 */
[----:B------:R-:W-:Y:S01]  /*b6f0*/  MOV R107, R103 ;  /* 0x00000067006b7202 */ /* 0x000fe20000000f00 */
[----:B------:R-:W-:Y:S01]  /*b700*/  FADD.FTZ R2, R106, R2 ;  /* 0x000000026a027221 */ /* 0x000fe20000010000 */
[----:B------:R-:W-:Y:S02]  /*b710*/  MOV R231, R0 ;  /* 0x0000000000e77202 */ /* 0x000fe40000000f00 */
[----:B------:R-:W-:Y:S02]  /*b720*/  MOV R106, R104 ;  /* 0x00000068006a7202 */ /* 0x000fe40000000f00 */
[----:B------:R1:W-:Y:S02]  /*b730*/  STL [R1+0x14], R2 ;  /* 0x0000140201007387 */ /* 0x0003e40000100800 */
[----:B-1----:R-:W-:-:S05]  /*b740*/  @P5 BRA `(.L_x_631) ;  /* 0xffffba9000005947 */ /* 0x002fca000383ffff */
.L_x_630:
[----:B-1----:R-:W2:Y:S04]  /*b750*/  LDL.LU R4, [R1+0x8] ;  /* 0x0000080001047983 */ /* 0x002ea80000300800 */
        /* <DEDUP_REMOVED lines=12> */
[----:B------:R-:W-:Y:S01]  /*b820*/  SHFL.BFLY PT, R5, R7, 0x2, 0x1f ;  /* 0x0c401f0007057f89 */ /* 0x000fe200000e0000 */
[----:B------:R-:W-:Y:S01]  /*b830*/  ISETP.NE.AND P0, PT, R109, -0x1, PT ;  /* 0xffffffff6d00780c */ /* 0x000fe20003f05270 */
[----:B-1----:R-:W-:-:S02]  /*b840*/  FADD.FTZ R2, R2, R4 ;  /* 0x0000000402027221 */ /* 0x002fc40000010000 */
[----:B--2---:R-:W-:-:S03]  /*b850*/  FADD.FTZ R0, R0, R9 ;  /* 0x0000000900007221 */ /* 0x004fc60000010000 */
[----:B------:R-:W1:Y:S01]  /*b860*/  SHFL.BFLY PT, R4, R2, 0x1, 0x1f ;  /* 0x0c201f0002047f89 */ /* 0x000e6200000e0000 */
[----:B---3--:R-:W-:-:S03]  /*b870*/  FADD.FTZ R6, R6, R8 ;  /* 0x0000000806067221 */ /* 0x008fc60000010000 */
[----:B------:R-:W2:Y:S04]  /*b880*/  SHFL.BFLY PT, R9, R0, 0x1, 0x1f ;  /* 0x0c201f0000097f89 */ /* 0x000ea800000e0000 */
[----:B------:R-:W3:Y:S01]  /*b890*/  SHFL.BFLY PT, R8, R6, 0x1, 0x1f ;  /* 0x0c201f0006087f89 */ /* 0x000ee200000e0000 */
[----:B-1----:R-:W-:Y:S02]  /*b8a0*/  FADD.FTZ R50, R2, R4 ;  /* 0x0000000402327221 */ /* 0x002fe40000010000 */
[----:B------:R-:W-:Y:S02]  /*b8b0*/  FADD.FTZ R2, R5, R7 ;  /* 0x0000000705027221 */ /* 0x000fe40000010000 */
[----:B--2---:R-:W-:Y:S01]  /*b8c0*/  FADD.FTZ R49, R0, R9 ;  /* 0x0000000900317221 */ /* 0x004fe20000010000 */
[----:B------:R-:W-:Y:S01]  /*b8d0*/  FSETP.NE.FTZ.AND P6, PT, R50, RZ, PT ;  /* 0x000000ff3200720b */ /* 0x000fe20003fd5000 */
[----:B------:R-:W-:Y:S01]  /*b8e0*/  @P0 IMAD.WIDE.U32 R4, R109, c[0x0][0x1e8], RZ ;  /* 0x00007a006d040a25 */ /* 0x000fe200078e00ff */
[----:B------:R-:W1:Y:S01]  /*b8f0*/  SHFL.BFLY PT, R7, R2, 0x1, 0x1f ;  /* 0x0c201f0002077f89 */ /* 0x000e6200000e0000 */
[----:B------:R-:W-:-:S02]  /*b900*/  MOV R0, 0x3f800000 ;  /* 0x3f80000000007802 */ /* 0x000fc40000000f00 */
[----:B---3--:R-:W-:Y:S01]  /*b910*/  FADD.FTZ R100, R6, R8 ;  /* 0x0000000806647221 */ /* 0x008fe20000010000 */
[----:B------:R-:W-:Y:S01]  /*b920*/  LOP3.LUT R9, R52, 0xfffffffc, RZ, 0xc0, !PT ;  /* 0xfffffffc34097812 */ /* 0x000fe200078ec0ff */
[----:B------:R-:W-:Y:S01]  /*b930*/  @P0 IMAD R106, R109, c[0x0][0x1ec], R5 ;  /* 0x00007b006d6a0a24 */ /* 0x000fe200078e0205 */
[----:B------:R-:W-:Y:S02]  /*b940*/  FSETP.NE.FTZ.AND P5, PT, R49, RZ, PT ;  /* 0x000000ff3100720b */ /* 0x000fe40003fb5000 */
[----:B------:R-:W-:Y:S02]  /*b950*/  FSETP.NE.FTZ.AND P4, PT, R100, RZ, PT ;  /* 0x000000ff6400720b */ /* 0x000fe40003f95000 */
[----:B------:R-:W-:Y:S01]  /*b960*/  IADD3 R5, -R9, R107, RZ ;  /* 0x0000006b09057210 */ /* 0x000fe20007ffe1ff */
[----:B------:R-:W2:Y:S01]  /*b970*/  @P6 MUFU.RCP R0, R50 ;  /* 0x0000003200006308 */ /* 0x000ea20000001000 */
[----:B------:R-:W-:Y:S02]  /*b980*/  @P0 MOV R102, R4 ;  /* 0x0000000400660202 */ /* 0x000fe40000000f00 */
[----:B------:R-:W-:-:S02]  /*b990*/  LEA R51, R10, R5, 0x8 ;  /* 0x000000050a337211 */ /* 0x000fc400078e40ff */
[----:B------:R-:W-:-:S06]  /*b9a0*/  MOV R4, 0x3f800000 ;  /* 0x3f80000000047802 */ /* 0x000fcc0000000f00 */
[----:B------:R-:W-:Y:S01]  /*b9b0*/  @P5 MUFU.RCP R4, R49 ;  /* 0x0000003100045308 */ /* 0x000fe20000001000 */
[----:B-1----:R-:W-:Y:S01]  /*b9c0*/  FADD.FTZ R101, R2, R7 ;  /* 0x0000000702657221 */ /* 0x002fe20000010000 */
[----:B------:R-:W-:Y:S01]  /*b9d0*/  MOV R2, 0x3f800000 ;  /* 0x3f80000000027802 */ /* 0x000fe20000000f00 */
[----:B--2---:R-:W-:-:S03]  /*b9e0*/  FMUL.FTZ R116, R0, R116 ;  /* 0x0000007400747220 */ /* 0x004fc60000410000 */
        /* <DEDUP_REMOVED lines=212> */
[----:B------:R1:W-:Y:S04]  /*c730*/  STS [R0+0x5000], R19 ;  /* 0x0050001300007388 */ /* 0x0003e80000000800 */
[----:B------:R3:W-:Y:S04]  /*c740*/  STS [R0+0x5200], R18 ;  /* 0x0052001200007388 */ /* 0x0007e80000000800 */
[----:B------:R-:W-:Y:S04]  /*c750*/  STS [R2+0x5000], R15 ;  /* 0x0050000f02007388 */ /* 0x000fe80000000800 */
[----:B------:R4:W-:Y:S04]  /*c760*/  STS [R2+0x5200], R14 ;  /* 0x0052000e02007388 */ /* 0x0009e80000000800 */
[----:B------:R2:W-:Y:S04]  /*c770*/  STS [R5+0x4000], R13 ;  /* 0x0040000d05007388 */ /* 0x0005e80000000800 */
[----:B------:R-:W-:Y:S04]  /*c780*/  STS [R5+0x4200], R12 ;  /* 0x0042000c05007388 */ /* 0x000fe80000000800 */
[----:B------:R2:W-:Y:S04]  /*c790*/  STS [R4+0x4000], R9 ;  /* 0x0040000904007388 */ /* 0x0005e80000000800 */
[----:B-1----:R1:W5:Y:S01]  /*c7a0*/  LDL R19, [R1+0x58] ;  /* 0x0000580001137983 */ /* 0x0023620000100800 */
[----:B---3--:R-:W-:-:S03]  /*c7b0*/  @P1 MOV R0, c[0x0][0x210] ;  /* 0x0000840000001a02 */ /* 0x008fc60000000f00 */
[----:B------:R3:W-:Y:S04]  /*c7c0*/  STS [R4+0x4200], R8 ;  /* 0x0042000804007388 */ /* 0x0007e80000000800 */
[----:B------:R-:W-:Y:S01]  /*c7d0*/  STS [R5+0x5000], R11 ;  /* 0x0050000b05007388 */ /* 0x000fe20000000800 */
[----:B----4-:R-:W-:-:S03]  /*c7e0*/  LOP3.LUT R2, R53, 0xffffffe0, RZ, 0xc0, !PT ;  /* 0xffffffe035027812 */ /* 0x010fc600078ec0ff */
[----:B------:R4:W-:Y:S01]  /*c7f0*/  STS [R5+0x5200], R10 ;  /* 0x0052000a05007388 */ /* 0x0009e20000000800 */
[----:B--2---:R-:W-:Y:S03]  /*c800*/  @P5 MUFU.LG2 R13, R49 ;  /* 0x00000031000d5308 */ /* 0x004fe60000000c00 */
[----:B------:R-:W-:Y:S04]  /*c810*/  STS [R4+0x5000], R7 ;  /* 0x0050000704007388 */ /* 0x000fe80000000800 */
[----:B------:R2:W-:Y:S01]  /*c820*/  STS [R4+0x5200], R6 ;  /* 0x0052000604007388 */ /* 0x0005e20000000800 */
[----:B------:R-:W-:Y:S01]  /*c830*/  @P1 IMAD R9, R0, c[0x0][0x214], RZ ;  /* 0x0000850000091a24 */ /* 0x000fe200078e02ff */
[----:B------:R-:W-:Y:S01]  /*c840*/  @!P1 MOV R0, c[0x0][0x214] ;  /* 0x0000850000009a02 */ /* 0x000fe20000000f00 */
[----:B------:R-:W-:Y:S01]  /*c850*/  @P4 MUFU.LG2 R12, R100 ;  /* 0x00000064000c4308 */ /* 0x000fe20000000c00 */
[----:B------:R-:W-:Y:S02]  /*c860*/  BAR.SYNC.DEFER_BLOCKING 0x0 ;  /* 0x0000000000007b1d */ /* 0x000fe40000010000 */
[----:B------:R-:W-:-:S02]  /*c870*/  @!P1 SEL R9, R0, c[0x0][0x234], !P2 ;  /* 0x00008d0000099a07 */ /* 0x000fc40005000000 */
[----:B------:R-:W-:Y:S02]  /*c880*/  ISETP.NE.OR P2, PT, R40, RZ, !P2 ;  /* 0x000000ff2800720c */ /* 0x000fe40005745670 */
[----:B------:R-:W1:Y:S01]  /*c890*/  S2R R14, SR_CTAID.X ;  /* 0x00000000000e7919 */ /* 0x000e620000002500 */
[----:B------:R-:W-:Y:S02]  /*c8a0*/  @!P0 SHF.R.S32.HI R0, RZ, 0x1f, R68 ;  /* 0x0000001fff008819 */ /* 0x000fe40000011444 */
[----:B---3--:R-:W-:Y:S01]  /*c8b0*/  IADD3 R8, -R2, R107, RZ ;  /* 0x0000006b02087210 */ /* 0x008fe20007ffe1ff */
[----:B------:R-:W3:Y:S01]  /*c8c0*/  S2R R18, SR_CTAID.Z ;  /* 0x0000000000127919 */ /* 0x000ee20000002700 */
[----:B----4-:R4:W1:Y:S06]  /*c8d0*/  @P6 MUFU.LG2 R10, R50 ;  /* 0x00000032000a6308 */ /* 0x01086c0000000c00 */
[----:B------:R-:W-:-:S02]  /*c8e0*/  @!P2 IMAD R5, R68, c[0x0][0x214], RZ ;  /* 0x000085004405aa24 */ /* 0x000fc400078e02ff */
[----:B--2---:R-:W-:Y:S01]  /*c8f0*/  @!P0 IMAD R4, R0, c[0x0][0x1e0], RZ ;  /* 0x0000780000048a24 */ /* 0x004fe200078e02ff */
[----:B------:R-:W-:Y:S01]  /*c900*/  @P1 MOV R0, 0x1 ;  /* 0x0000000100001802 */ /* 0x000fe20000000f00 */
[----:B------:R-:W-:Y:S01]  /*c910*/  @!P0 IMAD.WIDE.U32 R6, R68, c[0x0][0x1e0], RZ ;  /* 0x0000780044068a25 */ /* 0x000fe200078e00ff */
[----:B------:R2:W1:Y:S01]  /*c920*/  LDS.128 R28, [R230] ;  /* 0x00000000e61c7984 */ /* 0x0004620000000c00 */
[----:B------:R-:W-:Y:S02]  /*c930*/  @!P2 SEL R2, R5, R109, !P0 ;  /* 0x0000006d0502a207 */ /* 0x000fe40004000000 */
[----:B------:R-:W-:Y:S01]  /*c940*/  @!P1 IMAD R0, R9, c[0x0][0x1c0], RZ ;  /* 0x0000700009009a24 */ /* 0x000fe200078e02ff */
[----:B------:R2:W1:Y:S01]  /*c950*/  LDS.128 R40, [R230+0x800] ;  /* 0x00080000e6287984 */ /* 0x0004620000000c00 */
[C---:B------:R-:W-:Y:S01]  /*c960*/  @!P0 IMAD R4, R68.reuse, c[0x0][0x1e4], R4 ;  /* 0x0000790044048a24 */ /* 0x040fe200078e0204 */
[----:B------:R-:W-:Y:S02]  /*c970*/  @!P0 MOV R102, R6 ;  /* 0x0000000600668202 */ /* 0x000fe40000000f00 */
[----:B------:R2:W1:Y:S04]  /*c980*/  LDS.128 R52, [R230+0x1000] ;  /* 0x00100000e6347984 */ /* 0x0004680000000c00 */
[----:B------:R2:W1:Y:S04]  /*c990*/  LDS.128 R64, [R230+0x1800] ;  /* 0x00180000e6407984 */ /* 0x0004680000000c00 */
[----:B------:R2:W1:Y:S04]  /*c9a0*/  LDS.128 R24, [R230+0x2000] ;  /* 0x00200000e6187984 */ /* 0x0004680000000c00 */
[----:B------:R2:W2:Y:S04]  /*c9b0*/  LDS.128 R36, [R230+0x2800] ;  /* 0x00280000e6247984 */ /* 0x0004a80000000c00 */
[----:B----4-:R4:W2:Y:S04]  /*c9c0*/  LDS.128 R48, [R230+0x3000] ;  /* 0x00300000e6307984 */ /* 0x0108a80000000c00 */
[----:B------:R4:W2:Y:S04]  /*c9d0*/  LDS.128 R60, [R230+0x3800] ;  /* 0x00380000e63c7984 */ /* 0x0008a80000000c00 */
[----:B------:R4:W2:Y:S04]  /*c9e0*/  LDS.128 R20, [R230+0x4000] ;  /* 0x00400000e6147984 */ /* 0x0008a80000000c00 */
[----:B------:R4:W2:Y:S04]  /*c9f0*/  LDS.128 R32, [R230+0x4800] ;  /* 0x00480000e6207984 */ /* 0x0008a80000000c00 */
[----:B------:R4:W2:Y:S04]  /*ca00*/  LDS.128 R44, [R230+0x5000] ;  /* 0x00500000e62c7984 */ /* 0x0008a80000000c00 */
[----:B------:R4:W2:Y:S01]  /*ca10*/  LDS.128 R56, [R230+0x5800] ;  /* 0x00580000e6387984 */ /* 0x0008a20000000c00 */
[----:B------:R-:W-:Y:S01]  /*ca20*/  IMAD R0, R68, R0, RZ ;  /* 0x0000000044007224 */ /* 0x000fe200078e02ff */
[----:B------:R-:W-:Y:S01]  /*ca30*/  @P1 MOV R6, c[0x0][0x210] ;  /* 0x0000840000061a02 */ /* 0x000fe20000000f00 */
[----:B------:R-:W4:Y:S01]  /*ca40*/  @P3 MUFU.LG2 R11, R101 ;  /* 0x00000065000b3308 */ /* 0x000f220000000c00 */
[----:B------:R-:W-:-:S02]  /*ca50*/  @!P1 MOV R6, 0x1 ;  /* 0x0000000100069802 */ /* 0x000fc40000000f00 */
[----:B------:R-:W-:Y:S02]  /*ca60*/  @!P0 IADD3 R106, R7, R4, RZ ;  /* 0x00000004076a8210 */ /* 0x000fe40007ffe0ff */
[----:B------:R-:W-:Y:S01]  /*ca70*/  CS2R R4, SRZ ;  /* 0x0000000000047805 */ /* 0x000fe2000001ff00 */
[----:B------:R-:W-:Y:S02]  /*ca80*/  SEL R0, R0, RZ, P2 ;  /* 0x000000ff00007207 */ /* 0x000fe40001000000 */
[----:B------:R-:W-:Y:S02]  /*ca90*/  @!P2 SHF.R.S32.HI R5, RZ, 0x1f, R2 ;  /* 0x0000001fff05a819 */ /* 0x000fe40000011402 */
[----:B------:R-:W-:Y:S01]  /*caa0*/  @!P2 MOV R4, R2 ;  /* 0x000000020004a202 */ /* 0x000fe20000000f00 */
[----:B-1----:R-:W-:Y:S01]  /*cab0*/  IMAD R2, R14, R6, RZ ;  /* 0x000000060e027224 */ /* 0x002fe200078e02ff */
[----:B------:R-:W-:Y:S01]  /*cac0*/  LOP3.LUT P0, RZ, R8, 0x3, RZ, 0xc0, !PT ;  /* 0x0000000308ff7812 */ /* 0x000fe2000780c0ff */
[----:B------:R-:W-:-:S02]  /*cad0*/  @P6 FMUL.FTZ R7, R10, 0.69314718246459960938 ;  /* 0x3f3172180a076820 */ /* 0x000fc40000410000 */
[----:B---3--:R-:W-:Y:S01]  /*cae0*/  IMAD R0, R18, R9, R0 ;  /* 0x0000000912007224 */ /* 0x008fe200078e0200 */
[----:B------:R-:W-:Y:S02]  /*caf0*/  SHF.L.U32 R2, R2, 0x7, RZ ;  /* 0x0000000702027819 */ /* 0x000fe400000006ff */
[----:B------:R-:W-:Y:S01]  /*cb00*/  MOV R17, 0x7f800000 ;  /* 0x7f80000000117802 */ /* 0x000fe20000000f00 */
[----:B------:R-:W-:Y:S01]  /*cb10*/  @P6 FFMA.FTZ R17, R105, c[0x0][0x238], R7 ;  /* 0x00008e0069116a23 */ /* 0x000fe20000010007 */
[----:B------:R-:W-:Y:S01]  /*cb20*/  IADD3 R7, P2, P1, R2, R4, R0 ;  /* 0x0000000402077210 */ /* 0x000fe2000795e000 */
[----:B------:R-:W-:Y:S01]  /*cb30*/  @P5 FMUL.FTZ R10, R13, 0.69314718246459960938 ;  /* 0x3f3172180d0a5820 */ /* 0x000fe20000410000 */
[----:B------:R-:W-:Y:S01]  /*cb40*/  SHF.R.S32.HI R4, RZ, 0x1f, R2 ;  /* 0x0000001fff047819 */ /* 0x000fe20000011402 */
[----:B------:R-:W-:Y:S01]  /*cb50*/  @P4 FMUL.FTZ R9, R12, 0.69314718246459960938 ;  /* 0x3f3172180c094820 */ /* 0x000fe20000410000 */
[----:B------:R-:W-:Y:S01]  /*cb60*/  SHF.R.S32.HI R2, RZ, 0x1f, R0 ;  /* 0x0000001fff027819 */ /* 0x000fe20000011400 */
[----:B----4-:R-:W-:Y:S01]  /*cb70*/  @P3 FMUL.FTZ R8, R11, 0.69314718246459960938 ;  /* 0x3f3172180b083820 */ /* 0x010fe20000410000 */
        /* <DEDUP_REMOVED lines=9> */
[----:B------:R-:W3:Y:S04]  /*cc10*/  LDL.LU R70, [R1+0x60] ;  /* 0x0000600001467983 */ /* 0x000ee80000300800 */
        /* <DEDUP_REMOVED lines=33> */
.L_x_635:
[----:B------:R-:W-:Y:S05]  /*ce30*/  BSYNC B0 ;  /* 0x0000000000007941 */ /* 0x000fea0003800000 */
.L_x_634:
[----:B-1----:R-:W3:Y:S04]  /*ce40*/  LDL.LU.64 R4, [R1+0x38] ;  /* 0x0000380001047983 */ /* 0x002ee80000300a00 */
[----:B------:R-:W4:Y:S04]  /*ce50*/  LDL.64 R14, [R1+0x18] ;  /* 0x00001800010e7983 */ /* 0x000f280000100a00 */
[----:B------:R1:W5:Y:S04]  /*ce60*/  LDL.64 R16, [R1+0x40] ;  /* 0x0000400001107983 */ /* 0x0003680000100a00 */
[----:B------:R1:W5:Y:S04]  /*ce70*/  LDL R12, [R1+0x50] ;  /* 0x00005000010c7983 */ /* 0x0003680000100800 */
[----:B------:R1:W5:Y:S01]  /*ce80*/  LDL R11, [R1+0x54] ;  /* 0x00005400010b7983 */ /* 0x0003620000100800 */
[----:B------:R-:W-:-:S05]  /*ce90*/  SHF.R.S32.HI R0, RZ, 0x1f, R18 ;  /* 0x0000001fff007819 */ /* 0x000fca0000011412 */
[----:B------:R-:W-:Y:S01]  /*cea0*/  IMAD R0, R0, c[0x0][0x1f0], RZ ;  /* 0x00007c0000007a24 */ /* 0x000fe200078e02ff */
[----:B------:R-:W-:Y:S03]  /*ceb0*/  BSSY B0, `(.L_x_636) ;  /* 0x0000015000007945 */ /* 0x000fe60003800000 */
[----:B------:R-:W-:Y:S01]  /*cec0*/  IMAD R0, R18, c[0x0][0x1f4], R0 ;  /* 0x00007d0012007a24 */ /* 0x000fe200078e0200 */
[----:B----4-:R-:W-:-:S04]  /*ced0*/  IADD3 R2, P0, R14, R102, RZ ;  /* 0x000000660e027210 */ /* 0x010fc80007f1e0ff */
[----:B------:R-:W-:Y:S02]  /*cee0*/  IADD3.X R3, R15, R106, RZ, P0, !PT ;  /* 0x0000006a0f037210 */ /* 0x000fe400007fe4ff */
[----:B---3-5:R-:W-:-:S03]  /*cef0*/  ISETP.GE.AND P0, PT, R4, R19, PT ;  /* 0x000000130400720c */ /* 0x028fc60003f06270 */
        /* <DEDUP_REMOVED lines=15> */
[----:B--2---:R1:W-:Y:S02]  /*cff0*/  @!P1 STG.E.128 [R2.64+0x80], R20 ;  /* 0x0000801402009986 */ /* 0x0043e4000c101d0a */
.L_x_637:
[----:B-1----:R-:W-:Y:S05]  /*d000*/  BSYNC B0 ;  /* 0x0000000000007941 */ /* 0x002fea0003800000 */
.L_x_636:
[----:B------:R-:W3:Y:S01]  /*d010*/  LDL.LU R0, [R1+0x5c] ;  /* 0x00005c0001007983 */ /* 0x000ee20000300800 */
[----:B------:R-:W-:Y:S01]  /*d020*/  BSSY B0, `(.L_x_638) ;  /* 0x0000013000007945 */ /* 0x000fe20003800000 */
[----:B---3--:R-:W-:-:S13]  /*d030*/  ISETP.GE.AND P0, PT, R0, R19, PT ;  /* 0x000000130000720c */ /* 0x008fda0003f06270 */
        /* <DEDUP_REMOVED lines=15> */
[----:B--2---:R1:W-:Y:S04]  /*d130*/  @!P1 STG.E.128 [R2.64+0x40], R36 ;  /* 0x0000402402009986 */ /* 0x0043e8000c101d0a */
[----:B------:R1:W-:Y:S02]  /*d140*/  @!P0 STG.E.128 [R2.64+0x80], R32 ;  /* 0x0000802002008986 */ /* 0x0003e4000c101d0a */
.L_x_639:
[----:B------:R-:W-:Y:S05]  /*d150*/  BSYNC B0 ;  /* 0x0000000000007941 */ /* 0x000fea0003800000 */
.L_x_638:
[----:B------:R-:W3:Y:S01]  /*d160*/  LDL.LU R0, [R1+0x68] ;  /* 0x0000680001007983 */ /* 0x000ee20000300800 */
[----:B------:R-:W-:Y:S01]  /*d170*/  BSSY B0, `(.L_x_640) ;  /* 0x0000013000007945 */ /* 0x000fe20003800000 */
[----:B---3--:R-:W-:-:S13]  /*d180*/  ISETP.GE.AND P0, PT, R0, R19, PT ;  /* 0x000000130000720c */ /* 0x008fda0003f06270 */
        /* <DEDUP_REMOVED lines=17> */
.L_x_641:
[----:B------:R-:W-:Y:S05]  /*d2a0*/  BSYNC B0 ;  /* 0x0000000000007941 */ /* 0x000fea0003800000 */
.L_x_640:
[----:B------:R-:W3:Y:S02]  /*d2b0*/  LDL.LU R0, [R1+0x64] ;  /* 0x0000640001007983 */ /* 0x000ee40000300800 */
[----:B---3--:R-:W-:-:S13]  /*d2c0*/  ISETP.GE.AND P0, PT, R0, R19, PT ;  /* 0x000000130000720c */ /* 0x008fda0003f06270 */
        /* <DEDUP_REMOVED lines=13> */
[----:B--2---:R1:W-:Y:S01]  /*d3a0*/  @!P0 STG.E.128 [R2.64+0x40], R60 ;  /* 0x0000403c02008986 */ /* 0x0043e2000c101d0a */
[----:B------:R-:W-:-:S03]  /*d3b0*/  ISETP.GE.AND P0, PT, R11, c[0x0][0x220], PT ;  /* 0x000088000b007a0c */ /* 0x000fc60003f06270 */
[----:B------:R1:W-:Y:S10]  /*d3c0*/  @!P1 STG.E.128 [R2.64], R64 ;  /* 0x0000004002009986 */ /* 0x0003f4000c101d0a */
[----:B------:R-:W-:Y:S05]  /*d3d0*/  @P0 EXIT ;  /* 0x000000000000094d */ /* 0x000fea0003800000 */
[----:B------:R-:W-:Y:S01]  /*d3e0*/  STG.E.128 [R2.64+0x80], R56 ;  /* 0x0000803802007986 */ /* 0x000fe2000c101d0a */
[----:B------:R-:W-:Y:S05]  /*d3f0*/  EXIT ;  /* 0x000000000000794d */ /* 0x000fea0003800000 */
.L_x_608:
        /* <DEDUP_REMOVED lines=10> */
[----:B------:R-:W-:-:S03]  /*d4a0*/  SHF.R.S32.HI R11, RZ, 0x1f, R10 ;  /* 0x0000001fff0b7819 */ /* 0x000fc6000001140a */
[----:B------:R-:W-:-:S05]  /*d4b0*/  IMAD.SHL.U32 R14, R20, 0x8, RZ ;  /* 0x00000008140e7824 */ /* 0x000fca00078e00ff */
[----:B------:R-:W-:Y:S02]  /*d4c0*/  IADD3 R24, R14, 0x20, RZ ;  /* 0x000000200e187810 */ /* 0x000fe40007ffe0ff */
        /* <DEDUP_REMOVED lines=17> */
[C---:B------:R-:W-:Y:S02]  /*d5e0*/  IMAD R3, R26.reuse, R4, RZ ;  /* 0x000000041a037224 */ /* 0x040fe400078e02ff */
[----:B------:R-:W-:Y:S02]  /*d5f0*/  @!P3 IMAD R6, R5, c[0x0][0x1e0], RZ ;  /* 0x000078000506ba24 */ /* 0x000fe400078e02ff */
[----:B------:R-:W-:Y:S01]  /*d600*/  @!P3 IMAD.WIDE.U32 R4, R26, c[0x0][0x1e0], RZ ;  /* 0x000078001a04ba25 */ /* 0x000fe200078e00ff */
[----:B------:R-:W-:-:S03]  /*d610*/  SEL R3, R3, RZ, P2 ;  /* 0x000000ff03037207 */ /* 0x000fc60001000000 */
[C---:B------:R-:W-:Y:S01]  /*d620*/  @!P3 IMAD R6, R26.reuse, c[0x0][0x1e4], R6 ;  /* 0x000079001a06ba24 */ /* 0x040fe200078e0206 */
[----:B------:R-:W-:Y:S01]  /*d630*/  @!P3 MOV R2, R4 ;  /* 0x000000040002b202 */ /* 0x000fe20000000f00 */
[----:B------:R-:W-:Y:S02]  /*d640*/  @!P0 IMAD R15, R26, c[0x0][0x214], RZ ;  /* 0x000085001a0f8a24 */ /* 0x000fe400078e02ff */
[----:B------:R-:W-:Y:S02]  /*d650*/  @!P3 IMAD.IADD R7, R5, 0x1, R6 ;  /* 0x000000010507b824 */ /* 0x000fe400078e0206 */
[----:B------:R-:W-:Y:S01]  /*d660*/  IMAD R6, R18, R0, R3 ;  /* 0x0000000012067224 */ /* 0x000fe200078e0203 */
[----:B------:R-:W-:Y:S01]  /*d670*/  SHF.R.S32.HI R0, RZ, 0x1f, R18 ;  /* 0x0000001fff007819 */ /* 0x000fe20000011412 */
[----:B------:R1:W-:Y:S01]  /*d680*/  @!P0 STL [R1+0x4c], R15 ;  /* 0x00004c0f01008387 */ /* 0x0003e20000100800 */
[----:B------:R-:W-:Y:S02]  /*d690*/  IADD3 R4, P0, R14, R2, RZ ;  /* 0x000000020e047210 */ /* 0x000fe40007f1e0ff */
        /* <DEDUP_REMOVED lines=29> */
.L_x_643:
[----:B-1----:R-:W-:Y:S05]  /*d870*/  BSYNC B0 ;  /* 0x0000000000007941 */ /* 0x002fea0003800000 */
.L_x_642:
        /* <DEDUP_REMOVED lines=20> */
.L_x_645:
[----:B------:R-:W-:Y:S05]  /*d9c0*/  BSYNC B0 ;  /* 0x0000000000007941 */ /* 0x000fea0003800000 */
.L_x_644:
        /* <DEDUP_REMOVED lines=20> */
.L_x_647:
[----:B------:R-:W-:Y:S05]  /*db10*/  BSYNC B0 ;  /* 0x0000000000007941 */ /* 0x000fea0003800000 */
.L_x_646:
        /* <DEDUP_REMOVED lines=20> */
.L_x_649:
[----:B------:R-:W-:Y:S05]  /*dc60*/  BSYNC B0 ;  /* 0x0000000000007941 */ /* 0x000fea0003800000 */
.L_x_648:
        /* <DEDUP_REMOVED lines=35> */
.L_x_650:
        /* <DEDUP_REMOVED lines=14> */
.L_x_1042:


//--------------------- .text._ZN5flash16flash_fwd_kernelI23Flash_fwd_kernel_traitsILi96ELi128ELi64ELi4ELb0ELb0EN7cutlass10bfloat16_tE19Flash_kernel_traitsILi96ELi128ELi64ELi4ES3_EELb1ELb0ELb1ELb0ELb0ELb1ELb0ELb0EEEvNS_16Flash_fwd_paramsE --------------------------
	.section	.text._ZN5flash16flash_fwd_kernelI23Flash_fwd_kernel_traitsILi96ELi128ELi64ELi4ELb0ELb0EN7cutlass10bfloat16_tE19Flash_kernel_traitsILi96ELi128ELi64ELi4ES3_EELb1ELb0ELb1ELb0ELb0ELb1ELb0ELb0EEEvNS_16Flash_fwd_paramsE,"ax",@progbits
	.sectioninfo	@"SHI_REGISTERS=255"
	.align	128
        .global         _ZN5flash16flash_fwd_kernelI23Flash_fwd_kernel_traitsILi96ELi128ELi64ELi4ELb0ELb0EN7cutlass10bfloat16_tE19Flash_kernel_traitsILi96ELi128ELi64ELi4ES3_EELb1ELb0ELb1ELb0ELb0ELb1ELb0ELb0EEEvNS_16Flash_fwd_paramsE
        .type           _ZN5flash16flash_fwd_kernelI23Flash_fwd_kernel_traitsILi96ELi128ELi64ELi4ELb0ELb0EN7cutlass10bfloat16_tE19Flash_kernel_traitsILi96ELi128ELi64ELi4ES3_EELb1ELb0ELb1ELb0ELb0ELb1ELb0ELb0EEEvNS_16Flash_fwd_paramsE,@function
        .size           _ZN5flash16flash_fwd_kernelI23Flash_fwd_kernel_traitsILi96ELi128ELi64ELi4ELb0ELb0EN7cutlass10bfloat16_tE19Flash_kernel_traitsILi96ELi128ELi64ELi4ES3_EELb1ELb0ELb1ELb0ELb0ELb1ELb0ELb0EEEvNS_16Flash_fwd_paramsE,(.L_x_1043 - _ZN5flash16flash_fwd_kernelI23Flash_fwd_kernel_traitsILi96ELi128ELi64ELi4ELb0ELb0EN7cutlass10bfloat16_tE19Flash_kernel_traitsILi96ELi128ELi64ELi4ES3_EELb1ELb0ELb1ELb0ELb0ELb1ELb0ELb0EEEvNS_16Flash_fwd_paramsE)
        .other          _ZN5flash16flash_fwd_kernelI23Flash_fwd_kernel_traitsILi96ELi128ELi64ELi4ELb0ELb0EN7cutlass10bfloat16_tE19Flash_kernel_traitsILi96ELi128ELi64ELi4ES3_EELb1ELb0ELb1ELb0ELb0ELb1ELb0ELb0EEEvNS_16Flash_fwd_paramsE,@"STO_CUDA_ENTRY STV_DEFAULT"
_ZN5flash16flash_fwd_kernelI23Flash_fwd_kernel_traitsILi96ELi128ELi64ELi4ELb0ELb0EN7cutlass10bfloat16_tE19Flash_kernel_traitsILi96ELi128ELi64ELi4ES3_EELb1ELb0ELb1ELb0ELb0ELb1ELb0ELb0EEEvNS_16Flash_fwd_paramsE:
.text._ZN5flash16flash_fwd_kernelI23Flash_fwd_kernel_traitsILi96ELi128ELi64ELi4ELb0ELb0EN7cutlass10bfloat16_tE19Flash_kernel_traitsILi96ELi128ELi64ELi4ES3_EELb1ELb0ELb1ELb0ELb0ELb1ELb0ELb0EEEvNS_16Flash_fwd_paramsE:
        /* <DEDUP_REMOVED lines=18> */
[----:B------:R-:W5:Y:S01]  /*0120*/  S2UR UR12, SR_CTAID.Y ;  /* 0x00000000000c79c3 */ /* 0x000f620000002600 */
        /* <DEDUP_REMOVED lines=11> */
[----:B------:R-:W-:Y:S02]  /*01e0*/  ULDC.64 UR14, c[0x0][0x240] ;  /* 0x00009000000e7ab9 */ /* 0x000fe40000000a00 */
[----:B------:R-:W-:-:S02]  /*01f0*/  UISETP.EQ.OR.EX UP0, UPT, URZ, UR5, !UP3, UP0 ;  /* 0x000000053f00728c */ /* 0x000fc4000df02700 */
[----:B-----5:R-:W-:Y:S02]  /*0200*/  UIMAD.WIDE UR14, UR12, UR7, UR14 ;  /* 0x000000070c0e72a5 */ /* 0x020fe4000f8e020e */
[----:B-1----:R-:W-:-:S06]  /*0210*/  ULOP3.LUT UR9, UR11, UR8, UR12, 0xfe, !UPT ;  /* 0x000000080b097292 */ /* 0x002fcc000f8efe0c */
[----:B--2---:R-:W-:Y:S01]  /*0220*/  LOP3.LUT P3, RZ, R148, UR9, RZ, 0xfc, !PT ;  /* 0x0000000994ff7c12 */ /* 0x004fe2000f86fcff */
[----:B------:R-:W-:Y:S02]  /*0230*/  ULDC.64 UR4, c[0x0][0x248] ;  /* 0x0000920000047ab9 */ /* 0x000fe40000000a00 */
[----:B------:R-:W-:-:S10]  /*0240*/  UIMAD.WIDE UR4, UR12, UR7, UR4 ;  /* 0x000000070c0472a5 */ /* 0x000fd4000f8e0204 */
[----:B------:R-:W-:Y:S02]  /*0250*/  @!P3 IMAD.MOV.U32 R10, RZ, RZ, c[0x0][0x308] ;  /* 0x0000c200ff0ab624 */ /* 0x000fe400078e00ff */
[----:B------:R-:W-:Y:S01]  /*0260*/  @!P3 IMAD.MOV.U32 R11, RZ, RZ, c[0x0][0x30c] ;  /* 0x0000c300ff0bb624 */ /* 0x000fe200078e00ff */
        /* <DEDUP_REMOVED lines=55> */
.L_x_651:
[----:B------:R-:W-:Y:S02]  /*05e0*/  ULDC UR6, c[0x0][0x218] ;  /* 0x0000860000067ab9 */ /* 0x000fe40000000800 */
.L_x_652:
        /* <DEDUP_REMOVED lines=46> */
[----:B------:R-:W-:Y:S01]  /*08d0*/  ULDC.64 UR6, c[0x0][0x1e8] ;  /* 0x00007a0000067ab9 */ /* 0x000fe20000000a00 */
[----:B------:R-:W1:Y:S01]  /*08e0*/  S2R R12, SR_CTAID.Z ;  /* 0x00000000000c7919 */ /* 0x000e620000002700 */
[----:B------:R-:W-:Y:S01]  /*08f0*/  ULDC.64 UR4, c[0x0][0x1e0] ;  /* 0x0000780000047ab9 */ /* 0x000fe20000000a00 */
[----:B------:R-:W-:Y:S01]  /*0900*/  LOP3.LUT R0, R6, 0x1ffffffc, RZ, 0xc0, !PT ;  /* 0x1ffffffc06007812 */ /* 0x000fe200078ec0ff */
[----:B------:R-:W-:Y:S01]  /*0910*/  USHF.R.S32.HI UR17, URZ, 0x1f, UR11 ;  /* 0x0000001f3f117899 */ /* 0x000fe2000801140b */
[----:B------:R-:W2:Y:S01]  /*0920*/  S2R R4, SR_CTAID.X ;  /* 0x0000000000047919 */ /* 0x000ea20000002500 */
[----:B------:R-:W-:Y:S01]  /*0930*/  ULDC UR13, c[0x0][0x214] ;  /* 0x00008500000d7ab9 */ /* 0x000fe20000000800 */
[----:B------:R-:W-:Y:S01]  /*0940*/  SHF.R.S32.HI R6, RZ, 0x2, R6 ;  /* 0x00000002ff067819 */ /* 0x000fe20000011406 */
[----:B------:R-:W-:Y:S01]  /*0950*/  ULDC UR9, c[0x0][0x234] ;  /* 0x00008d0000097ab9 */ /* 0x000fe20000000800 */
[----:B------:R-:W-:Y:S01]  /*0960*/  IMAD.IADD R0, R148, 0x1, -R0 ;  /* 0x0000000194007824 */ /* 0x000fe200078e0a00 */
[----:B------:R-:W-:Y:S01]  /*0970*/  @!UP0 USHF.R.S32.HI UR16, URZ, 0x1f, UR12 ;  /* 0x0000001f3f108899 */ /* 0x000fe2000801140c */
[----:B------:R-:W-:Y:S01]  /*0980*/  SHF.R.S32.HI R7, RZ, 0x1f, R6 ;  /* 0x0000001fff077819 */ /* 0x000fe20000011406 */
[----:B------:R-:W-:Y:S01]  /*0990*/  @UP0 UIMAD.WIDE.U32 UR14, UR24, UR6, URZ ;  /* 0x00000006180e02a5 */ /* 0x000fe2000f8e003f */
[----:B------:R-:W-:Y:S01]  /*09a0*/  IMAD.SHL.U32 R0, R0, 0x8, RZ ;  /* 0x0000000800007824 */ /* 0x000fe200078e00ff */
[----:B------:R-:W-:Y:S01]  /*09b0*/  @!UP0 UIMAD UR16, UR16, UR4, URZ ;  /* 0x00000004101082a4 */ /* 0x000fe2000f8e023f */
[----:B------:R-:W-:Y:S01]  /*09c0*/  BSSY B0, `(.L_x_654) ;  /* 0x0000038000007945 */ /* 0x000fe20003800000 */
[----:B------:R-:W-:-:S02]  /*09d0*/  @!UP0 UIMAD.WIDE.U32 UR18, UR12, UR4, URZ ;  /* 0x000000040c1282a5 */ /* 0x000fc4000f8e003f */
[----:B------:R-:W-:Y:S02]  /*09e0*/  @UP0 UIMAD UR7, UR24, UR7, UR15 ;  /* 0x00000007180702a4 */ /* 0x000fe4000f8e020f */
[----:B------:R-:W-:Y:S02]  /*09f0*/  ULDC.U8 UR4, c[0x0][0x329] ;  /* 0x0000ca4000047ab9 */ /* 0x000fe40000000000 */
[----:B------:R-:W-:Y:S02]  /*0a00*/  UISETP.NE.AND UP2, UPT, UR4, URZ, UPT ;  /* 0x0000003f0400728c */ /* 0x000fe4000bf45270 */
[----:B------:R-:W-:Y:S02]  /*0a10*/  ULDC.U8 UR15, c[0x0][0x328] ;  /* 0x0000ca00000f7ab9 */ /* 0x000fe40000000000 */
[----:B------:R-:W-:Y:S02]  /*0a20*/  UISETP.NE.AND UP3, UPT, UR15, URZ, UPT ;  /* 0x0000003f0f00728c */ /* 0x000fe4000bf65270 */
[----:B------:R-:W-:-:S02]  /*0a30*/  @!UP0 UIMAD UR16, UR12, UR5, UR16 ;  /* 0x000000050c1082a4 */ /* 0x000fc4000f8e0210 */
[----:B------:R-:W-:Y:S02]  /*0a40*/  UISETP.EQ.AND UP3, UPT, UR4, URZ, UP3 ;  /* 0x0000003f0400728c */ /* 0x000fe40009f62270 */
[----:B------:R-:W-:Y:S02]  /*0a50*/  ULDC UR6, c[0x0][0x1c0] ;  /* 0x0000700000067ab9 */ /* 0x000fe40000000800 */
[----:B------:R-:W-:Y:S02]  /*0a60*/  ULDC.64 UR4, c[0x0][0x1f0] ;  /* 0x00007c0000047ab9 */ /* 0x000fe40000000a00 */
[----:B------:R-:W-:Y:S02]  /*0a70*/  UIMAD UR4, UR17, UR4, URZ ;  /* 0x00000004110472a4 */ /* 0x000fe4000f8e023f */
[----:B------:R-:W-:Y:S02]  /*0a80*/  @!UP2 UISETP.NE.AND UP1, UPT, UR15, URZ, UPT ;  /* 0x0000003f0f00a28c */ /* 0x000fe4000bf25270 */
[----:B------:R-:W-:-:S02]  /*0a90*/  @UP0 UMOV UR17, UR14 ;  /* 0x0000000e00110c82 */ /* 0x000fc40008000000 */
[----:B------:R-:W-:Y:S02]  /*0aa0*/  @UP2 ULDC UR14, c[0x0][0x210] ;  /* 0x00008400000e2ab9 */ /* 0x000fe40000000800 */
[----:B------:R-:W-:Y:S02]  /*0ab0*/  @UP2 UIMAD UR14, UR14, UR13, URZ ;  /* 0x0000000d0e0e22a4 */ /* 0x000fe4000f8e023f */
[----:B------:R-:W-:Y:S02]  /*0ac0*/  @!UP2 USEL UR14, UR13, UR9, !UP1 ;  /* 0x000000090d0ea287 */ /* 0x000fe4000c800000 */
[----:B------:R-:W-:Y:S02]  /*0ad0*/  @UP2 UMOV UR20, 0x1 ;  /* 0x0000000100142882 */ /* 0x000fe40000000000 */
[----:B------:R-:W-:Y:S02]  /*0ae0*/  @!UP2 UIMAD UR20, UR14, UR6, URZ ;  /* 0x000000060e14a2a4 */ /* 0x000fe4000f8e023f */
[----:B------:R-:W-:-:S02]  /*0af0*/  @!UP0 UMOV UR17, UR18 ;  /* 0x0000001200118c82 */ /* 0x000fc40008000000 */
[----:B------:R-:W-:Y:S01]  /*0b00*/  @!UP0 UIADD3 UR7, UR19, UR16, URZ ;  /* 0x0000001013078290 */ /* 0x000fe2000fffe03f */
[C---:B------:R-:W-:Y:S01]  /*0b10*/  IADD3 R2, P0, R0.reuse, UR17, RZ ;  /* 0x0000001100027c10 */ /* 0x040fe2000ff1e0ff */
        /* <DEDUP_REMOVED lines=11> */
[----:B--2---:R-:W-:Y:S01]  /*0bd0*/  IMAD.WIDE R2, R4, 0x80, R6 ;  /* 0x0000008004027825 */ /* 0x004fe200078e0206 */
[----:B------:R-:W-:Y:S02]  /*0be0*/  UIMAD UR20, UR11, UR14, UR20 ;  /* 0x0000000e0b1472a4 */ /* 0x000fe4000f8e0214 */
[----:B------:R-:W-:Y:S02]  /*0bf0*/  @!UP3 UMOV UR22, URZ ;  /* 0x0000003f0016bc82 */ /* 0x000fe40008000000 */
        /* <DEDUP_REMOVED lines=20> */
.L_x_655:
[----:B------:R-:W-:Y:S05]  /*0d40*/  BSYNC B0 ;  /* 0x0000000000007941 */ /* 0x000fea0003800000 */
.L_x_654:
[----:B------:R-:W-:Y:S01]  /*0d50*/  IADD3 R15, R6, 0x20, RZ ;  /* 0x00000020060f7810 */ /* 0x000fe20007ffe0ff */
[----:B------:R-:W-:Y:S03]  /*0d60*/  BSSY B0, `(.L_x_656) ;  /* 0x0000010000007945 */ /* 0x000fe60003800000 */
[----:B------:R-:W-:-:S13]  /*0d70*/  ISETP.GE.AND P0, PT, R15, UR10, PT ;  /* 0x0000000a0f007c0c */ /* 0x000fda000bf06270 */
        /* <DEDUP_REMOVED lines=14> */
.L_x_657:
[----:B------:R-:W-:Y:S05]  /*0e60*/  BSYNC B0 ;  /* 0x0000000000007941 */ /* 0x000fea0003800000 */
.L_x_656:
        /* <DEDUP_REMOVED lines=17> */
.L_x_659:
[----:B------:R-:W-:Y:S05]  /*0f80*/  BSYNC B0 ;  /* 0x0000000000007941 */ /* 0x000fea0003800000 */
.L_x_658:
[----:B------:R-:W-:Y:S01]  /*0f90*/  IADD3 R10, R6, 0x60, RZ ;  /* 0x00000060060a7810 */ /* 0x000fe20007ffe0ff */
[----:B------:R-:W-:Y:S03]  /*0fa0*/  BSSY B0, `(.L_x_660) ;  /* 0x000000f000007945 */ /* 0x000fe60003800000 */
[----:B------:R-:W-:-:S13]  /*0fb0*/  ISETP.GE.AND P0, PT, R10, UR10, PT ;  /* 0x0000000a0a007c0c */ /* 0x000fda000bf06270 */
[----:B------:R-:W-:Y:S05]  /*0fc0*/  @P0 BRA `(.L_x_661) ;  /* 0x000000c000000947 */ /* 0x000fea0003800000 */
[----:B------:R-:W-:Y:S02]  /*0fd0*/  IADD3 R0, P0, R2, 0x60, RZ ;  /* 0x0000006002007810 */ /* 0x000fe40007f1e0ff */
[----:B------:R-:W-:Y:S02]  /*0fe0*/  MOV R8, R12 ;  /* 0x0000000c00087202 */ /* 0x000fe40000000f00 */
[----:B------:R-:W-:-:S03]  /*0ff0*/  IADD3.X R2, RZ, R3, RZ, P0, !PT ;  /* 0x00000003ff027210 */ /* 0x000fc600007fe4ff */
        /* <DEDUP_REMOVED lines=9> */
.L_x_661:
[----:B------:R-:W-:Y:S05]  /*1090*/  BSYNC B0 ;  /* 0x0000000000007941 */ /* 0x000fea0003800000 */
.L_x_660:
[----:B------:R-:W-:-:S04]  /*10a0*/  LOP3.LUT P6, RZ, R148, 0x3, RZ, 0xc0, !PT ;  /* 0x0000000394ff7812 */ /* 0x000fc800078cc0ff */
[----:B------:R-:W-:Y:S02]  /*10b0*/  ISETP.GE.OR P5, PT, R6, UR10, P6 ;  /* 0x0000000a06007c0c */ /* 0x000fe4000b7a6670 */
[----:B------:R-:W-:Y:S02]  /*10c0*/  ISETP.GE.OR P4, PT, R15, UR10, P6 ;  /* 0x0000000a0f007c0c */ /* 0x000fe4000b786670 */
[----:B------:R-:W-:Y:S02]  /*10d0*/  ISETP.GE.OR P3, PT, R14, UR10, P6 ;  /* 0x0000000a0e007c0c */ /* 0x000fe4000b766670 */
[----:B------:R-:W-:-:S07]  /*10e0*/  ISETP.GE.OR P6, PT, R10, UR10, P6 ;  /* 0x0000000a0a007c0c */ /* 0x000fce000b7c6670 */
[----:B------:R-:W-:Y:S02]  /*10f0*/  @!P5 IMAD R0, R6, UR21, RZ ;  /* 0x000000150600dc24 */ /* 0x000fe4000f8e02ff */
[----:B--2---:R-:W-:Y:S02]  /*1100*/  @!P4 IMAD R3, R15, UR21, RZ ;  /* 0x000000150f03cc24 */ /* 0x004fe4000f8e02ff */
[----:B-1----:R-:W-:Y:S01]  /*1110*/  @!P3 IMAD R5, R14, UR21, RZ ;  /* 0x000000150e05bc24 */ /* 0x002fe2000f8e02ff */
        /* <DEDUP_REMOVED lines=27> */
.L_x_653:
[----:B------:R-:W-:Y:S01]  /*12d0*/  UISETP.NE.AND UP0, UPT, UR24, -0x1, UPT ;  /* 0xffffffff1800788c */ /* 0x000fe2000bf05270 */
[----:B------:R-:W1:Y:S01]  /*12e0*/  LDC.U8 R145, c[0x0][0x2d8] ;  /* 0x0000b600ff917b82 */ /* 0x000e620000000000 */
[----:B------:R-:W-:Y:S02]  /*12f0*/  UISETP.NE.AND UP1, UPT, UR15, -0x1, UPT ;  /* 0xffffffff0f00788c */ /* 0x000fe4000bf25270 */
[----:B------:R-:W-:Y:S02]  /*1300*/  ULDC.64 UR4, c[0x0][0x190] ;  /* 0x0000640000047ab9 */ /* 0x000fe40000000a00 */
[----:B------:R-:W-:Y:S02]  /*1310*/  ULDC.64 UR6, c[0x0][0x178] ;  /* 0x00005e0000067ab9 */ /* 0x000fe40000000a00 */
[----:B------:R-:W-:-:S03]  /*1320*/  PLOP3.LUT P0, PT, PT, PT, UP1, 0x80, 0x0 ;  /* 0x000000000000781c */ /* 0x000fc60003f0f018 */
[----:B------:R-:W-:Y:S02]  /*1330*/  @!UP0 USHF.R.S32.HI UR16, URZ, 0x1f, UR12 ;  /* 0x0000001f3f108899 */ /* 0x000fe4000801140c */
[----:B------:R-:W-:Y:S02]  /*1340*/  @UP0 UIMAD.WIDE.U32 UR22, UR24, UR4, URZ ;  /* 0x00000004181602a5 */ /* 0x000fe4000f8e003f */
[----:B------:R-:W-:Y:S02]  /*1350*/  @UP1 UIADD3 UR17, UR14, UR15, URZ ;  /* 0x0000000f0e111290 */ /* 0x000fe4000fffe03f */
[----:B------:R-:W-:Y:S02]  /*1360*/  @!UP0 UIMAD UR16, UR16, UR6, URZ ;  /* 0x00000006101082a4 */ /* 0x000fe4000f8e023f */
[----:B------:R-:W-:Y:S02]  /*1370*/  @UP0 UIMAD UR13, UR24, UR5, UR23 ;  /* 0x00000005180d02a4 */ /* 0x000fe4000f8e0217 */
[----:B------:R-:W-:-:S02]  /*1380*/  @!UP0 UIMAD.WIDE.U32 UR20, UR12, UR6, URZ ;  /* 0x000000060c1482a5 */ /* 0x000fc4000f8e003f */
[----:B------:R-:W-:Y:S02]  /*1390*/  ULDC.64 UR4, c[0x0][0x198] ;  /* 0x0000660000047ab9 */ /* 0x000fe40000000a00 */
[----:B------:R-:W-:Y:S02]  /*13a0*/  @UP1 UIMAD.WIDE.U32 UR32, UR17, UR4, URZ ;  /* 0x00000004112012a5 */ /* 0x000fe4000f8e003f */
[----:B------:R-:W-:Y:S02]  /*13b0*/  @!UP0 UIMAD UR16, UR12, UR7, UR16 ;  /* 0x000000070c1082a4 */ /* 0x000fe4000f8e0210 */
[----:B------:R-:W-:Y:S02]  /*13c0*/  @UP0 UMOV UR6, UR22 ;  /* 0x0000001600060c82 */ /* 0x000fe40008000000 */
[----:B------:R-:W-:Y:S02]  /*13d0*/  @!UP0 UIADD3 UR13, UR21, UR16, URZ ;  /* 0x00000010150d8290 */ /* 0x000fe4000fffe03f */
[----:B------:R-:W-:-:S02]  /*13e0*/  @UP1 UIMAD UR7, UR17, UR5, UR33 ;  /* 0x00000005110712a4 */ /* 0x000fc4000f8e0221 */
        /* <DEDUP_REMOVED lines=16> */
.L_x_662:
        /* <DEDUP_REMOVED lines=28> */
[----:B------:R-:W-:-:S13]  /*16b0*/  ISETP.GE.U32.AND P3, PT, R2, R4, PT ;  /* 0x000000040200720c */ /* 0x000fda0003f66070 */
[----:B------:R-:W-:-:S05]  /*16c0*/  @P3 IADD3 R0, R0, 0x1, RZ ;  /* 0x0000000100003810 */ /* 0x000fca0007ffe0ff */
[----:B------:R-:W-:-:S05]  /*16d0*/  IMAD.MOV.U32 R18, RZ, RZ, R0 ;  /* 0x000000ffff127224 */ /* 0x000fca00078e0000 */
[----:B------:R-:W-:Y:S02]  /*16e0*/  @!P1 IADD3 R18, -R18, RZ, RZ ;  /* 0x000000ff12129210 */ /* 0x000fe40007ffe1ff */
        /* <DEDUP_REMOVED lines=15> */
.L_x_663:
[CC--:B------:R-:W-:Y:S01]  /*17e0*/  LEA.HI R3, R6.reuse, R148.reuse, RZ, 0x4 ;  /* 0x0000009406037211 */ /* 0x0c0fe200078f20ff */
[----:B------:R-:W1:Y:S01]  /*17f0*/  S2R R151, SR_CTAID.X ;  /* 0x0000000000977919 */ /* 0x000e620000002500 */
[----:B------:R-:W-:Y:S01]  /*1800*/  LEA.HI R28, R6, R148, RZ, 0x2 ;  /* 0x00000094061c7211 */ /* 0x000fe200078f10ff */
[----:B------:R-:W-:Y:S01]  /*1810*/  ULDC.64 UR4, c[0x0][0x1a8] ;  /* 0x00006a0000047ab9 */ /* 0x000fe20000000a00 */
[----:B------:R-:W-:Y:S01]  /*1820*/  SHF.R.S32.HI R5, RZ, 0x4, R3 ;  /* 0x00000004ff057819 */ /* 0x000fe20000011403 */
[----:B------:R-:W2:Y:S01]  /*1830*/  S2R R7, SR_CTAID.Z ;  /* 0x0000000000077919 */ /* 0x000ea20000002700 */
[----:B------:R-:W-:Y:S01]  /*1840*/  LOP3.LUT R4, R28, 0xfffffffc, RZ, 0xc0, !PT ;  /* 0xfffffffc1c047812 */ /* 0x000fe200078ec0ff */
[----:B------:R-:W-:Y:S01]  /*1850*/  UIMAD UR4, UR17, UR4, URZ ;  /* 0x00000004110472a4 */ /* 0x000fe2000f8e023f */
[C---:B------:R-:W-:Y:S01]  /*1860*/  LEA.HI R0, R3.reuse, R5, RZ, 0x1 ;  /* 0x0000000503007211 */ /* 0x040fe200078f08ff */
[----:B------:R-:W-:Y:S01]  /*1870*/  UIADD3 UR25, UR30, -0x1, URZ ;  /* 0xffffffff1e197890 */ /* 0x000fe2000fffe03f */
[----:B------:R-:W-:Y:S01]  /*1880*/  LOP3.LUT R3, R3, 0xfffffff0, RZ, 0xc0, !PT ;  /* 0xfffffff003037812 */ /* 0x000fe200078ec0ff */
[----:B------:R-:W-:Y:S01]  /*1890*/  IMAD.IADD R4, R148, 0x1, -R4 ;  /* 0x0000000194047824 */ /* 0x000fe200078e0a04 */
[----:B------:R-:W-:Y:S01]  /*18a0*/  LOP3.LUT R2, R0, 0xfffffffe, RZ, 0xc0, !PT ;  /* 0xfffffffe00027812 */ /* 0x000fe200078ec0ff */
[----:B------:R-:W-:Y:S01]  /*18b0*/  UIMAD UR4, UR11, UR5, UR4 ;  /* 0x000000050b0472a4 */ /* 0x000fe2000f8e0204 */
[----:B------:R-:W-:Y:S01]  /*18c0*/  SHF.R.S32.HI R150, RZ, 0x5, R24 ;  /* 0x00000005ff967819 */ /* 0x000fe20000011418 */
[----:B------:R-:W-:Y:S01]  /*18d0*/  IMAD.IADD R0, R148, 0x1, -R3 ;  /* 0x0000000194007824 */ /* 0x000fe200078e0a03 */
[----:B------:R-:W-:Y:S01]  /*18e0*/  UIMAD UR11, UR25, -0x40, UR9 ;  /* 0xffffffc0190b78a4 */ /* 0x000fe2000f8e0209 */
[----:B------:R-:W-:Y:S01]  /*18f0*/  IMAD.IADD R25, R5, 0x1, -R2 ;  /* 0x0000000105197824 */ /* 0x000fe200078e0a02 */
[----:B------:R-:W-:Y:S01]  /*1900*/  UMOV UR22, 0x6 ;  /* 0x0000000600167882 */ /* 0x000fe20000000000 */
[----:B------:R-:W-:Y:S01]  /*1910*/  IMAD.SHL.U32 R30, R4, 0x8, RZ ;  /* 0x00000008041e7824 */ /* 0x000fe200078e00ff */
[-C--:B------:R-:W-:Y:S01]  /*1920*/  LEA.HI R21, R0, R0.reuse, RZ, 0x1 ;  /* 0x0000000000157211 */ /* 0x080fe200078f08ff */
[----:B------:R-:W-:Y:S01]  /*1930*/  IMAD.U32 R24, RZ, RZ, UR25 ;  /* 0x00000019ff187e24 */ /* 0x000fe2000f8e00ff */
[----:B------:R-:W-:Y:S01]  /*1940*/  SHF.R.S32.HI R3, RZ, 0x1f, R0 ;  /* 0x0000001fff037819 */ /* 0x000fe20000011400 */
[----:B------:R-:W-:Y:S01]  /*1950*/  UMOV UR31, 0x5 ;  /* 0x00000005001f7882 */ /* 0x000fe20000000000 */
[----:B------:R-:W-:Y:S01]  /*1960*/  LOP3.LUT R2, R21, 0x7fffffe, RZ, 0xc0, !PT ;  /* 0x07fffffe15027812 */ /* 0x000fe200078ec0ff */
[----:B------:R-:W-:Y:S01]  /*1970*/  ULDC.64 UR32, c[0x0][0x1a0] ;  /* 0x0000680000207ab9 */ /* 0x000fe20000000a00 */
[----:B------:R-:W-:Y:S01]  /*1980*/  LEA.HI R27, R3, R0, RZ, 0x3 ;  /* 0x00000000031b7211 */ /* 0x000fe200078f18ff */
[----:B------:R-:W-:Y:S01]  /*1990*/  USHF.L.U32 UR23, UR32, 0x6, URZ ;  /* 0x0000000620177899 */ /* 0x000fe2000800063f */
[----:B------:R-:W-:Y:S01]  /*19a0*/  LEA.HI R3, R6, R148, RZ, 0x3 ;  /* 0x0000009406037211 */ /* 0x000fe200078f18ff */
[----:B------:R-:W-:Y:S01]  /*19b0*/  IMAD.IADD R147, R0, 0x1, -R2 ;  /* 0x0000000100937824 */ /* 0x000fe200078e0a02 */
[----:B------:R-:W-:Y:S01]  /*19c0*/  SHF.R.S32.HI R2, RZ, 0x2, R28 ;  /* 0x00000002ff027819 */ /* 0x000fe2000001141c */
[----:B-1----:R-:W-:Y:S01]  /*19d0*/  IMAD R155, R151, 0x8, R150 ;  /* 0x00000008979b7824 */ /* 0x002fe200078e0296 */
[----:B------:R-:W-:Y:S01]  /*19e0*/  IADD3 R4, P0, R30, UR6, RZ ;  /* 0x000000061e047c10 */ /* 0x000fe2000ff1e0ff */
[----:B------:R-:W-:Y:S01]  /*19f0*/  UIADD3 UR6, -UR8, UR10, URZ ;  /* 0x0000000a08067290 */ /* 0x000fe2000fffe13f */
[----:B------:R-:W-:Y:S01]  /*1a00*/  LOP3.LUT R0, R3, 0xfffffff8, RZ, 0xc0, !PT ;  /* 0xfffffff803007812 */ /* 0x000fe200078ec0ff */
[----:B------:R-:W-:Y:S01]  /*1a10*/  UISETP.GT.AND UP0, UPT, UR25, UR19, UPT ;  /* 0x000000131900728c */ /* 0x000fe2000bf04270 */
[----:B------:R-:W-:-:S02]  /*1a20*/  IADD3 R29, R2, 0x20, RZ ;  /* 0x00000020021d7810 */ /* 0x000fc40007ffe0ff */
[----:B------:R-:W-:Y:S01]  /*1a30*/  SHF.R.S32.HI R23, RZ, 0x3, R3 ;  /* 0x00000003ff177819 */ /* 0x000fe20000011403 */
[C---:B------:R-:W-:Y:S01]  /*1a40*/  IMAD.IADD R6, R148.reuse, 0x1, -R0 ;  /* 0x0000000194067824 */ /* 0x040fe200078e0a00 */
[----:B------:R-:W-:Y:S01]  /*1a50*/  ISETP.GE.AND P2, PT, R29, UR6, PT ;  /* 0x000000061d007c0c */ /* 0x000fe2000bf46270 */
[----:B------:R-:W-:Y:S01]  /*1a60*/  IMAD.SHL.U32 R148, R148, 0x2, RZ ;  /* 0x0000000294947824 */ /* 0x000fe200078e00ff */
[----:B------:R-:W-:Y:S01]  /*1a70*/  SHF.R.S32.HI R31, RZ, 0x1f, R30 ;  /* 0x0000001fff1f7819 */ /* 0x000fe2000001141e */
[----:B------:R-:W-:Y:S01]  /*1a80*/  IMAD.SHL.U32 R0, R23, 0x40, RZ ;  /* 0x0000004017007824 */ /* 0x000fe200078e00ff */
[----:B------:R-:W-:Y:S02]  /*1a90*/  IADD3 R9, R2, 0x40, RZ ;  /* 0x0000004002097810 */ /* 0x000fe40007ffe0ff */
[----:B------:R-:W-:Y:S01]  /*1aa0*/  SHF.R.S32.HI R3, RZ, 0x1f, R2 ;  /* 0x0000001fff037819 */ /* 0x000fe20000011402 */
[----:B------:R-:W-:Y:S01]  /*1ab0*/  STL.64 [R1+0x78], R30 ;  /* 0x0000781e01007387 */ /* 0x000fe20000100a00 */
[----:B------:R-:W-:-:S02]  /*1ac0*/  IADD3.X R5, R31, UR13, RZ, P0, !PT ;  /* 0x0000000d1f057c10 */ /* 0x000fc400087fe4ff */
[----:B------:R-:W-:Y:S01]  /*1ad0*/  IADD3 R8, R2, 0x60, RZ ;  /* 0x0000006002087810 */ /* 0x000fe20007ffe0ff */
[----:B------:R-:W-:Y:S01]  /*1ae0*/  STL [R1+0x54], R29 ;  /* 0x0000541d01007387 */ /* 0x000fe20000100800 */
[----:B------:R-:W-:Y:S01]  /*1af0*/  ISETP.GE.AND P1, PT, R9, UR6, PT ;  /* 0x0000000609007c0c */ /* 0x000fe2000bf26270 */
[----:B------:R-:W-:Y:S01]  /*1b00*/  IMAD.WIDE R32, R151, 0x80, R2 ;  /* 0x0000008097207825 */ /* 0x000fe200078e0202 */
[----:B------:R-:W-:Y:S01]  /*1b10*/  LOP3.LUT R0, R0, 0xc0, RZ, 0xc0, !PT ;  /* 0x000000c000007812 */ /* 0x000fe200078ec0ff */
[----:B------:R1:W-:Y:S01]  /*1b20*/  STL [R1+0x80], R9 ;  /* 0x0000800901007387 */ /* 0x0003e20000100800 */
[----:B------:R-:W-:Y:S01]  /*1b30*/  LEA.HI R22, R6, R6, RZ, 0x1 ;  /* 0x0000000606167211 */ /* 0x000fe200078f08ff */
[----:B--2---:R-:W-:Y:S01]  /*1b40*/  IMAD.WIDE.U32 R4, R7, c[0x0][0x1a8], R4 ;  /* 0x00006a0007047a25 */ /* 0x004fe200078e0004 */
[----:B------:R-:W-:Y:S01]  /*1b50*/  ISETP.GE.AND P0, PT, R8, UR6, PT ;  /* 0x0000000608007c0c */ /* 0x000fe2000bf06270 */
[----:B------:R2:W-:Y:S01]  /*1b60*/  STL [R1+0x84], R8 ;  /* 0x0000840801007387 */ /* 0x0005e20000100800 */
[----:B------:R-:W-:-:S02]  /*1b70*/  ISETP.GE.AND P3, PT, R2, UR6, PT ;  /* 0x0000000602007c0c */ /* 0x000fc4000bf66270 */
[----:B------:R-:W-:Y:S01]  /*1b80*/  SHF.R.U32.HI R7, RZ, 0x3, R0 ;  /* 0x00000003ff077819 */ /* 0x000fe20000011600 */
[----:B------:R-:W-:Y:S01]  /*1b90*/  STL.64 [R1+0x70], R32 ;  /* 0x0000702001007387 */ /* 0x000fe20000100a00 */
[----:B------:R-:W-:Y:S02]  /*1ba0*/  @!P2 IADD3 R16, P4, R32, 0x20, RZ ;  /* 0x000000202010a810 */ /* 0x000fe40007f9e0ff */
[----:B------:R-:W-:Y:S01]  /*1bb0*/  IADD3 R5, R5, UR4, RZ ;  /* 0x0000000405057c10 */ /* 0x000fe2000fffe0ff */
[----:B------:R-:W-:Y:S01]  /*1bc0*/  ULDC.64 UR4, c[0x0][0x198] ;  /* 0x0000660000047ab9 */ /* 0x000fe20000000a00 */
[----:B------:R-:W-:Y:S01]  /*1bd0*/  LOP3.LUT R158, R148, 0x6, RZ, 0xc0, !PT ;  /* 0x00000006949e7812 */ /* 0x000fe200078ec0ff */
[----:B------:R-:W-:Y:S01]  /*1be0*/  @!P2 IMAD.X R12, RZ, RZ, R33, P4 ;  /* 0x000000ffff0ca224 */ /* 0x000fe200020e0621 */
[----:B------:R-:W-:Y:S01]  /*1bf0*/  USHF.L.U64.HI UR20, UR4, UR22, UR5 ;  /* 0x0000001604147299 */ /* 0x000fe20008010205 */
[----:B------:R-:W-:Y:S01]  /*1c00*/  @!P0 IADD3 R14, P4, R32, 0x60, RZ ;  /* 0x00000060200e8810 */ /* 0x000fe20007f9e0ff */
[----:B------:R-:W-:Y:S01]  /*1c10*/  @!P0 IMAD.MOV.U32 R10, RZ, RZ, R4 ;  /* 0x000000ffff0a8224 */ /* 0x000fe200078e0004 */
[----:B------:R-:W-:Y:S01]  /*1c20*/  USHF.L.U32 UR21, UR4, 0x6, URZ ;  /* 0x0000000604157899 */ /* 0x000fe2000800063f */
[----:B------:R-:W-:Y:S01]  /*1c30*/  @!P2 IMAD R17, R12, c[0x0][0x190], RZ ;  /* 0x000064000c11aa24 */ /* 0x000fe200078e02ff */
[----:B------:R-:W-:Y:S01]  /*1c40*/  UIMAD UR12, UR20, UR25, URZ ;  /* 0x00000019140c72a4 */ /* 0x000fe2000f8e023f */
[----:B------:R-:W-:Y:S01]  /*1c50*/  @!P3 IMAD R15, R33, c[0x0][0x190], RZ ;  /* 0x00006400210fba24 */ /* 0x000fe200078e02ff */
[----:B------:R-:W-:Y:S01]  /*1c60*/  USHF.L.U64.HI UR5, UR4, UR31, UR5 ;  /* 0x0000001f04057299 */ /* 0x000fe20008010205 */
[----:B------:R-:W-:Y:S01]  /*1c70*/  @!P2 IMAD R19, R16, c[0x0][0x194], R17 ;  /* 0x000065001013aa24 */ /* 0x000fe200078e0211 */
[----:B------:R-:W-:Y:S01]  /*1c80*/  USHF.L.U32 UR4, UR4, 0x5, URZ ;  /* 0x0000000504047899 */ /* 0x000fe2000800063f */
[--C-:B-1----:R-:W-:Y:S01]  /*1c90*/  @!P1 IMAD.MOV.U32 R9, RZ, RZ, R5.reuse ;  /* 0x000000ffff099224 */ /* 0x102fe200078e0005 */
[----:B------:R-:W-:Y:S01]  /*1ca0*/  USHF.L.U64.HI UR22, UR32, UR22, UR33 ;  /* 0x0000001620167299 */ /* 0x000fe20008010221 */
[----:B------:R-:W-:Y:S01]  /*1cb0*/  @!P0 IMAD.MOV.U32 R11, RZ, RZ, R5 ;  /* 0x000000ffff0b8224 */ /* 0x000fe200078e0005 */
[----:B------:R-:W-:Y:S01]  /*1cc0*/  USHF.L.U64.HI UR31, UR32, UR31, UR33 ;  /* 0x0000001f201f7299 */ /* 0x000fe20008010221 */
[----:B--2---:R-:W-:Y:S01]  /*1cd0*/  LOP3.LUT R8, R0, 0x18, R30, 0xf8, !PT ;  /* 0x0000001800087812 */ /* 0x004fe200078ef81e */
[----:B------:R-:W-:Y:S01]  /*1ce0*/  @!P0 IMAD.X R12, RZ, RZ, R33, P4 ;  /* 0x000000ffff0c8224 */ /* 0x000fe200020e0621 */
[----:B------:R-:W-:Y:S01]  /*1cf0*/  LOP3.LUT R0, R22, 0x3fffffe, RZ, 0xc0, !PT ;  /* 0x03fffffe16007812 */ /* 0x000fe200078ec0ff */
[----:B------:R-:W-:Y:S01]  /*1d00*/  USHF.L.U32 UR32, UR32, 0x5, URZ ;  /* 0x0000000520207899 */ /* 0x000fe2000800063f */
[----:B------:R-:W-:Y:S01]  /*1d10*/  LOP3.LUT R226, R8, R7, RZ, 0x3c, !PT ;  /* 0x0000000708e27212 */ /* 0x000fe200078e3cff */
[----:B------:R-:W-:Y:S01]  /*1d20*/  @!P2 IMAD.MOV.U32 R7, RZ, RZ, R5 ;  /* 0x000000ffff07a224 */ /* 0x000fe200078e0005 */
[----:B------:R-:W-:Y:S01]  /*1d30*/  SHF.R.S32.HI R22, RZ, 0x1, R22 ;  /* 0x00000001ff167819 */ /* 0x000fe20000011416 */
[----:B------:R-:W-:Y:S01]  /*1d40*/  IMAD.IADD R26, R6, 0x1, -R0 ;  /* 0x00000001061a7824 */ /* 0x000fe200078e0a00 */
[----:B------:R-:W-:Y:S01]  /*1d50*/  @!P1 IADD3 R0, P5, R32, 0x40, RZ ;  /* 0x0000004020009810 */ /* 0x000fe20007fbe0ff */
[----:B------:R-:W-:-:S02]  /*1d60*/  @!P2 IMAD.MOV.U32 R6, RZ, RZ, R4 ;  /* 0x000000ffff06a224 */ /* 0x000fc400078e0004 */
[----:B------:R-:W-:Y:S02]  /*1d70*/  @!P1 IMAD.MOV.U32 R8, RZ, RZ, R4 ;  /* 0x000000ffff089224 */ /* 0x000fe400078e0004 */
[----:B------:R-:W-:Y:S02]  /*1d80*/  @!P1 IMAD.X R13, RZ, RZ, R33, P5 ;  /* 0x000000ffff0d9224 */ /* 0x000fe400028e0621 */
[----:B------:R-:W-:-:S04]  /*1d90*/  @!P2 IMAD.WIDE.U32 R16, R16, c[0x0][0x190], R6 ;  /* 0x000064001010aa25 */ /* 0x000fc800078e0006 */
[----:B------:R-:W-:Y:S02]  /*1da0*/  @!P1 IMAD R13, R13, c[0x0][0x190], RZ ;  /* 0x000064000d0d9a24 */ /* 0x000fe400078e02ff */
[C---:B------:R-:W-:Y:S02]  /*1db0*/  @!P3 IMAD R6, R32.reuse, c[0x0][0x194], R15 ;  /* 0x000065002006ba24 */ /* 0x040fe400078e020f */
[----:B------:R-:W-:-:S04]  /*1dc0*/  @!P3 IMAD.WIDE.U32 R4, R32, c[0x0][0x190], R4 ;  /* 0x000064002004ba25 */ /* 0x000fc800078e0004 */
[C---:B------:R-:W-:Y:S02]  /*1dd0*/  @!P1 IMAD R13, R0.reuse, c[0x0][0x194], R13 ;  /* 0x00006500000d9a24 */ /* 0x040fe400078e020d */
[----:B------:R-:W-:-:S04]  /*1de0*/  @!P1 IMAD.WIDE.U32 R8, R0, c[0x0][0x190], R8 ;  /* 0x0000640000089a25 */ /* 0x000fc800078e0008 */
[----:B------:R-:W-:Y:S02]  /*1df0*/  @!P0 IMAD R12, R12, c[0x0][0x190], RZ ;  /* 0x000064000c0c8a24 */ /* 0x000fe400078e02ff */
[----:B------:R-:W-:Y:S01]  /*1e00*/  @!P3 IMAD.IADD R0, R5, 0x1, R6 ;  /* 0x000000010500b824 */ /* 0x000fe200078e0206 */
[----:B------:R-:W-:Y:S01]  /*1e10*/  @!P3 LEA R6, P6, R4, c[0x0][0x160], 0x1 ;  /* 0x000058000406ba11 */ /* 0x000fe200078c08ff */
[----:B------:R-:W-:Y:S01]  /*1e20*/  @!P0 IMAD R20, R14, c[0x0][0x194], R12 ;  /* 0x000065000e148a24 */ /* 0x000fe200078e020c */
[----:B------:R-:W-:Y:S01]  /*1e30*/  @!P2 LEA R12, P5, R16, c[0x0][0x160], 0x1 ;  /* 0x00005800100caa11 */ /* 0x000fe200078a08ff */
[----:B------:R-:W-:Y:S01]  /*1e40*/  @!P2 IMAD.IADD R5, R17, 0x1, R19 ;  /* 0x000000011105a824 */ /* 0x000fe200078e0213 */
[----:B------:R-:W-:Y:S01]  /*1e50*/  @!P3 LEA.HI.X R7, R4, c[0x0][0x164], R0, 0x1, P6 ;  /* 0x000059000407ba11 */ /* 0x000fe200030f0c00 */
[----:B------:R-:W-:Y:S01]  /*1e60*/  @!P1 IMAD.IADD R9, R9, 0x1, R13 ;  /* 0x0000000109099824 */ /* 0x000fe200078e020d */
[----:B------:R-:W-:Y:S01]  /*1e70*/  LEA.HI R0, R28, R2, RZ, 0x1 ;  /* 0x000000021c007211 */ /* 0x000fe200078f08ff */
[----:B------:R-:W-:Y:S01]  /*1e80*/  @!P0 IMAD.WIDE.U32 R14, R14, c[0x0][0x190], R10 ;  /* 0x000064000e0e8a25 */ /* 0x000fe200078e000a */
[----:B------:R-:W-:-:S02]  /*1e90*/  @!P2 LEA.HI.X R13, R16, c[0x0][0x164], R5, 0x1, P5 ;  /* 0x00005900100daa11 */ /* 0x000fc400028f0c05 */
[----:B------:R-:W-:Y:S01]  /*1ea0*/  LOP3.LUT R5, R0, 0x7fffffe, RZ, 0xc0, !PT ;  /* 0x07fffffe00057812 */ /* 0x000fe200078ec0ff */
[C---:B------:R-:W-:Y:S01]  /*1eb0*/  IMAD R0, R3.reuse, c[0x0][0x1a0], RZ ;  /* 0x0000680003007a24 */ /* 0x040fe200078e02ff */
[----:B------:R-:W-:Y:S01]  /*1ec0*/  @!P1 LEA R10, P4, R8, c[0x0][0x160], 0x1 ;  /* 0x00005800080a9a11 */ /* 0x000fe200078808ff */
[----:B------:R-:W-:Y:S01]  /*1ed0*/  IMAD R4, R3, c[0x0][0x198], RZ ;  /* 0x0000660003047a24 */ /* 0x000fe200078e02ff */
[C---:B------:R-:W-:Y:S01]  /*1ee0*/  ISETP.GE.AND P6, PT, R2.reuse, UR11, PT ;  /* 0x0000000b02007c0c */ /* 0x040fe2000bfc6270 */
[----:B------:R-:W-:Y:S01]  /*1ef0*/  IMAD R19, R2, c[0x0][0x1a4], R0 ;  /* 0x0000690002137a24 */ /* 0x000fe200078e0200 */
[----:B------:R-:W-:Y:S01]  /*1f00*/  @!P1 LEA.HI.X R11, R8, c[0x0][0x164], R9, 0x1, P4 ;  /* 0x00005900080b9a11 */ /* 0x000fe200020f0c09 */
[----:B------:R-:W-:Y:S01]  /*1f10*/  IMAD.IADD R16, R2, 0x1, -R5 ;  /* 0x0000000102107824 */ /* 0x000fe200078e0a05 */
[----:B------:R-:W-:Y:S01]  /*1f20*/  @!P0 LEA R8, P5, R14, c[0x0][0x160], 0x1 ;  /* 0x000058000e088a11 */ /* 0x000fe200078a08ff */
[C---:B------:R-:W-:Y:S01]  /*1f30*/  IMAD R17, R2.reuse, c[0x0][0x19c], R4 ;  /* 0x0000670002117a24 */ /* 0x040fe200078e0204 */
[C---:B------:R-:W-:Y:S01]  /*1f40*/  ISETP.GE.AND P4, PT, R2.reuse, UR11, PT ;  /* 0x0000000b02007c0c */ /* 0x040fe2000bf86270 */
[----:B------:R-:W-:Y:S01]  /*1f50*/  @!P0 IMAD.IADD R0, R15, 0x1, R20 ;  /* 0x000000010f008824 */ /* 0x000fe200078e0214 */
[----:B------:R-:W-:Y:S01]  /*1f60*/  SHF.R.S32.HI R20, RZ, 0x1f, R18 ;  /* 0x0000001fff147819 */ /* 0x000fe20000011412 */
[----:B------:R-:W-:-:S03]  /*1f70*/  IMAD.WIDE.U32 R4, R2, c[0x0][0x198], R30 ;  /* 0x0000660002047a25 */ /* 0x000fc600078e001e */
[----:B------:R-:W-:Y:S01]  /*1f80*/  @!P0 LEA.HI.X R9, R14, c[0x0][0x164], R0, 0x1, P5 ;  /* 0x000059000e098a11 */ /* 0x000fe200028f0c00 */
[----:B------:R-:W-:Y:S01]  /*1f90*/  IMAD R16, R150, 0x8, R16 ;  /* 0x0000000896107824 */ /* 0x000fe200078e0210 */
[----:B------:R-:W-:Y:S01]  /*1fa0*/  IADD3 R4, P5, R4, UR16, RZ ;  /* 0x0000001004047c10 */ /* 0x000fe2000ffbe0ff */
[----:B------:R-:W-:-:S03]  /*1fb0*/  IMAD.WIDE.U32 R2, R2, c[0x0][0x1a0], R30 ;  /* 0x0000680002027a25 */ /* 0x000fc600078e001e */
[----:B------:R-:W-:Y:S01]  /*1fc0*/  IADD3.X R5, R5, UR7, R17, P5, !PT ;  /* 0x0000000705057c10 */ /* 0x000fe2000affe411 */
[----:B------:R-:W-:Y:S01]  /*1fd0*/  IMAD.U32 R226, R16, 0x20, R226 ;  /* 0x0000002010e27824 */ /* 0x000fe200078e00e2 */
[----:B------:R-:W-:Y:S01]  /*1fe0*/  IADD3 R14, P5, R2, UR18, RZ ;  /* 0x00000012020e7c10 */ /* 0x000fe2000ffbe0ff */
[----:B------:R-:W-:Y:S01]  /*1ff0*/  IMAD R0, R20, c[0x0][0x1b0], RZ ;  /* 0x00006c0014007a24 */ /* 0x000fe200078e02ff */
[----:B------:R-:W-:Y:S01]  /*2000*/  USHF.R.S32.HI UR7, URZ, 0x1f, UR25 ;  /* 0x0000001f3f077899 */ /* 0x000fe20008011419 */
[----:B------:R-:W-:Y:S01]  /*2010*/  IMAD.SHL.U32 R226, R226, 0x2, RZ ;  /* 0x00000002e2e27824 */ /* 0x000fe200078e00ff */
[----:B------:R-:W-:Y:S01]  /*2020*/  IADD3.X R15, R3, UR15, R19, P5, !PT ;  /* 0x0000000f030f7c10 */ /* 0x000fe2000affe413 */
[C---:B------:R-:W-:Y:S01]  /*2030*/  IMAD R0, R18.reuse, c[0x0][0x1b4], R0 ;  /* 0x00006d0012007a24 */ /* 0x040fe200078e0200 */
[----:B------:R-:W-:Y:S01]  /*2040*/  ISETP.GE.AND P5, PT, R29, UR11, PT ;  /* 0x0000000b1d007c0c */ /* 0x000fe2000bfa6270 */
[----:B------:R-:W-:Y:S01]  /*2050*/  IMAD.WIDE.U32 R30, R18, c[0x0][0x1b0], R4 ;  /* 0x00006c00121e7a25 */ /* 0x000fe200078e0004 */
[----:B------:R-:W-:Y:S01]  /*2060*/  @!PT LDS RZ, [RZ] ;  /* 0x00000000fffff984 */ /* 0x000fe20000000800 */
[----:B------:R-:W-:Y:S01]  /*2070*/  @!PT LDS RZ, [RZ] ;  /* 0x00000000fffff984 */ /* 0x000fe20000000800 */
[----:B------:R-:W-:Y:S01]  /*2080*/  @!PT LDS RZ, [RZ] ;  /* 0x00000000fffff984 */ /* 0x000fe20000000800 */
[----:B------:R1:W-:Y:S01]  /*2090*/  @!P3 LDGSTS.E.BYPASS.LTC128B.128 [R226], [R6.64] ;  /* 0x0000000006e2bfae */ /* 0x0003e2000b901d5a */
[----:B------:R-:W-:Y:S01]  /*20a0*/  UIMAD UR12, UR7, UR21, UR12 ;  /* 0x00000015070c72a4 */ /* 0x000fe2000f8e020c */
[----:B------:R-:W-:Y:S01]  /*20b0*/  SHF.R.S32.HI R4, RZ, 0x1f, R21 ;  /* 0x0000001fff047819 */ /* 0x000fe20000011415 */
[----:B------:R-:W-:Y:S01]  /*20c0*/  IMAD.IADD R157, R31, 0x1, R0 ;  /* 0x000000011f9d7824 */ /* 0x000fe200078e0200 */
[----:B------:R1:W-:Y:S01]  /*20d0*/  @!P3 LDGSTS.E.BYPASS.LTC128B.128 [R226+0x2000], [R6.64+0x40] ;  /* 0x0200004006e2bfae */ /* 0x0003e2000b901d5a */
[----:B------:R-:W-:-:S02]  /*20e0*/  IMAD.MOV.U32 R156, RZ, RZ, R30 ;  /* 0x000000ffff9c7224 */ /* 0x000fc400078e001e */
[----:B------:R-:W-:Y:S01]  /*20f0*/  IMAD.SHL.U32 R0, R22, 0x40, RZ ;  /* 0x0000004016007824 */ /* 0x000fe200078e00ff */
[----:B------:R1:W-:Y:S01]  /*2100*/  @!P3 LDGSTS.E.BYPASS.LTC128B.128 [R226+0x4000], [R6.64+0x80] ;  /* 0x0400008006e2bfae */ /* 0x0003e2000b901d5a */
[----:B------:R-:W-:-:S03]  /*2110*/  IMAD.WIDE.U32 R2, R24, UR21, R156 ;  /* 0x0000001518027c25 */ /* 0x000fc6000f8e009c */
[----:B------:R2:W-:Y:S01]  /*2120*/  @!P2 LDGSTS.E.BYPASS.LTC128B.128 [R226+0x800], [R12.64] ;  /* 0x008000000ce2afae */ /* 0x0005e2000b901d5a */
[----:B------:R-:W-:Y:S01]  /*2130*/  IMAD.SHL.U32 R17, R23, 0x8, RZ ;  /* 0x0000000817117824 */ /* 0x000fe200078e00ff */
[----:B------:R-:W-:Y:S01]  /*2140*/  LOP3.LUT R0, R0, 0xc0, RZ, 0xc0, !PT ;  /* 0x000000c000007812 */ /* 0x000fe200078ec0ff */
[----:B------:R-:W-:Y:S01]  /*2150*/  IMAD.WIDE.U32 R14, R18, c[0x0][0x1b8], R14 ;  /* 0x00006e00120e7a25 */ /* 0x000fe200078e000e */
[----:B------:R2:W-:Y:S02]  /*2160*/  @!P2 LDGSTS.E.BYPASS.LTC128B.128 [R226+0x2800], [R12.64+0x40] ;  /* 0x028000400ce2afae */ /* 0x0005e4000b901d5a */
[----:B------:R-:W-:Y:S02]  /*2170*/  LOP3.LUT R17, R0, 0x8, R17, 0xf8, !PT ;  /* 0x0000000800117812 */ /* 0x000fe400078ef811 */
[----:B------:R2:W-:Y:S01]  /*2180*/  @!P2 LDGSTS.E.BYPASS.LTC128B.128 [R226+0x4800], [R12.64+0x80] ;  /* 0x048000800ce2afae */ /* 0x0005e2000b901d5a */
[----:B------:R-:W-:Y:S01]  /*2190*/  SHF.R.U32.HI R16, RZ, 0x3, R0 ;  /* 0x00000003ff107819 */ /* 0x000fe20000011600 */
[----:B------:R-:W-:Y:S01]  /*21a0*/  IMAD R0, R20, c[0x0][0x1b8], RZ ;  /* 0x00006e0014007a24 */ /* 0x000fe200078e02ff */
[----:B------:R-:W-:Y:S01]  /*21b0*/  ISETP.GE.AND P2, PT, R29, UR11, PT ;  /* 0x0000000b1d007c0c */ /* 0x000fe2000bf46270 */
[----:B------:R3:W-:Y:S01]  /*21c0*/  @!P1 LDGSTS.E.BYPASS.LTC128B.128 [R226+0x1000], [R10.64] ;  /* 0x010000000ae29fae */ /* 0x0007e2000b901d5a */
[----:B------:R-:W-:Y:S01]  /*21d0*/  LOP3.LUT R16, R17, R16, RZ, 0x3c, !PT ;  /* 0x0000001011107212 */ /* 0x000fe200078e3cff */
[----:B------:R-:W-:-:S02]  /*21e0*/  ULDC UR11, c[0x0][0x2e4] ;  /* 0x0000b900000b7ab9 */ /* 0x000fc40000000800 */
[----:B------:R3:W-:Y:S01]  /*21f0*/  @!P1 LDGSTS.E.BYPASS.LTC128B.128 [R226+0x3000], [R10.64+0x40] ;  /* 0x030000400ae29fae */ /* 0x0007e2000b901d5a */
[----:B------:R-:W-:-:S03]  /*2200*/  UIADD3 UR11, UR9, -UR11, -UR10 ;  /* 0x8000000b090b7290 */ /* 0x000fc6000fffe80a */
[----:B------:R3:W-:Y:S01]  /*2210*/  @!P1 LDGSTS.E.BYPASS.LTC128B.128 [R226+0x5000], [R10.64+0x80] ;  /* 0x050000800ae29fae */ /* 0x0007e2000b901d5a */
[----:B-1----:R-:W-:-:S03]  /*2220*/  SHF.R.S32.HI R7, RZ, 0x1, R21 ;  /* 0x00000001ff077819 */ /* 0x002fc60000011415 */
[----:B------:R1:W-:Y:S01]  /*2230*/  @!P0 LDGSTS.E.BYPASS.LTC128B.128 [R226+0x1800], [R8.64] ;  /* 0x0180000008e28fae */ /* 0x0003e2000b901d5a */
[----:B------:R-:W-:Y:S01]  /*2240*/  IADD3 R6, R3, UR12, RZ ;  /* 0x0000000c03067c10 */ /* 0x000fe2000fffe0ff */
[----:B------:R-:W-:Y:S01]  /*2250*/  UIMAD UR12, UR22, UR25, URZ ;  /* 0x00000019160c72a4 */ /* 0x000fe2000f8e023f */
[----:B------:R-:W-:Y:S01]  /*2260*/  LEA.HI R5, R4, R7, RZ, 0x2 ;  /* 0x0000000704057211 */ /* 0x000fe200078f10ff */
[----:B------:R1:W-:Y:S01]  /*2270*/  @!P0 LDGSTS.E.BYPASS.LTC128B.128 [R226+0x3800], [R8.64+0x40] ;  /* 0x0380004008e28fae */ /* 0x0003e2000b901d5a */
[C---:B------:R-:W-:Y:S01]  /*2280*/  @!P6 LEA R4, P3, R2.reuse, c[0x0][0x168], 0x1 ;  /* 0x00005a000204ea11 */ /* 0x040fe200078608ff */
[----:B------:R-:W-:Y:S01]  /*2290*/  UIMAD UR7, UR7, UR23, UR12 ;  /* 0x00000017070772a4 */ /* 0x000fe2000f8e020c */
[----:B------:R-:W-:Y:S01]  /*22a0*/  LOP3.LUT R19, R5, 0xfffffffc, RZ, 0xc0, !PT ;  /* 0xfffffffc05137812 */ /* 0x000fe200078ec0ff */
[----:B------:R1:W-:Y:S01]  /*22b0*/  @!P0 LDGSTS.E.BYPASS.LTC128B.128 [R226+0x5800], [R8.64+0x80] ;  /* 0x0580008008e28fae */ /* 0x0003e2000b901d5a */
[C---:B------:R-:W-:Y:S01]  /*22c0*/  @!P6 LEA.HI.X R5, R2.reuse, c[0x0][0x16c], R6, 0x1, P3 ;  /* 0x00005b000205ea11 */ /* 0x040fe200018f0c06 */
[----:B------:R-:W-:Y:S01]  /*22d0*/  UIADD3 UR12, UR9, 0x1, -UR10 ;  /* 0x00000001090c7890 */ /* 0x000fe2000fffe80a */
[----:B------:R-:W-:Y:S01]  /*22e0*/  @!P5 IADD3 R3, P3, R2, UR4, RZ ;  /* 0x000000040203dc10 */ /* 0x000fe2000ff7e0ff */
[----:B------:R-:W-:Y:S01]  /*22f0*/  IMAD.IADD R21, R7, 0x1, -R19 ;  /* 0x0000000107157824 */ /* 0x000fe200078e0a13 */
[----:B------:R-:W-:Y:S01]  /*2300*/  STL.64 [R1+0x68], R30 ;  /* 0x0000681e01007387 */ /* 0x000fe20000100a00 */
[----:B------:R-:W-:Y:S01]  /*2310*/  IMAD R7, R18, c[0x0][0x1bc], R0 ;  /* 0x00006f0012077a24 */ /* 0x000fe200078e0200 */
[----:B------:R-:W-:Y:S01]  /*2320*/  @!P5 IADD3.X R6, R6, UR5, RZ, P3, !PT ;  /* 0x000000050606dc10 */ /* 0x000fe20009ffe4ff */
[----:B------:R-:W-:Y:S01]  /*2330*/  IMAD.SHL.U32 R0, R21, 0x40, RZ ;  /* 0x0000004015007824 */ /* 0x000fe200078e00ff */
[C---:B------:R-:W-:Y:S01]  /*2340*/  @!P5 LEA R2, P3, R3.reuse, c[0x0][0x168], 0x1 ;  /* 0x00005a000302da11 */ /* 0x040fe200078608ff */
[----:B------:R4:W-:Y:S03]  /*2350*/  @!P6 LDGSTS.E.BYPASS.LTC128B.128 [R226+0x6000], [R4.64] ;  /* 0x0600000004e2efae */ /* 0x0009e6000b901d5a */
[----:B------:R-:W-:Y:S01]  /*2360*/  @!P5 LEA.HI.X R3, R3, c[0x0][0x16c], R6, 0x1, P3 ;  /* 0x00005b000303da11 */ /* 0x000fe200018f0c06 */
[----:B------:R4:W-:Y:S01]  /*2370*/  @!P6 LDGSTS.E.BYPASS.LTC128B.128 [R226+0x7000], [R4.64+0x40] ;  /* 0x0700004004e2efae */ /* 0x0009e2000b901d5a */
[----:B------:R-:W-:-:S03]  /*2380*/  LOP3.LUT R0, R0, 0xc0, RZ, 0xc0, !PT ;  /* 0x000000c000007812 */ /* 0x000fc600078ec0ff */
[----:B------:R4:W-:Y:S04]  /*2390*/  @!P6 LDGSTS.E.BYPASS.LTC128B.128 [R226+0x8000], [R4.64+0x80] ;  /* 0x0800008004e2efae */ /* 0x0009e8000b901d5a */
[----:B------:R5:W-:Y:S04]  /*23a0*/  @!P5 LDGSTS.E.BYPASS.LTC128B.128 [R226+0x6800], [R2.64] ;  /* 0x0680000002e2dfae */ /* 0x000be8000b901d5a */
[----:B------:R5:W-:Y:S04]  /*23b0*/  @!P5 LDGSTS.E.BYPASS.LTC128B.128 [R226+0x7800], [R2.64+0x40] ;  /* 0x0780004002e2dfae */ /* 0x000be8000b901d5a */
[----:B------:R5:W-:Y:S04]  /*23c0*/  @!P5 LDGSTS.E.BYPASS.LTC128B.128 [R226+0x8800], [R2.64+0x80] ;  /* 0x0880008002e2dfae */ /* 0x000be8000b901d5a */
[----:B------:R-:W0:Y:S04]  /*23d0*/  LDGDEPBAR ;  /* 0x00000000000079af */ /* 0x000e280000000000 */
[----:B------:R-:W-:Y:S04]  /*23e0*/  STL.64 [R1+0x60], R156 ;  /* 0x0000609c01007387 */ /* 0x000fe80000100a00 */
[----:B------:R-:W-:Y:S01]  /*23f0*/  STL.64 [R1+0x58], R14 ;  /* 0x0000580e01007387 */ /* 0x000fe20000100a00 */
[----:B----4-:R-:W-:-:S02]  /*2400*/  IMAD.SHL.U32 R5, R27, 0x20, RZ ;  /* 0x000000201b057824 */ /* 0x010fc400078e00ff */
[----:B------:R-:W-:-:S03]  /*2410*/  IMAD.SHL.U32 R4, R25, 0x8, RZ ;  /* 0x0000000819047824 */ /* 0x000fc600078e00ff */
[----:B------:R-:W-:Y:S02]  /*2420*/  LOP3.LUT R146, R5, 0xffffff00, RZ, 0xc0, !PT ;  /* 0xffffff0005927812 */ /* 0x000fe400078ec0ff */
[----:B------:R-:W-:Y:S02]  /*2430*/  LOP3.LUT R6, R0, 0x8, R4, 0xf8, !PT ;  /* 0x0000000800067812 */ /* 0x000fe400078ef804 */
[----:B------:R-:W-:Y:S01]  /*2440*/  SHF.R.U32.HI R5, RZ, 0x3, R0 ;  /* 0x00000003ff057819 */ /* 0x000fe20000011600 */
[----:B-1----:R-:W-:Y:S02]  /*2450*/  IMAD R8, R150, 0x200, R146 ;  /* 0x0000020096087824 */ /* 0x002fe400078e0292 */
[----:B-----5:R-:W-:Y:S01]  /*2460*/  IMAD.IADD R3, R15, 0x1, R7 ;  /* 0x000000010f037824 */ /* 0x020fe200078e0207 */
[----:B------:R-:W-:-:S04]  /*2470*/  DEPBAR.LE SB0, 0x0 ;  /* 0x000080000000791a */ /* 0x000fc80000000000 */
[----:B------:R-:W-:Y:S01]  /*2480*/  BAR.SYNC.DEFER_BLOCKING 0x0 ;  /* 0x0000000000007b1d */ /* 0x000fe20000010000 */
[----:B------:R-:W-:Y:S01]  /*2490*/  IMAD.MOV.U32 R2, RZ, RZ, R14 ;  /* 0x000000ffff027224 */ /* 0x000fe200078e000e */
[----:B------:R-:W-:Y:S01]  /*24a0*/  LOP3.LUT R149, R6, R5, RZ, 0x3c, !PT ;  /* 0x0000000506957212 */ /* 0x000fe200078e3cff */
[----:B------:R-:W-:Y:S02]  /*24b0*/  IMAD R7, R25, 0x8, R26 ;  /* 0x0000000819077824 */ /* 0x000fe400078e021a */
[----:B------:R-:W-:Y:S01]  /*24c0*/  IMAD R8, R147, 0x20, R8 ;  /* 0x0000002093087824 */ /* 0x000fe200078e0208 */
[----:B------:R1:W-:Y:S04]  /*24d0*/  STL.64 [R1+0x10], R2 ;  /* 0x0000100201007387 */ /* 0x0003e80000100a00 */
[----:B------:R-:W-:Y:S04]  /*24e0*/  @P4 STS [R226+0x9000], RZ ;  /* 0x009000ffe2004388 */ /* 0x000fe80000000800 */
[----:B------:R-:W-:Y:S04]  /*24f0*/  @P4 STS [R226+0x9004], RZ ;  /* 0x009004ffe2004388 */ /* 0x000fe80000000800 */
[----:B------:R-:W-:Y:S01]  /*2500*/  @P4 STS.64 [R226+0x9008], RZ ;  /* 0x009008ffe2004388 */ /* 0x000fe20000000a00 */
[----:B-1----:R-:W-:-:S03]  /*2510*/  IMAD.WIDE.U32 R2, R24, UR23, R2 ;  /* 0x0000001718027c25 */ /* 0x002fc6000f8e0002 */
[----:B------:R-:W-:Y:S02]  /*2520*/  @P4 STS.128 [R226+0xa000], RZ ;  /* 0x00a000ffe2004388 */ /* 0x000fe40000000c00 */
[----:B------:R-:W-:Y:S01]  /*2530*/  IADD3 R0, R3, UR7, RZ ;  /* 0x0000000703007c10 */ /* 0x000fe2000fffe0ff */
[----:B------:R-:W-:Y:S01]  /*2540*/  ULDC UR7, c[0x0][0x2e8] ;  /* 0x0000ba0000077ab9 */ /* 0x000fe20000000800 */
[C---:B------:R-:W-:Y:S01]  /*2550*/  @!P4 LEA R4, P1, R2.reuse, c[0x0][0x170], 0x1 ;  /* 0x00005c000204ca11 */ /* 0x040fe200078208ff */
[----:B------:R-:W-:Y:S01]  /*2560*/  @P4 STS.128 [R226+0xb000], RZ ;  /* 0x00b000ffe2004388 */ /* 0x000fe20000000c00 */
[C---:B------:R-:W-:Y:S01]  /*2570*/  @!P2 IADD3 R3, P0, R2.reuse, UR32, RZ ;  /* 0x000000200203ac10 */ /* 0x040fe2000ff1e0ff */
[----:B------:R-:W-:Y:S01]  /*2580*/  UIADD3 UR7, UR12, UR7, URZ ;  /* 0x000000070c077290 */ /* 0x000fe2000fffe03f */
[----:B------:R-:W-:Y:S02]  /*2590*/  @!P4 LEA.HI.X R5, R2, c[0x0][0x174], R0, 0x1, P1 ;  /* 0x00005d000205ca11 */ /* 0x000fe400008f0c00 */
[----:B------:R-:W-:Y:S01]  /*25a0*/  @!P2 IADD3.X R2, R0, UR31, RZ, P0, !PT ;  /* 0x0000001f0002ac10 */ /* 0x000fe200087fe4ff */
[----:B------:R-:W-:Y:S01]  /*25b0*/  IMAD.U32 R0, R7, 0x20, R16 ;  /* 0x0000002007007824 */ /* 0x000fe200078e0010 */
[----:B------:R-:W-:Y:S01]  /*25c0*/  @!P2 LEA R6, P0, R3, c[0x0][0x170], 0x1 ;  /* 0x00005c000306aa11 */ /* 0x000fe200078008ff */
[----:B------:R-:W-:Y:S01]  /*25d0*/  @!PT LDS RZ, [RZ] ;  /* 0x00000000fffff984 */ /* 0x000fe20000000800 */
[----:B------:R-:W-:Y:S01]  /*25e0*/  @!PT LDS RZ, [RZ] ;  /* 0x00000000fffff984 */ /* 0x000fe20000000800 */
[----:B------:R-:W-:Y:S01]  /*25f0*/  @!PT LDS RZ, [RZ] ;  /* 0x00000000fffff984 */ /* 0x000fe20000000800 */
[----:B------:R1:W-:Y:S01]  /*2600*/  @!P4 LDGSTS.E.BYPASS.LTC128B.128 [R226+0x9000], [R4.64] ;  /* 0x0900000004e2cfae */ /* 0x0003e2000b901d5a */
[----:B------:R-:W-:Y:S01]  /*2610*/  LOP3.LUT P1, RZ, R21, 0x2, RZ, 0xc0, !PT ;  /* 0x0000000215ff7812 */ /* 0x000fe2000782c0ff */
[----:B------:R-:W-:Y:S01]  /*2620*/  IMAD.SHL.U32 R213, R0, 0x2, RZ ;  /* 0x0000000200d57824 */ /* 0x000fe200078e00ff */
[----:B------:R-:W-:Y:S01]  /*2630*/  @!P2 LEA.HI.X R7, R3, c[0x0][0x174], R2, 0x1, P0 ;  /* 0x00005d000307aa11 */ /* 0x000fe200000f0c02 */
[----:B------:R-:W-:Y:S01]  /*2640*/  IMAD.IADD R2, R149, 0x1, R8 ;  /* 0x0000000195027824 */ /* 0x000fe200078e0208 */
[----:B------:R1:W-:Y:S01]  /*2650*/  @!P4 LDGSTS.E.BYPASS.LTC128B.128 [R226+0xa000], [R4.64+0x40] ;  /* 0x0a00004004e2cfae */ /* 0x0003e2000b901d5a */
[----:B------:R-:W-:Y:S01]  /*2660*/  IMAD.MOV.U32 R0, RZ, RZ, 0x20 ;  /* 0x00000020ff007424 */ /* 0x000fe200078e00ff */
[----:B------:R-:W-:Y:S01]  /*2670*/  LOP3.LUT P0, RZ, R22, 0x2, RZ, 0xc0, !PT ;  /* 0x0000000216ff7812 */ /* 0x000fe2000780c0ff */
[----:B------:R-:W-:Y:S01]  /*2680*/  IMAD.SHL.U32 R216, R2, 0x2, RZ ;  /* 0x0000000202d87824 */ /* 0x000fe200078e00ff */
[----:B------:R1:W-:Y:S01]  /*2690*/  @!P4 LDGSTS.E.BYPASS.LTC128B.128 [R226+0xb000], [R4.64+0x80] ;  /* 0x0b00008004e2cfae */ /* 0x0003e2000b901d5a */
[----:B------:R-:W-:Y:S01]  /*26a0*/  IMAD.MOV.U32 R2, RZ, RZ, 0x10 ;  /* 0x00000010ff027424 */ /* 0x000fe200078e00ff */
[----:B------:R-:W-:-:S02]  /*26b0*/  SEL R0, R0, 0xffffffe0, !P0 ;  /* 0xffffffe000007807 */ /* 0x000fc40004000000 */
[----:B------:R-:W-:Y:S01]  /*26c0*/  @P2 STS.128 [R226+0x9800], RZ ;  /* 0x009800ffe2002388 */ /* 0x000fe20000000c00 */
[----:B------:R-:W-:Y:S02]  /*26d0*/  LEA R3, R150, UR8, 0x4 ;  /* 0x0000000896037c11 */ /* 0x000fe4000f8e20ff */
[----:B------:R-:W-:Y:S01]  /*26e0*/  SEL R2, R2, 0xfffffff0, !P1 ;  /* 0xfffffff002027807 */ /* 0x000fe20004800000 */
[----:B------:R-:W-:Y:S01]  /*26f0*/  @P2 STS.128 [R226+0xa800], RZ ;  /* 0x00a800ffe2002388 */ /* 0x000fe20000000c00 */
[----:B------:R-:W-:Y:S01]  /*2700*/  IMAD.IADD R215, R213, 0x1, R0 ;  /* 0x00000001d5d77824 */ /* 0x000fe200078e0200 */
[----:B------:R-:W-:Y:S02]  /*2710*/  SHF.R.S32.HI R0, RZ, 0x1f, R144 ;  /* 0x0000001fff007819 */ /* 0x000fe40000011490 */
[----:B------:R-:W-:Y:S01]  /*2720*/  @P2 STS.128 [R226+0xb800], RZ ;  /* 0x00b800ffe2002388 */ /* 0x000fe20000000c00 */
[----:B------:R-:W-:Y:S01]  /*2730*/  IMAD R217, R2, 0x2, R216 ;  /* 0x0000000202d97824 */ /* 0x000fe200078e02d8 */
[----:B------:R-:W-:-:S02]  /*2740*/  LEA.HI R0, R0, R144, RZ, 0x2 ;  /* 0x0000009000007211 */ /* 0x000fc400078f10ff */
[----:B------:R-:W-:Y:S01]  /*2750*/  @!PT LDS RZ, [RZ] ;  /* 0x00000000fffff984 */ /* 0x000fe20000000800 */
[----:B------:R-:W-:Y:S01]  /*2760*/  @!PT LDS RZ, [RZ] ;  /* 0x00000000fffff984 */ /* 0x000fe20000000800 */
[----:B------:R-:W-:Y:S01]  /*2770*/  @!PT LDS RZ, [RZ] ;  /* 0x00000000fffff984 */ /* 0x000fe20000000800 */
[----:B------:R1:W-:Y:S02]  /*2780*/  @!P2 LDGSTS.E.BYPASS.LTC128B.128 [R226+0x9800], [R6.64] ;  /* 0x0980000006e2afae */ /* 0x0003e4000b901d5a */
[----:B------:R-:W-:Y:S02]  /*2790*/  SHF.R.S32.HI R154, RZ, 0x2, R0 ;  /* 0x00000002ff9a7819 */ /* 0x000fe40000011400 */
[----:B------:R1:W-:Y:S03]  /*27a0*/  @!P2 LDGSTS.E.BYPASS.LTC128B.128 [R226+0xa800], [R6.64+0x40] ;  /* 0x0a80004006e2afae */ /* 0x0003e6000b901d5a */
[----:B------:R-:W-:Y:S01]  /*27b0*/  IMAD.IADD R0, R154, 0x1, R3 ;  /* 0x000000019a007824 */ /* 0x000fe200078e0203 */
[----:B------:R1:W-:Y:S04]  /*27c0*/  @!P2 LDGSTS.E.BYPASS.LTC128B.128 [R226+0xb800], [R6.64+0x80] ;  /* 0x0b80008006e2afae */ /* 0x0003e8000b901d5a */
[----:B------:R-:W-:Y:S04]  /*27d0*/  LDSM.16.M88.4 R16, [R213+0x6000] ;  /* 0x00600000d510783b */ /* 0x000fe80000000200 */
[----:B---3--:R-:W3:Y:S04]  /*27e0*/  LDSM.16.M88.4 R8, [R216+0x1000] ;  /* 0x00100000d808783b */ /* 0x008ee80000000200 */
[----:B--2---:R-:W2:Y:S04]  /*27f0*/  LDSM.16.M88.4 R12, [R216] ;  /* 0x00000000d80c783b */ /* 0x004ea80000000200 */
[----:B------:R-:W4:Y:S04]  /*2800*/  LDSM.16.M88.4 R32, [R213+0x6400] ;  /* 0x00640000d520783b */ /* 0x000f280000000200 */
[----:B------:R-:W5:Y:S04]  /*2810*/  LDSM.16.M88.4 R28, [R213+0x6800] ;  /* 0x00680000d51c783b */ /* 0x000f680000000200 */
[----:B------:R-:W2:Y:S04]  /*2820*/  LDSM.16.M88.4 R24, [R213+0x6c00] ;  /* 0x006c0000d518783b */ /* 0x000ea80000000200 */
[----:B------:R-:W-:Y:S04]  /*2830*/  LDSM.16.M88.4 R52, [R215+0x6000] ;  /* 0x00600000d734783b */ /* 0x000fe80000000200 */
[----:B-1----:R-:W1:Y:S04]  /*2840*/  LDSM.16.M88.4 R4, [R217+0x1000] ;  /* 0x00100000d904783b */ /* 0x002e680000000200 */
[----:B------:R-:W1:Y:S04]  /*2850*/  LDSM.16.M88.4 R48, [R215+0x6400] ;  /* 0x00640000d730783b */ /* 0x000e680000000200 */
[----:B------:R-:W1:Y:S04]  /*2860*/  LDSM.16.M88.4 R44, [R215+0x6800] ;  /* 0x00680000d72c783b */ /* 0x000e680000000200 */
[----:B------:R-:W1:Y:S01]  /*2870*/  LDSM.16.M88.4 R60, [R215+0x6c00] ;  /* 0x006c0000d73c783b */ /* 0x000e620000000200 */
[C---:B---3--:R-:W-:Y:S03]  /*2880*/  HMMA.16816.F32.BF16 R68, R8.reuse, R16, RZ ;  /* 0x000000100844723c */ /* 0x048fe600000418ff */
[----:B------:R-:W3:Y:S04]  /*2890*/  LDSM.16.M88.4 R20, [R217] ;  /* 0x00000000d914783b */ /* 0x000ee80000000200 */
[----:B------:R-:W0:Y:S01]  /*28a0*/  LDGDEPBAR ;  /* 0x00000000000079af */ /* 0x000e220000000000 */
[----:B------:R-:W-:Y:S03]  /*28b0*/  HMMA.16816.F32.BF16 R64, R8, R18, RZ ;  /* 0x000000120840723c */ /* 0x000fe600000418ff */
[----:B------:R-:W-:Y:S04]  /*28c0*/  STL [R1+0x88], R154 ;  /* 0x0000889a01007387 */ /* 0x000fe80000100800 */
[----:B------:R-:W-:Y:S01]  /*28d0*/  STL [R1+0xc], R155 ;  /* 0x00000c9b01007387 */ /* 0x000fe20000100800 */
[C---:B--2---:R-:W-:Y:S08]  /*28e0*/  HMMA.16816.F32.BF16 R100, R12.reuse, R16, RZ ;  /* 0x000000100c64723c */ /* 0x044ff000000418ff */
[----:B------:R-:W-:Y:S08]  /*28f0*/  HMMA.16816.F32.BF16 R96, R12, R18, RZ ;  /* 0x000000120c60723c */ /* 0x000ff000000418ff */
[C---:B----4-:R-:W-:Y:S08]  /*2900*/  HMMA.16816.F32.BF16 R56, R8.reuse, R32, RZ ;  /* 0x000000200838723c */ /* 0x050ff000000418ff */
[C---:B------:R-:W-:Y:S08]  /*2910*/  HMMA.16816.F32.BF16 R40, R8.reuse, R34, RZ ;  /* 0x000000220828723c */ /* 0x040ff000000418ff */
[C---:B-----5:R-:W-:Y:S08]  /*2920*/  HMMA.16816.F32.BF16 R36, R8.reuse, R28, RZ ;  /* 0x0000001c0824723c */ /* 0x060ff000000418ff */
[C---:B------:R-:W-:Y:S08]  /*2930*/  HMMA.16816.F32.BF16 R16, R8.reuse, R24, RZ ;  /* 0x000000180810723c */ /* 0x040ff000000418ff */
[C---:B------:R-:W-:Y:S08]  /*2940*/  HMMA.16816.F32.BF16 R72, R8.reuse, R30, RZ ;  /* 0x0000001e0848723c */ /* 0x040ff000000418ff */
[----:B------:R-:W-:Y:S08]  /*2950*/  HMMA.16816.F32.BF16 R84, R8, R26, RZ ;  /* 0x0000001a0854723c */ /* 0x000ff000000418ff */
[C---:B-1----:R-:W-:Y:S08]  /*2960*/  HMMA.16816.F32.BF16 R140, R4.reuse, R52, R68 ;  /* 0x00000034048c723c */ /* 0x042ff00000041844 */
        /* <DEDUP_REMOVED lines=10> */
[C---:B------:R-:W-:Y:S01]  /*2a10*/  HMMA.16816.F32.BF16 R56, R4.reuse, R44, R36 ;  /* 0x0000002c0438723c */ /* 0x040fe20000041824 */
[----:B------:R-:W-:Y:S07]  /*2a20*/  LDSM.16.M88.4 R36, [R213+0x7400] ;  /* 0x00740000d524783b */ /* 0x000fee0000000200 */
[----:B------:R-:W-:Y:S01]  /*2a30*/  HMMA.16816.F32.BF16 R128, R4, R60, R16 ;  /* 0x0000003c0480723c */ /* 0x000fe20000041810 */
[----:B------:R-:W1:Y:S07]  /*2a40*/  LDSM.16.M88.4 R16, [R216+0x3000] ;  /* 0x00300000d810783b */ /* 0x000e6e0000000200 */
[C---:B------:R-:W-:Y:S08]  /*2a50*/  HMMA.16816.F32.BF16 R8, R12.reuse, R24, RZ ;  /* 0x000000180c08723c */ /* 0x040ff000000418ff */
[----:B------:R-:W-:Y:S01]  /*2a60*/  HMMA.16816.F32.BF16 R124, R12, R26, RZ ;  /* 0x0000001a0c7c723c */ /* 0x000fe200000418ff */
[----:B------:R-:W2:Y:S04]  /*2a70*/  LDSM.16.M88.4 R12, [R216+0x2000] ;  /* 0x00200000d80c783b */ /* 0x000ea80000000200 */
[----:B------:R-:W-:Y:S03]  /*2a80*/  LDSM.16.M88.4 R24, [R215+0x7000] ;  /* 0x00700000d718783b */ /* 0x000fe60000000200 */
[C---:B------:R-:W-:Y:S08]  /*2a90*/  HMMA.16816.F32.BF16 R132, R4.reuse, R46, R72 ;  /* 0x0000002e0484723c */ /* 0x040ff00000041848 */
[----:B------:R-:W-:Y:S01]  /*2aa0*/  HMMA.16816.F32.BF16 R120, R4, R62, R84 ;  /* 0x0000003e0478723c */ /* 0x000fe20000041854 */
[----:B------:R-:W-:Y:S04]  /*2ab0*/  LDSM.16.M88.4 R4, [R217+0x3000] ;  /* 0x00300000d904783b */ /* 0x000fe80000000200 */
[----:B------:R-:W-:Y:S03]  /*2ac0*/  LDSM.16.M88.4 R84, [R215+0x7c00] ;  /* 0x007c0000d754783b */ /* 0x000fe60000000200 */
[C---:B---3--:R-:W-:Y:S08]  /*2ad0*/  HMMA.16816.F32.BF16 R116, R20.reuse, R52, R100 ;  /* 0x000000341474723c */ /* 0x048ff00000041864 */
[C---:B------:R-:W-:Y:S08]  /*2ae0*/  HMMA.16816.F32.BF16 R112, R20.reuse, R54, R96 ;  /* 0x000000361470723c */ /* 0x040ff00000041860 */
[C---:B------:R-:W-:Y:S01]  /*2af0*/  HMMA.16816.F32.BF16 R96, R20.reuse, R60, R8 ;  /* 0x0000003c1460723c */ /* 0x040fe20000041808 */
[----:B------:R-:W3:Y:S07]  /*2b00*/  LDSM.16.M88.4 R8, [R217+0x2000] ;  /* 0x00200000d908783b */ /* 0x000eee0000000200 */
[C---:B------:R-:W-:Y:S08]  /*2b10*/  HMMA.16816.F32.BF16 R108, R20.reuse, R48, R92 ;  /* 0x00000030146c723c */ /* 0x040ff0000004185c */
[C---:B------:R-:W-:Y:S08]  /*2b20*/  HMMA.16816.F32.BF16 R100, R20.reuse, R44, R80 ;  /* 0x0000002c1464723c */ /* 0x040ff00000041850 */
[C---:B------:R-:W-:Y:S08]  /*2b30*/  HMMA.16816.F32.BF16 R104, R20.reuse, R50, R88 ;  /* 0x000000321468723c */ /* 0x040ff00000041858 */
[C---:B------:R-:W-:Y:S01]  /*2b40*/  HMMA.16816.F32.BF16 R92, R20.reuse, R46, R76 ;  /* 0x0000002e145c723c */ /* 0x040fe2000004184c */
[----:B------:R-:W4:Y:S04]  /*2b50*/  LDSM.16.M88.4 R44, [R215+0x7400] ;  /* 0x00740000d72c783b */ /* 0x000f280000000200 */
[----:B------:R-:W5:Y:S03]  /*2b60*/  LDSM.16.M88.4 R76, [R215+0x7800] ;  /* 0x00780000d74c783b */ /* 0x000f660000000200 */
        /* <DEDUP_REMOVED lines=18> */
[----:B------:R-:W-:Y:S04]  /*2c90*/  LDSM.16.M88.4 R12, [R216+0x5000] ;  /* 0x00500000d80c783b */ /* 0x000fe80000000200 */
[----:B------:R-:W1:Y:S03]  /*2ca0*/  LDSM.16.M88.4 R28, [R213+0x8000] ;  /* 0x00800000d51c783b */ /* 0x000e660000000200 */
[-C--:B---3--:R-:W-:Y:S01]  /*2cb0*/  HMMA.16816.F32.BF16 R40, R8, R24.reuse, R16 ;  /* 0x000000180828723c */ /* 0x088fe20000041810 */
[----:B------:R-:W2:Y:S07]  /*2cc0*/  LDSM.16.M88.4 R16, [R216+0x4000] ;  /* 0x00400000d810783b */ /* 0x000eae0000000200 */
[C---:B------:R-:W-:Y:S08]  /*2cd0*/  HMMA.16816.F32.BF16 R36, R4.reuse, R24, R72 ;  /* 0x000000180424723c */ /* 0x040ff00000041848 */
[C---:B----4-:R-:W-:Y:S08]  /*2ce0*/  HMMA.16816.F32.BF16 R72, R4.reuse, R46, R60 ;  /* 0x0000002e0448723c */ /* 0x050ff0000004183c */
[C---:B------:R-:W-:Y:S08]  /*2cf0*/  HMMA.16816.F32.BF16 R68, R4.reuse, R26, R68 ;  /* 0x0000001a0444723c */ /* 0x040ff00000041844 */
[C---:B-----5:R-:W-:Y:S08]  /*2d00*/  HMMA.16816.F32.BF16 R120, R4.reuse, R76, R56 ;  /* 0x0000004c0478723c */ /* 0x060ff00000041838 */
[C---:B------:R-:W-:Y:S08]  /*2d10*/  HMMA.16816.F32.BF16 R124, R4.reuse, R84, R48 ;  /* 0x00000054047c723c */ /* 0x040ff00000041830 */
[----:B------:R-:W-:Y:S08]  /*2d20*/  HMMA.16816.F32.BF16 R116, R4, R78, R52 ;  /* 0x0000004e0474723c */ /* 0x000ff00000041834 */
[----:B------:R-:W-:Y:S01]  /*2d30*/  HMMA.16816.F32.BF16 R60, R8, R26, R88 ;  /* 0x0000001a083c723c */ /* 0x000fe20000041858 */
[----:B------:R-:W3:Y:S07]  /*2d40*/  LDSM.16.M88.4 R24, [R213+0x8400] ;  /* 0x00840000d518783b */ /* 0x000eee0000000200 */
[C---:B------:R-:W-:Y:S08]  /*2d50*/  HMMA.16816.F32.BF16 R112, R4.reuse, R44, R64 ;  /* 0x0000002c0470723c */ /* 0x040ff00000041840 */
[----:B------:R-:W-:Y:S01]  /*2d60*/  HMMA.16816.F32.BF16 R128, R4, R86, R20 ;  /* 0x000000560480723c */ /* 0x000fe20000041814 */
[----:B------:R-:W4:Y:S04]  /*2d70*/  LDSM.16.M88.4 R4, [R213+0x8800] ;  /* 0x00880000d504783b */ /* 0x000f280000000200 */
[----:B------:R-:W5:Y:S03]  /*2d80*/  LDSM.16.M88.4 R20, [R217+0x5000] ;  /* 0x00500000d914783b */ /* 0x000f660000000200 */
[C---:B------:R-:W-:Y:S08]  /*2d90*/  HMMA.16816.F32.BF16 R56, R8.reuse, R44, R108 ;  /* 0x0000002c0838723c */ /* 0x040ff0000004186c */
[C---:B------:R-:W-:Y:S08]  /*2da0*/  HMMA.16816.F32.BF16 R52, R8.reuse, R46, R104 ;  /* 0x0000002e0834723c */ /* 0x040ff00000041868 */
[C---:B------:R-:W-:Y:S08]  /*2db0*/  HMMA.16816.F32.BF16 R48, R8.reuse, R76, R100 ;  /* 0x0000004c0830723c */ /* 0x040ff00000041864 */
[C---:B------:R-:W-:Y:S07]  /*2dc0*/  HMMA.16816.F32.BF16 R44, R8.reuse, R78, R92 ;  /* 0x0000004e082c723c */ /* 0x040fee000004185c */
[----:B------:R-:W-:Y:S01]  /*2dd0*/  IMAD R94, R147, 0x20, R146 ;  /* 0x00000020935e7824 */ /* 0x000fe200078e0292 */
[C---:B------:R-:W-:Y:S08]  /*2de0*/  HMMA.16816.F32.BF16 R96, R8.reuse, R84, R96 ;  /* 0x000000540860723c */ /* 0x040ff00000041860 */
[----:B------:R-:W-:Y:S01]  /*2df0*/  HMMA.16816.F32.BF16 R100, R8, R86, R80 ;  /* 0x000000560864723c */ /* 0x000fe20000041850 */
[----:B------:R-:W4:Y:S07]  /*2e00*/  LDSM.16.M88.4 R8, [R217+0x4000] ;  /* 0x00400000d908783b */ /* 0x000f2e0000000200 */
[-C--:B-1----:R-:W-:Y:S08]  /*2e10*/  HMMA.16816.F32.BF16 R36, R12, R28.reuse, R36 ;  /* 0x0000001c0c24723c */ /* 0x082ff00000041824 */
[----:B--2---:R-:W-:Y:S07]  /*2e20*/  HMMA.16816.F32.BF16 R40, R16, R28, R40 ;  /* 0x0000001c1028723c */ /* 0x004fee0000041828 */
[----:B------:R-:W-:Y:S01]  /*2e30*/  IADD3 R28, R0, UR7, RZ ;  /* 0x00000007001c7c10 */ /* 0x000fe2000fffe0ff */
[----:B------:R-:W-:Y:S03]  /*2e40*/  HMMA.16816.F32.BF16 R64, R12, R30, R68 ;  /* 0x0000001e0c40723c */ /* 0x000fe60000041844 */
[----:B------:R-:W-:-:S05]  /*2e50*/  IMNMX R225, R28, UR9, PT ;  /* 0x000000091ce17c17 */ /* 0x000fca000b800200 */
[----:B------:R-:W-:Y:S08]  /*2e60*/  HMMA.16816.F32.BF16 R60, R16, R30, R60 ;  /* 0x0000001e103c723c */ /* 0x000ff0000004183c */
[----:B---3--:R-:W-:Y:S08]  /*2e70*/  HMMA.16816.F32.BF16 R76, R12, R26, R72 ;  /* 0x0000001a0c4c723c */ /* 0x008ff00000041848 */
[-C--:B------:R-:W-:Y:S08]  /*2e80*/  HMMA.16816.F32.BF16 R56, R16, R24.reuse, R56 ;  /* 0x000000181038723c */ /* 0x080ff00000041838 */
[----:B------:R-:W-:Y:S08]  /*2e90*/  HMMA.16816.F32.BF16 R68, R12, R24, R112 ;  /* 0x000000180c44723c */ /* 0x000ff00000041870 */
[C---:B------:R-:W-:Y:S01]  /*2ea0*/  HMMA.16816.F32.BF16 R72, R16.reuse, R26, R52 ;  /* 0x0000001a1048723c */ /* 0x040fe20000041834 */
[----:B------:R-:W1:Y:S07]  /*2eb0*/  LDSM.16.M88.4 R24, [R215+0x8400] ;  /* 0x00840000d718783b */ /* 0x000e6e0000000200 */
[----:B----4-:R-:W-:Y:S08]  /*2ec0*/  HMMA.16816.F32.BF16 R88, R16, R6, R44 ;  /* 0x000000061058723c */ /* 0x010ff0000004182c */
[-C--:B-----5:R-:W-:Y:S08]  /*2ed0*/  HMMA.16816.F32.BF16 R44, R20, R32.reuse, R36 ;  /* 0x00000020142c723c */ /* 0x0a0ff00000041824 */
[----:B------:R-:W-:Y:S08]  /*2ee0*/  HMMA.16816.F32.BF16 R40, R8, R32, R40 ;  /* 0x000000200828723c */ /* 0x000ff00000041828 */
[-C--:B------:R-:W-:Y:S08]  /*2ef0*/  HMMA.16816.F32.BF16 R80, R16, R4.reuse, R48 ;  /* 0x000000041050723c */ /* 0x080ff00000041830 */
[C---:B------:R-:W-:Y:S07]  /*2f00*/  HMMA.16816.F32.BF16 R84, R12.reuse, R4, R120 ;  /* 0x000000040c54723c */ /* 0x040fee0000041878 */
[----:B------:R-:W-:Y:S01]  /*2f10*/  IADD3 R5, R0, 0x40, RZ ;  /* 0x0000004000057810 */ /* 0x000fe20007ffe0ff */
[----:B------:R-:W-:Y:S01]  /*2f20*/  HMMA.16816.F32.BF16 R116, R12, R6, R116 ;  /* 0x000000060c74723c */ /* 0x000fe20000041874 */
[----:B------:R-:W-:-:S02]  /*2f30*/  IMAD.U32 R4, RZ, RZ, UR25 ;  /* 0x00000019ff047e24 */ /* 0x000fc4000f8e00ff */
[C---:B------:R-:W-:Y:S02]  /*2f40*/  IADD3 R28, R5.reuse, UR11, RZ ;  /* 0x0000000b051c7c10 */ /* 0x040fe4000fffe0ff */
[----:B------:R-:W-:Y:S01]  /*2f50*/  IMAD R4, R4, 0x40, R158 ;  /* 0x0000004004047824 */ /* 0x000fe200078e029e */
[----:B------:R-:W-:Y:S02]  /*2f60*/  IADD3 R5, R5, UR7, RZ ;  /* 0x0000000705057c10 */ /* 0x000fe4000fffe0ff */
[C---:B------:R-:W-:Y:S01]  /*2f70*/  IADD3 R7, R0.reuse, UR11, RZ ;  /* 0x0000000b00077c10 */ /* 0x040fe2000fffe0ff */
[----:B------:R-:W-:Y:S01]  /*2f80*/  HMMA.16816.F32.BF16 R36, R20, R34, R64 ;  /* 0x000000221424723c */ /* 0x000fe20000041840 */
[C---:B------:R-:W-:Y:S02]  /*2f90*/  IADD3 R6, R0.reuse, 0x8, RZ ;  /* 0x0000000800067810 */ /* 0x040fe40007ffe0ff */
[----:B------:R-:W-:Y:S02]  /*2fa0*/  IADD3 R0, R0, 0x48, RZ ;  /* 0x0000004800007810 */ /* 0x000fe40007ffe0ff */
[----:B------:R-:W-:-:S02]  /*2fb0*/  IMNMX R221, RZ, R7, !PT ;  /* 0x00000007ffdd7217 */ /* 0x000fc40007800200 */
[----:B------:R-:W-:Y:S01]  /*2fc0*/  IADD3 R7, R6, UR11, RZ ;  /* 0x0000000b06077c10 */ /* 0x000fe2000fffe0ff */
[C---:B------:R-:W-:Y:S01]  /*2fd0*/  HMMA.16816.F32.BF16 R32, R8.reuse, R34, R60 ;  /* 0x000000220820723c */ /* 0x040fe2000004183c */
[----:B------:R-:W-:Y:S02]  /*2fe0*/  IADD3 R29, R0, UR11, RZ ;  /* 0x0000000b001d7c10 */ /* 0x000fe4000fffe0ff */
[----:B------:R-:W-:Y:S02]  /*2ff0*/  IADD3 R6, R6, UR7, RZ ;  /* 0x0000000706067c10 */ /* 0x000fe4000fffe0ff */
[----:B------:R-:W-:Y:S02]  /*3000*/  IADD3 R0, R0, UR7, RZ ;  /* 0x0000000700007c10 */ /* 0x000fe4000fffe0ff */
[----:B------:R-:W-:Y:S01]  /*3010*/  IADD3 R3, R4, 0x1, RZ ;  /* 0x0000000104037810 */ /* 0x000fe20007ffe0ff */
[----:B-1----:R-:W-:Y:S01]  /*3020*/  HMMA.16816.F32.BF16 R52, R8, R24, R56 ;  /* 0x000000180834723c */ /* 0x002fe20000041838 */
[----:B------:R-:W-:-:S02]  /*3030*/  IMNMX R224, R6, UR9, PT ;  /* 0x0000000906e07c17 */ /* 0x000fc4000b800200 */
[----:B------:R-:W-:Y:S02]  /*3040*/  IMNMX R223, R5, UR9, PT ;  /* 0x0000000905df7c17 */ /* 0x000fe4000b800200 */
[----:B------:R-:W-:Y:S02]  /*3050*/  IMNMX R222, R0, UR9, PT ;  /* 0x0000000900de7c17 */ /* 0x000fe4000b800200 */
[----:B------:R-:W-:Y:S01]  /*3060*/  IMNMX R220, RZ, R7, !PT ;  /* 0x00000007ffdc7217 */ /* 0x000fe20007800200 */
[----:B------:R-:W-:Y:S01]  /*3070*/  HMMA.16816.F32.BF16 R48, R20, R24, R68 ;  /* 0x000000181430723c */ /* 0x000fe20000041844 */
[----:B------:R-:W-:Y:S02]  /*3080*/  IMNMX R219, RZ, R28, !PT ;  /* 0x0000001cffdb7217 */ /* 0x000fe40007800200 */
[----:B------:R-:W-:Y:S02]  /*3090*/  IMNMX R218, RZ, R29, !PT ;  /* 0x0000001dffda7217 */ /* 0x000fe40007800200 */
[C---:B------:R-:W-:Y:S01]  /*30a0*/  ISETP.GE.AND P5, PT, R3.reuse, R225, PT ;  /* 0x000000e10300720c */ /* 0x040fe20003fa6270 */
[----:B------:R-:W1:Y:S01]  /*30b0*/  LDSM.16.M88.4 R28, [R215+0x8800] ;  /* 0x00880000d71c783b */ /* 0x000e620000000200 */
[----:B------:R-:W-:-:S02]  /*30c0*/  ISETP.GE.AND P4, PT, R3, R224, PT ;  /* 0x000000e00300720c */ /* 0x000fc40003f86270 */
[CC--:B------:R-:W-:Y:S02]  /*30d0*/  ISETP.GE.AND P3, PT, R3.reuse, R223.reuse, PT ;  /* 0x000000df0300720c */ /* 0x0c0fe40003f66270 */
[C---:B------:R-:W-:Y:S02]  /*30e0*/  ISETP.GE.AND P0, PT, R3.reuse, R222, PT ;  /* 0x000000de0300720c */ /* 0x040fe40003f06270 */
[C---:B------:R-:W-:Y:S02]  /*30f0*/  ISETP.GE.AND P2, PT, R4.reuse, R224, PT ;  /* 0x000000e00400720c */ /* 0x040fe40003f46270 */
[----:B------:R-:W-:Y:S02]  /*3100*/  ISETP.GE.AND P1, PT, R4, R223, PT ;  /* 0x000000df0400720c */ /* 0x000fe40003f26270 */
[C---:B------:R-:W-:Y:S02]  /*3110*/  ISETP.LT.OR P5, PT, R3.reuse, R221, P5 ;  /* 0x000000dd0300720c */ /* 0x040fe40002fa1670 */
[----:B------:R-:W-:-:S02]  /*3120*/  ISETP.LT.OR P4, PT, R3, R220, P4 ;  /* 0x000000dc0300720c */ /* 0x000fc40002781670 */
[CC--:B------:R-:W-:Y:S02]  /*3130*/  ISETP.LT.OR P3, PT, R3.reuse, R219.reuse, P3 ;  /* 0x000000db0300720c */ /* 0x0c0fe40001f61670 */
[----:B------:R-:W-:Y:S02]  /*3140*/  ISETP.LT.OR P0, PT, R3, R218, P0 ;  /* 0x000000da0300720c */ /* 0x000fe40000701670 */
[C---:B------:R-:W-:Y:S02]  /*3150*/  ISETP.LT.OR P2, PT, R4.reuse, R220, P2 ;  /* 0x000000dc0400720c */ /* 0x040fe40001741670 */
[C---:B------:R-:W-:Y:S02]  /*3160*/  ISETP.LT.OR P1, PT, R4.reuse, R219, P1 ;  /* 0x000000db0400720c */ /* 0x040fe40000f21670 */
[C---:B------:R-:W-:Y:S02]  /*3170*/  IADD3 R0, R4.reuse, 0x8, RZ ;  /* 0x0000000804007810 */ /* 0x040fe40007ffe0ff */
[----:B------:R-:W-:-:S02]  /*3180*/  IADD3 R3, R4, 0x9, RZ ;  /* 0x0000000904037810 */ /* 0x000fc40007ffe0ff */
[----:B------:R-:W-:Y:S02]  /*3190*/  FSEL R141, R42, -INF , !P2 ;  /* 0xff8000002a8d7808 */ /* 0x000fe40005000000 */
[----:B------:R-:W-:Y:S02]  /*31a0*/  FSEL R67, R44, -INF , !P1 ;  /* 0xff8000002c437808 */ /* 0x000fe40004800000 */
[----:B------:R-:W-:Y:S02]  /*31b0*/  FSEL R132, R41, -INF , !P5 ;  /* 0xff80000029847808 */ /* 0x000fe40006800000 */
[----:B------:R-:W-:Y:S02]  /*31c0*/  FSEL R140, R43, -INF , !P4 ;  /* 0xff8000002b8c7808 */ /* 0x000fe40006000000 */
[C---:B------:R-:W-:Y:S02]  /*31d0*/  ISETP.GE.AND P2, PT, R0.reuse, R225, PT ;  /* 0x000000e10000720c */ /* 0x040fe40003f46270 */
[----:B------:R-:W-:-:S02]  /*31e0*/  ISETP.GE.AND P1, PT, R0, R224, PT ;  /* 0x000000e00000720c */ /* 0x000fc40003f26270 */
[CC--:B------:R-:W-:Y:S01]  /*31f0*/  ISETP.GE.AND P5, PT, R3.reuse, R225.reuse, PT ;  /* 0x000000e10300720c */ /* 0x0c0fe20003fa6270 */
[-C--:B-1----:R-:W-:Y:S01]  /*3200*/  HMMA.16816.F32.BF16 R60, R8, R28.reuse, R80 ;  /* 0x0000001c083c723c */ /* 0x082fe20000041850 */
[C---:B------:R-:W-:Y:S02]  /*3210*/  ISETP.GE.AND P4, PT, R3.reuse, R224, PT ;  /* 0x000000e00300720c */ /* 0x040fe40003f86270 */
[----:B------:R-:W-:Y:S02]  /*3220*/  ISETP.GE.AND P6, PT, R4, R225, PT ;  /* 0x000000e10400720c */ /* 0x000fe40003fc6270 */
[CC--:B------:R-:W-:Y:S02]  /*3230*/  ISETP.LT.OR P2, PT, R0.reuse, R221.reuse, P2 ;  /* 0x000000dd0000720c */ /* 0x0c0fe40001741670 */
[----:B------:R-:W-:Y:S01]  /*3240*/  ISETP.LT.OR P1, PT, R0, R220, P1 ;  /* 0x000000dc0000720c */ /* 0x000fe20000f21670 */
        /* <DEDUP_REMOVED lines=8> */
[----:B------:R-:W1:Y:S01]  /*32d0*/  LDSM.16.M88.4 R32, [R213+0x8c00] ;  /* 0x008c0000d520783b */ /* 0x000e620000000200 */
[----:B------:R-:W-:Y:S02]  /*32e0*/  FSEL R134, R40, -INF , !P6 ;  /* 0xff80000028867808 */ /* 0x000fe40007000000 */
[C---:B------:R-:W-:Y:S01]  /*32f0*/  ISETP.GE.AND P6, PT, R4.reuse, R222, PT ;  /* 0x000000de0400720c */ /* 0x040fe20003fc6270 */
[----:B------:R-:W-:Y:S01]  /*3300*/  HMMA.16816.F32.BF16 R40, R8, R26, R72 ;  /* 0x0000001a0828723c */ /* 0x000fe20000041848 */
[----:B------:R-:W-:Y:S02]  /*3310*/  FSEL R66, R45, -INF , !P3 ;  /* 0xff8000002d427808 */ /* 0x000fe40005800000 */
[----:B------:R-:W-:Y:S02]  /*3320*/  ISETP.LT.OR P6, PT, R4, R218, P6 ;  /* 0x000000da0400720c */ /* 0x000fe400037c1670 */
[----:B------:R-:W-:Y:S02]  /*3330*/  ISETP.GE.AND P3, PT, R0, R222, PT ;  /* 0x000000de0000720c */ /* 0x000fe40003f66270 */
[----:B------:R-:W-:-:S02]  /*3340*/  FSEL R92, R46, -INF , !P6 ;  /* 0xff8000002e5c7808 */ /* 0x000fc40007000000 */
[C---:B------:R-:W-:Y:S02]  /*3350*/  ISETP.GE.AND P6, PT, R0.reuse, R223, PT ;  /* 0x000000df0000720c */ /* 0x040fe40003fc6270 */
[C---:B------:R-:W-:Y:S02]  /*3360*/  ISETP.LT.OR P3, PT, R0.reuse, R218, P3 ;  /* 0x000000da0000720c */ /* 0x040fe40001f61670 */
[----:B------:R-:W-:Y:S02]  /*3370*/  ISETP.LT.OR P6, PT, R0, R219, P6 ;  /* 0x000000db0000720c */ /* 0x000fe400037c1670 */
[----:B------:R-:W-:Y:S02]  /*3380*/  FSEL R93, R47, -INF , !P0 ;  /* 0xff8000002f5d7808 */ /* 0x000fe40004000000 */
[----:B------:R-:W-:Y:S01]  /*3390*/  IADD3 R0, R4, 0x10, RZ ;  /* 0x0000001004007810 */ /* 0x000fe20007ffe0ff */
[----:B------:R-:W-:Y:S01]  /*33a0*/  HMMA.16816.F32.BF16 R44, R20, R26, R76 ;  /* 0x0000001a142c723c */ /* 0x000fe2000004184c */
[C---:B------:R-:W-:Y:S01]  /*33b0*/  ISETP.GE.AND P0, PT, R3.reuse, R223, PT ;  /* 0x000000df0300720c */ /* 0x040fe20003f06270 */
[----:B------:R-:W2:Y:S01]  /*33c0*/  LDSM.16.M88.4 R24, [R215+0x8c00] ;  /* 0x008c0000d718783b */ /* 0x000ea20000000200 */
[----:B------:R-:W-:Y:S01]  /*33d0*/  ISETP.GE.AND P2, PT, R3, R222, PT ;  /* 0x000000de0300720c */ /* 0x000fe20003f46270 */
[----:B------:R-:W-:-:S04]  /*33e0*/  DEPBAR.LE SB0, 0x0 ;  /* 0x000080000000791a */ /* 0x000fc80000000000 */
[----:B------:R-:W-:Y:S01]  /*33f0*/  BAR.SYNC.DEFER_BLOCKING 0x0 ;  /* 0x0000000000007b1d */ /* 0x000fe20000010000 */
[C---:B------:R-:W-:Y:S02]  /*3400*/  ISETP.LT.OR P0, PT, R3.reuse, R219, P0 ;  /* 0x000000db0300720c */ /* 0x040fe40000701670 */
[----:B------:R-:W-:Y:S02]  /*3410*/  ISETP.GE.AND P1, PT, R0, R225, PT ;  /* 0x000000e10000720c */ /* 0x000fe40003f26270 */
[----:B------:R-:W-:Y:S02]  /*3420*/  ISETP.LT.OR P2, PT, R3, R218, P2 ;  /* 0x000000da0300720c */ /* 0x000fe40001741670 */
[----:B------:R-:W-:Y:S02]  /*3430*/  FSEL R65, R36, -INF , !P6 ;  /* 0xff80000024417808 */ /* 0x000fe40007000000 */
[----:B------:R-:W-:Y:S02]  /*3440*/  FSEL R71, R38, -INF , !P3 ;  /* 0xff80000026477808 */ /* 0x000fe40005800000 */
[----:B------:R-:W-:-:S02]  /*3450*/  FSEL R64, R37, -INF , !P0 ;  /* 0xff80000025407808 */ /* 0x000fc40004000000 */
[C---:B------:R-:W-:Y:S02]  /*3460*/  ISETP.LT.OR P1, PT, R0.reuse, R221, P1 ;  /* 0x000000dd0000720c */ /* 0x040fe40000f21670 */
[C---:B------:R-:W-:Y:S02]  /*3470*/  ISETP.GE.AND P6, PT, R0.reuse, R224, PT ;  /* 0x000000e00000720c */ /* 0x040fe40003fc6270 */
[C---:B------:R-:W-:Y:S02]  /*3480*/  ISETP.GE.AND P3, PT, R0.reuse, R223, PT ;  /* 0x000000df0000720c */ /* 0x040fe40003f66270 */
[----:B------:R-:W-:Y:S02]  /*3490*/  ISETP.GE.AND P0, PT, R0, R222, PT ;  /* 0x000000de0000720c */ /* 0x000fe40003f06270 */
[----:B------:R-:W-:Y:S02]  /*34a0*/  IADD3 R3, R4, 0x11, RZ ;  /* 0x0000001104037810 */ /* 0x000fe40007ffe0ff */
[----:B------:R-:W-:-:S02]  /*34b0*/  FSEL R148, R52, -INF , !P1 ;  /* 0xff80000034947808 */ /* 0x000fc40004800000 */
[C---:B------:R-:W-:Y:S02]  /*34c0*/  ISETP.LT.OR P6, PT, R0.reuse, R220, P6 ;  /* 0x000000dc0000720c */ /* 0x040fe400037c1670 */
[C---:B------:R-:W-:Y:S02]  /*34d0*/  ISETP.LT.OR P3, PT, R0.reuse, R219, P3 ;  /* 0x000000db0000720c */ /* 0x040fe40001f61670 */
[----:B------:R-:W-:Y:S02]  /*34e0*/  ISETP.LT.OR P0, PT, R0, R218, P0 ;  /* 0x000000da0000720c */ /* 0x000fe40000701670 */
[C---:B------:R-:W-:Y:S02]  /*34f0*/  ISETP.GE.AND P4, PT, R3.reuse, R223, PT ;  /* 0x000000df0300720c */ /* 0x040fe40003f86270 */
[----:B------:R-:W-:Y:S02]  /*3500*/  ISETP.GE.AND P1, PT, R3, R222, PT ;  /* 0x000000de0300720c */ /* 0x000fe40003f26270 */
[----:B------:R-:W-:-:S02]  /*3510*/  IADD3 R0, R4, 0x18, RZ ;  /* 0x0000001804007810 */ /* 0x000fc40007ffe0ff */
[----:B------:R-:W-:Y:S02]  /*3520*/  FSEL R70, R39, -INF , !P2 ;  /* 0xff80000027467808 */ /* 0x000fe40005000000 */
[C---:B------:R-:W-:Y:S01]  /*3530*/  ISETP.GE.AND P2, PT, R3.reuse, R225, PT ;  /* 0x000000e10300720c */ /* 0x040fe20003f46270 */
[C---:B-1----:R-:W-:Y:S01]  /*3540*/  HMMA.16816.F32.BF16 R36, R12.reuse, R32, R124 ;  /* 0x000000200c24723c */ /* 0x042fe2000004187c */
[C---:B------:R-:W-:Y:S02]  /*3550*/  ISETP.LT.OR P4, PT, R3.reuse, R219, P4 ;  /* 0x000000db0300720c */ /* 0x040fe40002781670 */
[C---:B------:R-:W-:Y:S02]  /*3560*/  ISETP.LT.OR P1, PT, R3.reuse, R218, P1 ;  /* 0x000000da0300720c */ /* 0x040fe40000f21670 */
[----:B------:R-:W-:Y:S02]  /*3570*/  FSEL R151, R54, -INF , !P6 ;  /* 0xff80000036977808 */ /* 0x000fe40007000000 */
[----:B------:R-:W-:Y:S01]  /*3580*/  FSEL R104, R48, -INF , !P3 ;  /* 0xff80000030687808 */ /* 0x000fe20005800000 */
[----:B------:R-:W-:Y:S01]  /*3590*/  HMMA.16816.F32.BF16 R12, R12, R34, R128 ;  /* 0x000000220c0c723c */ /* 0x000fe20000041880 */
[----:B------:R-:W-:-:S02]  /*35a0*/  ISETP.GE.AND P5, PT, R3, R224, PT ;  /* 0x000000e00300720c */ /* 0x000fc40003fa6270 */
[C---:B------:R-:W-:Y:S02]  /*35b0*/  ISETP.GE.AND P6, PT, R0.reuse, R225, PT ;  /* 0x000000e10000720c */ /* 0x040fe40003fc6270 */
[----:B------:R-:W-:Y:S02]  /*35c0*/  ISETP.GE.AND P3, PT, R0, R224, PT ;  /* 0x000000e00000720c */ /* 0x000fe40003f66270 */
[----:B------:R-:W-:Y:S02]  /*35d0*/  ISETP.LT.OR P2, PT, R3, R221, P2 ;  /* 0x000000dd0300720c */ /* 0x000fe40001741670 */
[----:B------:R-:W-:Y:S02]  /*35e0*/  FSEL R111, R50, -INF , !P0 ;  /* 0xff800000326f7808 */ /* 0x000fe40004000000 */
[----:B------:R-:W-:Y:S02]  /*35f0*/  FSEL R54, R49, -INF , !P4 ;  /* 0xff80000031367808 */ /* 0x000fe40006000000 */
[----:B------:R-:W-:-:S02]  /*3600*/  FSEL R110, R51, -INF , !P1 ;  /* 0xff800000336e7808 */ /* 0x000fc40004800000 */
[-C--:B------:R-:W-:Y:S01]  /*3610*/  ISETP.LT.OR P5, PT, R3, R220.reuse, P5 ;  /* 0x000000dc0300720c */ /* 0x080fe20002fa1670 */
[C---:B------:R-:W-:Y:S01]  /*3620*/  HMMA.16816.F32.BF16 R48, R16.reuse, R32, R96 ;  /* 0x000000201030723c */ /* 0x040fe20000041860 */
[C---:B------:R-:W-:Y:S02]  /*3630*/  ISETP.LT.OR P6, PT, R0.reuse, R221, P6 ;  /* 0x000000dd0000720c */ /* 0x040fe400037c1670 */
[----:B------:R-:W-:Y:S02]  /*3640*/  ISETP.LT.OR P3, PT, R0, R220, P3 ;  /* 0x000000dc0000720c */ /* 0x000fe40001f61670 */
[----:B------:R-:W-:Y:S02]  /*3650*/  IADD3 R3, R4, 0x19, RZ ;  /* 0x0000001904037810 */ /* 0x000fe40007ffe0ff */
[----:B------:R-:W-:Y:S01]  /*3660*/  FSEL R147, R53, -INF , !P2 ;  /* 0xff80000035937808 */ /* 0x000fe20005000000 */
[----:B------:R-:W-:Y:S01]  /*3670*/  HMMA.16816.F32.BF16 R16, R16, R34, R100 ;  /* 0x000000221010723c */ /* 0x000fe20000041864 */
[----:B------:R-:W-:-:S02]  /*3680*/  ISETP.GE.AND P0, PT, R0, R223, PT ;  /* 0x000000df0000720c */ /* 0x000fc40003f06270 */
[-C--:B------:R-:W-:Y:S02]  /*3690*/  ISETP.GE.AND P2, PT, R0, R222.reuse, PT ;  /* 0x000000de0000720c */ /* 0x080fe40003f46270 */
[----:B------:R-:W-:Y:S02]  /*36a0*/  FSEL R144, R40, -INF , !P6 ;  /* 0xff80000028907808 */ /* 0x000fe40007000000 */
[----:B------:R-:W-:Y:S01]  /*36b0*/  FSEL R146, R42, -INF , !P3 ;  /* 0xff8000002a927808 */ /* 0x000fe20005800000 */
[----:B--2---:R-:W-:Y:S01]  /*36c0*/  HMMA.16816.F32.BF16 R36, R20, R24, R36 ;  /* 0x000000181424723c */ /* 0x004fe20000041824 */
[C---:B------:R-:W-:Y:S02]  /*36d0*/  ISETP.GE.AND P6, PT, R3.reuse, R223, PT ;  /* 0x000000df0300720c */ /* 0x040fe40003fc6270 */
[----:B------:R-:W-:Y:S02]  /*36e0*/  ISETP.GE.AND P3, PT, R3, R222, PT ;  /* 0x000000de0300720c */ /* 0x000fe40003f66270 */
[----:B------:R-:W-:-:S02]  /*36f0*/  ISETP.LT.OR P0, PT, R0, R219, P0 ;  /* 0x000000db0000720c */ /* 0x000fc40000701670 */
[-C--:B------:R-:W-:Y:S02]  /*3700*/  ISETP.LT.OR P2, PT, R0, R218.reuse, P2 ;  /* 0x000000da0000720c */ /* 0x080fe40001741670 */
[----:B------:R-:W-:Y:S02]  /*3710*/  IADD3 R0, R4, 0x20, RZ ;  /* 0x0000002004007810 */ /* 0x000fe40007ffe0ff */
[C---:B------:R-:W-:Y:S02]  /*3720*/  ISETP.LT.OR P6, PT, R3.reuse, R219, P6 ;  /* 0x000000db0300720c */ /* 0x040fe400037c1670 */
[----:B------:R-:W-:Y:S02]  /*3730*/  ISETP.LT.OR P3, PT, R3, R218, P3 ;  /* 0x000000da0300720c */ /* 0x000fe40001f61670 */
[----:B------:R-:W-:Y:S02]  /*3740*/  FSEL R150, R55, -INF , !P5 ;  /* 0xff80000037967808 */ /* 0x000fe40006800000 */
[----:B------:R-:W-:-:S02]  /*3750*/  ISETP.GE.AND P5, PT, R3, R225, PT ;  /* 0x000000e10300720c */ /* 0x000fc40003fa6270 */
[----:B------:R-:W-:Y:S02]  /*3760*/  ISETP.GE.AND P1, PT, R0, R225, PT ;  /* 0x000000e10000720c */ /* 0x000fe40003f26270 */
[----:B------:R-:W-:Y:S02]  /*3770*/  ISETP.GE.AND P4, PT, R3, R224, PT ;  /* 0x000000e00300720c */ /* 0x000fe40003f86270 */
[----:B------:R-:W-:Y:S02]  /*3780*/  FSEL R55, R44, -INF , !P0 ;  /* 0xff8000002c377808 */ /* 0x000fe40004000000 */
[----:B------:R-:W-:Y:S02]  /*3790*/  FSEL R108, R46, -INF , !P2 ;  /* 0xff8000002e6c7808 */ /* 0x000fe40005000000 */
[----:B------:R-:W-:Y:S02]  /*37a0*/  FSEL R105, R45, -INF , !P6 ;  /* 0xff8000002d697808 */ /* 0x000fe40007000000 */
[----:B------:R-:W-:-:S02]  /*37b0*/  FSEL R109, R47, -INF , !P3 ;  /* 0xff8000002f6d7808 */ /* 0x000fc40005800000 */
[-C--:B------:R-:W-:Y:S01]  /*37c0*/  HMMA.16816.F32.BF16 R44, R8, R30.reuse, R88 ;  /* 0x0000001e082c723c */ /* 0x080fe20000041858 */
[CC--:B------:R-:W-:Y:S02]  /*37d0*/  ISETP.LT.OR P5, PT, R3.reuse, R221.reuse, P5 ;  /* 0x000000dd0300720c */ /* 0x0c0fe40002fa1670 */
[----:B------:R-:W-:Y:S02]  /*37e0*/  ISETP.LT.OR P4, PT, R3, R220, P4 ;  /* 0x000000dc0300720c */ /* 0x000fe40002781670 */
[----:B------:R-:W-:Y:S02]  /*37f0*/  ISETP.LT.OR P1, PT, R0, R221, P1 ;  /* 0x000000dd0000720c */ /* 0x000fe40000f21670 */
[----:B------:R-:W-:Y:S01]  /*3800*/  IADD3 R3, R4, 0x21, RZ ;  /* 0x0000002104037810 */ /* 0x000fe20007ffe0ff */
[----:B------:R-:W-:Y:S01]  /*3810*/  HMMA.16816.F32.BF16 R28, R20, R30, R116 ;  /* 0x0000001e141c723c */ /* 0x000fe20000041874 */
[----:B------:R-:W-:Y:S02]  /*3820*/  FSEL R142, R41, -INF , !P5 ;  /* 0xff800000298e7808 */ /* 0x000fe40006800000 */
[----:B------:R-:W-:-:S02]  /*3830*/  FSEL R143, R43, -INF , !P4 ;  /* 0xff8000002b8f7808 */ /* 0x000fc40006000000 */
[----:B------:R-:W-:Y:S02]  /*3840*/  FSEL R234, R60, -INF , !P1 ;  /* 0xff8000003cea7808 */ /* 0x000fe40004800000 */
[C---:B------:R-:W-:Y:S01]  /*3850*/  ISETP.GE.AND P0, PT, R0.reuse, R224, PT ;  /* 0x000000e00000720c */ /* 0x040fe20003f06270 */
[----:B------:R-:W-:Y:S01]  /*3860*/  HMMA.16816.F32.BF16 R40, R8, R24, R48 ;  /* 0x000000180828723c */ /* 0x000fe20000041830 */
[C---:B------:R-:W-:Y:S02]  /*3870*/  ISETP.GE.AND P2, PT, R0.reuse, R223, PT ;  /* 0x000000df0000720c */ /* 0x040fe40003f46270 */
[----:B------:R-:W-:Y:S02]  /*3880*/  ISETP.GE.AND P6, PT, R0, R222, PT ;  /* 0x000000de0000720c */ /* 0x000fe40003fc6270 */
[C---:B------:R-:W-:Y:S02]  /*3890*/  ISETP.GE.AND P4, PT, R3.reuse, R225, PT ;  /* 0x000000e10300720c */ /* 0x040fe40003f86270 */
[C---:B------:R-:W-:Y:S01]  /*38a0*/  ISETP.GE.AND P5, PT, R3.reuse, R224, PT ;  /* 0x000000e00300720c */ /* 0x040fe20003fa6270 */
[----:B------:R-:W-:Y:S01]  /*38b0*/  HMMA.16816.F32.BF16 R20, R20, R26, R12 ;  /* 0x0000001a1414723c */ /* 0x000fe2000004180c */
[----:B------:R-:W-:-:S02]  /*38c0*/  ISETP.GE.AND P3, PT, R3, R223, PT ;  /* 0x000000df0300720c */ /* 0x000fc40003f66270 */
[C---:B------:R-:W-:Y:S02]  /*38d0*/  ISETP.GE.AND P1, PT, R3.reuse, R222, PT ;  /* 0x000000de0300720c */ /* 0x040fe40003f26270 */
[C---:B------:R-:W-:Y:S02]  /*38e0*/  ISETP.LT.OR P0, PT, R0.reuse, R220, P0 ;  /* 0x000000dc0000720c */ /* 0x040fe40000701670 */
[C---:B------:R-:W-:Y:S01]  /*38f0*/  ISETP.LT.OR P2, PT, R0.reuse, R219, P2 ;  /* 0x000000db0000720c */ /* 0x040fe20001741670 */
[----:B------:R-:W-:Y:S01]  /*3900*/  HMMA.16816.F32.BF16 R8, R8, R26, R16 ;  /* 0x0000001a0808723c */ /* 0x000fe20000041810 */
[----:B------:R-:W-:Y:S02]  /*3910*/  ISETP.LT.OR P6, PT, R0, R218, P6 ;  /* 0x000000da0000720c */ /* 0x000fe400037c1670 */
[C---:B------:R-:W-:Y:S02]  /*3920*/  ISETP.LT.OR P4, PT, R3.reuse, R221, P4 ;  /* 0x000000dd0300720c */ /* 0x040fe40002781670 */
[----:B------:R-:W-:-:S02]  /*3930*/  ISETP.LT.OR P5, PT, R3, R220, P5 ;  /* 0x000000dc0300720c */ /* 0x000fc40002fa1670 */
[C---:B------:R-:W-:Y:S02]  /*3940*/  ISETP.LT.OR P3, PT, R3.reuse, R219, P3 ;  /* 0x000000db0300720c */ /* 0x040fe40001f61670 */
[----:B------:R-:W-:Y:S02]  /*3950*/  ISETP.LT.OR P1, PT, R3, R218, P1 ;  /* 0x000000da0300720c */ /* 0x000fe40000f21670 */
[C---:B------:R-:W-:Y:S02]  /*3960*/  IADD3 R0, R4.reuse, 0x28, RZ ;  /* 0x0000002804007810 */ /* 0x040fe40007ffe0ff */
[----:B------:R-:W-:Y:S02]  /*3970*/  IADD3 R3, R4, 0x29, RZ ;  /* 0x0000002904037810 */ /* 0x000fe40007ffe0ff */
        /* <DEDUP_REMOVED lines=52> */
[----:B------:R-:W-:Y:S02]  /*3cc0*/  ISETP.GE.AND P0, PT, R0, R222, PT ;  /* 0x000000de0000720c */ /* 0x000fe40003f06270 */
[----:B------:R-:W-:Y:S02]  /*3cd0*/  FSEL R249, R42, -INF , !P6 ;  /* 0xff8000002af97808 */ /* 0x000fe40007000000 */
[----:B------:R-:W-:Y:S02]  /*3ce0*/  ISETP.LT.OR P0, PT, R0, R218, P0 ;  /* 0x000000da0000720c */ /* 0x000fe40000701670 */
[----:B------:R-:W-:-:S02]  /*3cf0*/  FSEL R236, R36, -INF , !P4 ;  /* 0xff80000024ec7808 */ /* 0x000fc40006000000 */
[----:B------:R-:W-:Y:S02]  /*3d00*/  FSEL R242, R38, -INF , !P1 ;  /* 0xff80000026f27808 */ /* 0x000fe40004800000 */
[C---:B------:R-:W-:Y:S02]  /*3d10*/  ISETP.GE.AND P6, PT, R0.reuse, R225, PT ;  /* 0x000000e10000720c */ /* 0x040fe40003fc6270 */
[C---:B------:R-:W-:Y:S02]  /*3d20*/  ISETP.GE.AND P4, PT, R0.reuse, R224, PT ;  /* 0x000000e00000720c */ /* 0x040fe40003f86270 */
[----:B------:R-:W-:Y:S02]  /*3d30*/  ISETP.GE.AND P1, PT, R0, R223, PT ;  /* 0x000000df0000720c */ /* 0x000fe40003f26270 */
[----:B------:R-:W-:Y:S02]  /*3d40*/  FSEL R240, R22, -INF , !P0 ;  /* 0xff80000016f07808 */ /* 0x000fe40004000000 */
[----:B------:R-:W-:-:S02]  /*3d50*/  PLOP3.LUT P0, PT, PT, PT, UP0, 0x80, 0x0 ;  /* 0x000000000000781c */ /* 0x000fc40003f0f008 */
        /* <DEDUP_REMOVED lines=15> */
[----:B------:R-:W-:Y:S01]  /*3e50*/  ISETP.LT.OR P1, PT, R0, R218, P1 ;  /* 0x000000da0000720c */ /* 0x000fe20000f21670 */
[----:B------:R-:W-:Y:S01]  /*3e60*/  IMAD.IADD R0, R149, 0x1, R94 ;  /* 0x0000000195007824 */ /* 0x000fe200078e025e */
[----:B------:R-:W-:Y:S02]  /*3e70*/  FSEL R235, R21, -INF , !P2 ;  /* 0xff80000015eb7808 */ /* 0x000fe40005000000 */
[----:B------:R-:W-:-:S02]  /*3e80*/  FSEL R241, R23, -INF , !P1 ;  /* 0xff80000017f17808 */ /* 0x000fc40004800000 */
[----:B------:R-:W-:Y:S02]  /*3e90*/  FSEL R244, R8, -INF , !P6 ;  /* 0xff80000008f47808 */ /* 0x000fe40007000000 */
[----:B------:R-:W-:Y:S02]  /*3ea0*/  FSEL R245, R10, -INF , !P4 ;  /* 0xff8000000af57808 */ /* 0x000fe40006000000 */
[----:B------:R-:W-:Y:S02]  /*3eb0*/  FSEL R243, R9, -INF , !P5 ;  /* 0xff80000009f37808 */ /* 0x000fe40006800000 */
[----:B------:R-:W-:Y:S01]  /*3ec0*/  FSEL R246, R11, -INF , !P3 ;  /* 0xff8000000bf67808 */ /* 0x000fe20005800000 */
[----:B------:R-:W-:Y:S05]  /*3ed0*/  @!P0 BRA `(.L_x_664) ;  /* 0x0000017000008947 */ /* 0x000fea0003800000 */
[----:B------:R-:W-:Y:S01]  /*3ee0*/  UIADD3 UR9, UR30, -0x2, URZ ;  /* 0xfffffffe1e097890 */ /* 0x000fe2000fffe03f */
[----:B------:R-:W-:-:S03]  /*3ef0*/  IMAD.U32 R8, RZ, RZ, UR5 ;  /* 0x00000005ff087e24 */ /* 0x000fc6000f8e00ff */
[----:B------:R-:W-:Y:S02]  /*3f00*/  USHF.R.S32.HI UR8, URZ, 0x1f, UR9 ;  /* 0x0000001f3f087899 */ /* 0x000fe40008011409 */
[----:B------:R-:W-:Y:S01]  /*3f10*/  UIMAD UR7, UR20, UR9, URZ ;  /* 0x00000009140772a4 */ /* 0x000fe2000f8e023f */
[----:B------:R-:W-:-:S03]  /*3f20*/  IMAD.U32 R6, RZ, RZ, UR9 ;  /* 0x00000009ff067e24 */ /* 0x000fc6000f8e00ff */
[----:B------:R-:W-:Y:S01]  /*3f30*/  UIMAD UR7, UR8, UR21, UR7 ;  /* 0x00000015080772a4 */ /* 0x000fe2000f8e0207 */
[----:B------:R-:W-:-:S05]  /*3f40*/  IMAD.WIDE.U32 R6, R6, UR21, R156 ;  /* 0x0000001506067c25 */ /* 0x000fca000f8e009c */
[----:B------:R-:W-:Y:S01]  /*3f50*/  IADD3 R3, R7, UR7, RZ ;  /* 0x0000000707037c10 */ /* 0x000fe2000fffe0ff */
[----:B------:R-:W-:Y:S01]  /*3f60*/  IMAD.U32 R7, RZ, RZ, UR4 ;  /* 0x00000004ff077e24 */ /* 0x000fe2000f8e00ff */
[----:B------:R-:W-:-:S04]  /*3f70*/  LEA R4, P1, R6, c[0x0][0x168], 0x1 ;  /* 0x00005a0006047a11 */ /* 0x000fc800078208ff */
[----:B------:R-:W-:Y:S02]  /*3f80*/  LEA.HI.X R5, R6, c[0x0][0x16c], R3, 0x1, P1 ;  /* 0x00005b0006057a11 */ /* 0x000fe400008f0c03 */
        /* <DEDUP_REMOVED lines=11> */
[----:B------:R-:W0:Y:S02]  /*4040*/  LDGDEPBAR ;  /* 0x00000000000079af */ /* 0x000e240000000000 */
.L_x_664:
[----:B------:R-:W-:Y:S01]  /*4050*/  FMNMX.FTZ R3, R67, R66, !PT ;  /* 0x0000004243037209 */ /* 0x000fe20007810000 */
[----:B------:R-:W-:Y:S01]  /*4060*/  USHF.L.U32 UR4, UR25, 0x1, URZ ;  /* 0x0000000119047899 */ /* 0x000fe2000800063f */
[----:B-1----:R-:W-:Y:S01]  /*4070*/  IADD3 R5, R155, 0x4, RZ ;  /* 0x000000049b057810 */ /* 0x002fe20007ffe0ff */
[----:B------:R-:W-:Y:S01]  /*4080*/  IMAD.WIDE.U32 R138, R153, -0x2daee0ad, RZ ;  /* 0xd2511f53998a7825 */ /* 0x000fe200078e00ff */
[----:B------:R-:W-:Y:S01]  /*4090*/  FMNMX.FTZ R3, R65, R3, !PT ;  /* 0x0000000341037209 */ /* 0x000fe20007810000 */
[----:B------:R-:W-:Y:S01]  /*40a0*/  UIADD3 UR15, UR29, -0x4498517b, URZ ;  /* 0xbb67ae851d0f7890 */ /* 0x000fe2000fffe03f */
[----:B------:R-:W-:Y:S01]  /*40b0*/  LOP3.LUT R20, R152, UR28, RZ, 0x3c, !PT ;  /* 0x0000001c98147c12 */ /* 0x000fe2000f8e3cff */
[----:B------:R-:W-:Y:S01]  /*40c0*/  IMAD.WIDE.U32 R106, R5, -0x326172a9, RZ ;  /* 0xcd9e8d57056a7825 */ /* 0x000fe200078e00ff */
[----:B------:R-:W-:Y:S01]  /*40d0*/  FMNMX.FTZ R3, R64, R3, !PT ;  /* 0x0000000340037209 */ /* 0x000fe20007810000 */
[----:B------:R1:W-:Y:S01]  /*40e0*/  STL [R1+0x2c], R5 ;  /* 0x00002c0501007387 */ /* 0x0003e20000100800 */
[----:B------:R-:W-:Y:S01]  /*40f0*/  UIADD3 UR16, UR28, -0x61c88647, URZ ;  /* 0x9e3779b91c107890 */ /* 0x000fe2000fffe03f */
[----:B------:R-:W-:Y:S01]  /*4100*/  IMAD.SHL.U32 R212, R0, 0x2, RZ ;  /* 0x0000000200d47824 */ /* 0x000fe200078e00ff */
[----:B------:R-:W-:Y:S01]  /*4110*/  FMNMX.FTZ R3, R104, R3, !PT ;  /* 0x0000000368037209 */ /* 0x000fe20007810000 */
[----:B------:R-:W-:Y:S01]  /*4120*/  UIADD3 UR14, UR28, 0x3c6ef372, URZ ;  /* 0x3c6ef3721c0e7890 */ /* 0x000fe2000fffe03f */
[----:B------:R-:W-:Y:S01]  /*4130*/  IMAD R251, R145, 0x10000, R145 ;  /* 0x0001000091fb7824 */ /* 0x000fe200078e0291 */
[----:B------:R-:W-:Y:S01]  /*4140*/  UIADD3 UR13, UR29, 0x76cf5d0a, URZ ;  /* 0x76cf5d0a1d0d7890 */ /* 0x000fe2000fffe03f */
[----:B------:R-:W-:Y:S01]  /*4150*/  FMNMX.FTZ R3, R54, R3, !PT ;  /* 0x0000000336037209 */ /* 0x000fe20007810000 */
[----:B------:R-:W-:Y:S01]  /*4160*/  UIADD3 UR11, UR29, 0x32370b8f, URZ ;  /* 0x32370b8f1d0b7890 */ /* 0x000fe2000fffe03f */
[----:B------:R-:W-:Y:S01]  /*4170*/  IMAD R214, R2, 0x2, R212 ;  /* 0x0000000202d67824 */ /* 0x000fe200078e02d4 */
[----:B------:R-:W-:Y:S01]  /*4180*/  UIADD3 UR12, UR28, -0x255992d5, URZ ;  /* 0xdaa66d2b1c0c7890 */ /* 0x000fe2000fffe03f */
[----:B------:R-:W-:Y:S01]  /*4190*/  FMNMX.FTZ R3, R55, R3, !PT ;  /* 0x0000000337037209 */ /* 0x000fe20007810000 */
[----:B------:R-:W-:Y:S01]  /*41a0*/  UIADD3 UR10, UR28, 0x78dde6e4, URZ ;  /* 0x78dde6e41c0a7890 */ /* 0x000fe2000fffe03f */
[----:B------:R-:W-:Y:S01]  /*41b0*/  LDSM.16.MT88.4 R76, [R212+0x9000] ;  /* 0x00900000d44c783b */ /* 0x000fe20000004200 */
[----:B------:R-:W-:Y:S01]  /*41c0*/  UIADD3 UR9, UR29, -0x126145ec, URZ ;  /* 0xed9eba141d097890 */ /* 0x000fe2000fffe03f */
[----:B------:R-:W-:Y:S01]  /*41d0*/  FMNMX.FTZ R4, R105, R3, !PT ;  /* 0x0000000369047209 */ /* 0x000fe20007810000 */
[----:B------:R-:W-:Y:S01]  /*41e0*/  UIADD3 UR7, UR29, -0x56f99767, URZ ;  /* 0xa90668991d077890 */ /* 0x000fe2000fffe03f */
[----:B------:R-:W-:Y:S01]  /*41f0*/  FMNMX.FTZ R3, R92, R93, !PT ;  /* 0x0000005d5c037209 */ /* 0x000fe20007810000 */
[----:B------:R-:W-:Y:S01]  /*4200*/  UIADD3 UR17, UR28, -0x4ab325aa, URZ ;  /* 0xb54cda561c117890 */ /* 0x000fe2000fffe03f */
[----:B------:R-:W-:Y:S01]  /*4210*/  FMNMX.FTZ R4, R167, R4, !PT ;  /* 0x00000004a7047209 */ /* 0x000fe20007810000 */
[----:B------:R-:W-:Y:S01]  /*4220*/  UIADD3 UR8, UR28, 0x1715609d, URZ ;  /* 0x1715609d1c087890 */ /* 0x000fe2000fffe03f */
        /* <DEDUP_REMOVED lines=22> */
[----:B------:R-:W-:Y:S01]  /*4390*/  STL [R1+0x8], R20 ;  /* 0x0000081401007387 */ /* 0x000fe20000100800 */
[----:B------:R-:W-:Y:S02]  /*43a0*/  FMNMX.FTZ R8, R194, R8, !PT ;  /* 0x00000008c2087209 */ /* 0x000fe40007810000 */
[----:B-1----:R-:W-:Y:S01]  /*43b0*/  LOP3.LUT R5, R107, R20, RZ, 0x3c, !PT ;  /* 0x000000146b057212 */ /* 0x002fe200078e3cff */
[----:B------:R-:W1:Y:S01]  /*43c0*/  SHFL.BFLY PT, R4, R3, 0x2, 0x1f ;  /* 0x0c401f0003047f89 */ /* 0x000e6200000e0000 */
[----:B------:R-:W-:-:S03]  /*43d0*/  FMNMX.FTZ R8, R193, R8, !PT ;  /* 0x00000008c1087209 */ /* 0x000fc60007810000 */
[----:B------:R-:W-:Y:S01]  /*43e0*/  IMAD.WIDE.U32 R100, R5, -0x2daee0ad, RZ ;  /* 0xd2511f5305647825 */ /* 0x000fe200078e00ff */
[----:B------:R-:W-:Y:S01]  /*43f0*/  FMNMX.FTZ R8, R192, R8, !PT ;  /* 0x00000008c0087209 */ /* 0x000fe20007810000 */
[----:B------:R-:W-:Y:S03]  /*4400*/  LDSM.16.MT88.4 R128, [R212+0xa400] ;  /* 0x00a40000d480783b */ /* 0x000fe60000004200 */
[----:B------:R-:W-:Y:S01]  /*4410*/  FMNMX.FTZ R8, R242, R8, !PT ;  /* 0x00000008f2087209 */ /* 0x000fe20007810000 */
[----:B------:R-:W-:Y:S03]  /*4420*/  LDSM.16.MT88.4 R112, [R214+0xa400] ;  /* 0x00a40000d670783b */ /* 0x000fe60000004200 */
[----:B------:R-:W-:Y:S01]  /*4430*/  FMNMX.FTZ R8, R239, R8, !PT ;  /* 0x00000008ef087209 */ /* 0x000fe20007810000 */
[----:B------:R-:W-:Y:S03]  /*4440*/  LDSM.16.MT88.4 R116, [R214+0xb400] ;  /* 0x00b40000d674783b */ /* 0x000fe60000004200 */
[----:B------:R-:W-:-:S04]  /*4450*/  FMNMX.FTZ R8, R240, R8, !PT ;  /* 0x00000008f0087209 */ /* 0x000fc80007810000 */
[----:B------:R-:W-:Y:S02]  /*4460*/  FMNMX.FTZ R8, R241, R8, !PT ;  /* 0x00000008f1087209 */ /* 0x000fe40007810000 */
[----:B-1----:R-:W-:Y:S01]  /*4470*/  FMNMX.FTZ R3, R3, R4, !PT ;  /* 0x0000000403037209 */ /* 0x002fe20007810000 */
[----:B------:R-:W-:Y:S02]  /*4480*/  IMAD.U32 R4, RZ, RZ, UR4 ;  /* 0x00000004ff047e24 */ /* 0x000fe4000f8e00ff */
[----:B------:R-:W1:Y:S01]  /*4490*/  SHFL.BFLY PT, R9, R8, 0x2, 0x1f ;  /* 0x0c401f0008097f89 */ /* 0x000e6200000e0000 */
[----:B------:R-:W-:-:S03]  /*44a0*/  UIADD3 UR4, UR4, 0x1, URZ ;  /* 0x0000000104047890 */ /* 0x000fc6000fffe03f */
[----:B------:R-:W2:Y:S01]  /*44b0*/  SHFL.BFLY PT, R103, R3, 0x1, 0x1f ;  /* 0x0c201f0003677f89 */ /* 0x000ea200000e0000 */
[----:B------:R-:W-:Y:S02]  /*44c0*/  LOP3.LUT R5, R139, UR29, R4, 0x96, !PT ;  /* 0x0000001d8b057c12 */ /* 0x000fe4000f8e9604 */
[----:B------:R-:W-:-:S03]  /*44d0*/  LOP3.LUT R4, R101, UR15, R138, 0x96, !PT ;  /* 0x0000000f65047c12 */ /* 0x000fc6000f8e968a */
[----:B------:R-:W-:-:S04]  /*44e0*/  IMAD.WIDE.U32 R52, R5, -0x326172a9, RZ ;  /* 0xcd9e8d5705347825 */ /* 0x000fc800078e00ff */
[----:B------:R-:W-:Y:S01]  /*44f0*/  IMAD.WIDE.U32 R68, R4, -0x326172a9, RZ ;  /* 0xcd9e8d5704447825 */ /* 0x000fe200078e00ff */
[----:B------:R-:W-:-:S04]  /*4500*/  LOP3.LUT R4, R53, UR16, R106, 0x96, !PT ;  /* 0x0000001035047c12 */ /* 0x000fc8000f8e966a */
[----:B------:R-:W-:Y:S01]  /*4510*/  LOP3.LUT R6, R69, UR14, R52, 0x96, !PT ;  /* 0x0000000e45067c12 */ /* 0x000fe2000f8e9634 */
[----:B------:R-:W-:-:S04]  /*4520*/  IMAD.WIDE.U32 R4, R4, -0x2daee0ad, RZ ;  /* 0xd2511f5304047825 */ /* 0x000fc800078e00ff */
[----:B------:R-:W-:Y:S01]  /*4530*/  IMAD.WIDE.U32 R6, R6, -0x2daee0ad, RZ ;  /* 0xd2511f5306067825 */ /* 0x000fe200078e00ff */
[----:B-1----:R-:W-:Y:S02]  /*4540*/  FMNMX.FTZ R8, R8, R9, !PT ;  /* 0x0000000908087209 */ /* 0x002fe40007810000 */
[----:B------:R-:W-:Y:S02]  /*4550*/  LOP3.LUT R5, R5, UR13, R100, 0x96, !PT ;  /* 0x0000000d05057c12 */ /* 0x000fe4000f8e9664 */
[----:B--2---:R-:W-:Y:S01]  /*4560*/  FMNMX.FTZ R103, R3, R103, !PT ;  /* 0x0000006703677209 */ /* 0x004fe20007810000 */
[----:B------:R-:W1:Y:S01]  /*4570*/  SHFL.BFLY PT, R102, R8, 0x1, 0x1f ;  /* 0x0c201f0008667f89 */ /* 0x000e6200000e0000 */
[----:B------:R-:W-:Y:S01]  /*4580*/  LOP3.LUT R3, R7, UR11, R4, 0x96, !PT ;  /* 0x0000000b07037c12 */ /* 0x000fe2000f8e9604 */
[----:B------:R-:W-:Y:S01]  /*4590*/  IMAD.WIDE.U32 R4, R5, -0x326172a9, RZ ;  /* 0xcd9e8d5705047825 */ /* 0x000fe200078e00ff */
[----:B------:R-:W-:-:S03]  /*45a0*/  FSETP.NEU.FTZ.AND P1, PT, R103, -INF , PT ;  /* 0xff8000006700780b */ /* 0x000fc60003f3d000 */
[----:B------:R-:W-:Y:S01]  /*45b0*/  FMUL.FTZ R7, R103, c[0x0][0x23c] ;  /* 0x00008f0067077a20 */ /* 0x000fe20000410000 */
[----:B------:R-:W-:Y:S01]  /*45c0*/  LOP3.LUT R5, R5, UR12, R68, 0x96, !PT ;  /* 0x0000000c05057c12 */ /* 0x000fe2000f8e9644 */
[----:B------:R-:W-:-:S03]  /*45d0*/  IMAD.WIDE.U32 R12, R3, -0x326172a9, RZ ;  /* 0xcd9e8d57030c7825 */ /* 0x000fc600078e00ff */
[----:B------:R-:W-:Y:S02]  /*45e0*/  FSEL R17, R7, RZ, P1 ;  /* 0x000000ff07117208 */ /* 0x000fe40000800000 */
[----:B------:R-:W-:Y:S01]  /*45f0*/  LOP3.LUT R7, R13, UR10, R4, 0x96, !PT ;  /* 0x0000000a0d077c12 */ /* 0x000fe2000f8e9604 */
[----:B------:R-:W-:-:S04]  /*4600*/  IMAD.WIDE.U32 R4, R5, -0x2daee0ad, RZ ;  /* 0xd2511f5305047825 */ /* 0x000fc800078e00ff */
[----:B------:R-:W-:Y:S01]  /*4610*/  IMAD.WIDE.U32 R14, R7, -0x2daee0ad, RZ ;  /* 0xd2511f53070e7825 */ /* 0x000fe200078e00ff */
[----:B------:R-:W-:-:S03]  /*4620*/  LOP3.LUT R6, R5, UR9, R6, 0x96, !PT ;  /* 0x0000000905067c12 */ /* 0x000fc6000f8e9606 */
[--C-:B------:R-:W-:Y:S01]  /*4630*/  FFMA.FTZ R3, R67, c[0x0][0x23c], -R17.reuse ;  /* 0x00008f0043037a23 */ /* 0x100fe20000010811 */
[----:B------:R-:W-:Y:S01]  /*4640*/  LOP3.LUT R4, R15, UR7, R4, 0x96, !PT ;  /* 0x000000070f047c12 */ /* 0x000fe2000f8e9604 */
[----:B------:R-:W-:Y:S01]  /*4650*/  IMAD.WIDE.U32 R10, R6, -0x326172a9, RZ ;  /* 0xcd9e8d57060a7825 */ /* 0x000fe200078e00ff */
[----:B-1----:R-:W-:Y:S01]  /*4660*/  FMNMX.FTZ R102, R8, R102, !PT ;  /* 0x0000006608667209 */ /* 0x002fe20007810000 */
[----:B------:R1:W-:Y:S02]  /*4670*/  MUFU.EX2 R152, R3 ;  /* 0x0000000300987308 */ /* 0x0003e40000000800 */
[----:B------:R-:W-:Y:S01]  /*4680*/  FFMA.FTZ R6, R65, c[0x0][0x23c], -R17 ;  /* 0x00008f0041067a23 */ /* 0x000fe20000010811 */
[----:B------:R-:W-:Y:S01]  /*4690*/  FSETP.NEU.FTZ.AND P1, PT, R102, -INF , PT ;  /* 0xff8000006600780b */ /* 0x000fe20003f3d000 */
[----:B------:R-:W-:-:S04]  /*46a0*/  IMAD.WIDE.U32 R4, R4, -0x326172a9, RZ ;  /* 0xcd9e8d5704047825 */ /* 0x000fc800078e00ff */
[----:B------:R2:W-:Y:S01]  /*46b0*/  MUFU.EX2 R160, R6 ;  /* 0x0000000600a07308 */ /* 0x0005e20000000800 */
[----:B------:R-:W-:Y:S01]  /*46c0*/  LOP3.LUT R8, R4, 0xff, RZ, 0xc0, !PT ;  /* 0x000000ff04087812 */ /* 0x000fe200078ec0ff */
[--C-:B------:R-:W-:Y:S01]  /*46d0*/  FFMA.FTZ R7, R64, c[0x0][0x23c], -R17.reuse ;  /* 0x00008f0040077a23 */ /* 0x100fe20000010811 */
[----:B------:R-:W-:Y:S01]  /*46e0*/  SHF.R.U32.HI R9, RZ, 0x18, R4 ;  /* 0x00000018ff097819 */ /* 0x000fe20000011604 */
[----:B-1----:R-:W-:-:S04]  /*46f0*/  FFMA.FTZ R3, R66, c[0x0][0x23c], -R17 ;  /* 0x00008f0042037a23 */ /* 0x002fc80000010811 */
[----:B------:R1:W-:Y:S01]  /*4700*/  MUFU.EX2 R178, R7 ;  /* 0x0000000700b27308 */ /* 0x0003e20000000800 */
[----:B--2---:R-:W-:-:S07]  /*4710*/  FMUL.FTZ R6, R102, c[0x0][0x23c] ;  /* 0x00008f0066067a20 */ /* 0x004fce0000410000 */
[----:B------:R2:W-:Y:S01]  /*4720*/  MUFU.EX2 R19, R3 ;  /* 0x0000000300137308 */ /* 0x0005e20000000800 */
[----:B------:R-:W-:Y:S02]  /*4730*/  FSEL R18, R6, RZ, P1 ;  /* 0x000000ff06127208 */ /* 0x000fe40000800000 */
[----:B------:R-:W-:-:S03]  /*4740*/  SHF.R.U32.HI R6, RZ, 0x10, R4 ;  /* 0x00000010ff067819 */ /* 0x000fc60000011604 */
[----:B------:R-:W-:Y:S01]  /*4750*/  FFMA.FTZ R0, R92, c[0x0][0x23c], -R18 ;  /* 0x00008f005c007a23 */ /* 0x000fe20000010812 */
[----:B-1----:R-:W-:-:S03]  /*4760*/  LOP3.LUT R7, R6, 0xff, RZ, 0xc0, !PT ;  /* 0x000000ff06077812 */ /* 0x002fc600078ec0ff */
[----:B------:R1:W-:Y:S01]  /*4770*/  MUFU.EX2 R177, R0 ;  /* 0x0000000000b17308 */ /* 0x0003e20000000800 */
[----:B------:R-:W-:Y:S02]  /*4780*/  PRMT R7, R7, 0x5410, R9 ;  /* 0x0000541007077816 */ /* 0x000fe40000000009 */
[----:B--2---:R-:W-:Y:S02]  /*4790*/  LOP3.LUT R3, R5, UR17, R10, 0x96, !PT ;  /* 0x0000001105037c12 */ /* 0x004fe4000f8e960a */
[----:B------:R-:W-:Y:S01]  /*47a0*/  LOP3.LUT R5, R4, 0xffff, RZ, 0xc0, !PT ;  /* 0x0000ffff04057812 */ /* 0x000fe200078ec0ff */
[----:B------:R-:W-:Y:S01]  /*47b0*/  FFMA.FTZ R4, R71, c[0x0][0x23c], -R18 ;  /* 0x00008f0047047a23 */ /* 0x000fe20000010812 */
[----:B------:R-:W-:Y:S02]  /*47c0*/  LOP3.LUT R6, R3, 0xffff, RZ, 0xc0, !PT ;  /* 0x0000ffff03067812 */ /* 0x000fe400078ec0ff */
[----:B------:R-:W-:Y:S01]  /*47d0*/  SHF.R.U32.HI R5, RZ, 0x8, R5 ;  /* 0x00000008ff057819 */ /* 0x000fe20000011605 */
[----:B------:R2:W-:Y:S01]  /*47e0*/  MUFU.EX2 R161, R4 ;  /* 0x0000000400a17308 */ /* 0x0005e20000000800 */
[----:B------:R-:W-:-:S02]  /*47f0*/  SHF.R.U32.HI R6, RZ, 0x8, R6 ;  /* 0x00000008ff067819 */ /* 0x000fc40000011606 */
[----:B------:R-:W-:Y:S02]  /*4800*/  PRMT R10, R8, 0x5410, R5 ;  /* 0x00005410080a7816 */ /* 0x000fe40000000005 */
[----:B------:R-:W-:Y:S02]  /*4810*/  FMNMX.FTZ R5, R134, R132, !PT ;  /* 0x0000008486057209 */ /* 0x000fe40007810000 */
[----:B------:R-:W-:Y:S02]  /*4820*/  LOP3.LUT R8, R3, 0xff, RZ, 0xc0, !PT ;  /* 0x000000ff03087812 */ /* 0x000fe400078ec0ff */
[----:B-1----:R-:W-:Y:S02]  /*4830*/  SHF.R.U32.HI R0, RZ, 0x10, R3 ;  /* 0x00000010ff007819 */ /* 0x002fe40000011603 */
[----:B------:R-:W-:Y:S02]  /*4840*/  PRMT R9, R8, 0x5410, R6 ;  /* 0x0000541008097816 */ /* 0x000fe40000000006 */
[----:B--2---:R-:W-:Y:S01]  /*4850*/  FMNMX.FTZ R4, R135, R5, !PT ;  /* 0x0000000587047209 */ /* 0x004fe20007810000 */
[----:B------:R-:W-:-:S03]  /*4860*/  FFMA.FTZ R5, R70, c[0x0][0x23c], -R18 ;  /* 0x00008f0046057a23 */ /* 0x000fc60000010812 */
[----:B------:R-:W-:Y:S01]  /*4870*/  FMNMX.FTZ R4, R133, R4, !PT ;  /* 0x0000000485047209 */ /* 0x000fe20007810000 */
[----:B------:R1:W2:Y:S03]  /*4880*/  MUFU.EX2 R179, R5 ;  /* 0x0000000500b37308 */ /* 0x0002a60000000800 */
[----:B------:R-:W-:-:S04]  /*4890*/  FMNMX.FTZ R4, R148, R4, !PT ;  /* 0x0000000494047209 */ /* 0x000fc80007810000 */
[----:B------:R-:W-:-:S04]  /*48a0*/  FMNMX.FTZ R2, R147, R4, !PT ;  /* 0x0000000493027209 */ /* 0x000fc80007810000 */
[----:B------:R-:W-:Y:S01]  /*48b0*/  FMNMX.FTZ R4, R144, R2, !PT ;  /* 0x0000000290047209 */ /* 0x000fe20007810000 */
[----:B------:R-:W-:Y:S02]  /*48c0*/  FFMA.FTZ R2, R93, c[0x0][0x23c], -R18 ;  /* 0x00008f005d027a23 */ /* 0x000fe40000010812 */
[----:B------:R-:W-:Y:S01]  /*48d0*/  LDSM.16.MT88.4 R92, [R214+0xb000] ;  /* 0x00b00000d65c783b */ /* 0x000fe20000004200 */
[----:B------:R-:W-:Y:S01]  /*48e0*/  FMNMX.FTZ R6, R142, R4, !PT ;  /* 0x000000048e067209 */ /* 0x000fe20007810000 */
[----:B------:R3:W4:Y:S01]  /*48f0*/  MUFU.EX2 R163, R2 ;  /* 0x0000000200a37308 */ /* 0x0007220000000800 */
[----:B-1----:R-:W-:Y:S01]  /*4900*/  SHF.R.U32.HI R5, RZ, 0x18, R3 ;  /* 0x00000018ff057819 */ /* 0x002fe20000011603 */
[--C-:B------:R-:W-:Y:S01]  /*4910*/  HSET2.LE.AND R3, R7, R251.reuse, PT ;  /* 0x000000fb07037233 */ /* 0x100fe20003803000 */
[----:B------:R-:W-:Y:S01]  /*4920*/  LOP3.LUT R4, R0, 0xff, RZ, 0xc0, !PT ;  /* 0x000000ff00047812 */ /* 0x000fe200078ec0ff */
[----:B------:R-:W-:Y:S01]  /*4930*/  HSET2.LE.AND R0, R10, R251, PT ;  /* 0x000000fb0a007233 */ /* 0x000fe20003803000 */
[----:B--2---:R-:W-:-:S02]  /*4940*/  F2FP.BF16.PACK_AB R7, R179, R161 ;  /* 0x000000a1b307723e */ /* 0x004fc400000010ff */
[----:B------:R-:W-:Y:S02]  /*4950*/  FMNMX.FTZ R8, R234, R6, !PT ;  /* 0x00000006ea087209 */ /* 0x000fe40007810000 */
[----:B------:R-:W-:Y:S02]  /*4960*/  LOP3.LUT R7, R3, R7, RZ, 0xc0, !PT ;  /* 0x0000000703077212 */ /* 0x000fe400078ec0ff */
[----:B------:R-:W-:Y:S02]  /*4970*/  FMNMX.FTZ R3, R232, R8, !PT ;  /* 0x00000008e8037209 */ /* 0x000fe40007810000 */
[----:B------:R-:W-:Y:S02]  /*4980*/  PRMT R4, R4, 0x5410, R5 ;  /* 0x0000541004047816 */ /* 0x000fe40000000005 */
[----:B------:R-:W-:Y:S02]  /*4990*/  FMNMX.FTZ R8, R230, R3, !PT ;  /* 0x00000003e6087209 */ /* 0x000fe40007810000 */
[----:B---3--:R-:W-:Y:S01]  /*49a0*/  F2FP.BF16.PACK_AB R2, R178, R160 ;  /* 0x000000a0b202723e */ /* 0x008fe200000010ff */
[----:B------:R-:W-:Y:S01]  /*49b0*/  HSET2.LE.AND R3, R4, R251, PT ;  /* 0x000000fb04037233 */ /* 0x000fe20003803000 */
[----:B----4-:R-:W-:-:S02]  /*49c0*/  F2FP.BF16.PACK_AB R5, R163, R177 ;  /* 0x000000b1a305723e */ /* 0x010fc400000010ff */
[----:B------:R-:W-:Y:S01]  /*49d0*/  LOP3.LUT R6, R0, R2, RZ, 0xc0, !PT ;  /* 0x0000000200067212 */ /* 0x000fe200078ec0ff */
[----:B------:R-:W-:Y:S01]  /*49e0*/  HSET2.LE.AND R0, R9, R251, PT ;  /* 0x000000fb09007233 */ /* 0x000fe20003803000 */
[----:B------:R-:W-:Y:S01]  /*49f0*/  F2FP.BF16.PACK_AB R2, R19, R152 ;  /* 0x000000981302723e */ /* 0x000fe200000010ff */
[----:B------:R-:W-:Y:S01]  /*4a00*/  FFMA.FTZ R9, R55, c[0x0][0x23c], -R17 ;  /* 0x00008f0037097a23 */ /* 0x000fe20000010811 */
[----:B------:R-:W-:Y:S02]  /*4a10*/  LOP3.LUT R5, R3, R5, RZ, 0xc0, !PT ;  /* 0x0000000503057212 */ /* 0x000fe400078ec0ff */
[----:B------:R-:W-:Y:S01]  /*4a20*/  LOP3.LUT R4, R0, R2, RZ, 0xc0, !PT ;  /* 0x0000000200047212 */ /* 0x000fe200078ec0ff */
[----:B------:R-:W-:Y:S01]  /*4a30*/  MUFU.EX2 R159, R9 ;  /* 0x00000009009f7308 */ /* 0x000fe20000000800 */
[----:B------:R-:W-:Y:S02]  /*4a40*/  FMNMX.FTZ R2, R227, R8, !PT ;  /* 0x00000008e3027209 */ /* 0x000fe40007810000 */
[----:B------:R-:W-:-:S02]  /*4a50*/  FMNMX.FTZ R0, R141, R140, !PT ;  /* 0x0000008c8d007209 */ /* 0x000fc40007810000 */
[----:B------:R-:W-:Y:S01]  /*4a60*/  FMNMX.FTZ R2, R250, R2, !PT ;  /* 0x00000002fa027209 */ /* 0x000fe20007810000 */
[C---:B------:R-:W-:Y:S01]  /*4a70*/  HMMA.16816.F32.BF16 R48, R4.reuse, R80, RZ ;  /* 0x000000500430723c */ /* 0x040fe200000418ff */
[----:B------:R-:W-:Y:S02]  /*4a80*/  FMNMX.FTZ R0, R137, R0, !PT ;  /* 0x0000000089007209 */ /* 0x000fe40007810000 */
[----:B------:R-:W-:Y:S02]  /*4a90*/  FMNMX.FTZ R2, R247, R2, !PT ;  /* 0x00000002f7027209 */ /* 0x000fe40007810000 */
[----:B------:R-:W-:Y:S02]  /*4aa0*/  FMNMX.FTZ R0, R136, R0, !PT ;  /* 0x0000000088007209 */ /* 0x000fe40007810000 */
[----:B------:R-:W-:Y:S01]  /*4ab0*/  FMNMX.FTZ R2, R244, R2, !PT ;  /* 0x00000002f4027209 */ /* 0x000fe20007810000 */
[----:B------:R-:W-:Y:S01]  /*4ac0*/  HMMA.16816.F32.BF16 R72, R4, R76, RZ ;  /* 0x0000004c0448723c */ /* 0x000fe200000418ff */
[----:B------:R-:W-:-:S02]  /*4ad0*/  FMNMX.FTZ R0, R151, R0, !PT ;  /* 0x0000000097007209 */ /* 0x000fc40007810000 */
[----:B------:R-:W-:Y:S02]  /*4ae0*/  FMNMX.FTZ R8, R243, R2, !PT ;  /* 0x00000002f3087209 */ /* 0x000fe40007810000 */
[----:B------:R-:W-:Y:S01]  /*4af0*/  FMNMX.FTZ R3, R150, R0, !PT ;  /* 0x0000000096037209 */ /* 0x000fe20007810000 */
[----:B------:R-:W-:Y:S01]  /*4b00*/  FFMA.FTZ R0, R104, c[0x0][0x23c], -R17 ;  /* 0x00008f0068007a23 */ /* 0x000fe20000010811 */
[----:B------:R-:W-:Y:S01]  /*4b10*/  LOP3.LUT R2, R11, UR8, R12, 0x96, !PT ;  /* 0x000000080b027c12 */ /* 0x000fe2000f8e960c */
[----:B------:R-:W1:Y:S01]  /*4b20*/  SHFL.BFLY PT, R15, R8, 0x2, 0x1f ;  /* 0x0c401f00080f7f89 */ /* 0x000e6200000e0000 */
[----:B------:R-:W-:Y:S01]  /*4b30*/  FMNMX.FTZ R3, R146, R3, !PT ;  /* 0x0000000392037209 */ /* 0x000fe20007810000 */
[----:B------:R2:W-:Y:S01]  /*4b40*/  MUFU.EX2 R153, R0 ;  /* 0x0000000000997308 */ /* 0x0005e20000000800 */
[----:B------:R-:W-:Y:S02]  /*4b50*/  HMMA.16816.F32.BF16 R64, R4, R96, RZ ;  /* 0x000000600440723c */ /* 0x000fe400000418ff */
[----:B------:R-:W-:Y:S01]  /*4b60*/  FMNMX.FTZ R10, R143, R3, !PT ;  /* 0x000000038f0a7209 */ /* 0x000fe20007810000 */
[----:B------:R-:W-:-:S03]  /*4b70*/  IMAD.WIDE.U32 R2, R2, -0x2daee0ad, RZ ;  /* 0xd2511f5302027825 */ /* 0x000fc600078e00ff */
[----:B------:R-:W-:Y:S02]  /*4b80*/  FMNMX.FTZ R10, R238, R10, !PT ;  /* 0x0000000aee0a7209 */ /* 0x000fe40007810000 */
[----:B------:R-:W-:Y:S01]  /*4b90*/  LOP3.LUT R11, R2, 0xffff, RZ, 0xc0, !PT ;  /* 0x0000ffff020b7812 */ /* 0x000fe200078ec0ff */
[C---:B------:R-:W-:Y:S01]  /*4ba0*/  HMMA.16816.F32.BF16 R60, R4.reuse, R88, RZ ;  /* 0x00000058043c723c */ /* 0x040fe200000418ff */
[----:B------:R-:W-:Y:S02]  /*4bb0*/  FMNMX.FTZ R10, R237, R10, !PT ;  /* 0x0000000aed0a7209 */ /* 0x000fe40007810000 */
[--C-:B------:R-:W-:Y:S02]  /*4bc0*/  SHF.R.U32.HI R13, RZ, 0x10, R2.reuse ;  /* 0x00000010ff0d7819 */ /* 0x100fe40000011602 */
[----:B------:R-:W-:Y:S01]  /*4bd0*/  SHF.R.U32.HI R12, RZ, 0x18, R2 ;  /* 0x00000018ff0c7819 */ /* 0x000fe20000011602 */
[----:B--2---:R-:W-:Y:S01]  /*4be0*/  FFMA.FTZ R0, R54, c[0x0][0x23c], -R17 ;  /* 0x00008f0036007a23 */ /* 0x004fe20000010811 */
[----:B------:R-:W-:Y:S01]  /*4bf0*/  SHF.R.U32.HI R9, RZ, 0x8, R11 ;  /* 0x00000008ff097819 */ /* 0x000fe2000001160b */
[----:B------:R-:W-:Y:S01]  /*4c00*/  HMMA.16816.F32.BF16 R56, R4, R84, RZ ;  /* 0x000000540438723c */ /* 0x000fe200000418ff */
[----:B------:R-:W-:Y:S01]  /*4c10*/  IMAD.MOV.U32 R54, RZ, RZ, R19 ;  /* 0x000000ffff367224 */ /* 0x000fe200078e0013 */
[----:B------:R2:W-:Y:S01]  /*4c20*/  MUFU.EX2 R154, R0 ;  /* 0x00000000009a7308 */ /* 0x0005e20000000800 */
[----:B-1----:R-:W-:-:S05]  /*4c30*/  FMNMX.FTZ R15, R8, R15, !PT ;  /* 0x0000000f080f7209 */ /* 0x002fca0007810000 */
[C---:B------:R-:W-:Y:S08]  /*4c40*/  HMMA.16816.F32.BF16 R32, R4.reuse, R92, RZ ;  /* 0x0000005c0420723c */ /* 0x040ff000000418ff */
[----:B------:R-:W-:Y:S01]  /*4c50*/  HMMA.16816.F32.BF16 R24, R4, R78, RZ ;  /* 0x0000004e0418723c */ /* 0x000fe200000418ff */
[----:B--2---:R-:W-:Y:S02]  /*4c60*/  LOP3.LUT R0, R3, UR18, R14, 0x96, !PT ;  /* 0x0000001203007c12 */ /* 0x004fe4000f8e960e */
[----:B------:R-:W-:-:S02]  /*4c70*/  FMNMX.FTZ R3, R229, R10, !PT ;  /* 0x0000000ae5037209 */ /* 0x000fc40007810000 */
[----:B------:R-:W-:Y:S01]  /*4c80*/  LOP3.LUT R14, R2, 0xff, RZ, 0xc0, !PT ;  /* 0x000000ff020e7812 */ /* 0x000fe200078ec0ff */
[----:B------:R-:W-:Y:S01]  /*4c90*/  FFMA.FTZ R2, R105, c[0x0][0x23c], -R17 ;  /* 0x00008f0069027a23 */ /* 0x000fe20000010811 */
[----:B------:R-:W-:Y:S01]  /*4ca0*/  FMNMX.FTZ R8, R228, R3, !PT ;  /* 0x00000003e4087209 */ /* 0x000fe20007810000 */
[----:B------:R-:W-:Y:S01]  /*4cb0*/  FFMA.FTZ R3, R108, c[0x0][0x23c], -R18 ;  /* 0x00008f006c037a23 */ /* 0x000fe20000010812 */
[----:B------:R-:W-:Y:S01]  /*4cc0*/  PRMT R14, R14, 0x5410, R9 ;  /* 0x000054100e0e7816 */ /* 0x000fe20000000009 */
[----:B------:R1:W2:Y:S01]  /*4cd0*/  MUFU.EX2 R176, R2 ;  /* 0x0000000200b07308 */ /* 0x0002a20000000800 */
[----:B------:R-:W-:Y:S01]  /*4ce0*/  FMNMX.FTZ R8, R249, R8, !PT ;  /* 0x00000008f9087209 */ /* 0x000fe20007810000 */
[----:B------:R-:W-:Y:S01]  /*4cf0*/  HMMA.16816.F32.BF16 R28, R4, R82, RZ ;  /* 0x00000052041c723c */ /* 0x000fe200000418ff */
[----:B------:R-:W-:-:S05]  /*4d00*/  SHF.R.U32.HI R10, RZ, 0x18, R0 ;  /* 0x00000018ff0a7819 */ /* 0x000fca0000011600 */
[----:B------:R3:W-:Y:S02]  /*4d10*/  MUFU.EX2 R149, R3 ;  /* 0x0000000300957308 */ /* 0x0007e40000000800 */
[----:B------:R-:W-:Y:S01]  /*4d20*/  HMMA.16816.F32.BF16 R36, R4, R98, RZ ;  /* 0x000000620424723c */ /* 0x000fe200000418ff */
[----:B-1----:R-:W-:Y:S02]  /*4d30*/  LOP3.LUT R2, R13, 0xff, RZ, 0xc0, !PT ;  /* 0x000000ff0d027812 */ /* 0x002fe400078ec0ff */
[----:B------:R-:W-:-:S05]  /*4d40*/  LOP3.LUT R13, R0, 0xff, RZ, 0xc0, !PT ;  /* 0x000000ff000d7812 */ /* 0x000fca00078ec0ff */
[C---:B------:R-:W-:Y:S01]  /*4d50*/  HMMA.16816.F32.BF16 R44, R4.reuse, R90, RZ ;  /* 0x0000005a042c723c */ /* 0x040fe200000418ff */
[----:B------:R-:W-:Y:S02]  /*4d60*/  PRMT R11, R2, 0x5410, R12 ;  /* 0x00005410020b7816 */ /* 0x000fe4000000000c */
[----:B------:R-:W-:Y:S01]  /*4d70*/  FMNMX.FTZ R2, R248, R8, !PT ;  /* 0x00000008f8027209 */ /* 0x000fe20007810000 */
[----:B---3--:R-:W-:Y:S01]  /*4d80*/  FFMA.FTZ R3, R109, c[0x0][0x23c], -R18 ;  /* 0x00008f006d037a23 */ /* 0x008fe20000010812 */
[----:B------:R-:W-:Y:S02]  /*4d90*/  SHF.R.U32.HI R8, RZ, 0x10, R0 ;  /* 0x00000010ff087819 */ /* 0x000fe40000011600 */
[----:B------:R-:W-:Y:S01]  /*4da0*/  FMNMX.FTZ R2, R245, R2, !PT ;  /* 0x00000002f5027209 */ /* 0x000fe20007810000 */
[----:B------:R1:W3:Y:S01]  /*4db0*/  MUFU.EX2 R252, R3 ;  /* 0x0000000300fc7308 */ /* 0x0002e20000000800 */
[----:B------:R-:W-:Y:S01]  /*4dc0*/  LOP3.LUT R8, R8, 0xff, RZ, 0xc0, !PT ;  /* 0x000000ff08087812 */ /* 0x000fe200078ec0ff */
[----:B------:R-:W-:Y:S01]  /*4dd0*/  HMMA.16816.F32.BF16 R40, R4, R86, RZ ;  /* 0x000000560428723c */ /* 0x000fe200000418ff */
[----:B------:R-:W-:-:S02]  /*4de0*/  FMNMX.FTZ R12, R246, R2, !PT ;  /* 0x00000002f60c7209 */ /* 0x000fc40007810000 */
[----:B------:R-:W-:Y:S01]  /*4df0*/  LOP3.LUT R2, R0, 0xffff, RZ, 0xc0, !PT ;  /* 0x0000ffff00027812 */ /* 0x000fe200078ec0ff */
[----:B------:R-:W-:Y:S01]  /*4e00*/  HSET2.LE.AND R0, R14, R251, PT ;  /* 0x000000fb0e007233 */ /* 0x000fe20003803000 */
[----:B------:R-:W-:Y:S01]  /*4e10*/  PRMT R8, R8, 0x5410, R10 ;  /* 0x0000541008087816 */ /* 0x000fe2000000000a */
[----:B------:R-:W-:Y:S01]  /*4e20*/  SHFL.BFLY PT, R16, R12, 0x2, 0x1f ;  /* 0x0c401f000c107f89 */ /* 0x000fe200000e0000 */
[----:B------:R-:W-:Y:S01]  /*4e30*/  SHF.R.U32.HI R9, RZ, 0x8, R2 ;  /* 0x00000008ff097819 */ /* 0x000fe20000011602 */
[--C-:B------:R-:W-:Y:S02]  /*4e40*/  FFMA.FTZ R2, R110, c[0x0][0x23c], -R18.reuse ;  /* 0x00008f006e027a23 */ /* 0x100fe40000010812 */
[----:B------:R-:W4:Y:S01]  /*4e50*/  SHFL.BFLY PT, R14, R15, 0x1, 0x1f ;  /* 0x0c201f000f0e7f89 */ /* 0x000f2200000e0000 */
[----:B------:R-:W-:Y:S01]  /*4e60*/  PRMT R9, R13, 0x5410, R9 ;  /* 0x000054100d097816 */ /* 0x000fe20000000009 */
[----:B------:R2:W-:Y:S01]  /*4e70*/  MUFU.EX2 R55, R2 ;  /* 0x0000000200377308 */ /* 0x0005e20000000800 */
[----:B-1----:R-:W-:-:S02]  /*4e80*/  FFMA.FTZ R3, R111, c[0x0][0x23c], -R18 ;  /* 0x00008f006f037a23 */ /* 0x002fc40000010812 */
[----:B------:R-:W-:Y:S05]  /*4e90*/  LDSM.16.MT88.4 R108, [R212+0xb400] ;  /* 0x00b40000d46c783b */ /* 0x000fea0000004200 */
[----:B------:R1:W5:Y:S01]  /*4ea0*/  MUFU.EX2 R158, R3 ;  /* 0x00000003009e7308 */ /* 0x0003620000000800 */
[----:B--2---:R-:W-:-:S04]  /*4eb0*/  F2FP.BF16.PACK_AB R2, R176, R159 ;  /* 0x0000009fb002723e */ /* 0x004fc800000010ff */
[----:B------:R-:W-:Y:S01]  /*4ec0*/  LOP3.LUT R10, R0, R2, RZ, 0xc0, !PT ;  /* 0x00000002000a7212 */ /* 0x000fe200078ec0ff */
[--C-:B------:R-:W-:Y:S01]  /*4ed0*/  HSET2.LE.AND R0, R9, R251.reuse, PT ;  /* 0x000000fb09007233 */ /* 0x100fe20003803000 */
[----:B------:R-:W-:Y:S01]  /*4ee0*/  F2FP.BF16.PACK_AB R2, R154, R153 ;  /* 0x000000999a02723e */ /* 0x000fe200000010ff */
[----:B-1----:R-:W-:Y:S01]  /*4ef0*/  HSET2.LE.AND R3, R11, R251, PT ;  /* 0x000000fb0b037233 */ /* 0x002fe20003803000 */
[----:B---3--:R-:W-:Y:S02]  /*4f00*/  F2FP.BF16.PACK_AB R11, R252, R149 ;  /* 0x00000095fc0b723e */ /* 0x008fe400000010ff */
[----:B-----5:R-:W-:Y:S02]  /*4f10*/  F2FP.BF16.PACK_AB R9, R55, R158 ;  /* 0x0000009e3709723e */ /* 0x020fe400000010ff */
[----:B------:R-:W-:Y:S02]  /*4f20*/  LOP3.LUT R11, R3, R11, RZ, 0xc0, !PT ;  /* 0x0000000b030b7212 */ /* 0x000fe400078ec0ff */
[----:B------:R-:W-:-:S02]  /*4f30*/  LOP3.LUT R3, R157, R20, RZ, 0x3c, !PT ;  /* 0x000000149d037212 */ /* 0x000fc400078e3cff */
[----:B------:R-:W-:Y:S01]  /*4f40*/  HMMA.16816.F32.BF16 R20, R4, R94, RZ ;  /* 0x0000005e0414723c */ /* 0x000fe200000418ff */
[----:B----4-:R-:W-:Y:S02]  /*4f50*/  FMNMX.FTZ R105, R15, R14, !PT ;  /* 0x0000000e0f697209 */ /* 0x010fe40007810000 */
[----:B------:R-:W-:Y:S01]  /*4f60*/  IMAD.WIDE.U32 R70, R3, -0x2daee0ad, RZ ;  /* 0xd2511f5303467825 */ /* 0x000fe200078e00ff */
[----:B------:R-:W-:Y:S01]  /*4f70*/  HSET2.LE.AND R3, R8, R251, PT ;  /* 0x000000fb08037233 */ /* 0x000fe20003803000 */
[----:B------:R-:W-:Y:S02]  /*4f80*/  LOP3.LUT R8, R0, R2, RZ, 0xc0, !PT ;  /* 0x0000000200087212 */ /* 0x000fe400078ec0ff */
[----:B------:R-:W-:Y:S01]  /*4f90*/  FMNMX.FTZ R0, R12, R16, !PT ;  /* 0x000000100c007209 */ /* 0x000fe20007810000 */
[----:B------:R-:W-:Y:S01]  /*4fa0*/  FMUL.FTZ R5, R105, c[0x0][0x23c] ;  /* 0x00008f0069057a20 */ /* 0x000fe20000410000 */
[----:B------:R-:W-:Y:S01]  /*4fb0*/  LOP3.LUT R2, R71, UR15, R138, 0x96, !PT ;  /* 0x0000000f47027c12 */ /* 0x000fe2000f8e968a */
[----:B------:R-:W-:Y:S01]  /*4fc0*/  IMAD.MOV.U32 R7, RZ, RZ, R154 ;  /* 0x000000ffff077224 */ /* 0x000fe200078e009a */
[----:B------:R-:W-:Y:S01]  /*4fd0*/  LOP3.LUT R9, R3, R9, RZ, 0xc0, !PT ;  /* 0x0000000903097212 */ /* 0x000fe200078ec0ff */
[----:B------:R-:W1:Y:S01]  /*4fe0*/  SHFL.BFLY PT, R6, R0, 0x1, 0x1f ;  /* 0x0c201f0000067f89 */ /* 0x000e6200000e0000 */
[----:B------:R-:W-:Y:S01]  /*4ff0*/  FSETP.NEU.FTZ.AND P1, PT, R105, -INF , PT ;  /* 0xff8000006900780b */ /* 0x000fe20003f3d000 */
[----:B------:R-:W-:Y:S01]  /*5000*/  IMAD.WIDE.U32 R168, R2, -0x326172a9, RZ ;  /* 0xcd9e8d5702a87825 */ /* 0x000fe200078e00ff */
[----:B------:R-:W-:-:S02]  /*5010*/  LOP3.LUT R2, R53, UR16, R156, 0x96, !PT ;  /* 0x0000001035027c12 */ /* 0x000fc4000f8e969c */
[----:B------:R-:W-:Y:S01]  /*5020*/  FSEL R13, R5, RZ, P1 ;  /* 0x000000ff050d7208 */ /* 0x000fe20000800000 */
[C---:B------:R-:W-:Y:S01]  /*5030*/  HMMA.16816.F32.BF16 R204, R8.reuse, R124, R48 ;  /* 0x0000007c08cc723c */ /* 0x040fe20000041830 */
[----:B------:R-:W-:Y:S01]  /*5040*/  LOP3.LUT R4, R169, UR14, R52, 0x96, !PT ;  /* 0x0000000ea9047c12 */ /* 0x000fe2000f8e9634 */
[----:B------:R-:W-:Y:S01]  /*5050*/  IMAD.WIDE.U32 R2, R2, -0x2daee0ad, RZ ;  /* 0xd2511f5302027825 */ /* 0x000fe200078e00ff */
[----:B------:R2:W-:Y:S03]  /*5060*/  STL.64 [R1], R168 ;  /* 0x000000a801007387 */ /* 0x0005e60000100a00 */
[----:B------:R-:W-:Y:S01]  /*5070*/  IMAD.WIDE.U32 R14, R4, -0x2daee0ad, RZ ;  /* 0xd2511f53040e7825 */ /* 0x000fe200078e00ff */
[----:B------:R-:W-:Y:S01]  /*5080*/  LOP3.LUT R3, R3, UR13, R70, 0x96, !PT ;  /* 0x0000000d03037c12 */ /* 0x000fe2000f8e9646 */
[----:B------:R-:W-:Y:S02]  /*5090*/  HMMA.16816.F32.BF16 R208, R8, R120, R72 ;  /* 0x0000007808d0723c */ /* 0x000fe40000041848 */
[----:B------:R-:W-:Y:S01]  /*50a0*/  IMAD.MOV.U32 R52, RZ, RZ, R168 ;  /* 0x000000ffff347224 */ /* 0x000fe200078e00a8 */
[----:B------:R-:W-:Y:S01]  /*50b0*/  LOP3.LUT R4, R15, UR11, R2, 0x96, !PT ;  /* 0x0000000b0f047c12 */ /* 0x000fe2000f8e9602 */
[----:B------:R-:W-:-:S02]  /*50c0*/  FFMA.FTZ R5, R134, c[0x0][0x23c], -R13 ;  /* 0x00008f0086057a23 */ /* 0x000fc4000001080d */
[----:B------:R-:W-:Y:S02]  /*50d0*/  IMAD.WIDE.U32 R2, R3, -0x326172a9, RZ ;  /* 0xcd9e8d5703027825 */ /* 0x000fe400078e00ff */
[----:B------:R3:W-:Y:S01]  /*50e0*/  MUFU.EX2 R51, R5 ;  /* 0x0000000500337308 */ /* 0x0007e20000000800 */
[----:B------:R-:W-:Y:S01]  /*50f0*/  HMMA.16816.F32.BF16 R184, R8, R122, R24 ;  /* 0x0000007a08b8723c */ /* 0x000fe20000041818 */
[----:B------:R-:W-:Y:S01]  /*5100*/  IMAD.WIDE.U32 R48, R4, -0x326172a9, RZ ;  /* 0xcd9e8d5704307825 */ /* 0x000fe200078e00ff */
[----:B-1----:R-:W-:-:S03]  /*5110*/  FMNMX.FTZ R104, R0, R6, !PT ;  /* 0x0000000600687209 */ /* 0x002fc60007810000 */
[--C-:B------:R-:W-:Y:S01]  /*5120*/  FFMA.FTZ R4, R132, c[0x0][0x23c], -R13.reuse ;  /* 0x00008f0084047a23 */ /* 0x100fe2000001080d */
[----:B------:R-:W-:Y:S01]  /*5130*/  LOP3.LUT R2, R49, UR10, R2, 0x96, !PT ;  /* 0x0000000a31027c12 */ /* 0x000fe2000f8e9602 */
[C---:B------:R-:W-:Y:S01]  /*5140*/  FMUL.FTZ R0, R104.reuse, c[0x0][0x23c] ;  /* 0x00008f0068007a20 */ /* 0x040fe20000410000 */
[----:B------:R-:W-:Y:S01]  /*5150*/  FSETP.NEU.FTZ.AND P1, PT, R104, -INF , PT ;  /* 0xff8000006800780b */ /* 0x000fe20003f3d000 */
[----:B------:R1:W4:Y:S01]  /*5160*/  MUFU.EX2 R16, R4 ;  /* 0x0000000400107308 */ /* 0x0003220000000800 */
[----:B------:R-:W-:Y:S01]  /*5170*/  IMAD.MOV.U32 R74, RZ, RZ, R152 ;  /* 0x000000ffff4a7224 */ /* 0x000fe200078e0098 */
[----:B------:R-:W-:Y:S01]  /*5180*/  HMMA.16816.F32.BF16 R200, R8, R128, R64 ;  /* 0x0000008008c8723c */ /* 0x000fe20000041840 */
[----:B------:R-:W-:Y:S01]  /*5190*/  IMAD.WIDE.U32 R72, R2, -0x2daee0ad, RZ ;  /* 0xd2511f5302487825 */ /* 0x000fe200078e00ff */
[----:B------:R-:W-:Y:S02]  /*51a0*/  FSEL R12, R0, RZ, P1 ;  /* 0x000000ff000c7208 */ /* 0x000fe40000800000 */
[----:B---3--:R-:W-:Y:S01]  /*51b0*/  LOP3.LUT R5, R3, UR12, R52, 0x96, !PT ;  /* 0x0000000c03057c12 */ /* 0x008fe2000f8e9634 */
[----:B------:R-:W-:-:S02]  /*51c0*/  FFMA.FTZ R3, R135, c[0x0][0x23c], -R13 ;  /* 0x00008f0087037a23 */ /* 0x000fc4000001080d */
[----:B------:R-:W-:Y:S01]  /*51d0*/  FFMA.FTZ R0, R141, c[0x0][0x23c], -R12 ;  /* 0x00008f008d007a23 */ /* 0x000fe2000001080c */
[C---:B------:R-:W-:Y:S01]  /*51e0*/  HMMA.16816.F32.BF16 R196, R8.reuse, R112, R60 ;  /* 0x0000007008c4723c */ /* 0x040fe2000004183c */
[----:B------:R3:W-:Y:S01]  /*51f0*/  MUFU.EX2 R162, R3 ;  /* 0x0000000300a27308 */ /* 0x0007e20000000800 */
[----:B------:R-:W-:Y:S02]  /*5200*/  IMAD.MOV.U32 R67, RZ, RZ, R74 ;  /* 0x000000ffff437224 */ /* 0x000fe400078e004a */
[----:B------:R-:W-:Y:S02]  /*5210*/  IMAD.MOV.U32 R65, RZ, RZ, R7 ;  /* 0x000000ffff417224 */ /* 0x000fe400078e0007 */
[----:B-1----:R-:W-:Y:S01]  /*5220*/  IMAD.WIDE.U32 R4, R5, -0x2daee0ad, RZ ;  /* 0xd2511f5305047825 */ /* 0x002fe200078e00ff */
[----:B------:R-:W-:Y:S01]  /*5230*/  MOV R61, R157 ;  /* 0x0000009d003d7202 */ /* 0x000fe20000000f00 */
[C---:B------:R-:W-:Y:S01]  /*5240*/  HMMA.16816.F32.BF16 R188, R8.reuse, R108, R56 ;  /* 0x0000006c08bc723c */ /* 0x040fe20000041838 */
[----:B------:R-:W-:Y:S01]  /*5250*/  MUFU.EX2 R25, R0 ;  /* 0x0000000000197308 */ /* 0x000fe20000000800 */
[----:B----4-:R-:W-:Y:S01]  /*5260*/  IMAD.MOV.U32 R141, RZ, RZ, R16 ;  /* 0x000000ffff8d7224 */ /* 0x010fe200078e0010 */
[----:B------:R-:W-:Y:S01]  /*5270*/  LOP3.LUT R2, R73, UR7, R4, 0x96, !PT ;  /* 0x0000000749027c12 */ /* 0x000fe2000f8e9604 */
[----:B------:R-:W-:Y:S01]  /*5280*/  IMAD.MOV.U32 R75, RZ, RZ, R153 ;  /* 0x000000ffff4b7224 */ /* 0x000fe200078e0099 */
[----:B------:R-:W-:Y:S01]  /*5290*/  LOP3.LUT R6, R5, UR9, R14, 0x96, !PT ;  /* 0x0000000905067c12 */ /* 0x000fe2000f8e960e */
[----:B------:R-:W-:Y:S01]  /*52a0*/  FFMA.FTZ R5, R137, c[0x0][0x23c], -R12 ;  /* 0x00008f0089057a23 */ /* 0x000fe2000001080c */
[----:B------:R-:W-:Y:S01]  /*52b0*/  MOV R135, R65 ;  /* 0x0000004100877202 */ /* 0x000fe20000000f00 */
[----:B------:R-:W-:Y:S01]  /*52c0*/  IMAD.MOV.U32 R66, RZ, RZ, R75 ;  /* 0x000000ffff427224 */ /* 0x000fe200078e004b */
[----:B------:R-:W-:Y:S01]  /*52d0*/  HMMA.16816.F32.BF16 R180, R8, R116, R32 ;  /* 0x0000007408b4723c */ /* 0x000fe20000041820 */
[----:B---3--:R-:W-:Y:S01]  /*52e0*/  FFMA.FTZ R3, R133, c[0x0][0x23c], -R13 ;  /* 0x00008f0085037a23 */ /* 0x008fe2000001080d */
[----:B------:R-:W1:Y:S01]  /*52f0*/  MUFU.EX2 R24, R5 ;  /* 0x0000000500187308 */ /* 0x000e620000000800 */
[----:B------:R-:W-:-:S04]  /*5300*/  IMAD.WIDE.U32 R14, R6, -0x326172a9, RZ ;  /* 0xcd9e8d57060e7825 */ /* 0x000fc800078e00ff */
[----:B------:R-:W-:Y:S01]  /*5310*/  IMAD.MOV.U32 R53, RZ, RZ, R169 ;  /* 0x000000ffff357224 */ /* 0x000fe200078e00a9 */
[C---:B------:R-:W-:Y:S01]  /*5320*/  HMMA.16816.F32.BF16 R172, R8.reuse, R126, R28 ;  /* 0x0000007e08ac723c */ /* 0x040fe2000004181c */
[----:B------:R-:W-:Y:S01]  /*5330*/  IMAD.MOV.U32 R75, RZ, RZ, R179 ;  /* 0x000000ffff4b7224 */ /* 0x000fe200078e00b3 */
[----:B------:R3:W-:Y:S01]  /*5340*/  MUFU.EX2 R145, R3 ;  /* 0x0000000300917308 */ /* 0x0007e20000000800 */
        /* <DEDUP_REMOVED lines=8> */
[----:B--2---:R-:W-:Y:S01]  /*53d0*/  HMMA.16816.F32.BF16 R168, R8, R114, R44 ;  /* 0x0000007208a8723c */ /* 0x004fe2000004182c */
[----:B------:R-:W-:Y:S02]  /*53e0*/  IMAD.MOV.U32 R132, RZ, RZ, R55 ;  /* 0x000000ffff847224 */ /* 0x000fe400078e0037 */
[----:B---3--:R-:W-:-:S04]  /*53f0*/  IMAD.WIDE.U32 R2, R2, -0x326172a9, RZ ;  /* 0xcd9e8d5702027825 */ /* 0x008fc800078e00ff */
[----:B------:R-:W-:Y:S01]  /*5400*/  IMAD.MOV.U32 R107, RZ, RZ, R135 ;  /* 0x000000ffff6b7224 */ /* 0x000fe200078e0087 */
[C---:B------:R-:W-:Y:S01]  /*5410*/  LOP3.LUT R0, R2.reuse, 0xffff, RZ, 0xc0, !PT ;  /* 0x0000ffff02007812 */ /* 0x040fe200078ec0ff */
[----:B------:R-:W-:Y:S01]  /*5420*/  HMMA.16816.F32.BF16 R156, R8, R110, R40 ;  /* 0x0000006e089c723c */ /* 0x000fe20000041828 */
[----:B------:R-:W-:Y:S02]  /*5430*/  LOP3.LUT R4, R2, 0xff, RZ, 0xc0, !PT ;  /* 0x000000ff02047812 */ /* 0x000fe400078ec0ff */
[----:B------:R-:W-:Y:S02]  /*5440*/  SHF.R.U32.HI R0, RZ, 0x8, R0 ;  /* 0x00000008ff007819 */ /* 0x000fe40000011600 */
[----:B------:R-:W-:Y:S02]  /*5450*/  SHF.R.U32.HI R16, RZ, 0x18, R2 ;  /* 0x00000018ff107819 */ /* 0x000fe40000011602 */
[----:B------:R-:W-:Y:S01]  /*5460*/  PRMT R19, R4, 0x5410, R0 ;  /* 0x0000541004137816 */ /* 0x000fe20000000000 */
[----:B------:R-:W-:Y:S01]  /*5470*/  FFMA.FTZ R4, R136, c[0x0][0x23c], -R12 ;  /* 0x00008f0088047a23 */ /* 0x000fe2000001080c */
[----:B------:R-:W-:-:S02]  /*5480*/  SHF.R.U32.HI R0, RZ, 0x10, R2 ;  /* 0x00000010ff007819 */ /* 0x000fc40000011602 */
[----:B------:R-:W-:Y:S01]  /*5490*/  LOP3.LUT R2, R3, UR17, R14, 0x96, !PT ;  /* 0x0000001103027c12 */ /* 0x000fe2000f8e960e */
[----:B------:R2:W3:Y:S01]  /*54a0*/  MUFU.EX2 R26, R4 ;  /* 0x00000004001a7308 */ /* 0x0004e20000000800 */
[----:B------:R-:W-:Y:S01]  /*54b0*/  FFMA.FTZ R3, R140, c[0x0][0x23c], -R12 ;  /* 0x00008f008c037a23 */ /* 0x000fe2000001080c */
[----:B------:R-:W-:Y:S01]  /*54c0*/  LOP3.LUT R5, R0, 0xff, RZ, 0xc0, !PT ;  /* 0x000000ff00057812 */ /* 0x000fe200078ec0ff */
[----:B-1----:R-:W-:Y:S01]  /*54d0*/  IMAD.MOV.U32 R14, RZ, RZ, R24 ;  /* 0x000000ffff0e7224 */ /* 0x002fe200078e0018 */
[C---:B------:R-:W-:Y:S02]  /*54e0*/  LOP3.LUT R0, R2.reuse, 0xffff, RZ, 0xc0, !PT ;  /* 0x0000ffff02007812 */ /* 0x040fe400078ec0ff */
[----:B------:R-:W-:Y:S02]  /*54f0*/  LOP3.LUT R7, R2, 0xff, RZ, 0xc0, !PT ;  /* 0x000000ff02077812 */ /* 0x000fe400078ec0ff */
[----:B------:R1:W4:Y:S01]  /*5500*/  MUFU.EX2 R74, R3 ;  /* 0x00000003004a7308 */ /* 0x0003220000000800 */
[----:B------:R-:W-:-:S02]  /*5510*/  SHF.R.U32.HI R6, RZ, 0x18, R2 ;  /* 0x00000018ff067819 */ /* 0x000fc40000011602 */
[----:B------:R-:W-:Y:S01]  /*5520*/  MOV R140, R51 ;  /* 0x00000033008c7202 */ /* 0x000fe20000000f00 */
[----:B------:R-:W-:Y:S02]  /*5530*/  IMAD.MOV.U32 R51, RZ, RZ, R177 ;  /* 0x000000ffff337224 */ /* 0x000fe400078e00b1 */
[----:B------:R-:W-:Y:S01]  /*5540*/  HMMA.16816.F32.BF16 R176, R8, R118, R20 ;  /* 0x0000007608b0723c */ /* 0x000fe20000041814 */
[----:B--2---:R-:W-:Y:S02]  /*5550*/  SHF.R.U32.HI R4, RZ, 0x10, R2 ;  /* 0x00000010ff047819 */ /* 0x004fe40000011602 */
[----:B------:R-:W-:Y:S02]  /*5560*/  SHF.R.U32.HI R2, RZ, 0x8, R0 ;  /* 0x00000008ff027819 */ /* 0x000fe40000011600 */
[----:B------:R-:W-:Y:S02]  /*5570*/  LOP3.LUT R0, R4, 0xff, RZ, 0xc0, !PT ;  /* 0x000000ff04007812 */ /* 0x000fe400078ec0ff */
[----:B---3--:R-:W-:Y:S01]  /*5580*/  IMAD.MOV.U32 R11, RZ, RZ, R26 ;  /* 0x000000ffff0b7224 */ /* 0x008fe200078e001a */
[----:B------:R-:W-:-:S02]  /*5590*/  PRMT R4, R7, 0x5410, R2 ;  /* 0x0000541007047816 */ /* 0x000fc40000000002 */
[----:B-1----:R-:W-:Y:S01]  /*55a0*/  PRMT R3, R5, 0x5410, R16 ;  /* 0x0000541005037816 */ /* 0x002fe20000000010 */
[----:B------:R-:W-:Y:S01]  /*55b0*/  IMAD.MOV.U32 R16, RZ, RZ, R134 ;  /* 0x000000ffff107224 */ /* 0x000fe200078e0086 */
[----:B------:R-:W-:Y:S01]  /*55c0*/  PRMT R2, R0, 0x5410, R6 ;  /* 0x0000541000027816 */ /* 0x000fe20000000006 */
[--C-:B------:R-:W-:Y:S01]  /*55d0*/  HSET2.LE.AND R4, R4, R251.reuse, PT ;  /* 0x000000fb04047233 */ /* 0x100fe20003803000 */
[----:B------:R-:W-:Y:S01]  /*55e0*/  F2FP.BF16.PACK_AB R5, R141, R140 ;  /* 0x0000008c8d05723e */ /* 0x000fe200000010ff */
[--C-:B------:R-:W-:Y:S01]  /*55f0*/  HSET2.LE.AND R0, R19, R251.reuse, PT ;  /* 0x000000fb13007233 */ /* 0x100fe20003803000 */
[----:B------:R-:W-:Y:S01]  /*5600*/  F2FP.BF16.PACK_AB R7, R11, R24 ;  /* 0x000000180b07723e */ /* 0x000fe200000010ff */
[--C-:B------:R-:W-:Y:S01]  /*5610*/  HSET2.LE.AND R3, R3, R251.reuse, PT ;  /* 0x000000fb03037233 */ /* 0x100fe20003803000 */
[----:B----4-:R-:W-:Y:S01]  /*5620*/  F2FP.BF16.PACK_AB R9, R74, R25 ;  /* 0x000000194a09723e */ /* 0x010fe200000010ff */
[----:B------:R-:W-:Y:S01]  /*5630*/  HSET2.LE.AND R8, R2, R251, PT ;  /* 0x000000fb02087233 */ /* 0x000fe20003803000 */
[----:B------:R-:W-:Y:S01]  /*5640*/  F2FP.BF16.PACK_AB R2, R145, R162 ;  /* 0x000000a29102723e */ /* 0x000fe200000010ff */
[----:B------:R-:W-:Y:S01]  /*5650*/  IMAD.MOV.U32 R19, RZ, RZ, R62 ;  /* 0x000000ffff137224 */ /* 0x000fe200078e003e */
[----:B------:R-:W-:Y:S01]  /*5660*/  LOP3.LUT R4, R4, R5, RZ, 0xc0, !PT ;  /* 0x0000000504047212 */ /* 0x000fe200078ec0ff */
[----:B------:R-:W-:Y:S01]  /*5670*/  IMAD.MOV.U32 R134, RZ, RZ, R54 ;  /* 0x000000ffff867224 */ /* 0x000fe200078e0036 */
[----:B------:R-:W-:Y:S01]  /*5680*/  LOP3.LUT R6, R0, R2, RZ, 0xc0, !PT ;  /* 0x0000000200067212 */ /* 0x000fe200078ec0ff */
[----:B------:R-:W-:Y:S01]  /*5690*/  FFMA.FTZ R0, R148, c[0x0][0x23c], -R13 ;  /* 0x00008f0094007a23 */ /* 0x000fe2000001080d */
[----:B------:R-:W-:-:S02]  /*56a0*/  LOP3.LUT R7, R3, R7, RZ, 0xc0, !PT ;  /* 0x0000000703077212 */ /* 0x000fc400078ec0ff */
[----:B------:R-:W-:Y:S01]  /*56b0*/  LOP3.LUT R5, R8, R9, RZ, 0xc0, !PT ;  /* 0x0000000908057212 */ /* 0x000fe200078ec0ff */
[----:B------:R-:W-:Y:S01]  /*56c0*/  IMAD.MOV.U32 R9, RZ, RZ, R51 ;  /* 0x000000ffff097224 */ /* 0x000fe200078e0033 */
[----:B------:R-:W-:Y:S01]  /*56d0*/  LOP3.LUT R2, R15, UR8, R48, 0x96, !PT ;  /* 0x000000080f027c12 */ /* 0x000fe2000f8e9630 */
[----:B------:R-:W-:Y:S01]  /*56e0*/  IMAD.MOV.U32 R15, RZ, RZ, R25 ;  /* 0x000000ffff0f7224 */ /* 0x000fe200078e0019 */
[----:B------:R-:W-:-:S03]  /*56f0*/  MOV R148, R252 ;  /* 0x000000fc00947202 */ /* 0x000fc60000000f00 */
[----:B------:R-:W-:Y:S01]  /*5700*/  HMMA.16816.F32.BF16 R28, R4, R96, RZ ;  /* 0x00000060041c723c */ /* 0x000fe200000418ff */
[----:B------:R1:W2:Y:S01]  /*5710*/  MUFU.EX2 R96, R0 ;  /* 0x0000000000607308 */ /* 0x0002a20000000800 */
[----:B------:R-:W-:-:S06]  /*5720*/  IMAD.WIDE.U32 R2, R2, -0x2daee0ad, RZ ;  /* 0xd2511f5302027825 */ /* 0x000fcc00078e00ff */
[C---:B------:R-:W-:Y:S07]  /*5730*/  HMMA.16816.F32.BF16 R44, R4.reuse, R78, RZ ;  /* 0x0000004e042c723c */ /* 0x040fee00000418ff */
[----:B------:R-:W-:Y:S01]  /*5740*/  IMAD.MOV.U32 R78, RZ, RZ, R66 ;  /* 0x000000ffff4e7224 */ /* 0x000fe200078e0042 */
[----:B------:R-:W-:Y:S01]  /*5750*/  HMMA.16816.F32.BF16 R40, R4, R76, RZ ;  /* 0x0000004c0428723c */ /* 0x000fe200000418ff */
[----:B-1----:R-:W-:Y:S02]  /*5760*/  FFMA.FTZ R0, R147, c[0x0][0x23c], -R13 ;  /* 0x00008f0093007a23 */ /* 0x002fe4000001080d */
[----:B------:R-:W-:-:S02]  /*5770*/  IMAD.MOV.U32 R147, RZ, RZ, R11 ;  /* 0x000000ffff937224 */ /* 0x000fc400078e000b */
[----:B------:R1:W-:Y:S02]  /*5780*/  MUFU.EX2 R10, R0 ;  /* 0x00000000000a7308 */ /* 0x0003e40000000800 */
[----:B------:R-:W-:Y:S01]  /*5790*/  IMAD.MOV.U32 R77, RZ, RZ, R63 ;  /* 0x000000ffff4d7224 */ /* 0x000fe200078e003f */
[C---:B------:R-:W-:Y:S07]  /*57a0*/  HMMA.16816.F32.BF16 R36, R4.reuse, R80, RZ ;  /* 0x000000500424723c */ /* 0x040fee00000418ff */
[----:B------:R-:W-:Y:S01]  /*57b0*/  IMAD.MOV.U32 R80, RZ, RZ, R52 ;  /* 0x000000ffff507224 */ /* 0x000fe200078e0034 */
[----:B------:R-:W-:Y:S01]  /*57c0*/  HMMA.16816.F32.BF16 R48, R4, R82, RZ ;  /* 0x000000520430723c */ /* 0x000fe200000418ff */
[----:B------:R-:W-:-:S02]  /*57d0*/  IMAD.MOV.U32 R81, RZ, RZ, R53 ;  /* 0x000000ffff517224 */ /* 0x000fc400078e0035 */
[----:B-1----:R-:W-:-:S04]  /*57e0*/  FFMA.FTZ R0, R144, c[0x0][0x23c], -R13 ;  /* 0x00008f0090007a23 */ /* 0x002fc8000001080d */
[----:B------:R-:W-:Y:S01]  /*57f0*/  IMAD.MOV.U32 R82, RZ, RZ, R60 ;  /* 0x000000ffff527224 */ /* 0x000fe200078e003c */
[----:B------:R-:W-:Y:S01]  /*5800*/  HMMA.16816.F32.BF16 R52, R4, R98, RZ ;  /* 0x000000620434723c */ /* 0x000fe200000418ff */
[----:B------:R1:W-:Y:S01]  /*5810*/  MUFU.EX2 R79, R0 ;  /* 0x00000000004f7308 */ /* 0x0003e20000000800 */
[----:B------:R-:W-:Y:S02]  /*5820*/  IMAD.MOV.U32 R83, RZ, RZ, R61 ;  /* 0x000000ffff537224 */ /* 0x000fe400078e003d */
[----:B------:R-:W-:-:S03]  /*5830*/  IMAD.MOV.U32 R144, RZ, RZ, R16 ;  /* 0x000000ffff907224 */ /* 0x000fc600078e0010 */
[----:B------:R-:W-:Y:S01]  /*5840*/  IMAD.MOV.U32 R98, RZ, RZ, R82 ;  /* 0x000000ffff627224 */ /* 0x000fe200078e0052 */
[----:B------:R-:W-:Y:S01]  /*5850*/  HMMA.16816.F32.BF16 R24, R4, R88, RZ ;  /* 0x000000580418723c */ /* 0x000fe200000418ff */
[----:B------:R-:W-:-:S07]  /*5860*/  IMAD.MOV.U32 R99, RZ, RZ, R83 ;  /* 0x000000ffff637224 */ /* 0x000fce00078e0053 */
[----:B------:R-:W-:Y:S01]  /*5870*/  HMMA.16816.F32.BF16 R56, R4, R90, RZ ;  /* 0x0000005a0438723c */ /* 0x000fe200000418ff */
[----:B-1----:R-:W-:Y:S02]  /*5880*/  LOP3.LUT R0, R3, UR18, R72, 0x96, !PT ;  /* 0x0000001203007c12 */ /* 0x002fe4000f8e9648 */
[----:B------:R-:W-:-:S05]  /*5890*/  LOP3.LUT R3, R2, 0xffff, RZ, 0xc0, !PT ;  /* 0x0000ffff02037812 */ /* 0x000fca00078ec0ff */
[C---:B------:R-:W-:Y:S08]  /*58a0*/  HMMA.16816.F32.BF16 R20, R4.reuse, R84, RZ ;  /* 0x000000540414723c */ /* 0x040ff000000418ff */
[C---:B------:R-:W-:Y:S08]  /*58b0*/  HMMA.16816.F32.BF16 R60, R4.reuse, R86, RZ ;  /* 0x00000056043c723c */ /* 0x040ff000000418ff */
[C---:B------:R-:W-:Y:S08]  /*58c0*/  HMMA.16816.F32.BF16 R32, R4.reuse, R92, RZ ;  /* 0x0000005c0420723c */ /* 0x040ff000000418ff */
[----:B------:R-:W-:Y:S07]  /*58d0*/  HMMA.16816.F32.BF16 R64, R4, R94, RZ ;  /* 0x0000005e0440723c */ /* 0x000fee00000418ff */
[----:B------:R-:W-:Y:S01]  /*58e0*/  LOP3.LUT R7, R2, 0xff, RZ, 0xc0, !PT ;  /* 0x000000ff02077812 */ /* 0x000fe200078ec0ff */
[----:B------:R-:W-:Y:S01]  /*58f0*/  FFMA.FTZ R4, R142, c[0x0][0x23c], -R13 ;  /* 0x00008f008e047a23 */ /* 0x000fe2000001080d */
[----:B------:R-:W-:Y:S01]  /*5900*/  SHF.R.U32.HI R6, RZ, 0x10, R2 ;  /* 0x00000010ff067819 */ /* 0x000fe20000011602 */
[----:B------:R-:W-:Y:S01]  /*5910*/  IMAD.MOV.U32 R142, RZ, RZ, R74 ;  /* 0x000000ffff8e7224 */ /* 0x000fe200078e004a */
[----:B------:R-:W-:Y:S01]  /*5920*/  SHF.R.U32.HI R5, RZ, 0x18, R2 ;  /* 0x00000018ff057819 */ /* 0x000fe20000011602 */
[----:B------:R1:W3:Y:S01]  /*5930*/  MUFU.EX2 R136, R4 ;  /* 0x0000000400887308 */ /* 0x0002e20000000800 */
[----:B------:R-:W-:Y:S01]  /*5940*/  SHF.R.U32.HI R2, RZ, 0x8, R3 ;  /* 0x00000008ff027819 */ /* 0x000fe20000011603 */
[----:B------:R-:W-:-:S02]  /*5950*/  FFMA.FTZ R3, R146, c[0x0][0x23c], -R12 ;  /* 0x00008f0092037a23 */ /* 0x000fc4000001080c */
[----:B------:R-:W-:Y:S01]  /*5960*/  IMAD.MOV.U32 R146, RZ, RZ, R137 ;  /* 0x000000ffff927224 */ /* 0x000fe200078e0089 */
[----:B------:R-:W-:Y:S01]  /*5970*/  PRMT R8, R7, 0x5410, R2 ;  /* 0x0000541007087816 */ /* 0x000fe20000000002 */
[----:B------:R-:W-:Y:S01]  /*5980*/  IMAD.MOV.U32 R137, RZ, RZ, R160 ;  /* 0x000000ffff897224 */ /* 0x000fe200078e00a0 */
[----:B------:R-:W-:Y:S01]  /*5990*/  LOP3.LUT R2, R6, 0xff, RZ, 0xc0, !PT ;  /* 0x000000ff06027812 */ /* 0x000fe200078ec0ff */
[----:B------:R4:W-:Y:S01]  /*59a0*/  MUFU.EX2 R76, R3 ;  /* 0x00000003004c7308 */ /* 0x0009e20000000800 */
[----:B------:R-:W-:Y:S02]  /*59b0*/  LOP3.LUT R6, R0, 0xff, RZ, 0xc0, !PT ;  /* 0x000000ff00067812 */ /* 0x000fe400078ec0ff */
[----:B------:R-:W-:Y:S02]  /*59c0*/  PRMT R7, R2, 0x5410, R5 ;  /* 0x0000541002077816 */ /* 0x000fe40000000005 */
[----:B------:R-:W-:Y:S02]  /*59d0*/  LOP3.LUT R2, R0, 0xffff, RZ, 0xc0, !PT ;  /* 0x0000ffff00027812 */ /* 0x000fe400078ec0ff */
[----:B------:R-:W-:-:S02]  /*59e0*/  SHF.R.U32.HI R5, RZ, 0x18, R0 ;  /* 0x00000018ff057819 */ /* 0x000fc40000011600 */
[----:B-1----:R-:W-:Y:S01]  /*59f0*/  SHF.R.U32.HI R4, RZ, 0x8, R2 ;  /* 0x00000008ff047819 */ /* 0x002fe20000011602 */
[----:B------:R-:W-:Y:S02]  /*5a00*/  FFMA.FTZ R2, R151, c[0x0][0x23c], -R12 ;  /* 0x00008f0097027a23 */ /* 0x000fe4000001080c */
[----:B--2---:R-:W-:Y:S01]  /*5a10*/  IMAD.MOV.U32 R151, RZ, RZ, R96 ;  /* 0x000000ffff977224 */ /* 0x004fe200078e0060 */
[----:B------:R-:W-:Y:S01]  /*5a20*/  PRMT R4, R6, 0x5410, R4 ;  /* 0x0000541006047816 */ /* 0x000fe20000000004 */
[----:B------:R-:W-:Y:S01]  /*5a30*/  IMAD.MOV.U32 R96, RZ, RZ, R14 ;  /* 0x000000ffff607224 */ /* 0x000fe200078e000e */
[----:B------:R3:W-:Y:S01]  /*5a40*/  MUFU.EX2 R72, R2 ;  /* 0x0000000200487308 */ /* 0x0007e20000000800 */
[----:B----4-:R-:W-:Y:S01]  /*5a50*/  FFMA.FTZ R3, R143, c[0x0][0x23c], -R12 ;  /* 0x00008f008f037a23 */ /* 0x010fe2000001080c */
[----:B------:R-:W-:Y:S01]  /*5a60*/  MOV R14, R15 ;  /* 0x0000000f000e7202 */ /* 0x000fe20000000f00 */
[----:B------:R-:W-:-:S05]  /*5a70*/  IMAD.MOV.U32 R15, RZ, RZ, R9 ;  /* 0x000000ffff0f7224 */ /* 0x000fca00078e0009 */
[----:B------:R1:W2:Y:S01]  /*5a80*/  MUFU.EX2 R97, R3 ;  /* 0x0000000300617308 */ /* 0x0002a20000000800 */
[----:B---3--:R-:W-:Y:S02]  /*5a90*/  F2FP.BF16.PACK_AB R2, R136, R79 ;  /* 0x0000004f8802723e */ /* 0x008fe400000010ff */
[----:B-1----:R-:W-:-:S04]  /*5aa0*/  SHF.R.U32.HI R3, RZ, 0x10, R0 ;  /* 0x00000010ff037819 */ /* 0x002fc80000011600 */
[----:B------:R-:W-:Y:S01]  /*5ab0*/  LOP3.LUT R0, R3, 0xff, RZ, 0xc0, !PT ;  /* 0x000000ff03007812 */ /* 0x000fe200078ec0ff */
[----:B------:R-:W-:Y:S02]  /*5ac0*/  FFMA.FTZ R3, R150, c[0x0][0x23c], -R12 ;  /* 0x00008f0096037a23 */ /* 0x000fe4000001080c */
[----:B------:R-:W-:Y:S01]  /*5ad0*/  IMAD.MOV.U32 R150, RZ, RZ, R75 ;  /* 0x000000ffff967224 */ /* 0x000fe200078e004b */
[----:B------:R-:W-:Y:S01]  /*5ae0*/  PRMT R5, R0, 0x5410, R5 ;  /* 0x0000541000057816 */ /* 0x000fe20000000005 */
[--C-:B------:R-:W-:Y:S01]  /*5af0*/  HSET2.LE.AND R0, R8, R251.reuse, PT ;  /* 0x000000fb08007233 */ /* 0x100fe20003803000 */
[----:B------:R-:W1:Y:S04]  /*5b00*/  MUFU.EX2 R9, R3 ;  /* 0x0000000300097308 */ /* 0x000e680000000800 */
        /* <DEDUP_REMOVED lines=12> */
[C---:B------:R-:W-:Y:S07]  /*5bd0*/  HMMA.16816.F32.BF16 R88, R4.reuse, R108, R20 ;  /* 0x0000006c0458723c */ /* 0x040fee0000041814 */
[----:B------:R-:W-:Y:S01]  /*5be0*/  IMAD.WIDE.U32 R20, R0, -0x326172a9, RZ ;  /* 0xcd9e8d5700147825 */ /* 0x000fe200078e00ff */
[C---:B------:R-:W-:Y:S04]  /*5bf0*/  HMMA.16816.F32.BF16 R84, R4.reuse, R120, R40 ;  /* 0x000000780454723c */ /* 0x040fe80000041828 */
        /* <DEDUP_REMOVED lines=12> */
[----:B------:R-:W-:-:S04]  /*5cc0*/  IMAD.WIDE.U32 R8, R9, -0x326172a9, RZ ;  /* 0xcd9e8d5709087825 */ /* 0x000fc800078e00ff */
[----:B------:R-:W-:Y:S01]  /*5cd0*/  IMAD.MOV.U32 R42, RZ, RZ, R80 ;  /* 0x000000ffff2a7224 */ /* 0x000fe200078e0050 */
[C---:B------:R-:W-:Y:S01]  /*5ce0*/  HMMA.16816.F32.BF16 R72, R4.reuse, R122, R44 ;  /* 0x0000007a0448723c */ /* 0x040fe2000004182c */
[----:B------:R-:W-:Y:S01]  /*5cf0*/  LOP3.LUT R3, R9, UR12, R68, 0x96, !PT ;  /* 0x0000000c09037c12 */ /* 0x000fe2000f8e9644 */
[----:B------:R-:W-:Y:S01]  /*5d00*/  IMAD.MOV.U32 R43, RZ, RZ, R81 ;  /* 0x000000ffff2b7224 */ /* 0x000fe200078e0051 */
[----:B------:R-:W-:Y:S01]  /*5d10*/  MOV R68, R134 ;  /* 0x0000008600447202 */ /* 0x000fe20000000f00 */
[----:B------:R-:W-:Y:S02]  /*5d20*/  IMAD.MOV.U32 R41, RZ, RZ, R78 ;  /* 0x000000ffff297224 */ /* 0x000fe400078e004e */
[----:B------:R-:W-:Y:S02]  /*5d30*/  IMAD.MOV.U32 R120, RZ, RZ, R10 ;  /* 0x000000ffff787224 */ /* 0x000fe400078e000a */
[----:B------:R-:W-:Y:S01]  /*5d40*/  IMAD.WIDE.U32 R46, R0, -0x326172a9, RZ ;  /* 0xcd9e8d57002e7825 */ /* 0x000fe200078e00ff */
[----:B------:R-:W-:Y:S03]  /*5d50*/  HMMA.16816.F32.BF16 R80, R4, R124, R36 ;  /* 0x0000007c0450723c */ /* 0x000fe60000041824 */
[----:B------:R-:W-:Y:S01]  /*5d60*/  FFMA.FTZ R10, R167, c[0x0][0x23c], -R17 ;  /* 0x00008f00a70a7a23 */ /* 0x000fe20000010811 */
[----:B------:R-:W-:Y:S01]  /*5d70*/  LOP3.LUT R0, R47, UR10, R8, 0x96, !PT ;  /* 0x0000000a2f007c12 */ /* 0x000fe2000f8e9608 */
[----:B------:R-:W-:-:S02]  /*5d80*/  IMAD.WIDE.U32 R8, R3, -0x2daee0ad, RZ ;  /* 0xd2511f5303087825 */ /* 0x000fc400078e00ff */
[----:B------:R-:W-:Y:S01]  /*5d90*/  MOV R36, R96 ;  /* 0x0000006000247202 */ /* 0x000fe20000000f00 */
[----:B------:R-:W-:Y:S01]  /*5da0*/  MUFU.EX2 R100, R10 ;  /* 0x0000000a00647308 */ /* 0x000fe20000000800 */
[----:B------:R-:W-:Y:S01]  /*5db0*/  IMAD.WIDE.U32 R44, R0, -0x2daee0ad, RZ ;  /* 0xd2511f53002c7825 */ /* 0x000fe200078e00ff */
[----:B------:R-:W-:Y:S01]  /*5dc0*/  LOP3.LUT R3, R9, UR9, R2, 0x96, !PT ;  /* 0x0000000909037c12 */ /* 0x000fe2000f8e9602 */
[C---:B------:R-:W-:Y:S01]  /*5dd0*/  HMMA.16816.F32.BF16 R124, R4.reuse, R126, R48 ;  /* 0x0000007e047c723c */ /* 0x040fe20000041830 */
[----:B------:R-:W-:Y:S01]  /*5de0*/  LDSM.16.MT88.4 R48, [R214+0xb800] ;  /* 0x00b80000d630783b */ /* 0x000fe20000004200 */
[----:B------:R-:W-:Y:S01]  /*5df0*/  FFMA.FTZ R0, R165, c[0x0][0x23c], -R17 ;  /* 0x00008f00a5007a23 */ /* 0x000fe20000010811 */
[----:B------:R-:W-:Y:S01]  /*5e00*/  LOP3.LUT R2, R45, UR7, R8, 0x96, !PT ;  /* 0x000000072d027c12 */ /* 0x000fe2000f8e9608 */
[----:B------:R-:W-:Y:S02]  /*5e10*/  IMAD.WIDE.U32 R22, R3, -0x326172a9, RZ ;  /* 0xcd9e8d5703167825 */ /* 0x000fe400078e00ff */
[----:B------:R1:W-:Y:S02]  /*5e20*/  MUFU.EX2 R143, R0 ;  /* 0x00000000008f7308 */ /* 0x0003e40000000800 */
[----:B------:R-:W-:Y:S01]  /*5e30*/  IMAD.WIDE.U32 R2, R2, -0x326172a9, RZ ;  /* 0xcd9e8d5702027825 */ /* 0x000fe200078e00ff */
[C---:B------:R-:W-:Y:S03]  /*5e40*/  HMMA.16816.F32.BF16 R56, R4.reuse, R114, R56 ;  /* 0x000000720438723c */ /* 0x040fe60000041838 */
[----:B------:R-:W-:Y:S01]  /*5e50*/  IMAD.MOV.U32 R39, RZ, RZ, R79 ;  /* 0x000000ffff277224 */ /* 0x000fe200078e004f */
[----:B------:R-:W-:Y:S01]  /*5e60*/  LOP3.LUT R8, R2, 0xffff, RZ, 0xc0, !PT ;  /* 0x0000ffff02087812 */ /* 0x000fe200078ec0ff */
[----:B------:R-:W-:Y:S01]  /*5e70*/  IMAD.MOV.U32 R38, RZ, RZ, R76 ;  /* 0x000000ffff267224 */ /* 0x000fe200078e004c */
[--C-:B------:R-:W-:Y:S01]  /*5e80*/  SHF.R.U32.HI R11, RZ, 0x10, R2.reuse ;  /* 0x00000010ff0b7819 */ /* 0x100fe20000011602 */
[----:B------:R-:W-:Y:S01]  /*5e90*/  IMAD.MOV.U32 R37, RZ, RZ, R77 ;  /* 0x000000ffff257224 */ /* 0x000fe200078e004d */
[----:B------:R-:W-:Y:S01]  /*5ea0*/  SHF.R.U32.HI R16, RZ, 0x18, R2 ;  /* 0x00000018ff107819 */ /* 0x000fe20000011602 */
[----:B------:R-:W-:Y:S01]  /*5eb0*/  HMMA.16816.F32.BF16 R76, R4, R128, R28 ;  /* 0x00000080044c723c */ /* 0x000fe2000004181c */
[----:B------:R-:W-:Y:S01]  /*5ec0*/  SHF.R.U32.HI R9, RZ, 0x8, R8 ;  /* 0x00000008ff097819 */ /* 0x000fe20000011608 */
[----:B------:R-:W-:-:S02]  /*5ed0*/  IMAD.MOV.U32 R96, RZ, RZ, R161 ;  /* 0x000000ffff607224 */ /* 0x000fc400078e00a1 */
[----:B-1----:R-:W-:Y:S02]  /*5ee0*/  FFMA.FTZ R0, R164, c[0x0][0x23c], -R17 ;  /* 0x00008f00a4007a23 */ /* 0x002fe40000010811 */
[----:B------:R-:W-:Y:S02]  /*5ef0*/  FFMA.FTZ R8, R194, c[0x0][0x23c], -R18 ;  /* 0x00008f00c2087a23 */ /* 0x000fe40000010812 */
[----:B------:R1:W2:Y:S01]  /*5f00*/  MUFU.EX2 R128, R0 ;  /* 0x0000000000807308 */ /* 0x0002a20000000800 */
[----:B------:R-:W-:Y:S01]  /*5f10*/  IMAD.MOV.U32 R129, RZ, RZ, R19 ;  /* 0x000000ffff817224 */ /* 0x000fe200078e0013 */
[----:B------:R-:W-:Y:S01]  /*5f20*/  LOP3.LUT R19, R2, 0xff, RZ, 0xc0, !PT ;  /* 0x000000ff02137812 */ /* 0x000fe200078ec0ff */
[----:B------:R-:W-:Y:S01]  /*5f30*/  IMAD.MOV.U32 R30, RZ, RZ, R98 ;  /* 0x000000ffff1e7224 */ /* 0x000fe200078e0062 */
[C---:B------:R-:W-:Y:S01]  /*5f40*/  HMMA.16816.F32.BF16 R60, R4.reuse, R110, R60 ;  /* 0x0000006e043c723c */ /* 0x040fe2000004183c */
[----:B------:R-:W-:Y:S01]  /*5f50*/  IMAD.MOV.U32 R31, RZ, RZ, R99 ;  /* 0x000000ffff1f7224 */ /* 0x000fe200078e0063 */
[----:B------:R-:W-:Y:S01]  /*5f60*/  PRMT R9, R19, 0x5410, R9 ;  /* 0x0000541013097816 */ /* 0x000fe20000000009 */
[----:B------:R-:W-:Y:S01]  /*5f70*/  FFMA.FTZ R2, R195, c[0x0][0x23c], -R18 ;  /* 0x00008f00c3027a23 */ /* 0x000fe20000010812 */
[----:B------:R-:W-:Y:S01]  /*5f80*/  MUFU.EX2 R194, R8 ;  /* 0x0000000800c27308 */ /* 0x000fe20000000800 */
[----:B------:R-:W-:Y:S01]  /*5f90*/  IMAD.MOV.U32 R98, RZ, RZ, R163 ;  /* 0x000000ffff627224 */ /* 0x000fe200078e00a3 */
[----:B------:R-:W-:Y:S01]  /*5fa0*/  MOV R109, R31 ;  /* 0x0000001f006d7202 */ /* 0x000fe20000000f00 */
[----:B------:R-:W-:Y:S01]  /*5fb0*/  IMAD.MOV.U32 R99, RZ, RZ, R162 ;  /* 0x000000ffff637224 */ /* 0x000fe200078e00a2 */
[----:B------:R-:W-:Y:S01]  /*5fc0*/  HMMA.16816.F32.BF16 R64, R4, R118, R64 ;  /* 0x000000760440723c */ /* 0x000fe20000041840 */
[----:B------:R-:W-:-:S02]  /*5fd0*/  IMAD.MOV.U32 R29, RZ, RZ, R14 ;  /* 0x000000ffff1d7224 */ /* 0x000fc400078e000e */
[----:B------:R-:W-:Y:S01]  /*5fe0*/  IMAD.MOV.U32 R28, RZ, RZ, R15 ;  /* 0x000000ffff1c7224 */ /* 0x000fe200078e000f */
[----:B-1----:R-:W-:Y:S01]  /*5ff0*/  LOP3.LUT R0, R3, UR17, R22, 0x96, !PT ;  /* 0x0000001103007c12 */ /* 0x002fe2000f8e9616 */
[----:B------:R-:W-:Y:S01]  /*6000*/  FFMA.FTZ R3, R166, c[0x0][0x23c], -R17 ;  /* 0x00008f00a6037a23 */ /* 0x000fe20000010811 */
[----:B------:R-:W1:Y:S01]  /*6010*/  MUFU.EX2 R195, R2 ;  /* 0x0000000200c37308 */ /* 0x000e620000000800 */
[----:B------:R-:W-:Y:S01]  /*6020*/  IMAD.MOV.U32 R139, RZ, RZ, R37 ;  /* 0x000000ffff8b7224 */ /* 0x000fe200078e0025 */
[----:B------:R-:W-:Y:S01]  /*6030*/  HMMA.16816.F32.BF16 R160, R4, R112, R24 ;  /* 0x0000007004a0723c */ /* 0x000fe20000041818 */
[----:B------:R-:W-:Y:S01]  /*6040*/  LOP3.LUT R15, R0, 0xff, RZ, 0xc0, !PT ;  /* 0x000000ff000f7812 */ /* 0x000fe200078ec0ff */
[----:B------:R-:W-:Y:S01]  /*6050*/  IMAD.MOV.U32 R138, RZ, RZ, R38 ;  /* 0x000000ffff8a7224 */ /* 0x000fe200078e0026 */
[--C-:B------:R-:W-:Y:S01]  /*6060*/  SHF.R.U32.HI R10, RZ, 0x10, R0.reuse ;  /* 0x00000010ff0a7819 */ /* 0x100fe20000011600 */
[----:B------:R-:W-:Y:S01]  /*6070*/  IMAD.MOV.U32 R101, RZ, RZ, R39 ;  /* 0x000000ffff657224 */ /* 0x000fe200078e0027 */
[----:B------:R-:W-:Y:S01]  /*6080*/  SHF.R.U32.HI R14, RZ, 0x18, R0 ;  /* 0x00000018ff0e7819 */ /* 0x000fe20000011600 */
[----:B------:R3:W4:Y:S01]  /*6090*/  MUFU.EX2 R252, R3 ;  /* 0x0000000300fc7308 */ /* 0x0007220000000800 */
[----:B------:R-:W-:Y:S01]  /*60a0*/  IMAD.MOV.U32 R112, RZ, RZ, R36 ;  /* 0x000000ffff707224 */ /* 0x000fe200078e0024 */
[----:B------:R-:W-:Y:S01]  /*60b0*/  LDSM.16.MT88.4 R24, [R212+0xa800] ;  /* 0x00a80000d418783b */ /* 0x000fe20000004200 */
[----:B------:R-:W-:-:S02]  /*60c0*/  IMAD.MOV.U32 R113, RZ, RZ, R29 ;  /* 0x000000ffff717224 */ /* 0x000fc400078e001d */
[----:B------:R-:W-:Y:S01]  /*60d0*/  IMAD.MOV.U32 R108, RZ, RZ, R30 ;  /* 0x000000ffff6c7224 */ /* 0x000fe200078e001e */
[----:B------:R-:W5:Y:S01]  /*60e0*/  LDSM.16.MT88.4 R36, [R212+0x9800] ;  /* 0x00980000d424783b */ /* 0x000f620000004200 */
[----:B------:R-:W-:Y:S02]  /*60f0*/  IMAD.MOV.U32 R123, RZ, RZ, R40 ;  /* 0x000000ffff7b7224 */ /* 0x000fe400078e0028 */
[----:B------:R-:W-:Y:S02]  /*6100*/  IMAD.MOV.U32 R122, RZ, RZ, R41 ;  /* 0x000000ffff7a7224 */ /* 0x000fe400078e0029 */
[----:B------:R-:W-:Y:S02]  /*6110*/  IMAD.MOV.U32 R130, RZ, RZ, R42 ;  /* 0x000000ffff827224 */ /* 0x000fe400078e002a */
[----:B------:R-:W-:Y:S02]  /*6120*/  IMAD.MOV.U32 R131, RZ, RZ, R43 ;  /* 0x000000ffff837224 */ /* 0x000fe400078e002b */
[----:B------:R-:W-:Y:S01]  /*6130*/  LDSM.16.MT88.4 R40, [R212+0xb800] ;  /* 0x00b80000d428783b */ /* 0x000fe20000004200 */
[----:B---3--:R-:W-:Y:S01]  /*6140*/  LOP3.LUT R3, R0, 0xffff, RZ, 0xc0, !PT ;  /* 0x0000ffff00037812 */ /* 0x008fe200078ec0ff */
[----:B------:R-:W-:Y:S01]  /*6150*/  IMAD.MOV.U32 R69, RZ, RZ, R133 ;  /* 0x000000ffff457224 */ /* 0x000fe200078e0085 */
[----:B------:R-:W-:Y:S01]  /*6160*/  LOP3.LUT R0, R11, 0xff, RZ, 0xc0, !PT ;  /* 0x000000ff0b007812 */ /* 0x000fe200078ec0ff */
[----:B------:R-:W-:Y:S01]  /*6170*/  IMAD.MOV.U32 R45, RZ, RZ, R101 ;  /* 0x000000ffff2d7224 */ /* 0x000fe200078e0065 */
[----:B------:R-:W-:Y:S01]  /*6180*/  SHF.R.U32.HI R2, RZ, 0x8, R3 ;  /* 0x00000008ff027819 */ /* 0x000fe20000011603 */
[----:B------:R-:W-:Y:S01]  /*6190*/  IMAD.MOV.U32 R101, RZ, RZ, R112 ;  /* 0x000000ffff657224 */ /* 0x000fe200078e0070 */
[----:B------:R-:W-:Y:S01]  /*61a0*/  LOP3.LUT R3, R10, 0xff, RZ, 0xc0, !PT ;  /* 0x000000ff0a037812 */ /* 0x000fe200078ec0ff */
[----:B------:R-:W-:Y:S01]  /*61b0*/  IMAD.MOV.U32 R47, RZ, RZ, R129 ;  /* 0x000000ffff2f7224 */ /* 0x000fe200078e0081 */
[----:B------:R-:W-:Y:S01]  /*61c0*/  PRMT R10, R0, 0x5410, R16 ;  /* 0x00005410000a7816 */ /* 0x000fe20000000010 */
[----:B------:R-:W-:Y:S01]  /*61d0*/  IMAD.MOV.U32 R16, RZ, RZ, R139 ;  /* 0x000000ffff107224 */ /* 0x000fe200078e008b */
[----:B------:R-:W-:Y:S01]  /*61e0*/  PRMT R0, R15, 0x5410, R2 ;  /* 0x000054100f007816 */ /* 0x000fe20000000002 */
[----:B------:R-:W-:Y:S01]  /*61f0*/  FFMA.FTZ R2, R193, c[0x0][0x23c], -R18 ;  /* 0x00008f00c1027a23 */ /* 0x000fe20000010812 */
[----:B------:R-:W-:Y:S01]  /*6200*/  PRMT R8, R3, 0x5410, R14 ;  /* 0x0000541003087816 */ /* 0x000fe2000000000e */
[----:B--2---:R-:W-:-:S02]  /*6210*/  IMAD.MOV.U32 R15, RZ, RZ, R128 ;  /* 0x000000ffff0f7224 */ /* 0x004fc400078e0080 */
[----:B------:R-:W-:Y:S01]  /*6220*/  IMAD.MOV.U32 R128, RZ, RZ, R28 ;  /* 0x000000ffff807224 */ /* 0x000fe200078e001c */
[----:B------:R-:W-:Y:S01]  /*6230*/  HSET2.LE.AND R0, R0, R251, PT ;  /* 0x000000fb00007233 */ /* 0x000fe20003803000 */
[----:B------:R-:W-:Y:S01]  /*6240*/  FFMA.FTZ R3, R192, c[0x0][0x23c], -R18 ;  /* 0x00008f00c0037a23 */ /* 0x000fe20000010812 */
[----:B------:R-:W2:Y:S01]  /*6250*/  LDSM.16.MT88.4 R28, [R214+0xa800] ;  /* 0x00a80000d61c783b */ /* 0x000ea20000004200 */
[----:B------:R3:W-:Y:S01]  /*6260*/  MUFU.EX2 R192, R2 ;  /* 0x0000000200c07308 */ /* 0x0007e20000000800 */
[----:B------:R-:W-:Y:S02]  /*6270*/  IMAD.MOV.U32 R14, RZ, RZ, R138 ;  /* 0x000000ffff0e7224 */ /* 0x000fe400078e008a */
[----:B------:R-:W-:Y:S02]  /*6280*/  IMAD.MOV.U32 R129, RZ, RZ, R150 ;  /* 0x000000ffff817224 */ /* 0x000fe400078e0096 */
[----:B------:R-:W-:Y:S02]  /*6290*/  IMAD.MOV.U32 R112, RZ, RZ, R148 ;  /* 0x000000ffff707224 */ /* 0x000fe400078e0094 */
[----:B------:R-:W-:Y:S01]  /*62a0*/  IMAD.MOV.U32 R115, RZ, RZ, R96 ;  /* 0x000000ffff737224 */ /* 0x000fe200078e0060 */
[----:B------:R4:W4:Y:S01]  /*62b0*/  MUFU.EX2 R193, R3 ;  /* 0x0000000300c17308 */ /* 0x0009220000000800 */
[----:B------:R-:W-:-:S02]  /*62c0*/  IMAD.MOV.U32 R114, RZ, RZ, R97 ;  /* 0x000000ffff727224 */ /* 0x000fc400078e0061 */
[----:B------:R-:W-:Y:S02]  /*62d0*/  IMAD.MOV.U32 R11, RZ, RZ, R136 ;  /* 0x000000ffff0b7224 */ /* 0x000fe400078e0088 */
[----:B------:R-:W-:Y:S01]  /*62e0*/  IMAD.MOV.U32 R19, RZ, RZ, R149 ;  /* 0x000000ffff137224 */ /* 0x000fe200078e0095 */
[----:B---3--:R-:W-:-:S04]  /*62f0*/  F2FP.BF16.PACK_AB R2, R143, R100 ;  /* 0x000000648f02723e */ /* 0x008fc800000010ff */
[----:B------:R-:W-:Y:S01]  /*6300*/  LOP3.LUT R4, R0, R2, RZ, 0xc0, !PT ;  /* 0x0000000200047212 */ /* 0x000fe200078ec0ff */
[--C-:B------:R-:W-:Y:S01]  /*6310*/  HSET2.LE.AND R0, R8, R251.reuse, PT ;  /* 0x000000fb08007233 */ /* 0x100fe20003803000 */
[----:B-1----:R-:W-:Y:S01]  /*6320*/  F2FP.BF16.PACK_AB R2, R194, R195 ;  /* 0x000000c3c202723e */ /* 0x002fe200000010ff */
[----:B------:R-:W-:Y:S02]  /*6330*/  IMAD.MOV.U32 R8, RZ, RZ, R128 ;  /* 0x000000ffff087224 */ /* 0x000fe400078e0080 */
[----:B----4-:R-:W-:Y:S01]  /*6340*/  IMAD.MOV.U32 R3, RZ, RZ, R68 ;  /* 0x000000ffff037224 */ /* 0x010fe200078e0044 */
[----:B------:R-:W-:Y:S01]  /*6350*/  LOP3.LUT R5, R0, R2, RZ, 0xc0, !PT ;  /* 0x0000000200057212 */ /* 0x000fe200078ec0ff */
        /* <DEDUP_REMOVED lines=10> */
[----:B------:R-:W-:Y:S02]  /*6400*/  IMAD.MOV.U32 R0, RZ, RZ, R121 ;  /* 0x000000ffff007224 */ /* 0x000fe400078e0079 */
[----:B------:R-:W-:Y:S02]  /*6410*/  IMAD.MOV.U32 R113, RZ, RZ, R142 ;  /* 0x000000ffff717224 */ /* 0x000fe400078e008e */
[----:B------:R-:W-:Y:S02]  /*6420*/  IMAD.MOV.U32 R128, RZ, RZ, R151 ;  /* 0x000000ffff807224 */ /* 0x000fe400078e0097 */
[----:B-----5:R-:W-:Y:S01]  /*6430*/  HMMA.16816.F32.BF16 R116, R4, R36, R208 ;  /* 0x000000240474723c */ /* 0x020fe200000418d0 */
[----:B------:R-:W-:-:S06]  /*6440*/  IMAD.MOV.U32 R142, RZ, RZ, R137 ;  /* 0x000000ffff8e7224 */ /* 0x000fcc00078e0089 */
[----:B------:R-:W-:Y:S01]  /*6450*/  IMAD.MOV.U32 R208, RZ, RZ, R108 ;  /* 0x000000ffffd07224 */ /* 0x000fe200078e006c */
[C---:B------:R-:W-:Y:S01]  /*6460*/  HMMA.16816.F32.BF16 R132, R4.reuse, R32, R204 ;  /* 0x000000200484723c */ /* 0x040fe200000418cc */
[----:B------:R-:W-:Y:S01]  /*6470*/  IMAD.MOV.U32 R211, RZ, RZ, R120 ;  /* 0x000000ffffd37224 */ /* 0x000fe200078e0078 */
[----:B------:R-:W-:Y:S01]  /*6480*/  MOV R209, R109 ;  /* 0x0000006d00d17202 */ /* 0x000fe20000000f00 */
[----:B------:R-:W-:Y:S01]  /*6490*/  IMAD.MOV.U32 R210, RZ, RZ, R106 ;  /* 0x000000ffffd27224 */ /* 0x000fe200078e006a */
[----:B------:R-:W-:Y:S01]  /*64a0*/  LOP3.LUT R2, R21, UR16, R208, 0x96, !PT ;  /* 0x0000001015027c12 */ /* 0x000fe2000f8e96d0 */
[----:B------:R-:W-:Y:S01]  /*64b0*/  IMAD.MOV.U32 R209, RZ, RZ, R211 ;  /* 0x000000ffffd17224 */ /* 0x000fe200078e00d3 */
[----:B------:R-:W-:Y:S01]  /*64c0*/  MOV R208, R107 ;  /* 0x0000006b00d07202 */ /* 0x000fe20000000f00 */
[----:B------:R-:W-:Y:S01]  /*64d0*/  IMAD.MOV.U32 R205, RZ, RZ, R131 ;  /* 0x000000ffffcd7224 */ /* 0x000fe200078e0083 */
[----:B------:R-:W-:Y:S01]  /*64e0*/  MOV R131, R98 ;  /* 0x0000006200837202 */ /* 0x000fe20000000f00 */
[----:B------:R-:W-:Y:S01]  /*64f0*/  IMAD.MOV.U32 R207, RZ, RZ, R0 ;  /* 0x000000ffffcf7224 */ /* 0x000fe200078e0000 */
[----:B------:R-:W-:Y:S01]  /*6500*/  HMMA.16816.F32.BF16 R148, R4, R24, R200 ;  /* 0x000000180494723c */ /* 0x000fe200000418c8 */
[----:B------:R-:W-:Y:S01]  /*6510*/  IMAD.MOV.U32 R204, RZ, RZ, R130 ;  /* 0x000000ffffcc7224 */ /* 0x000fe200078e0082 */
[----:B------:R-:W-:Y:S01]  /*6520*/  LOP3.LUT R0, R205, UR14, R20, 0x96, !PT ;  /* 0x0000000ecd007c12 */ /* 0x000fe2000f8e9614 */
[----:B------:R-:W-:-:S02]  /*6530*/  IMAD.MOV.U32 R130, RZ, RZ, R99 ;  /* 0x000000ffff827224 */ /* 0x000fc400078e0063 */
[----:B------:R-:W-:Y:S02]  /*6540*/  IMAD.MOV.U32 R211, RZ, RZ, R3 ;  /* 0x000000ffffd37224 */ /* 0x000fe400078e0003 */
[----:B------:R-:W-:Y:S01]  /*6550*/  IMAD.WIDE.U32 R2, R2, -0x2daee0ad, RZ ;  /* 0xd2511f5302027825 */ /* 0x000fe200078e00ff */
[C---:B--2---:R-:W-:Y:S03]  /*6560*/  HMMA.16816.F32.BF16 R164, R4.reuse, R28, R196 ;  /* 0x0000001c04a4723c */ /* 0x044fe600000418c4 */
[----:B------:R-:W-:Y:S01]  /*6570*/  IMAD.MOV.U32 R206, RZ, RZ, R209 ;  /* 0x000000ffffce7224 */ /* 0x000fe200078e00d1 */
[----:B------:R-:W-:Y:S01]  /*6580*/  LOP3.LUT R3, R3, UR13, R70, 0x96, !PT ;  /* 0x0000000d03037c12 */ /* 0x000fe2000f8e9646 */
[----:B------:R-:W-:Y:S02]  /*6590*/  IMAD.MOV.U32 R209, RZ, RZ, R100 ;  /* 0x000000ffffd17224 */ /* 0x000fe400078e0064 */
[----:B------:R-:W-:Y:S01]  /*65a0*/  IMAD.MOV.U32 R205, RZ, RZ, R8 ;  /* 0x000000ffffcd7224 */ /* 0x000fe200078e0008 */
[----:B------:R-:W-:Y:S01]  /*65b0*/  HMMA.16816.F32.BF16 R96, R4, R40, R188 ;  /* 0x000000280460723c */ /* 0x000fe200000418bc */
[----:B------:R-:W-:Y:S01]  /*65c0*/  MOV R196, R211 ;  /* 0x000000d300c47202 */ /* 0x000fe20000000f00 */
[----:B------:R-:W-:-:S02]  /*65d0*/  IMAD.MOV.U32 R201, RZ, RZ, R131 ;  /* 0x000000ffffc97224 */ /* 0x000fc400078e0083 */
[----:B------:R-:W-:Y:S02]  /*65e0*/  IMAD.MOV.U32 R200, RZ, RZ, R210 ;  /* 0x000000ffffc87224 */ /* 0x000fe400078e00d2 */
[----:B------:R-:W-:Y:S02]  /*65f0*/  IMAD.MOV.U32 R210, RZ, RZ, R9 ;  /* 0x000000ffffd27224 */ /* 0x000fe400078e0009 */
        /* <DEDUP_REMOVED lines=18> */
[----:B------:R-:W-:Y:S01]  /*6720*/  IMAD.MOV.U32 R199, RZ, RZ, R208 ;  /* 0x000000ffffc77224 */ /* 0x000fe200078e00d0 */
[----:B------:R-:W-:Y:S01]  /*6730*/  MOV R208, R112 ;  /* 0x0000007000d07202 */ /* 0x000fe20000000f00 */
[----:B------:R-:W-:Y:S01]  /*6740*/  IMAD.MOV.U32 R207, RZ, RZ, R144 ;  /* 0x000000ffffcf7224 */ /* 0x000fe200078e0090 */
[----:B------:R-:W-:Y:S01]  /*6750*/  HMMA.16816.F32.BF16 R168, R4, R30, R168 ;  /* 0x0000001e04a8723c */ /* 0x000fe200000418a8 */
[----:B------:R-:W-:-:S07]  /*6760*/  IMAD.MOV.U32 R206, RZ, RZ, R114 ;  /* 0x000000ffffce7224 */ /* 0x000fce00078e0072 */
[C---:B------:R-:W-:Y:S01]  /*6770*/  HMMA.16816.F32.BF16 R108, R4.reuse, R42, R156 ;  /* 0x0000002a046c723c */ /* 0x040fe2000004189c */
[----:B------:R-:W-:Y:S07]  /*6780*/  LDSM.16.MT88.4 R156, [R212+0xac00] ;  /* 0x00ac0000d49c783b */ /* 0x000fee0000004200 */
[----:B------:R-:W-:Y:S07]  /*6790*/  HMMA.16816.F32.BF16 R176, R4, R50, R176 ;  /* 0x0000003204b0723c */ /* 0x000fee00000418b0 */
[----:B------:R-:W-:-:S04]  /*67a0*/  IMAD.WIDE.U32 R6, R0, -0x2daee0ad, RZ ;  /* 0xd2511f5300067825 */ /* 0x000fc800078e00ff */
[----:B------:R-:W-:Y:S01]  /*67b0*/  FFMA.FTZ R4, R234, c[0x0][0x23c], -R13 ;  /* 0x00008f00ea047a23 */ /* 0x000fe2000001080d */
[----:B------:R-:W-:Y:S01]  /*67c0*/  LOP3.LUT R0, R7, UR11, R2, 0x96, !PT ;  /* 0x0000000b07007c12 */ /* 0x000fe2000f8e9602 */
[----:B------:R-:W-:Y:S02]  /*67d0*/  IMAD.WIDE.U32 R2, R3, -0x326172a9, RZ ;  /* 0xcd9e8d5703027825 */ /* 0x000fe400078e00ff */
[----:B------:R1:W-:Y:S02]  /*67e0*/  MUFU.EX2 R189, R4 ;  /* 0x0000000400bd7308 */ /* 0x0003e40000000800 */
[----:B------:R-:W-:Y:S01]  /*67f0*/  IMAD.WIDE.U32 R106, R0, -0x326172a9, RZ ;  /* 0xcd9e8d57006a7825 */ /* 0x000fe200078e00ff */
[----:B------:R-:W-:-:S03]  /*6800*/  LOP3.LUT R3, R3, UR12, R204, 0x96, !PT ;  /* 0x0000000c03037c12 */ /* 0x000fc6000f8e96cc */
[----:B------:R-:W-:Y:S01]  /*6810*/  IMAD.MOV.U32 R204, RZ, RZ, R101 ;  /* 0x000000ffffcc7224 */ /* 0x000fe200078e0065 */
[----:B------:R-:W-:Y:S01]  /*6820*/  LOP3.LUT R0, R107, UR10, R2, 0x96, !PT ;  /* 0x0000000a6b007c12 */ /* 0x000fe2000f8e9602 */
[----:B------:R-:W-:-:S04]  /*6830*/  IMAD.WIDE.U32 R2, R3, -0x2daee0ad, RZ ;  /* 0xd2511f5303027825 */ /* 0x000fc800078e00ff */
[----:B------:R-:W-:Y:S01]  /*6840*/  IMAD.WIDE.U32 R100, R0, -0x2daee0ad, RZ ;  /* 0xd2511f5300647825 */ /* 0x000fe200078e00ff */
[----:B------:R-:W-:-:S03]  /*6850*/  LOP3.LUT R6, R3, UR9, R6, 0x96, !PT ;  /* 0x0000000903067c12 */ /* 0x000fc6000f8e9606 */
[----:B------:R-:W-:Y:S01]  /*6860*/  FFMA.FTZ R0, R232, c[0x0][0x23c], -R13 ;  /* 0x00008f00e8007a23 */ /* 0x000fe2000001080d */
[----:B------:R-:W-:Y:S01]  /*6870*/  LOP3.LUT R2, R101, UR7, R2, 0x96, !PT ;  /* 0x0000000765027c12 */ /* 0x000fe2000f8e9602 */
[----:B------:R-:W-:Y:S01]  /*6880*/  IMAD.WIDE.U32 R20, R6, -0x326172a9, RZ ;  /* 0xcd9e8d5706147825 */ /* 0x000fe200078e00ff */
[----:B------:R-:W-:Y:S01]  /*6890*/  MOV R232, R9 ;  /* 0x0000000900e87202 */ /* 0x000fe20000000f00 */
[----:B------:R2:W-:Y:S02]  /*68a0*/  MUFU.EX2 R187, R0 ;  /* 0x0000000000bb7308 */ /* 0x0005e40000000800 */
[----:B------:R-:W-:-:S04]  /*68b0*/  IMAD.WIDE.U32 R2, R2, -0x326172a9, RZ ;  /* 0xcd9e8d5702027825 */ /* 0x000fc800078e00ff */
[----:B------:R-:W-:Y:S01]  /*68c0*/  IMAD.MOV.U32 R234, RZ, RZ, R10 ;  /* 0x000000ffffea7224 */ /* 0x000fe200078e000a */
[C---:B-1----:R-:W-:Y:S02]  /*68d0*/  LOP3.LUT R4, R2.reuse, 0xffff, RZ, 0xc0, !PT ;  /* 0x0000ffff02047812 */ /* 0x042fe400078ec0ff */
[----:B------:R-:W-:Y:S02]  /*68e0*/  LOP3.LUT R5, R2, 0xff, RZ, 0xc0, !PT ;  /* 0x000000ff02057812 */ /* 0x000fe400078ec0ff */
[----:B------:R-:W-:Y:S02]  /*68f0*/  SHF.R.U32.HI R4, RZ, 0x8, R4 ;  /* 0x00000008ff047819 */ /* 0x000fe40000011604 */
[----:B------:R-:W-:Y:S02]  /*6900*/  SHF.R.U32.HI R6, RZ, 0x18, R2 ;  /* 0x00000018ff067819 */ /* 0x000fe40000011602 */
[----:B------:R-:W-:Y:S01]  /*6910*/  PRMT R8, R5, 0x5410, R4 ;  /* 0x0000541005087816 */ /* 0x000fe20000000004 */
[----:B--2---:R-:W-:Y:S01]  /*6920*/  FFMA.FTZ R0, R230, c[0x0][0x23c], -R13 ;  /* 0x00008f00e6007a23 */ /* 0x004fe2000001080d */
[----:B------:R-:W-:Y:S01]  /*6930*/  SHF.R.U32.HI R5, RZ, 0x10, R2 ;  /* 0x00000010ff057819 */ /* 0x000fe20000011602 */
[----:B------:R-:W-:-:S02]  /*6940*/  FFMA.FTZ R2, R228, c[0x0][0x23c], -R12 ;  /* 0x00008f00e4027a23 */ /* 0x000fc4000001080c */
[----:B------:R1:W-:Y:S01]  /*6950*/  MUFU.EX2 R188, R0 ;  /* 0x0000000000bc7308 */ /* 0x0003e20000000800 */
[----:B------:R-:W-:Y:S02]  /*6960*/  FFMA.FTZ R4, R229, c[0x0][0x23c], -R12 ;  /* 0x00008f00e5047a23 */ /* 0x000fe4000001080c */
[----:B------:R-:W-:Y:S02]  /*6970*/  IMAD.MOV.U32 R230, RZ, RZ, R14 ;  /* 0x000000ffffe67224 */ /* 0x000fe400078e000e */
[----:B------:R-:W-:-:S03]  /*6980*/  IMAD.MOV.U32 R228, RZ, RZ, R11 ;  /* 0x000000ffffe47224 */ /* 0x000fc600078e000b */
[----:B------:R-:W-:Y:S01]  /*6990*/  MUFU.EX2 R184, R2 ;  /* 0x0000000200b87308 */ /* 0x000fe20000000800 */
[----:B-1----:R-:W-:-:S07]  /*69a0*/  FFMA.FTZ R0, R227, c[0x0][0x23c], -R13 ;  /* 0x00008f00e3007a23 */ /* 0x002fce000001080d */
[----:B------:R-:W-:Y:S01]  /*69b0*/  MUFU.EX2 R185, R4 ;  /* 0x0000000400b97308 */ /* 0x000fe20000000800 */
[----:B------:R-:W-:-:S07]  /*69c0*/  IMAD.MOV.U32 R227, RZ, RZ, R16 ;  /* 0x000000ffffe37224 */ /* 0x000fce00078e0010 */
[----:B------:R1:W2:Y:S02]  /*69d0*/  MUFU.EX2 R186, R0 ;  /* 0x0000000000ba7308 */ /* 0x0002a40000000800 */
[----:B-1----:R-:W-:Y:S02]  /*69e0*/  LOP3.LUT R0, R3, UR17, R20, 0x96, !PT ;  /* 0x0000001103007c12 */ /* 0x002fe4000f8e9614 */
[----:B------:R-:W-:Y:S02]  /*69f0*/  LOP3.LUT R3, R5, 0xff, RZ, 0xc0, !PT ;  /* 0x000000ff05037812 */ /* 0x000fe400078ec0ff */
[----:B------:R-:W-:Y:S02]  /*6a00*/  LOP3.LUT R2, R0, 0xffff, RZ, 0xc0, !PT ;  /* 0x0000ffff00027812 */ /* 0x000fe400078ec0ff */
[----:B------:R-:W-:Y:S02]  /*6a10*/  PRMT R7, R3, 0x5410, R6 ;  /* 0x0000541003077816 */ /* 0x000fe40000000006 */
[----:B------:R-:W-:-:S02]  /*6a20*/  SHF.R.U32.HI R3, RZ, 0x10, R0 ;  /* 0x00000010ff037819 */ /* 0x000fc40000011600 */
[----:B------:R-:W-:Y:S02]  /*6a30*/  LOP3.LUT R6, R0, 0xff, RZ, 0xc0, !PT ;  /* 0x000000ff00067812 */ /* 0x000fe400078ec0ff */
[----:B------:R-:W-:Y:S02]  /*6a40*/  SHF.R.U32.HI R5, RZ, 0x18, R0 ;  /* 0x00000018ff057819 */ /* 0x000fe40000011600 */
[----:B------:R-:W-:Y:S01]  /*6a50*/  SHF.R.U32.HI R4, RZ, 0x8, R2 ;  /* 0x00000008ff047819 */ /* 0x000fe20000011602 */
[--C-:B------:R-:W-:Y:S01]  /*6a60*/  FFMA.FTZ R2, R238, c[0x0][0x23c], -R12.reuse ;  /* 0x00008f00ee027a23 */ /* 0x100fe2000001080c */
[----:B------:R-:W-:Y:S01]  /*6a70*/  LOP3.LUT R0, R3, 0xff, RZ, 0xc0, !PT ;  /* 0x000000ff03007812 */ /* 0x000fe200078ec0ff */
[----:B------:R-:W-:Y:S01]  /*6a80*/  FFMA.FTZ R3, R237, c[0x0][0x23c], -R12 ;  /* 0x00008f00ed037a23 */ /* 0x000fe2000001080c */
[----:B------:R-:W-:Y:S01]  /*6a90*/  PRMT R4, R6, 0x5410, R4 ;  /* 0x0000541006047816 */ /* 0x000fe20000000004 */
[----:B------:R2:W-:Y:S01]  /*6aa0*/  MUFU.EX2 R107, R2 ;  /* 0x00000002006b7308 */ /* 0x0005e20000000800 */
[----:B------:R-:W-:Y:S01]  /*6ab0*/  PRMT R5, R0, 0x5410, R5 ;  /* 0x0000541000057816 */ /* 0x000fe20000000005 */
[----:B------:R-:W-:Y:S01]  /*6ac0*/  HSET2.LE.AND R0, R8, R251, PT ;  /* 0x000000fb08007233 */ /* 0x000fe20003803000 */
[----:B------:R-:W-:-:S02]  /*6ad0*/  FFMA.FTZ R8, R235, c[0x0][0x23c], -R17 ;  /* 0x00008f00eb087a23 */ /* 0x000fc40000010811 */
[----:B------:R-:W-:Y:S02]  /*6ae0*/  IMAD.MOV.U32 R237, RZ, RZ, R204 ;  /* 0x000000ffffed7224 */ /* 0x000fe400078e00cc */
[----:B------:R-:W-:Y:S01]  /*6af0*/  IMAD.MOV.U32 R204, RZ, RZ, R19 ;  /* 0x000000ffffcc7224 */ /* 0x000fe200078e0013 */
[----:B------:R-:W1:Y:S01]  /*6b00*/  MUFU.EX2 R101, R3 ;  /* 0x0000000300657308 */ /* 0x000e620000000800 */
[----:B------:R-:W-:Y:S02]  /*6b10*/  IMAD.MOV.U32 R19, RZ, RZ, R145 ;  /* 0x000000ffff137224 */ /* 0x000fe400078e0091 */
[----:B------:R-:W-:Y:S02]  /*6b20*/  IMAD.MOV.U32 R238, RZ, RZ, R142 ;  /* 0x000000ffffee7224 */ /* 0x000fe400078e008e */
[----:B------:R-:W-:Y:S01]  /*6b30*/  IMAD.MOV.U32 R229, RZ, RZ, R19 ;  /* 0x000000ffffe57224 */ /* 0x000fe200078e0013 */
[----:B--2---:R-:W-:-:S04]  /*6b40*/  F2FP.BF16.PACK_AB R2, R186, R188 ;  /* 0x000000bcba02723e */ /* 0x004fc800000010ff */
[----:B------:R-:W-:Y:S01]  /*6b50*/  LOP3.LUT R6, R0, R2, RZ, 0xc0, !PT ;  /* 0x0000000200067212 */ /* 0x000fe200078ec0ff */
        /* <DEDUP_REMOVED lines=10> */
[----:B------:R-:W-:Y:S01]  /*6c00*/  LOP3.LUT R2, R23, UR8, R46, 0x96, !PT ;  /* 0x0000000817027c12 */ /* 0x000fe2000f8e962e */
[----:B------:R-:W-:Y:S02]  /*6c10*/  IMAD.MOV.U32 R236, RZ, RZ, R190 ;  /* 0x000000ffffec7224 */ /* 0x000fe400078e00be */
[----:B------:R-:W-:Y:S02]  /*6c20*/  IMAD.MOV.U32 R190, RZ, RZ, R191 ;  /* 0x000000ffffbe7224 */ /* 0x000fe400078e00bf */
[----:B------:R-:W-:Y:S01]  /*6c30*/  IMAD.MOV.U32 R191, RZ, RZ, R196 ;  /* 0x000000ffffbf7224 */ /* 0x000fe200078e00c4 */
[----:B------:R-:W-:Y:S01]  /*6c40*/  MOV R196, R47 ;  /* 0x0000002f00c47202 */ /* 0x000fe20000000f00 */
[----:B------:R-:W-:Y:S01]  /*6c50*/  IMAD.MOV.U32 R46, RZ, RZ, R201 ;  /* 0x000000ffff2e7224 */ /* 0x000fe200078e00c9 */
[----:B------:R1:W-:Y:S01]  /*6c60*/  MUFU.EX2 R47, R0 ;  /* 0x00000000002f7308 */ /* 0x0003e20000000800 */
[----:B------:R-:W-:Y:S01]  /*6c70*/  IMAD.MOV.U32 R201, RZ, RZ, R45 ;  /* 0x000000ffffc97224 */ /* 0x000fe200078e002d */
[----:B------:R-:W-:Y:S01]  /*6c80*/  HMMA.16816.F32.BF16 R160, R4, R28, R160 ;  /* 0x0000001c04a0723c */ /* 0x000fe200000418a0 */
[----:B------:R-:W-:-:S05]  /*6c90*/  IMAD.WIDE.U32 R2, R2, -0x2daee0ad, RZ ;  /* 0xd2511f5302027825 */ /* 0x000fca00078e00ff */
[----:B------:R-:W-:Y:S01]  /*6ca0*/  LOP3.LUT R9, R2, 0xffff, RZ, 0xc0, !PT ;  /* 0x0000ffff02097812 */ /* 0x000fe200078ec0ff */
[----:B------:R2:W-:Y:S01]  /*6cb0*/  MUFU.EX2 R28, R8 ;  /* 0x00000008001c7308 */ /* 0x0005e20000000800 */
[----:B------:R-:W-:Y:S01]  /*6cc0*/  HMMA.16816.F32.BF16 R56, R4, R30, R56 ;  /* 0x0000001e0438723c */ /* 0x000fe20000041838 */
[--C-:B------:R-:W-:Y:S02]  /*6cd0*/  SHF.R.U32.HI R10, RZ, 0x10, R2.reuse ;  /* 0x00000010ff0a7819 */ /* 0x100fe40000011602 */
[----:B------:R-:W-:Y:S01]  /*6ce0*/  SHF.R.U32.HI R14, RZ, 0x18, R2 ;  /* 0x00000018ff0e7819 */ /* 0x000fe20000011602 */
[----:B-1----:R-:W-:-:S03]  /*6cf0*/  FFMA.FTZ R0, R231, c[0x0][0x23c], -R17 ;  /* 0x00008f00e7007a23 */ /* 0x002fc60000010811 */
[----:B------:R-:W-:Y:S01]  /*6d00*/  IMAD.MOV.U32 R31, RZ, RZ, R190 ;  /* 0x000000ffff1f7224 */ /* 0x000fe200078e00be */
[C---:B------:R-:W-:Y:S01]  /*6d10*/  HMMA.16816.F32.BF16 R52, R4.reuse, R26, R52 ;  /* 0x0000001a0434723c */ /* 0x040fe20000041834 */
[----:B------:R1:W3:Y:S01]  /*6d20*/  MUFU.EX2 R45, R0 ;  /* 0x00000000002d7308 */ /* 0x0002e20000000800 */
[----:B------:R-:W-:Y:S02]  /*6d30*/  IMAD.MOV.U32 R190, RZ, RZ, R68 ;  /* 0x000000ffffbe7224 */ /* 0x000fe400078e0044 */
[----:B------:R-:W-:Y:S01]  /*6d40*/  IMAD.MOV.U32 R30, RZ, RZ, R191 ;  /* 0x000000ffff1e7224 */ /* 0x000fe200078e00bf */
[----:B--2---:R-:W-:Y:S01]  /*6d50*/  SHF.R.U32.HI R8, RZ, 0x8, R9 ;  /* 0x00000008ff087819 */ /* 0x004fe20000011609 */
[----:B------:R-:W-:Y:S02]  /*6d60*/  IMAD.MOV.U32 R231, RZ, RZ, R175 ;  /* 0x000000ffffe77224 */ /* 0x000fe400078e00af */
[----:B------:R-:W-:Y:S01]  /*6d70*/  HMMA.16816.F32.BF16 R144, R4, R24, R76 ;  /* 0x000000180490723c */ /* 0x000fe2000004184c */
[----:B------:R-:W-:Y:S01]  /*6d80*/  IMAD.MOV.U32 R191, RZ, RZ, R210 ;  /* 0x000000ffffbf7224 */ /* 0x000fe200078e00d2 */
[----:B------:R-:W-:Y:S01]  /*6d90*/  LDSM.16.MT88.4 R172, [R214+0xac00] ;  /* 0x00ac0000d6ac783b */ /* 0x000fe20000004200 */
[----:B------:R-:W-:-:S05]  /*6da0*/  IMAD.MOV.U32 R210, RZ, RZ, R143 ;  /* 0x000000ffffd27224 */ /* 0x000fca00078e008f */
[C---:B------:R-:W-:Y:S01]  /*6db0*/  HMMA.16816.F32.BF16 R112, R4.reuse, R36, R84 ;  /* 0x000000240470723c */ /* 0x040fe20000041854 */
[----:B-1----:R-:W-:Y:S01]  /*6dc0*/  FFMA.FTZ R0, R233, c[0x0][0x23c], -R17 ;  /* 0x00008f00e9007a23 */ /* 0x002fe20000010811 */
[----:B------:R-:W-:Y:S01]  /*6dd0*/  LOP3.LUT R17, R2, 0xff, RZ, 0xc0, !PT ;  /* 0x000000ff02117812 */ /* 0x000fe200078ec0ff */
[----:B------:R-:W-:Y:S02]  /*6de0*/  IMAD.MOV.U32 R233, RZ, RZ, R69 ;  /* 0x000000ffffe97224 */ /* 0x000fe400078e0045 */
[----:B------:R1:W-:Y:S03]  /*6df0*/  MUFU.EX2 R29, R0 ;  /* 0x00000000001d7308 */ /* 0x0003e60000000800 */
[C---:B------:R-:W-:Y:S07]  /*6e00*/  HMMA.16816.F32.BF16 R68, R4.reuse, R40, R88 ;  /* 0x000000280444723c */ /* 0x040fee0000041858 */
[----:B------:R-:W-:Y:S01]  /*6e10*/  IMAD.MOV.U32 R41, RZ, RZ, R211 ;  /* 0x000000ffff297224 */ /* 0x000fe200078e00d3 */
[----:B------:R-:W-:Y:S01]  /*6e20*/  HMMA.16816.F32.BF16 R84, R4, R48, R92 ;  /* 0x000000300454723c */ /* 0x000fe2000004185c */
[----:B------:R-:W-:-:S02]  /*6e30*/  IMAD.MOV.U32 R211, RZ, RZ, R15 ;  /* 0x000000ffffd37224 */ /* 0x000fc400078e000f */
[----:B------:R-:W-:Y:S01]  /*6e40*/  IMAD.MOV.U32 R40, RZ, RZ, R140 ;  /* 0x000000ffff287224 */ /* 0x000fe200078e008c */
[----:B-1----:R-:W-:Y:S01]  /*6e50*/  LOP3.LUT R0, R3, UR18, R44, 0x96, !PT ;  /* 0x0000001203007c12 */ /* 0x002fe2000f8e962c */
[----:B------:R-:W-:-:S03]  /*6e60*/  FFMA.FTZ R3, R242, c[0x0][0x23c], -R18 ;  /* 0x00008f00f2037a23 */ /* 0x000fc60000010812 */
[C---:B------:R-:W-:Y:S01]  /*6e70*/  HMMA.16816.F32.BF16 R128, R4.reuse, R32, R80 ;  /* 0x000000200480723c */ /* 0x040fe20000041850 */
[C---:B------:R-:W-:Y:S01]  /*6e80*/  LOP3.LUT R2, R0.reuse, 0xffff, RZ, 0xc0, !PT ;  /* 0x0000ffff00027812 */ /* 0x040fe200078ec0ff */
[----:B------:R1:W-:Y:S01]  /*6e90*/  MUFU.EX2 R27, R3 ;  /* 0x00000003001b7308 */ /* 0x0003e20000000800 */
[----:B------:R-:W-:Y:S01]  /*6ea0*/  LOP3.LUT R16, R0, 0xff, RZ, 0xc0, !PT ;  /* 0x000000ff00107812 */ /* 0x000fe200078ec0ff */
[----:B------:R-:W2:Y:S01]  /*6eb0*/  LDSM.16.MT88.4 R80, [R212+0xbc00] ;  /* 0x00bc0000d450783b */ /* 0x000ea20000004200 */
[--C-:B------:R-:W-:Y:S01]  /*6ec0*/  SHF.R.U32.HI R11, RZ, 0x10, R0.reuse ;  /* 0x00000010ff0b7819 */ /* 0x100fe20000011600 */
[----:B------:R-:W-:Y:S01]  /*6ed0*/  IMAD.MOV.U32 R44, RZ, RZ, R141 ;  /* 0x000000ffff2c7224 */ /* 0x000fe200078e008d */
[----:B------:R-:W-:Y:S01]  /*6ee0*/  SHF.R.U32.HI R15, RZ, 0x18, R0 ;  /* 0x00000018ff0f7819 */ /* 0x000fe20000011600 */
[C---:B------:R-:W-:Y:S01]  /*6ef0*/  HMMA.16816.F32.BF16 R36, R4.reuse, R38, R72 ;  /* 0x000000260424723c */ /* 0x040fe20000041848 */
[----:B------:R-:W-:Y:S01]  /*6f00*/  SHF.R.U32.HI R0, RZ, 0x8, R2 ;  /* 0x00000008ff007819 */ /* 0x000fe20000011602 */
[----:B------:R-:W-:Y:S01]  /*6f10*/  FFMA.FTZ R2, R239, c[0x0][0x23c], -R18 ;  /* 0x00008f00ef027a23 */ /* 0x000fe20000010812 */
[----:B------:R-:W-:Y:S01]  /*6f20*/  LOP3.LUT R9, R11, 0xff, RZ, 0xc0, !PT ;  /* 0x000000ff0b097812 */ /* 0x000fe200078ec0ff */
[----:B------:R-:W-:Y:S01]  /*6f30*/  LDSM.16.MT88.4 R140, [R214+0x9c00] ;  /* 0x009c0000d68c783b */ /* 0x000fe20000004200 */
[----:B------:R-:W-:Y:S01]  /*6f40*/  PRMT R0, R16, 0x5410, R0 ;  /* 0x0000541010007816 */ /* 0x000fe20000000000 */
[----:B------:R3:W4:Y:S02]  /*6f50*/  MUFU.EX2 R26, R2 ;  /* 0x00000002001a7308 */ /* 0x0007240000000800 */
[----:B------:R-:W-:Y:S01]  /*6f60*/  HMMA.16816.F32.BF16 R32, R4, R34, R124 ;  /* 0x000000220420723c */ /* 0x000fe2000004187c */
[----:B------:R-:W5:Y:S01]  /*6f70*/  LDSM.16.MT88.4 R124, [R212+0x9c00] ;  /* 0x009c0000d47c783b */ /* 0x000f620000004200 */
[----:B-1----:R-:W-:Y:S01]  /*6f80*/  LOP3.LUT R3, R10, 0xff, RZ, 0xc0, !PT ;  /* 0x000000ff0a037812 */ /* 0x002fe200078ec0ff */
[----:B------:R-:W-:Y:S01]  /*6f90*/  HSET2.LE.AND R0, R0, R251, PT ;  /* 0x000000fb00007233 */ /* 0x000fe20003803000 */
[----:B------:R-:W-:-:S02]  /*6fa0*/  PRMT R10, R17, 0x5410, R8 ;  /* 0x00005410110a7816 */ /* 0x000fc40000000008 */
[----:B------:R-:W-:Y:S01]  /*6fb0*/  PRMT R11, R3, 0x5410, R14 ;  /* 0x00005410030b7816 */ /* 0x000fe2000000000e */
[--C-:B------:R-:W-:Y:S01]  /*6fc0*/  FFMA.FTZ R3, R240, c[0x0][0x23c], -R18.reuse ;  /* 0x00008f00f0037a23 */ /* 0x100fe20000010812 */
[----:B------:R-:W-:Y:S01]  /*6fd0*/  PRMT R8, R9, 0x5410, R15 ;  /* 0x0000541009087816 */ /* 0x000fe2000000000f */
[----:B------:R-:W-:Y:S01]  /*6fe0*/  FFMA.FTZ R9, R241, c[0x0][0x23c], -R18 ;  /* 0x00008f00f1097a23 */ /* 0x000fe20000010812 */
[----:B------:R-:W-:Y:S01]  /*6ff0*/  HMMA.16816.F32.BF16 R60, R4, R42, R60 ;  /* 0x0000002a043c723c */ /* 0x000fe2000004183c */
[----:B------:R-:W-:Y:S01]  /*7000*/  MUFU.EX2 R25, R3 ;  /* 0x0000000300197308 */ /* 0x000fe20000000800 */
[----:B------:R-:W1:Y:S01]  /*7010*/  LDSM.16.MT88.4 R16, [R214+0xbc00] ;  /* 0x00bc0000d610783b */ /* 0x000e620000004200 */
[----:B---3--:R-:W-:-:S04]  /*7020*/  F2FP.BF16.PACK_AB R2, R45, R47 ;  /* 0x0000002f2d02723e */ /* 0x008fc800000010ff */
[----:B------:R-:W-:Y:S02]  /*7030*/  LOP3.LUT R92, R0, R2, RZ, 0xc0, !PT ;  /* 0x00000002005c7212 */ /* 0x000fe400078ec0ff */
[----:B------:R-:W3:Y:S01]  /*7040*/  MUFU.EX2 R24, R9 ;  /* 0x0000000900187308 */ /* 0x000ee20000000800 */
[--C-:B------:R-:W-:Y:S01]  /*7050*/  HSET2.LE.AND R0, R8, R251.reuse, PT ;  /* 0x000000fb08007233 */ /* 0x100fe20003803000 */
[----:B----4-:R-:W-:Y:S01]  /*7060*/  F2FP.BF16.PACK_AB R2, R26, R27 ;  /* 0x0000001b1a02723e */ /* 0x010fe200000010ff */
[----:B------:R-:W-:Y:S03]  /*7070*/  HMMA.16816.F32.BF16 R64, R4, R50, R64 ;  /* 0x000000320440723c */ /* 0x000fe60000041840 */
[----:B------:R-:W-:Y:S01]  /*7080*/  LOP3.LUT R93, R0, R2, RZ, 0xc0, !PT ;  /* 0x00000002005d7212 */ /* 0x000fe200078ec0ff */
[----:B------:R-:W-:Y:S01]  /*7090*/  HSET2.LE.AND R0, R10, R251, PT ;  /* 0x000000fb0a007233 */ /* 0x000fe20003803000 */
[----:B------:R-:W-:-:S02]  /*70a0*/  F2FP.BF16.PACK_AB R2, R28, R29 ;  /* 0x0000001d1c02723e */ /* 0x000fc400000010ff */
[----:B------:R-:W-:Y:S02]  /*70b0*/  FFMA.FTZ R5, R246, c[0x0][0x23c], -R12 ;  /* 0x00008f00f6057a23 */ /* 0x000fe4000001080c */
[----:B------:R-:W-:Y:S01]  /*70c0*/  LOP3.LUT R94, R0, R2, RZ, 0xc0, !PT ;  /* 0x00000002005e7212 */ /* 0x000fe200078ec0ff */
[----:B------:R-:W-:Y:S01]  /*70d0*/  HSET2.LE.AND R0, R11, R251, PT ;  /* 0x000000fb0b007233 */ /* 0x000fe20003803000 */
[----:B---3--:R-:W-:-:S04]  /*70e0*/  F2FP.BF16.PACK_AB R2, R24, R25 ;  /* 0x000000191802723e */ /* 0x008fc800000010ff */
[----:B------:R-:W-:Y:S01]  /*70f0*/  LOP3.LUT R95, R0, R2, RZ, 0xc0, !PT ;  /* 0x00000002005f7212 */ /* 0x000fe200078ec0ff */
[----:B------:R-:W-:Y:S01]  /*7100*/  FFMA.FTZ R0, R250, c[0x0][0x23c], -R13 ;  /* 0x00008f00fa007a23 */ /* 0x000fe2000001080d */
[----:B------:R-:W-:-:S03]  /*7110*/  LOP3.LUT R2, R21, UR8, R106, 0x96, !PT ;  /* 0x0000000815027c12 */ /* 0x000fc6000f8e966a */
[----:B------:R3:W-:Y:S02]  /*7120*/  MUFU.EX2 R15, R0 ;  /* 0x00000000000f7308 */ /* 0x0007e40000000800 */
[----:B------:R-:W-:Y:S01]  /*7130*/  IMAD.WIDE.U32 R2, R2, -0x2daee0ad, RZ ;  /* 0xd2511f5302027825 */ /* 0x000fe200078e00ff */
[C---:B--2---:R-:W-:Y:S04]  /*7140*/  HMMA.16816.F32.BF16 R72, R92.reuse, R80, R96 ;  /* 0x000000505c48723c */ /* 0x044fe80000041860 */
[C---:B------:R-:W-:Y:S02]  /*7150*/  LOP3.LUT R4, R2.reuse, 0xffff, RZ, 0xc0, !PT ;  /* 0x0000ffff02047812 */ /* 0x040fe400078ec0ff */
[----:B------:R-:W-:Y:S02]  /*7160*/  LOP3.LUT R6, R2, 0xff, RZ, 0xc0, !PT ;  /* 0x000000ff02067812 */ /* 0x000fe400078ec0ff */
[----:B------:R-:W-:Y:S01]  /*7170*/  SHF.R.U32.HI R8, RZ, 0x18, R2 ;  /* 0x00000018ff087819 */ /* 0x000fe20000011602 */
[----:B-----5:R-:W-:Y:S01]  /*7180*/  HMMA.16816.F32.BF16 R116, R92, R124, R116 ;  /* 0x0000007c5c74723c */ /* 0x020fe20000041874 */
[----:B---3--:R-:W-:-:S04]  /*7190*/  FFMA.FTZ R0, R247, c[0x0][0x23c], -R13 ;  /* 0x00008f00f7007a23 */ /* 0x008fc8000001080d */
[----:B------:R2:W-:Y:S03]  /*71a0*/  MUFU.EX2 R20, R0 ;  /* 0x0000000000147308 */ /* 0x0005e60000000800 */
[C---:B------:R-:W-:Y:S08]  /*71b0*/  HMMA.16816.F32.BF16 R120, R92.reuse, R126, R120 ;  /* 0x0000007e5c78723c */ /* 0x040ff00000041878 */
[----:B------:R-:W-:Y:S01]  /*71c0*/  HMMA.16816.F32.BF16 R132, R92, R140, R132 ;  /* 0x0000008c5c84723c */ /* 0x000fe20000041884 */
[----:B--2---:R-:W-:-:S07]  /*71d0*/  FFMA.FTZ R0, R244, c[0x0][0x23c], -R13 ;  /* 0x00008f00f4007a23 */ /* 0x004fce000001080d */
[C---:B------:R-:W-:Y:S01]  /*71e0*/  HMMA.16816.F32.BF16 R136, R92.reuse, R142, R136 ;  /* 0x0000008e5c88723c */ /* 0x040fe20000041888 */
[----:B------:R2:W-:Y:S07]  /*71f0*/  MUFU.EX2 R22, R0 ;  /* 0x0000000000167308 */ /* 0x0005ee0000000800 */
[C---:B------:R-:W-:Y:S08]  /*7200*/  HMMA.16816.F32.BF16 R148, R92.reuse, R156, R148 ;  /* 0x0000009c5c94723c */ /* 0x040ff00000041894 */
[----:B------:R-:W-:Y:S01]  /*7210*/  HMMA.16816.F32.BF16 R152, R92, R158, R152 ;  /* 0x0000009e5c98723c */ /* 0x000fe20000041898 */
[----:B--2---:R-:W-:-:S02]  /*7220*/  FFMA.FTZ R0, R243, c[0x0][0x23c], -R13 ;  /* 0x00008f00f3007a23 */ /* 0x004fc4000001080d */
[----:B------:R2:W-:Y:S05]  /*7230*/  MUFU.EX2 R13, R5 ;  /* 0x00000005000d7308 */ /* 0x0005ea0000000800 */
[C---:B------:R-:W-:Y:S03]  /*7240*/  HMMA.16816.F32.BF16 R164, R92.reuse, R172, R164 ;  /* 0x000000ac5ca4723c */ /* 0x040fe600000418a4 */
[----:B------:R3:W-:Y:S05]  /*7250*/  MUFU.EX2 R23, R0 ;  /* 0x0000000000177308 */ /* 0x0007ea0000000800 */
[----:B------:R-:W-:Y:S01]  /*7260*/  HMMA.16816.F32.BF16 R168, R92, R174, R168 ;  /* 0x000000ae5ca8723c */ /* 0x000fe200000418a8 */
[----:B--2---:R-:W-:-:S07]  /*7270*/  SHF.R.U32.HI R5, RZ, 0x10, R2 ;  /* 0x00000010ff057819 */ /* 0x004fce0000011602 */
[----:B------:R-:W-:Y:S01]  /*7280*/  HMMA.16816.F32.BF16 R76, R92, R82, R108 ;  /* 0x000000525c4c723c */ /* 0x000fe2000004186c */
[----:B------:R-:W-:Y:S01]  /*7290*/  LOP3.LUT R5, R5, 0xff, RZ, 0xc0, !PT ;  /* 0x000000ff05057812 */ /* 0x000fe200078ec0ff */
[----:B---3--:R-:W-:-:S06]  /*72a0*/  FFMA.FTZ R0, R249, c[0x0][0x23c], -R12 ;  /* 0x00008f00f9007a23 */ /* 0x008fcc000001080c */
[C---:B-1----:R-:W-:Y:S01]  /*72b0*/  HMMA.16816.F32.BF16 R88, R92.reuse, R16, R180 ;  /* 0x000000105c58723c */ /* 0x042fe200000418b4 */
[----:B------:R1:W-:Y:S07]  /*72c0*/  MUFU.EX2 R11, R0 ;  /* 0x00000000000b7308 */ /* 0x0003ee0000000800 */
[----:B------:R-:W-:Y:S01]  /*72d0*/  HMMA.16816.F32.BF16 R92, R92, R18, R176 ;  /* 0x000000125c5c723c */ /* 0x000fe200000418b0 */
[----:B-1----:R-:W-:-:S04]  /*72e0*/  FFMA.FTZ R0, R245, c[0x0][0x23c], -R12 ;  /* 0x00008f00f5007a23 */ /* 0x002fc8000001080c */
[----:B------:R1:W2:Y:S02]  /*72f0*/  MUFU.EX2 R14, R0 ;  /* 0x00000000000e7308 */ /* 0x0002a40000000800 */
[----:B-1----:R-:W-:Y:S02]  /*7300*/  LOP3.LUT R0, R3, UR18, R100, 0x96, !PT ;  /* 0x0000001203007c12 */ /* 0x002fe4000f8e9664 */
[----:B------:R-:W-:Y:S02]  /*7310*/  SHF.R.U32.HI R3, RZ, 0x8, R4 ;  /* 0x00000008ff037819 */ /* 0x000fe40000011604 */
[----:B------:R-:W-:Y:S02]  /*7320*/  LOP3.LUT R2, R0, 0xffff, RZ, 0xc0, !PT ;  /* 0x0000ffff00027812 */ /* 0x000fe400078ec0ff */
[----:B------:R-:W-:Y:S01]  /*7330*/  PRMT R9, R6, 0x5410, R3 ;  /* 0x0000541006097816 */ /* 0x000fe20000000003 */
[----:B------:R-:W-:Y:S01]  /*7340*/  FFMA.FTZ R3, R248, c[0x0][0x23c], -R12 ;  /* 0x00008f00f8037a23 */ /* 0x000fe2000001080c */
[----:B------:R-:W-:-:S02]  /*7350*/  SHF.R.U32.HI R4, RZ, 0x10, R0 ;  /* 0x00000010ff047819 */ /* 0x000fc40000011600 */
[----:B------:R-:W-:Y:S01]  /*7360*/  LOP3.LUT R7, R0, 0xff, RZ, 0xc0, !PT ;  /* 0x000000ff00077812 */ /* 0x000fe200078ec0ff */
[----:B------:R1:W3:Y:S01]  /*7370*/  MUFU.EX2 R10, R3 ;  /* 0x00000003000a7308 */ /* 0x0002e20000000800 */
[----:B------:R-:W-:Y:S02]  /*7380*/  SHF.R.U32.HI R6, RZ, 0x18, R0 ;  /* 0x00000018ff067819 */ /* 0x000fe40000011600 */
[----:B------:R-:W-:Y:S02]  /*7390*/  SHF.R.U32.HI R2, RZ, 0x8, R2 ;  /* 0x00000008ff027819 */ /* 0x000fe40000011602 */
[----:B------:R-:W-:Y:S02]  /*73a0*/  LOP3.LUT R0, R4, 0xff, RZ, 0xc0, !PT ;  /* 0x000000ff04007812 */ /* 0x000fe400078ec0ff */
[----:B--2---:R-:W-:Y:S02]  /*73b0*/  F2FP.BF16.PACK_AB R4, R13, R14 ;  /* 0x0000000e0d04723e */ /* 0x004fe400000010ff */
[----:B-1----:R-:W-:-:S02]  /*73c0*/  PRMT R3, R5, 0x5410, R8 ;  /* 0x0000541005037816 */ /* 0x002fc40000000008 */
[----:B------:R-:W-:Y:S02]  /*73d0*/  PRMT R5, R7, 0x5410, R2 ;  /* 0x0000541007057816 */ /* 0x000fe40000000002 */
[----:B------:R-:W-:Y:S01]  /*73e0*/  PRMT R2, R0, 0x5410, R6 ;  /* 0x0000541000027816 */ /* 0x000fe20000000006 */
[--C-:B------:R-:W-:Y:S01]  /*73f0*/  HSET2.LE.AND R0, R9, R251.reuse, PT ;  /* 0x000000fb09007233 */ /* 0x100fe20003803000 */
[----:B------:R-:W-:Y:S01]  /*7400*/  F2FP.BF16.PACK_AB R6, R20, R15 ;  /* 0x0000000f1406723e */ /* 0x000fe200000010ff */
[--C-:B------:R-:W-:Y:S01]  /*7410*/  HSET2.LE.AND R3, R3, R251.reuse, PT ;  /* 0x000000fb03037233 */ /* 0x100fe20003803000 */
[----:B---3--:R-:W-:Y:S01]  /*7420*/  F2FP.BF16.PACK_AB R8, R10, R11 ;  /* 0x0000000b0a08723e */ /* 0x008fe200000010ff */
[--C-:B------:R-:W-:Y:S01]  /*7430*/  HSET2.LE.AND R7, R2, R251.reuse, PT ;  /* 0x000000fb02077233 */ /* 0x100fe20003803000 */
[----:B------:R-:W-:Y:S01]  /*7440*/  F2FP.BF16.PACK_AB R2, R23, R22 ;  /* 0x000000161702723e */ /* 0x000fe200000010ff */
[----:B------:R-:W-:Y:S01]  /*7450*/  HSET2.LE.AND R5, R5, R251, PT ;  /* 0x000000fb05057233 */ /* 0x000fe20003803000 */
[----:B------:R-:W-:Y:S01]  /*7460*/  LOP3.LUT R99, R3, R4, RZ, 0xc0, !PT ;  /* 0x0000000403637212 */ /* 0x000fe200078ec0ff */
[----:B------:R-:W-:Y:S01]  /*7470*/  FADD.FTZ R3, R31, R30 ;  /* 0x0000001e1f037221 */ /* 0x000fe20000010000 */
[----:B------:R-:W-:Y:S01]  /*7480*/  LOP3.LUT R98, R0, R2, RZ, 0xc0, !PT ;  /* 0x0000000200627212 */ /* 0x000fe200078ec0ff */
[----:B------:R-:W-:Y:S01]  /*7490*/  FADD.FTZ R0, R40, R44 ;  /* 0x0000002c28007221 */ /* 0x000fe20000010000 */
[----:B------:R-:W-:Y:S01]  /*74a0*/  LOP3.LUT R96, R5, R6, RZ, 0xc0, !PT ;  /* 0x0000000605607212 */ /* 0x000fe200078ec0ff */
[----:B------:R-:W-:Y:S01]  /*74b0*/  FADD.FTZ R2, R233, R41 ;  /* 0x00000029e9027221 */ /* 0x000fe20000010000 */
[----:B------:R-:W-:Y:S01]  /*74c0*/  LOP3.LUT R97, R7, R8, RZ, 0xc0, !PT ;  /* 0x0000000807617212 */ /* 0x000fe200078ec0ff */
        /* <DEDUP_REMOVED lines=75> */
[----:B------:R-:W-:Y:S01]  /*7980*/  UIADD3 UR25, UR30, -0x2, URZ ;  /* 0xfffffffe1e197890 */ /* 0x000fe2000fffe03f */
[----:B------:R-:W-:-:S04]  /*7990*/  DEPBAR.LE SB0, 0x0 ;  /* 0x000080000000791a */ /* 0x000fc80000000000 */
[----:B------:R-:W-:Y:S01]  /*79a0*/  USHF.R.S32.HI UR4, URZ, 0x1f, UR25 ;  /* 0x0000001f3f047899 */ /* 0x000fe20008011419 */
[----:B-1----:R-:W-:Y:S01]  /*79b0*/  IMAD.U32 R4, RZ, RZ, UR25 ;  /* 0x00000019ff047e24 */ /* 0x002fe2000f8e00ff */
[----:B------:R-:W-:Y:S01]  /*79c0*/  UIMAD UR5, UR22, UR25, URZ ;  /* 0x00000019160572a4 */ /* 0x000fe2000f8e023f */
[----:B------:R-:W-:Y:S01]  /*79d0*/  IMAD.U32 R6, RZ, RZ, UR32 ;  /* 0x00000020ff067e24 */ /* 0x000fe2000f8e00ff */
[----:B------:R-:W1:Y:S02]  /*79e0*/  S2R R106, SR_TID.X ;  /* 0x00000000006a7919 */ /* 0x000e640000002100 */
[----:B------:R-:W-:Y:S01]  /*79f0*/  UIMAD UR4, UR4, UR23, UR5 ;  /* 0x00000017040472a4 */ /* 0x000fe2000f8e0205 */
[----:B-1----:R-:W-:-:S05]  /*7a00*/  IMAD.SHL.U32 R106, R106, 0x2, RZ ;  /* 0x000000026a6a7824 */ /* 0x002fca00078e00ff */
[----:B------:R-:W-:Y:S01]  /*7a10*/  LOP3.LUT R106, R106, 0x6, RZ, 0xc0, !PT ;  /* 0x000000066a6a7812 */ /* 0x000fe200078ec0ff */
[----:B------:R-:W-:Y:S01]  /*7a20*/  BAR.SYNC.DEFER_BLOCKING 0x0 ;  /* 0x0000000000007b1d */ /* 0x000fe20000010000 */
[----:B--2---:R-:W-:-:S05]  /*7a30*/  IMAD.WIDE.U32 R4, R4, UR23, R210 ;  /* 0x0000001704047c25 */ /* 0x004fca000f8e00d2 */
[----:B------:R-:W-:Y:S01]  /*7a40*/  IADD3 R0, R5, UR4, RZ ;  /* 0x0000000405007c10 */ /* 0x000fe2000fffe0ff */
[----:B------:R-:W-:Y:S01]  /*7a50*/  IMAD.U32 R5, RZ, RZ, UR32 ;  /* 0x00000020ff057e24 */ /* 0x000fe2000f8e00ff */
[----:B------:R-:W-:Y:S01]  /*7a60*/  LEA R2, P0, R4, c[0x0][0x170], 0x1 ;  /* 0x00005c0004027a11 */ /* 0x000fe200078008ff */
[----:B------:R-:W-:-:S03]  /*7a70*/  UIADD3 UR4, UR30, -0x2, URZ ;  /* 0xfffffffe1e047890 */ /* 0x000fc6000fffe03f */
[----:B------:R-:W-:Y:S01]  /*7a80*/  LEA.HI.X R3, R4, c[0x0][0x174], R0, 0x1, P0 ;  /* 0x00005d0004037a11 */ /* 0x000fe200000f0c00 */
[----:B------:R-:W-:Y:S01]  /*7a90*/  IMAD.U32 R0, RZ, RZ, UR31 ;  /* 0x0000001fff007e24 */ /* 0x000fe2000f8e00ff */
[----:B------:R-:W-:Y:S01]  /*7aa0*/  LEA R4, P0, R5, R2, 0x1 ;  /* 0x0000000205047211 */ /* 0x000fe200078008ff */
[----:B------:R-:W-:Y:S02]  /*7ab0*/  UISETP.GT.AND UP0, UPT, UR4, UR19, UPT ;  /* 0x000000130400728c */ /* 0x000fe4000bf04270 */
[----:B------:R-:W-:Y:S01]  /*7ac0*/  @!PT LDS RZ, [RZ] ;  /* 0x00000000fffff984 */ /* 0x000fe20000000800 */
[----:B------:R-:W-:Y:S01]  /*7ad0*/  @!PT LDS RZ, [RZ] ;  /* 0x00000000fffff984 */ /* 0x000fe20000000800 */
[----:B------:R-:W-:Y:S01]  /*7ae0*/  @!PT LDS RZ, [RZ] ;  /* 0x00000000fffff984 */ /* 0x000fe20000000800 */
[----:B------:R1:W-:Y:S01]  /*7af0*/  LDGSTS.E.BYPASS.LTC128B.128 [R226+0x9000], [R2.64] ;  /* 0x0900000002e27fae */ /* 0x0003e2000b901d5a */
[----:B------:R-:W-:Y:S01]  /*7b00*/  LEA.HI.X R5, R6, R3, R0, 0x1, P0 ;  /* 0x0000000306057211 */ /* 0x000fe200000f0c00 */
[----:B------:R-:W-:Y:S02]  /*7b10*/  IMAD.U32 R0, RZ, RZ, UR4 ;  /* 0x00000004ff007e24 */ /* 0x000fe4000f8e00ff */
[----:B------:R1:W-:Y:S02]  /*7b20*/  LDGSTS.E.BYPASS.LTC128B.128 [R226+0xa000], [R2.64+0x40] ;  /* 0x0a00004002e27fae */ /* 0x0003e4000b901d5a */
[----:B------:R-:W-:-:S02]  /*7b30*/  IMAD R0, R0, 0x40, R106 ;  /* 0x0000004000007824 */ /* 0x000fc400078e026a */
[----:B------:R1:W-:Y:S03]  /*7b40*/  LDGSTS.E.BYPASS.LTC128B.128 [R226+0xb000], [R2.64+0x80] ;  /* 0x0b00008002e27fae */ /* 0x0003e6000b901d5a */
[C---:B------:R-:W-:Y:S01]  /*7b50*/  ISETP.GE.AND P3, PT, R0.reuse, R225, PT ;  /* 0x000000e10000720c */ /* 0x040fe20003f66270 */
[----:B------:R2:W-:Y:S01]  /*7b60*/  LDGSTS.E.BYPASS.LTC128B.128 [R226+0x9800], [R4.64] ;  /* 0x0980000004e27fae */ /* 0x0005e2000b901d5a */
[C---:B------:R-:W-:Y:S02]  /*7b70*/  ISETP.GE.AND P2, PT, R0.reuse, R224, PT ;  /* 0x000000e00000720c */ /* 0x040fe40003f46270 */
[C---:B------:R-:W-:Y:S01]  /*7b80*/  ISETP.GE.AND P4, PT, R0.reuse, R223, PT ;  /* 0x000000df0000720c */ /* 0x040fe20003f86270 */
[----:B------:R2:W-:Y:S01]  /*7b90*/  LDGSTS.E.BYPASS.LTC128B.128 [R226+0xa800], [R4.64+0x40] ;  /* 0x0a80004004e27fae */ /* 0x0005e2000b901d5a */
[C---:B------:R-:W-:Y:S02]  /*7ba0*/  ISETP.LT.OR P3, PT, R0.reuse, R221, P3 ;  /* 0x000000dd0000720c */ /* 0x040fe40001f61670 */
[C---:B------:R-:W-:Y:S01]  /*7bb0*/  ISETP.LT.OR P2, PT, R0.reuse, R220, P2 ;  /* 0x000000dc0000720c */ /* 0x040fe20001741670 */
[----:B------:R2:W-:Y:S01]  /*7bc0*/  LDGSTS.E.BYPASS.LTC128B.128 [R226+0xb800], [R4.64+0x80] ;  /* 0x0b80008004e27fae */ /* 0x0005e2000b901d5a */
[----:B------:R-:W-:-:S03]  /*7bd0*/  ISETP.LT.OR P4, PT, R0, R219, P4 ;  /* 0x000000db0000720c */ /* 0x000fc60002781670 */
[----:B------:R-:W-:Y:S04]  /*7be0*/  LDSM.16.M88.4 R8, [R216+0x1000] ;  /* 0x00100000d808783b */ /* 0x000fe80000000200 */
[----:B------:R-:W3:Y:S04]  /*7bf0*/  LDSM.16.M88.4 R24, [R213+0x6800] ;  /* 0x00680000d518783b */ /* 0x000ee80000000200 */
[----:B------:R-:W4:Y:S01]  /*7c00*/  LDSM.16.M88.4 R32, [R213+0x6000] ;  /* 0x00600000d520783b */ /* 0x000f220000000200 */
[----:B-1----:R-:W-:-:S03]  /*7c10*/  IADD3 R2, R0, 0x1, RZ ;  /* 0x0000000100027810 */ /* 0x002fc60007ffe0ff */
[----:B------:R-:W1:Y:S01]  /*7c20*/  LDSM.16.M88.4 R28, [R213+0x6400] ;  /* 0x00640000d51c783b */ /* 0x000e620000000200 */
[----:B------:R-:W-:Y:S02]  /*7c30*/  IADD3 R3, R0, 0x9, RZ ;  /* 0x0000000900037810 */ /* 0x000fe40007ffe0ff */
[C---:B------:R-:W-:Y:S01]  /*7c40*/  ISETP.GE.AND P6, PT, R2.reuse, R225, PT ;  /* 0x000000e10200720c */ /* 0x040fe20003fc6270 */
[----:B------:R-:W5:Y:S01]  /*7c50*/  LDSM.16.M88.4 R20, [R213+0x6c00] ;  /* 0x006c0000d514783b */ /* 0x000f620000000200 */
[C---:B------:R-:W-:Y:S02]  /*7c60*/  ISETP.GE.AND P5, PT, R2.reuse, R224, PT ;  /* 0x000000e00200720c */ /* 0x040fe40003fa6270 */
[C---:B------:R-:W-:Y:S01]  /*7c70*/  ISETP.GE.AND P1, PT, R2.reuse, R223, PT ;  /* 0x000000df0200720c */ /* 0x040fe20003f26270 */
[----:B------:R-:W1:Y:S01]  /*7c80*/  LDSM.16.M88.4 R12, [R216] ;  /* 0x00000000d80c783b */ /* 0x000e620000000200 */
[C---:B------:R-:W-:Y:S02]  /*7c90*/  ISETP.GE.AND P0, PT, R2.reuse, R222, PT ;  /* 0x000000de0200720c */ /* 0x040fe40003f06270 */
[C---:B------:R-:W-:Y:S01]  /*7ca0*/  ISETP.LT.OR P6, PT, R2.reuse, R221, P6 ;  /* 0x000000dd0200720c */ /* 0x040fe200037c1670 */
[----:B--2---:R-:W-:Y:S01]  /*7cb0*/  LDSM.16.M88.4 R4, [R217+0x1000] ;  /* 0x00100000d904783b */ /* 0x004fe20000000200 */
[----:B------:R-:W-:-:S02]  /*7cc0*/  ISETP.LT.OR P5, PT, R2, R220, P5 ;  /* 0x000000dc0200720c */ /* 0x000fc40002fa1670 */
[C---:B------:R-:W-:Y:S01]  /*7cd0*/  ISETP.LT.OR P1, PT, R2.reuse, R219, P1 ;  /* 0x000000db0200720c */ /* 0x040fe20000f21670 */
[----:B------:R-:W2:Y:S01]  /*7ce0*/  LDSM.16.M88.4 R40, [R215+0x6800] ;  /* 0x00680000d728783b */ /* 0x000ea20000000200 */
[----:B------:R-:W-:Y:S02]  /*7cf0*/  ISETP.LT.OR P0, PT, R2, R218, P0 ;  /* 0x000000da0200720c */ /* 0x000fe40000701670 */
[----:B------:R-:W-:Y:S01]  /*7d00*/  IADD3 R2, R0, 0x8, RZ ;  /* 0x0000000800027810 */ /* 0x000fe20007ffe0ff */
[----:B------:R-:W2:Y:S04]  /*7d10*/  LDSM.16.M88.4 R52, [R215+0x6000] ;  /* 0x00600000d734783b */ /* 0x000ea80000000200 */
[----:B------:R-:W2:Y:S04]  /*7d20*/  LDSM.16.M88.4 R44, [R215+0x6400] ;  /* 0x00640000d72c783b */ /* 0x000ea80000000200 */
[----:B------:R-:W2:Y:S01]  /*7d30*/  LDSM.16.M88.4 R36, [R215+0x6c00] ;  /* 0x006c0000d724783b */ /* 0x000ea20000000200 */
[C---:B---3--:R-:W-:Y:S03]  /*7d40*/  HMMA.16816.F32.BF16 R60, R8.reuse, R24, RZ ;  /* 0x00000018083c723c */ /* 0x048fe600000418ff */
[----:B------:R-:W3:Y:S04]  /*7d50*/  LDSM.16.M88.4 R16, [R217] ;  /* 0x00000000d910783b */ /* 0x000ee80000000200 */
[----:B------:R-:W0:Y:S01]  /*7d60*/  LDGDEPBAR ;  /* 0x00000000000079af */ /* 0x000e220000000000 */
[C---:B----4-:R-:W-:Y:S08]  /*7d70*/  HMMA.16816.F32.BF16 R180, R8.reuse, R32, RZ ;  /* 0x0000002008b4723c */ /* 0x050ff000000418ff */
[C---:B-1----:R-:W-:Y:S08]  /*7d80*/  HMMA.16816.F32.BF16 R108, R8.reuse, R28, RZ ;  /* 0x0000001c086c723c */ /* 0x042ff000000418ff */
[C---:B-----5:R-:W-:Y:S08]  /*7d90*/  HMMA.16816.F32.BF16 R48, R8.reuse, R20, RZ ;  /* 0x000000140830723c */ /* 0x060ff000000418ff */
[C---:B------:R-:W-:Y:S08]  /*7da0*/  HMMA.16816.F32.BF16 R176, R8.reuse, R34, RZ ;  /* 0x0000002208b0723c */ /* 0x040ff000000418ff */
[C---:B------:R-:W-:Y:S08]  /*7db0*/  HMMA.16816.F32.BF16 R64, R8.reuse, R30, RZ ;  /* 0x0000001e0840723c */ /* 0x040ff000000418ff */
[C---:B------:R-:W-:Y:S08]  /*7dc0*/  HMMA.16816.F32.BF16 R56, R8.reuse, R26, RZ ;  /* 0x0000001a0838723c */ /* 0x040ff000000418ff */
[----:B------:R-:W-:Y:S08]  /*7dd0*/  HMMA.16816.F32.BF16 R8, R8, R22, RZ ;  /* 0x000000160808723c */ /* 0x000ff000000418ff */
[C---:B------:R-:W-:Y:S08]  /*7de0*/  HMMA.16816.F32.BF16 R196, R12.reuse, R32, RZ ;  /* 0x000000200cc4723c */ /* 0x040ff000000418ff */
[C---:B------:R-:W-:Y:S08]  /*7df0*/  HMMA.16816.F32.BF16 R188, R12.reuse, R28, RZ ;  /* 0x0000001c0cbc723c */ /* 0x040ff000000418ff */
[C---:B------:R-:W-:Y:S01]  /*7e00*/  HMMA.16816.F32.BF16 R232, R12.reuse, R34, RZ ;  /* 0x000000220ce8723c */ /* 0x040fe200000418ff */
[----:B------:R-:W-:Y:S07]  /*7e10*/  LDSM.16.M88.4 R32, [R213+0x7c00] ;  /* 0x007c0000d520783b */ /* 0x000fee0000000200 */
[----:B------:R-:W-:Y:S08]  /*7e20*/  HMMA.16816.F32.BF16 R236, R12, R30, RZ ;  /* 0x0000001e0cec723c */ /* 0x000ff000000418ff */
[C---:B--2---:R-:W-:Y:S08]  /*7e30*/  HMMA.16816.F32.BF16 R200, R4.reuse, R40, R60 ;  /* 0x0000002804c8723c */ /* 0x044ff0000004183c */
        /* <DEDUP_REMOVED lines=8> */
[----:B------:R-:W-:Y:S04]  /*7ec0*/  LDSM.16.M88.4 R4, [R216+0x3000] ;  /* 0x00300000d804783b */ /* 0x000fe80000000200 */
[----:B------:R-:W1:Y:S03]  /*7ed0*/  LDSM.16.M88.4 R8, [R213+0x7000] ;  /* 0x00700000d508783b */ /* 0x000e660000000200 */
[C---:B------:R-:W-:Y:S08]  /*7ee0*/  HMMA.16816.F32.BF16 R192, R12.reuse, R24, RZ ;  /* 0x000000180cc0723c */ /* 0x040ff000000418ff */
[C---:B------:R-:W-:Y:S01]  /*7ef0*/  HMMA.16816.F32.BF16 R240, R12.reuse, R26, RZ ;  /* 0x0000001a0cf0723c */ /* 0x040fe200000418ff */
[----:B------:R-:W2:Y:S07]  /*7f00*/  LDSM.16.M88.4 R24, [R213+0x7400] ;  /* 0x00740000d518783b */ /* 0x000eae0000000200 */
[C---:B------:R-:W-:Y:S08]  /*7f10*/  HMMA.16816.F32.BF16 R184, R12.reuse, R20, RZ ;  /* 0x000000140cb8723c */ /* 0x040ff000000418ff */
[----:B------:R-:W-:Y:S01]  /*7f20*/  HMMA.16816.F32.BF16 R228, R12, R22, RZ ;  /* 0x000000160ce4723c */ /* 0x000fe200000418ff */
[----:B------:R-:W4:Y:S07]  /*7f30*/  LDSM.16.M88.4 R12, [R216+0x2000] ;  /* 0x00200000d80c783b */ /* 0x000f2e0000000200 */
[C---:B---3--:R-:W-:Y:S08]  /*7f40*/  HMMA.16816.F32.BF16 R28, R16.reuse, R52, R196 ;  /* 0x00000034101c723c */ /* 0x048ff000000418c4 */
[C---:B------:R-:W-:Y:S08]  /*7f50*/  HMMA.16816.F32.BF16 R20, R16.reuse, R44, R188 ;  /* 0x0000002c1014723c */ /* 0x040ff000000418bc */
[C---:B------:R-:W-:Y:S08]  /*7f60*/  HMMA.16816.F32.BF16 R52, R16.reuse, R54, R232 ;  /* 0x000000361034723c */ /* 0x040ff000000418e8 */
[C---:B------:R-:W-:Y:S08]  /*7f70*/  HMMA.16816.F32.BF16 R64, R16.reuse, R46, R236 ;  /* 0x0000002e1040723c */ /* 0x040ff000000418ec */
[C---:B------:R-:W-:Y:S08]  /*7f80*/  HMMA.16816.F32.BF16 R244, R16.reuse, R40, R192 ;  /* 0x0000002810f4723c */ /* 0x040ff000000418c0 */
[----:B------:R-:W-:Y:S08]  /*7f90*/  HMMA.16816.F32.BF16 R248, R16, R36, R184 ;  /* 0x0000002410f8723c */ /* 0x000ff000000418b8 */
[C---:B-1----:R-:W-:Y:S08]  /*7fa0*/  HMMA.16816.F32.BF16 R196, R4.reuse, R8, R208 ;  /* 0x0000000804c4723c */ /* 0x042ff000000418d0 */
[C---:B------:R-:W-:Y:S08]  /*7fb0*/  HMMA.16816.F32.BF16 R192, R4.reuse, R32, R180 ;  /* 0x0000002004c0723c */ /* 0x040ff000000418b4 */
[----:B------:R-:W-:Y:S08]  /*7fc0*/  HMMA.16816.F32.BF16 R188, R4, R10, R176 ;  /* 0x0000000a04bc723c */ /* 0x000ff000000418b0 */
[C---:B------:R-:W-:Y:S08]  /*7fd0*/  HMMA.16816.F32.BF16 R232, R16.reuse, R42, R240 ;  /* 0x0000002a10e8723c */ /* 0x040ff000000418f0 */
[----:B------:R-:W-:Y:S01]  /*7fe0*/  HMMA.16816.F32.BF16 R228, R16, R38, R228 ;  /* 0x0000002610e4723c */ /* 0x000fe200000418e4 */
[----:B------:R-:W-:Y:S07]  /*7ff0*/  LDSM.16.M88.4 R16, [R215+0x7400] ;  /* 0x00740000d710783b */ /* 0x000fee0000000200 */
[C---:B--2---:R-:W-:Y:S08]  /*8000*/  HMMA.16816.F32.BF16 R204, R4.reuse, R24, R204 ;  /* 0x0000001804cc723c */ /* 0x044ff000000418cc */
[C---:B------:R-:W-:Y:S08]  /*8010*/  HMMA.16816.F32.BF16 R208, R4.reuse, R48, R200 ;  /* 0x0000003004d0723c */ /* 0x040ff000000418c8 */
[C---:B------:R-:W-:Y:S08]  /*8020*/  HMMA.16816.F32.BF16 R184, R4.reuse, R26, R108 ;  /* 0x0000001a04b8723c */ /* 0x040ff0000004186c */
[C---:B------:R-:W-:Y:S08]  /*8030*/  HMMA.16816.F32.BF16 R180, R4.reuse, R50, R60 ;  /* 0x0000003204b4723c */ /* 0x040ff0000004183c */
[----:B------:R-:W-:Y:S01]  /*8040*/  HMMA.16816.F32.BF16 R176, R4, R34, R56 ;  /* 0x0000002204b0723c */ /* 0x000fe20000041838 */
[----:B------:R-:W1:Y:S07]  /*8050*/  LDSM.16.M88.4 R4, [R217+0x3000] ;  /* 0x00300000d904783b */ /* 0x000e6e0000000200 */
[C---:B----4-:R-:W-:Y:S01]  /*8060*/  HMMA.16816.F32.BF16 R108, R12.reuse, R8, R28 ;  /* 0x000000080c6c723c */ /* 0x050fe2000004181c */
        /* <DEDUP_REMOVED lines=8> */
[----:B------:R-:W-:Y:S08]  /*80f0*/  HMMA.16816.F32.BF16 R48, R12, R50, R232 ;  /* 0x000000320c30723c */ /* 0x000ff000000418e8 */
[----:B-1----:R-:W-:Y:S08]  /*8100*/  HMMA.16816.F32.BF16 R200, R4, R16, R204 ;  /* 0x0000001004c8723c */ /* 0x002ff000000418cc */
[----:B------:R-:W-:Y:S08]  /*8110*/  HMMA.16816.F32.BF16 R60, R12, R32, R248 ;  /* 0x000000200c3c723c */ /* 0x000ff000000418f8 */
[----:B--2---:R-:W-:Y:S08]  /*8120*/  HMMA.16816.F32.BF16 R64, R8, R20, R108 ;  /* 0x000000140840723c */ /* 0x004ff0000004186c */
[----:B---3--:R-:W-:Y:S08]  /*8130*/  HMMA.16816.F32.BF16 R204, R4, R26, R180 ;  /* 0x0000001a04cc723c */ /* 0x008ff000000418b4 */
[----:B------:R-:W-:Y:S01]  /*8140*/  HMMA.16816.F32.BF16 R56, R12, R34, R228 ;  /* 0x000000220c38723c */ /* 0x000fe200000418e4 */
[----:B------:R-:W-:Y:S04]  /*8150*/  LDSM.16.M88.4 R32, [R213+0x8000] ;  /* 0x00800000d520783b */ /* 0x000fe80000000200 */
[----:B------:R-:W-:Y:S03]  /*8160*/  LDSM.16.M88.4 R12, [R216+0x5000] ;  /* 0x00500000d80c783b */ /* 0x000fe60000000200 */
[----:B------:R-:W-:Y:S08]  /*8170*/  HMMA.16816.F32.BF16 R184, R4, R18, R184 ;  /* 0x0000001204b8723c */ /* 0x000ff000000418b8 */
[C---:B------:R-:W-:Y:S08]  /*8180*/  HMMA.16816.F32.BF16 R108, R8.reuse, R16, R44 ;  /* 0x00000010086c723c */ /* 0x040ff0000004182c */
[----:B------:R-:W-:Y:S01]  /*8190*/  HMMA.16816.F32.BF16 R180, R8, R18, R40 ;  /* 0x0000001208b4723c */ /* 0x000fe20000041828 */
[----:B------:R-:W1:Y:S07]  /*81a0*/  LDSM.16.M88.4 R16, [R216+0x4000] ;  /* 0x00400000d810783b */ /* 0x000e6e0000000200 */
[C---:B------:R-:W-:Y:S08]  /*81b0*/  HMMA.16816.F32.BF16 R240, R4.reuse, R30, R176 ;  /* 0x0000001e04f0723c */ /* 0x040ff000000418b0 */
[-C--:B------:R-:W-:Y:S08]  /*81c0*/  HMMA.16816.F32.BF16 R208, R4, R24.reuse, R208 ;  /* 0x0000001804d0723c */ /* 0x080ff000000418d0 */
[C---:B------:R-:W-:Y:S08]  /*81d0*/  HMMA.16816.F32.BF16 R176, R8.reuse, R24, R36 ;  /* 0x0000001808b0723c */ /* 0x040ff00000041824 */
[----:B------:R-:W-:Y:S01]  /*81e0*/  HMMA.16816.F32.BF16 R44, R8, R26, R48 ;  /* 0x0000001a082c723c */ /* 0x000fe20000041830 */
[----:B------:R-:W2:Y:S07]  /*81f0*/  LDSM.16.M88.4 R24, [R213+0x8400] ;  /* 0x00840000d518783b */ /* 0x000eae0000000200 */
[C---:B------:R-:W-:Y:S08]  /*8200*/  HMMA.16816.F32.BF16 R196, R4.reuse, R20, R196 ;  /* 0x0000001404c4723c */ /* 0x040ff000000418c4 */
[-C--:B------:R-:W-:Y:S08]  /*8210*/  HMMA.16816.F32.BF16 R188, R4, R22.reuse, R188 ;  /* 0x0000001604bc723c */ /* 0x080ff000000418bc */
[----:B------:R-:W-:Y:S01]  /*8220*/  HMMA.16816.F32.BF16 R52, R8, R22, R52 ;  /* 0x000000160834723c */ /* 0x000fe20000041834 */
[----:B------:R-:W3:Y:S07]  /*8230*/  LDSM.16.M88.4 R20, [R213+0x8800] ;  /* 0x00880000d514783b */ /* 0x000eee0000000200 */
[-C--:B------:R-:W-:Y:S01]  /*8240*/  HMMA.16816.F32.BF16 R236, R4, R28.reuse, R192 ;  /* 0x0000001c04ec723c */ /* 0x080fe200000418c0 */
[----:B------:R-:W-:Y:S07]  /*8250*/  LDSM.16.M88.4 R4, [R217+0x5000] ;  /* 0x00500000d904783b */ /* 0x000fee0000000200 */
[C---:B------:R-:W-:Y:S08]  /*8260*/  HMMA.16816.F32.BF16 R228, R8.reuse, R28, R60 ;  /* 0x0000001c08e4723c */ /* 0x040ff0000004183c */
[----:B------:R-:W-:Y:S01]  /*8270*/  HMMA.16816.F32.BF16 R232, R8, R30, R56 ;  /* 0x0000001e08e8723c */ /* 0x000fe20000041838 */
[----:B------:R-:W-:Y:S04]  /*8280*/  LDSM.16.M88.4 R28, [R215+0x8000] ;  /* 0x00800000d71c783b */ /* 0x000fe80000000200 */
[----:B------:R-:W4:Y:S03]  /*8290*/  LDSM.16.M88.4 R8, [R217+0x4000] ;  /* 0x00400000d908783b */ /* 0x000f260000000200 */
[-C--:B-1----:R-:W-:Y:S08]  /*82a0*/  HMMA.16816.F32.BF16 R36, R16, R32.reuse, R64 ;  /* 0x000000201024723c */ /* 0x082ff00000041840 */
[----:B------:R-:W-:Y:S08]  /*82b0*/  HMMA.16816.F32.BF16 R40, R12, R32, R196 ;  /* 0x000000200c28723c */ /* 0x000ff000000418c4 */
[----:B--2---:R-:W-:Y:S08]  /*82c0*/  HMMA.16816.F32.BF16 R56, R16, R24, R108 ;  /* 0x000000181038723c */ /* 0x004ff0000004186c */
[C---:B------:R-:W-:Y:S08]  /*82d0*/  HMMA.16816.F32.BF16 R48, R12.reuse, R34, R188 ;  /* 0x000000220c30723c */ /* 0x040ff000000418bc */
[-C--:B------:R-:W-:Y:S08]  /*82e0*/  HMMA.16816.F32.BF16 R64, R12, R26.reuse, R184 ;  /* 0x0000001a0c40723c */ /* 0x080ff000000418b8 */
[C---:B------:R-:W-:Y:S08]  /*82f0*/  HMMA.16816.F32.BF16 R108, R16.reuse, R26, R180 ;  /* 0x0000001a106c723c */ /* 0x040ff000000418b4 */
[-C--:B---3--:R-:W-:Y:S08]  /*8300*/  HMMA.16816.F32.BF16 R176, R16, R20.reuse, R176 ;  /* 0x0000001410b0723c */ /* 0x088ff000000418b0 */
[C---:B------:R-:W-:Y:S08]  /*8310*/  HMMA.16816.F32.BF16 R180, R12.reuse, R20, R208 ;  /* 0x000000140cb4723c */ /* 0x040ff000000418d0 */
[-C--:B------:R-:W-:Y:S08]  /*8320*/  HMMA.16816.F32.BF16 R188, R12, R22.reuse, R204 ;  /* 0x000000160cbc723c */ /* 0x080ff000000418cc */
[C---:B------:R-:W-:Y:S01]  /*8330*/  HMMA.16816.F32.BF16 R184, R16.reuse, R22, R44 ;  /* 0x0000001610b8723c */ /* 0x040fe2000004182c */
[----:B------:R-:W1:Y:S07]  /*8340*/  LDSM.16.M88.4 R20, [R215+0x8400] ;  /* 0x00840000d714783b */ /* 0x000e6e0000000200 */
[----:B------:R-:W-:Y:S08]  /*8350*/  HMMA.16816.F32.BF16 R52, R16, R34, R52 ;  /* 0x000000221034723c */ /* 0x000ff00000041834 */
[----:B----4-:R-:W-:Y:S08]  /*8360*/  HMMA.16816.F32.BF16 R32, R8, R28, R36 ;  /* 0x0000001c0820723c */ /* 0x010ff00000041824 */
[----:B------:R-:W-:Y:S08]  /*8370*/  HMMA.16816.F32.BF16 R60, R12, R24, R200 ;  /* 0x000000180c3c723c */ /* 0x000ff000000418c8 */
[C---:B------:R-:W-:Y:S08]  /*8380*/  HMMA.16816.F32.BF16 R24, R4.reuse, R28, R40 ;  /* 0x0000001c0418723c */ /* 0x040ff00000041828 */
[----:B------:R-:W-:Y:S01]  /*8390*/  HMMA.16816.F32.BF16 R44, R4, R30, R48 ;  /* 0x0000001e042c723c */ /* 0x000fe20000041830 */
[----:B------:R-:W-:-:S02]  /*83a0*/  FSEL R100, R32, -INF , !P3 ;  /* 0xff80000020647808 */ /* 0x000fc40005800000 */
[----:B------:R-:W-:Y:S02]  /*83b0*/  ISETP.GE.AND P3, PT, R0, R222, PT ;  /* 0x000000de0000720c */ /* 0x000fe40003f66270 */
[----:B------:R-:W-:Y:S02]  /*83c0*/  FSEL R107, R34, -INF , !P2 ;  /* 0xff800000226b7808 */ /* 0x000fe40005000000 */
[----:B------:R-:W-:Y:S01]  /*83d0*/  FSEL R106, R35, -INF , !P5 ;  /* 0xff800000236a7808 */ /* 0x000fe20006800000 */
[----:B------:R-:W-:Y:S01]  /*83e0*/  HMMA.16816.F32.BF16 R28, R8, R30, R52 ;  /* 0x0000001e081c723c */ /* 0x000fe20000041834 */
[----:B------:R-:W-:Y:S02]  /*83f0*/  ISETP.GE.AND P2, PT, R2, R225, PT ;  /* 0x000000e10200720c */ /* 0x000fe40003f46270 */
[----:B------:R-:W-:Y:S02]  /*8400*/  ISETP.GE.AND P5, PT, R3, R224, PT ;  /* 0x000000e00300720c */ /* 0x000fe40003fa6270 */
[----:B------:R-:W-:-:S02]  /*8410*/  ISETP.LT.OR P3, PT, R0, R218, P3 ;  /* 0x000000da0000720c */ /* 0x000fc40001f61670 */
[----:B------:R-:W-:Y:S01]  /*8420*/  ISETP.LT.OR P2, PT, R2, R221, P2 ;  /* 0x000000dd0200720c */ /* 0x000fe20001741670 */
[-C--:B-1----:R-:W-:Y:S01]  /*8430*/  HMMA.16816.F32.BF16 R40, R4, R20.reuse, R60 ;  /* 0x000000140428723c */ /* 0x082fe2000004183c */
[----:B------:R-:W-:Y:S02]  /*8440*/  FSEL R193, R24, -INF , !P4 ;  /* 0xff80000018c17808 */ /* 0x000fe40006000000 */
[----:B------:R-:W-:Y:S02]  /*8450*/  ISETP.GE.AND P4, PT, R2, R224, PT ;  /* 0x000000e00200720c */ /* 0x000fe40003f86270 */
[----:B------:R-:W-:Y:S02]  /*8460*/  ISETP.LT.OR P5, PT, R3, R220, P5 ;  /* 0x000000dc0300720c */ /* 0x000fe40002fa1670 */
[----:B------:R-:W-:Y:S01]  /*8470*/  FSEL R61, R33, -INF , !P6 ;  /* 0xff800000213d7808 */ /* 0x000fe20007000000 */
[----:B------:R-:W-:Y:S01]  /*8480*/  HMMA.16816.F32.BF16 R48, R8, R20, R56 ;  /* 0x000000140830723c */ /* 0x000fe20000041838 */
[----:B------:R-:W-:-:S02]  /*8490*/  ISETP.GE.AND P6, PT, R3, R225, PT ;  /* 0x000000e10300720c */ /* 0x000fc40003fc6270 */
[----:B------:R-:W-:Y:S02]  /*84a0*/  ISETP.LT.OR P4, PT, R2, R220, P4 ;  /* 0x000000dc0200720c */ /* 0x000fe40002781670 */
[----:B------:R-:W-:Y:S02]  /*84b0*/  ISETP.LT.OR P6, PT, R3, R221, P6 ;  /* 0x000000dd0300720c */ /* 0x000fe400037c1670 */
[----:B------:R-:W-:Y:S01]  /*84c0*/  FSEL R194, R26, -INF , !P3 ;  /* 0xff8000001ac27808 */ /* 0x000fe20005800000 */
[----:B------:R-:W-:Y:S01]  /*84d0*/  HMMA.16816.F32.BF16 R36, R4, R22, R64 ;  /* 0x000000160424723c */ /* 0x000fe20000041840 */
[----:B------:R-:W-:Y:S02]  /*84e0*/  FSEL R195, R25, -INF , !P1 ;  /* 0xff80000019c37808 */ /* 0x000fe40004800000 */
[----:B------:R-:W-:Y:S02]  /*84f0*/  FSEL R196, R27, -INF , !P0 ;  /* 0xff8000001bc47808 */ /* 0x000fe40004000000 */
[----:B------:R-:W1:Y:S01]  /*8500*/  LDSM.16.M88.4 R24, [R215+0x8800] ;  /* 0x00880000d718783b */ /* 0x000e620000000200 */
[----:B------:R-:W-:-:S02]  /*8510*/  FSEL R62, R28, -INF , !P2 ;  /* 0xff8000001c3e7808 */ /* 0x000fc40005000000 */
[----:B------:R-:W-:Y:S01]  /*8520*/  FSEL R101, R30, -INF , !P4 ;  /* 0xff8000001e657808 */ /* 0x000fe20006000000 */
[----:B------:R-:W-:Y:S01]  /*8530*/  HMMA.16816.F32.BF16 R32, R8, R22, R108 ;  /* 0x000000160820723c */ /* 0x000fe2000004186c */
[----:B------:R-:W-:Y:S01]  /*8540*/  FSEL R60, R29, -INF , !P6 ;  /* 0xff8000001d3c7808 */ /* 0x000fe20007000000 */
[----:B------:R-:W-:Y:S01]  /*8550*/  LDSM.16.M88.4 R20, [R215+0x8c00] ;  /* 0x008c0000d714783b */ /* 0x000fe20000000200 */
[----:B------:R-:W-:Y:S02]  /*8560*/  FSEL R63, R31, -INF , !P5 ;  /* 0xff8000001f3f7808 */ /* 0x000fe40006800000 */
[C---:B------:R-:W-:Y:S01]  /*8570*/  ISETP.GE.AND P3, PT, R2.reuse, R223, PT ;  /* 0x000000df0200720c */ /* 0x040fe20003f66270 */
[----:B------:R-:W2:Y:S01]  /*8580*/  LDSM.16.M88.4 R28, [R213+0x8c00] ;  /* 0x008c0000d51c783b */ /* 0x000ea20000000200 */
[----:B------:R-:W-:Y:S01]  /*8590*/  ISETP.GE.AND P1, PT, R2, R222, PT ;  /* 0x000000de0200720c */ /* 0x000fe20003f26270 */
[----:B------:R-:W-:-:S04]  /*85a0*/  DEPBAR.LE SB0, 0x0 ;  /* 0x000080000000791a */ /* 0x000fc80000000000 */
[----:B------:R-:W-:Y:S01]  /*85b0*/  BAR.SYNC.DEFER_BLOCKING 0x0 ;  /* 0x0000000000007b1d */ /* 0x000fe20000010000 */
[C---:B------:R-:W-:Y:S02]  /*85c0*/  ISETP.LT.OR P3, PT, R2.reuse, R219, P3 ;  /* 0x000000db0200720c */ /* 0x040fe40001f61670 */
[----:B------:R-:W-:Y:S02]  /*85d0*/  ISETP.LT.OR P1, PT, R2, R218, P1 ;  /* 0x000000da0200720c */ /* 0x000fe40000f21670 */
[----:B------:R-:W-:Y:S02]  /*85e0*/  IADD3 R2, R0, 0x10, RZ ;  /* 0x0000001000027810 */ /* 0x000fe40007ffe0ff */
[C---:B------:R-:W-:Y:S02]  /*85f0*/  ISETP.GE.AND P0, PT, R3.reuse, R223, PT ;  /* 0x000000df0300720c */ /* 0x040fe40003f06270 */
[----:B------:R-:W-:Y:S02]  /*8600*/  ISETP.GE.AND P2, PT, R3, R222, PT ;  /* 0x000000de0300720c */ /* 0x000fe40003f46270 */
[----:B------:R-:W-:-:S02]  /*8610*/  ISETP.GE.AND P4, PT, R2, R225, PT ;  /* 0x000000e10200720c */ /* 0x000fc40003f86270 */
[C---:B------:R-:W-:Y:S02]  /*8620*/  ISETP.LT.OR P0, PT, R3.reuse, R219, P0 ;  /* 0x000000db0300720c */ /* 0x040fe40000701670 */
[----:B------:R-:W-:Y:S02]  /*8630*/  ISETP.LT.OR P2, PT, R3, R218, P2 ;  /* 0x000000da0300720c */ /* 0x000fe40001741670 */
[----:B------:R-:W-:Y:S02]  /*8640*/  ISETP.LT.OR P4, PT, R2, R221, P4 ;  /* 0x000000dd0200720c */ /* 0x000fe40002781670 */
[----:B------:R-:W-:Y:S02]  /*8650*/  IADD3 R3, R0, 0x11, RZ ;  /* 0x0000001100037810 */ /* 0x000fe40007ffe0ff */
[----:B------:R-:W-:Y:S02]  /*8660*/  FSEL R192, R44, -INF , !P3 ;  /* 0xff8000002cc07808 */ /* 0x000fe40005800000 */
[----:B------:R-:W-:Y:S01]  /*8670*/  FSEL R66, R46, -INF , !P1 ;  /* 0xff8000002e427808 */ /* 0x000fe20004800000 */
[----:B-1----:R-:W-:Y:S01]  /*8680*/  HMMA.16816.F32.BF16 R56, R8, R24, R176 ;  /* 0x000000180838723c */ /* 0x002fe200000418b0 */
[----:B------:R-:W-:-:S02]  /*8690*/  FSEL R64, R45, -INF , !P0 ;  /* 0xff8000002d407808 */ /* 0x000fc40004000000 */
[----:B------:R-:W-:Y:S02]  /*86a0*/  FSEL R65, R47, -INF , !P2 ;  /* 0xff8000002f417808 */ /* 0x000fe40005000000 */
[----:B------:R-:W-:Y:S02]  /*86b0*/  FSEL R197, R48, -INF , !P4 ;  /* 0xff80000030c57808 */ /* 0x000fe40006000000 */
[C---:B------:R-:W-:Y:S01]  /*86c0*/  ISETP.GE.AND P3, PT, R2.reuse, R224, PT ;  /* 0x000000e00200720c */ /* 0x040fe20003f66270 */
[----:B------:R-:W-:Y:S01]  /*86d0*/  HMMA.16816.F32.BF16 R52, R4, R24, R180 ;  /* 0x000000180434723c */ /* 0x000fe200000418b4 */
[C---:B------:R-:W-:Y:S02]  /*86e0*/  ISETP.GE.AND P1, PT, R2.reuse, R223, PT ;  /* 0x000000df0200720c */ /* 0x040fe40003f26270 */
[----:B------:R-:W-:Y:S02]  /*86f0*/  ISETP.GE.AND P0, PT, R2, R222, PT ;  /* 0x000000de0200720c */ /* 0x000fe40003f06270 */
[----:B------:R-:W-:-:S02]  /*8700*/  ISETP.GE.AND P2, PT, R3, R225, PT ;  /* 0x000000e10300720c */ /* 0x000fc40003f46270 */
[C---:B------:R-:W-:Y:S01]  /*8710*/  ISETP.GE.AND P6, PT, R3.reuse, R224, PT ;  /* 0x000000e00300720c */ /* 0x040fe20003fc6270 */
[C---:B--2---:R-:W-:Y:S01]  /*8720*/  HMMA.16816.F32.BF16 R44, R16.reuse, R28, R228 ;  /* 0x0000001c102c723c */ /* 0x044fe200000418e4 */
[C---:B------:R-:W-:Y:S02]  /*8730*/  ISETP.GE.AND P5, PT, R3.reuse, R223, PT ;  /* 0x000000df0300720c */ /* 0x040fe40003fa6270 */
[----:B------:R-:W-:Y:S02]  /*8740*/  ISETP.GE.AND P4, PT, R3, R222, PT ;  /* 0x000000de0300720c */ /* 0x000fe40003f86270 */
[C---:B------:R-:W-:Y:S02]  /*8750*/  ISETP.LT.OR P3, PT, R2.reuse, R220, P3 ;  /* 0x000000dc0200720c */ /* 0x040fe40001f61670 */
[C---:B------:R-:W-:Y:S01]  /*8760*/  ISETP.LT.OR P1, PT, R2.reuse, R219, P1 ;  /* 0x000000db0200720c */ /* 0x040fe20000f21670 */
[----:B------:R-:W-:Y:S01]  /*8770*/  HMMA.16816.F32.BF16 R16, R16, R30, R232 ;  /* 0x0000001e1010723c */ /* 0x000fe200000418e8 */
[----:B------:R-:W-:-:S02]  /*8780*/  ISETP.LT.OR P0, PT, R2, R218, P0 ;  /* 0x000000da0200720c */ /* 0x000fc40000701670 */
[C---:B------:R-:W-:Y:S02]  /*8790*/  ISETP.LT.OR P2, PT, R3.reuse, R221, P2 ;  /* 0x000000dd0300720c */ /* 0x040fe40001741670 */
[C---:B------:R-:W-:Y:S02]  /*87a0*/  ISETP.LT.OR P6, PT, R3.reuse, R220, P6 ;  /* 0x000000dc0300720c */ /* 0x040fe400037c1670 */
[C---:B------:R-:W-:Y:S02]  /*87b0*/  ISETP.LT.OR P5, PT, R3.reuse, R219, P5 ;  /* 0x000000db0300720c */ /* 0x040fe40002fa1670 */
[----:B------:R-:W-:Y:S02]  /*87c0*/  ISETP.LT.OR P4, PT, R3, R218, P4 ;  /* 0x000000da0300720c */ /* 0x000fe40002781670 */
[C---:B------:R-:W-:Y:S02]  /*87d0*/  IADD3 R2, R0.reuse, 0x18, RZ ;  /* 0x0000001800027810 */ /* 0x040fe40007ffe0ff */
[----:B------:R-:W-:-:S02]  /*87e0*/  IADD3 R3, R0, 0x19, RZ ;  /* 0x0000001900037810 */ /* 0x000fc40007ffe0ff */
[----:B------:R-:W-:Y:S02]  /*87f0*/  FSEL R198, R50, -INF , !P3 ;  /* 0xff80000032c67808 */ /* 0x000fe40005800000 */
[----:B------:R-:W-:Y:S02]  /*8800*/  FSEL R199, R40, -INF , !P1 ;  /* 0xff80000028c77808 */ /* 0x000fe40004800000 */
[----:B------:R-:W-:Y:S02]  /*8810*/  FSEL R200, R42, -INF , !P0 ;  /* 0xff8000002ac87808 */ /* 0x000fe40004000000 */
[----:B------:R-:W-:Y:S02]  /*8820*/  FSEL R176, R49, -INF , !P2 ;  /* 0xff80000031b07808 */ /* 0x000fe40005000000 */
[----:B------:R-:W-:Y:S02]  /*8830*/  FSEL R111, R51, -INF , !P6 ;  /* 0xff800000336f7808 */ /* 0x000fe40007000000 */
[C---:B------:R-:W-:Y:S01]  /*8840*/  ISETP.GE.AND P3, PT, R2.reuse, R225, PT ;  /* 0x000000e10200720c */ /* 0x040fe20003f66270 */
[----:B------:R-:W-:Y:S01]  /*8850*/  HMMA.16816.F32.BF16 R48, R8, R26, R184 ;  /* 0x0000001a0830723c */ /* 0x000fe200000418b8 */
[----:B------:R-:W-:-:S02]  /*8860*/  ISETP.GE.AND P1, PT, R2, R224, PT ;  /* 0x000000e00200720c */ /* 0x000fc40003f26270 */
[CC--:B------:R-:W-:Y:S02]  /*8870*/  ISETP.GE.AND P0, PT, R2.reuse, R223.reuse, PT ;  /* 0x000000df0200720c */ /* 0x0c0fe40003f06270 */
[C---:B------:R-:W-:Y:S02]  /*8880*/  ISETP.GE.AND P2, PT, R2.reuse, R222, PT ;  /* 0x000000de0200720c */ /* 0x040fe40003f46270 */
[----:B------:R-:W-:Y:S01]  /*8890*/  ISETP.GE.AND P6, PT, R3, R223, PT ;  /* 0x000000df0300720c */ /* 0x000fe20003fc6270 */
[----:B------:R-:W-:Y:S01]  /*88a0*/  HMMA.16816.F32.BF16 R24, R4, R26, R188 ;  /* 0x0000001a0418723c */ /* 0x000fe200000418bc */
[----:B------:R-:W-:Y:S02]  /*88b0*/  FSEL R177, R41, -INF , !P5 ;  /* 0xff80000029b17808 */ /* 0x000fe40006800000 */
[----:B------:R-:W-:Y:S02]  /*88c0*/  FSEL R182, R43, -INF , !P4 ;  /* 0xff8000002bb67808 */ /* 0x000fe40006000000 */
[----:B------:R-:W-:-:S02]  /*88d0*/  ISETP.LT.OR P3, PT, R2, R221, P3 ;  /* 0x000000dd0200720c */ /* 0x000fc40001f61670 */
[C---:B------:R-:W-:Y:S01]  /*88e0*/  ISETP.LT.OR P1, PT, R2.reuse, R220, P1 ;  /* 0x000000dc0200720c */ /* 0x040fe20000f21670 */
[C---:B------:R-:W-:Y:S01]  /*88f0*/  HMMA.16816.F32.BF16 R40, R12.reuse, R28, R236 ;  /* 0x0000001c0c28723c */ /* 0x040fe200000418ec */
[CC--:B------:R-:W-:Y:S02]  /*8900*/  ISETP.LT.OR P0, PT, R2.reuse, R219.reuse, P0 ;  /* 0x000000db0200720c */ /* 0x0c0fe40000701670 */
[----:B------:R-:W-:Y:S02]  /*8910*/  ISETP.LT.OR P2, PT, R2, R218, P2 ;  /* 0x000000da0200720c */ /* 0x000fe40001741670 */
[----:B------:R-:W-:Y:S02]  /*8920*/  ISETP.LT.OR P6, PT, R3, R219, P6 ;  /* 0x000000db0300720c */ /* 0x000fe400037c1670 */
[----:B------:R-:W-:Y:S01]  /*8930*/  IADD3 R2, R0, 0x20, RZ ;  /* 0x0000002000027810 */ /* 0x000fe20007ffe0ff */
[----:B------:R-:W-:Y:S01]  /*8940*/  HMMA.16816.F32.BF16 R12, R12, R30, R240 ;  /* 0x0000001e0c0c723c */ /* 0x000fe200000418f0 */
        /* <DEDUP_REMOVED lines=19> */
[C---:B------:R-:W-:Y:S02]  /*8a80*/  IADD3 R3, R0.reuse, 0x21, RZ ;  /* 0x0000002100037810 */ /* 0x040fe40007ffe0ff */
[----:B------:R-:W-:Y:S02]  /*8a90*/  IADD3 R2, R0, 0x28, RZ ;  /* 0x0000002800027810 */ /* 0x000fe40007ffe0ff */
[----:B------:R-:W-:Y:S02]  /*8aa0*/  FSEL R180, R39, -INF , !P3 ;  /* 0xff80000027b47808 */ /* 0x000fe40005800000 */
[----:B------:R-:W-:Y:S01]  /*8ab0*/  FSEL R67, R33, -INF , !P5 ;  /* 0xff80000021437808 */ /* 0x000fe20006800000 */
[----:B------:R-:W-:Y:S01]  /*8ac0*/  HMMA.16816.F32.BF16 R36, R8, R20, R44 ;  /* 0x000000140824723c */ /* 0x000fe2000004182c */
[----:B------:R-:W-:Y:S02]  /*8ad0*/  FSEL R108, R35, -INF , !P4 ;  /* 0xff800000236c7808 */ /* 0x000fe40006000000 */
[----:B------:R-:W-:-:S02]  /*8ae0*/  FSEL R185, R56, -INF , !P1 ;  /* 0xff80000038b97808 */ /* 0x000fc40004800000 */
[----:B------:R-:W-:Y:S02]  /*8af0*/  FSEL R189, R58, -INF , !P0 ;  /* 0xff8000003abd7808 */ /* 0x000fe40004000000 */
[C---:B------:R-:W-:Y:S01]  /*8b00*/  ISETP.GE.AND P4, PT, R3.reuse, R225, PT ;  /* 0x000000e10300720c */ /* 0x040fe20003f86270 */
[C---:B------:R-:W-:Y:S01]  /*8b10*/  HMMA.16816.F32.BF16 R32, R4.reuse, R20, R40 ;  /* 0x000000140420723c */ /* 0x040fe20000041828 */
[C---:B------:R-:W-:Y:S02]  /*8b20*/  ISETP.GE.AND P5, PT, R3.reuse, R224, PT ;  /* 0x000000e00300720c */ /* 0x040fe40003fa6270 */
[C---:B------:R-:W-:Y:S02]  /*8b30*/  ISETP.GE.AND P3, PT, R3.reuse, R223, PT ;  /* 0x000000df0300720c */ /* 0x040fe40003f66270 */
[C---:B------:R-:W-:Y:S02]  /*8b40*/  ISETP.GE.AND P1, PT, R3.reuse, R222, PT ;  /* 0x000000de0300720c */ /* 0x040fe40003f26270 */
[----:B------:R-:W-:Y:S01]  /*8b50*/  ISETP.GE.AND P0, PT, R2, R225, PT ;  /* 0x000000e10200720c */ /* 0x000fe20003f06270 */
[----:B------:R-:W-:Y:S01]  /*8b60*/  HMMA.16816.F32.BF16 R4, R4, R22, R12 ;  /* 0x000000160404723c */ /* 0x000fe2000004180c */
[----:B------:R-:W-:-:S02]  /*8b70*/  ISETP.LT.OR P4, PT, R3, R221, P4 ;  /* 0x000000dd0300720c */ /* 0x000fc40002781670 */
[C---:B------:R-:W-:Y:S02]  /*8b80*/  ISETP.LT.OR P5, PT, R3.reuse, R220, P5 ;  /* 0x000000dc0300720c */ /* 0x040fe40002fa1670 */
[C---:B------:R-:W-:Y:S02]  /*8b90*/  ISETP.LT.OR P3, PT, R3.reuse, R219, P3 ;  /* 0x000000db0300720c */ /* 0x040fe40001f61670 */
[----:B------:R-:W-:Y:S01]  /*8ba0*/  ISETP.LT.OR P1, PT, R3, R218, P1 ;  /* 0x000000da0300720c */ /* 0x000fe20000f21670 */
[----:B------:R-:W-:Y:S01]  /*8bb0*/  HMMA.16816.F32.BF16 R8, R8, R22, R16 ;  /* 0x000000160808723c */ /* 0x000fe20000041810 */
        /* <DEDUP_REMOVED lines=8> */
[----:B------:R-:W-:-:S02]  /*8c40*/  FSEL R183, R48, -INF , !P0 ;  /* 0xff80000030b77808 */ /* 0x000fc40004000000 */
[C---:B------:R-:W-:Y:S02]  /*8c50*/  ISETP.GE.AND P2, PT, R2.reuse, R224, PT ;  /* 0x000000e00200720c */ /* 0x040fe40003f46270 */
[C---:B------:R-:W-:Y:S02]  /*8c60*/  ISETP.GE.AND P6, PT, R2.reuse, R223, PT ;  /* 0x000000df0200720c */ /* 0x040fe40003fc6270 */
[----:B------:R-:W-:Y:S02]  /*8c70*/  ISETP.GE.AND P4, PT, R2, R222, PT ;  /* 0x000000de0200720c */ /* 0x000fe40003f86270 */
[C---:B------:R-:W-:Y:S02]  /*8c80*/  ISETP.GE.AND P5, PT, R3.reuse, R225, PT ;  /* 0x000000e10300720c */ /* 0x040fe40003fa6270 */
[C---:B------:R-:W-:Y:S02]  /*8c90*/  ISETP.GE.AND P3, PT, R3.reuse, R224, PT ;  /* 0x000000e00300720c */ /* 0x040fe40003f66270 */
[----:B------:R-:W-:-:S02]  /*8ca0*/  ISETP.GE.AND P1, PT, R3, R223, PT ;  /* 0x000000df0300720c */ /* 0x000fc40003f26270 */
[C---:B------:R-:W-:Y:S02]  /*8cb0*/  ISETP.GE.AND P0, PT, R3.reuse, R222, PT ;  /* 0x000000de0300720c */ /* 0x040fe40003f06270 */
[C---:B------:R-:W-:Y:S02]  /*8cc0*/  ISETP.LT.OR P2, PT, R2.reuse, R220, P2 ;  /* 0x000000dc0200720c */ /* 0x040fe40001741670 */
[C---:B------:R-:W-:Y:S02]  /*8cd0*/  ISETP.LT.OR P6, PT, R2.reuse, R219, P6 ;  /* 0x000000db0200720c */ /* 0x040fe400037c1670 */
        /* <DEDUP_REMOVED lines=27> */
[----:B------:R-:W-:Y:S02]  /*8e90*/  FSEL R186, R51, -INF , !P3 ;  /* 0xff80000033ba7808 */ /* 0x000fe40005800000 */
[----:B------:R-:W-:Y:S02]  /*8ea0*/  FSEL R228, R36, -INF , !P2 ;  /* 0xff80000024e47808 */ /* 0x000fe40005000000 */
[----:B------:R-:W-:Y:S02]  /*8eb0*/  FSEL R238, R34, -INF , !P1 ;  /* 0xff80000022ee7808 */ /* 0x000fe40004800000 */
[C---:B------:R-:W-:Y:S02]  /*8ec0*/  ISETP.GE.AND P5, PT, R3.reuse, R224, PT ;  /* 0x000000e00300720c */ /* 0x040fe40003fa6270 */
[C---:B------:R-:W-:Y:S02]  /*8ed0*/  ISETP.GE.AND P3, PT, R3.reuse, R223, PT ;  /* 0x000000df0300720c */ /* 0x040fe40003f66270 */
[----:B------:R-:W-:-:S02]  /*8ee0*/  ISETP.GE.AND P2, PT, R3, R222, PT ;  /* 0x000000de0300720c */ /* 0x000fc40003f46270 */
[----:B------:R-:W-:Y:S02]  /*8ef0*/  ISETP.GE.AND P1, PT, R2, R223, PT ;  /* 0x000000df0200720c */ /* 0x000fe40003f26270 */
[----:B------:R-:W-:Y:S02]  /*8f00*/  FSEL R236, R6, -INF , !P0 ;  /* 0xff80000006ec7808 */ /* 0x000fe40004000000 */
[----:B------:R-:W-:Y:S02]  /*8f10*/  PLOP3.LUT P0, PT, PT, PT, UP0, 0x80, 0x0 ;  /* 0x000000000000781c */ /* 0x000fe40003f0f008 */
        /* <DEDUP_REMOVED lines=27> */
[----:B------:R-:W-:Y:S02]  /*90d0*/  FSEL R207, R9, -INF , !P5 ;  /* 0xff80000009cf7808 */ /* 0x000fe40006800000 */
[----:B------:R-:W-:Y:S01]  /*90e0*/  FSEL R211, R11, -INF , !P3 ;  /* 0xff8000000bd37808 */ /* 0x000fe20005800000 */
[----:B------:R-:W-:Y:S05]  /*90f0*/  @!P0 BRA `(.L_x_666) ;  /* 0x000001c000008947 */ /* 0x000fea0003800000 */
[----:B------:R-:W2:Y:S04]  /*9100*/  LDL.64 R244, [R1+0x68] ;  /* 0x0000680001f47983 */ /* 0x000ea80000100a00 */
[----:B------:R-:W3:Y:S01]  /*9110*/  LDL.64 R246, [R1+0x60] ;  /* 0x0000600001f67983 */ /* 0x000ee20000100a00 */
[----:B------:R-:W-:Y:S02]  /*9120*/  UIADD3 UR32, UR30, -0x3, URZ ;  /* 0xfffffffd1e207890 */ /* 0x000fe4000fffe03f */
[----:B------:R-:W-:-:S02]  /*9130*/  ULDC.64 UR4, c[0x0][0x198] ;  /* 0x0000660000047ab9 */ /* 0x000fc40000000a00 */
[----:B------:R-:W-:Y:S02]  /*9140*/  USHF.R.S32.HI UR31, URZ, 0x1f, UR32 ;  /* 0x0000001f3f1f7899 */ /* 0x000fe40008011420 */
[----:B------:R-:W-:Y:S02]  /*9150*/  UIMAD.WIDE.U32 UR34, UR32, UR4, URZ ;  /* 0x00000004202272a5 */ /* 0x000fe4000f8e003f */
[----:B------:R-:W-:-:S04]  /*9160*/  UIMAD UR31, UR31, UR4, URZ ;  /* 0x000000041f1f72a4 */ /* 0x000fc8000f8e023f */
[----:B------:R-:W-:Y:S01]  /*9170*/  UIMAD UR5, UR32, UR5, UR31 ;  /* 0x00000005200572a4 */ /* 0x000fe2000f8e021f */
[----:B------:R-:W-:Y:S02]  /*9180*/  IMAD.U32 R0, RZ, RZ, UR34 ;  /* 0x00000022ff007e24 */ /* 0x000fe4000f8e00ff */
[----:B------:R-:W-:Y:S01]  /*9190*/  IMAD.U32 R4, RZ, RZ, UR34 ;  /* 0x00000022ff047e24 */ /* 0x000fe2000f8e00ff */
[----:B------:R-:W-:-:S06]  /*91a0*/  UIADD3 UR5, UR35, UR5, URZ ;  /* 0x0000000523057290 */ /* 0x000fcc000fffe03f */
[----:B------:R-:W-:Y:S01]  /*91b0*/  IMAD.U32 R3, RZ, RZ, UR5 ;  /* 0x00000005ff037e24 */ /* 0x000fe2000f8e00ff */
        /* <DEDUP_REMOVED lines=16> */
.L_x_666:
[----:B------:R-:W2:Y:S04]  /*92c0*/  LDL R0, [R1+0x28] ;  /* 0x0000280001007983 */ /* 0x000ea80000100800 */
[----:B-1----:R-:W3:Y:S04]  /*92d0*/  LDL R4, [R1+0xc] ;  /* 0x00000c0001047983 */ /* 0x002ee80000100800 */
[----:B------:R-:W4:Y:S04]  /*92e0*/  LDL.LU R3, [R1+0x20] ;  /* 0x0000200001037983 */ /* 0x000f280000300800 */
[----:B------:R-:W5:Y:S04]  /*92f0*/  LDL.LU R2, [R1+0x48] ;  /* 0x0000480001027983 */ /* 0x000f680000300800 */
[----:B------:R-:W5:Y:S04]  /*9300*/  LDL R13, [R1+0x8] ;  /* 0x00000800010d7983 */ /* 0x000f680000100800 */
[----:B------:R-:W5:Y:S04]  /*9310*/  LDL.64 R36, [R1] ;  /* 0x0000000001247983 */ /* 0x000f680000100a00 */
[----:B------:R-:W5:Y:S01]  /*9320*/  LDL R14, [R1+0x2c] ;  /* 0x00002c00010e7983 */ /* 0x000f620000100800 */
[----:B------:R-:W-:Y:S01]  /*9330*/  USHF.L.U32 UR4, UR25, 0x1, URZ ;  /* 0x0000000119047899 */ /* 0x000fe2000800063f */
[----:B------:R-:W-:Y:S01]  /*9340*/  FMNMX.FTZ R7, R105, R100, !PT ;  /* 0x0000006469077209 */ /* 0x000fe20007810000 */
[----:B------:R-:W-:-:S02]  /*9350*/  IMAD.MOV.U32 R46, RZ, RZ, R252 ;  /* 0x000000ffff2e7224 */ /* 0x000fc400078e00fc */
[----:B------:R-:W-:-:S04]  /*9360*/  IMAD.MOV.U32 R47, RZ, RZ, R227 ;  /* 0x000000ffff2f7224 */ /* 0x000fc800078e00e3 */
[----:B------:R-:W-:Y:S02]  /*9370*/  IMAD.MOV.U32 R249, RZ, RZ, R47 ;  /* 0x000000fffff97224 */ /* 0x000fe400078e002f */
[----:B--2---:R-:W-:-:S04]  /*9380*/  IMAD.WIDE.U32 R50, R0, -0x2daee0ad, RZ ;  /* 0xd2511f5300327825 */ /* 0x004fc800078e00ff */
[----:B------:R-:W-:Y:S02]  /*9390*/  IMAD.U32 R0, RZ, RZ, UR29 ;  /* 0x0000001dff007e24 */ /* 0x000fe4000f8e00ff */
[----:B---3--:R-:W-:-:S03]  /*93a0*/  IMAD.WIDE.U32 R240, R4, -0x326172a9, RZ ;  /* 0xcd9e8d5704f07825 */ /* 0x008fc600078e00ff */
[----:B------:R-:W-:Y:S01]  /*93b0*/  LOP3.LUT R0, R51, UR4, R0, 0x96, !PT ;  /* 0x0000000433007c12 */ /* 0x000fe2000f8e9600 */
[----:B----4-:R-:W-:Y:S01]  /*93c0*/  IMAD.MOV.U32 R11, RZ, RZ, R3 ;  /* 0x000000ffff0b7224 */ /* 0x010fe200078e0003 */
[----:B------:R-:W-:Y:S01]  /*93d0*/  UIADD3 UR4, UR4, 0x1, URZ ;  /* 0x0000000104047890 */ /* 0x000fe2000fffe03f */
[----:B-----5:R-:W-:Y:S02]  /*93e0*/  IMAD.MOV.U32 R12, RZ, RZ, R2 ;  /* 0x000000ffff0c7224 */ /* 0x020fe400078e0002 */
[----:B------:R-:W-:Y:S01]  /*93f0*/  IMAD.WIDE.U32 R4, R0, -0x326172a9, RZ ;  /* 0xcd9e8d5700047825 */ /* 0x000fe200078e00ff */
[----:B------:R-:W-:-:S03]  /*9400*/  LOP3.LUT R0, R241, R13, RZ, 0x3c, !PT ;  /* 0x0000000df1007212 */ /* 0x000fc600078e3cff */
[----:B------:R-:W-:Y:S01]  /*9410*/  IMAD.MOV.U32 R16, RZ, RZ, R12 ;  /* 0x000000ffff107224 */ /* 0x000fe200078e000c */
[----:B------:R-:W-:Y:S01]  /*9420*/  LOP3.LUT R2, R5, UR16, R240, 0x96, !PT ;  /* 0x0000001005027c12 */ /* 0x000fe2000f8e96f0 */
[----:B------:R-:W-:Y:S01]  /*9430*/  IMAD.MOV.U32 R31, RZ, RZ, R11 ;  /* 0x000000ffff1f7224 */ /* 0x000fe200078e000b */
[----:B------:R-:W-:Y:S01]  /*9440*/  LOP3.LUT R8, R37, UR14, R4, 0x96, !PT ;  /* 0x0000000e25087c12 */ /* 0x000fe2000f8e9604 */
[----:B------:R-:W-:Y:S01]  /*9450*/  IMAD R44, R0, -0x2daee0ad, RZ ;  /* 0xd2511f53002c7824 */ /* 0x000fe200078e02ff */
[----:B------:R-:W-:Y:S01]  /*9460*/  FMNMX.FTZ R0, R104, R107, !PT ;  /* 0x0000006b68007209 */ /* 0x000fe20007810000 */
[----:B------:R-:W-:-:S03]  /*9470*/  IMAD.WIDE.U32 R2, R2, -0x2daee0ad, RZ ;  /* 0xd2511f5302027825 */ /* 0x000fc600078e00ff */
        /* <DEDUP_REMOVED lines=11> */
[----:B------:R-:W-:Y:S02]  /*9530*/  LOP3.LUT R3, R7, UR12, R36, 0x96, !PT ;  /* 0x0000000c07037c12 */ /* 0x000fe4000f8e9624 */
[----:B------:R-:W-:Y:S01]  /*9540*/  FMNMX.FTZ R7, R63, R0, !PT ;  /* 0x000000003f077209 */ /* 0x000fe20007810000 */
[----:B------:R-:W-:Y:S01]  /*9550*/  IMAD.MOV.U32 R38, RZ, RZ, R31 ;  /* 0x000000ffff267224 */ /* 0x000fe200078e001f */
[----:B------:R-:W-:Y:S01]  /*9560*/  LOP3.LUT R10, R35, UR10, R6, 0x96, !PT ;  /* 0x0000000a230a7c12 */ /* 0x000fe2000f8e9606 */
[----:B------:R-:W-:Y:S01]  /*9570*/  IMAD.WIDE.U32 R2, R3, -0x2daee0ad, RZ ;  /* 0xd2511f5303027825 */ /* 0x000fe200078e00ff */
[----:B------:R-:W-:Y:S02]  /*9580*/  FMNMX.FTZ R0, R197, R9, !PT ;  /* 0x00000009c5007209 */ /* 0x000fe40007810000 */
[----:B------:R-:W-:Y:S01]  /*9590*/  FMNMX.FTZ R6, R198, R7, !PT ;  /* 0x00000007c6067209 */ /* 0x000fe20007810000 */
[----:B------:R-:W-:Y:S01]  /*95a0*/  IMAD.WIDE.U32 R32, R10, -0x2daee0ad, RZ ;  /* 0xd2511f530a207825 */ /* 0x000fe200078e00ff */
[----:B------:R-:W-:-:S02]  /*95b0*/  LOP3.LUT R9, R3, UR9, R8, 0x96, !PT ;  /* 0x0000000903097c12 */ /* 0x000fc4000f8e9608 */
[----:B------:R-:W-:Y:S01]  /*95c0*/  FMNMX.FTZ R3, R176, R0, !PT ;  /* 0x00000000b0037209 */ /* 0x000fe20007810000 */
[----:B------:R-:W-:Y:S01]  /*95d0*/  IMAD.MOV.U32 R39, RZ, RZ, R16 ;  /* 0x000000ffff277224 */ /* 0x000fe200078e0010 */
[----:B------:R-:W-:Y:S01]  /*95e0*/  FMNMX.FTZ R0, R111, R6, !PT ;  /* 0x000000066f007209 */ /* 0x000fe20007810000 */
[----:B------:R-:W-:Y:S01]  /*95f0*/  IMAD.WIDE.U32 R22, R9, -0x326172a9, RZ ;  /* 0xcd9e8d5709167825 */ /* 0x000fe200078e00ff */
[----:B------:R-:W-:Y:S02]  /*9600*/  FMNMX.FTZ R6, R103, R193, !PT ;  /* 0x000000c167067209 */ /* 0x000fe40007810000 */
[----:B------:R-:W-:Y:S02]  /*9610*/  LOP3.LUT R8, R243, R13, RZ, 0x3c, !PT ;  /* 0x0000000df3087212 */ /* 0x000fe400078e3cff */
[----:B------:R-:W-:Y:S02]  /*9620*/  FMNMX.FTZ R7, R109, R3, !PT ;  /* 0x000000036d077209 */ /* 0x000fe40007810000 */
[----:B------:R-:W-:Y:S01]  /*9630*/  FMNMX.FTZ R3, R110, R0, !PT ;  /* 0x000000006e037209 */ /* 0x000fe20007810000 */
[----:B------:R-:W-:Y:S01]  /*9640*/  IMAD.WIDE.U32 R42, R8, -0x2daee0ad, RZ ;  /* 0xd2511f53082a7825 */ /* 0x000fe200078e00ff */
[----:B------:R-:W-:-:S02]  /*9650*/  FMNMX.FTZ R0, R195, R6, !PT ;  /* 0x00000006c3007209 */ /* 0x000fc40007810000 */
[----:B------:R-:W-:Y:S02]  /*9660*/  FMNMX.FTZ R6, R67, R7, !PT ;  /* 0x0000000743067209 */ /* 0x000fe40007810000 */
[----:B------:R-:W-:Y:S02]  /*9670*/  FMNMX.FTZ R3, R108, R3, !PT ;  /* 0x000000036c037209 */ /* 0x000fe40007810000 */
[----:B------:R-:W-:Y:S02]  /*9680*/  LOP3.LUT R8, R33, UR7, R2, 0x96, !PT ;  /* 0x0000000721087c12 */ /* 0x000fe4000f8e9602 */
[----:B------:R-:W-:Y:S02]  /*9690*/  FMNMX.FTZ R0, R192, R0, !PT ;  /* 0x00000000c0007209 */ /* 0x000fe40007810000 */
[----:B------:R-:W-:Y:S02]  /*96a0*/  FMNMX.FTZ R2, R185, R6, !PT ;  /* 0x00000006b9027209 */ /* 0x000fe40007810000 */
[----:B------:R-:W-:-:S02]  /*96b0*/  FMNMX.FTZ R3, R189, R3, !PT ;  /* 0x00000003bd037209 */ /* 0x000fc40007810000 */
[----:B------:R-:W-:Y:S02]  /*96c0*/  LOP3.LUT R6, R43, UR15, R50, 0x96, !PT ;  /* 0x0000000f2b067c12 */ /* 0x000fe4000f8e9632 */
[----:B------:R-:W-:Y:S02]  /*96d0*/  FMNMX.FTZ R7, R64, R0, !PT ;  /* 0x0000000040077209 */ /* 0x000fe40007810000 */
[----:B------:R-:W-:Y:S01]  /*96e0*/  FMNMX.FTZ R2, R184, R2, !PT ;  /* 0x00000002b8027209 */ /* 0x000fe20007810000 */
[----:B------:R-:W-:Y:S01]  /*96f0*/  IMAD.WIDE.U32 R40, R6, -0x326172a9, RZ ;  /* 0xcd9e8d5706287825 */ /* 0x000fe200078e00ff */
[----:B------:R-:W-:Y:S02]  /*9700*/  FMNMX.FTZ R0, R188, R3, !PT ;  /* 0x00000003bc007209 */ /* 0x000fe40007810000 */
[----:B------:R-:W-:Y:S02]  /*9710*/  LOP3.LUT R13, R5, UR16, R242, 0x96, !PT ;  /* 0x00000010050d7c12 */ /* 0x000fe4000f8e96f2 */
[----:B------:R-:W-:Y:S01]  /*9720*/  FMNMX.FTZ R5, R183, R2, !PT ;  /* 0x00000002b7057209 */ /* 0x000fe20007810000 */
[----:B------:R-:W-:Y:S01]  /*9730*/  IMAD.WIDE.U32 R2, R8, -0x326172a9, RZ ;  /* 0xcd9e8d5708027825 */ /* 0x000fe200078e00ff */
[----:B------:R-:W-:-:S02]  /*9740*/  FMNMX.FTZ R0, R187, R0, !PT ;  /* 0x00000000bb007209 */ /* 0x000fc40007810000 */
[----:B------:R-:W-:Y:S02]  /*9750*/  LOP3.LUT R12, R41, UR14, R4, 0x96, !PT ;  /* 0x0000000e290c7c12 */ /* 0x000fe4000f8e9604 */
[----:B------:R-:W-:Y:S02]  /*9760*/  FMNMX.FTZ R4, R45, R5, !PT ;  /* 0x000000052d047209 */ /* 0x000fe40007810000 */
[----:B------:R-:W-:Y:S02]  /*9770*/  FMNMX.FTZ R5, R186, R0, !PT ;  /* 0x00000000ba057209 */ /* 0x000fe40007810000 */
[----:B------:R-:W-:Y:S02]  /*9780*/  FMNMX.FTZ R6, R199, R7, !PT ;  /* 0x00000007c7067209 */ /* 0x000fe40007810000 */
[----:B------:R-:W-:Y:S02]  /*9790*/  LOP3.LUT R0, R3, UR17, R22, 0x96, !PT ;  /* 0x0000001103007c12 */ /* 0x000fe4000f8e9616 */
[----:B------:R-:W-:-:S02]  /*97a0*/  LOP3.LUT R7, R2, 0xffff, RZ, 0xc0, !PT ;  /* 0x0000ffff02077812 */ /* 0x000fc400078ec0ff */
        /* <DEDUP_REMOVED lines=11> */
[----:B------:R-:W-:-:S02]  /*9860*/  FMNMX.FTZ R2, R179, R2, !PT ;  /* 0x00000002b3027209 */ /* 0x000fc40007810000 */
[----:B------:R-:W-:Y:S02]  /*9870*/  SHF.R.U32.HI R7, RZ, 0x8, R7 ;  /* 0x00000008ff077819 */ /* 0x000fe40000011607 */
[----:B------:R-:W-:Y:S02]  /*9880*/  FMNMX.FTZ R5, R207, R3, !PT ;  /* 0x00000003cf057209 */ /* 0x000fe40007810000 */
[----:B------:R-:W-:Y:S02]  /*9890*/  FMNMX.FTZ R4, R211, R4, !PT ;  /* 0x00000004d3047209 */ /* 0x000fe40007810000 */
[----:B------:R-:W-:Y:S02]  /*98a0*/  LOP3.LUT R6, R8, 0xff, RZ, 0xc0, !PT ;  /* 0x000000ff08067812 */ /* 0x000fe400078ec0ff */
[----:B------:R-:W-:Y:S01]  /*98b0*/  FMNMX.FTZ R8, R202, R2, !PT ;  /* 0x00000002ca087209 */ /* 0x000fe20007810000 */
[----:B------:R-:W1:Y:S01]  /*98c0*/  SHFL.BFLY PT, R11, R4, 0x2, 0x1f ;  /* 0x0c401f00040b7f89 */ /* 0x000e6200000e0000 */
[----:B------:R-:W-:-:S02]  /*98d0*/  PRMT R19, R10, 0x5410, R7 ;  /* 0x000054100a137816 */ /* 0x000fc40000000007 */
[--C-:B------:R-:W-:Y:S01]  /*98e0*/  SHF.R.U32.HI R2, RZ, 0x10, R0.reuse ;  /* 0x00000010ff027819 */ /* 0x100fe20000011600 */
[----:B------:R-:W2:Y:S01]  /*98f0*/  SHFL.BFLY PT, R10, R5, 0x2, 0x1f ;  /* 0x0c401f00050a7f89 */ /* 0x000ea200000e0000 */
[----:B------:R-:W-:Y:S02]  /*9900*/  PRMT R22, R6, 0x5410, R9 ;  /* 0x0000541006167816 */ /* 0x000fe40000000009 */
[C---:B------:R-:W-:Y:S02]  /*9910*/  LOP3.LUT R3, R0.reuse, 0xffff, RZ, 0xc0, !PT ;  /* 0x0000ffff00037812 */ /* 0x040fe400078ec0ff */
[----:B------:R-:W-:Y:S02]  /*9920*/  LOP3.LUT R7, R0, 0xff, RZ, 0xc0, !PT ;  /* 0x000000ff00077812 */ /* 0x000fe400078ec0ff */
[----:B------:R-:W-:Y:S02]  /*9930*/  SHF.R.U32.HI R6, RZ, 0x18, R0 ;  /* 0x00000018ff067819 */ /* 0x000fe40000011600 */
[----:B------:R-:W-:-:S02]  /*9940*/  LOP3.LUT R0, R2, 0xff, RZ, 0xc0, !PT ;  /* 0x000000ff02007812 */ /* 0x000fc400078ec0ff */
[----:B------:R-:W-:Y:S02]  /*9950*/  FMNMX.FTZ R2, R201, R8, !PT ;  /* 0x00000008c9027209 */ /* 0x000fe40007810000 */
[----:B------:R-:W-:Y:S02]  /*9960*/  SHF.R.U32.HI R3, RZ, 0x8, R3 ;  /* 0x00000008ff037819 */ /* 0x000fe40000011603 */
[----:B------:R-:W-:Y:S02]  /*9970*/  PRMT R15, R0, 0x5410, R6 ;  /* 0x00005410000f7816 */ /* 0x000fe40000000006 */
[----:B------:R-:W-:Y:S02]  /*9980*/  FMNMX.FTZ R0, R190, R2, !PT ;  /* 0x00000002be007209 */ /* 0x000fe40007810000 */
[----:B------:R-:W-:Y:S01]  /*9990*/  PRMT R14, R7, 0x5410, R3 ;  /* 0x00005410070e7816 */ /* 0x000fe20000000003 */
[----:B------:R-:W-:Y:S01]  /*99a0*/  IMAD.WIDE.U32 R2, R13, -0x2daee0ad, RZ ;  /* 0xd2511f530d027825 */ /* 0x000fe200078e00ff */
[----:B------:R-:W-:-:S02]  /*99b0*/  FMNMX.FTZ R0, R191, R0, !PT ;  /* 0x00000000bf007209 */ /* 0x000fc40007810000 */
[----:B-1----:R-:W-:Y:S01]  /*99c0*/  FMNMX.FTZ R8, R4, R11, !PT ;  /* 0x0000000b04087209 */ /* 0x002fe20007810000 */
[----:B------:R-:W-:Y:S01]  /*99d0*/  IMAD.WIDE.U32 R6, R12, -0x2daee0ad, RZ ;  /* 0xd2511f530c067825 */ /* 0x000fe200078e00ff */
[----:B------:R-:W-:-:S04]  /*99e0*/  LOP3.LUT R9, R3, UR13, R42, 0x96, !PT ;  /* 0x0000000d03097c12 */ /* 0x000fc8000f8e962a */
[----:B------:R-:W-:Y:S02]  /*99f0*/  LOP3.LUT R12, R7, UR11, R2, 0x96, !PT ;  /* 0x0000000b070c7c12 */ /* 0x000fe4000f8e9602 */
[----:B------:R-:W-:Y:S02]  /*9a00*/  FMNMX.FTZ R2, R234, R0, !PT ;  /* 0x00000000ea027209 */ /* 0x000fe40007810000 */
[----:B------:R-:W-:Y:S01]  /*9a10*/  FMNMX.FTZ R0, R102, R194, !PT ;  /* 0x000000c266007209 */ /* 0x000fe20007810000 */
[----:B------:R-:W-:Y:S01]  /*9a20*/  IMAD.WIDE.U32 R24, R12, -0x326172a9, RZ ;  /* 0xcd9e8d570c187825 */ /* 0x000fe200078e00ff */
[----:B--2---:R-:W-:Y:S02]  /*9a30*/  FMNMX.FTZ R7, R5, R10, !PT ;  /* 0x0000000a05077209 */ /* 0x004fe40007810000 */
[----:B------:R-:W-:Y:S01]  /*9a40*/  FMNMX.FTZ R3, R196, R0, !PT ;  /* 0x00000000c4037209 */ /* 0x000fe20007810000 */
[----:B------:R-:W-:Y:S01]  /*9a50*/  IMAD.WIDE.U32 R4, R9, -0x326172a9, RZ ;  /* 0xcd9e8d5709047825 */ /* 0x000fe200078e00ff */
[----:B------:R-:W-:Y:S01]  /*9a60*/  FMNMX.FTZ R2, R231, R2, !PT ;  /* 0x00000002e7027209 */ /* 0x000fe20007810000 */
[----:B------:R-:W1:Y:S01]  /*9a70*/  SHFL.BFLY PT, R10, R7, 0x1, 0x1f ;  /* 0x0c201f00070a7f89 */ /* 0x000e6200000e0000 */
[----:B------:R-:W-:-:S02]  /*9a80*/  FMNMX.FTZ R3, R66, R3, !PT ;  /* 0x0000000342037209 */ /* 0x000fc40007810000 */
[----:B------:R-:W-:Y:S02]  /*9a90*/  FMNMX.FTZ R0, R232, R2, !PT ;  /* 0x00000002e8007209 */ /* 0x000fe40007810000 */
[----:B------:R-:W-:Y:S02]  /*9aa0*/  FMNMX.FTZ R3, R65, R3, !PT ;  /* 0x0000000341037209 */ /* 0x000fe40007810000 */
[----:B------:R-:W-:Y:S02]  /*9ab0*/  LOP3.LUT R2, R5, UR12, R40, 0x96, !PT ;  /* 0x0000000c05027c12 */ /* 0x000fe4000f8e9628 */
[----:B------:R-:W-:Y:S02]  /*9ac0*/  FMNMX.FTZ R5, R200, R3, !PT ;  /* 0x00000003c8057209 */ /* 0x000fe40007810000 */
[----:B------:R-:W-:Y:S01]  /*9ad0*/  LOP3.LUT R4, R25, UR10, R4, 0x96, !PT ;  /* 0x0000000a19047c12 */ /* 0x000fe2000f8e9604 */
[----:B------:R-:W-:Y:S01]  /*9ae0*/  IMAD.WIDE.U32 R2, R2, -0x2daee0ad, RZ ;  /* 0xd2511f5302027825 */ /* 0x000fe200078e00ff */
[----:B------:R-:W-:-:S02]  /*9af0*/  FMNMX.FTZ R5, R182, R5, !PT ;  /* 0x00000005b6057209 */ /* 0x000fc40007810000 */
[----:B------:R-:W-:Y:S01]  /*9b00*/  FMNMX.FTZ R0, R233, R0, !PT ;  /* 0x00000000e9007209 */ /* 0x000fe20007810000 */
[----:B------:R-:W-:Y:S01]  /*9b10*/  IMAD.WIDE.U32 R26, R4, -0x2daee0ad, RZ ;  /* 0xd2511f53041a7825 */ /* 0x000fe200078e00ff */
[----:B------:R-:W-:Y:S02]  /*9b20*/  LOP3.LUT R11, R3, UR9, R6, 0x96, !PT ;  /* 0x00000009030b7c12 */ /* 0x000fe4000f8e9606 */
[----:B------:R-:W-:Y:S01]  /*9b30*/  FMNMX.FTZ R3, R181, R5, !PT ;  /* 0x00000005b5037209 */ /* 0x000fe20007810000 */
[----:B------:R-:W2:Y:S01]  /*9b40*/  SHFL.BFLY PT, R9, R0, 0x2, 0x1f ;  /* 0x0c401f0000097f89 */ /* 0x000ea200000e0000 */
[----:B------:R-:W-:Y:S01]  /*9b50*/  LOP3.LUT R6, R27, UR7, R2, 0x96, !PT ;  /* 0x000000071b067c12 */ /* 0x000fe2000f8e9602 */
[----:B------:R-:W-:Y:S01]  /*9b60*/  IMAD.WIDE.U32 R20, R11, -0x326172a9, RZ ;  /* 0xcd9e8d570b147825 */ /* 0x000fe200078e00ff */
[----:B------:R-:W-:Y:S01]  /*9b70*/  FMNMX.FTZ R3, R180, R3, !PT ;  /* 0x00000003b4037209 */ /* 0x000fe20007810000 */
[----:B------:R-:W3:Y:S01]  /*9b80*/  SHFL.BFLY PT, R5, R8, 0x1, 0x1f ;  /* 0x0c201f0008057f89 */ /* 0x000ee200000e0000 */
[----:B-1----:R-:W-:-:S02]  /*9b90*/  FMNMX.FTZ R246, R7, R10, !PT ;  /* 0x0000000a07f67209 */ /* 0x002fc40007810000 */
[----:B------:R-:W-:Y:S02]  /*9ba0*/  FMNMX.FTZ R3, R206, R3, !PT ;  /* 0x00000003ce037209 */ /* 0x000fe40007810000 */
[C---:B------:R-:W-:Y:S01]  /*9bb0*/  FSETP.NEU.FTZ.AND P4, PT, R246.reuse, -INF , PT ;  /* 0xff800000f600780b */ /* 0x040fe20003f9d000 */
[----:B------:R-:W-:Y:S01]  /*9bc0*/  FMUL.FTZ R28, R246, c[0x0][0x23c] ;  /* 0x00008f00f61c7a20 */ /* 0x000fe20000410000 */
[----:B------:R-:W-:-:S04]  /*9bd0*/  FMNMX.FTZ R2, R205, R3, !PT ;  /* 0x00000003cd027209 */ /* 0x000fc80007810000 */
[----:B------:R-:W-:Y:S02]  /*9be0*/  FMNMX.FTZ R2, R204, R2, !PT ;  /* 0x00000002cc027209 */ /* 0x000fe40007810000 */
[----:B------:R-:W-:Y:S02]  /*9bf0*/  FSEL R28, R28, RZ, P4 ;  /* 0x000000ff1c1c7208 */ /* 0x000fe40002000000 */
[----:B------:R-:W-:-:S04]  /*9c00*/  FMNMX.FTZ R2, R203, R2, !PT ;  /* 0x00000002cb027209 */ /* 0x000fc80007810000 */
[----:B------:R-:W-:Y:S01]  /*9c10*/  FMNMX.FTZ R4, R238, R2, !PT ;  /* 0x00000002ee047209 */ /* 0x000fe20007810000 */
[----:B------:R-:W-:Y:S01]  /*9c20*/  IMAD.WIDE.U32 R2, R6, -0x326172a9, RZ ;  /* 0xcd9e8d5706027825 */ /* 0x000fe200078e00ff */
[----:B--2---:R-:W-:Y:S02]  /*9c30*/  FMNMX.FTZ R0, R0, R9, !PT ;  /* 0x0000000900007209 */ /* 0x004fe40007810000 */
[----:B------:R-:W-:Y:S02]  /*9c40*/  FMNMX.FTZ R6, R237, R4, !PT ;  /* 0x00000004ed067209 */ /* 0x000fe40007810000 */
[----:B------:R-:W-:Y:S01]  /*9c50*/  LOP3.LUT R4, R2, 0xffff, RZ, 0xc0, !PT ;  /* 0x0000ffff02047812 */ /* 0x000fe200078ec0ff */
[----:B------:R-:W1:Y:S01]  /*9c60*/  SHFL.BFLY PT, R9, R0, 0x1, 0x1f ;  /* 0x0c201f0000097f89 */ /* 0x000e6200000e0000 */
[----:B------:R-:W-:Y:S02]  /*9c70*/  FMNMX.FTZ R6, R236, R6, !PT ;  /* 0x00000006ec067209 */ /* 0x000fe40007810000 */
[----:B------:R-:W-:-:S02]  /*9c80*/  SHF.R.U32.HI R7, RZ, 0x8, R4 ;  /* 0x00000008ff077819 */ /* 0x000fc40000011604 */
[----:B------:R-:W-:Y:S01]  /*9c90*/  FMNMX.FTZ R4, R235, R6, !PT ;  /* 0x00000006eb047209 */ /* 0x000fe20007810000 */
[--C-:B------:R-:W-:Y:S01]  /*9ca0*/  FFMA.FTZ R6, R62, c[0x0][0x23c], -R28.reuse ;  /* 0x00008f003e067a23 */ /* 0x100fe2000001081c */
[----:B---3--:R-:W-:Y:S01]  /*9cb0*/  FMNMX.FTZ R245, R8, R5, !PT ;  /* 0x0000000508f57209 */ /* 0x008fe20007810000 */
[----:B------:R-:W-:Y:S02]  /*9cc0*/  FFMA.FTZ R5, R100, c[0x0][0x23c], -R28 ;  /* 0x00008f0064057a23 */ /* 0x000fe4000001081c */
[----:B------:R-:W2:Y:S01]  /*9cd0*/  SHFL.BFLY PT, R8, R4, 0x2, 0x1f ;  /* 0x0c401f0004087f89 */ /* 0x000ea200000e0000 */
[----:B------:R3:W-:Y:S01]  /*9ce0*/  MUFU.EX2 R49, R6 ;  /* 0x0000000600317308 */ /* 0x0007e20000000800 */
[C---:B------:R-:W-:Y:S01]  /*9cf0*/  FMUL.FTZ R29, R245.reuse, c[0x0][0x23c] ;  /* 0x00008f00f51d7a20 */ /* 0x040fe20000410000 */
[----:B------:R-:W-:Y:S01]  /*9d00*/  FSETP.NEU.FTZ.AND P3, PT, R245, -INF , PT ;  /* 0xff800000f500780b */ /* 0x000fe20003f7d000 */
[----:B------:R-:W4:Y:S03]  /*9d10*/  LDC.U8 R100, c[0x0][0x2d8] ;  /* 0x0000b600ff647b82 */ /* 0x000f260000000000 */
[----:B------:R-:W-:-:S02]  /*9d20*/  FSEL R29, R29, RZ, P3 ;  /* 0x000000ff1d1d7208 */ /* 0x000fc40001800000 */
[----:B------:R5:W4:Y:S01]  /*9d30*/  MUFU.EX2 R17, R5 ;  /* 0x0000000500117308 */ /* 0x000b220000000800 */
[----:B-1----:R-:W-:Y:S01]  /*9d40*/  FMNMX.FTZ R244, R0, R9, !PT ;  /* 0x0000000900f47209 */ /* 0x002fe20007810000 */
[----:B---3--:R-:W-:-:S03]  /*9d50*/  FFMA.FTZ R6, R60, c[0x0][0x23c], -R28 ;  /* 0x00008f003c067a23 */ /* 0x008fc6000001081c */
[C---:B------:R-:W-:Y:S01]  /*9d60*/  FSETP.NEU.FTZ.AND P2, PT, R244.reuse, -INF , PT ;  /* 0xff800000f400780b */ /* 0x040fe20003f5d000 */
[----:B------:R-:W-:Y:S02]  /*9d70*/  FMUL.FTZ R30, R244, c[0x0][0x23c] ;  /* 0x00008f00f41e7a20 */ /* 0x000fe40000410000 */
[----:B------:R1:W-:Y:S01]  /*9d80*/  MUFU.EX2 R247, R6 ;  /* 0x0000000600f77308 */ /* 0x0003e20000000800 */
[----:B--2---:R-:W-:Y:S01]  /*9d90*/  FMNMX.FTZ R0, R4, R8, !PT ;  /* 0x0000000804007209 */ /* 0x004fe20007810000 */
[----:B-----5:R-:W-:Y:S01]  /*9da0*/  FFMA.FTZ R5, R61, c[0x0][0x23c], -R28 ;  /* 0x00008f003d057a23 */ /* 0x020fe2000001081c */
[----:B------:R-:W-:Y:S01]  /*9db0*/  FSEL R30, R30, RZ, P2 ;  /* 0x000000ff1e1e7208 */ /* 0x000fe20001000000 */
[----:B------:R-:W-:Y:S01]  /*9dc0*/  FFMA.FTZ R4, R101, c[0x0][0x23c], -R29 ;  /* 0x00008f0065047a23 */ /* 0x000fe2000001081d */
[----:B----4-:R-:W-:-:S03]  /*9dd0*/  MOV R101, R17 ;  /* 0x0000001100657202 */ /* 0x010fc60000000f00 */
[----:B------:R2:W-:Y:S01]  /*9de0*/  MUFU.EX2 R250, R5 ;  /* 0x0000000500fa7308 */ /* 0x0005e20000000800 */
[----:B------:R-:W-:-:S05]  /*9df0*/  PRMT R100, R100, 0x7054, R100 ;  /* 0x0000705464647816 */ /* 0x000fca0000000064 */
[--C-:B------:R-:W-:Y:S01]  /*9e00*/  HSET2.LE.AND R10, R19, R100.reuse, PT ;  /* 0x00000064130a7233 */ /* 0x100fe20003803000 */
[----:B------:R-:W-:Y:S01]  /*9e10*/  IMAD.MOV.U32 R19, RZ, RZ, R37 ;  /* 0x000000ffff137224 */ /* 0x000fe200078e0025 */
[----:B-1----:R-:W1:Y:S01]  /*9e20*/  SHFL.BFLY PT, R6, R0, 0x1, 0x1f ;  /* 0x0c201f0000067f89 */ /* 0x002e6200000e0000 */
[--C-:B------:R-:W-:Y:S02]  /*9e30*/  HSET2.LE.AND R11, R22, R100.reuse, PT ;  /* 0x00000064160b7233 */ /* 0x100fe40003803000 */
[----:B------:R-:W-:Y:S01]  /*9e40*/  HSET2.LE.AND R9, R15, R100, PT ;  /* 0x000000640f097233 */ /* 0x000fe20003803000 */
[----:B--2---:R-:W-:-:S04]  /*9e50*/  LOP3.LUT R5, R2, 0xff, RZ, 0xc0, !PT ;  /* 0x000000ff02057812 */ /* 0x004fc800078ec0ff */
[----:B------:R-:W-:Y:S02]  /*9e60*/  PRMT R12, R5, 0x5410, R7 ;  /* 0x00005410050c7816 */ /* 0x000fe40000000007 */
[--C-:B------:R-:W-:Y:S02]  /*9e70*/  SHF.R.U32.HI R5, RZ, 0x10, R2.reuse ;  /* 0x00000010ff057819 */ /* 0x100fe40000011602 */
[----:B------:R-:W-:Y:S02]  /*9e80*/  SHF.R.U32.HI R2, RZ, 0x18, R2 ;  /* 0x00000018ff027819 */ /* 0x000fe40000011602 */
[----:B------:R-:W-:Y:S01]  /*9e90*/  LOP3.LUT R7, R5, 0xff, RZ, 0xc0, !PT ;  /* 0x000000ff05077812 */ /* 0x000fe200078ec0ff */
[----:B------:R-:W-:Y:S02]  /*9ea0*/  FFMA.FTZ R5, R107, c[0x0][0x23c], -R29 ;  /* 0x00008f006b057a23 */ /* 0x000fe4000001081d */
[----:B------:R-:W-:Y:S01]  /*9eb0*/  IMAD.MOV.U32 R107, RZ, RZ, R38 ;  /* 0x000000ffff6b7224 */ /* 0x000fe200078e0026 */
[----:B------:R-:W-:Y:S01]  /*9ec0*/  PRMT R18, R7, 0x5410, R2 ;  /* 0x0000541007127816 */ /* 0x000fe20000000002 */
[----:B------:R2:W-:Y:S01]  /*9ed0*/  MUFU.EX2 R48, R5 ;  /* 0x0000000500307308 */ /* 0x0005e20000000800 */
[----:B------:R-:W-:-:S02]  /*9ee0*/  LOP3.LUT R2, R3, UR17, R20, 0x96, !PT ;  /* 0x0000001103027c12 */ /* 0x000fc4000f8e9614 */
[----:B-1----:R-:W-:Y:S01]  /*9ef0*/  FMNMX.FTZ R227, R0, R6, !PT ;  /* 0x0000000600e37209 */ /* 0x002fe20007810000 */
[----:B------:R-:W-:Y:S01]  /*9f00*/  FFMA.FTZ R0, R192, c[0x0][0x23c], -R30 ;  /* 0x00008f00c0007a23 */ /* 0x000fe2000001081e */
[----:B------:R-:W-:Y:S02]  /*9f10*/  LOP3.LUT R3, R2, 0xffff, RZ, 0xc0, !PT ;  /* 0x0000ffff02037812 */ /* 0x000fe400078ec0ff */
[C---:B------:R-:W-:Y:S01]  /*9f20*/  FSETP.NEU.FTZ.AND P1, PT, R227.reuse, -INF , PT ;  /* 0xff800000e300780b */ /* 0x040fe20003f3d000 */
[----:B------:R1:W3:Y:S01]  /*9f30*/  MUFU.EX2 R7, R4 ;  /* 0x0000000400077308 */ /* 0x0002e20000000800 */
[----:B------:R-:W-:Y:S01]  /*9f40*/  FMUL.FTZ R31, R227, c[0x0][0x23c] ;  /* 0x00008f00e31f7a20 */ /* 0x000fe20000410000 */
[----:B------:R-:W-:-:S04]  /*9f50*/  MOV R192, R39 ;  /* 0x0000002700c07202 */ /* 0x000fc80000000f00 */
[----:B------:R-:W-:Y:S01]  /*9f60*/  FSEL R31, R31, RZ, P1 ;  /* 0x000000ff1f1f7208 */ /* 0x000fe20000800000 */
[--C-:B--2---:R-:W-:Y:S02]  /*9f70*/  FFMA.FTZ R5, R106, c[0x0][0x23c], -R29.reuse ;  /* 0x00008f006a057a23 */ /* 0x104fe4000001081d */
[----:B------:R2:W-:Y:S01]  /*9f80*/  MUFU.EX2 R106, R0 ;  /* 0x00000000006a7308 */ /* 0x0005e20000000800 */
[----:B-1----:R-:W-:-:S07]  /*9f90*/  FFMA.FTZ R4, R63, c[0x0][0x23c], -R29 ;  /* 0x00008f003f047a23 */ /* 0x002fce000001081d */
[----:B------:R1:W-:Y:S08]  /*9fa0*/  MUFU.EX2 R251, R5 ;  /* 0x0000000500fb7308 */ /* 0x0003f00000000800 */
[----:B------:R4:W-:Y:S01]  /*9fb0*/  MUFU.EX2 R239, R4 ;  /* 0x0000000400ef7308 */ /* 0x0009e20000000800 */
[----:B--2---:R-:W-:Y:S02]  /*9fc0*/  FSEL R0, R246, RZ, P4 ;  /* 0x000000fff6007208 */ /* 0x004fe40002000000 */
[----:B-1----:R-:W-:-:S02]  /*9fd0*/  SHF.R.U32.HI R5, RZ, 0x8, R3 ;  /* 0x00000008ff057819 */ /* 0x002fc40000011603 */
[----:B------:R-:W-:-:S04]  /*9fe0*/  LOP3.LUT R3, R2, 0xff, RZ, 0xc0, !PT ;  /* 0x000000ff02037812 */ /* 0x000fc800078ec0ff */
[----:B------:R-:W-:Y:S01]  /*9ff0*/  PRMT R17, R3, 0x5410, R5 ;  /* 0x0000541003117816 */ /* 0x000fe20000000005 */
[----:B------:R-:W-:Y:S01]  /*a000*/  FFMA.FTZ R3, R193, c[0x0][0x23c], -R30 ;  /* 0x00008f00c1037a23 */ /* 0x000fe2000001081e */
[----:B----4-:R-:W-:Y:S01]  /*a010*/  SHF.R.U32.HI R4, RZ, 0x10, R2 ;  /* 0x00000010ff047819 */ /* 0x010fe20000011602 */
[----:B------:R-:W-:Y:S01]  /*a020*/  FADD.FTZ R5, R105, -R0 ;  /* 0x8000000069057221 */ /* 0x000fe20000010000 */
[----:B------:R-:W-:Y:S01]  /*a030*/  MOV R105, R49 ;  /* 0x0000003100697202 */ /* 0x000fe20000000f00 */
[----:B------:R1:W-:Y:S01]  /*a040*/  MUFU.EX2 R252, R3 ;  /* 0x0000000300fc7308 */ /* 0x0003e20000000800 */
[----:B------:R-:W-:Y:S02]  /*a050*/  FFMA.FTZ R0, R194, c[0x0][0x23c], -R31 ;  /* 0x00008f00c2007a23 */ /* 0x000fe4000001081f */
[----:B---3--:R-:W-:Y:S02]  /*a060*/  IMAD.MOV.U32 R193, RZ, RZ, R7 ;  /* 0x000000ffffc17224 */ /* 0x008fe400078e0007 */
[----:B------:R-:W-:Y:S01]  /*a070*/  FMUL.FTZ R5, R5, c[0x0][0x23c] ;  /* 0x00008f0005057a20 */ /* 0x000fe20000410000 */
[----:B-1----:R-:W-:-:S02]  /*a080*/  SHF.R.U32.HI R3, RZ, 0x18, R2 ;  /* 0x00000018ff037819 */ /* 0x002fc40000011602 */
[----:B------:R-:W-:Y:S01]  /*a090*/  LOP3.LUT R2, R4, 0xff, RZ, 0xc0, !PT ;  /* 0x000000ff04027812 */ /* 0x000fe200078ec0ff */
[--C-:B------:R-:W-:Y:S02]  /*a0a0*/  FFMA.FTZ R4, R195, c[0x0][0x23c], -R30.reuse ;  /* 0x00008f00c3047a23 */ /* 0x100fe4000001081e */
[----:B------:R1:W-:Y:S01]  /*a0b0*/  MUFU.EX2 R195, R0 ;  /* 0x0000000000c37308 */ /* 0x0003e20000000800 */
[----:B------:R-:W-:Y:S01]  /*a0c0*/  PRMT R16, R2, 0x5410, R3 ;  /* 0x0000541002107816 */ /* 0x000fe20000000003 */
[----:B------:R-:W-:Y:S01]  /*a0d0*/  FFMA.FTZ R2, R64, c[0x0][0x23c], -R30 ;  /* 0x00008f0040027a23 */ /* 0x000fe2000001081e */
[----:B------:R-:W-:Y:S01]  /*a0e0*/  FSEL R3, R244, RZ, P2 ;  /* 0x000000fff4037208 */ /* 0x000fe20001000000 */
[----:B------:R-:W-:-:S04]  /*a0f0*/  IMAD.MOV.U32 R64, RZ, RZ, R46 ;  /* 0x000000ffff407224 */ /* 0x000fc800078e002e */
[----:B------:R2:W-:Y:S01]  /*a100*/  MUFU.EX2 R248, R2 ;  /* 0x0000000200f87308 */ /* 0x0005e20000000800 */
[----:B------:R-:W-:Y:S02]  /*a110*/  FADD.FTZ R3, R103, -R3 ;  /* 0x8000000367037221 */ /* 0x000fe40000010000 */
[----:B------:R-:W-:Y:S02]  /*a120*/  IMAD.MOV.U32 R103, RZ, RZ, R48 ;  /* 0x000000ffff677224 */ /* 0x000fe400078e0030 */
[----:B------:R-:W-:-:S03]  /*a130*/  FMUL.FTZ R3, R3, c[0x0][0x23c] ;  /* 0x00008f0003037a20 */ /* 0x000fc60000410000 */
[----:B------:R3:W4:Y:S01]  /*a140*/  MUFU.EX2 R8, R4 ;  /* 0x0000000400087308 */ /* 0x0007220000000800 */
[----:B-1----:R-:W-:Y:S01]  /*a150*/  FFMA.FTZ R0, R196, c[0x0][0x23c], -R31 ;  /* 0x00008f00c4007a23 */ /* 0x002fe2000001081f */
[----:B--2---:R-:W-:-:S06]  /*a160*/  FSEL R2, R245, RZ, P3 ;  /* 0x000000fff5027208 */ /* 0x004fcc0001800000 */
[----:B------:R-:W1:Y:S01]  /*a170*/  MUFU.EX2 R48, R5 ;  /* 0x0000000500307308 */ /* 0x000e620000000800 */
[----:B---3--:R-:W-:Y:S01]  /*a180*/  FADD.FTZ R4, R104, -R2 ;  /* 0x8000000268047221 */ /* 0x008fe20000010000 */
[----:B------:R-:W-:-:S06]  /*a190*/  FSEL R2, R227, RZ, P1 ;  /* 0x000000ffe3027208 */ /* 0x000fcc0000800000 */
[----:B------:R-:W2:Y:S01]  /*a1a0*/  MUFU.EX2 R46, R3 ;  /* 0x00000003002e7308 */ /* 0x000ea20000000800 */
[----:B------:R-:W-:Y:S02]  /*a1b0*/  FMUL.FTZ R4, R4, c[0x0][0x23c] ;  /* 0x00008f0004047a20 */ /* 0x000fe40000410000 */
[----:B------:R-:W-:Y:S02]  /*a1c0*/  FADD.FTZ R7, R102, -R2 ;  /* 0x8000000266077221 */ /* 0x000fe40000010000 */
[----:B------:R-:W-:-:S03]  /*a1d0*/  FFMA.FTZ R2, R66, c[0x0][0x23c], -R31 ;  /* 0x00008f0042027a23 */ /* 0x000fc6000001081f */
[----:B------:R3:W-:Y:S01]  /*a1e0*/  MUFU.EX2 R102, R0 ;  /* 0x0000000000667308 */ /* 0x0007e20000000800 */
[----:B----4-:R-:W-:Y:S01]  /*a1f0*/  IMAD.MOV.U32 R66, RZ, RZ, R8 ;  /* 0x000000ffff427224 */ /* 0x010fe200078e0008 */
[----:B------:R-:W-:Y:S01]  /*a200*/  HSET2.LE.AND R8, R14, R100, PT ;  /* 0x000000640e087233 */ /* 0x000fe20003803000 */
[----:B------:R-:W-:Y:S02]  /*a210*/  FMUL.FTZ R49, R7, c[0x0][0x23c] ;  /* 0x00008f0007317a20 */ /* 0x000fe40000410000 */
[-C--:B-1----:R-:W-:Y:S02]  /*a220*/  FMUL.FTZ R112, R112, R48.reuse ;  /* 0x0000003070707220 */ /* 0x082fe40000410000 */
[----:B------:R-:W-:Y:S01]  /*a230*/  FMUL.FTZ R113, R113, R48 ;  /* 0x0000003071717220 */ /* 0x000fe20000410000 */
[----:B------:R1:W-:Y:S01]  /*a240*/  MUFU.EX2 R104, R2 ;  /* 0x0000000200687308 */ /* 0x0003e20000000800 */
[-C--:B--2---:R-:W-:Y:S01]  /*a250*/  FMUL.FTZ R116, R116, R46.reuse ;  /* 0x0000002e74747220 */ /* 0x084fe20000410000 */
[----:B------:R-:W-:Y:S01]  /*a260*/  LOP3.LUT R3, R23, UR8, R34, 0x96, !PT ;  /* 0x0000000817037c12 */ /* 0x000fe2000f8e9622 */
[----:B------:R-:W-:-:S02]  /*a270*/  FMUL.FTZ R117, R117, R46 ;  /* 0x0000002e75757220 */ /* 0x000fc40000410000 */
[-C--:B------:R-:W-:Y:S02]  /*a280*/  FMUL.FTZ R120, R120, R46.reuse ;  /* 0x0000002e78787220 */ /* 0x080fe40000410000 */
[----:B------:R-:W-:Y:S01]  /*a290*/  FMUL.FTZ R121, R121, R46 ;  /* 0x0000002e79797220 */ /* 0x000fe20000410000 */
[----:B---3--:R-:W-:Y:S01]  /*a2a0*/  F2FP.BF16.PACK_AB R0, R247, R105 ;  /* 0x00000069f700723e */ /* 0x008fe200000010ff */
[----:B------:R-:W2:Y:S01]  /*a2b0*/  MUFU.EX2 R47, R4 ;  /* 0x00000004002f7308 */ /* 0x000ea20000000800 */
[----:B------:R-:W-:Y:S02]  /*a2c0*/  FMUL.FTZ R124, R124, R48 ;  /* 0x000000307c7c7220 */ /* 0x000fe40000410000 */
[----:B------:R-:W-:Y:S01]  /*a2d0*/  LOP3.LUT R10, R10, R0, RZ, 0xc0, !PT ;  /* 0x000000000a0a7212 */ /* 0x000fe200078ec0ff */
[-C--:B------:R-:W-:Y:S01]  /*a2e0*/  FMUL.FTZ R125, R125, R48.reuse ;  /* 0x000000307d7d7220 */ /* 0x080fe20000410000 */
[----:B------:R-:W-:Y:S01]  /*a2f0*/  F2FP.BF16.PACK_AB R0, R239, R193 ;  /* 0x000000c1ef00723e */ /* 0x000fe200000010ff */
[----:B------:R-:W-:-:S02]  /*a300*/  FMUL.FTZ R128, R128, R48 ;  /* 0x0000003080807220 */ /* 0x000fc40000410000 */
[----:B-1----:R-:W-:Y:S01]  /*a310*/  FFMA.FTZ R2, R65, c[0x0][0x23c], -R31 ;  /* 0x00008f0041027a23 */ /* 0x002fe2000001081f */
[----:B------:R-:W-:Y:S01]  /*a320*/  LOP3.LUT R11, R11, R0, RZ, 0xc0, !PT ;  /* 0x000000000b0b7212 */ /* 0x000fe200078ec0ff */
[----:B------:R-:W1:Y:S01]  /*a330*/  MUFU.EX2 R49, R49 ;  /* 0x0000003100317308 */ /* 0x000e620000000800 */
[----:B------:R-:W-:Y:S01]  /*a340*/  F2FP.BF16.PACK_AB R0, R250, R101 ;  /* 0x00000065fa00723e */ /* 0x000fe200000010ff */
[----:B------:R-:W-:Y:S02]  /*a350*/  FMUL.FTZ R129, R129, R48 ;  /* 0x0000003081817220 */ /* 0x000fe40000410000 */
[----:B------:R-:W-:Y:S01]  /*a360*/  FMUL.FTZ R132, R132, R46 ;  /* 0x0000002e84847220 */ /* 0x000fe20000410000 */
[----:B------:R-:W-:Y:S01]  /*a370*/  LOP3.LUT R8, R8, R0, RZ, 0xc0, !PT ;  /* 0x0000000008087212 */ /* 0x000fe200078ec0ff */
[----:B--2---:R-:W-:Y:S01]  /*a380*/  FMUL.FTZ R114, R114, R47 ;  /* 0x0000002f72727220 */ /* 0x004fe20000410000 */
[----:B------:R-:W-:Y:S01]  /*a390*/  F2FP.BF16.PACK_AB R0, R251, R103 ;  /* 0x00000067fb00723e */ /* 0x000fe200000010ff */
[----:B------:R2:W3:Y:S01]  /*a3a0*/  MUFU.EX2 R65, R2 ;  /* 0x0000000200417308 */ /* 0x0004e20000000800 */
[----:B------:R-:W-:-:S02]  /*a3b0*/  FMUL.FTZ R115, R115, R47 ;  /* 0x0000002f73737220 */ /* 0x000fc40000410000 */
[----:B------:R-:W-:Y:S01]  /*a3c0*/  LOP3.LUT R9, R9, R0, RZ, 0xc0, !PT ;  /* 0x0000000009097212 */ /* 0x000fe200078ec0ff */
[----:B------:R-:W-:Y:S01]  /*a3d0*/  HSET2.LE.AND R0, R12, R100, PT ;  /* 0x000000640c007233 */ /* 0x000fe20003803000 */
[-C--:B------:R-:W-:Y:S01]  /*a3e0*/  FMUL.FTZ R126, R126, R47.reuse ;  /* 0x0000002f7e7e7220 */ /* 0x080fe20000410000 */
[----:B------:R-:W4:Y:S01]  /*a3f0*/  LDSM.16.MT88.4 R12, [R212+0x9000] ;  /* 0x00900000d40c783b */ /* 0x000f220000004200 */
[----:B------:R-:W-:Y:S02]  /*a400*/  FMUL.FTZ R127, R127, R47 ;  /* 0x0000002f7f7f7220 */ /* 0x000fe40000410000 */
[-C--:B-1----:R-:W-:Y:S02]  /*a410*/  FMUL.FTZ R118, R118, R49.reuse ;  /* 0x0000003176767220 */ /* 0x082fe40000410000 */
[-C--:B------:R-:W-:Y:S02]  /*a420*/  FMUL.FTZ R119, R119, R49.reuse ;  /* 0x0000003177777220 */ /* 0x080fe40000410000 */
[----:B------:R-:W-:-:S02]  /*a430*/  FMUL.FTZ R122, R122, R49 ;  /* 0x000000317a7a7220 */ /* 0x000fc40000410000 */
[----:B------:R-:W-:Y:S01]  /*a440*/  FMUL.FTZ R123, R123, R49 ;  /* 0x000000317b7b7220 */ /* 0x000fe20000410000 */
[----:B--2---:R-:W-:Y:S01]  /*a450*/  F2FP.BF16.PACK_AB R2, R248, R106 ;  /* 0x0000006af802723e */ /* 0x004fe200000010ff */
[-C--:B------:R-:W-:Y:S02]  /*a460*/  FMUL.FTZ R130, R130, R47.reuse ;  /* 0x0000002f82827220 */ /* 0x080fe40000410000 */
[----:B------:R-:W-:Y:S01]  /*a470*/  FMUL.FTZ R131, R131, R47 ;  /* 0x0000002f83837220 */ /* 0x000fe20000410000 */
[----:B------:R-:W-:Y:S01]  /*a480*/  LOP3.LUT R6, R0, R2, RZ, 0xc0, !PT ;  /* 0x0000000200067212 */ /* 0x000fe200078ec0ff */
[--C-:B------:R-:W-:Y:S01]  /*a490*/  HSET2.LE.AND R0, R18, R100.reuse, PT ;  /* 0x0000006412007233 */ /* 0x100fe20003803000 */
[----:B---3--:R-:W-:Y:S01]  /*a4a0*/  F2FP.BF16.PACK_AB R2, R65, R104 ;  /* 0x000000684102723e */ /* 0x008fe200000010ff */
[----:B------:R-:W-:Y:S02]  /*a4b0*/  IMAD.MOV.U32 R18, RZ, RZ, R36 ;  /* 0x000000ffff127224 */ /* 0x000fe400078e0024 */
[----:B------:R-:W-:Y:S01]  /*a4c0*/  FMUL.FTZ R133, R133, R46 ;  /* 0x0000002e85857220 */ /* 0x000fe20000410000 */
[----:B------:R-:W-:Y:S01]  /*a4d0*/  LOP3.LUT R7, R0, R2, RZ, 0xc0, !PT ;  /* 0x0000000200077212 */ /* 0x000fe200078ec0ff */
[----:B------:R-:W-:Y:S01]  /*a4e0*/  HSET2.LE.AND R0, R17, R100, PT ;  /* 0x0000006411007233 */ /* 0x000fe20003803000 */
[----:B------:R-:W-:Y:S01]  /*a4f0*/  F2FP.BF16.PACK_AB R2, R66, R252 ;  /* 0x000000fc4202723e */ /* 0x000fe200000010ff */
[----:B------:R-:W-:-:S02]  /*a500*/  FMUL.FTZ R134, R134, R49 ;  /* 0x0000003186867220 */ /* 0x000fc40000410000 */
[----:B------:R-:W-:Y:S01]  /*a510*/  FMUL.FTZ R135, R135, R49 ;  /* 0x0000003187877220 */ /* 0x000fe20000410000 */
[----:B------:R-:W-:Y:S01]  /*a520*/  LOP3.LUT R4, R0, R2, RZ, 0xc0, !PT ;  /* 0x0000000200047212 */ /* 0x000fe200078ec0ff */
[----:B------:R-:W-:Y:S01]  /*a530*/  HSET2.LE.AND R2, R16, R100, PT ;  /* 0x0000006410027233 */ /* 0x000fe20003803000 */
[----:B------:R-:W-:Y:S01]  /*a540*/  F2FP.BF16.PACK_AB R0, R102, R195 ;  /* 0x000000c36600723e */ /* 0x000fe200000010ff */
[-C--:B------:R-:W-:Y:S02]  /*a550*/  FMUL.FTZ R136, R136, R46.reuse ;  /* 0x0000002e88887220 */ /* 0x080fe40000410000 */
[----:B------:R-:W-:Y:S01]  /*a560*/  FMUL.FTZ R137, R137, R46 ;  /* 0x0000002e89897220 */ /* 0x000fe20000410000 */
[----:B------:R-:W-:Y:S01]  /*a570*/  LOP3.LUT R5, R2, R0, RZ, 0xc0, !PT ;  /* 0x0000000002057212 */ /* 0x000fe200078ec0ff */
[-C--:B------:R-:W-:Y:S01]  /*a580*/  FMUL.FTZ R138, R138, R49.reuse ;  /* 0x000000318a8a7220 */ /* 0x080fe20000410000 */
[----:B------:R-:W-:Y:S01]  /*a590*/  LOP3.LUT R2, R21, UR8, R24, 0x96, !PT ;  /* 0x0000000815027c12 */ /* 0x000fe2000f8e9618 */
[----:B------:R-:W-:Y:S01]  /*a5a0*/  FMUL.FTZ R139, R139, R49 ;  /* 0x000000318b8b7220 */ /* 0x000fe20000410000 */
[----:B------:R-:W-:Y:S01]  /*a5b0*/  LDSM.16.MT88.4 R20, [R214+0x9400] ;  /* 0x00940000d614783b */ /* 0x000fe20000004200 */
[----:B------:R-:W-:-:S02]  /*a5c0*/  FMUL.FTZ R140, R140, R48 ;  /* 0x000000308c8c7220 */ /* 0x000fc40000410000 */
[-C--:B------:R-:W-:Y:S01]  /*a5d0*/  FMUL.FTZ R141, R141, R48.reuse ;  /* 0x000000308d8d7220 */ /* 0x080fe20000410000 */
[-C--:B----4-:R-:W-:Y:S01]  /*a5e0*/  HMMA.16816.F32.BF16 R36, R8, R12.reuse, R112 ;  /* 0x0000000c0824723c */ /* 0x090fe20000041870 */
[-C--:B------:R-:W-:Y:S02]  /*a5f0*/  FMUL.FTZ R142, R142, R47.reuse ;  /* 0x0000002f8e8e7220 */ /* 0x080fe40000410000 */
[-C--:B------:R-:W-:Y:S02]  /*a600*/  FMUL.FTZ R143, R143, R47.reuse ;  /* 0x0000002f8f8f7220 */ /* 0x080fe40000410000 */
[-C--:B------:R-:W-:Y:S02]  /*a610*/  FMUL.FTZ R144, R144, R48.reuse ;  /* 0x0000003090907220 */ /* 0x080fe40000410000 */
[----:B------:R-:W-:Y:S01]  /*a620*/  FMUL.FTZ R145, R145, R48 ;  /* 0x0000003091917220 */ /* 0x000fe20000410000 */
[----:B------:R-:W-:Y:S01]  /*a630*/  HMMA.16816.F32.BF16 R116, R4, R12, R116 ;  /* 0x0000000c0474723c */ /* 0x000fe20000041874 */
[----:B------:R-:W-:-:S02]  /*a640*/  FMUL.FTZ R146, R146, R47 ;  /* 0x0000002f92927220 */ /* 0x000fc40000410000 */
[----:B------:R-:W-:Y:S02]  /*a650*/  FMUL.FTZ R147, R147, R47 ;  /* 0x0000002f93937220 */ /* 0x000fe40000410000 */
[-C--:B------:R-:W-:Y:S02]  /*a660*/  FMUL.FTZ R148, R148, R46.reuse ;  /* 0x0000002e94947220 */ /* 0x080fe40000410000 */
[-C--:B------:R-:W-:Y:S01]  /*a670*/  FMUL.FTZ R149, R149, R46.reuse ;  /* 0x0000002e95957220 */ /* 0x080fe20000410000 */
[----:B------:R-:W-:Y:S01]  /*a680*/  HMMA.16816.F32.BF16 R120, R4, R14, R120 ;  /* 0x0000000e0478723c */ /* 0x000fe20000041878 */
[-C--:B------:R-:W-:Y:S02]  /*a690*/  FMUL.FTZ R150, R150, R49.reuse ;  /* 0x0000003196967220 */ /* 0x080fe40000410000 */
[----:B------:R-:W-:Y:S02]  /*a6a0*/  FMUL.FTZ R151, R151, R49 ;  /* 0x0000003197977220 */ /* 0x000fe40000410000 */
[----:B------:R-:W-:-:S02]  /*a6b0*/  FMUL.FTZ R152, R152, R46 ;  /* 0x0000002e98987220 */ /* 0x000fc40000410000 */
[----:B------:R-:W-:Y:S01]  /*a6c0*/  FMUL.FTZ R153, R153, R46 ;  /* 0x0000002e99997220 */ /* 0x000fe20000410000 */
[----:B------:R-:W-:Y:S01]  /*a6d0*/  HMMA.16816.F32.BF16 R52, R8, R14, R124 ;  /* 0x0000000e0834723c */ /* 0x000fe2000004187c */
[----:B------:R-:W1:Y:S01]  /*a6e0*/  LDSM.16.MT88.4 R12, [R214+0x9000] ;  /* 0x00900000d60c783b */ /* 0x000e620000004200 */
[-C--:B------:R-:W-:Y:S02]  /*a6f0*/  FMUL.FTZ R154, R154, R49.reuse ;  /* 0x000000319a9a7220 */ /* 0x080fe40000410000 */
[----:B------:R-:W-:Y:S02]  /*a700*/  FMUL.FTZ R155, R155, R49 ;  /* 0x000000319b9b7220 */ /* 0x000fe40000410000 */
[-C--:B------:R-:W-:Y:S01]  /*a710*/  FMUL.FTZ R156, R156, R48.reuse ;  /* 0x000000309c9c7220 */ /* 0x080fe20000410000 */
[----:B------:R-:W-:Y:S01]  /*a720*/  MOV R127, R195 ;  /* 0x000000c3007f7202 */ /* 0x000fe20000000f00 */
[----:B------:R-:W-:Y:S02]  /*a730*/  FMUL.FTZ R157, R157, R48 ;  /* 0x000000309d9d7220 */ /* 0x000fe40000410000 */
[----:B------:R-:W-:-:S02]  /*a740*/  FMUL.FTZ R158, R158, R47 ;  /* 0x0000002f9e9e7220 */ /* 0x000fc40000410000 */
[-C--:B------:R-:W-:Y:S02]  /*a750*/  FMUL.FTZ R159, R159, R47.reuse ;  /* 0x0000002f9f9f7220 */ /* 0x080fe40000410000 */
[-C--:B------:R-:W-:Y:S02]  /*a760*/  FMUL.FTZ R160, R160, R48.reuse ;  /* 0x00000030a0a07220 */ /* 0x080fe40000410000 */
[----:B------:R-:W-:Y:S02]  /*a770*/  FMUL.FTZ R161, R161, R48 ;  /* 0x00000030a1a17220 */ /* 0x000fe40000410000 */
        /* <DEDUP_REMOVED lines=12> */
[----:B-1----:R-:W-:Y:S01]  /*a840*/  HMMA.16816.F32.BF16 R128, R8, R12, R128 ;  /* 0x0000000c0880723c */ /* 0x002fe20000041880 */
[-C--:B------:R-:W-:Y:S02]  /*a850*/  FMUL.FTZ R174, R174, R47.reuse ;  /* 0x0000002faeae7220 */ /* 0x080fe40000410000 */
[----:B------:R-:W-:Y:S02]  /*a860*/  FMUL.FTZ R175, R175, R47 ;  /* 0x0000002fafaf7220 */ /* 0x000fe40000410000 */
[----:B------:R-:W-:-:S02]  /*a870*/  FFMA.FTZ R0, R197, c[0x0][0x23c], -R28 ;  /* 0x00008f00c5007a23 */ /* 0x000fc4000001081c */
[----:B------:R-:W-:Y:S01]  /*a880*/  IMAD.MOV.U32 R115, RZ, RZ, R248 ;  /* 0x000000ffff737224 */ /* 0x000fe200078e00f8 */
[C---:B------:R-:W-:Y:S01]  /*a890*/  HMMA.16816.F32.BF16 R132, R4.reuse, R12, R132 ;  /* 0x0000000c0484723c */ /* 0x040fe20000041884 */
[----:B------:R1:W-:Y:S01]  /*a8a0*/  MUFU.EX2 R248, R0 ;  /* 0x0000000000f87308 */ /* 0x0003e20000000800 */
[----:B------:R-:W-:Y:S02]  /*a8b0*/  IMAD.MOV.U32 R126, RZ, RZ, R249 ;  /* 0x000000ffff7e7224 */ /* 0x000fe400078e00f9 */
[----:B------:R-:W-:Y:S02]  /*a8c0*/  IMAD.MOV.U32 R125, RZ, RZ, R250 ;  /* 0x000000ffff7d7224 */ /* 0x000fe400078e00fa */
[-C--:B------:R-:W-:Y:S02]  /*a8d0*/  FMUL.FTZ R72, R72, R46.reuse ;  /* 0x0000002e48487220 */ /* 0x080fe40000410000 */
[----:B------:R-:W-:Y:S01]  /*a8e0*/  HMMA.16816.F32.BF16 R136, R4, R14, R136 ;  /* 0x0000000e0488723c */ /* 0x000fe20000041888 */
[----:B------:R-:W-:-:S02]  /*a8f0*/  FMUL.FTZ R73, R73, R46 ;  /* 0x0000002e49497220 */ /* 0x000fc40000410000 */
[-C--:B------:R-:W-:Y:S02]  /*a900*/  FMUL.FTZ R74, R74, R49.reuse ;  /* 0x000000314a4a7220 */ /* 0x080fe40000410000 */
[-C--:B------:R-:W-:Y:S02]  /*a910*/  FMUL.FTZ R75, R75, R49.reuse ;  /* 0x000000314b4b7220 */ /* 0x080fe40000410000 */
[-C--:B------:R-:W-:Y:S01]  /*a920*/  FMUL.FTZ R76, R76, R46.reuse ;  /* 0x0000002e4c4c7220 */ /* 0x080fe20000410000 */
[----:B------:R-:W-:Y:S01]  /*a930*/  HMMA.16816.F32.BF16 R56, R8, R14, R140 ;  /* 0x0000000e0838723c */ /* 0x000fe2000004188c */
[----:B------:R-:W2:Y:S01]  /*a940*/  LDSM.16.MT88.4 R12, [R212+0xa000] ;  /* 0x00a00000d40c783b */ /* 0x000ea20000004200 */
[----:B-1----:R-:W-:Y:S02]  /*a950*/  FFMA.FTZ R0, R176, c[0x0][0x23c], -R28 ;  /* 0x00008f00b0007a23 */ /* 0x002fe4000001081c */
[----:B------:R-:W-:Y:S02]  /*a960*/  FMUL.FTZ R77, R77, R46 ;  /* 0x0000002e4d4d7220 */ /* 0x000fe40000410000 */
[----:B------:R1:W-:Y:S01]  /*a970*/  MUFU.EX2 R249, R0 ;  /* 0x0000000000f97308 */ /* 0x0003e20000000800 */
[-C--:B------:R-:W-:Y:S01]  /*a980*/  FMUL.FTZ R78, R78, R49.reuse ;  /* 0x000000314e4e7220 */ /* 0x080fe20000410000 */
        /* <DEDUP_REMOVED lines=8> */
[----:B-1----:R-:W-:Y:S02]  /*aa10*/  FFMA.FTZ R0, R109, c[0x0][0x23c], -R28 ;  /* 0x00008f006d007a23 */ /* 0x002fe4000001081c */
[-C--:B------:R-:W-:Y:S02]  /*aa20*/  FMUL.FTZ R94, R94, R49.reuse ;  /* 0x000000315e5e7220 */ /* 0x080fe40000410000 */
[----:B------:R1:W-:Y:S01]  /*aa30*/  MUFU.EX2 R250, R0 ;  /* 0x0000000000fa7308 */ /* 0x0003e20000000800 */
[----:B------:R-:W-:Y:S02]  /*aa40*/  FMUL.FTZ R95, R95, R49 ;  /* 0x000000315f5f7220 */ /* 0x000fe40000410000 */
[----:B------:R-:W-:Y:S02]  /*aa50*/  IMAD.MOV.U32 R112, RZ, RZ, R251 ;  /* 0x000000ffff707224 */ /* 0x000fe400078e00fb */
[-C--:B------:R-:W-:Y:S02]  /*aa60*/  FMUL.FTZ R68, R68, R48.reuse ;  /* 0x0000003044447220 */ /* 0x080fe40000410000 */
[----:B------:R-:W-:-:S02]  /*aa70*/  FMUL.FTZ R69, R69, R48 ;  /* 0x0000003045457220 */ /* 0x000fc40000410000 */
[-C--:B------:R-:W-:Y:S02]  /*aa80*/  FMUL.FTZ R70, R70, R47.reuse ;  /* 0x0000002f46467220 */ /* 0x080fe40000410000 */
[-C--:B------:R-:W-:Y:S02]  /*aa90*/  FMUL.FTZ R71, R71, R47.reuse ;  /* 0x0000002f47477220 */ /* 0x080fe40000410000 */
[-C--:B------:R-:W-:Y:S01]  /*aaa0*/  FMUL.FTZ R80, R80, R48.reuse ;  /* 0x0000003050507220 */ /* 0x080fe20000410000 */
[----:B--2---:R-:W-:Y:S01]  /*aab0*/  HMMA.16816.F32.BF16 R144, R8, R12, R144 ;  /* 0x0000000c0890723c */ /* 0x004fe20000041890 */
[----:B------:R-:W-:Y:S02]  /*aac0*/  FMUL.FTZ R81, R81, R48 ;  /* 0x0000003051517220 */ /* 0x000fe40000410000 */
[----:B-1----:R-:W-:Y:S02]  /*aad0*/  FFMA.FTZ R0, R67, c[0x0][0x23c], -R28 ;  /* 0x00008f0043007a23 */ /* 0x002fe4000001081c */
[----:B------:R-:W-:-:S02]  /*aae0*/  FMUL.FTZ R82, R82, R47 ;  /* 0x0000002f52527220 */ /* 0x000fc40000410000 */
[----:B------:R1:W2:Y:S01]  /*aaf0*/  MUFU.EX2 R251, R0 ;  /* 0x0000000000fb7308 */ /* 0x0002a20000000800 */
[C---:B------:R-:W-:Y:S01]  /*ab00*/  HMMA.16816.F32.BF16 R148, R4.reuse, R12, R148 ;  /* 0x0000000c0494723c */ /* 0x040fe20000041894 */
[-C--:B------:R-:W-:Y:S02]  /*ab10*/  FMUL.FTZ R83, R83, R47.reuse ;  /* 0x0000002f53537220 */ /* 0x080fe40000410000 */
[-C--:B------:R-:W-:Y:S02]  /*ab20*/  FMUL.FTZ R84, R84, R48.reuse ;  /* 0x0000003054547220 */ /* 0x080fe40000410000 */
[----:B------:R-:W-:Y:S02]  /*ab30*/  FMUL.FTZ R85, R85, R48 ;  /* 0x0000003055557220 */ /* 0x000fe40000410000 */
[-C--:B------:R-:W-:Y:S01]  /*ab40*/  FMUL.FTZ R86, R86, R47.reuse ;  /* 0x0000002f56567220 */ /* 0x080fe20000410000 */
[----:B------:R-:W-:Y:S01]  /*ab50*/  HMMA.16816.F32.BF16 R152, R4, R14, R152 ;  /* 0x0000000e0498723c */ /* 0x000fe20000041898 */
[----:B------:R-:W-:-:S02]  /*ab60*/  FMUL.FTZ R87, R87, R47 ;  /* 0x0000002f57577220 */ /* 0x000fc40000410000 */
[-C--:B------:R-:W-:Y:S02]  /*ab70*/  FMUL.FTZ R96, R96, R48.reuse ;  /* 0x0000003060607220 */ /* 0x080fe40000410000 */
[----:B------:R-:W-:Y:S02]  /*ab80*/  FMUL.FTZ R97, R97, R48 ;  /* 0x0000003061617220 */ /* 0x000fe40000410000 */
[----:B-1----:R-:W-:Y:S01]  /*ab90*/  FFMA.FTZ R0, R198, c[0x0][0x23c], -R29 ;  /* 0x00008f00c6007a23 */ /* 0x002fe2000001081d */
[----:B------:R-:W-:Y:S01]  /*aba0*/  HMMA.16816.F32.BF16 R60, R8, R14, R156 ;  /* 0x0000000e083c723c */ /* 0x000fe2000004189c */
[----:B------:R-:W1:Y:S01]  /*abb0*/  LDSM.16.MT88.4 R12, [R214+0xa000] ;  /* 0x00a00000d60c783b */ /* 0x000e620000004200 */
[-C--:B------:R-:W-:Y:S02]  /*abc0*/  FMUL.FTZ R98, R98, R47.reuse ;  /* 0x0000002f62627220 */ /* 0x080fe40000410000 */
[----:B------:R-:W-:Y:S02]  /*abd0*/  FMUL.FTZ R99, R99, R47 ;  /* 0x0000002f63637220 */ /* 0x000fe40000410000 */
[----:B------:R-:W-:Y:S01]  /*abe0*/  IMAD.MOV.U32 R113, RZ, RZ, R247 ;  /* 0x000000ffff717224 */ /* 0x000fe200078e00f7 */
[----:B------:R-:W-:Y:S01]  /*abf0*/  MOV R157, R19 ;  /* 0x00000013009d7202 */ /* 0x000fe20000000f00 */
[----:B------:R-:W-:Y:S01]  /*ac00*/  IMAD.MOV.U32 R156, RZ, RZ, R18 ;  /* 0x000000ffff9c7224 */ /* 0x000fe200078e0012 */
[----:B------:R3:W-:Y:S01]  /*ac10*/  MUFU.EX2 R247, R0 ;  /* 0x0000000000f77308 */ /* 0x0007e20000000800 */
[----:B------:R-:W4:Y:S01]  /*ac20*/  LDSM.16.MT88.4 R16, [R214+0xb000] ;  /* 0x00b00000d610783b */ /* 0x000f220000004200 */
[----:B------:R-:W-:-:S02]  /*ac30*/  IMAD.MOV.U32 R142, RZ, RZ, R242 ;  /* 0x000000ffff8e7224 */ /* 0x000fc400078e00f2 */
[----:B------:R-:W-:Y:S02]  /*ac40*/  IMAD.MOV.U32 R143, RZ, RZ, R243 ;  /* 0x000000ffff8f7224 */ /* 0x000fe400078e00f3 */
[----:B------:R-:W-:Y:S02]  /*ac50*/  IMAD.MOV.U32 R141, RZ, RZ, R241 ;  /* 0x000000ffff8d7224 */ /* 0x000fe400078e00f1 */
[----:B------:R-:W-:Y:S02]  /*ac60*/  IMAD.MOV.U32 R114, RZ, RZ, R239 ;  /* 0x000000ffff727224 */ /* 0x000fe400078e00ef */
[----:B------:R-:W-:Y:S02]  /*ac70*/  IMAD.MOV.U32 R143, RZ, RZ, R66 ;  /* 0x000000ffff8f7224 */ /* 0x000fe400078e0042 */
[----:B------:R-:W-:Y:S02]  /*ac80*/  IMAD.MOV.U32 R124, RZ, RZ, R112 ;  /* 0x000000ffff7c7224 */ /* 0x000fe400078e0070 */
[----:B------:R-:W-:Y:S01]  /*ac90*/  IMAD.MOV.U32 R66, RZ, RZ, R64 ;  /* 0x000000ffff427224 */ /* 0x000fe200078e0040 */
[----:B------:R-:W-:Y:S01]  /*aca0*/  MOV R64, R107 ;  /* 0x0000006b00407202 */ /* 0x000fe20000000f00 */
[----:B---3--:R-:W-:-:S02]  /*acb0*/  FFMA.FTZ R0, R111, c[0x0][0x23c], -R29 ;  /* 0x00008f006f007a23 */ /* 0x008fc4000001081d */
[----:B------:R-:W-:Y:S02]  /*acc0*/  IMAD.MOV.U32 R141, RZ, RZ, R105 ;  /* 0x000000ffff8d7224 */ /* 0x000fe400078e0069 */
[----:B------:R3:W-:Y:S01]  /*acd0*/  MUFU.EX2 R242, R0 ;  /* 0x0000000000f27308 */ /* 0x0007e20000000800 */
[----:B------:R-:W-:Y:S02]  /*ace0*/  IMAD.MOV.U32 R159, RZ, RZ, R106 ;  /* 0x000000ffff9f7224 */ /* 0x000fe400078e006a */
[----:B------:R-:W-:-:S04]  /*acf0*/  IMAD.MOV.U32 R112, RZ, RZ, R104 ;  /* 0x000000ffff707224 */ /* 0x000fc800078e0068 */
[----:B------:R-:W-:Y:S01]  /*ad00*/  IMAD.MOV.U32 R158, RZ, RZ, R112 ;  /* 0x000000ffff9e7224 */ /* 0x000fe200078e0070 */
[----:B-1----:R-:W-:Y:S01]  /*ad10*/  HMMA.16816.F32.BF16 R160, R8, R12, R160 ;  /* 0x0000000c08a0723c */ /* 0x002fe200000418a0 */
[----:B---3--:R-:W-:-:S07]  /*ad20*/  FFMA.FTZ R0, R110, c[0x0][0x23c], -R29 ;  /* 0x00008f006e007a23 */ /* 0x008fce000001081d */
[C---:B------:R-:W-:Y:S01]  /*ad30*/  HMMA.16816.F32.BF16 R164, R4.reuse, R12, R164 ;  /* 0x0000000c04a4723c */ /* 0x040fe200000418a4 */
[----:B------:R1:W-:Y:S07]  /*ad40*/  MUFU.EX2 R243, R0 ;  /* 0x0000000000f37308 */ /* 0x0003ee0000000800 */
[-C--:B------:R-:W-:Y:S08]  /*ad50*/  HMMA.16816.F32.BF16 R168, R4, R14.reuse, R168 ;  /* 0x0000000e04a8723c */ /* 0x080ff000000418a8 */
[----:B------:R-:W-:Y:S01]  /*ad60*/  HMMA.16816.F32.BF16 R172, R8, R14, R172 ;  /* 0x0000000e08ac723c */ /* 0x000fe200000418ac */
[----:B------:R-:W3:Y:S07]  /*ad70*/  LDSM.16.MT88.4 R12, [R212+0xb000] ;  /* 0x00b00000d40c783b */ /* 0x000eee0000004200 */
[C---:B----4-:R-:W-:Y:S08]  /*ad80*/  HMMA.16816.F32.BF16 R88, R4.reuse, R16, R88 ;  /* 0x000000100458723c */ /* 0x050ff00000041858 */
[----:B------:R-:W-:Y:S08]  /*ad90*/  HMMA.16816.F32.BF16 R92, R4, R18, R92 ;  /* 0x00000012045c723c */ /* 0x000ff0000004185c */
[C---:B------:R-:W-:Y:S08]  /*ada0*/  HMMA.16816.F32.BF16 R84, R8.reuse, R16, R84 ;  /* 0x000000100854723c */ /* 0x040ff00000041854 */
[----:B------:R-:W-:Y:S08]  /*adb0*/  HMMA.16816.F32.BF16 R96, R8, R18, R96 ;  /* 0x000000120860723c */ /* 0x000ff00000041860 */
[C---:B---3--:R-:W-:Y:S08]  /*adc0*/  HMMA.16816.F32.BF16 R72, R4.reuse, R12, R72 ;  /* 0x0000000c0448723c */ /* 0x048ff00000041848 */
[----:B------:R-:W-:Y:S07]  /*add0*/  HMMA.16816.F32.BF16 R76, R4, R14, R76 ;  /* 0x0000000e044c723c */ /* 0x000fee000004184c */
[----:B------:R-:W-:Y:S01]  /*ade0*/  IMAD.WIDE.U32 R4, R3, -0x2daee0ad, RZ ;  /* 0xd2511f5303047825 */ /* 0x000fe200078e00ff */
[----:B------:R-:W-:Y:S03]  /*adf0*/  HMMA.16816.F32.BF16 R68, R8, R12, R68 ;  /* 0x0000000c0844723c */ /* 0x000fe60000041844 */
[----:B------:R-:W-:Y:S01]  /*ae00*/  IMAD.WIDE.U32 R2, R2, -0x2daee0ad, RZ ;  /* 0xd2511f5302027825 */ /* 0x000fe200078e00ff */
[----:B------:R-:W-:-:S02]  /*ae10*/  SHF.R.U32.HI R7, RZ, 0x18, R4 ;  /* 0x00000018ff077819 */ /* 0x000fc40000011604 */
[----:B------:R-:W-:Y:S02]  /*ae20*/  LOP3.LUT R6, R5, UR18, R32, 0x96, !PT ;  /* 0x0000001205067c12 */ /* 0x000fe4000f8e9620 */
[----:B------:R-:W-:Y:S01]  /*ae30*/  HMMA.16816.F32.BF16 R80, R8, R14, R80 ;  /* 0x0000000e0850723c */ /* 0x000fe20000041850 */
[C---:B------:R-:W-:Y:S01]  /*ae40*/  LOP3.LUT R13, R2.reuse, 0xff, RZ, 0xc0, !PT ;  /* 0x000000ff020d7812 */ /* 0x040fe200078ec0ff */
[----:B------:R-:W-:Y:S01]  /*ae50*/  LDSM.16.MT88.4 R32, [R214+0xb400] ;  /* 0x00b40000d620783b */ /* 0x000fe20000004200 */
[----:B------:R-:W-:Y:S02]  /*ae60*/  SHF.R.U32.HI R12, RZ, 0x18, R2 ;  /* 0x00000018ff0c7819 */ /* 0x000fe40000011602 */
[----:B-1----:R-:W-:Y:S02]  /*ae70*/  LOP3.LUT R0, R3, UR18, R26, 0x96, !PT ;  /* 0x0000001203007c12 */ /* 0x002fe4000f8e961a */
[----:B------:R-:W-:Y:S01]  /*ae80*/  SHF.R.U32.HI R8, RZ, 0x10, R4 ;  /* 0x00000010ff087819 */ /* 0x000fe20000011604 */
[----:B------:R-:W-:Y:S01]  /*ae90*/  LDSM.16.MT88.4 R24, [R212+0xb400] ;  /* 0x00b40000d418783b */ /* 0x000fe20000004200 */
[----:B------:R-:W-:Y:S01]  /*aea0*/  LOP3.LUT R9, R2, 0xffff, RZ, 0xc0, !PT ;  /* 0x0000ffff02097812 */ /* 0x000fe200078ec0ff */
[----:B------:R-:W-:Y:S01]  /*aeb0*/  FFMA.FTZ R3, R108, c[0x0][0x23c], -R29 ;  /* 0x00008f006c037a23 */ /* 0x000fe2000001081d */
[----:B------:R-:W-:-:S02]  /*aec0*/  SHF.R.U32.HI R10, RZ, 0x10, R2 ;  /* 0x00000010ff0a7819 */ /* 0x000fc40000011602 */
[----:B------:R-:W-:Y:S01]  /*aed0*/  LOP3.LUT R2, R8, 0xff, RZ, 0xc0, !PT ;  /* 0x000000ff08027812 */ /* 0x000fe200078ec0ff */
[----:B------:R1:W3:Y:S01]  /*aee0*/  MUFU.EX2 R241, R3 ;  /* 0x0000000300f17308 */ /* 0x0002e20000000800 */
[C---:B------:R-:W-:Y:S02]  /*aef0*/  LOP3.LUT R5, R4.reuse, 0xffff, RZ, 0xc0, !PT ;  /* 0x0000ffff04057812 */ /* 0x040fe400078ec0ff */
[----:B------:R-:W-:Y:S01]  /*af00*/  LOP3.LUT R11, R4, 0xff, RZ, 0xc0, !PT ;  /* 0x000000ff040b7812 */ /* 0x000fe200078ec0ff */
[----:B------:R-:W-:Y:S01]  /*af10*/  FFMA.FTZ R4, R199, c[0x0][0x23c], -R30 ;  /* 0x00008f00c7047a23 */ /* 0x000fe2000001081e */
[----:B------:R-:W-:Y:S02]  /*af20*/  PRMT R8, R2, 0x5410, R7 ;  /* 0x0000541002087816 */ /* 0x000fe40000000007 */
[----:B------:R-:W-:Y:S01]  /*af30*/  LOP3.LUT R2, R6, 0xffff, RZ, 0xc0, !PT ;  /* 0x0000ffff06027812 */ /* 0x000fe200078ec0ff */
[----:B------:R4:W-:Y:S03]  /*af40*/  MUFU.EX2 R240, R4 ;  /* 0x0000000400f07308 */ /* 0x0009e60000000800 */
[----:B------:R-:W-:-:S02]  /*af50*/  SHF.R.U32.HI R7, RZ, 0x8, R2 ;  /* 0x00000008ff077819 */ /* 0x000fc40000011602 */
[----:B------:R-:W-:Y:S02]  /*af60*/  LOP3.LUT R2, R6, 0xff, RZ, 0xc0, !PT ;  /* 0x000000ff06027812 */ /* 0x000fe400078ec0ff */
[----:B-1----:R-:W-:Y:S02]  /*af70*/  SHF.R.U32.HI R3, RZ, 0x8, R5 ;  /* 0x00000008ff037819 */ /* 0x002fe40000011605 */
[----:B------:R-:W-:Y:S02]  /*af80*/  PRMT R7, R2, 0x5410, R7 ;  /* 0x0000541002077816 */ /* 0x000fe40000000007 */
[----:B------:R-:W-:Y:S01]  /*af90*/  PRMT R11, R11, 0x5410, R3 ;  /* 0x000054100b0b7816 */ /* 0x000fe20000000003 */
[----:B------:R-:W-:Y:S01]  /*afa0*/  FFMA.FTZ R3, R177, c[0x0][0x23c], -R30 ;  /* 0x00008f00b1037a23 */ /* 0x000fe2000001081e */
[----:B------:R-:W-:Y:S02]  /*afb0*/  LOP3.LUT R2, R0, 0xffff, RZ, 0xc0, !PT ;  /* 0x0000ffff00027812 */ /* 0x000fe400078ec0ff */
[----:B----4-:R-:W-:Y:S01]  /*afc0*/  LOP3.LUT R4, R10, 0xff, RZ, 0xc0, !PT ;  /* 0x000000ff0a047812 */ /* 0x010fe200078ec0ff */
[----:B------:R1:W-:Y:S01]  /*afd0*/  MUFU.EX2 R199, R3 ;  /* 0x0000000300c77308 */ /* 0x0003e20000000800 */
[----:B------:R-:W-:-:S02]  /*afe0*/  SHF.R.U32.HI R5, RZ, 0x8, R9 ;  /* 0x00000008ff057819 */ /* 0x000fc40000011609 */
[----:B------:R-:W-:Y:S01]  /*aff0*/  PRMT R19, R4, 0x5410, R12 ;  /* 0x0000541004137816 */ /* 0x000fe2000000000c */
[----:B------:R-:W-:Y:S01]  /*b000*/  FFMA.FTZ R4, R178, c[0x0][0x23c], -R30 ;  /* 0x00008f00b2047a23 */ /* 0x000fe2000001081e */
[----:B------:R-:W-:Y:S02]  /*b010*/  PRMT R18, R13, 0x5410, R5 ;  /* 0x000054100d127816 */ /* 0x000fe40000000005 */
[----:B------:R-:W4:Y:S01]  /*b020*/  LDSM.16.MT88.4 R12, [R212+0x9400] ;  /* 0x00940000d40c783b */ /* 0x000f220000004200 */
[----:B------:R5:W-:Y:S01]  /*b030*/  MUFU.EX2 R198, R4 ;  /* 0x0000000400c67308 */ /* 0x000be20000000800 */
[--C-:B-1----:R-:W-:Y:S02]  /*b040*/  SHF.R.U32.HI R3, RZ, 0x10, R6.reuse ;  /* 0x00000010ff037819 */ /* 0x102fe40000011606 */
[----:B------:R-:W-:Y:S02]  /*b050*/  SHF.R.U32.HI R6, RZ, 0x18, R6 ;  /* 0x00000018ff067819 */ /* 0x000fe40000011606 */
[----:B------:R-:W-:-:S02]  /*b060*/  LOP3.LUT R5, R3, 0xff, RZ, 0xc0, !PT ;  /* 0x000000ff03057812 */ /* 0x000fc400078ec0ff */
[----:B------:R-:W-:Y:S02]  /*b070*/  LOP3.LUT R3, R0, 0xff, RZ, 0xc0, !PT ;  /* 0x000000ff00037812 */ /* 0x000fe400078ec0ff */
[----:B-----5:R-:W-:Y:S01]  /*b080*/  SHF.R.U32.HI R4, RZ, 0x8, R2 ;  /* 0x00000008ff047819 */ /* 0x020fe20000011602 */
[----:B------:R-:W-:Y:S01]  /*b090*/  FFMA.FTZ R2, R179, c[0x0][0x23c], -R30 ;  /* 0x00008f00b3027a23 */ /* 0x000fe2000001081e */
[----:B------:R-:W-:Y:S01]  /*b0a0*/  PRMT R6, R5, 0x5410, R6 ;  /* 0x0000541005067816 */ /* 0x000fe20000000006 */
[----:B------:R-:W-:Y:S01]  /*b0b0*/  FFMA.FTZ R5, R200, c[0x0][0x23c], -R31 ;  /* 0x00008f00c8057a23 */ /* 0x000fe2000001081f */
[----:B------:R-:W-:Y:S01]  /*b0c0*/  PRMT R17, R3, 0x5410, R4 ;  /* 0x0000541003117816 */ /* 0x000fe20000000004 */
[----:B------:R1:W5:Y:S01]  /*b0d0*/  MUFU.EX2 R239, R2 ;  /* 0x0000000200ef7308 */ /* 0x0003620000000800 */
[----:B------:R-:W-:Y:S01]  /*b0e0*/  SHF.R.U32.HI R4, RZ, 0x18, R0 ;  /* 0x00000018ff047819 */ /* 0x000fe20000011600 */
[----:B------:R-:W-:-:S06]  /*b0f0*/  IMAD.MOV.U32 R200, RZ, RZ, R65 ;  /* 0x000000ffffc87224 */ /* 0x000fcc00078e0041 */
[----:B------:R3:W-:Y:S01]  /*b100*/  MUFU.EX2 R195, R5 ;  /* 0x0000000500c37308 */ /* 0x0007e20000000800 */
[----:B-1----:R-:W-:Y:S01]  /*b110*/  SHF.R.U32.HI R2, RZ, 0x10, R0 ;  /* 0x00000010ff027819 */ /* 0x002fe20000011600 */
[----:B------:R-:W-:-:S03]  /*b120*/  HSET2.LE.AND R0, R11, R100, PT ;  /* 0x000000640b007233 */ /* 0x000fc60003803000 */
[----:B------:R-:W-:Y:S02]  /*b130*/  LOP3.LUT R3, R2, 0xff, RZ, 0xc0, !PT ;  /* 0x000000ff02037812 */ /* 0x000fe400078ec0ff */
[----:B--2---:R-:W-:Y:S02]  /*b140*/  F2FP.BF16.PACK_AB R2, R251, R250 ;  /* 0x000000fafb02723e */ /* 0x004fe400000010ff */
[----:B------:R-:W-:Y:S01]  /*b150*/  PRMT R16, R3, 0x5410, R4 ;  /* 0x0000541003107816 */ /* 0x000fe20000000004 */
[--C-:B------:R-:W-:Y:S01]  /*b160*/  FFMA.FTZ R4, R181, c[0x0][0x23c], -R31.reuse ;  /* 0x00008f00b5047a23 */ /* 0x100fe2000001081f */
[----:B------:R-:W-:Y:S01]  /*b170*/  LOP3.LUT R10, R0, R2, RZ, 0xc0, !PT ;  /* 0x00000002000a7212 */ /* 0x000fe200078ec0ff */
[----:B---3--:R-:W-:Y:S01]  /*b180*/  FFMA.FTZ R5, R180, c[0x0][0x23c], -R31 ;  /* 0x00008f00b4057a23 */ /* 0x008fe2000001081f */
[--C-:B------:R-:W-:Y:S01]  /*b190*/  HSET2.LE.AND R0, R8, R100.reuse, PT ;  /* 0x0000006408007233 */ /* 0x100fe20003803000 */
[----:B------:R-:W-:Y:S01]  /*b1a0*/  F2FP.BF16.PACK_AB R2, R241, R243 ;  /* 0x000000f3f102723e */ /* 0x000fe200000010ff */
[----:B------:R1:W-:Y:S01]  /*b1b0*/  MUFU.EX2 R196, R4 ;  /* 0x0000000400c47308 */ /* 0x0003e20000000800 */
[----:B------:R-:W-:-:S02]  /*b1c0*/  HSET2.LE.AND R3, R7, R100, PT ;  /* 0x0000006407037233 */ /* 0x000fc40003803000 */
[----:B------:R-:W-:Y:S01]  /*b1d0*/  LOP3.LUT R11, R0, R2, RZ, 0xc0, !PT ;  /* 0x00000002000b7212 */ /* 0x000fe200078ec0ff */
[----:B------:R-:W-:Y:S01]  /*b1e0*/  HSET2.LE.AND R0, R6, R100, PT ;  /* 0x0000006406007233 */ /* 0x000fe20003803000 */
[----:B------:R-:W-:-:S03]  /*b1f0*/  F2FP.BF16.PACK_AB R2, R242, R247 ;  /* 0x000000f7f202723e */ /* 0x000fc600000010ff */
[----:B------:R-:W2:Y:S01]  /*b200*/  MUFU.EX2 R197, R5 ;  /* 0x0000000500c57308 */ /* 0x000ea20000000800 */
[----:B------:R-:W-:Y:S01]  /*b210*/  LOP3.LUT R9, R0, R2, RZ, 0xc0, !PT ;  /* 0x0000000200097212 */ /* 0x000fe200078ec0ff */
[----:B------:R-:W-:Y:S01]  /*b220*/  HSET2.LE.AND R0, R18, R100, PT ;  /* 0x0000006412007233 */ /* 0x000fe20003803000 */
[----:B-----5:R-:W-:-:S04]  /*b230*/  F2FP.BF16.PACK_AB R2, R239, R198 ;  /* 0x000000c6ef02723e */ /* 0x020fc800000010ff */
[----:B------:R-:W-:Y:S01]  /*b240*/  LOP3.LUT R6, R0, R2, RZ, 0xc0, !PT ;  /* 0x0000000200067212 */ /* 0x000fe200078ec0ff */
[----:B------:R-:W-:Y:S01]  /*b250*/  HSET2.LE.AND R0, R19, R100, PT ;  /* 0x0000006413007233 */ /* 0x000fe20003803000 */
[----:B-1----:R-:W-:-:S04]  /*b260*/  F2FP.BF16.PACK_AB R4, R249, R248 ;  /* 0x000000f8f904723e */ /* 0x002fc800000010ff */
[----:B------:R-:W-:Y:S01]  /*b270*/  LOP3.LUT R8, R3, R4, RZ, 0xc0, !PT ;  /* 0x0000000403087212 */ /* 0x000fe200078ec0ff */
[----:B------:R-:W-:Y:S01]  /*b280*/  FFMA.FTZ R3, R182, c[0x0][0x23c], -R31 ;  /* 0x00008f00b6037a23 */ /* 0x000fe2000001081f */
[----:B--2---:R-:W-:-:S03]  /*b290*/  F2FP.BF16.PACK_AB R2, R197, R196 ;  /* 0x000000c4c502723e */ /* 0x004fc600000010ff */
[----:B------:R-:W1:Y:S01]  /*b2a0*/  MUFU.EX2 R194, R3 ;  /* 0x0000000300c27308 */ /* 0x000e620000000800 */
[----:B------:R-:W-:Y:S01]  /*b2b0*/  LOP3.LUT R7, R0, R2, RZ, 0xc0, !PT ;  /* 0x0000000200077212 */ /* 0x000fe200078ec0ff */
[--C-:B------:R-:W-:Y:S01]  /*b2c0*/  HSET2.LE.AND R0, R17, R100.reuse, PT ;  /* 0x0000006411007233 */ /* 0x100fe20003803000 */
[----:B------:R-:W-:Y:S01]  /*b2d0*/  F2FP.BF16.PACK_AB R2, R199, R240 ;  /* 0x000000f0c702723e */ /* 0x000fe200000010ff */
[C---:B----4-:R-:W-:Y:S03]  /*b2e0*/  HMMA.16816.F32.BF16 R36, R8.reuse, R12, R36 ;  /* 0x0000000c0824723c */ /* 0x050fe60000041824 */
[----:B------:R-:W-:Y:S01]  /*b2f0*/  LOP3.LUT R4, R0, R2, RZ, 0xc0, !PT ;  /* 0x0000000200047212 */ /* 0x000fe200078ec0ff */
[----:B------:R-:W-:Y:S02]  /*b300*/  HSET2.LE.AND R0, R16, R100, PT ;  /* 0x0000006410007233 */ /* 0x000fe40003803000 */
[----:B------:R-:W2:Y:S02]  /*b310*/  LDSM.16.MT88.4 R16, [R212+0xa400] ;  /* 0x00a40000d410783b */ /* 0x000ea40000004200 */
[----:B------:R-:W-:Y:S01]  /*b320*/  HMMA.16816.F32.BF16 R52, R8, R14, R52 ;  /* 0x0000000e0834723c */ /* 0x000fe20000041834 */
[----:B-1----:R-:W-:-:S04]  /*b330*/  F2FP.BF16.PACK_AB R2, R194, R195 ;  /* 0x000000c3c202723e */ /* 0x002fc800000010ff */
[----:B------:R-:W-:Y:S01]  /*b340*/  LOP3.LUT R5, R0, R2, RZ, 0xc0, !PT ;  /* 0x0000000200057212 */ /* 0x000fe200078ec0ff */
[----:B------:R-:W-:Y:S02]  /*b350*/  IMAD.U32 R0, RZ, RZ, UR29 ;  /* 0x0000001dff007e24 */ /* 0x000fe4000f8e00ff */
[----:B------:R-:W-:Y:S03]  /*b360*/  HMMA.16816.F32.BF16 R104, R8, R26, R80 ;  /* 0x0000001a0868723c */ /* 0x000fe60000041850 */
[----:B------:R-:W-:-:S05]  /*b370*/  LOP3.LUT R0, R51, UR4, R0, 0x96, !PT ;  /* 0x0000000433007c12 */ /* 0x000fca000f8e9600 */
[----:B------:R-:W-:Y:S01]  /*b380*/  HMMA.16816.F32.BF16 R116, R4, R12, R116 ;  /* 0x0000000c0474723c */ /* 0x000fe20000041874 */
[----:B------:R-:W-:-:S05]  /*b390*/  IMAD.WIDE.U32 R2, R0, -0x326172a9, RZ ;  /* 0xcd9e8d5700027825 */ /* 0x000fca00078e00ff */
[----:B------:R-:W-:Y:S01]  /*b3a0*/  LOP3.LUT R0, R3, UR16, R140, 0x96, !PT ;  /* 0x0000001003007c12 */ /* 0x000fe2000f8e968c */
[----:B------:R-:W-:Y:S01]  /*b3b0*/  IMAD.MOV.U32 R140, RZ, RZ, R193 ;  /* 0x000000ffff8c7224 */ /* 0x000fe200078e00c1 */
[C---:B------:R-:W-:Y:S01]  /*b3c0*/  HMMA.16816.F32.BF16 R120, R4.reuse, R14, R120 ;  /* 0x0000000e0478723c */ /* 0x040fe20000041878 */
[----:B------:R-:W1:Y:S07]  /*b3d0*/  LDSM.16.MT88.4 R12, [R214+0xa400] ;  /* 0x00a40000d60c783b */ /* 0x000e6e0000004200 */
[C---:B------:R-:W-:Y:S08]  /*b3e0*/  HMMA.16816.F32.BF16 R132, R4.reuse, R20, R132 ;  /* 0x000000140484723c */ /* 0x040ff00000041884 */
[C---:B------:R-:W-:Y:S08]  /*b3f0*/  HMMA.16816.F32.BF16 R136, R4.reuse, R22, R136 ;  /* 0x000000160488723c */ /* 0x040ff00000041888 */
[C---:B--2---:R-:W-:Y:S08]  /*b400*/  HMMA.16816.F32.BF16 R148, R4.reuse, R16, R148 ;  /* 0x000000100494723c */ /* 0x044ff00000041894 */
[C---:B------:R-:W-:Y:S08]  /*b410*/  HMMA.16816.F32.BF16 R152, R4.reuse, R18, R152 ;  /* 0x000000120498723c */ /* 0x040ff00000041898 */
[C---:B------:R-:W-:Y:S08]  /*b420*/  HMMA.16816.F32.BF16 R72, R4.reuse, R24, R72 ;  /* 0x000000180448723c */ /* 0x040ff00000041848 */
[C---:B-1----:R-:W-:Y:S08]  /*b430*/  HMMA.16816.F32.BF16 R164, R4.reuse, R12, R164 ;  /* 0x0000000c04a4723c */ /* 0x042ff000000418a4 */
[C---:B------:R-:W-:Y:S08]  /*b440*/  HMMA.16816.F32.BF16 R168, R4.reuse, R14, R168 ;  /* 0x0000000e04a8723c */ /* 0x040ff000000418a8 */
[C---:B------:R-:W-:Y:S08]  /*b450*/  HMMA.16816.F32.BF16 R76, R4.reuse, R26, R76 ;  /* 0x0000001a044c723c */ /* 0x040ff0000004184c */
[C---:B------:R-:W-:Y:S08]  /*b460*/  HMMA.16816.F32.BF16 R88, R4.reuse, R32, R88 ;  /* 0x000000200458723c */ /* 0x040ff00000041858 */
[----:B------:R-:W-:Y:S07]  /*b470*/  HMMA.16816.F32.BF16 R92, R4, R34, R92 ;  /* 0x00000022045c723c */ /* 0x000fee000004185c */
[----:B------:R-:W-:Y:S01]  /*b480*/  LOP3.LUT R4, R157, UR14, R2, 0x96, !PT ;  /* 0x0000000e9d047c12 */ /* 0x000fe2000f8e9602 */
[----:B------:R-:W-:Y:S01]  /*b490*/  HMMA.16816.F32.BF16 R160, R8, R12, R160 ;  /* 0x0000000c08a0723c */ /* 0x000fe200000418a0 */
[----:B------:R-:W-:Y:S01]  /*b4a0*/  LOP3.LUT R5, R3, UR16, R142, 0x96, !PT ;  /* 0x0000001003057c12 */ /* 0x000fe2000f8e968e */
[----:B------:R-:W-:Y:S01]  /*b4b0*/  FFMA.FTZ R7, R184, c[0x0][0x23c], -R28 ;  /* 0x00008f00b8077a23 */ /* 0x000fe2000001081c */
[----:B------:R-:W-:Y:S01]  /*b4c0*/  MOV R142, R102 ;  /* 0x00000066008e7202 */ /* 0x000fe20000000f00 */
[----:B------:R-:W-:-:S02]  /*b4d0*/  IMAD.MOV.U32 R102, RZ, RZ, R192 ;  /* 0x000000ffff667224 */ /* 0x000fc400078e00c0 */
[----:B------:R1:W-:Y:S01]  /*b4e0*/  MUFU.EX2 R192, R7 ;  /* 0x0000000700c07308 */ /* 0x0003e20000000800 */
[----:B------:R-:W-:Y:S01]  /*b4f0*/  LOP3.LUT R12, R41, UR14, R2, 0x96, !PT ;  /* 0x0000000e290c7c12 */ /* 0x000fe2000f8e9602 */
[----:B------:R-:W-:Y:S01]  /*b500*/  HMMA.16816.F32.BF16 R144, R8, R16, R144 ;  /* 0x000000100890723c */ /* 0x000fe20000041890 */
[----:B------:R-:W-:-:S04]  /*b510*/  IMAD.WIDE.U32 R2, R0, -0x2daee0ad, RZ ;  /* 0xd2511f5300027825 */ /* 0x000fc800078e00ff */
[----:B------:R-:W-:Y:S01]  /*b520*/  FFMA.FTZ R0, R185, c[0x0][0x23c], -R28 ;  /* 0x00008f00b9007a23 */ /* 0x000fe2000001081c */
[----:B------:R-:W-:Y:S01]  /*b530*/  LOP3.LUT R3, R3, UR13, R44, 0x96, !PT ;  /* 0x0000000d03037c12 */ /* 0x000fe2000f8e962c */
[----:B------:R-:W-:Y:S01]  /*b540*/  IMAD.WIDE.U32 R16, R4, -0x2daee0ad, RZ ;  /* 0xd2511f5304107825 */ /* 0x000fe200078e00ff */
[----:B------:R-:W-:Y:S01]  /*b550*/  HMMA.16816.F32.BF16 R172, R8, R14, R172 ;  /* 0x0000000e08ac723c */ /* 0x000fe200000418ac */
[----:B------:R2:W-:Y:S02]  /*b560*/  MUFU.EX2 R193, R0 ;  /* 0x0000000000c17308 */ /* 0x0005e40000000800 */
[----:B------:R-:W-:-:S04]  /*b570*/  IMAD.WIDE.U32 R4, R5, -0x2daee0ad, RZ ;  /* 0xd2511f5305047825 */ /* 0x000fc800078e00ff */
[----:B------:R-:W-:Y:S01]  /*b580*/  IMAD.WIDE.U32 R12, R12, -0x2daee0ad, RZ ;  /* 0xd2511f530c0c7825 */ /* 0x000fe200078e00ff */
[----:B------:R-:W-:Y:S01]  /*b590*/  LOP3.LUT R6, R5, UR13, R42, 0x96, !PT ;  /* 0x0000000d05067c12 */ /* 0x000fe2000f8e962a */
[C---:B------:R-:W-:Y:S02]  /*b5a0*/  HMMA.16816.F32.BF16 R128, R8.reuse, R20, R128 ;  /* 0x000000140880723c */ /* 0x040fe40000041880 */
[----:B------:R-:W-:Y:S02]  /*b5b0*/  FFMA.FTZ R5, R45, c[0x0][0x23c], -R28 ;  /* 0x00008f002d057a23 */ /* 0x000fe4000001081c */
[----:B-1----:R-:W-:Y:S02]  /*b5c0*/  IMAD.WIDE.U32 R6, R6, -0x326172a9, RZ ;  /* 0xcd9e8d5706067825 */ /* 0x002fe400078e00ff */
[----:B------:R-:W-:Y:S01]  /*b5d0*/  MUFU.EX2 R184, R5 ;  /* 0x0000000500b87308 */ /* 0x000fe20000000800 */
[----:B--2---:R-:W-:Y:S01]  /*b5e0*/  LOP3.LUT R0, R17, UR11, R2, 0x96, !PT ;  /* 0x0000000b11007c12 */ /* 0x004fe2000f8e9602 */
[----:B------:R-:W-:Y:S01]  /*b5f0*/  IMAD.WIDE.U32 R2, R3, -0x326172a9, RZ ;  /* 0xcd9e8d5703027825 */ /* 0x000fe200078e00ff */
[----:B------:R-:W-:Y:S01]  /*b600*/  HMMA.16816.F32.BF16 R56, R8, R22, R56 ;  /* 0x000000160838723c */ /* 0x000fe20000041838 */
[----:B------:R-:W1:Y:S02]  /*b610*/  LDSM.16.MT88.4 R20, [R214+0xa800] ;  /* 0x00a80000d614783b */ /* 0x000e640000004200 */
[----:B------:R-:W-:Y:S01]  /*b620*/  IMAD.WIDE.U32 R50, R0, -0x326172a9, RZ ;  /* 0xcd9e8d5700327825 */ /* 0x000fe200078e00ff */
[----:B------:R-:W-:-:S02]  /*b630*/  LOP3.LUT R3, R3, UR12, R156, 0x96, !PT ;  /* 0x0000000c03037c12 */ /* 0x000fc4000f8e969c */
[----:B------:R-:W-:Y:S01]  /*b640*/  MOV R156, R114 ;  /* 0x00000072009c7202 */ /* 0x000fe20000000f00 */
[----:B------:R-:W-:Y:S01]  /*b650*/  FFMA.FTZ R0, R183, c[0x0][0x23c], -R28 ;  /* 0x00008f00b7007a23 */ /* 0x000fe2000001081c */
[----:B------:R-:W-:Y:S01]  /*b660*/  LOP3.LUT R14, R51, UR10, R2, 0x96, !PT ;  /* 0x0000000a330e7c12 */ /* 0x000fe2000f8e9602 */
[----:B------:R-:W-:Y:S01]  /*b670*/  IMAD.WIDE.U32 R2, R3, -0x2daee0ad, RZ ;  /* 0xd2511f5303027825 */ /* 0x000fe200078e00ff */
[----:B------:R-:W-:Y:S01]  /*b680*/  HMMA.16816.F32.BF16 R60, R8, R18, R60 ;  /* 0x00000012083c723c */ /* 0x000fe2000004183c */
[----:B------:R2:W-:Y:S02]  /*b690*/  MUFU.EX2 R185, R0 ;  /* 0x0000000000b97308 */ /* 0x0005e40000000800 */
[----:B------:R-:W-:-:S04]  /*b6a0*/  IMAD.WIDE.U32 R44, R14, -0x2daee0ad, RZ ;  /* 0xd2511f530e2c7825 */ /* 0x000fc800078e00ff */
[----:B------:R-:W-:Y:S01]  /*b6b0*/  IMAD.MOV.U32 R157, RZ, RZ, R113 ;  /* 0x000000ffff9d7224 */ /* 0x000fe200078e0071 */
[----:B------:R-:W-:Y:S01]  /*b6c0*/  LOP3.LUT R2, R45, UR7, R2, 0x96, !PT ;  /* 0x000000072d027c12 */ /* 0x000fe2000f8e9602 */
[----:B------:R-:W-:Y:S01]  /*b6d0*/  HMMA.16816.F32.BF16 R68, R8, R24, R68 ;  /* 0x000000180844723c */ /* 0x000fe20000041844 */
[----:B--2---:R-:W-:-:S07]  /*b6e0*/  LOP3.LUT R0, R13, UR11, R4, 0x96, !PT ;  /* 0x0000000b0d007c12 */ /* 0x004fce000f8e9604 */
[C---:B------:R-:W-:Y:S01]  /*b6f0*/  HMMA.16816.F32.BF16 R84, R8.reuse, R32, R84 ;  /* 0x000000200854723c */ /* 0x040fe20000041854 */
[----:B------:R-:W-:Y:S01]  /*b700*/  LOP3.LUT R4, R7, UR12, R40, 0x96, !PT ;  /* 0x0000000c07047c12 */ /* 0x000fe2000f8e9628 */
[----:B------:R-:W-:Y:S01]  /*b710*/  FFMA.FTZ R7, R189, c[0x0][0x23c], -R29 ;  /* 0x00008f00bd077a23 */ /* 0x000fe2000001081d */
[----:B------:R-:W-:Y:S01]  /*b720*/  LOP3.LUT R13, R3, UR9, R16, 0x96, !PT ;  /* 0x00000009030d7c12 */ /* 0x000fe2000f8e9610 */
[----:B------:R-:W-:Y:S02]  /*b730*/  IMAD.WIDE.U32 R42, R0, -0x326172a9, RZ ;  /* 0xcd9e8d57002a7825 */ /* 0x000fe400078e00ff */
[----:B------:R2:W-:Y:S02]  /*b740*/  MUFU.EX2 R183, R7 ;  /* 0x0000000700b77308 */ /* 0x0005e40000000800 */
[----:B------:R-:W-:Y:S01]  /*b750*/  IMAD.WIDE.U32 R4, R4, -0x2daee0ad, RZ ;  /* 0xd2511f5304047825 */ /* 0x000fe200078e00ff */
[----:B------:R-:W-:Y:S01]  /*b760*/  LOP3.LUT R0, R43, UR10, R6, 0x96, !PT ;  /* 0x0000000a2b007c12 */ /* 0x000fe2000f8e9606 */
[----:B------:R-:W-:Y:S01]  /*b770*/  HMMA.16816.F32.BF16 R80, R8, R34, R96 ;  /* 0x000000220850723c */ /* 0x000fe20000041860 */
[----:B------:R-:W3:Y:S01]  /*b780*/  LDSM.16.MT88.4 R32, [R212+0xb800] ;  /* 0x00b80000d420783b */ /* 0x000ee20000004200 */
[----:B------:R-:W-:Y:S01]  /*b790*/  IMAD.WIDE.U32 R2, R2, -0x326172a9, RZ ;  /* 0xcd9e8d5702027825 */ /* 0x000fe200078e00ff */
[----:B------:R-:W-:-:S03]  /*b7a0*/  LOP3.LUT R14, R5, UR9, R12, 0x96, !PT ;  /* 0x00000009050e7c12 */ /* 0x000fc6000f8e960c */
[----:B------:R-:W-:Y:S01]  /*b7b0*/  IMAD.WIDE.U32 R40, R0, -0x2daee0ad, RZ ;  /* 0xd2511f5300287825 */ /* 0x000fe200078e00ff */
[C---:B------:R-:W-:Y:S02]  /*b7c0*/  LOP3.LUT R6, R2.reuse, 0xffff, RZ, 0xc0, !PT ;  /* 0x0000ffff02067812 */ /* 0x040fe400078ec0ff */
[----:B------:R-:W-:Y:S01]  /*b7d0*/  SHF.R.U32.HI R5, RZ, 0x10, R2 ;  /* 0x00000010ff057819 */ /* 0x000fe20000011602 */
[----:B------:R-:W-:Y:S01]  /*b7e0*/  IMAD.WIDE.U32 R26, R13, -0x326172a9, RZ ;  /* 0xcd9e8d570d1a7825 */ /* 0x000fe200078e00ff */
[----:B------:R-:W-:Y:S02]  /*b7f0*/  LOP3.LUT R9, R2, 0xff, RZ, 0xc0, !PT ;  /* 0x000000ff02097812 */ /* 0x000fe400078ec0ff */
[----:B--2---:R-:W-:Y:S01]  /*b800*/  SHF.R.U32.HI R7, RZ, 0x8, R6 ;  /* 0x00000008ff077819 */ /* 0x004fe20000011606 */
[--C-:B------:R-:W-:Y:S01]  /*b810*/  FFMA.FTZ R0, R188, c[0x0][0x23c], -R29.reuse ;  /* 0x00008f00bc007a23 */ /* 0x100fe2000001081d */
[----:B------:R-:W-:Y:S01]  /*b820*/  LOP3.LUT R6, R5, 0xff, RZ, 0xc0, !PT ;  /* 0x000000ff05067812 */ /* 0x000fe200078ec0ff */
[----:B------:R-:W-:Y:S01]  /*b830*/  FFMA.FTZ R5, R187, c[0x0][0x23c], -R29 ;  /* 0x00008f00bb057a23 */ /* 0x000fe2000001081d */
[----:B------:R-:W-:Y:S01]  /*b840*/  SHF.R.U32.HI R8, RZ, 0x18, R2 ;  /* 0x00000018ff087819 */ /* 0x000fe20000011602 */
[----:B------:R2:W-:Y:S01]  /*b850*/  MUFU.EX2 R182, R0 ;  /* 0x0000000000b67308 */ /* 0x0005e20000000800 */
[----:B------:R-:W-:Y:S01]  /*b860*/  LOP3.LUT R2, R41, UR7, R4, 0x96, !PT ;  /* 0x0000000729027c12 */ /* 0x000fe2000f8e9604 */
[----:B------:R-:W-:Y:S01]  /*b870*/  IMAD.WIDE.U32 R24, R14, -0x326172a9, RZ ;  /* 0xcd9e8d570e187825 */ /* 0x000fe200078e00ff */
[----:B------:R-:W-:-:S02]  /*b880*/  PRMT R10, R6, 0x5410, R8 ;  /* 0x00005410060a7816 */ /* 0x000fc40000000008 */
[----:B------:R-:W-:Y:S01]  /*b890*/  PRMT R11, R9, 0x5410, R7 ;  /* 0x00005410090b7816 */ /* 0x000fe20000000007 */
[----:B------:R-:W-:Y:S01]  /*b8a0*/  IMAD.MOV.U32 R189, RZ, RZ, R115 ;  /* 0x000000ffffbd7224 */ /* 0x000fe200078e0073 */
[----:B------:R-:W-:Y:S01]  /*b8b0*/  MOV R97, R103 ;  /* 0x0000006700617202 */ /* 0x000fe20000000f00 */
[----:B------:R4:W-:Y:S01]  /*b8c0*/  MUFU.EX2 R180, R5 ;  /* 0x0000000500b47308 */ /* 0x0009e20000000800 */
[----:B------:R-:W-:Y:S02]  /*b8d0*/  IMAD.MOV.U32 R99, RZ, RZ, R66 ;  /* 0x000000ffff637224 */ /* 0x000fe400078e0042 */
[----:B------:R-:W-:Y:S02]  /*b8e0*/  IMAD.MOV.U32 R96, RZ, RZ, R64 ;  /* 0x000000ffff607224 */ /* 0x000fe400078e0040 */
[----:B------:R-:W-:Y:S02]  /*b8f0*/  IMAD.MOV.U32 R98, RZ, RZ, R102 ;  /* 0x000000ffff627224 */ /* 0x000fe400078e0066 */
[----:B------:R-:W-:Y:S01]  /*b900*/  IMAD.MOV.U32 R188, RZ, RZ, R101 ;  /* 0x000000ffffbc7224 */ /* 0x000fe200078e0065 */
[----:B--2---:R-:W-:Y:S01]  /*b910*/  LOP3.LUT R0, R3, UR17, R26, 0x96, !PT ;  /* 0x0000001103007c12 */ /* 0x004fe2000f8e961a */
[----:B------:R-:W-:-:S03]  /*b920*/  IMAD.WIDE.U32 R2, R2, -0x326172a9, RZ ;  /* 0xcd9e8d5702027825 */ /* 0x000fc600078e00ff */
[----:B------:R-:W-:Y:S01]  /*b930*/  LOP3.LUT R4, R0, 0xffff, RZ, 0xc0, !PT ;  /* 0x0000ffff00047812 */ /* 0x000fe200078ec0ff */
[----:B------:R-:W-:Y:S01]  /*b940*/  IMAD.MOV.U32 R187, RZ, RZ, R157 ;  /* 0x000000ffffbb7224 */ /* 0x000fe200078e009d */
[----:B------:R-:W-:Y:S01]  /*b950*/  SHF.R.U32.HI R6, RZ, 0x10, R0 ;  /* 0x00000010ff067819 */ /* 0x000fe20000011600 */
[----:B----4-:R-:W-:Y:S01]  /*b960*/  FFMA.FTZ R5, R186, c[0x0][0x23c], -R29 ;  /* 0x00008f00ba057a23 */ /* 0x010fe2000001081d */
[----:B------:R-:W-:Y:S02]  /*b970*/  LOP3.LUT R8, R0, 0xff, RZ, 0xc0, !PT ;  /* 0x000000ff00087812 */ /* 0x000fe400078ec0ff */
[----:B------:R-:W-:Y:S01]  /*b980*/  SHF.R.U32.HI R7, RZ, 0x8, R4 ;  /* 0x00000008ff077819 */ /* 0x000fe20000011604 */
[----:B------:R2:W4:Y:S01]  /*b990*/  MUFU.EX2 R181, R5 ;  /* 0x0000000500b57308 */ /* 0x0005220000000800 */
[----:B------:R-:W-:Y:S01]  /*b9a0*/  LOP3.LUT R4, R6, 0xff, RZ, 0xc0, !PT ;  /* 0x000000ff06047812 */ /* 0x000fe200078ec0ff */
[----:B------:R-:W-:Y:S01]  /*b9b0*/  FFMA.FTZ R6, R202, c[0x0][0x23c], -R30 ;  /* 0x00008f00ca067a23 */ /* 0x000fe2000001081e */
[----:B------:R-:W-:Y:S01]  /*b9c0*/  PRMT R12, R8, 0x5410, R7 ;  /* 0x00005410080c7816 */ /* 0x000fe20000000007 */
[----:B------:R-:W-:Y:S01]  /*b9d0*/  IMAD.MOV.U32 R202, RZ, RZ, R159 ;  /* 0x000000ffffca7224 */ /* 0x000fe200078e009f */
[----:B------:R-:W-:-:S02]  /*b9e0*/  LOP3.LUT R8, R2, 0xff, RZ, 0xc0, !PT ;  /* 0x000000ff02087812 */ /* 0x000fc400078ec0ff */
[----:B------:R-:W-:Y:S01]  /*b9f0*/  MOV R186, R158 ;  /* 0x0000009e00ba7202 */ /* 0x000fe20000000f00 */
[----:B------:R-:W-:Y:S01]  /*ba00*/  MUFU.EX2 R179, R6 ;  /* 0x0000000600b37308 */ /* 0x000fe20000000800 */
[----:B--2---:R-:W-:Y:S02]  /*ba10*/  SHF.R.U32.HI R5, RZ, 0x18, R0 ;  /* 0x00000018ff057819 */ /* 0x004fe40000011600 */
[----:B------:R-:W-:Y:S02]  /*ba20*/  LOP3.LUT R0, R2, 0xffff, RZ, 0xc0, !PT ;  /* 0x0000ffff02007812 */ /* 0x000fe400078ec0ff */
[----:B------:R-:W-:Y:S01]  /*ba30*/  PRMT R9, R4, 0x5410, R5 ;  /* 0x0000541004097816 */ /* 0x000fe20000000005 */
[----:B------:R-:W-:Y:S01]  /*ba40*/  FFMA.FTZ R4, R201, c[0x0][0x23c], -R30 ;  /* 0x00008f00c9047a23 */ /* 0x000fe2000001081e */
[----:B------:R-:W-:Y:S01]  /*ba50*/  SHF.R.U32.HI R7, RZ, 0x8, R0 ;  /* 0x00000008ff077819 */ /* 0x000fe20000011600 */
[----:B------:R-:W-:Y:S01]  /*ba60*/  IMAD.MOV.U32 R201, RZ, RZ, R140 ;  /* 0x000000ffffc97224 */ /* 0x000fe200078e008c */
[----:B------:R-:W-:Y:S01]  /*ba70*/  SHF.R.U32.HI R0, RZ, 0x10, R2 ;  /* 0x00000010ff007819 */ /* 0x000fe20000011602 */
[----:B------:R2:W5:Y:S01]  /*ba80*/  MUFU.EX2 R178, R4 ;  /* 0x0000000400b27308 */ /* 0x0005620000000800 */
[----:B------:R-:W-:-:S02]  /*ba90*/  PRMT R17, R8, 0x5410, R7 ;  /* 0x0000541008117816 */ /* 0x000fc40000000007 */
[----:B------:R-:W-:Y:S01]  /*baa0*/  LOP3.LUT R5, R0, 0xff, RZ, 0xc0, !PT ;  /* 0x000000ff00057812 */ /* 0x000fe200078ec0ff */
[----:B------:R-:W-:Y:S02]  /*bab0*/  FFMA.FTZ R0, R190, c[0x0][0x23c], -R30 ;  /* 0x00008f00be007a23 */ /* 0x000fe4000001081e */
[----:B------:R-:W-:Y:S02]  /*bac0*/  IMAD.MOV.U32 R190, RZ, RZ, R141 ;  /* 0x000000ffffbe7224 */ /* 0x000fe400078e008d */
[----:B------:R1:W-:Y:S01]  /*bad0*/  MUFU.EX2 R176, R0 ;  /* 0x0000000000b07308 */ /* 0x0003e20000000800 */
[----:B--2---:R-:W-:Y:S02]  /*bae0*/  SHF.R.U32.HI R4, RZ, 0x18, R2 ;  /* 0x00000018ff047819 */ /* 0x004fe40000011602 */
[----:B------:R-:W-:Y:S02]  /*baf0*/  LOP3.LUT R2, R3, UR17, R24, 0x96, !PT ;  /* 0x0000001103027c12 */ /* 0x000fe4000f8e9618 */
[----:B------:R-:W-:-:S02]  /*bb00*/  PRMT R16, R5, 0x5410, R4 ;  /* 0x0000541005107816 */ /* 0x000fc40000000004 */
[C---:B------:R-:W-:Y:S02]  /*bb10*/  LOP3.LUT R3, R2.reuse, 0xffff, RZ, 0xc0, !PT ;  /* 0x0000ffff02037812 */ /* 0x040fe400078ec0ff */
[--C-:B-1----:R-:W-:Y:S02]  /*bb20*/  SHF.R.U32.HI R0, RZ, 0x10, R2.reuse ;  /* 0x00000010ff007819 */ /* 0x102fe40000011602 */
[----:B------:R-:W-:Y:S02]  /*bb30*/  LOP3.LUT R5, R2, 0xff, RZ, 0xc0, !PT ;  /* 0x000000ff02057812 */ /* 0x000fe400078ec0ff */
[----:B------:R-:W-:Y:S01]  /*bb40*/  SHF.R.U32.HI R4, RZ, 0x18, R2 ;  /* 0x00000018ff047819 */ /* 0x000fe20000011602 */
[----:B------:R-:W-:Y:S01]  /*bb50*/  FFMA.FTZ R2, R191, c[0x0][0x23c], -R30 ;  /* 0x00008f00bf027a23 */ /* 0x000fe2000001081e */
[----:B------:R-:W-:Y:S01]  /*bb60*/  LOP3.LUT R0, R0, 0xff, RZ, 0xc0, !PT ;  /* 0x000000ff00007812 */ /* 0x000fe200078ec0ff */
[----:B------:R-:W-:Y:S01]  /*bb70*/  IMAD.MOV.U32 R191, RZ, RZ, R142 ;  /* 0x000000ffffbf7224 */ /* 0x000fe200078e008e */
[----:B------:R-:W-:Y:S01]  /*bb80*/  SHF.R.U32.HI R3, RZ, 0x8, R3 ;  /* 0x00000008ff037819 */ /* 0x000fe20000011603 */
[----:B------:R1:W-:Y:S01]  /*bb90*/  MUFU.EX2 R177, R2 ;  /* 0x0000000200b17308 */ /* 0x0003e20000000800 */
[----:B------:R-:W-:Y:S01]  /*bba0*/  PRMT R6, R0, 0x5410, R4 ;  /* 0x0000541000067816 */ /* 0x000fe20000000004 */
[--C-:B------:R-:W-:Y:S01]  /*bbb0*/  HSET2.LE.AND R0, R11, R100.reuse, PT ;  /* 0x000000640b007233 */ /* 0x100fe20003803000 */
[----:B------:R-:W-:Y:S01]  /*bbc0*/  PRMT R7, R5, 0x5410, R3 ;  /* 0x0000541005077816 */ /* 0x000fe20000000003 */
[----:B------:R-:W-:Y:S01]  /*bbd0*/  HSET2.LE.AND R3, R10, R100, PT ;  /* 0x000000640a037233 */ /* 0x000fe20003803000 */
[----:B------:R-:W-:Y:S01]  /*bbe0*/  FFMA.FTZ R5, R205, c[0x0][0x23c], -R31 ;  /* 0x00008f00cd057a23 */ /* 0x000fe2000001081f */
[----:B----4-:R-:W-:Y:S01]  /*bbf0*/  F2FP.BF16.PACK_AB R4, R181, R180 ;  /* 0x000000b4b504723e */ /* 0x010fe200000010ff */
[----:B------:R-:W-:-:S02]  /*bc00*/  IMAD.MOV.U32 R205, RZ, RZ, R124 ;  /* 0x000000ffffcd7224 */ /* 0x000fc400078e007c */
[----:B------:R-:W-:Y:S01]  /*bc10*/  MUFU.EX2 R110, R5 ;  /* 0x00000005006e7308 */ /* 0x000fe20000000800 */
[----:B------:R-:W-:Y:S01]  /*bc20*/  LOP3.LUT R11, R3, R4, RZ, 0xc0, !PT ;  /* 0x00000004030b7212 */ /* 0x000fe200078ec0ff */
[----:B------:R-:W-:Y:S02]  /*bc30*/  FFMA.FTZ R3, R204, c[0x0][0x23c], -R31 ;  /* 0x00008f00cc037a23 */ /* 0x000fe4000001081f */
[----:B------:R-:W-:Y:S02]  /*bc40*/  IMAD.MOV.U32 R204, RZ, RZ, R125 ;  /* 0x000000ffffcc7224 */ /* 0x000fe400078e007d */
[--C-:B-1----:R-:W-:Y:S02]  /*bc50*/  FFMA.FTZ R2, R206, c[0x0][0x23c], -R31.reuse ;  /* 0x00008f00ce027a23 */ /* 0x102fe4000001081f */
[----:B------:R1:W-:Y:S01]  /*bc60*/  MUFU.EX2 R108, R3 ;  /* 0x00000003006c7308 */ /* 0x0003e20000000800 */
[----:B------:R-:W-:Y:S02]  /*bc70*/  MOV R206, R143 ;  /* 0x0000008f00ce7202 */ /* 0x000fe40000000f00 */
[----:B------:R-:W-:Y:S05]  /*bc80*/  LDSM.16.MT88.4 R140, [R214+0x9c00] ;  /* 0x009c0000d68c783b */ /* 0x000fea0000004200 */
[----:B------:R2:W4:Y:S01]  /*bc90*/  MUFU.EX2 R109, R2 ;  /* 0x00000002006d7308 */ /* 0x0005220000000800 */
[----:B-1----:R-:W-:-:S02]  /*bca0*/  FFMA.FTZ R3, R203, c[0x0][0x23c], -R31 ;  /* 0x00008f00cb037a23 */ /* 0x002fc4000001081f */
[----:B------:R-:W-:-:S05]  /*bcb0*/  IMAD.MOV.U32 R203, RZ, RZ, R126 ;  /* 0x000000ffffcb7224 */ /* 0x000fca00078e007e */
[----:B------:R-:W1:Y:S01]  /*bcc0*/  MUFU.EX2 R111, R3 ;  /* 0x00000003006f7308 */ /* 0x000e620000000800 */
[----:B--2---:R-:W-:-:S04]  /*bcd0*/  F2FP.BF16.PACK_AB R2, R184, R185 ;  /* 0x000000b9b802723e */ /* 0x004fc800000010ff */
[----:B------:R-:W-:Y:S01]  /*bce0*/  LOP3.LUT R10, R0, R2, RZ, 0xc0, !PT ;  /* 0x00000002000a7212 */ /* 0x000fe200078ec0ff */
[--C-:B------:R-:W-:Y:S01]  /*bcf0*/  HSET2.LE.AND R0, R12, R100.reuse, PT ;  /* 0x000000640c007233 */ /* 0x100fe20003803000 */
[----:B------:R-:W-:Y:S01]  /*bd00*/  F2FP.BF16.PACK_AB R2, R192, R193 ;  /* 0x000000c1c002723e */ /* 0x000fe200000010ff */
[----:B------:R-:W2:Y:S03]  /*bd10*/  LDSM.16.MT88.4 R12, [R212+0x9800] ;  /* 0x00980000d40c783b */ /* 0x000ea60000004200 */
[----:B------:R-:W-:Y:S01]  /*bd20*/  LOP3.LUT R8, R0, R2, RZ, 0xc0, !PT ;  /* 0x0000000200087212 */ /* 0x000fe200078ec0ff */
[----:B------:R-:W-:Y:S01]  /*bd30*/  HSET2.LE.AND R0, R9, R100, PT ;  /* 0x0000006409007233 */ /* 0x000fe20003803000 */
[----:B------:R-:W-:-:S04]  /*bd40*/  F2FP.BF16.PACK_AB R2, R182, R183 ;  /* 0x000000b7b602723e */ /* 0x000fc800000010ff */
[----:B------:R-:W-:Y:S01]  /*bd50*/  LOP3.LUT R9, R0, R2, RZ, 0xc0, !PT ;  /* 0x0000000200097212 */ /* 0x000fe200078ec0ff */
[----:B------:R-:W-:Y:S01]  /*bd60*/  HSET2.LE.AND R0, R7, R100, PT ;  /* 0x0000006407007233 */ /* 0x000fe20003803000 */
[----:B-----5:R-:W-:-:S04]  /*bd70*/  F2FP.BF16.PACK_AB R2, R178, R179 ;  /* 0x000000b3b202723e */ /* 0x020fc800000010ff */
[----:B------:R-:W-:Y:S01]  /*bd80*/  LOP3.LUT R4, R0, R2, RZ, 0xc0, !PT ;  /* 0x0000000200047212 */ /* 0x000fe200078ec0ff */
[--C-:B------:R-:W-:Y:S01]  /*bd90*/  HSET2.LE.AND R0, R6, R100.reuse, PT ;  /* 0x0000006406007233 */ /* 0x100fe20003803000 */
[----:B----4-:R-:W-:Y:S01]  /*bda0*/  F2FP.BF16.PACK_AB R2, R110, R109 ;  /* 0x0000006d6e02723e */ /* 0x010fe200000010ff */
[----:B------:R-:W-:Y:S03]  /*bdb0*/  HMMA.16816.F32.BF16 R160, R8, R20, R160 ;  /* 0x0000001408a0723c */ /* 0x000fe600000418a0 */
[----:B------:R-:W-:Y:S01]  /*bdc0*/  LOP3.LUT R5, R0, R2, RZ, 0xc0, !PT ;  /* 0x0000000200057212 */ /* 0x000fe200078ec0ff */
[----:B------:R-:W-:Y:S01]  /*bdd0*/  HSET2.LE.AND R0, R17, R100, PT ;  /* 0x0000006411007233 */ /* 0x000fe20003803000 */
[----:B------:R-:W-:-:S03]  /*bde0*/  F2FP.BF16.PACK_AB R2, R177, R176 ;  /* 0x000000b0b102723e */ /* 0x000fc600000010ff */
[----:B---3--:R-:W-:Y:S01]  /*bdf0*/  HMMA.16816.F32.BF16 R68, R8, R32, R68 ;  /* 0x000000200844723c */ /* 0x008fe20000041844 */
[----:B------:R-:W-:Y:S01]  /*be00*/  LOP3.LUT R6, R0, R2, RZ, 0xc0, !PT ;  /* 0x0000000200067212 */ /* 0x000fe200078ec0ff */
[----:B------:R-:W-:Y:S01]  /*be10*/  HSET2.LE.AND R0, R16, R100, PT ;  /* 0x0000006410007233 */ /* 0x000fe20003803000 */
[----:B-1----:R-:W-:Y:S01]  /*be20*/  F2FP.BF16.PACK_AB R2, R111, R108 ;  /* 0x0000006c6f02723e */ /* 0x002fe200000010ff */
[----:B------:R-:W1:Y:S03]  /*be30*/  LDSM.16.MT88.4 R16, [R214+0x9800] ;  /* 0x00980000d610783b */ /* 0x000e660000004200 */
[----:B------:R-:W-:Y:S01]  /*be40*/  LOP3.LUT R7, R0, R2, RZ, 0xc0, !PT ;  /* 0x0000000200077212 */ /* 0x000fe200078ec0ff */
[----:B------:R-:W-:Y:S01]  /*be50*/  FFMA.FTZ R0, R228, c[0x0][0x23c], -R28 ;  /* 0x00008f00e4007a23 */ /* 0x000fe2000001081c */
[----:B------:R-:W-:Y:S01]  /*be60*/  LOP3.LUT R2, R27, UR8, R50, 0x96, !PT ;  /* 0x000000081b027c12 */ /* 0x000fe2000f8e9632 */
[----:B------:R-:W-:-:S02]  /*be70*/  IMAD.MOV.U32 R228, RZ, RZ, R127 ;  /* 0x000000ffffe47224 */ /* 0x000fc400078e007f */
[----:B------:R3:W-:Y:S01]  /*be80*/  MUFU.EX2 R51, R0 ;  /* 0x0000000000337308 */ /* 0x0007e20000000800 */
[----:B------:R-:W-:Y:S01]  /*be90*/  LDSM.16.MT88.4 R124, [R212+0x9c00] ;  /* 0x009c0000d47c783b */ /* 0x000fe20000004200 */
[-C--:B--2---:R-:W-:Y:S01]  /*bea0*/  HMMA.16816.F32.BF16 R112, R8, R12.reuse, R36 ;  /* 0x0000000c0870723c */ /* 0x084fe20000041824 */
[----:B------:R-:W-:Y:S02]  /*beb0*/  IMAD.WIDE.U32 R2, R2, -0x2daee0ad, RZ ;  /* 0xd2511f5302027825 */ /* 0x000fe400078e00ff */
[----:B------:R-:W-:Y:S05]  /*bec0*/  LDSM.16.MT88.4 R36, [R214+0xb800] ;  /* 0x00b80000d624783b */ /* 0x000fea0000004200 */
[----:B------:R-:W-:Y:S01]  /*bed0*/  HMMA.16816.F32.BF16 R116, R4, R12, R116 ;  /* 0x0000000c0474723c */ /* 0x000fe20000041874 */
[----:B---3--:R-:W-:-:S07]  /*bee0*/  FFMA.FTZ R0, R209, c[0x0][0x23c], -R28 ;  /* 0x00008f00d1007a23 */ /* 0x008fce000001081c */
[-C--:B------:R-:W-:Y:S01]  /*bef0*/  HMMA.16816.F32.BF16 R120, R4, R14.reuse, R120 ;  /* 0x0000000e0478723c */ /* 0x080fe20000041878 */
[----:B------:R2:W-:Y:S07]  /*bf00*/  MUFU.EX2 R102, R0 ;  /* 0x0000000000667308 */ /* 0x0005ee0000000800 */
[----:B------:R-:W-:Y:S01]  /*bf10*/  HMMA.16816.F32.BF16 R64, R8, R14, R52 ;  /* 0x0000000e0840723c */ /* 0x000fe20000041834 */
[----:B------:R-:W3:Y:S07]  /*bf20*/  LDSM.16.MT88.4 R12, [R212+0xa800] ;  /* 0x00a80000d40c783b */ /* 0x000eee0000004200 */
[----:B-1----:R-:W-:Y:S01]  /*bf30*/  HMMA.16816.F32.BF16 R132, R4, R16, R132 ;  /* 0x000000100484723c */ /* 0x002fe20000041884 */
[----:B--2---:R-:W-:-:S04]  /*bf40*/  FFMA.FTZ R0, R208, c[0x0][0x23c], -R28 ;  /* 0x00008f00d0007a23 */ /* 0x004fc8000001081c */
[----:B------:R-:W-:Y:S03]  /*bf50*/  MUFU.EX2 R103, R0 ;  /* 0x0000000000677308 */ /* 0x000fe60000000800 */
[C---:B------:R-:W-:Y:S08]  /*bf60*/  HMMA.16816.F32.BF16 R136, R4.reuse, R18, R136 ;  /* 0x000000120488723c */ /* 0x040ff00000041888 */
[C---:B------:R-:W-:Y:S07]  /*bf70*/  HMMA.16816.F32.BF16 R164, R4.reuse, R20, R164 ;  /* 0x0000001404a4723c */ /* 0x040fee00000418a4 */
[----:B------:R-:W-:Y:S01]  /*bf80*/  FFMA.FTZ R21, R98, R47, R97 ;  /* 0x0000002f62157223 */ /* 0x000fe20000010061 */
[----:B------:R-:W-:Y:S01]  /*bf90*/  HMMA.16816.F32.BF16 R168, R4, R22, R168 ;  /* 0x0000001604a8723c */ /* 0x000fe200000418a8 */
[----:B------:R-:W-:-:S07]  /*bfa0*/  FFMA.FTZ R20, R99, R46, R252 ;  /* 0x0000002e63147223 */ /* 0x000fce00000100fc */
[C---:B------:R-:W-:Y:S08]  /*bfb0*/  HMMA.16816.F32.BF16 R72, R4.reuse, R32, R72 ;  /* 0x000000200448723c */ /* 0x040ff00000041848 */
[C---:B---3--:R-:W-:Y:S08]  /*bfc0*/  HMMA.16816.F32.BF16 R148, R4.reuse, R12, R148 ;  /* 0x0000000c0494723c */ /* 0x048ff00000041894 */
[C---:B------:R-:W-:Y:S08]  /*bfd0*/  HMMA.16816.F32.BF16 R152, R4.reuse, R14, R152 ;  /* 0x0000000e0498723c */ /* 0x040ff00000041898 */
[C---:B------:R-:W-:Y:S08]  /*bfe0*/  HMMA.16816.F32.BF16 R76, R4.reuse, R34, R76 ;  /* 0x00000022044c723c */ /* 0x040ff0000004184c */
[C---:B------:R-:W-:Y:S08]  /*bff0*/  HMMA.16816.F32.BF16 R88, R4.reuse, R36, R88 ;  /* 0x000000240458723c */ /* 0x040ff00000041858 */
[----:B------:R-:W-:Y:S07]  /*c000*/  HMMA.16816.F32.BF16 R52, R4, R38, R92 ;  /* 0x000000260434723c */ /* 0x000fee000004185c */
[----:B------:R-:W-:Y:S01]  /*c010*/  LOP3.LUT R6, R25, UR8, R42, 0x96, !PT ;  /* 0x0000000819067c12 */ /* 0x000fe2000f8e962a */
[----:B------:R-:W-:Y:S01]  /*c020*/  HMMA.16816.F32.BF16 R128, R8, R16, R128 ;  /* 0x000000100880723c */ /* 0x000fe20000041880 */
[----:B------:R-:W-:Y:S01]  /*c030*/  LOP3.LUT R4, R3, UR18, R44, 0x96, !PT ;  /* 0x0000001203047c12 */ /* 0x000fe2000f8e962c */
[----:B------:R-:W-:-:S04]  /*c040*/  FFMA.FTZ R5, R207, c[0x0][0x23c], -R28 ;  /* 0x00008f00cf057a23 */ /* 0x000fc8000001081c */
[----:B------:R1:W-:Y:S01]  /*c050*/  MUFU.EX2 R101, R5 ;  /* 0x0000000500657308 */ /* 0x0003e20000000800 */
[----:B------:R-:W-:Y:S01]  /*c060*/  LOP3.LUT R17, R2, 0xff, RZ, 0xc0, !PT ;  /* 0x000000ff02117812 */ /* 0x000fe200078ec0ff */
[----:B------:R-:W-:Y:S01]  /*c070*/  HMMA.16816.F32.BF16 R144, R8, R12, R144 ;  /* 0x0000000c0890723c */ /* 0x000fe20000041890 */
[----:B------:R-:W-:-:S06]  /*c080*/  SHF.R.U32.HI R16, RZ, 0x10, R2 ;  /* 0x00000010ff107819 */ /* 0x000fcc0000011602 */
[----:B------:R-:W-:Y:S01]  /*c090*/  LOP3.LUT R13, R2, 0xffff, RZ, 0xc0, !PT ;  /* 0x0000ffff020d7812 */ /* 0x000fe200078ec0ff */
[----:B------:R-:W-:Y:S01]  /*c0a0*/  HMMA.16816.F32.BF16 R60, R8, R14, R60 ;  /* 0x0000000e083c723c */ /* 0x000fe2000004183c */
[----:B-1----:R-:W-:-:S06]  /*c0b0*/  FFMA.FTZ R5, R210, c[0x0][0x23c], -R29 ;  /* 0x00008f00d2057a23 */ /* 0x002fcc000001081d */
[----:B------:R-:W-:Y:S01]  /*c0c0*/  SHF.R.U32.HI R15, RZ, 0x18, R2 ;  /* 0x00000018ff0f7819 */ /* 0x000fe20000011602 */
[----:B------:R-:W-:Y:S01]  /*c0d0*/  IMAD.WIDE.U32 R2, R6, -0x2daee0ad, RZ ;  /* 0xd2511f5306027825 */ /* 0x000fe200078e00ff */
[C---:B------:R-:W-:Y:S01]  /*c0e0*/  HMMA.16816.F32.BF16 R56, R8.reuse, R18, R56 ;  /* 0x000000120838723c */ /* 0x040fe20000041838 */
[----:B------:R1:W-:Y:S03]  /*c0f0*/  MUFU.EX2 R45, R5 ;  /* 0x00000005002d7308 */ /* 0x0003e60000000800 */
[----:B------:R-:W-:Y:S02]  /*c100*/  LOP3.LUT R0, R3, UR18, R40, 0x96, !PT ;  /* 0x0000001203007c12 */ /* 0x000fe4000f8e9628 */
[----:B------:R-:W-:Y:S01]  /*c110*/  LOP3.LUT R6, R2, 0xffff, RZ, 0xc0, !PT ;  /* 0x0000ffff02067812 */ /* 0x000fe200078ec0ff */
[----:B------:R-:W-:Y:S01]  /*c120*/  FFMA.FTZ R3, R230, c[0x0][0x23c], -R29 ;  /* 0x00008f00e6037a23 */ /* 0x000fe2000001081d */
[----:B------:R-:W-:Y:S01]  /*c130*/  LOP3.LUT R14, R2, 0xff, RZ, 0xc0, !PT ;  /* 0x000000ff020e7812 */ /* 0x000fe200078ec0ff */
[C---:B------:R-:W-:Y:S01]  /*c140*/  HMMA.16816.F32.BF16 R40, R8.reuse, R22, R172 ;  /* 0x000000160828723c */ /* 0x040fe200000418ac */
[--C-:B------:R-:W-:Y:S01]  /*c150*/  SHF.R.U32.HI R12, RZ, 0x10, R2.reuse ;  /* 0x00000010ff0c7819 */ /* 0x100fe20000011602 */
[----:B------:R2:W-:Y:S01]  /*c160*/  MUFU.EX2 R44, R3 ;  /* 0x00000003002c7308 */ /* 0x0005e20000000800 */
[----:B------:R-:W-:Y:S01]  /*c170*/  SHF.R.U32.HI R7, RZ, 0x18, R2 ;  /* 0x00000018ff077819 */ /* 0x000fe20000011602 */
[----:B------:R-:W-:Y:S01]  /*c180*/  FFMA.FTZ R18, R235, c[0x0][0x23c], -R31 ;  /* 0x00008f00eb127a23 */ /* 0x000fe2000001081f */
[----:B------:R-:W-:Y:S01]  /*c190*/  SHF.R.U32.HI R2, RZ, 0x8, R13 ;  /* 0x00000008ff027819 */ /* 0x000fe2000001160d */
[----:B------:R-:W-:Y:S01]  /*c1a0*/  LDSM.16.MT88.4 R172, [R214+0xac00] ;  /* 0x00ac0000d6ac783b */ /* 0x000fe20000004200 */
[----:B------:R-:W-:Y:S01]  /*c1b0*/  FFMA.FTZ R22, R96, R48, R188 ;  /* 0x0000003060167223 */ /* 0x000fe200000100bc */
[----:B-1----:R-:W-:Y:S01]  /*c1c0*/  SHF.R.U32.HI R5, RZ, 0x18, R4 ;  /* 0x00000018ff057819 */ /* 0x002fe20000011604 */
[----:B------:R-:W-:Y:S01]  /*c1d0*/  IMAD.MOV.U32 R188, RZ, RZ, R156 ;  /* 0x000000ffffbc7224 */ /* 0x000fe200078e009c */
[----:B------:R-:W-:Y:S01]  /*c1e0*/  PRMT R24, R17, 0x5410, R2 ;  /* 0x0000541011187816 */ /* 0x000fe20000000002 */
[----:B------:R-:W-:Y:S01]  /*c1f0*/  MUFU.EX2 R18, R18 ;  /* 0x0000001200127308 */ /* 0x000fe20000000800 */
[----:B------:R-:W-:Y:S01]  /*c200*/  LOP3.LUT R2, R16, 0xff, RZ, 0xc0, !PT ;  /* 0x000000ff10027812 */ /* 0x000fe200078ec0ff */
[----:B------:R-:W-:Y:S01]  /*c210*/  FFMA.FTZ R16, R236, c[0x0][0x23c], -R31 ;  /* 0x00008f00ec107a23 */ /* 0x000fe2000001081f */
[C---:B------:R-:W-:Y:S01]  /*c220*/  HMMA.16816.F32.BF16 R84, R8.reuse, R36, R84 ;  /* 0x000000240854723c */ /* 0x040fe20000041854 */
[----:B------:R-:W1:Y:S01]  /*c230*/  LDSM.16.MT88.4 R156, [R212+0xac00] ;  /* 0x00ac0000d49c783b */ /* 0x000e620000004200 */
[----:B------:R-:W-:Y:S01]  /*c240*/  PRMT R19, R2, 0x5410, R15 ;  /* 0x0000541002137816 */ /* 0x000fe2000000000f */
[----:B------:R-:W-:Y:S01]  /*c250*/  FFMA.FTZ R15, R237, c[0x0][0x23c], -R31 ;  /* 0x00008f00ed0f7a23 */ /* 0x000fe2000001081f */
[----:B------:R-:W-:Y:S01]  /*c260*/  LOP3.LUT R2, R12, 0xff, RZ, 0xc0, !PT ;  /* 0x000000ff0c027812 */ /* 0x000fe200078ec0ff */
[----:B--2---:R-:W-:Y:S01]  /*c270*/  FFMA.FTZ R3, R229, c[0x0][0x23c], -R29 ;  /* 0x00008f00e5037a23 */ /* 0x004fe2000001081d */
[----:B------:R-:W-:Y:S02]  /*c280*/  MUFU.EX2 R16, R16 ;  /* 0x0000001000107308 */ /* 0x000fe40000000800 */
[C---:B------:R-:W-:Y:S01]  /*c290*/  HMMA.16816.F32.BF16 R36, R8.reuse, R38, R80 ;  /* 0x000000260824723c */ /* 0x040fe20000041850 */
[----:B------:R-:W2:Y:S05]  /*c2a0*/  LDSM.16.MT88.4 R80, [R212+0xbc00] ;  /* 0x00bc0000d450783b */ /* 0x000eaa0000004200 */
[----:B------:R3:W-:Y:S02]  /*c2b0*/  MUFU.EX2 R50, R3 ;  /* 0x0000000300327308 */ /* 0x0007e40000000800 */
[----:B------:R-:W-:Y:S01]  /*c2c0*/  HMMA.16816.F32.BF16 R32, R8, R34, R104 ;  /* 0x000000220820723c */ /* 0x000fe20000041868 */
[----:B------:R-:W4:Y:S05]  /*c2d0*/  LDSM.16.MT88.4 R8, [R214+0xbc00] ;  /* 0x00bc0000d608783b */ /* 0x000f2a0000004200 */
[----:B------:R-:W-:Y:S01]  /*c2e0*/  MUFU.EX2 R15, R15 ;  /* 0x0000000f000f7308 */ /* 0x000fe20000000800 */
[----:B------:R-:W-:Y:S01]  /*c2f0*/  MOV R104, R245 ;  /* 0x000000f500687202 */ /* 0x000fe20000000f00 */
[----:B------:R-:W-:Y:S01]  /*c300*/  IMAD.MOV.U32 R105, RZ, RZ, R246 ;  /* 0x000000ffff697224 */ /* 0x000fe200078e00f6 */
[----:B---3--:R-:W-:-:S02]  /*c310*/  SHF.R.U32.HI R3, RZ, 0x8, R6 ;  /* 0x00000008ff037819 */ /* 0x008fc40000011606 */
[----:B------:R-:W-:Y:S02]  /*c320*/  SHF.R.U32.HI R6, RZ, 0x10, R4 ;  /* 0x00000010ff067819 */ /* 0x000fe40000011604 */
[----:B------:R-:W-:Y:S02]  /*c330*/  PRMT R13, R14, 0x5410, R3 ;  /* 0x000054100e0d7816 */ /* 0x000fe40000000003 */
[----:B------:R-:W-:Y:S01]  /*c340*/  PRMT R14, R2, 0x5410, R7 ;  /* 0x00005410020e7816 */ /* 0x000fe20000000007 */
[----:B------:R-:W-:Y:S01]  /*c350*/  FFMA.FTZ R2, R211, c[0x0][0x23c], -R29 ;  /* 0x00008f00d3027a23 */ /* 0x000fe2000001081d */
[C---:B------:R-:W-:Y:S01]  /*c360*/  LOP3.LUT R3, R4.reuse, 0xffff, RZ, 0xc0, !PT ;  /* 0x0000ffff04037812 */ /* 0x040fe200078ec0ff */
[--C-:B------:R-:W-:Y:S01]  /*c370*/  HSET2.LE.AND R13, R13, R100.reuse, PT ;  /* 0x000000640d0d7233 */ /* 0x100fe20003803000 */
[----:B------:R-:W-:Y:S01]  /*c380*/  LOP3.LUT R7, R4, 0xff, RZ, 0xc0, !PT ;  /* 0x000000ff04077812 */ /* 0x000fe200078ec0ff */
[----:B------:R3:W5:Y:S01]  /*c390*/  MUFU.EX2 R28, R2 ;  /* 0x00000002001c7308 */ /* 0x0007620000000800 */
[----:B------:R-:W-:Y:S01]  /*c3a0*/  FFMA.FTZ R4, R234, c[0x0][0x23c], -R30 ;  /* 0x00008f00ea047a23 */ /* 0x000fe2000001081e */
[----:B------:R-:W-:Y:S01]  /*c3b0*/  SHF.R.U32.HI R3, RZ, 0x8, R3 ;  /* 0x00000008ff037819 */ /* 0x000fe20000011603 */
[----:B------:R-:W-:-:S03]  /*c3c0*/  HSET2.LE.AND R14, R14, R100, PT ;  /* 0x000000640e0e7233 */ /* 0x000fc60003803000 */
[----:B------:R-:W-:Y:S01]  /*c3d0*/  PRMT R17, R7, 0x5410, R3 ;  /* 0x0000541007117816 */ /* 0x000fe20000000003 */
[----:B------:R-:W-:Y:S01]  /*c3e0*/  FFMA.FTZ R3, R231, c[0x0][0x23c], -R30 ;  /* 0x00008f00e7037a23 */ /* 0x000fe2000001081e */
[----:B------:R1:W-:Y:S01]  /*c3f0*/  MUFU.EX2 R27, R4 ;  /* 0x00000004001b7308 */ /* 0x0003e20000000800 */
[----:B---3--:R-:W-:-:S07]  /*c400*/  LOP3.LUT R2, R6, 0xff, RZ, 0xc0, !PT ;  /* 0x000000ff06027812 */ /* 0x008fce00078ec0ff */
[----:B------:R3:W2:Y:S01]  /*c410*/  MUFU.EX2 R26, R3 ;  /* 0x00000003001a7308 */ /* 0x0006a20000000800 */
[----:B------:R-:W-:Y:S02]  /*c420*/  LOP3.LUT R6, R0, 0xff, RZ, 0xc0, !PT ;  /* 0x000000ff00067812 */ /* 0x000fe400078ec0ff */
[----:B------:R-:W-:Y:S02]  /*c430*/  PRMT R12, R2, 0x5410, R5 ;  /* 0x00005410020c7816 */ /* 0x000fe40000000005 */
[----:B------:R-:W-:Y:S02]  /*c440*/  LOP3.LUT R2, R0, 0xffff, RZ, 0xc0, !PT ;  /* 0x0000ffff00027812 */ /* 0x000fe400078ec0ff */
[--C-:B-1----:R-:W-:Y:S02]  /*c450*/  SHF.R.U32.HI R4, RZ, 0x10, R0.reuse ;  /* 0x00000010ff047819 */ /* 0x102fe40000011600 */
[----:B------:R-:W-:Y:S02]  /*c460*/  SHF.R.U32.HI R5, RZ, 0x18, R0 ;  /* 0x00000018ff057819 */ /* 0x000fe40000011600 */
[----:B------:R-:W-:Y:S01]  /*c470*/  LOP3.LUT R0, R4, 0xff, RZ, 0xc0, !PT ;  /* 0x000000ff04007812 */ /* 0x000fe200078ec0ff */
[----:B------:R-:W-:Y:S01]  /*c480*/  HSET2.LE.AND R4, R17, R100, PT ;  /* 0x0000006411047233 */ /* 0x000fe20003803000 */
[----:B------:R-:W-:-:S02]  /*c490*/  SHF.R.U32.HI R2, RZ, 0x8, R2 ;  /* 0x00000008ff027819 */ /* 0x000fc40000011602 */
[----:B------:R-:W-:Y:S01]  /*c4a0*/  PRMT R5, R0, 0x5410, R5 ;  /* 0x0000541000057816 */ /* 0x000fe20000000005 */
[----:B---3--:R-:W-:Y:S01]  /*c4b0*/  FFMA.FTZ R3, R232, c[0x0][0x23c], -R30 ;  /* 0x00008f00e8037a23 */ /* 0x008fe2000001081e */
[----:B------:R-:W-:Y:S01]  /*c4c0*/  PRMT R7, R6, 0x5410, R2 ;  /* 0x0000541006077816 */ /* 0x000fe20000000002 */
[----:B------:R-:W-:Y:S01]  /*c4d0*/  FFMA.FTZ R0, R233, c[0x0][0x23c], -R30 ;  /* 0x00008f00e9007a23 */ /* 0x000fe2000001081e */
[--C-:B------:R-:W-:Y:S01]  /*c4e0*/  HSET2.LE.AND R6, R12, R100.reuse, PT ;  /* 0x000000640c067233 */ /* 0x100fe20003803000 */
[----:B------:R-:W-:Y:S01]  /*c4f0*/  FFMA.FTZ R2, R238, c[0x0][0x23c], -R31 ;  /* 0x00008f00ee027a23 */ /* 0x000fe2000001081f */
[----:B------:R1:W-:Y:S01]  /*c500*/  MUFU.EX2 R25, R3 ;  /* 0x0000000300197308 */ /* 0x0003e20000000800 */
[--C-:B------:R-:W-:Y:S02]  /*c510*/  HSET2.LE.AND R7, R7, R100.reuse, PT ;  /* 0x0000006407077233 */ /* 0x100fe40003803000 */
[----:B------:R-:W-:Y:S01]  /*c520*/  HSET2.LE.AND R12, R5, R100, PT ;  /* 0x00000064050c7233 */ /* 0x000fe20003803000 */
[----:B-----5:R-:W-:-:S04]  /*c530*/  F2FP.BF16.PACK_AB R5, R28, R45 ;  /* 0x0000002d1c05723e */ /* 0x020fc800000010ff */
[----:B------:R3:W-:Y:S01]  /*c540*/  MUFU.EX2 R23, R0 ;  /* 0x0000000000177308 */ /* 0x0007e20000000800 */
[----:B-1----:R-:W-:-:S07]  /*c550*/  HSET2.LE.AND R3, R19, R100, PT ;  /* 0x0000006413037233 */ /* 0x002fce0003803000 */
[----:B------:R1:W5:Y:S01]  /*c560*/  MUFU.EX2 R19, R2 ;  /* 0x0000000200137308 */ /* 0x0003620000000800 */
[----:B------:R-:W-:Y:S01]  /*c570*/  LOP3.LUT R99, R3, R5, RZ, 0xc0, !PT ;  /* 0x0000000503637212 */ /* 0x000fe200078ec0ff */
[----:B------:R-:W-:Y:S01]  /*c580*/  FADD.FTZ R3, R204, R22 ;  /* 0x00000016cc037221 */ /* 0x000fe20000010000 */
[----:B---3--:R-:W-:-:S03]  /*c590*/  HSET2.LE.AND R0, R24, R100, PT ;  /* 0x0000006418007233 */ /* 0x008fc60003803000 */
[----:B------:R-:W-:-:S04]  /*c5a0*/  FADD.FTZ R3, R190, R3 ;  /* 0x00000003be037221 */ /* 0x000fc80000010000 */
[----:B------:R-:W-:Y:S01]  /*c5b0*/  FADD.FTZ R3, R187, R3 ;  /* 0x00000003bb037221 */ /* 0x000fe20000010000 */
[----:B-1----:R-:W-:-:S03]  /*c5c0*/  F2FP.BF16.PACK_AB R2, R101, R103 ;  /* 0x000000676502723e */ /* 0x002fc600000010ff */
[----:B------:R-:W-:Y:S01]  /*c5d0*/  FADD.FTZ R3, R248, R3 ;  /* 0x00000003f8037221 */ /* 0x000fe20000010000 */
[----:B------:R-:W-:Y:S01]  /*c5e0*/  LOP3.LUT R98, R0, R2, RZ, 0xc0, !PT ;  /* 0x0000000200627212 */ /* 0x000fe200078ec0ff */
[----:B------:R-:W-:Y:S01]  /*c5f0*/  FADD.FTZ R2, R205, R21 ;  /* 0x00000015cd027221 */ /* 0x000fe20000010000 */
[----:B------:R-:W-:Y:S01]  /*c600*/  F2FP.BF16.PACK_AB R0, R102, R51 ;  /* 0x000000336600723e */ /* 0x000fe200000010ff */
[----:B------:R-:W-:Y:S02]  /*c610*/  FADD.FTZ R3, R249, R3 ;  /* 0x00000003f9037221 */ /* 0x000fe40000010000 */
[----:B------:R-:W-:Y:S01]  /*c620*/  FADD.FTZ R2, R201, R2 ;  /* 0x00000002c9027221 */ /* 0x000fe20000010000 */
[----:B------:R-:W-:Y:S01]  /*c630*/  LOP3.LUT R96, R4, R0, RZ, 0xc0, !PT ;  /* 0x0000000004607212 */ /* 0x000fe200078ec0ff */
[----:B------:R-:W-:Y:S01]  /*c640*/  FADD.FTZ R4, R206, R20 ;  /* 0x00000014ce047221 */ /* 0x000fe20000010000 */
[----:B------:R-:W-:Y:S01]  /*c650*/  F2FP.BF16.PACK_AB R0, R50, R44 ;  /* 0x0000002c3200723e */ /* 0x000fe200000010ff */
[----:B------:R-:W-:-:S02]  /*c660*/  FADD.FTZ R2, R188, R2 ;  /* 0x00000002bc027221 */ /* 0x000fc40000010000 */
[----:B------:R-:W-:Y:S01]  /*c670*/  FADD.FTZ R3, R250, R3 ;  /* 0x00000003fa037221 */ /* 0x000fe20000010000 */
[----:B------:R-:W-:Y:S01]  /*c680*/  LOP3.LUT R97, R6, R0, RZ, 0xc0, !PT ;  /* 0x0000000006617212 */ /* 0x000fe200078ec0ff */
[----:B------:R-:W-:Y:S01]  /*c690*/  FADD.FTZ R2, R247, R2 ;  /* 0x00000002f7027221 */ /* 0x000fe20000010000 */
[----:B--2---:R-:W-:Y:S01]  /*c6a0*/  F2FP.BF16.PACK_AB R0, R26, R27 ;  /* 0x0000001b1a00723e */ /* 0x004fe200000010ff */
[----:B------:R-:W-:Y:S02]  /*c6b0*/  FADD.FTZ R3, R251, R3 ;  /* 0x00000003fb037221 */ /* 0x000fe40000010000 */
[----:B------:R-:W-:Y:S01]  /*c6c0*/  FADD.FTZ R2, R242, R2 ;  /* 0x00000002f2027221 */ /* 0x000fe20000010000 */
[----:B------:R-:W-:Y:S01]  /*c6d0*/  LOP3.LUT R92, R7, R0, RZ, 0xc0, !PT ;  /* 0x00000000075c7212 */ /* 0x000fe200078ec0ff */
[----:B------:R-:W-:Y:S01]  /*c6e0*/  FADD.FTZ R3, R193, R3 ;  /* 0x00000003c1037221 */ /* 0x000fe20000010000 */
[----:B-----5:R-:W-:Y:S01]  /*c6f0*/  F2FP.BF16.PACK_AB R0, R15, R19 ;  /* 0x000000130f00723e */ /* 0x020fe200000010ff */
[----:B------:R-:W-:Y:S01]  /*c700*/  FADD.FTZ R2, R243, R2 ;  /* 0x00000002f3027221 */ /* 0x000fe20000010000 */
[----:B------:R-:W-:Y:S02]  /*c710*/  HMMA.16816.F32.BF16 R112, R96, R124, R112 ;  /* 0x0000007c6070723c */ /* 0x000fe40000041870 */
[----:B------:R-:W-:-:S02]  /*c720*/  LOP3.LUT R93, R12, R0, RZ, 0xc0, !PT ;  /* 0x000000000c5d7212 */ /* 0x000fc400078ec0ff */
[----:B------:R-:W-:-:S04]  /*c730*/  F2FP.BF16.PACK_AB R0, R23, R25 ;  /* 0x000000191700723e */ /* 0x000fc800000010ff */
[----:B------:R-:W-:Y:S01]  /*c740*/  LOP3.LUT R94, R13, R0, RZ, 0xc0, !PT ;  /* 0x000000000d5e7212 */ /* 0x000fe200078ec0ff */
[----:B------:R-:W-:Y:S01]  /*c750*/  HMMA.16816.F32.BF16 R128, R96, R140, R128 ;  /* 0x0000008c6080723c */ /* 0x000fe20000041880 */
[----:B------:R-:W-:-:S04]  /*c760*/  F2FP.BF16.PACK_AB R0, R18, R16 ;  /* 0x000000101200723e */ /* 0x000fc800000010ff */
[----:B------:R-:W-:Y:S01]  /*c770*/  LOP3.LUT R95, R14, R0, RZ, 0xc0, !PT ;  /* 0x000000000e5f7212 */ /* 0x000fe200078ec0ff */
[----:B------:R-:W-:Y:S02]  /*c780*/  FFMA.FTZ R0, R203, R49, R228 ;  /* 0x00000031cb007223 */ /* 0x000fe400000100e4 */
[----:B------:R-:W-:Y:S02]  /*c790*/  HMMA.16816.F32.BF16 R144, R96, R156, R144 ;  /* 0x0000009c6090723c */ /* 0x000fe40000041890 */
        /* <DEDUP_REMOVED lines=54> */
[----:B------:R1:W-:Y:S01]  /*cb00*/  STL [R1+0x20], R249 ;  /* 0x000020f901007387 */ /* 0x0003e20000100800 */
[----:B------:R-:W-:Y:S01]  /*cb10*/  FADD.FTZ R252, R18, R0 ;  /* 0x0000000012fc7221 */ /* 0x000fe20000010000 */
[----:B------:R-:W-:Y:S01]  /*cb20*/  HMMA.16816.F32.BF16 R160, R96, R172, R160 ;  /* 0x000000ac60a0723c */ /* 0x000fe200000418a0 */
[----:B------:R-:W-:Y:S01]  /*cb30*/  IMAD.MOV.U32 R102, RZ, RZ, R227 ;  /* 0x000000ffff667224 */ /* 0x000fe200078e00e3 */
[----:B------:R1:W-:Y:S01]  /*cb40*/  STL [R1+0x48], R251 ;  /* 0x000048fb01007387 */ /* 0x0003e20000100800 */
[----:B------:R-:W-:-:S03]  /*cb50*/  IMAD.MOV.U32 R103, RZ, RZ, R244 ;  /* 0x000000ffff677224 */ /* 0x000fc600078e00f4 */
[----:B------:R1:W-:Y:S02]  /*cb60*/  STL [R1+0x4c], R250 ;  /* 0x00004cfa01007387 */ /* 0x0003e40000100800 */
[----:B------:R-:W-:Y:S02]  /*cb70*/  HMMA.16816.F32.BF16 R68, R96, R80, R68 ;  /* 0x000000506044723c */ /* 0x000fe40000041844 */
[----:B------:R1:W-:Y:S06]  /*cb80*/  STL [R1+0x50], R252 ;  /* 0x000050fc01007387 */ /* 0x0003ec0000100800 */
[----:B----4-:R-:W-:Y:S08]  /*cb90*/  HMMA.16816.F32.BF16 R88, R92, R8, R88 ;  /* 0x000000085c58723c */ /* 0x010ff00000041858 */
[C---:B------:R-:W-:Y:S08]  /*cba0*/  HMMA.16816.F32.BF16 R124, R96.reuse, R126, R64 ;  /* 0x0000007e607c723c */ /* 0x040ff00000041840 */
        /* <DEDUP_REMOVED lines=8> */
[----:B-1----:R-:W2:Y:S04]  /*cc30*/  LDL.64 R186, [R1+0x58] ;  /* 0x0000580001ba7983 */ /* 0x002ea80000100a00 */
[----:B------:R-:W3:Y:S01]  /*cc40*/  LDL.64 R188, [R1+0x10] ;  /* 0x0000100001bc7983 */ /* 0x000ee20000100a00 */
[----:B------:R-:W-:Y:S01]  /*cc50*/  UIADD3 UR25, UR30, -0x3, URZ ;  /* 0xfffffffd1e197890 */ /* 0x000fe2000fffe03f */
[----:B------:R-:W-:-:S04]  /*cc60*/  DEPBAR.LE SB0, 0x0 ;  /* 0x000080000000791a */ /* 0x000fc80000000000 */
[----:B------:R-:W-:Y:S02]  /*cc70*/  USHF.R.S32.HI UR31, URZ, 0x1f, UR25 ;  /* 0x0000001f3f1f7899 */ /* 0x000fe40008011419 */
[----:B------:R-:W-:Y:S02]  /*cc80*/  ULDC.64 UR4, c[0x0][0x1a0] ;  /* 0x0000680000047ab9 */ /* 0x000fe40000000a00 */
[----:B------:R-:W-:Y:S02]  /*cc90*/  UIMAD UR31, UR31, UR4, URZ ;  /* 0x000000041f1f72a4 */ /* 0x000fe4000f8e023f */
[----:B------:R-:W-:Y:S02]  /*cca0*/  UIMAD.WIDE.U32 UR32, UR25, UR4, URZ ;  /* 0x00000004192072a5 */ /* 0x000fe4000f8e003f */
[----:B------:R-:W-:Y:S02]  /*ccb0*/  UIMAD UR5, UR25, UR5, UR31 ;  /* 0x00000005190572a4 */ /* 0x000fe4000f8e021f */
[----:B------:R-:W-:-:S02]  /*ccc0*/  UIADD3 UR4, UR30, -0x3, URZ ;  /* 0xfffffffd1e047890 */ /* 0x000fc4000fffe03f */
[----:B------:R-:W-:Y:S01]  /*ccd0*/  UIADD3 UR5, UR33, UR5, URZ ;  /* 0x0000000521057290 */ /* 0x000fe2000fffe03f */
[----:B------:R-:W-:Y:S01]  /*cce0*/  IMAD.U32 R4, RZ, RZ, UR32 ;  /* 0x00000020ff047e24 */ /* 0x000fe2000f8e00ff */
[----:B------:R-:W-:Y:S01]  /*ccf0*/  UISETP.GT.AND UP0, UPT, UR4, UR19, UPT ;  /* 0x000000130400728c */ /* 0x000fe2000bf04270 */
[----:B------:R-:W-:-:S03]  /*cd00*/  IMAD.U32 R5, RZ, RZ, UR33 ;  /* 0x00000021ff057e24 */ /* 0x000fc6000f8e00ff */
[----:B------:R-:W-:Y:S01]  /*cd10*/  IMAD.U32 R3, RZ, RZ, UR5 ;  /* 0x00000005ff037e24 */ /* 0x000fe2000f8e00ff */
[----:B------:R-:W-:Y:S01]  /*cd20*/  BAR.SYNC.DEFER_BLOCKING 0x0 ;  /* 0x0000000000007b1d */ /* 0x000fe20000010000 */
        /* <DEDUP_REMOVED lines=9> */
[----:B------:R1:W-:Y:S01]  /*cdc0*/  LDGSTS.E.BYPASS.LTC128B.128 [R226+0x9000], [R2.64] ;  /* 0x0900000002e27fae */ /* 0x0003e2000b901d5a */
[----:B------:R-:W-:-:S03]  /*cdd0*/  PLOP3.LUT P0, PT, PT, PT, UP0, 0x80, 0x0 ;  /* 0x000000000000781c */ /* 0x000fc60003f0f008 */
        /* <DEDUP_REMOVED lines=8> */
[----:B------:R-:W-:Y:S04]  /*ce60*/  LDSM.16.M88.4 R20, [R213+0x6800] ;  /* 0x00680000d514783b */ /* 0x000fe80000000200 */
[----:B------:R-:W-:Y:S04]  /*ce70*/  LDSM.16.M88.4 R16, [R213+0x6c00] ;  /* 0x006c0000d510783b */ /* 0x000fe80000000200 */
[----:B------:R-:W-:Y:S04]  /*ce80*/  LDSM.16.M88.4 R44, [R215+0x6000] ;  /* 0x00600000d72c783b */ /* 0x000fe80000000200 */
[----:B--2---:R-:W2:Y:S04]  /*ce90*/  LDSM.16.M88.4 R4, [R216+0x1000] ;  /* 0x00100000d804783b */ /* 0x004ea80000000200 */
[----:B------:R-:W5:Y:S04]  /*cea0*/  LDSM.16.M88.4 R12, [R217+0x1000] ;  /* 0x00100000d90c783b */ /* 0x000f680000000200 */
[----:B------:R-:W1:Y:S04]  /*ceb0*/  LDSM.16.M88.4 R40, [R215+0x6400] ;  /* 0x00640000d728783b */ /* 0x000e680000000200 */
[----:B------:R-:W1:Y:S04]  /*cec0*/  LDSM.16.M88.4 R36, [R215+0x6800] ;  /* 0x00680000d724783b */ /* 0x000e680000000200 */
[----:B------:R-:W1:Y:S01]  /*ced0*/  LDSM.16.M88.4 R32, [R215+0x6c00] ;  /* 0x006c0000d720783b */ /* 0x000e620000000200 */
[C---:B---3--:R-:W-:Y:S03]  /*cee0*/  HMMA.16816.F32.BF16 R228, R8.reuse, R28, RZ ;  /* 0x0000001c08e4723c */ /* 0x048fe600000418ff */
[----:B------:R-:W0:Y:S05]  /*cef0*/  LDGDEPBAR ;  /* 0x00000000000079af */ /* 0x000e2a0000000000 */
[C---:B------:R-:W-:Y:S08]  /*cf00*/  HMMA.16816.F32.BF16 R208, R8.reuse, R30, RZ ;  /* 0x0000001e08d0723c */ /* 0x040ff000000418ff */
[----:B----4-:R-:W-:Y:S08]  /*cf10*/  HMMA.16816.F32.BF16 R204, R8, R24, RZ ;  /* 0x0000001808cc723c */ /* 0x010ff000000418ff */
[C---:B--2---:R-:W-:Y:S08]  /*cf20*/  HMMA.16816.F32.BF16 R60, R4.reuse, R28, RZ ;  /* 0x0000001c043c723c */ /* 0x044ff000000418ff */
[C---:B------:R-:W-:Y:S08]  /*cf30*/  HMMA.16816.F32.BF16 R56, R4.reuse, R30, RZ ;  /* 0x0000001e0438723c */ /* 0x040ff000000418ff */
[C---:B------:R-:W-:Y:S08]  /*cf40*/  HMMA.16816.F32.BF16 R52, R4.reuse, R24, RZ ;  /* 0x000000180434723c */ /* 0x040ff000000418ff */
[C---:B------:R-:W-:Y:S08]  /*cf50*/  HMMA.16816.F32.BF16 R48, R4.reuse, R20, RZ ;  /* 0x000000140430723c */ /* 0x040ff000000418ff */
[C---:B------:R-:W-:Y:S08]  /*cf60*/  HMMA.16816.F32.BF16 R28, R4.reuse, R16, RZ ;  /* 0x00000010041c723c */ /* 0x040ff000000418ff */
[C---:B------:R-:W-:Y:S08]  /*cf70*/  HMMA.16816.F32.BF16 R64, R4.reuse, R26, RZ ;  /* 0x0000001a0440723c */ /* 0x040ff000000418ff */
[C---:B------:R-:W-:Y:S08]  /*cf80*/  HMMA.16816.F32.BF16 R100, R4.reuse, R22, RZ ;  /* 0x000000160464723c */ /* 0x040ff000000418ff */
[----:B------:R-:W-:Y:S08]  /*cf90*/  HMMA.16816.F32.BF16 R4, R4, R18, RZ ;  /* 0x000000120404723c */ /* 0x000ff000000418ff */
[C---:B------:R-:W-:Y:S01]  /*cfa0*/  HMMA.16816.F32.BF16 R200, R8.reuse, R26, RZ ;  /* 0x0000001a08c8723c */ /* 0x040fe200000418ff */
[----:B------:R-:W-:Y:S07]  /*cfb0*/  LDSM.16.M88.4 R24, [R213+0x7400] ;  /* 0x00740000d518783b */ /* 0x000fee0000000200 */
[C---:B------:R-:W-:Y:S08]  /*cfc0*/  HMMA.16816.F32.BF16 R196, R8.reuse, R20, RZ ;  /* 0x0000001408c4723c */ /* 0x040ff000000418ff */
[C---:B------:R-:W-:Y:S01]  /*cfd0*/  HMMA.16816.F32.BF16 R192, R8.reuse, R22, RZ ;  /* 0x0000001608c0723c */ /* 0x040fe200000418ff */
[----:B------:R-:W-:Y:S07]  /*cfe0*/  LDSM.16.M88.4 R20, [R213+0x7800] ;  /* 0x00780000d514783b */ /* 0x000fee0000000200 */
[C---:B------:R-:W-:Y:S08]  /*cff0*/  HMMA.16816.F32.BF16 R188, R8.reuse, R16, RZ ;  /* 0x0000001008bc723c */ /* 0x040ff000000418ff */
[----:B------:R-:W-:Y:S01]  /*d000*/  HMMA.16816.F32.BF16 R108, R8, R18, RZ ;  /* 0x00000012086c723c */ /* 0x000fe200000418ff */
[----:B------:R-:W2:Y:S07]  /*d010*/  LDSM.16.M88.4 R8, [R217] ;  /* 0x00000000d908783b */ /* 0x000eae0000000200 */
[C---:B-----5:R-:W-:Y:S08]  /*d020*/  HMMA.16816.F32.BF16 R104, R12.reuse, R44, R60 ;  /* 0x0000002c0c68723c */ /* 0x060ff0000004183c */
[C---:B-1----:R-:W-:Y:S08]  /*d030*/  HMMA.16816.F32.BF16 R180, R12.reuse, R40, R52 ;  /* 0x000000280cb4723c */ /* 0x042ff00000041834 */
[C---:B------:R-:W-:Y:S08]  /*d040*/  HMMA.16816.F32.BF16 R184, R12.reuse, R36, R48 ;  /* 0x000000240cb8723c */ /* 0x040ff00000041830 */
[C---:B------:R-:W-:Y:S01]  /*d050*/  HMMA.16816.F32.BF16 R176, R12.reuse, R32, R28 ;  /* 0x000000200cb0723c */ /* 0x040fe2000004181c */
[----:B------:R-:W-:Y:S07]  /*d060*/  LDSM.16.M88.4 R28, [R213+0x7000] ;  /* 0x00700000d51c783b */ /* 0x000fee0000000200 */
[C---:B------:R-:W-:Y:S08]  /*d070*/  HMMA.16816.F32.BF16 R48, R12.reuse, R46, R56 ;  /* 0x0000002e0c30723c */ /* 0x040ff00000041838 */
[C---:B------:R-:W-:Y:S08]  /*d080*/  HMMA.16816.F32.BF16 R16, R12.reuse, R42, R64 ;  /* 0x0000002a0c10723c */ /* 0x040ff00000041840 */
[C---:B------:R-:W-:Y:S08]  /*d090*/  HMMA.16816.F32.BF16 R60, R12.reuse, R38, R100 ;  /* 0x000000260c3c723c */ /* 0x040ff00000041864 */
[----:B------:R-:W-:Y:S01]  /*d0a0*/  HMMA.16816.F32.BF16 R52, R12, R34, R4 ;  /* 0x000000220c34723c */ /* 0x000fe20000041804 */
[----:B------:R-:W1:Y:S04]  /*d0b0*/  LDSM.16.M88.4 R4, [R216+0x3000] ;  /* 0x00300000d804783b */ /* 0x000e680000000200 */
[----:B------:R-:W3:Y:S03]  /*d0c0*/  LDSM.16.M88.4 R12, [R213+0x7c00] ;  /* 0x007c0000d50c783b */ /* 0x000ee60000000200 */
        /* <DEDUP_REMOVED lines=9> */
[----:B------:R-:W2:Y:S04]  /*d160*/  LDSM.16.M88.4 R8, [R216+0x2000] ;  /* 0x00200000d808783b */ /* 0x000ea80000000200 */
[----:B------:R-:W-:Y:S03]  /*d170*/  LDSM.16.M88.4 R32, [R215+0x7000] ;  /* 0x00700000d720783b */ /* 0x000fe60000000200 */
[C---:B-1----:R-:W-:Y:S08]  /*d180*/  HMMA.16816.F32.BF16 R104, R4.reuse, R28, R104 ;  /* 0x0000001c0468723c */ /* 0x042ff00000041868 */
[C---:B------:R-:W-:Y:S08]  /*d190*/  HMMA.16816.F32.BF16 R100, R4.reuse, R24, R180 ;  /* 0x000000180464723c */ /* 0x040ff000000418b4 */
[C---:B------:R-:W-:Y:S08]  /*d1a0*/  HMMA.16816.F32.BF16 R184, R4.reuse, R20, R184 ;  /* 0x0000001404b8723c */ /* 0x040ff000000418b8 */
[C---:B---3--:R-:W-:Y:S08]  /*d1b0*/  HMMA.16816.F32.BF16 R196, R4.reuse, R12, R176 ;  /* 0x0000000c04c4723c */ /* 0x048ff000000418b0 */
[C---:B------:R-:W-:Y:S01]  /*d1c0*/  HMMA.16816.F32.BF16 R64, R4.reuse, R30, R48 ;  /* 0x0000001e0440723c */ /* 0x040fe20000041830 */
[----:B------:R-:W-:Y:S07]  /*d1d0*/  LDSM.16.M88.4 R48, [R215+0x7800] ;  /* 0x00780000d730783b */ /* 0x000fee0000000200 */
[C---:B------:R-:W-:Y:S01]  /*d1e0*/  HMMA.16816.F32.BF16 R56, R4.reuse, R26, R16 ;  /* 0x0000001a0438723c */ /* 0x040fe20000041810 */
[----:B------:R-:W-:Y:S07]  /*d1f0*/  LDSM.16.M88.4 R16, [R217+0x2000] ;  /* 0x00200000d910783b */ /* 0x000fee0000000200 */
        /* <DEDUP_REMOVED lines=8> */
[C---:B------:R-:W-:Y:S08]  /*d280*/  HMMA.16816.F32.BF16 R204, R8.reuse, R22, R192 ;  /* 0x0000001608cc723c */ /* 0x040ff000000418c0 */
[----:B------:R-:W-:Y:S08]  /*d290*/  HMMA.16816.F32.BF16 R192, R8, R14, R108 ;  /* 0x0000000e08c0723c */ /* 0x000ff0000004186c */
[C---:B-1----:R-:W-:Y:S08]  /*d2a0*/  HMMA.16816.F32.BF16 R188, R4.reuse, R32, R104 ;  /* 0x0000002004bc723c */ /* 0x042ff00000041868 */
[C---:B------:R-:W-:Y:S08]  /*d2b0*/  HMMA.16816.F32.BF16 R176, R4.reuse, R34, R64 ;  /* 0x0000002204b0723c */ /* 0x040ff00000041840 */
[----:B---3--:R-:W-:Y:S08]  /*d2c0*/  HMMA.16816.F32.BF16 R108, R4, R52, R100 ;  /* 0x00000034046c723c */ /* 0x008ff00000041864 */
[C---:B------:R-:W-:Y:S01]  /*d2d0*/  HMMA.16816.F32.BF16 R232, R8.reuse, R20, R232 ;  /* 0x0000001408e8723c */ /* 0x040fe200000418e8 */
[----:B------:R-:W-:Y:S07]  /*d2e0*/  LDSM.16.M88.4 R20, [R213+0x8400] ;  /* 0x00840000d514783b */ /* 0x000fee0000000200 */
[----:B------:R-:W-:Y:S01]  /*d2f0*/  HMMA.16816.F32.BF16 R200, R8, R12, R240 ;  /* 0x0000000c08c8723c */ /* 0x000fe200000418f0 */
[----:B------:R-:W-:Y:S04]  /*d300*/  LDSM.16.M88.4 R8, [R213+0x8000] ;  /* 0x00800000d508783b */ /* 0x000fe80000000200 */
[----:B------:R-:W-:Y:S03]  /*d310*/  LDSM.16.M88.4 R12, [R216+0x4000] ;  /* 0x00400000d80c783b */ /* 0x000fe60000000200 */
[C---:B------:R-:W-:Y:S08]  /*d320*/  HMMA.16816.F32.BF16 R104, R4.reuse, R54, R56 ;  /* 0x000000360468723c */ /* 0x040ff00000041838 */
[C---:B------:R-:W-:Y:S08]  /*d330*/  HMMA.16816.F32.BF16 R100, R4.reuse, R48, R184 ;  /* 0x000000300464723c */ /* 0x040ff000000418b8 */
[C---:B------:R-:W-:Y:S01]  /*d340*/  HMMA.16816.F32.BF16 R64, R4.reuse, R50, R40 ;  /* 0x000000320440723c */ /* 0x040fe20000041828 */
[----:B------:R-:W-:Y:S07]  /*d350*/  LDSM.16.M88.4 R40, [R213+0x8800] ;  /* 0x00880000d528783b */ /* 0x000fee0000000200 */
[C---:B------:R-:W-:Y:S08]  /*d360*/  HMMA.16816.F32.BF16 R60, R4.reuse, R44, R196 ;  /* 0x0000002c043c723c */ /* 0x040ff000000418c4 */
[----:B------:R-:W-:Y:S01]  /*d370*/  HMMA.16816.F32.BF16 R28, R4, R46, R36 ;  /* 0x0000002e041c723c */ /* 0x000fe20000041824 */
[----:B------:R-:W1:Y:S04]  /*d380*/  LDSM.16.M88.4 R4, [R216+0x5000] ;  /* 0x00500000d804783b */ /* 0x000e680000000200 */
[----:B------:R-:W2:Y:S03]  /*d390*/  LDSM.16.M88.4 R36, [R213+0x8c00] ;  /* 0x008c0000d524783b */ /* 0x000ea60000000200 */
        /* <DEDUP_REMOVED lines=15> */
[C---:B--2---:R-:W-:Y:S08]  /*d490*/  HMMA.16816.F32.BF16 R104, R4.reuse, R36, R60 ;  /* 0x000000240468723c */ /* 0x044ff0000004183c */
[----:B------:R-:W-:Y:S01]  /*d4a0*/  HMMA.16816.F32.BF16 R100, R4, R38, R28 ;  /* 0x000000260464723c */ /* 0x000fe2000004181c */
[----:B------:R-:W-:Y:S04]  /*d4b0*/  LDSM.16.M88.4 R4, [R217+0x5000] ;  /* 0x00500000d904783b */ /* 0x000fe80000000200 */
[----:B------:R-:W-:Y:S03]  /*d4c0*/  LDSM.16.M88.4 R28, [R215+0x8000] ;  /* 0x00800000d71c783b */ /* 0x000fe60000000200 */
[C---:B------:R-:W-:Y:S08]  /*d4d0*/  HMMA.16816.F32.BF16 R52, R12.reuse, R20, R56 ;  /* 0x000000140c34723c */ /* 0x040ff00000041838 */
[C---:B------:R-:W-:Y:S01]  /*d4e0*/  HMMA.16816.F32.BF16 R48, R12.reuse, R22, R180 ;  /* 0x000000160c30723c */ /* 0x040fe200000418b4 */
[----:B------:R-:W1:Y:S07]  /*d4f0*/  LDSM.16.M88.4 R20, [R215+0x8800] ;  /* 0x00880000d714783b */ /* 0x000e6e0000000200 */
[C---:B------:R-:W-:Y:S01]  /*d500*/  HMMA.16816.F32.BF16 R64, R12.reuse, R8, R24 ;  /* 0x000000080c40723c */ /* 0x040fe20000041818 */
[----:B------:R-:W2:Y:S07]  /*d510*/  LDSM.16.M88.4 R24, [R215+0x8400] ;  /* 0x00840000d718783b */ /* 0x000eae0000000200 */
[----:B------:R-:W-:Y:S01]  /*d520*/  HMMA.16816.F32.BF16 R60, R12, R10, R32 ;  /* 0x0000000a0c3c723c */ /* 0x000fe20000041820 */
[----:B------:R-:W3:Y:S01]  /*d530*/  LDSM.16.M88.4 R8, [R217+0x4000] ;  /* 0x00400000d908783b */ /* 0x000ee20000000200 */
[----:B------:R-:W-:-:S06]  /*d540*/  DEPBAR.LE SB0, 0x0 ;  /* 0x000080000000791a */ /* 0x000fcc0000000000 */
        /* <DEDUP_REMOVED lines=8> */
[C---:B--2---:R-:W-:Y:S08]  /*d5d0*/  HMMA.16816.F32.BF16 R188, R4.reuse, R24, R188 ;  /* 0x0000001804bc723c */ /* 0x044ff000000418bc */
[C---:B------:R-:W-:Y:S08]  /*d5e0*/  HMMA.16816.F32.BF16 R184, R4.reuse, R26, R184 ;  /* 0x0000001a04b8723c */ /* 0x040ff000000418b8 */
[C---:B------:R-:W-:Y:S08]  /*d5f0*/  HMMA.16816.F32.BF16 R176, R4.reuse, R20, R176 ;  /* 0x0000001404b0723c */ /* 0x040ff000000418b0 */
[----:B------:R-:W-:Y:S08]  /*d600*/  HMMA.16816.F32.BF16 R104, R4, R18, R100 ;  /* 0x000000120468723c */ /* 0x000ff00000041864 */
        /* <DEDUP_REMOVED lines=12> */
[----:B------:R-:W-:-:S02]  /*d6d0*/  UIADD3 UR31, UR30, -0x4, URZ ;  /* 0xfffffffc1e1f7890 */ /* 0x000fc4000fffe03f */
[----:B------:R-:W-:Y:S02]  /*d6e0*/  ULDC.64 UR4, c[0x0][0x198] ;  /* 0x0000660000047ab9 */ /* 0x000fe40000000a00 */
[----:B------:R-:W-:Y:S02]  /*d6f0*/  USHF.R.S32.HI UR30, URZ, 0x1f, UR31 ;  /* 0x0000001f3f1e7899 */ /* 0x000fe4000801141f */
[----:B------:R-:W-:Y:S02]  /*d700*/  UIMAD.WIDE.U32 UR32, UR31, UR4, URZ ;  /* 0x000000041f2072a5 */ /* 0x000fe4000f8e003f */
[----:B------:R-:W-:-:S04]  /*d710*/  UIMAD UR30, UR30, UR4, URZ ;  /* 0x000000041e1e72a4 */ /* 0x000fc8000f8e023f */
[----:B------:R-:W-:Y:S01]  /*d720*/  UIMAD UR5, UR31, UR5, UR30 ;  /* 0x000000051f0572a4 */ /* 0x000fe2000f8e021e */
[----:B------:R-:W-:Y:S02]  /*d730*/  IMAD.U32 R0, RZ, RZ, UR32 ;  /* 0x00000020ff007e24 */ /* 0x000fe4000f8e00ff */
[----:B------:R-:W-:Y:S01]  /*d740*/  IMAD.U32 R4, RZ, RZ, UR32 ;  /* 0x00000020ff047e24 */ /* 0x000fe2000f8e00ff */
[----:B------:R-:W-:-:S06]  /*d750*/  UIADD3 UR5, UR33, UR5, URZ ;  /* 0x0000000521057290 */ /* 0x000fcc000fffe03f */
[----:B--2---:R-:W-:Y:S01]  /*d760*/  IMAD.U32 R3, RZ, RZ, UR5 ;  /* 0x00000005ff037e24 */ /* 0x004fe2000f8e00ff */
[----:B------:R-:W-:-:S04]  /*d770*/  LEA R0, P0, R0, R2, 0x6 ;  /* 0x0000000200007211 */ /* 0x000fc800078030ff */
        /* <DEDUP_REMOVED lines=15> */
.L_x_667:
[----:B-1----:R-:W2:Y:S04]  /*d870*/  LDL R2, [R1+0xc] ;  /* 0x00000c0001027983 */ /* 0x002ea80000100800 */
[----:B------:R-:W3:Y:S04]  /*d880*/  LDL R0, [R1+0x28] ;  /* 0x0000280001007983 */ /* 0x000ee80000100800 */
[----:B------:R-:W4:Y:S04]  /*d890*/  LDL.LU.64 R6, [R1] ;  /* 0x0000000001067983 */ /* 0x000f280000300a00 */
[----:B------:R-:W5:Y:S04]  /*d8a0*/  LDL R4, [R1+0x2c] ;  /* 0x00002c0001047983 */ /* 0x000f680000100800 */
[----:B------:R-:W4:Y:S04]  /*d8b0*/  LDL R5, [R1+0x8] ;  /* 0x0000080001057983 */ /* 0x000f280000100800 */
[----:B------:R-:W1:Y:S02]  /*d8c0*/  S2R R8, SR_TID.X ;  /* 0x0000000000087919 */ /* 0x000e640000002100 */
[----:B-1----:R-:W-:-:S05]  /*d8d0*/  IMAD.SHL.U32 R8, R8, 0x2, RZ ;  /* 0x0000000208087824 */ /* 0x002fca00078e00ff */
[----:B------:R-:W-:Y:S01]  /*d8e0*/  LOP3.LUT R8, R8, 0x6, RZ, 0xc0, !PT ;  /* 0x0000000608087812 */ /* 0x000fe200078ec0ff */
[----:B------:R-:W-:Y:S01]  /*d8f0*/  USHF.L.U32 UR4, UR25, 0x1, URZ ;  /* 0x0000000119047899 */ /* 0x000fe2000800063f */
[----:B--2---:R-:W-:Y:S02]  /*d900*/  IMAD.MOV.U32 R3, RZ, RZ, R2 ;  /* 0x000000ffff037224 */ /* 0x004fe400078e0002 */
[----:B---3--:R-:W-:Y:S02]  /*d910*/  IMAD.MOV.U32 R2, RZ, RZ, R0 ;  /* 0x000000ffff027224 */ /* 0x008fe400078e0000 */
[----:B------:R-:W-:-:S04]  /*d920*/  IMAD.U32 R0, RZ, RZ, UR25 ;  /* 0x00000019ff007e24 */ /* 0x000fc8000f8e00ff */
[----:B------:R-:W-:-:S05]  /*d930*/  IMAD R0, R0, 0x40, R8 ;  /* 0x0000004000007824 */ /* 0x000fca00078e0208 */
[C---:B------:R-:W-:Y:S01]  /*d940*/  ISETP.GE.AND P1, PT, R0.reuse, R225, PT ;  /* 0x000000e10000720c */ /* 0x040fe20003f26270 */
[----:B------:R-:W-:Y:S01]  /*d950*/  IMAD.MOV.U32 R8, RZ, RZ, R2 ;  /* 0x000000ffff087224 */ /* 0x000fe200078e0002 */
[C---:B------:R-:W-:Y:S02]  /*d960*/  IADD3 R2, R0.reuse, 0x1, RZ ;  /* 0x0000000100027810 */ /* 0x040fe40007ffe0ff */
[----:B------:R-:W-:Y:S02]  /*d970*/  ISETP.LT.OR P1, PT, R0, R221, P1 ;  /* 0x000000dd0000720c */ /* 0x000fe40000f21670 */
[----:B------:R-:W-:Y:S02]  /*d980*/  ISETP.GE.AND P6, PT, R2, R225, PT ;  /* 0x000000e10200720c */ /* 0x000fe40003fc6270 */
[----:B------:R-:W-:Y:S02]  /*d990*/  FSEL R16, R64, -INF , !P1 ;  /* 0xff80000040107808 */ /* 0x000fe40004800000 */
[----:B------:R-:W-:-:S02]  /*d9a0*/  ISETP.GE.AND P5, PT, R2, R224, PT ;  /* 0x000000e00200720c */ /* 0x000fc40003fa6270 */
[CC--:B------:R-:W-:Y:S02]  /*d9b0*/  ISETP.GE.AND P4, PT, R2.reuse, R223.reuse, PT ;  /* 0x000000df0200720c */ /* 0x0c0fe40003f86270 */
[----:B------:R-:W-:Y:S02]  /*d9c0*/  ISETP.GE.AND P2, PT, R2, R222, PT ;  /* 0x000000de0200720c */ /* 0x000fe40003f46270 */
[C---:B------:R-:W-:Y:S02]  /*d9d0*/  ISETP.GE.AND P3, PT, R0.reuse, R224, PT ;  /* 0x000000e00000720c */ /* 0x040fe40003f66270 */
[C---:B------:R-:W-:Y:S02]  /*d9e0*/  ISETP.GE.AND P0, PT, R0.reuse, R223, PT ;  /* 0x000000df0000720c */ /* 0x040fe40003f06270 */
[----:B------:R-:W-:Y:S01]  /*d9f0*/  ISETP.GE.AND P1, PT, R0, R222, PT ;  /* 0x000000de0000720c */ /* 0x000fe20003f26270 */
[----:B----4-:R-:W-:Y:S01]  /*da00*/  IMAD.MOV.U32 R201, RZ, RZ, R7 ;  /* 0x000000ffffc97224 */ /* 0x010fe200078e0007 */
[C---:B------:R-:W-:Y:S01]  /*da10*/  ISETP.LT.OR P6, PT, R2.reuse, R221, P6 ;  /* 0x000000dd0200720c */ /* 0x040fe200037c1670 */
[----:B------:R-:W-:Y:S01]  /*da20*/  IMAD.MOV.U32 R7, RZ, RZ, R3 ;  /* 0x000000ffff077224 */ /* 0x000fe200078e0003 */
[----:B------:R-:W-:-:S02]  /*da30*/  ISETP.LT.OR P5, PT, R2, R220, P5 ;  /* 0x000000dc0200720c */ /* 0x000fc40002fa1670 */
[CC--:B------:R-:W-:Y:S02]  /*da40*/  ISETP.LT.OR P4, PT, R2.reuse, R219.reuse, P4 ;  /* 0x000000db0200720c */ /* 0x0c0fe40002781670 */
[----:B------:R-:W-:Y:S02]  /*da50*/  ISETP.LT.OR P2, PT, R2, R218, P2 ;  /* 0x000000da0200720c */ /* 0x000fe40001741670 */
[C---:B------:R-:W-:Y:S02]  /*da60*/  ISETP.LT.OR P3, PT, R0.reuse, R220, P3 ;  /* 0x000000dc0000720c */ /* 0x040fe40001f61670 */
[C---:B------:R-:W-:Y:S02]  /*da70*/  ISETP.LT.OR P0, PT, R0.reuse, R219, P0 ;  /* 0x000000db0000720c */ /* 0x040fe40000701670 */
[C---:B------:R-:W-:Y:S02]  /*da80*/  ISETP.LT.OR P1, PT, R0.reuse, R218, P1 ;  /* 0x000000da0000720c */ /* 0x040fe40000f21670 */
        /* <DEDUP_REMOVED lines=70> */
[----:B------:R-:W-:Y:S01]  /*def0*/  ISETP.GE.AND P1, PT, R3, R222, PT ;  /* 0x000000de0300720c */ /* 0x000fe20003f26270 */
[----:B------:R-:W-:Y:S01]  /*df00*/  IMAD.MOV.U32 R200, RZ, RZ, R6 ;  /* 0x000000ffffc87224 */ /* 0x000fe200078e0006 */
[C---:B------:R-:W-:Y:S01]  /*df10*/  ISETP.LT.OR P6, PT, R2.reuse, R220, P6 ;  /* 0x000000dc0200720c */ /* 0x040fe200037c1670 */
[----:B-----5:R-:W-:Y:S01]  /*df20*/  IMAD.MOV.U32 R6, RZ, RZ, R4 ;  /* 0x000000ffff067224 */ /* 0x020fe200078e0004 */
[----:B------:R-:W-:-:S02]  /*df30*/  ISETP.LT.OR P2, PT, R2, R219, P2 ;  /* 0x000000db0200720c */ /* 0x000fc40001741670 */
[----:B------:R-:W-:Y:S02]  /*df40*/  ISETP.LT.OR P3, PT, R2, R218, P3 ;  /* 0x000000da0200720c */ /* 0x000fe40001f61670 */
[C---:B------:R-:W-:Y:S02]  /*df50*/  ISETP.LT.OR P4, PT, R3.reuse, R221, P4 ;  /* 0x000000dd0300720c */ /* 0x040fe40002781670 */
[C---:B------:R-:W-:Y:S02]  /*df60*/  ISETP.LT.OR P5, PT, R3.reuse, R220, P5 ;  /* 0x000000dc0300720c */ /* 0x040fe40002fa1670 */
[C---:B------:R-:W-:Y:S02]  /*df70*/  ISETP.LT.OR P0, PT, R3.reuse, R219, P0 ;  /* 0x000000db0300720c */ /* 0x040fe40000701670 */
[----:B------:R-:W-:Y:S02]  /*df80*/  ISETP.LT.OR P1, PT, R3, R218, P1 ;  /* 0x000000da0300720c */ /* 0x000fe40000f21670 */
[----:B------:R-:W-:-:S02]  /*df90*/  IADD3 R2, R0, 0x20, RZ ;  /* 0x0000002000027810 */ /* 0x000fc40007ffe0ff */
[C---:B------:R-:W-:Y:S02]  /*dfa0*/  IADD3 R4, R0.reuse, 0x21, RZ ;  /* 0x0000002100047810 */ /* 0x040fe40007ffe0ff */
[----:B------:R-:W-:Y:S02]  /*dfb0*/  IADD3 R3, R0, 0x28, RZ ;  /* 0x0000002800037810 */ /* 0x000fe40007ffe0ff */
[----:B------:R-:W-:Y:S02]  /*dfc0*/  FSEL R189, R50, -INF , !P6 ;  /* 0xff80000032bd7808 */ /* 0x000fe40007000000 */
        /* <DEDUP_REMOVED lines=9> */
[----:B------:R-:W-:Y:S02]  /*e060*/  ISETP.GE.AND P0, PT, R4, R224, PT ;  /* 0x000000e00400720c */ /* 0x000fe40003f06270 */
[----:B------:R-:W-:Y:S02]  /*e070*/  ISETP.GE.AND P1, PT, R3, R225, PT ;  /* 0x000000e10300720c */ /* 0x000fe40003f26270 */
[C---:B------:R-:W-:Y:S02]  /*e080*/  ISETP.LT.OR P6, PT, R2.reuse, R221, P6 ;  /* 0x000000dd0200720c */ /* 0x040fe400037c1670 */
        /* <DEDUP_REMOVED lines=10> */
[C---:B------:R-:W-:Y:S02]  /*e130*/  ISETP.GE.AND P5, PT, R4.reuse, R225, PT ;  /* 0x000000e10400720c */ /* 0x040fe40003fa6270 */
[C---:B------:R-:W-:Y:S02]  /*e140*/  ISETP.GE.AND P0, PT, R4.reuse, R223, PT ;  /* 0x000000df0400720c */ /* 0x040fe40003f06270 */
[----:B------:R-:W-:Y:S02]  /*e150*/  ISETP.GE.AND P6, PT, R4, R222, PT ;  /* 0x000000de0400720c */ /* 0x000fe40003fc6270 */
[----:B------:R-:W-:Y:S01]  /*e160*/  ISETP.GE.AND P1, PT, R2, R224, PT ;  /* 0x000000e00200720c */ /* 0x000fe20003f26270 */
[----:B------:R-:W-:Y:S01]  /*e170*/  IMAD.MOV.U32 R30, RZ, RZ, R5 ;  /* 0x000000ffff1e7224 */ /* 0x000fe200078e0005 */
[----:B------:R-:W-:-:S02]  /*e180*/  ISETP.LT.OR P5, PT, R4, R221, P5 ;  /* 0x000000dd0400720c */ /* 0x000fc40002fa1670 */
[C---:B------:R-:W-:Y:S02]  /*e190*/  ISETP.LT.OR P0, PT, R4.reuse, R219, P0 ;  /* 0x000000db0400720c */ /* 0x040fe40000701670 */
[----:B------:R-:W-:Y:S02]  /*e1a0*/  ISETP.LT.OR P6, PT, R4, R218, P6 ;  /* 0x000000da0400720c */ /* 0x000fe400037c1670 */
[----:B------:R-:W-:Y:S02]  /*e1b0*/  ISETP.LT.OR P1, PT, R2, R220, P1 ;  /* 0x000000dc0200720c */ /* 0x000fe40000f21670 */
[C---:B------:R-:W-:Y:S02]  /*e1c0*/  IADD3 R5, R0.reuse, 0x30, RZ ;  /* 0x0000003000057810 */ /* 0x040fe40007ffe0ff */
[----:B------:R-:W-:Y:S02]  /*e1d0*/  IADD3 R4, R0, 0x31, RZ ;  /* 0x0000003100047810 */ /* 0x000fe40007ffe0ff */
[----:B------:R-:W-:-:S02]  /*e1e0*/  FSEL R238, R43, -INF , !P1 ;  /* 0xff8000002bee7808 */ /* 0x000fc40004800000 */
[----:B------:R-:W-:Y:S02]  /*e1f0*/  FSEL R248, R178, -INF , !P4 ;  /* 0xff800000b2f87808 */ /* 0x000fe40006000000 */
[CC--:B------:R-:W-:Y:S02]  /*e200*/  ISETP.GE.AND P1, PT, R5.reuse, R225.reuse, PT ;  /* 0x000000e10500720c */ /* 0x0c0fe40003f26270 */
[----:B------:R-:W-:Y:S02]  /*e210*/  ISETP.GE.AND P4, PT, R4, R225, PT ;  /* 0x000000e10400720c */ /* 0x000fe40003f86270 */
[----:B------:R-:W-:Y:S02]  /*e220*/  FSEL R239, R176, -INF , !P3 ;  /* 0xff800000b0ef7808 */ /* 0x000fe40005800000 */
[C---:B------:R-:W-:Y:S02]  /*e230*/  ISETP.GE.AND P3, PT, R5.reuse, R224, PT ;  /* 0x000000e00500720c */ /* 0x040fe40003f66270 */
[----:B------:R-:W-:-:S02]  /*e240*/  ISETP.LT.OR P1, PT, R5, R221, P1 ;  /* 0x000000dd0500720c */ /* 0x000fc40000f21670 */
[----:B------:R-:W-:Y:S02]  /*e250*/  ISETP.LT.OR P4, PT, R4, R221, P4 ;  /* 0x000000dd0400720c */ /* 0x000fe40002781670 */
[----:B------:R-:W-:Y:S02]  /*e260*/  FSEL R235, R46, -INF , !P2 ;  /* 0xff8000002eeb7808 */ /* 0x000fe40005000000 */
[----:B------:R-:W-:Y:S02]  /*e270*/  FSEL R232, R45, -INF , !P5 ;  /* 0xff8000002de87808 */ /* 0x000fe40006800000 */
[----:B------:R-:W-:Y:S02]  /*e280*/  ISETP.LT.OR P3, PT, R5, R220, P3 ;  /* 0x000000dc0500720c */ /* 0x000fe40001f61670 */
[----:B------:R-:W-:Y:S02]  /*e290*/  ISETP.GE.AND P2, PT, R3, R224, PT ;  /* 0x000000e00300720c */ /* 0x000fe40003f46270 */
[----:B------:R-:W-:-:S02]  /*e2a0*/  ISETP.GE.AND P5, PT, R2, R225, PT ;  /* 0x000000e10200720c */ /* 0x000fc40003fa6270 */
[----:B------:R-:W-:Y:S02]  /*e2b0*/  FSEL R229, R32, -INF , !P1 ;  /* 0xff80000020e57808 */ /* 0x000fe40004800000 */
[----:B------:R-:W-:Y:S02]  /*e2c0*/  FSEL R228, R33, -INF , !P4 ;  /* 0xff80000021e47808 */ /* 0x000fe40006000000 */
[C---:B------:R-:W-:Y:S02]  /*e2d0*/  ISETP.GE.AND P1, PT, R2.reuse, R223, PT ;  /* 0x000000df0200720c */ /* 0x040fe40003f26270 */
[----:B------:R-:W-:Y:S02]  /*e2e0*/  ISETP.GE.AND P4, PT, R2, R222, PT ;  /* 0x000000de0200720c */ /* 0x000fe40003f86270 */
[----:B------:R-:W-:Y:S02]  /*e2f0*/  FSEL R206, R34, -INF , !P3 ;  /* 0xff80000022ce7808 */ /* 0x000fe40005800000 */
[----:B------:R-:W-:-:S02]  /*e300*/  ISETP.LT.OR P2, PT, R3, R220, P2 ;  /* 0x000000dc0300720c */ /* 0x000fc40001741670 */
[----:B------:R-:W-:Y:S02]  /*e310*/  ISETP.LT.OR P5, PT, R2, R221, P5 ;  /* 0x000000dd0200720c */ /* 0x000fe40002fa1670 */
[----:B------:R-:W-:Y:S02]  /*e320*/  ISETP.GE.AND P3, PT, R4, R224, PT ;  /* 0x000000e00400720c */ /* 0x000fe40003f66270 */
[C---:B------:R-:W-:Y:S02]  /*e330*/  ISETP.LT.OR P1, PT, R2.reuse, R219, P1 ;  /* 0x000000db0200720c */ /* 0x040fe40000f21670 */
[----:B------:R-:W-:Y:S02]  /*e340*/  ISETP.LT.OR P4, PT, R2, R218, P4 ;  /* 0x000000da0200720c */ /* 0x000fe40002781670 */
[----:B------:R-:W-:Y:S02]  /*e350*/  IADD3 R2, R0, 0x38, RZ ;  /* 0x0000003800027810 */ /* 0x000fe40007ffe0ff */
[----:B------:R-:W-:-:S02]  /*e360*/  FSEL R237, R42, -INF , !P2 ;  /* 0xff8000002aed7808 */ /* 0x000fc40005000000 */
[----:B------:R-:W-:Y:S02]  /*e370*/  FSEL R234, R41, -INF , !P5 ;  /* 0xff80000029ea7808 */ /* 0x000fe40006800000 */
[----:B------:R-:W-:Y:S02]  /*e380*/  ISETP.LT.OR P3, PT, R4, R220, P3 ;  /* 0x000000dc0400720c */ /* 0x000fe40001f61670 */
[C---:B------:R-:W-:Y:S02]  /*e390*/  ISETP.GE.AND P2, PT, R3.reuse, R223, PT ;  /* 0x000000df0300720c */ /* 0x040fe40003f46270 */
[----:B------:R-:W-:Y:S02]  /*e3a0*/  ISETP.GE.AND P5, PT, R3, R222, PT ;  /* 0x000000de0300720c */ /* 0x000fe40003fa6270 */
[----:B------:R-:W-:Y:S02]  /*e3b0*/  IADD3 R0, R0, 0x39, RZ ;  /* 0x0000003900007810 */ /* 0x000fe40007ffe0ff */
[----:B------:R-:W-:-:S02]  /*e3c0*/  FSEL R240, R177, -INF , !P0 ;  /* 0xff800000b1f07808 */ /* 0x000fc40004000000 */
[----:B------:R-:W-:Y:S02]  /*e3d0*/  ISETP.GE.AND P0, PT, R2, R225, PT ;  /* 0x000000e10200720c */ /* 0x000fe40003f06270 */
[----:B------:R-:W-:Y:S01]  /*e3e0*/  FSEL R204, R35, -INF , !P3 ;  /* 0xff80000023cc7808 */ /* 0x000fe20005800000 */
[----:B------:R-:W-:Y:S01]  /*e3f0*/  IMAD.WIDE.U32 R242, R8, -0x2daee0ad, RZ ;  /* 0xd2511f5308f27825 */ /* 0x000fe200078e00ff */
[C---:B------:R-:W-:Y:S02]  /*e400*/  ISETP.LT.OR P2, PT, R3.reuse, R219, P2 ;  /* 0x000000db0300720c */ /* 0x040fe40001741670 */
[----:B------:R-:W-:Y:S01]  /*e410*/  ISETP.LT.OR P5, PT, R3, R218, P5 ;  /* 0x000000da0300720c */ /* 0x000fe20002fa1670 */
[----:B------:R-:W-:Y:S01]  /*e420*/  IMAD.U32 R3, RZ, RZ, UR29 ;  /* 0x0000001dff037e24 */ /* 0x000fe2000f8e00ff */
[----:B------:R-:W-:Y:S02]  /*e430*/  ISETP.GE.AND P3, PT, R0, R225, PT ;  /* 0x000000e10000720c */ /* 0x000fe40003f66270 */
[----:B------:R-:W-:-:S02]  /*e440*/  ISETP.LT.OR P0, PT, R2, R221, P0 ;  /* 0x000000dd0200720c */ /* 0x000fc40000701670 */
[----:B------:R-:W-:Y:S02]  /*e450*/  ISETP.LT.OR P3, PT, R0, R221, P3 ;  /* 0x000000dd0000720c */ /* 0x000fe40001f61670 */
[----:B------:R-:W-:Y:S02]  /*e460*/  FSEL R56, R12, -INF , !P0 ;  /* 0xff8000000c387808 */ /* 0x000fe40004000000 */
[----:B------:R-:W-:Y:S02]  /*e470*/  LOP3.LUT R3, R243, UR4, R3, 0x96, !PT ;  /* 0x00000004f3037c12 */ /* 0x000fe4000f8e9603 */
[----:B------:R-:W-:Y:S01]  /*e480*/  ISETP.GE.AND P0, PT, R5, R223, PT ;  /* 0x000000df0500720c */ /* 0x000fe20003f06270 */
[----:B------:R-:W-:Y:S01]  /*e490*/  IMAD.WIDE.U32 R50, R7, -0x326172a9, RZ ;  /* 0xcd9e8d5707327825 */ /* 0x000fe200078e00ff */
[----:B------:R-:W-:Y:S02]  /*e4a0*/  FSEL R33, R13, -INF , !P3 ;  /* 0xff8000000d217808 */ /* 0x000fe40005800000 */
[----:B------:R-:W-:Y:S01]  /*e4b0*/  ISETP.GE.AND P3, PT, R5, R222, PT ;  /* 0x000000de0500720c */ /* 0x000fe20003f66270 */
[----:B------:R-:W-:Y:S01]  /*e4c0*/  IMAD.MOV.U32 R31, RZ, RZ, R6 ;  /* 0x000000ffff1f7224 */ /* 0x000fe200078e0006 */
[----:B------:R-:W-:Y:S01]  /*e4d0*/  FSEL R241, R180, -INF , !P2 ;  /* 0xff800000b4f17808 */ /* 0x000fe20005000000 */
[----:B------:R-:W-:Y:S01]  /*e4e0*/  IMAD.WIDE.U32 R6, R3, -0x326172a9, RZ ;  /* 0xcd9e8d5703067825 */ /* 0x000fe200078e00ff */
[----:B------:R-:W-:-:S02]  /*e4f0*/  ISETP.LT.OR P0, PT, R5, R219, P0 ;  /* 0x000000db0500720c */ /* 0x000fc40000701670 */
[----:B------:R-:W-:Y:S02]  /*e500*/  ISETP.GE.AND P2, PT, R2, R224, PT ;  /* 0x000000e00200720c */ /* 0x000fe40003f46270 */
[----:B------:R-:W-:Y:S02]  /*e510*/  ISETP.LT.OR P3, PT, R5, R218, P3 ;  /* 0x000000da0500720c */ /* 0x000fe40001f61670 */
[----:B------:R-:W-:Y:S02]  /*e520*/  LOP3.LUT R5, R51, R30, RZ, 0x3c, !PT ;  /* 0x0000001e33057212 */ /* 0x000fe400078e3cff */
[----:B------:R-:W-:Y:S02]  /*e530*/  FSEL R199, R108, -INF , !P0 ;  /* 0xff8000006cc77808 */ /* 0x000fe40004000000 */
[----:B------:R-:W-:Y:S02]  /*e540*/  ISETP.LT.OR P2, PT, R2, R220, P2 ;  /* 0x000000dc0200720c */ /* 0x000fe40001741670 */
[----:B------:R-:W-:-:S02]  /*e550*/  FSEL R247, R181, -INF , !P1 ;  /* 0xff800000b5f77808 */ /* 0x000fc40004800000 */
[-C--:B------:R-:W-:Y:S02]  /*e560*/  ISETP.GE.AND P0, PT, R2, R223.reuse, PT ;  /* 0x000000df0200720c */ /* 0x080fe40003f06270 */
[----:B------:R-:W-:Y:S02]  /*e570*/  LOP3.LUT R3, R7, UR16, R50, 0x96, !PT ;  /* 0x0000001007037c12 */ /* 0x000fe4000f8e9632 */
[----:B------:R-:W-:Y:S01]  /*e580*/  ISETP.GE.AND P1, PT, R4, R223, PT ;  /* 0x000000df0400720c */ /* 0x000fe20003f26270 */
[----:B------:R-:W-:Y:S01]  /*e590*/  IMAD R205, R5, -0x2daee0ad, RZ ;  /* 0xd2511f5305cd7824 */ /* 0x000fe200078e02ff */
[----:B------:R-:W-:Y:S01]  /*e5a0*/  FSEL R49, R14, -INF , !P2 ;  /* 0xff8000000e317808 */ /* 0x000fe20005000000 */
[----:B------:R-:W-:Y:S01]  /*e5b0*/  IMAD.WIDE.U32 R8, R3, -0x2daee0ad, RZ ;  /* 0xd2511f5303087825 */ /* 0x000fe200078e00ff */
[----:B------:R-:W-:Y:S02]  /*e5c0*/  ISETP.LT.OR P0, PT, R2, R219, P0 ;  /* 0x000000db0200720c */ /* 0x000fe40000701670 */
[----:B------:R-:W-:-:S02]  /*e5d0*/  LOP3.LUT R5, R201, UR14, R6, 0x96, !PT ;  /* 0x0000000ec9057c12 */ /* 0x000fc4000f8e9606 */
[----:B------:R-:W-:Y:S02]  /*e5e0*/  ISETP.GE.AND P2, PT, R0, R224, PT ;  /* 0x000000e00000720c */ /* 0x000fe40003f46270 */
[----:B------:R-:W-:Y:S01]  /*e5f0*/  ISETP.LT.OR P1, PT, R4, R219, P1 ;  /* 0x000000db0400720c */ /* 0x000fe20000f21670 */
[----:B------:R-:W-:Y:S01]  /*e600*/  IMAD.WIDE.U32 R10, R5, -0x2daee0ad, RZ ;  /* 0xd2511f53050a7825 */ /* 0x000fe200078e00ff */
[----:B------:R-:W-:Y:S02]  /*e610*/  FSEL R53, R104, -INF , !P0 ;  /* 0xff80000068357808 */ /* 0x000fe40004000000 */
[C---:B------:R-:W-:Y:S02]  /*e620*/  ISETP.LT.OR P2, PT, R0.reuse, R220, P2 ;  /* 0x000000dc0000720c */ /* 0x040fe40001741670 */
[----:B------:R-:W-:Y:S02]  /*e630*/  FSEL R54, R109, -INF , !P1 ;  /* 0xff8000006d367808 */ /* 0x000fe40004800000 */
[----:B------:R-:W-:-:S02]  /*e640*/  ISETP.GE.AND P0, PT, R0, R223, PT ;  /* 0x000000df0000720c */ /* 0x000fc40003f06270 */
[-C--:B------:R-:W-:Y:S02]  /*e650*/  ISETP.GE.AND P1, PT, R2, R222.reuse, PT ;  /* 0x000000de0200720c */ /* 0x080fe40003f26270 */
[----:B------:R-:W-:Y:S02]  /*e660*/  LOP3.LUT R3, R9, UR13, R205, 0x96, !PT ;  /* 0x0000000d09037c12 */ /* 0x000fe4000f8e96cd */
[----:B------:R-:W-:Y:S02]  /*e670*/  FSEL R48, R15, -INF , !P2 ;  /* 0xff8000000f307808 */ /* 0x000fe40005000000 */
[----:B------:R-:W-:Y:S02]  /*e680*/  ISETP.LT.OR P0, PT, R0, R219, P0 ;  /* 0x000000db0000720c */ /* 0x000fe40000701670 */
[----:B------:R-:W-:Y:S02]  /*e690*/  ISETP.GE.AND P2, PT, R4, R222, PT ;  /* 0x000000de0400720c */ /* 0x000fe40003f46270 */
[----:B------:R-:W-:Y:S01]  /*e6a0*/  ISETP.LT.OR P1, PT, R2, R218, P1 ;  /* 0x000000da0200720c */ /* 0x000fe20000f21670 */
[----:B------:R-:W-:Y:S01]  /*e6b0*/  IMAD.WIDE.U32 R2, R3, -0x326172a9, RZ ;  /* 0xcd9e8d5703027825 */ /* 0x000fe200078e00ff */
[----:B------:R-:W-:-:S02]  /*e6c0*/  LOP3.LUT R8, R11, UR11, R8, 0x96, !PT ;  /* 0x0000000b0b087c12 */ /* 0x000fc4000f8e9608 */
[----:B------:R-:W-:Y:S01]  /*e6d0*/  FSEL R12, R105, -INF , !P0 ;  /* 0xff800000690c7808 */ /* 0x000fe20004000000 */
[----:B------:R-:W-:Y:S01]  /*e6e0*/  IMAD.WIDE.U32 R108, R31, -0x326172a9, RZ ;  /* 0xcd9e8d571f6c7825 */ /* 0x000fe200078e00ff */
[----:B------:R-:W-:Y:S02]  /*e6f0*/  ISETP.LT.OR P2, PT, R4, R218, P2 ;  /* 0x000000da0400720c */ /* 0x000fe40001741670 */
[----:B------:R-:W-:Y:S01]  /*e700*/  ISETP.GE.AND P0, PT, R0, R222, PT ;  /* 0x000000de0000720c */ /* 0x000fe20003f06270 */
[----:B------:R-:W-:Y:S01]  /*e710*/  IMAD.WIDE.U32 R64, R8, -0x326172a9, RZ ;  /* 0xcd9e8d5708407825 */ /* 0x000fe200078e00ff */
[----:B------:R-:W-:Y:S02]  /*e720*/  FMNMX.FTZ R4, R246, R16, !PT ;  /* 0x00000010f6047209 */ /* 0x000fe40007810000 */
[----:B------:R-:W-:Y:S02]  /*e730*/  LOP3.LUT R3, R3, UR12, R200, 0x96, !PT ;  /* 0x0000000c03037c12 */ /* 0x000fe4000f8e96c8 */
[----:B------:R-:W-:-:S02]  /*e740*/  ISETP.LT.OR P0, PT, R0, R218, P0 ;  /* 0x000000da0000720c */ /* 0x000fc40000701670 */
[----:B------:R-:W-:Y:S02]  /*e750*/  FMNMX.FTZ R0, R245, R20, !PT ;  /* 0x00000014f5007209 */ /* 0x000fe40007810000 */
[----:B------:R-:W-:Y:S02]  /*e760*/  FMNMX.FTZ R4, R17, R4, !PT ;  /* 0x0000000411047209 */ /* 0x000fe40007810000 */
[----:B------:R-:W-:Y:S02]  /*e770*/  LOP3.LUT R5, R109, R30, RZ, 0x3c, !PT ;  /* 0x0000001e6d057212 */ /* 0x000fe400078e3cff */
[----:B------:R-:W-:Y:S01]  /*e780*/  LOP3.LUT R8, R65, UR10, R2, 0x96, !PT ;  /* 0x0000000a41087c12 */ /* 0x000fe2000f8e9602 */
[----:B------:R-:W-:Y:S01]  /*e790*/  IMAD.WIDE.U32 R2, R3, -0x2daee0ad, RZ ;  /* 0xd2511f5303027825 */ /* 0x000fe200078e00ff */
[----:B------:R-:W-:Y:S02]  /*e7a0*/  FMNMX.FTZ R0, R22, R0, !PT ;  /* 0x0000000016007209 */ /* 0x000fe40007810000 */
[----:B------:R-:W-:Y:S01]  /*e7b0*/  FMNMX.FTZ R4, R18, R4, !PT ;  /* 0x0000000412047209 */ /* 0x000fe20007810000 */
[----:B------:R-:W-:Y:S01]  /*e7c0*/  IMAD.WIDE.U32 R46, R5, -0x2daee0ad, RZ ;  /* 0xd2511f53052e7825 */ /* 0x000fe200078e00ff */
[----:B------:R-:W-:-:S02]  /*e7d0*/  LOP3.LUT R10, R3, UR9, R10, 0x96, !PT ;  /* 0x00000009030a7c12 */ /* 0x000fc4000f8e960a */
[----:B------:R-:W-:Y:S01]  /*e7e0*/  FMNMX.FTZ R0, R21, R0, !PT ;  /* 0x0000000015007209 */ /* 0x000fe20007810000 */
[----:B------:R-:W-:Y:S01]  /*e7f0*/  IMAD.WIDE.U32 R66, R8, -0x2daee0ad, RZ ;  /* 0xd2511f5308427825 */ /* 0x000fe200078e00ff */
[----:B------:R-:W-:Y:S02]  /*e800*/  FMNMX.FTZ R3, R19, R4, !PT ;  /* 0x0000000413037209 */ /* 0x000fe40007810000 */
[----:B------:R-:W-:Y:S02]  /*e810*/  LOP3.LUT R5, R47, UR15, R242, 0x96, !PT ;  /* 0x0000000f2f057c12 */ /* 0x000fe4000f8e96f2 */
[----:B------:R-:W-:Y:S02]  /*e820*/  LOP3.LUT R2, R67, UR7, R2, 0x96, !PT ;  /* 0x0000000743027c12 */ /* 0x000fe4000f8e9602 */
[----:B------:R-:W-:Y:S02]  /*e830*/  FMNMX.FTZ R0, R23, R0, !PT ;  /* 0x0000000017007209 */ /* 0x000fe40007810000 */
[----:B------:R-:W-:Y:S01]  /*e840*/  FMNMX.FTZ R3, R192, R3, !PT ;  /* 0x00000003c0037209 */ /* 0x000fe20007810000 */
[----:B------:R-:W-:Y:S01]  /*e850*/  IMAD.WIDE.U32 R40, R5, -0x326172a9, RZ ;  /* 0xcd9e8d5705287825 */ /* 0x000fe200078e00ff */
[----:B------:R-:W-:-:S02]  /*e860*/  FMNMX.FTZ R4, R244, R24, !PT ;  /* 0x00000018f4047209 */ /* 0x000fc40007810000 */
[----:B------:R-:W-:Y:S02]  /*e870*/  FMNMX.FTZ R0, R193, R0, !PT ;  /* 0x00000000c1007209 */ /* 0x000fe40007810000 */
[----:B------:R-:W-:Y:S01]  /*e880*/  FMNMX.FTZ R105, R188, R3, !PT ;  /* 0x00000003bc697209 */ /* 0x000fe20007810000 */
[----:B------:R-:W-:Y:S01]  /*e890*/  IMAD.WIDE.U32 R2, R2, -0x326172a9, RZ ;  /* 0xcd9e8d5702027825 */ /* 0x000fe200078e00ff */
[----:B------:R-:W-:-:S03]  /*e8a0*/  FMNMX.FTZ R4, R27, R4, !PT ;  /* 0x000000041b047209 */ /* 0x000fc60007810000 */
[----:B------:R-:W-:Y:S01]  /*e8b0*/  IMAD.WIDE.U32 R38, R10, -0x326172a9, RZ ;  /* 0xcd9e8d570a267825 */ /* 0x000fe200078e00ff */
[----:B------:R-:W-:Y:S02]  /*e8c0*/  FMNMX.FTZ R5, R190, R0, !PT ;  /* 0x00000000be057209 */ /* 0x000fe40007810000 */
[----:B------:R-:W-:Y:S02]  /*e8d0*/  FMNMX.FTZ R105, R101, R105, !PT ;  /* 0x0000006965697209 */ /* 0x000fe40007810000 */
[----:B------:R-:W-:Y:S02]  /*e8e0*/  LOP3.LUT R11, R7, UR16, R108, 0x96, !PT ;  /* 0x00000010070b7c12 */ /* 0x000fe4000f8e966c */
[----:B------:R-:W-:Y:S02]  /*e8f0*/  LOP3.LUT R10, R41, UR14, R6, 0x96, !PT ;  /* 0x0000000e290a7c12 */ /* 0x000fe4000f8e9606 */
[C---:B------:R-:W-:Y:S02]  /*e900*/  LOP3.LUT R6, R2.reuse, 0xffff, RZ, 0xc0, !PT ;  /* 0x0000ffff02067812 */ /* 0x040fe400078ec0ff */
[----:B------:R-:W-:-:S02]  /*e910*/  LOP3.LUT R8, R2, 0xff, RZ, 0xc0, !PT ;  /* 0x000000ff02087812 */ /* 0x000fc400078ec0ff */
[--C-:B------:R-:W-:Y:S02]  /*e920*/  SHF.R.U32.HI R7, RZ, 0x10, R2.reuse ;  /* 0x00000010ff077819 */ /* 0x100fe40000011602 */
[----:B------:R-:W-:Y:S02]  /*e930*/  SHF.R.U32.HI R9, RZ, 0x18, R2 ;  /* 0x00000018ff097819 */ /* 0x000fe40000011602 */
[----:B------:R-:W-:Y:S02]  /*e940*/  LOP3.LUT R0, R3, UR17, R38, 0x96, !PT ;  /* 0x0000001103007c12 */ /* 0x000fe4000f8e9626 */
        /* <DEDUP_REMOVED lines=9> */
[----:B------:R-:W-:Y:S02]  /*e9e0*/  LOP3.LUT R5, R7, 0xff, RZ, 0xc0, !PT ;  /* 0x000000ff07057812 */ /* 0x000fe400078ec0ff */
[----:B------:R-:W-:Y:S02]  /*e9f0*/  FMNMX.FTZ R7, R194, R2, !PT ;  /* 0x00000002c2077209 */ /* 0x000fe40007810000 */
[----:B------:R-:W-:Y:S02]  /*ea00*/  FMNMX.FTZ R2, R236, R3, !PT ;  /* 0x00000003ec027209 */ /* 0x000fe40007810000 */
[----:B------:R-:W-:Y:S02]  /*ea10*/  FMNMX.FTZ R105, R233, R105, !PT ;  /* 0x00000069e9697209 */ /* 0x000fe40007810000 */
[----:B------:R-:W-:Y:S02]  /*ea20*/  SHF.R.U32.HI R4, RZ, 0x8, R6 ;  /* 0x00000008ff047819 */ /* 0x000fe40000011606 */
[----:B------:R-:W-:-:S02]  /*ea30*/  FMNMX.FTZ R2, R237, R2, !PT ;  /* 0x00000002ed027209 */ /* 0x000fc40007810000 */
[----:B------:R-:W-:Y:S02]  /*ea40*/  FMNMX.FTZ R105, R234, R105, !PT ;  /* 0x00000069ea697209 */ /* 0x000fe40007810000 */
[----:B------:R-:W-:Y:S02]  /*ea50*/  PRMT R38, R8, 0x5410, R4 ;  /* 0x0000541008267816 */ /* 0x000fe40000000004 */
[----:B------:R-:W-:Y:S02]  /*ea60*/  LOP3.LUT R4, R0, 0xffff, RZ, 0xc0, !PT ;  /* 0x0000ffff00047812 */ /* 0x000fe400078ec0ff */
[----:B------:R-:W-:Y:S02]  /*ea70*/  FMNMX.FTZ R2, R238, R2, !PT ;  /* 0x00000002ee027209 */ /* 0x000fe40007810000 */
[----:B------:R-:W-:Y:S02]  /*ea80*/  FMNMX.FTZ R105, R229, R105, !PT ;  /* 0x00000069e5697209 */ /* 0x000fe40007810000 */
[----:B------:R-:W-:-:S02]  /*ea90*/  PRMT R15, R5, 0x5410, R9 ;  /* 0x00005410050f7816 */ /* 0x000fc40000000009 */
[----:B------:R-:W-:Y:S02]  /*eaa0*/  SHF.R.U32.HI R5, RZ, 0x8, R4 ;  /* 0x00000008ff057819 */ /* 0x000fe40000011604 */
[----:B------:R-:W-:Y:S02]  /*eab0*/  LOP3.LUT R6, R0, 0xff, RZ, 0xc0, !PT ;  /* 0x000000ff00067812 */ /* 0x000fe400078ec0ff */
[--C-:B------:R-:W-:Y:S02]  /*eac0*/  SHF.R.U32.HI R3, RZ, 0x10, R0.reuse ;  /* 0x00000010ff037819 */ /* 0x100fe40000011600 */
[----:B------:R-:W-:Y:S02]  /*ead0*/  SHF.R.U32.HI R4, RZ, 0x18, R0 ;  /* 0x00000018ff047819 */ /* 0x000fe40000011600 */
[----:B------:R-:W-:Y:S02]  /*eae0*/  FMNMX.FTZ R0, R206, R2, !PT ;  /* 0x00000002ce007209 */ /* 0x000fe40007810000 */
[----:B------:R-:W-:-:S02]  /*eaf0*/  FMNMX.FTZ R105, R228, R105, !PT ;  /* 0x00000069e4697209 */ /* 0x000fc40007810000 */
[----:B------:R-:W-:Y:S02]  /*eb00*/  FMNMX.FTZ R2, R191, R7, !PT ;  /* 0x00000007bf027209 */ /* 0x000fe40007810000 */
[----:B------:R-:W-:Y:S02]  /*eb10*/  FMNMX.FTZ R0, R204, R0, !PT ;  /* 0x00000000cc007209 */ /* 0x000fe40007810000 */
[----:B------:R-:W-:Y:S02]  /*eb20*/  FMNMX.FTZ R105, R56, R105, !PT ;  /* 0x0000006938697209 */ /* 0x000fe40007810000 */
[----:B------:R-:W-:Y:S02]  /*eb30*/  LOP3.LUT R3, R3, 0xff, RZ, 0xc0, !PT ;  /* 0x000000ff03037812 */ /* 0x000fe400078ec0ff */
[----:B------:R-:W-:Y:S02]  /*eb40*/  PRMT R14, R6, 0x5410, R5 ;  /* 0x00005410060e7816 */ /* 0x000fe40000000005 */
[----:B------:R-:W-:-:S02]  /*eb50*/  FMNMX.FTZ R6, R185, R2, !PT ;  /* 0x00000002b9067209 */ /* 0x000fc40007810000 */
[----:B------:R-:W-:Y:S02]  /*eb60*/  FMNMX.FTZ R0, R49, R0, !PT ;  /* 0x0000000031007209 */ /* 0x000fe40007810000 */
[----:B------:R-:W-:Y:S02]  /*eb70*/  FMNMX.FTZ R105, R33, R105, !PT ;  /* 0x0000006921697209 */ /* 0x000fe40007810000 */
[----:B------:R-:W-:Y:S01]  /*eb80*/  PRMT R13, R3, 0x5410, R4 ;  /* 0x00005410030d7816 */ /* 0x000fe20000000004 */
[----:B------:R-:W-:Y:S01]  /*eb90*/  IMAD.WIDE.U32 R2, R11, -0x2daee0ad, RZ ;  /* 0xd2511f530b027825 */ /* 0x000fe200078e00ff */
[----:B------:R-:W-:-:S03]  /*eba0*/  FMNMX.FTZ R6, R239, R6, !PT ;  /* 0x00000006ef067209 */ /* 0x000fc60007810000 */
[----:B------:R-:W-:Y:S01]  /*ebb0*/  IMAD.WIDE.U32 R4, R10, -0x2daee0ad, RZ ;  /* 0xd2511f530a047825 */ /* 0x000fe200078e00ff */
[----:B------:R-:W-:Y:S01]  /*ebc0*/  FMNMX.FTZ R0, R48, R0, !PT ;  /* 0x0000000030007209 */ /* 0x000fe20007810000 */
[----:B------:R-:W1:Y:S03]  /*ebd0*/  SHFL.BFLY PT, R8, R105, 0x2, 0x1f ;  /* 0x0c401f0069087f89 */ /* 0x000e6600000e0000 */
[----:B------:R-:W-:Y:S02]  /*ebe0*/  LOP3.LUT R7, R5, UR11, R2, 0x96, !PT ;  /* 0x0000000b05077c12 */ /* 0x000fe4000f8e9602 */
[----:B------:R-:W-:Y:S02]  /*ebf0*/  FMNMX.FTZ R2, R240, R6, !PT ;  /* 0x00000006f0027209 */ /* 0x000fe40007810000 */
[----:B------:R-:W2:Y:S01]  /*ec00*/  SHFL.BFLY PT, R6, R0, 0x2, 0x1f ;  /* 0x0c401f0000067f89 */ /* 0x000ea200000e0000 */
[----:B------:R-:W-:Y:S01]  /*ec10*/  LOP3.LUT R3, R3, UR13, R46, 0x96, !PT ;  /* 0x0000000d03037c12 */ /* 0x000fe2000f8e962e */
[----:B------:R-:W-:Y:S01]  /*ec20*/  IMAD.WIDE.U32 R44, R7, -0x326172a9, RZ ;  /* 0xcd9e8d57072c7825 */ /* 0x000fe200078e00ff */
[----:B------:R-:W-:-:S03]  /*ec30*/  FMNMX.FTZ R5, R241, R2, !PT ;  /* 0x00000002f1057209 */ /* 0x000fc60007810000 */
[----:B------:R-:W-:-:S05]  /*ec40*/  IMAD.WIDE.U32 R2, R3, -0x326172a9, RZ ;  /* 0xcd9e8d5703027825 */ /* 0x000fca00078e00ff */
[----:B------:R-:W-:Y:S02]  /*ec50*/  LOP3.LUT R10, R45, UR10, R2, 0x96, !PT ;  /* 0x0000000a2d0a7c12 */ /* 0x000fe4000f8e9602 */
[----:B------:R-:W-:Y:S02]  /*ec60*/  FMNMX.FTZ R2, R227, R28, !PT ;  /* 0x0000001ce3027209 */ /* 0x000fe40007810000 */
[----:B------:R-:W-:Y:S02]  /*ec70*/  FMNMX.FTZ R5, R247, R5, !PT ;  /* 0x00000005f7057209 */ /* 0x000fe40007810000 */
[----:B------:R-:W-:Y:S02]  /*ec80*/  FMNMX.FTZ R2, R29, R2, !PT ;  /* 0x000000021d027209 */ /* 0x000fe40007810000 */
[----:B-1----:R-:W-:Y:S02]  /*ec90*/  FMNMX.FTZ R105, R105, R8, !PT ;  /* 0x0000000869697209 */ /* 0x002fe40007810000 */
[----:B------:R-:W-:-:S02]  /*eca0*/  LOP3.LUT R9, R3, UR12, R40, 0x96, !PT ;  /* 0x0000000c03097c12 */ /* 0x000fc4000f8e9628 */
[----:B------:R-:W-:Y:S02]  /*ecb0*/  FMNMX.FTZ R2, R36, R2, !PT ;  /* 0x0000000224027209 */ /* 0x000fe40007810000 */
[----:B------:R-:W-:Y:S02]  /*ecc0*/  FMNMX.FTZ R3, R199, R5, !PT ;  /* 0x00000005c7037209 */ /* 0x000fe40007810000 */
[----:B--2---:R-:W-:Y:S02]  /*ecd0*/  FMNMX.FTZ R0, R0, R6, !PT ;  /* 0x0000000600007209 */ /* 0x004fe40007810000 */
[----:B------:R-:W1:Y:S01]  /*ece0*/  SHFL.BFLY PT, R6, R105, 0x1, 0x1f ;  /* 0x0c201f0069067f89 */ /* 0x000e6200000e0000 */
[----:B------:R-:W-:Y:S02]  /*ecf0*/  FMNMX.FTZ R2, R37, R2, !PT ;  /* 0x0000000225027209 */ /* 0x000fe40007810000 */
[----:B------:R-:W-:Y:S02]  /*ed00*/  FMNMX.FTZ R3, R54, R3, !PT ;  /* 0x0000000336037209 */ /* 0x000fe40007810000 */
[----:B------:R-:W-:-:S02]  /*ed10*/  FMNMX.FTZ R5, R196, R2, !PT ;  /* 0x00000002c4057209 */ /* 0x000fc40007810000 */
[----:B------:R-:W-:Y:S01]  /*ed20*/  FMNMX.FTZ R103, R53, R3, !PT ;  /* 0x0000000335677209 */ /* 0x000fe20007810000 */
[----:B------:R-:W-:Y:S01]  /*ed30*/  IMAD.WIDE.U32 R2, R9, -0x2daee0ad, RZ ;  /* 0xd2511f5309027825 */ /* 0x000fe200078e00ff */
[----:B------:R-:W-:Y:S01]  /*ed40*/  FMNMX.FTZ R5, R198, R5, !PT ;  /* 0x00000005c6057209 */ /* 0x000fe20007810000 */
[----:B------:R-:W2:Y:S03]  /*ed50*/  SHFL.BFLY PT, R104, R0, 0x1, 0x1f ;  /* 0x0c201f0000687f89 */ /* 0x000ea600000e0000 */
[----:B------:R-:W-:Y:S02]  /*ed60*/  LOP3.LUT R8, R3, UR9, R4, 0x96, !PT ;  /* 0x0000000903087c12 */ /* 0x000fe4000f8e9604 */
[----:B------:R-:W-:Y:S01]  /*ed70*/  FMNMX.FTZ R3, R186, R5, !PT ;  /* 0x00000005ba037209 */ /* 0x000fe20007810000 */
[----:B------:R-:W-:-:S03]  /*ed80*/  IMAD.WIDE.U32 R42, R10, -0x2daee0ad, RZ ;  /* 0xd2511f530a2a7825 */ /* 0x000fc600078e00ff */
[----:B------:R-:W-:Y:S02]  /*ed90*/  FMNMX.FTZ R3, R187, R3, !PT ;  /* 0x00000003bb037209 */ /* 0x000fe40007810000 */
[----:B------:R-:W-:Y:S02]  /*eda0*/  LOP3.LUT R4, R43, UR7, R2, 0x96, !PT ;  /* 0x000000072b047c12 */ /* 0x000fe4000f8e9602 */
[----:B------:R-:W-:Y:S02]  /*edb0*/  FSEL R65, R179, -INF , !P6 ;  /* 0xff800000b3417808 */ /* 0x000fe40007000000 */
[----:B------:R-:W-:Y:S02]  /*edc0*/  FMNMX.FTZ R2, R248, R3, !PT ;  /* 0x00000003f8027209 */ /* 0x000fe40007810000 */
[----:B-1----:R-:W-:Y:S02]  /*edd0*/  FMNMX.FTZ R105, R105, R6, !PT ;  /* 0x0000000669697209 */ /* 0x002fe40007810000 */
[----:B------:R-:W-:-:S02]  /*ede0*/  FSEL R210, R182, -INF , !P5 ;  /* 0xff800000b6d27808 */ /* 0x000fc40006800000 */
[----:B------:R-:W-:Y:S01]  /*edf0*/  FMNMX.FTZ R2, R65, R2, !PT ;  /* 0x0000000241027209 */ /* 0x000fe20007810000 */
[----:B------:R-:W-:Y:S01]  /*ee00*/  FMUL.FTZ R34, R105, c[0x0][0x23c] ;  /* 0x00008f0069227a20 */ /* 0x000fe20000410000 */
[----:B------:R-:W-:Y:S02]  /*ee10*/  FSEL R211, R183, -INF , !P4 ;  /* 0xff800000b7d37808 */ /* 0x000fe40006000000 */
[----:B------:R-:W-:Y:S02]  /*ee20*/  FMNMX.FTZ R2, R210, R2, !PT ;  /* 0x00000002d2027209 */ /* 0x000fe40007810000 */
[----:B------:R-:W-:Y:S02]  /*ee30*/  FSETP.NEU.FTZ.AND P4, PT, R105, -INF , PT ;  /* 0xff8000006900780b */ /* 0x000fe40003f9d000 */
[----:B------:R-:W-:Y:S02]  /*ee40*/  FMNMX.FTZ R103, R12, R103, !PT ;  /* 0x000000670c677209 */ /* 0x000fe40007810000 */
[----:B------:R-:W-:-:S02]  /*ee50*/  FSEL R242, R110, -INF , !P3 ;  /* 0xff8000006ef27808 */ /* 0x000fc40005800000 */
[----:B------:R-:W-:Y:S02]  /*ee60*/  FMNMX.FTZ R2, R211, R2, !PT ;  /* 0x00000002d3027209 */ /* 0x000fe40007810000 */
[----:B------:R-:W-:Y:S01]  /*ee70*/  FSEL R34, R34, RZ, P4 ;  /* 0x000000ff22227208 */ /* 0x000fe20002000000 */
[----:B------:R-:W1:Y:S01]  /*ee80*/  SHFL.BFLY PT, R7, R103, 0x2, 0x1f ;  /* 0x0c401f0067077f89 */ /* 0x000e6200000e0000 */
[----:B--2---:R-:W-:Y:S02]  /*ee90*/  FMNMX.FTZ R104, R0, R104, !PT ;  /* 0x0000006800687209 */ /* 0x004fe40007810000 */
[----:B------:R-:W-:Y:S01]  /*eea0*/  FMNMX.FTZ R102, R242, R2, !PT ;  /* 0x00000002f2667209 */ /* 0x000fe20007810000 */
[----:B------:R-:W-:Y:S02]  /*eeb0*/  FFMA.FTZ R0, R16, c[0x0][0x23c], -R34 ;  /* 0x00008f0010007a23 */ /* 0x000fe40000010822 */
[----:B------:R-:W-:-:S04]  /*eec0*/  IMAD.WIDE.U32 R2, R4, -0x326172a9, RZ ;  /* 0xcd9e8d5704027825 */ /* 0x000fc800078e00ff */
[----:B------:R-:W-:Y:S01]  /*eed0*/  IMAD.MOV.U32 R207, RZ, RZ, R249 ;  /* 0x000000ffffcf7224 */ /* 0x000fe200078e00f9 */
[----:B------:R-:W-:Y:S01]  /*eee0*/  FSEL R249, R111, -INF , !P2 ;  /* 0xff8000006ff97808 */ /* 0x000fe20005000000 */
[----:B------:R2:W-:Y:S01]  /*eef0*/  MUFU.EX2 R55, R0 ;  /* 0x0000000000377308 */ /* 0x0005e20000000800 */
[----:B------:R-:W-:Y:S01]  /*ef00*/  IMAD.MOV.U32 R197, RZ, RZ, R251 ;  /* 0x000000ffffc57224 */ /* 0x000fe200078e00fb */
[----:B------:R-:W-:Y:S02]  /*ef10*/  FSEL R251, R106, -INF , !P1 ;  /* 0xff8000006afb7808 */ /* 0x000fe40004800000 */
[----:B------:R-:W-:Y:S01]  /*ef20*/  FMNMX.FTZ R102, R249, R102, !PT ;  /* 0x00000066f9667209 */ /* 0x000fe20007810000 */
[----:B------:R-:W-:Y:S01]  /*ef30*/  IMAD.MOV.U32 R202, RZ, RZ, R250 ;  /* 0x000000ffffca7224 */ /* 0x000fe200078e00fa */
[----:B------:R-:W-:Y:S01]  /*ef40*/  FSEL R250, R107, -INF , !P0 ;  /* 0xff8000006bfa7808 */ /* 0x000fe20004000000 */
[----:B------:R-:W-:Y:S01]  /*ef50*/  FFMA.FTZ R4, R17, c[0x0][0x23c], -R34 ;  /* 0x00008f0011047a23 */ /* 0x000fe20000010822 */
[----:B------:R-:W-:Y:S01]  /*ef60*/  FMNMX.FTZ R102, R251, R102, !PT ;  /* 0x00000066fb667209 */ /* 0x000fe20007810000 */
[----:B------:R-:W-:Y:S01]  /*ef70*/  FMUL.FTZ R35, R104, c[0x0][0x23c] ;  /* 0x00008f0068237a20 */ /* 0x000fe20000410000 */
[----:B--2---:R-:W-:-:S04]  /*ef80*/  LOP3.LUT R0, R2, 0xffff, RZ, 0xc0, !PT ;  /* 0x0000ffff02007812 */ /* 0x004fc800078ec0ff */
[----:B------:R-:W-:Y:S01]  /*ef90*/  SHF.R.U32.HI R5, RZ, 0x8, R0 ;  /* 0x00000008ff057819 */ /* 0x000fe20000011600 */
[----:B------:R-:W-:Y:S01]  /*efa0*/  FFMA.FTZ R0, R18, c[0x0][0x23c], -R34 ;  /* 0x00008f0012007a23 */ /* 0x000fe20000010822 */
[----:B------:R-:W-:Y:S01]  /*efb0*/  FSETP.NEU.FTZ.AND P2, PT, R104, -INF , PT ;  /* 0xff8000006800780b */ /* 0x000fe20003f5d000 */
[----:B------:R2:W-:Y:S01]  /*efc0*/  MUFU.EX2 R203, R4 ;  /* 0x0000000400cb7308 */ /* 0x0005e20000000800 */
[----:B------:R-:W-:Y:S01]  /*efd0*/  FMNMX.FTZ R102, R250, R102, !PT ;  /* 0x00000066fa667209 */ /* 0x000fe20007810000 */
[----:B------:R-:W-:Y:S01]  /*efe0*/  IMAD.MOV.U32 R110, RZ, RZ, R12 ;  /* 0x000000ffff6e7224 */ /* 0x000fe200078e000c */
[----:B------:R-:W-:-:S05]  /*eff0*/  FSEL R35, R35, RZ, P2 ;  /* 0x000000ff23237208 */ /* 0x000fca0001000000 */
[----:B------:R3:W-:Y:S01]  /*f000*/  MUFU.EX2 R10, R0 ;  /* 0x00000000000a7308 */ /* 0x0007e20000000800 */
[----:B------:R-:W4:Y:S01]  /*f010*/  SHFL.BFLY PT, R6, R102, 0x2, 0x1f ;  /* 0x0c401f0066067f89 */ /* 0x000f2200000e0000 */
[----:B--2---:R-:W-:Y:S01]  /*f020*/  LOP3.LUT R4, R2, 0xff, RZ, 0xc0, !PT ;  /* 0x000000ff02047812 */ /* 0x004fe200078ec0ff */
[----:B------:R-:W-:-:S03]  /*f030*/  IMAD.WIDE.U32 R30, R8, -0x326172a9, RZ ;  /* 0xcd9e8d57081e7825 */ /* 0x000fc600078e00ff */
[----:B------:R-:W-:Y:S02]  /*f040*/  PRMT R12, R4, 0x5410, R5 ;  /* 0x00005410040c7816 */ /* 0x000fe40000000005 */
[----:B---3--:R-:W-:-:S04]  /*f050*/  SHF.R.U32.HI R0, RZ, 0x10, R2 ;  /* 0x00000010ff007819 */ /* 0x008fc80000011602 */
[----:B------:R-:W-:Y:S02]  /*f060*/  LOP3.LUT R5, R0, 0xff, RZ, 0xc0, !PT ;  /* 0x000000ff00057812 */ /* 0x000fe400078ec0ff */
[----:B------:R-:W-:Y:S01]  /*f070*/  SHF.R.U32.HI R0, RZ, 0x18, R2 ;  /* 0x00000018ff007819 */ /* 0x000fe20000011602 */
[----:B------:R-:W-:Y:S01]  /*f080*/  FFMA.FTZ R2, R20, c[0x0][0x23c], -R35 ;  /* 0x00008f0014027a23 */ /* 0x000fe20000010823 */
[----:B-1----:R-:W-:-:S03]  /*f090*/  FMNMX.FTZ R103, R103, R7, !PT ;  /* 0x0000000767677209 */ /* 0x002fc60007810000 */
[----:B------:R1:W-:Y:S02]  /*f0a0*/  MUFU.EX2 R52, R2 ;  /* 0x0000000200347308 */ /* 0x0003e40000000800 */
[----:B------:R-:W2:Y:S01]  /*f0b0*/  SHFL.BFLY PT, R7, R103, 0x1, 0x1f ;  /* 0x0c201f0067077f89 */ /* 0x000ea200000e0000 */
[----:B------:R-:W-:Y:S02]  /*f0c0*/  PRMT R18, R5, 0x5410, R0 ;  /* 0x0000541005127816 */ /* 0x000fe40000000000 */
[----:B-1----:R-:W-:Y:S01]  /*f0d0*/  LOP3.LUT R2, R3, UR17, R30, 0x96, !PT ;  /* 0x0000001103027c12 */ /* 0x002fe2000f8e961e */
[----:B------:R-:W-:-:S04]  /*f0e0*/  FFMA.FTZ R3, R21, c[0x0][0x23c], -R35 ;  /* 0x00008f0015037a23 */ /* 0x000fc80000010823 */
[----:B------:R1:W3:Y:S01]  /*f0f0*/  MUFU.EX2 R5, R3 ;  /* 0x0000000300057308 */ /* 0x0002e20000000800 */
[----:B----4-:R-:W-:Y:S01]  /*f100*/  FMNMX.FTZ R102, R102, R6, !PT ;  /* 0x0000000666667209 */ /* 0x010fe20007810000 */
[--C-:B------:R-:W-:Y:S01]  /*f110*/  FFMA.FTZ R0, R22, c[0x0][0x23c], -R35.reuse ;  /* 0x00008f0016007a23 */ /* 0x100fe20000010823 */
[----:B--2---:R-:W-:Y:S01]  /*f120*/  FMNMX.FTZ R103, R103, R7, !PT ;  /* 0x0000000767677209 */ /* 0x004fe20007810000 */
[----:B------:R-:W-:Y:S02]  /*f130*/  FFMA.FTZ R4, R19, c[0x0][0x23c], -R34 ;  /* 0x00008f0013047a23 */ /* 0x000fe40000010822 */
[----:B-1----:R-:W-:Y:S02]  /*f140*/  FFMA.FTZ R3, R23, c[0x0][0x23c], -R35 ;  /* 0x00008f0017037a23 */ /* 0x002fe40000010823 */
[----:B---3--:R-:W-:Y:S02]  /*f150*/  IMAD.MOV.U32 R23, RZ, RZ, R5 ;  /* 0x000000ffff177224 */ /* 0x008fe400078e0005 */
[----:B------:R-:W1:Y:S01]  /*f160*/  SHFL.BFLY PT, R5, R102, 0x1, 0x1f ;  /* 0x0c201f0066057f89 */ /* 0x000e6200000e0000 */
[----:B------:R2:W-:Y:S01]  /*f170*/  MUFU.EX2 R19, R0 ;  /* 0x0000000000137308 */ /* 0x0005e20000000800 */
[C---:B------:R-:W-:Y:S01]  /*f180*/  FMUL.FTZ R32, R103.reuse, c[0x0][0x23c] ;  /* 0x00008f0067207a20 */ /* 0x040fe20000410000 */
[----:B------:R-:W-:-:S04]  /*f190*/  FSETP.NEU.FTZ.AND P1, PT, R103, -INF , PT ;  /* 0xff8000006700780b */ /* 0x000fc80003f3d000 */
[----:B------:R-:W-:Y:S02]  /*f1a0*/  FSEL R32, R32, RZ, P1 ;  /* 0x000000ff20207208 */ /* 0x000fe40000800000 */
[----:B------:R3:W4:Y:S01]  /*f1b0*/  MUFU.EX2 R9, R4 ;  /* 0x0000000400097308 */ /* 0x0007220000000800 */
[----:B--2---:R-:W-:Y:S01]  /*f1c0*/  LOP3.LUT R0, R2, 0xffff, RZ, 0xc0, !PT ;  /* 0x0000ffff02007812 */ /* 0x004fe200078ec0ff */
[----:B------:R-:W-:-:S06]  /*f1d0*/  IMAD.MOV.U32 R209, RZ, RZ, R207 ;  /* 0x000000ffffd17224 */ /* 0x000fcc00078e00cf */
[----:B------:R2:W5:Y:S01]  /*f1e0*/  MUFU.EX2 R6, R3 ;  /* 0x0000000300067308 */ /* 0x0005620000000800 */
[----:B---3--:R-:W-:Y:S02]  /*f1f0*/  SHF.R.U32.HI R4, RZ, 0x8, R0 ;  /* 0x00000008ff047819 */ /* 0x008fe40000011600 */
[----:B------:R-:W-:Y:S01]  /*f200*/  LOP3.LUT R0, R2, 0xff, RZ, 0xc0, !PT ;  /* 0x000000ff02007812 */ /* 0x000fe200078ec0ff */
[----:B------:R-:W-:-:S03]  /*f210*/  IMAD.MOV.U32 R207, RZ, RZ, R197 ;  /* 0x000000ffffcf7224 */ /* 0x000fc600078e00c5 */
[----:B------:R-:W-:Y:S01]  /*f220*/  PRMT R17, R0, 0x5410, R4 ;  /* 0x0000541000117816 */ /* 0x000fe20000000004 */
[----:B------:R-:W-:Y:S01]  /*f230*/  FFMA.FTZ R0, R24, c[0x0][0x23c], -R32 ;  /* 0x00008f0018007a23 */ /* 0x000fe20000010820 */
[----:B------:R-:W3:Y:S01]  /*f240*/  LDC.U8 R197, c[0x0][0x2d8] ;  /* 0x0000b600ffc57b82 */ /* 0x000ee20000000000 */
[----:B------:R-:W-:Y:S01]  /*f250*/  IMAD.MOV.U32 R208, RZ, RZ, R202 ;  /* 0x000000ffffd07224 */ /* 0x000fe200078e00ca */
[----:B--2---:R-:W-:Y:S01]  /*f260*/  SHF.R.U32.HI R3, RZ, 0x10, R2 ;  /* 0x00000010ff037819 */ /* 0x004fe20000011602 */
[----:B------:R-:W-:Y:S01]  /*f270*/  IMAD.MOV.U32 R202, RZ, RZ, R252 ;  /* 0x000000ffffca7224 */ /* 0x000fe200078e00fc */
[----:B------:R-:W-:Y:S01]  /*f280*/  SHF.R.U32.HI R2, RZ, 0x18, R2 ;  /* 0x00000018ff027819 */ /* 0x000fe20000011602 */
[----:B------:R2:W-:Y:S01]  /*f290*/  MUFU.EX2 R252, R0 ;  /* 0x0000000000fc7308 */ /* 0x0005e20000000800 */
[----:B-1----:R-:W-:Y:S01]  /*f2a0*/  FMNMX.FTZ R102, R102, R5, !PT ;  /* 0x0000000566667209 */ /* 0x002fe20007810000 */
[----:B------:R-:W-:-:S03]  /*f2b0*/  IMAD.MOV.U32 R24, RZ, RZ, R33 ;  /* 0x000000ffff187224 */ /* 0x000fc600078e0021 */
[C---:B------:R-:W-:Y:S01]  /*f2c0*/  FSETP.NEU.FTZ.AND P0, PT, R102.reuse, -INF , PT ;  /* 0xff8000006600780b */ /* 0x040fe20003f1d000 */
[----:B------:R-:W-:Y:S01]  /*f2d0*/  FMUL.FTZ R33, R102, c[0x0][0x23c] ;  /* 0x00008f0066217a20 */ /* 0x000fe20000410000 */
[----:B--2---:R-:W-:-:S04]  /*f2e0*/  LOP3.LUT R0, R3, 0xff, RZ, 0xc0, !PT ;  /* 0x000000ff03007812 */ /* 0x004fc800078ec0ff */
[----:B------:R-:W-:Y:S01]  /*f2f0*/  PRMT R16, R0, 0x5410, R2 ;  /* 0x0000541000107816 */ /* 0x000fe20000000002 */
[--C-:B------:R-:W-:Y:S02]  /*f300*/  FFMA.FTZ R0, R26, c[0x0][0x23c], -R32.reuse ;  /* 0x00008f001a007a23 */ /* 0x100fe40000010820 */
[----:B------:R-:W-:Y:S02]  /*f310*/  FFMA.FTZ R3, R27, c[0x0][0x23c], -R32 ;  /* 0x00008f001b037a23 */ /* 0x000fe40000010820 */
[----:B------:R1:W-:Y:S01]  /*f320*/  MUFU.EX2 R27, R0 ;  /* 0x00000000001b7308 */ /* 0x0003e20000000800 */
[----:B------:R-:W-:Y:S01]  /*f330*/  FSEL R33, R33, RZ, P0 ;  /* 0x000000ff21217208 */ /* 0x000fe20000000000 */
[----:B------:R-:W-:Y:S01]  /*f340*/  IMAD.MOV.U32 R22, RZ, RZ, R10 ;  /* 0x000000ffff167224 */ /* 0x000fe200078e000a */
[----:B---3--:R-:W-:Y:S01]  /*f350*/  PRMT R197, R197, 0x7054, R197 ;  /* 0x00007054c5c57816 */ /* 0x008fe200000000c5 */
[----:B----4-:R-:W-:Y:S01]  /*f360*/  IMAD.MOV.U32 R26, RZ, RZ, R9 ;  /* 0x000000ffff1a7224 */ /* 0x010fe200078e0009 */
[----:B-1----:R-:W-:-:S05]  /*f370*/  FSEL R0, R105, RZ, P4 ;  /* 0x000000ff69007208 */ /* 0x002fca0002000000 */
[----:B------:R-:W-:Y:S02]  /*f380*/  FADD.FTZ R4, R246, -R0 ;  /* 0x80000000f6047221 */ /* 0x000fe40000010000 */
[----:B------:R-:W-:Y:S02]  /*f390*/  FFMA.FTZ R0, R28, c[0x0][0x23c], -R33 ;  /* 0x00008f001c007a23 */ /* 0x000fe40000010821 */
[----:B------:R-:W-:Y:S02]  /*f3a0*/  FFMA.FTZ R2, R25, c[0x0][0x23c], -R32 ;  /* 0x00008f0019027a23 */ /* 0x000fe40000010820 */
[----:B------:R1:W-:Y:S01]  /*f3b0*/  MUFU.EX2 R20, R0 ;  /* 0x0000000000147308 */ /* 0x0003e20000000800 */
[----:B------:R-:W-:Y:S01]  /*f3c0*/  HSET2.LE.AND R10, R38, R197, PT ;  /* 0x000000c5260a7233 */ /* 0x000fe20003803000 */
[----:B-----5:R-:W-:-:S06]  /*f3d0*/  IMAD.MOV.U32 R25, RZ, RZ, R6 ;  /* 0x000000ffff197224 */ /* 0x020fcc00078e0006 */
[----:B------:R-:W-:Y:S01]  /*f3e0*/  MUFU.EX2 R111, R3 ;  /* 0x00000003006f7308 */ /* 0x000fe20000000800 */
[----:B-1----:R-:W-:-:S07]  /*f3f0*/  FFMA.FTZ R0, R29, c[0x0][0x23c], -R33 ;  /* 0x00008f001d007a23 */ /* 0x002fce0000010821 */
[----:B------:R1:W2:Y:S01]  /*f400*/  MUFU.EX2 R3, R2 ;  /* 0x0000000200037308 */ /* 0x0002a20000000800 */
[----:B------:R-:W-:-:S07]  /*f410*/  HSET2.LE.AND R11, R15, R197, PT ;  /* 0x000000c50f0b7233 */ /* 0x000fce0003803000 */
[----:B------:R3:W-:Y:S01]  /*f420*/  MUFU.EX2 R246, R0 ;  /* 0x0000000000f67308 */ /* 0x0007e20000000800 */
[----:B-1----:R-:W-:Y:S02]  /*f430*/  FSEL R2, R104, RZ, P2 ;  /* 0x000000ff68027208 */ /* 0x002fe40001000000 */
[----:B---3--:R-:W-:-:S03]  /*f440*/  F2FP.BF16.PACK_AB R0, R26, R22 ;  /* 0x000000161a00723e */ /* 0x008fc600000010ff */
[----:B------:R-:W-:Y:S01]  /*f450*/  FADD.FTZ R5, R245, -R2 ;  /* 0x80000002f5057221 */ /* 0x000fe20000010000 */
[----:B------:R-:W-:Y:S02]  /*f460*/  LOP3.LUT R10, R10, R0, RZ, 0xc0, !PT ;  /* 0x000000000a0a7212 */ /* 0x000fe400078ec0ff */
[----:B------:R-:W-:Y:S02]  /*f470*/  F2FP.BF16.PACK_AB R0, R25, R23 ;  /* 0x000000171900723e */ /* 0x000fe400000010ff */
[----:B------:R-:W-:Y:S01]  /*f480*/  FSEL R2, R102, RZ, P0 ;  /* 0x000000ff66027208 */ /* 0x000fe20000000000 */
[--C-:B------:R-:W-:Y:S01]  /*f490*/  HSET2.LE.AND R8, R14, R197.reuse, PT ;  /* 0x000000c50e087233 */ /* 0x100fe20003803000 */
[----:B------:R-:W-:Y:S02]  /*f4a0*/  LOP3.LUT R11, R11, R0, RZ, 0xc0, !PT ;  /* 0x000000000b0b7212 */ /* 0x000fe400078ec0ff */
[----:B------:R-:W-:Y:S01]  /*f4b0*/  F2FP.BF16.PACK_AB R0, R203, R55 ;  /* 0x00000037cb00723e */ /* 0x000fe200000010ff */
[----:B------:R-:W-:Y:S01]  /*f4c0*/  FADD.FTZ R7, R227, -R2 ;  /* 0x80000002e3077221 */ /* 0x000fe20000010000 */
[----:B------:R-:W-:Y:S01]  /*f4d0*/  HSET2.LE.AND R9, R13, R197, PT ;  /* 0x000000c50d097233 */ /* 0x000fe20003803000 */
[----:B------:R-:W-:Y:S01]  /*f4e0*/  FFMA.FTZ R2, R36, c[0x0][0x23c], -R33 ;  /* 0x00008f0024027a23 */ /* 0x000fe20000010821 */
[----:B------:R-:W-:Y:S01]  /*f4f0*/  LOP3.LUT R8, R8, R0, RZ, 0xc0, !PT ;  /* 0x0000000008087212 */ /* 0x000fe200078ec0ff */
[----:B--2---:R-:W-:Y:S01]  /*f500*/  IMAD.MOV.U32 R28, RZ, RZ, R3 ;  /* 0x000000ffff1c7224 */ /* 0x004fe200078e0003 */
[----:B------:R-:W-:Y:S01]  /*f510*/  F2FP.BF16.PACK_AB R0, R19, R52 ;  /* 0x000000341300723e */ /* 0x000fe200000010ff */
[----:B------:R1:W-:Y:S01]  /*f520*/  MUFU.EX2 R245, R2 ;  /* 0x0000000200f57308 */ /* 0x0003e20000000800 */
[----:B------:R-:W-:-:S02]  /*f530*/  FSEL R3, R103, RZ, P1 ;  /* 0x000000ff67037208 */ /* 0x000fc40000800000 */
[----:B------:R-:W-:Y:S01]  /*f540*/  LOP3.LUT R9, R9, R0, RZ, 0xc0, !PT ;  /* 0x0000000009097212 */ /* 0x000fe200078ec0ff */
[----:B------:R-:W-:Y:S02]  /*f550*/  HSET2.LE.AND R0, R12, R197, PT ;  /* 0x000000c50c007233 */ /* 0x000fe40003803000 */
[----:B------:R-:W-:Y:S01]  /*f560*/  FADD.FTZ R3, R244, -R3 ;  /* 0x80000003f4037221 */ /* 0x000fe20000010000 */
[----:B------:R-:W2:Y:S01]  /*f570*/  LDSM.16.MT88.4 R12, [R212+0x9000] ;  /* 0x00900000d40c783b */ /* 0x000ea20000004200 */
[----:B-1----:R-:W-:-:S04]  /*f580*/  FFMA.FTZ R2, R37, c[0x0][0x23c], -R33 ;  /* 0x00008f0025027a23 */ /* 0x002fc80000010821 */
[----:B------:R1:W3:Y:S01]  /*f590*/  MUFU.EX2 R244, R2 ;  /* 0x0000000200f47308 */ /* 0x0002e20000000800 */
[----:B------:R-:W-:Y:S02]  /*f5a0*/  FMUL.FTZ R63, R7, c[0x0][0x23c] ;  /* 0x00008f00073f7a20 */ /* 0x000fe40000410000 */
[----:B------:R-:W-:Y:S02]  /*f5b0*/  FMUL.FTZ R4, R4, c[0x0][0x23c] ;  /* 0x00008f0004047a20 */ /* 0x000fe40000410000 */
[----:B------:R-:W-:Y:S02]  /*f5c0*/  FMUL.FTZ R5, R5, c[0x0][0x23c] ;  /* 0x00008f0005057a20 */ /* 0x000fe40000410000 */
[----:B------:R-:W-:Y:S01]  /*f5d0*/  FMUL.FTZ R3, R3, c[0x0][0x23c] ;  /* 0x00008f0003037a20 */ /* 0x000fe20000410000 */
[----:B------:R4:W5:Y:S01]  /*f5e0*/  MUFU.EX2 R61, R4 ;  /* 0x00000004003d7308 */ /* 0x0009620000000800 */
[----:B-1----:R-:W-:-:S07]  /*f5f0*/  F2FP.BF16.PACK_AB R2, R28, R27 ;  /* 0x0000001b1c02723e */ /* 0x002fce00000010ff */
[----:B------:R1:W1:Y:S01]  /*f600*/  MUFU.EX2 R60, R5 ;  /* 0x00000005003c7308 */ /* 0x0002620000000800 */
[----:B------:R-:W-:Y:S01]  /*f610*/  LOP3.LUT R6, R0, R2, RZ, 0xc0, !PT ;  /* 0x0000000200067212 */ /* 0x000fe200078ec0ff */
[----:B------:R-:W-:Y:S01]  /*f620*/  HSET2.LE.AND R0, R18, R197, PT ;  /* 0x000000c512007233 */ /* 0x000fe20003803000 */
[----:B---3--:R-:W-:-:S05]  /*f630*/  F2FP.BF16.PACK_AB R2, R244, R245 ;  /* 0x000000f5f402723e */ /* 0x008fca00000010ff */
[----:B------:R-:W3:Y:S01]  /*f640*/  MUFU.EX2 R62, R3 ;  /* 0x00000003003e7308 */ /* 0x000ee20000000800 */
[----:B------:R-:W-:Y:S01]  /*f650*/  LOP3.LUT R7, R0, R2, RZ, 0xc0, !PT ;  /* 0x0000000200077212 */ /* 0x000fe200078ec0ff */
[----:B------:R-:W-:-:S06]  /*f660*/  HSET2.LE.AND R0, R17, R197, PT ;  /* 0x000000c511007233 */ /* 0x000fcc0003803000 */
[----:B------:R-:W2:Y:S01]  /*f670*/  MUFU.EX2 R63, R63 ;  /* 0x0000003f003f7308 */ /* 0x000ea20000000800 */
[----:B------:R-:W-:-:S04]  /*f680*/  F2FP.BF16.PACK_AB R2, R111, R252 ;  /* 0x000000fc6f02723e */ /* 0x000fc800000010ff */
[----:B----4-:R-:W-:Y:S01]  /*f690*/  LOP3.LUT R4, R0, R2, RZ, 0xc0, !PT ;  /* 0x0000000200047212 */ /* 0x010fe200078ec0ff */
[----:B------:R-:W-:Y:S01]  /*f6a0*/  HSET2.LE.AND R2, R16, R197, PT ;  /* 0x000000c510027233 */ /* 0x000fe20003803000 */
[----:B------:R-:W-:Y:S01]  /*f6b0*/  F2FP.BF16.PACK_AB R0, R246, R20 ;  /* 0x00000014f600723e */ /* 0x000fe200000010ff */
[-C--:B-----5:R-:W-:Y:S02]  /*f6c0*/  FMUL.FTZ R112, R112, R61.reuse ;  /* 0x0000003d70707220 */ /* 0x0a0fe40000410000 */
[----:B------:R-:W-:Y:S01]  /*f6d0*/  FMUL.FTZ R113, R113, R61 ;  /* 0x0000003d71717220 */ /* 0x000fe20000410000 */
[----:B-1----:R-:W-:Y:S01]  /*f6e0*/  LOP3.LUT R5, R2, R0, RZ, 0xc0, !PT ;  /* 0x0000000002057212 */ /* 0x002fe200078ec0ff */
[-C--:B------:R-:W-:Y:S02]  /*f6f0*/  FMUL.FTZ R114, R114, R60.reuse ;  /* 0x0000003c72727220 */ /* 0x080fe40000410000 */
[----:B------:R-:W-:Y:S02]  /*f700*/  FMUL.FTZ R115, R115, R60 ;  /* 0x0000003c73737220 */ /* 0x000fe40000410000 */
[----:B---3--:R-:W-:-:S02]  /*f710*/  FMUL.FTZ R116, R116, R62 ;  /* 0x0000003e74747220 */ /* 0x008fc40000410000 */
[-C--:B------:R-:W-:Y:S02]  /*f720*/  FMUL.FTZ R117, R117, R62.reuse ;  /* 0x0000003e75757220 */ /* 0x080fe40000410000 */
[-C--:B--2---:R-:W-:Y:S02]  /*f730*/  FMUL.FTZ R118, R118, R63.reuse ;  /* 0x0000003f76767220 */ /* 0x084fe40000410000 */
[-C--:B------:R-:W-:Y:S02]  /*f740*/  FMUL.FTZ R119, R119, R63.reuse ;  /* 0x0000003f77777220 */ /* 0x080fe40000410000 */
[-C--:B------:R-:W-:Y:S02]  /*f750*/  FMUL.FTZ R120, R120, R62.reuse ;  /* 0x0000003e78787220 */ /* 0x080fe40000410000 */
[----:B------:R-:W-:Y:S02]  /*f760*/  FMUL.FTZ R121, R121, R62 ;  /* 0x0000003e79797220 */ /* 0x000fe40000410000 */
[----:B------:R-:W-:-:S02]  /*f770*/  FMUL.FTZ R122, R122, R63 ;  /* 0x0000003f7a7a7220 */ /* 0x000fc40000410000 */
[----:B------:R-:W-:Y:S02]  /*f780*/  FMUL.FTZ R123, R123, R63 ;  /* 0x0000003f7b7b7220 */ /* 0x000fe40000410000 */
[-C--:B------:R-:W-:Y:S02]  /*f790*/  FMUL.FTZ R124, R124, R61.reuse ;  /* 0x0000003d7c7c7220 */ /* 0x080fe40000410000 */
[-C--:B------:R-:W-:Y:S02]  /*f7a0*/  FMUL.FTZ R125, R125, R61.reuse ;  /* 0x0000003d7d7d7220 */ /* 0x080fe40000410000 */
[-C--:B------:R-:W-:Y:S02]  /*f7b0*/  FMUL.FTZ R126, R126, R60.reuse ;  /* 0x0000003c7e7e7220 */ /* 0x080fe40000410000 */
[----:B------:R-:W-:Y:S01]  /*f7c0*/  FMUL.FTZ R127, R127, R60 ;  /* 0x0000003c7f7f7220 */ /* 0x000fe20000410000 */
[-C--:B------:R-:W-:Y:S08]  /*f7d0*/  HMMA.16816.F32.BF16 R112, R8, R12.reuse, R112 ;  /* 0x0000000c0870723c */ /* 0x080ff00000041870 */
[C---:B------:R-:W-:Y:S08]  /*f7e0*/  HMMA.16816.F32.BF16 R116, R4.reuse, R12, R116 ;  /* 0x0000000c0474723c */ /* 0x040ff00000041874 */
[-C--:B------:R-:W-:Y:S08]  /*f7f0*/  HMMA.16816.F32.BF16 R120, R4, R14.reuse, R120 ;  /* 0x0000000e0478723c */ /* 0x080ff00000041878 */
[----:B------:R-:W-:Y:S01]  /*f800*/  HMMA.16816.F32.BF16 R124, R8, R14, R124 ;  /* 0x0000000e087c723c */ /* 0x000fe2000004187c */
[----:B------:R-:W1:Y:S01]  /*f810*/  LDSM.16.MT88.4 R12, [R214+0x9000] ;  /* 0x00900000d60c783b */ /* 0x000e620000004200 */
[----:B------:R-:W-:-:S02]  /*f820*/  FMUL.FTZ R128, R128, R61 ;  /* 0x0000003d80807220 */ /* 0x000fc40000410000 */
[----:B------:R-:W-:Y:S02]  /*f830*/  FMUL.FTZ R129, R129, R61 ;  /* 0x0000003d81817220 */ /* 0x000fe40000410000 */
[-C--:B------:R-:W-:Y:S02]  /*f840*/  FMUL.FTZ R130, R130, R60.reuse ;  /* 0x0000003c82827220 */ /* 0x080fe40000410000 */
[----:B------:R-:W-:Y:S02]  /*f850*/  FMUL.FTZ R131, R131, R60 ;  /* 0x0000003c83837220 */ /* 0x000fe40000410000 */
        /* <DEDUP_REMOVED lines=11> */
[----:B------:R-:W-:Y:S01]  /*f910*/  FMUL.FTZ R143, R143, R60 ;  /* 0x0000003c8f8f7220 */ /* 0x000fe20000410000 */
[-C--:B-1----:R-:W-:Y:S08]  /*f920*/  HMMA.16816.F32.BF16 R128, R8, R12.reuse, R128 ;  /* 0x0000000c0880723c */ /* 0x082ff00000041880 */
        /* <DEDUP_REMOVED lines=38> */
[----:B------:R-:W-:Y:S02]  /*fb90*/  FMUL.FTZ R173, R173, R61 ;  /* 0x0000003dadad7220 */ /* 0x000fe40000410000 */
[-C--:B------:R-:W-:Y:S02]  /*fba0*/  FMUL.FTZ R174, R174, R60.reuse ;  /* 0x0000003caeae7220 */ /* 0x080fe40000410000 */
[----:B------:R-:W-:Y:S01]  /*fbb0*/  FMUL.FTZ R175, R175, R60 ;  /* 0x0000003cafaf7220 */ /* 0x000fe20000410000 */
[-C--:B-1----:R-:W-:Y:S07]  /*fbc0*/  HMMA.16816.F32.BF16 R180, R8, R12.reuse, R160 ;  /* 0x0000000c08b4723c */ /* 0x082fee00000418a0 */
[----:B------:R-:W-:Y:S01]  /*fbd0*/  IMAD.MOV.U32 R163, RZ, RZ, R19 ;  /* 0x000000ffffa37224 */ /* 0x000fe200078e0013 */
[C---:B------:R-:W-:Y:S01]  /*fbe0*/  HMMA.16816.F32.BF16 R164, R4.reuse, R12, R164 ;  /* 0x0000000c04a4723c */ /* 0x040fe200000418a4 */
[----:B------:R-:W-:Y:S07]  /*fbf0*/  LDSM.16.MT88.4 R16, [R214+0xb000] ;  /* 0x00b00000d610783b */ /* 0x000fee0000004200 */
[-C--:B------:R-:W-:Y:S08]  /*fc00*/  HMMA.16816.F32.BF16 R168, R4, R14.reuse, R168 ;  /* 0x0000000e04a8723c */ /* 0x080ff000000418a8 */
[----:B------:R-:W-:Y:S01]  /*fc10*/  HMMA.16816.F32.BF16 R172, R8, R14, R172 ;  /* 0x0000000e08ac723c */ /* 0x000fe200000418ac */
[----:B------:R-:W1:Y:S01]  /*fc20*/  LDSM.16.MT88.4 R12, [R212+0xb000] ;  /* 0x00b00000d40c783b */ /* 0x000e620000004200 */
[----:B------:R-:W-:-:S04]  /*fc30*/  FFMA.FTZ R0, R192, c[0x0][0x23c], -R34 ;  /* 0x00008f00c0007a23 */ /* 0x000fc80000010822 */
[----:B------:R2:W-:Y:S01]  /*fc40*/  MUFU.EX2 R227, R0 ;  /* 0x0000000000e37308 */ /* 0x0005e20000000800 */
[----:B------:R-:W-:Y:S02]  /*fc50*/  IMAD.MOV.U32 R147, RZ, RZ, R228 ;  /* 0x000000ffff937224 */ /* 0x000fe400078e00e4 */
[----:B------:R-:W-:Y:S02]  /*fc60*/  IMAD.MOV.U32 R29, RZ, RZ, R229 ;  /* 0x000000ffff1d7224 */ /* 0x000fe400078e00e5 */
[----:B------:R-:W-:Y:S02]  /*fc70*/  FMUL.FTZ R72, R72, R62 ;  /* 0x0000003e48487220 */ /* 0x000fe40000410000 */
[----:B--2---:R-:W-:-:S04]  /*fc80*/  FFMA.FTZ R0, R188, c[0x0][0x23c], -R34 ;  /* 0x00008f00bc007a23 */ /* 0x004fc80000010822 */
[----:B------:R2:W-:Y:S01]  /*fc90*/  MUFU.EX2 R228, R0 ;  /* 0x0000000000e47308 */ /* 0x0005e20000000800 */
[-C--:B------:R-:W-:Y:S02]  /*fca0*/  FMUL.FTZ R73, R73, R62.reuse ;  /* 0x0000003e49497220 */ /* 0x080fe40000410000 */
[-C--:B------:R-:W-:Y:S02]  /*fcb0*/  FMUL.FTZ R74, R74, R63.reuse ;  /* 0x0000003f4a4a7220 */ /* 0x080fe40000410000 */
[----:B------:R-:W-:Y:S02]  /*fcc0*/  FMUL.FTZ R75, R75, R63 ;  /* 0x0000003f4b4b7220 */ /* 0x000fe40000410000 */
[-C--:B------:R-:W-:Y:S02]  /*fcd0*/  FMUL.FTZ R76, R76, R62.reuse ;  /* 0x0000003e4c4c7220 */ /* 0x080fe40000410000 */
[----:B------:R-:W-:Y:S02]  /*fce0*/  FMUL.FTZ R77, R77, R62 ;  /* 0x0000003e4d4d7220 */ /* 0x000fe40000410000 */
[----:B--2---:R-:W-:-:S02]  /*fcf0*/  FFMA.FTZ R0, R101, c[0x0][0x23c], -R34 ;  /* 0x00008f0065007a23 */ /* 0x004fc40000010822 */
[-C--:B------:R-:W-:Y:S02]  /*fd00*/  FMUL.FTZ R78, R78, R63.reuse ;  /* 0x0000003f4e4e7220 */ /* 0x080fe40000410000 */
[----:B------:R2:W-:Y:S01]  /*fd10*/  MUFU.EX2 R229, R0 ;  /* 0x0000000000e57308 */ /* 0x0005e20000000800 */
[-C--:B------:R-:W-:Y:S02]  /*fd20*/  FMUL.FTZ R79, R79, R63.reuse ;  /* 0x0000003f4f4f7220 */ /* 0x080fe40000410000 */
[-C--:B------:R-:W-:Y:S02]  /*fd30*/  FMUL.FTZ R88, R88, R62.reuse ;  /* 0x0000003e58587220 */ /* 0x080fe40000410000 */
[----:B------:R-:W-:Y:S02]  /*fd40*/  FMUL.FTZ R89, R89, R62 ;  /* 0x0000003e59597220 */ /* 0x000fe40000410000 */
[-C--:B------:R-:W-:Y:S02]  /*fd50*/  FMUL.FTZ R90, R90, R63.reuse ;  /* 0x0000003f5a5a7220 */ /* 0x080fe40000410000 */
[----:B------:R-:W-:-:S02]  /*fd60*/  FMUL.FTZ R91, R91, R63 ;  /* 0x0000003f5b5b7220 */ /* 0x000fc40000410000 */
[-C--:B------:R-:W-:Y:S02]  /*fd70*/  FMUL.FTZ R92, R92, R62.reuse ;  /* 0x0000003e5c5c7220 */ /* 0x080fe40000410000 */
[----:B------:R-:W-:Y:S02]  /*fd80*/  FMUL.FTZ R93, R93, R62 ;  /* 0x0000003e5d5d7220 */ /* 0x000fe40000410000 */
[-C--:B------:R-:W-:Y:S02]  /*fd90*/  FMUL.FTZ R94, R94, R63.reuse ;  /* 0x0000003f5e5e7220 */ /* 0x080fe40000410000 */
[----:B--2---:R-:W-:Y:S02]  /*fda0*/  FFMA.FTZ R0, R100, c[0x0][0x23c], -R34 ;  /* 0x00008f0064007a23 */ /* 0x004fe40000010822 */
[----:B------:R-:W-:Y:S02]  /*fdb0*/  FMUL.FTZ R95, R95, R63 ;  /* 0x0000003f5f5f7220 */ /* 0x000fe40000410000 */
[----:B------:R-:W-:-:S02]  /*fdc0*/  FMUL.FTZ R80, R80, R61 ;  /* 0x0000003d50507220 */ /* 0x000fc40000410000 */
[-C--:B------:R-:W-:Y:S02]  /*fdd0*/  FMUL.FTZ R81, R81, R61.reuse ;  /* 0x0000003d51517220 */ /* 0x080fe40000410000 */
[-C--:B------:R-:W-:Y:S02]  /*fde0*/  FMUL.FTZ R82, R82, R60.reuse ;  /* 0x0000003c52527220 */ /* 0x080fe40000410000 */
[-C--:B------:R-:W-:Y:S01]  /*fdf0*/  FMUL.FTZ R83, R83, R60.reuse ;  /* 0x0000003c53537220 */ /* 0x080fe20000410000 */
[----:B------:R-:W-:Y:S01]  /*fe00*/  LOP3.LUT R3, R39, UR8, R64, 0x96, !PT ;  /* 0x0000000827037c12 */ /* 0x000fe2000f8e9640 */
[-C--:B------:R-:W-:Y:S01]  /*fe10*/  FMUL.FTZ R84, R84, R61.reuse ;  /* 0x0000003d54547220 */ /* 0x080fe20000410000 */
[----:B------:R2:W3:Y:S01]  /*fe20*/  MUFU.EX2 R230, R0 ;  /* 0x0000000000e67308 */ /* 0x0004e20000000800 */
[----:B------:R-:W-:Y:S02]  /*fe30*/  FMUL.FTZ R85, R85, R61 ;  /* 0x0000003d55557220 */ /* 0x000fe40000410000 */
[----:B------:R-:W-:-:S02]  /*fe40*/  FMUL.FTZ R86, R86, R60 ;  /* 0x0000003c56567220 */ /* 0x000fc40000410000 */
[-C--:B------:R-:W-:Y:S01]  /*fe50*/  FMUL.FTZ R87, R87, R60.reuse ;  /* 0x0000003c57577220 */ /* 0x080fe20000410000 */
[----:B------:R-:W-:Y:S01]  /*fe60*/  LOP3.LUT R2, R31, UR8, R44, 0x96, !PT ;  /* 0x000000081f027c12 */ /* 0x000fe2000f8e962c */
[-C--:B------:R-:W-:Y:S02]  /*fe70*/  FMUL.FTZ R68, R68, R61.reuse ;  /* 0x0000003d44447220 */ /* 0x080fe40000410000 */
[-C--:B------:R-:W-:Y:S02]  /*fe80*/  FMUL.FTZ R69, R69, R61.reuse ;  /* 0x0000003d45457220 */ /* 0x080fe40000410000 */
[-C--:B------:R-:W-:Y:S02]  /*fe90*/  FMUL.FTZ R70, R70, R60.reuse ;  /* 0x0000003c46467220 */ /* 0x080fe40000410000 */
[----:B------:R-:W-:Y:S02]  /*fea0*/  FMUL.FTZ R71, R71, R60 ;  /* 0x0000003c47477220 */ /* 0x000fe40000410000 */
[----:B------:R-:W-:-:S02]  /*feb0*/  FMUL.FTZ R96, R96, R61 ;  /* 0x0000003d60607220 */ /* 0x000fc40000410000 */
[----:B--2---:R-:W-:Y:S02]  /*fec0*/  FFMA.FTZ R0, R193, c[0x0][0x23c], -R35 ;  /* 0x00008f00c1007a23 */ /* 0x004fe40000010823 */
[----:B------:R-:W-:Y:S02]  /*fed0*/  FMUL.FTZ R97, R97, R61 ;  /* 0x0000003d61617220 */ /* 0x000fe40000410000 */
[-C--:B------:R-:W-:Y:S02]  /*fee0*/  FMUL.FTZ R98, R98, R60.reuse ;  /* 0x0000003c62627220 */ /* 0x080fe40000410000 */
[----:B------:R-:W-:Y:S01]  /*fef0*/  FMUL.FTZ R99, R99, R60 ;  /* 0x0000003c63637220 */ /* 0x000fe20000410000 */
[----:B-1----:R-:W-:Y:S01]  /*ff00*/  HMMA.16816.F32.BF16 R72, R4, R12, R72 ;  /* 0x0000000c0448723c */ /* 0x002fe20000041848 */
[----:B------:R-:W-:Y:S02]  /*ff10*/  IMAD.MOV.U32 R146, RZ, RZ, R55 ;  /* 0x000000ffff927224 */ /* 0x000fe400078e0037 */
[----:B------:R-:W-:-:S02]  /*ff20*/  IMAD.MOV.U32 R144, RZ, RZ, R208 ;  /* 0x000000ffff907224 */ /* 0x000fc400078e00d0 */
[----:B------:R-:W-:Y:S01]  /*ff30*/  IMAD.MOV.U32 R106, RZ, RZ, R54 ;  /* 0x000000ffff6a7224 */ /* 0x000fe200078e0036 */
[----:B------:R1:W-:Y:S01]  /*ff40*/  MUFU.EX2 R208, R0 ;  /* 0x0000000000d07308 */ /* 0x0003e20000000800 */
[----:B------:R-:W-:Y:S01]  /*ff50*/  IMAD.MOV.U32 R162, RZ, RZ, R53 ;  /* 0x000000ffffa27224 */ /* 0x000fe200078e0035 */
[----:B------:R-:W-:Y:S01]  /*ff60*/  HMMA.16816.F32.BF16 R76, R4, R14, R76 ;  /* 0x0000000e044c723c */ /* 0x000fe2000004184c */
[----:B------:R-:W-:Y:S02]  /*ff70*/  IMAD.MOV.U32 R161, RZ, RZ, R52 ;  /* 0x000000ffffa17224 */ /* 0x000fe400078e0034 */
[----:B------:R-:W-:-:S05]  /*ff80*/  IMAD.MOV.U32 R21, RZ, RZ, R51 ;  /* 0x000000ffff157224 */ /* 0x000fca00078e0033 */
[----:B------:R-:W-:Y:S01]  /*ff90*/  HMMA.16816.F32.BF16 R88, R4, R16, R88 ;  /* 0x000000100458723c */ /* 0x000fe20000041858 */
[----:B------:R-:W-:Y:S02]  /*ffa0*/  IMAD.MOV.U32 R145, RZ, RZ, R209 ;  /* 0x000000ffff917224 */ /* 0x000fe400078e00d1 */
[----:B-1----:R-:W-:-:S05]  /*ffb0*/  FFMA.FTZ R0, R190, c[0x0][0x23c], -R35 ;  /* 0x00008f00be007a23 */ /* 0x002fca0000010823 */
[----:B------:R-:W-:Y:S01]  /*ffc0*/  HMMA.16816.F32.BF16 R92, R4, R18, R92 ;  /* 0x00000012045c723c */ /* 0x000fe2000004185c */
[----:B------:R1:W-:Y:S06]  /*ffd0*/  MUFU.EX2 R209, R0 ;  /* 0x0000000000d17308 */ /* 0x0003ec0000000800 */
[----:B------:R-:W-:Y:S01]  /*ffe0*/  IMAD.WIDE.U32 R4, R3, -0x2daee0ad, RZ ;  /* 0xd2511f5303047825 */ /* 0x000fe200078e00ff */
[----:B------:R-:W-:Y:S03]  /*fff0*/  HMMA.16816.F32.BF16 R52, R8, R14, R80 ;  /* 0x0000000e0834723c */ /* 0x000fe60000041850 */
[----:B------:R-:W-:-:S04]  /*10000*/  IMAD.WIDE.U32 R2, R2, -0x2daee0ad, RZ ;  /* 0xd2511f5302027825 */ /* 0x000fc800078e00ff */
[----:B------:R-:W-:Y:S02]  /*10010*/  IMAD.MOV.U32 R82, RZ, RZ, R56 ;  /* 0x000000ffff527224 */ /* 0x000fe400078e0038 */
[----:B------:R-:W-:Y:S01]  /*10020*/  IMAD.MOV.U32 R81, RZ, RZ, R20 ;  /* 0x000000ffff517224 */ /* 0x000fe200078e0014 */
[----:B------:R-:W-:Y:S01]  /*10030*/  HMMA.16816.F32.BF16 R56, R8, R16, R84 ;  /* 0x000000100838723c */ /* 0x000fe20000041854 */
[----:B------:R-:W-:Y:S02]  /*10040*/  IMAD.MOV.U32 R20, RZ, RZ, R50 ;  /* 0x000000ffff147224 */ /* 0x000fe400078e0032 */
[----:B-1----:R-:W-:-:S04]  /*10050*/  FFMA.FTZ R0, R189, c[0x0][0x23c], -R35 ;  /* 0x00008f00bd007a23 */ /* 0x002fc80000010823 */
[----:B------:R-:W-:Y:S01]  /*10060*/  IMAD.MOV.U32 R85, RZ, RZ, R49 ;  /* 0x000000ffff557224 */ /* 0x000fe200078e0031 */
[----:B------:R-:W-:Y:S01]  /*10070*/  HMMA.16816.F32.BF16 R68, R8, R12, R68 ;  /* 0x0000000c0844723c */ /* 0x000fe20000041844 */
[----:B------:R-:W-:Y:S01]  /*10080*/  IMAD.MOV.U32 R84, RZ, RZ, R48 ;  /* 0x000000ffff547224 */ /* 0x000fe200078e0030 */
[----:B------:R-:W-:Y:S01]  /*10090*/  SHF.R.U32.HI R7, RZ, 0x18, R4 ;  /* 0x00000018ff077819 */ /* 0x000fe20000011604 */
[----:B------:R-:W-:-:S05]  /*100a0*/  IMAD.MOV.U32 R83, RZ, RZ, R206 ;  /* 0x000000ffff537224 */ /* 0x000fca00078e00ce */
[----:B------:R-:W-:Y:S01]  /*100b0*/  HMMA.16816.F32.BF16 R48, R8, R18, R96 ;  /* 0x000000120830723c */ /* 0x000fe20000041860 */
[----:B------:R-:W-:Y:S02]  /*100c0*/  LOP3.LUT R13, R2, 0xff, RZ, 0xc0, !PT ;  /* 0x000000ff020d7812 */ /* 0x000fe400078ec0ff */
[----:B------:R-:W-:-:S04]  /*100d0*/  SHF.R.U32.HI R12, RZ, 0x18, R2 ;  /* 0x00000018ff0c7819 */ /* 0x000fc80000011602 */
[----:B------:R-:W-:Y:S02]  /*100e0*/  SHF.R.U32.HI R8, RZ, 0x10, R4 ;  /* 0x00000010ff087819 */ /* 0x000fe40000011604 */
[----:B------:R-:W-:Y:S02]  /*100f0*/  LOP3.LUT R9, R2, 0xffff, RZ, 0xc0, !PT ;  /* 0x0000ffff02097812 */ /* 0x000fe400078ec0ff */
[----:B------:R-:W-:Y:S01]  /*10100*/  SHF.R.U32.HI R10, RZ, 0x10, R2 ;  /* 0x00000010ff0a7819 */ /* 0x000fe20000011602 */
[----:B------:R1:W-:Y:S01]  /*10110*/  MUFU.EX2 R206, R0 ;  /* 0x0000000000ce7308 */ /* 0x0003e20000000800 */
[----:B------:R-:W-:Y:S02]  /*10120*/  LOP3.LUT R2, R8, 0xff, RZ, 0xc0, !PT ;  /* 0x000000ff08027812 */ /* 0x000fe400078ec0ff */
[----:B------:R-:W-:Y:S02]  /*10130*/  LOP3.LUT R6, R5, UR18, R66, 0x96, !PT ;  /* 0x0000001205067c12 */ /* 0x000fe4000f8e9642 */
[----:B------:R-:W-:-:S02]  /*10140*/  LOP3.LUT R5, R4, 0xffff, RZ, 0xc0, !PT ;  /* 0x0000ffff04057812 */ /* 0x000fc400078ec0ff */
[----:B------:R-:W-:Y:S01]  /*10150*/  LOP3.LUT R11, R4, 0xff, RZ, 0xc0, !PT ;  /* 0x000000ff040b7812 */ /* 0x000fe200078ec0ff */
[----:B------:R-:W-:Y:S01]  /*10160*/  FFMA.FTZ R4, R195, c[0x0][0x23c], -R32 ;  /* 0x00008f00c3047a23 */ /* 0x000fe20000010820 */
[----:B------:R-:W-:Y:S01]  /*10170*/  PRMT R8, R2, 0x5410, R7 ;  /* 0x0000541002087816 */ /* 0x000fe20000000007 */
[----:B------:R-:W-:Y:S01]  /*10180*/  IMAD.MOV.U32 R160, RZ, RZ, R207 ;  /* 0x000000ffffa07224 */ /* 0x000fe200078e00cf */
[----:B------:R-:W-:Y:S02]  /*10190*/  LOP3.LUT R2, R6, 0xffff, RZ, 0xc0, !PT ;  /* 0x0000ffff06027812 */ /* 0x000fe400078ec0ff */
[----:B-1----:R-:W-:Y:S01]  /*101a0*/  LOP3.LUT R0, R3, UR18, R42, 0x96, !PT ;  /* 0x0000001203007c12 */ /* 0x002fe2000f8e962a */
[----:B------:R-:W-:Y:S02]  /*101b0*/  FFMA.FTZ R3, R184, c[0x0][0x23c], -R35 ;  /* 0x00008f00b8037a23 */ /* 0x000fe40000010823 */
[----:B------:R-:W-:Y:S02]  /*101c0*/  IMAD.MOV.U32 R86, RZ, RZ, R202 ;  /* 0x000000ffff567224 */ /* 0x000fe400078e00ca */
[----:B------:R1:W2:Y:S01]  /*101d0*/  MUFU.EX2 R207, R3 ;  /* 0x0000000300cf7308 */ /* 0x0002a20000000800 */
[----:B------:R-:W-:-:S02]  /*101e0*/  SHF.R.U32.HI R7, RZ, 0x8, R2 ;  /* 0x00000008ff077819 */ /* 0x000fc40000011602 */
[----:B------:R-:W-:-:S05]  /*101f0*/  LOP3.LUT R2, R6, 0xff, RZ, 0xc0, !PT ;  /* 0x000000ff06027812 */ /* 0x000fca00078ec0ff */
[----:B------:R4:W-:Y:S01]  /*10200*/  MUFU.EX2 R202, R4 ;  /* 0x0000000400ca7308 */ /* 0x0009e20000000800 */
[----:B------:R-:W-:Y:S02]  /*10210*/  PRMT R7, R2, 0x5410, R7 ;  /* 0x0000541002077816 */ /* 0x000fe40000000007 */
[----:B-1----:R-:W-:-:S04]  /*10220*/  SHF.R.U32.HI R3, RZ, 0x8, R5 ;  /* 0x00000008ff037819 */ /* 0x002fc80000011605 */
[----:B------:R-:W-:Y:S02]  /*10230*/  PRMT R11, R11, 0x5410, R3 ;  /* 0x000054100b0b7816 */ /* 0x000fe40000000003 */
[----:B----4-:R-:W-:Y:S01]  /*10240*/  LOP3.LUT R4, R10, 0xff, RZ, 0xc0, !PT ;  /* 0x000000ff0a047812 */ /* 0x010fe200078ec0ff */
[----:B------:R-:W-:Y:S01]  /*10250*/  FFMA.FTZ R3, R194, c[0x0][0x23c], -R32 ;  /* 0x00008f00c2037a23 */ /* 0x000fe20000010820 */
[----:B------:R-:W-:Y:S02]  /*10260*/  LOP3.LUT R2, R0, 0xffff, RZ, 0xc0, !PT ;  /* 0x0000ffff00027812 */ /* 0x000fe400078ec0ff */
[----:B------:R-:W-:Y:S01]  /*10270*/  PRMT R19, R4, 0x5410, R12 ;  /* 0x0000541004137816 */ /* 0x000fe2000000000c */
[----:B------:R-:W-:Y:S01]  /*10280*/  FFMA.FTZ R4, R191, c[0x0][0x23c], -R32 ;  /* 0x00008f00bf047a23 */ /* 0x000fe20000010820 */
[----:B------:R-:W-:Y:S01]  /*10290*/  SHF.R.U32.HI R5, RZ, 0x8, R9 ;  /* 0x00000008ff057819 */ /* 0x000fe20000011609 */
[----:B------:R-:W-:Y:S02]  /*102a0*/  IMAD.MOV.U32 R80, RZ, RZ, R204 ;  /* 0x000000ffff507224 */ /* 0x000fe400078e00cc */
[----:B------:R-:W-:Y:S01]  /*102b0*/  IMAD.MOV.U32 R87, RZ, RZ, R203 ;  /* 0x000000ffff577224 */ /* 0x000fe200078e00cb */
[----:B------:R1:W-:Y:S01]  /*102c0*/  MUFU.EX2 R204, R3 ;  /* 0x0000000300cc7308 */ /* 0x0003e20000000800 */
[----:B------:R-:W-:Y:S01]  /*102d0*/  PRMT R18, R13, 0x5410, R5 ;  /* 0x000054100d127816 */ /* 0x000fe20000000005 */
[----:B------:R-:W-:Y:S01]  /*102e0*/  IMAD.MOV.U32 R99, RZ, RZ, R201 ;  /* 0x000000ffff637224 */ /* 0x000fe200078e00c9 */
[----:B------:R-:W4:Y:S05]  /*102f0*/  LDSM.16.MT88.4 R12, [R212+0x9400] ;  /* 0x00940000d40c783b */ /* 0x000f2a0000004200 */
[----:B------:R5:W-:Y:S01]  /*10300*/  MUFU.EX2 R203, R4 ;  /* 0x0000000400cb7308 */ /* 0x000be20000000800 */
[----:B-1----:R-:W-:-:S02]  /*10310*/  SHF.R.U32.HI R3, RZ, 0x10, R6 ;  /* 0x00000010ff037819 */ /* 0x002fc40000011606 */
[----:B------:R-:W-:Y:S02]  /*10320*/  SHF.R.U32.HI R6, RZ, 0x18, R6 ;  /* 0x00000018ff067819 */ /* 0x000fe40000011606 */
[----:B------:R-:W-:Y:S02]  /*10330*/  LOP3.LUT R5, R3, 0xff, RZ, 0xc0, !PT ;  /* 0x000000ff03057812 */ /* 0x000fe400078ec0ff */
[----:B-----5:R-:W-:Y:S01]  /*10340*/  SHF.R.U32.HI R4, RZ, 0x8, R2 ;  /* 0x00000008ff047819 */ /* 0x020fe20000011602 */
[----:B------:R-:W-:Y:S01]  /*10350*/  FFMA.FTZ R2, R185, c[0x0][0x23c], -R32 ;  /* 0x00008f00b9027a23 */ /* 0x000fe20000010820 */
[----:B------:R-:W-:-:S03]  /*10360*/  LOP3.LUT R3, R0, 0xff, RZ, 0xc0, !PT ;  /* 0x000000ff00037812 */ /* 0x000fc600078ec0ff */
[----:B------:R1:W5:Y:S01]  /*10370*/  MUFU.EX2 R201, R2 ;  /* 0x0000000200c97308 */ /* 0x0003620000000800 */
[----:B------:R-:W-:Y:S02]  /*10380*/  PRMT R17, R3, 0x5410, R4 ;  /* 0x0000541003117816 */ /* 0x000fe40000000004 */
[----:B------:R-:W-:Y:S01]  /*10390*/  PRMT R6, R5, 0x5410, R6 ;  /* 0x0000541005067816 */ /* 0x000fe20000000006 */
[----:B------:R-:W-:Y:S01]  /*103a0*/  FFMA.FTZ R5, R196, c[0x0][0x23c], -R33 ;  /* 0x00008f00c4057a23 */ /* 0x000fe20000010821 */
[----:B------:R-:W-:-:S03]  /*103b0*/  SHF.R.U32.HI R4, RZ, 0x18, R0 ;  /* 0x00000018ff047819 */ /* 0x000fc60000011600 */
[----:B------:R2:W-:Y:S01]  /*103c0*/  MUFU.EX2 R196, R5 ;  /* 0x0000000500c47308 */ /* 0x0005e20000000800 */
[----:B-1----:R-:W-:Y:S01]  /*103d0*/  SHF.R.U32.HI R2, RZ, 0x10, R0 ;  /* 0x00000010ff027819 */ /* 0x002fe20000011600 */
[----:B------:R-:W-:-:S03]  /*103e0*/  HSET2.LE.AND R0, R11, R197, PT ;  /* 0x000000c50b007233 */ /* 0x000fc60003803000 */
[----:B------:R-:W-:Y:S02]  /*103f0*/  LOP3.LUT R3, R2, 0xff, RZ, 0xc0, !PT ;  /* 0x000000ff02037812 */ /* 0x000fe400078ec0ff */
[----:B---3--:R-:W-:Y:S02]  /*10400*/  F2FP.BF16.PACK_AB R2, R230, R229 ;  /* 0x000000e5e602723e */ /* 0x008fe400000010ff */
[----:B------:R-:W-:Y:S01]  /*10410*/  PRMT R16, R3, 0x5410, R4 ;  /* 0x0000541003107816 */ /* 0x000fe20000000004 */
[--C-:B------:R-:W-:Y:S01]  /*10420*/  FFMA.FTZ R4, R186, c[0x0][0x23c], -R33.reuse ;  /* 0x00008f00ba047a23 */ /* 0x100fe20000010821 */
[----:B------:R-:W-:Y:S01]  /*10430*/  LOP3.LUT R10, R0, R2, RZ, 0xc0, !PT ;  /* 0x00000002000a7212 */ /* 0x000fe200078ec0ff */
[----:B--2---:R-:W-:Y:S01]  /*10440*/  FFMA.FTZ R5, R187, c[0x0][0x23c], -R33 ;  /* 0x00008f00bb057a23 */ /* 0x004fe20000010821 */
[----:B------:R-:W-:Y:S01]  /*10450*/  HSET2.LE.AND R0, R8, R197, PT ;  /* 0x000000c508007233 */ /* 0x000fe20003803000 */
[----:B------:R-:W-:Y:S01]  /*10460*/  F2FP.BF16.PACK_AB R2, R207, R206 ;  /* 0x000000cecf02723e */ /* 0x000fe200000010ff */
[----:B------:R-:W-:-:S02]  /*10470*/  IMAD.MOV.U32 R107, RZ, RZ, R199 ;  /* 0x000000ffff6b7224 */ /* 0x000fc400078e00c7 */
[----:B------:R-:W-:Y:S01]  /*10480*/  IMAD.MOV.U32 R98, RZ, RZ, R200 ;  /* 0x000000ffff627224 */ /* 0x000fe200078e00c8 */
[----:B------:R-:W-:Y:S01]  /*10490*/  MUFU.EX2 R199, R5 ;  /* 0x0000000500c77308 */ /* 0x000fe20000000800 */
[--C-:B------:R-:W-:Y:S01]  /*104a0*/  HSET2.LE.AND R3, R7, R197.reuse, PT ;  /* 0x000000c507037233 */ /* 0x100fe20003803000 */
[----:B------:R-:W-:Y:S01]  /*104b0*/  LOP3.LUT R11, R0, R2, RZ, 0xc0, !PT ;  /* 0x00000002000b7212 */ /* 0x000fe200078ec0ff */
[----:B------:R-:W-:Y:S01]  /*104c0*/  HSET2.LE.AND R0, R6, R197, PT ;  /* 0x000000c506007233 */ /* 0x000fe20003803000 */
[----:B------:R-:W-:-:S04]  /*104d0*/  F2FP.BF16.PACK_AB R2, R209, R208 ;  /* 0x000000d0d102723e */ /* 0x000fc800000010ff */
[----:B------:R1:W2:Y:S01]  /*104e0*/  MUFU.EX2 R200, R4 ;  /* 0x0000000400c87308 */ /* 0x0002a20000000800 */
[----:B------:R-:W-:Y:S01]  /*104f0*/  LOP3.LUT R9, R0, R2, RZ, 0xc0, !PT ;  /* 0x0000000200097212 */ /* 0x000fe200078ec0ff */
[----:B------:R-:W-:Y:S01]  /*10500*/  HSET2.LE.AND R0, R18, R197, PT ;  /* 0x000000c512007233 */ /* 0x000fe20003803000 */
[----:B-----5:R-:W-:Y:S02]  /*10510*/  F2FP.BF16.PACK_AB R2, R201, R203 ;  /* 0x000000cbc902723e */ /* 0x020fe400000010ff */
[----:B-1----:R-:W-:-:S04]  /*10520*/  F2FP.BF16.PACK_AB R4, R228, R227 ;  /* 0x000000e3e404723e */ /* 0x002fc800000010ff */
[----:B------:R-:W-:Y:S01]  /*10530*/  LOP3.LUT R8, R3, R4, RZ, 0xc0, !PT ;  /* 0x0000000403087212 */ /* 0x000fe200078ec0ff */
[----:B------:R-:W-:Y:S01]  /*10540*/  FFMA.FTZ R3, R198, c[0x0][0x23c], -R33 ;  /* 0x00008f00c6037a23 */ /* 0x000fe20000010821 */
[----:B------:R-:W-:-:S03]  /*10550*/  LOP3.LUT R6, R0, R2, RZ, 0xc0, !PT ;  /* 0x0000000200067212 */ /* 0x000fc600078ec0ff */
[----:B------:R-:W1:Y:S01]  /*10560*/  MUFU.EX2 R195, R3 ;  /* 0x0000000300c37308 */ /* 0x000e620000000800 */
[----:B------:R-:W-:Y:S01]  /*10570*/  HSET2.LE.AND R0, R19, R197, PT ;  /* 0x000000c513007233 */ /* 0x000fe20003803000 */
[----:B--2---:R-:W-:-:S04]  /*10580*/  F2FP.BF16.PACK_AB R2, R199, R200 ;  /* 0x000000c8c702723e */ /* 0x004fc800000010ff */
[----:B------:R-:W-:Y:S01]  /*10590*/  LOP3.LUT R7, R0, R2, RZ, 0xc0, !PT ;  /* 0x0000000200077212 */ /* 0x000fe200078ec0ff */
[----:B------:R-:W-:Y:S01]  /*105a0*/  HSET2.LE.AND R0, R17, R197, PT ;  /* 0x000000c511007233 */ /* 0x000fe20003803000 */
[----:B------:R-:W-:-:S04]  /*105b0*/  F2FP.BF16.PACK_AB R2, R204, R202 ;  /* 0x000000cacc02723e */ /* 0x000fc800000010ff */
[----:B------:R-:W-:Y:S01]  /*105c0*/  LOP3.LUT R4, R0, R2, RZ, 0xc0, !PT ;  /* 0x0000000200047212 */ /* 0x000fe200078ec0ff */
[----:B------:R-:W-:Y:S01]  /*105d0*/  HSET2.LE.AND R0, R16, R197, PT ;  /* 0x000000c510007233 */ /* 0x000fe20003803000 */
[----:B----4-:R-:W-:Y:S01]  /*105e0*/  HMMA.16816.F32.BF16 R36, R8, R12, R112 ;  /* 0x0000000c0824723c */ /* 0x010fe20000041870 */
[----:B------:R-:W-:Y:S01]  /*105f0*/  IMAD.MOV.U32 R193, RZ, RZ, R85 ;  /* 0x000000ffffc17224 */ /* 0x000fe200078e0055 */
[----:B-1----:R-:W-:Y:S01]  /*10600*/  F2FP.BF16.PACK_AB R2, R195, R196 ;  /* 0x000000c4c302723e */ /* 0x002fe200000010ff */
[----:B------:R-:W-:Y:S01]  /*10610*/  IMAD.MOV.U32 R96, RZ, RZ, R111 ;  /* 0x000000ffff607224 */ /* 0x000fe200078e006f */
[----:B------:R-:W1:Y:S02]  /*10620*/  LDSM.16.MT88.4 R16, [R212+0xa400] ;  /* 0x00a40000d410783b */ /* 0x000e640000004200 */
[----:B------:R-:W-:Y:S01]  /*10630*/  LOP3.LUT R5, R0, R2, RZ, 0xc0, !PT ;  /* 0x0000000200057212 */ /* 0x000fe200078ec0ff */
[----:B------:R-:W-:Y:S02]  /*10640*/  IMAD.MOV.U32 R114, RZ, RZ, R98 ;  /* 0x000000ffff727224 */ /* 0x000fe400078e0062 */
[----:B------:R-:W-:-:S02]  /*10650*/  IMAD.MOV.U32 R98, RZ, RZ, R87 ;  /* 0x000000ffff627224 */ /* 0x000fc400078e0057 */
[----:B------:R-:W-:Y:S02]  /*10660*/  IMAD.MOV.U32 R115, RZ, RZ, R99 ;  /* 0x000000ffff737224 */ /* 0x000fe400078e0063 */
[----:B------:R-:W-:Y:S02]  /*10670*/  IMAD.MOV.U32 R87, RZ, RZ, R110 ;  /* 0x000000ffff577224 */ /* 0x000fe400078e006e */
[----:B------:R-:W-:Y:S02]  /*10680*/  IMAD.MOV.U32 R112, RZ, RZ, R108 ;  /* 0x000000ffff707224 */ /* 0x000fe400078e006c */
[----:B------:R-:W-:Y:S01]  /*10690*/  IMAD.MOV.U32 R113, RZ, RZ, R109 ;  /* 0x000000ffff717224 */ /* 0x000fe200078e006d */
[----:B------:R-:W-:Y:S01]  /*106a0*/  HMMA.16816.F32.BF16 R116, R4, R12, R116 ;  /* 0x0000000c0474723c */ /* 0x000fe20000041874 */
[----:B------:R-:W-:Y:S02]  /*106b0*/  IMAD.MOV.U32 R85, RZ, RZ, R86 ;  /* 0x000000ffff557224 */ /* 0x000fe400078e0056 */
[----:B------:R-:W-:-:S02]  /*106c0*/  IMAD.MOV.U32 R45, RZ, RZ, R80 ;  /* 0x000000ffff2d7224 */ /* 0x000fc400078e0050 */
[----:B------:R-:W-:Y:S02]  /*106d0*/  IMAD.MOV.U32 R99, RZ, RZ, R81 ;  /* 0x000000ffff637224 */ /* 0x000fe400078e0051 */
[----:B------:R-:W-:Y:S01]  /*106e0*/  IMAD.MOV.U32 R42, RZ, RZ, R29 ;  /* 0x000000ffff2a7224 */ /* 0x000fe200078e001d */
[-C--:B------:R-:W-:Y:S01]  /*106f0*/  HMMA.16816.F32.BF16 R108, R8, R14.reuse, R124 ;  /* 0x0000000e086c723c */ /* 0x080fe2000004187c */
[----:B------:R-:W-:Y:S02]  /*10700*/  IMAD.MOV.U32 R100, RZ, RZ, R28 ;  /* 0x000000ffff647224 */ /* 0x000fe400078e001c */
[----:B------:R-:W-:Y:S01]  /*10710*/  IMAD.MOV.U32 R101, RZ, RZ, R25 ;  /* 0x000000ffff657224 */ /* 0x000fe200078e0019 */
[----:B------:R-:W2:Y:S01]  /*10720*/  LDSM.16.MT88.4 R28, [R214+0xb400] ;  /* 0x00b40000d61c783b */ /* 0x000ea20000004200 */
[----:B------:R-:W-:Y:S02]  /*10730*/  IMAD.MOV.U32 R188, RZ, RZ, R26 ;  /* 0x000000ffffbc7224 */ /* 0x000fe400078e001a */
[----:B------:R-:W-:Y:S01]  /*10740*/  IMAD.MOV.U32 R64, RZ, RZ, R27 ;  /* 0x000000ffff407224 */ /* 0x000fe200078e001b */
[----:B------:R-:W-:Y:S01]  /*10750*/  HMMA.16816.F32.BF16 R120, R4, R14, R120 ;  /* 0x0000000e0478723c */ /* 0x000fe20000041878 */
[----:B------:R-:W-:Y:S01]  /*10760*/  IMAD.MOV.U32 R86, RZ, RZ, R24 ;  /* 0x000000ffff567224 */ /* 0x000fe200078e0018 */
[----:B------:R-:W3:Y:S01]  /*10770*/  LDSM.16.MT88.4 R12, [R214+0xa400] ;  /* 0x00a40000d60c783b */ /* 0x000ee20000004200 */
[----:B------:R-:W-:-:S02]  /*10780*/  IMAD.MOV.U32 R80, RZ, RZ, R23 ;  /* 0x000000ffff507224 */ /* 0x000fc400078e0017 */
[----:B------:R-:W-:Y:S01]  /*10790*/  IMAD.MOV.U32 R81, RZ, RZ, R22 ;  /* 0x000000ffff517224 */ /* 0x000fe200078e0016 */
[----:B------:R-:W-:Y:S01]  /*107a0*/  LDSM.16.MT88.4 R24, [R212+0xb400] ;  /* 0x00b40000d418783b */ /* 0x000fe20000004200 */
[----:B------:R-:W-:Y:S02]  /*107b0*/  IMAD.MOV.U32 R126, RZ, RZ, R20 ;  /* 0x000000ffff7e7224 */ /* 0x000fe400078e0014 */
[----:B------:R-:W-:Y:S02]  /*107c0*/  IMAD.MOV.U32 R127, RZ, RZ, R21 ;  /* 0x000000ffff7f7224 */ /* 0x000fe400078e0015 */
[----:B------:R-:W4:Y:S01]  /*107d0*/  LDSM.16.MT88.4 R20, [R214+0x9400] ;  /* 0x00940000d614783b */ /* 0x000f220000004200 */
[----:B------:R-:W-:Y:S01]  /*107e0*/  UIADD3 UR4, UR4, 0x1, URZ ;  /* 0x0000000104047890 */ /* 0x000fe2000fffe03f */
[----:B------:R-:W-:-:S05]  /*107f0*/  IMAD.U32 R0, RZ, RZ, UR29 ;  /* 0x0000001dff007e24 */ /* 0x000fca000f8e00ff */
[----:B------:R-:W-:Y:S01]  /*10800*/  LOP3.LUT R0, R243, UR4, R0, 0x96, !PT ;  /* 0x00000004f3007c12 */ /* 0x000fe2000f8e9600 */
[----:B-1----:R-:W-:Y:S04]  /*10810*/  HMMA.16816.F32.BF16 R148, R4, R16, R148 ;  /* 0x000000100494723c */ /* 0x002fe80000041894 */
[----:B------:R-:W-:-:S04]  /*10820*/  IMAD.WIDE.U32 R2, R0, -0x326172a9, RZ ;  /* 0xcd9e8d5700027825 */ /* 0x000fc800078e00ff */
[----:B------:R-:W-:Y:S01]  /*10830*/  HMMA.16816.F32.BF16 R152, R4, R18, R152 ;  /* 0x000000120498723c */ /* 0x000fe20000041898 */
[----:B------:R-:W-:Y:S01]  /*10840*/  LOP3.LUT R0, R3, UR16, R126, 0x96, !PT ;  /* 0x0000001003007c12 */ /* 0x000fe2000f8e967e */
[----:B------:R-:W-:-:S06]  /*10850*/  IMAD.MOV.U32 R43, RZ, RZ, R147 ;  /* 0x000000ffff2b7224 */ /* 0x000fcc00078e0093 */
[----:B--2---:R-:W-:Y:S01]  /*10860*/  HMMA.16816.F32.BF16 R88, R4, R28, R88 ;  /* 0x0000001c0458723c */ /* 0x004fe20000041858 */
[----:B------:R-:W-:-:S07]  /*10870*/  IMAD.MOV.U32 R189, RZ, RZ, R146 ;  /* 0x000000ffffbd7224 */ /* 0x000fce00078e0092 */
[----:B---3--:R-:W-:Y:S01]  /*10880*/  HMMA.16816.F32.BF16 R164, R4, R12, R164 ;  /* 0x0000000c04a4723c */ /* 0x008fe200000418a4 */
[----:B------:R-:W-:-:S07]  /*10890*/  IMAD.MOV.U32 R66, RZ, RZ, R145 ;  /* 0x000000ffff427224 */ /* 0x000fce00078e0091 */
[C---:B----4-:R-:W-:Y:S08]  /*108a0*/  HMMA.16816.F32.BF16 R132, R4.reuse, R20, R132 ;  /* 0x000000140484723c */ /* 0x050ff00000041884 */
[C---:B------:R-:W-:Y:S08]  /*108b0*/  HMMA.16816.F32.BF16 R136, R4.reuse, R22, R136 ;  /* 0x000000160488723c */ /* 0x040ff00000041888 */
[C---:B------:R-:W-:Y:S08]  /*108c0*/  HMMA.16816.F32.BF16 R168, R4.reuse, R14, R168 ;  /* 0x0000000e04a8723c */ /* 0x040ff000000418a8 */
[C---:B------:R-:W-:Y:S08]  /*108d0*/  HMMA.16816.F32.BF16 R72, R4.reuse, R24, R72 ;  /* 0x000000180448723c */ /* 0x040ff00000041848 */
[C---:B------:R-:W-:Y:S08]  /*108e0*/  HMMA.16816.F32.BF16 R76, R4.reuse, R26, R76 ;  /* 0x0000001a044c723c */ /* 0x040ff0000004184c */
[----:B------:R-:W-:Y:S07]  /*108f0*/  HMMA.16816.F32.BF16 R92, R4, R30, R92 ;  /* 0x0000001e045c723c */ /* 0x000fee000004185c */
[----:B------:R-:W-:Y:S01]  /*10900*/  LOP3.LUT R4, R115, UR14, R2, 0x96, !PT ;  /* 0x0000000e73047c12 */ /* 0x000fe2000f8e9602 */
[----:B------:R-:W-:Y:S01]  /*10910*/  HMMA.16816.F32.BF16 R172, R8, R14, R172 ;  /* 0x0000000e08ac723c */ /* 0x000fe200000418ac */
[----:B------:R-:W-:-:S02]  /*10920*/  LOP3.LUT R5, R3, UR16, R112, 0x96, !PT ;  /* 0x0000001003057c12 */ /* 0x000fc4000f8e9670 */
[----:B------:R-:W-:Y:S01]  /*10930*/  LOP3.LUT R7, R41, UR14, R2, 0x96, !PT ;  /* 0x0000000e29077c12 */ /* 0x000fe2000f8e9602 */
[----:B------:R-:W-:-:S04]  /*10940*/  IMAD.WIDE.U32 R2, R0, -0x2daee0ad, RZ ;  /* 0xd2511f5300027825 */ /* 0x000fc800078e00ff */
[----:B------:R-:W-:Y:S01]  /*10950*/  IMAD.WIDE.U32 R14, R4, -0x2daee0ad, RZ ;  /* 0xd2511f53040e7825 */ /* 0x000fe200078e00ff */
[----:B------:R-:W-:-:S03]  /*10960*/  LOP3.LUT R4, R3, UR13, R205, 0x96, !PT ;  /* 0x0000000d03047c12 */ /* 0x000fc6000f8e96cd */
[----:B------:R-:W-:Y:S02]  /*10970*/  IMAD.MOV.U32 R67, RZ, RZ, R144 ;  /* 0x000000ffff437224 */ /* 0x000fe400078e0090 */
[----:B------:R-:W-:Y:S02]  /*10980*/  IMAD.MOV.U32 R194, RZ, RZ, R42 ;  /* 0x000000ffffc27224 */ /* 0x000fe400078e002a */
[----:B------:R-:W-:Y:S02]  /*10990*/  IMAD.MOV.U32 R190, RZ, RZ, R161 ;  /* 0x000000ffffbe7224 */ /* 0x000fe400078e00a1 */
[----:B------:R-:W-:Y:S01]  /*109a0*/  IMAD.MOV.U32 R42, RZ, RZ, R43 ;  /* 0x000000ffff2a7224 */ /* 0x000fe200078e002b */
[----:B------:R-:W-:Y:S01]  /*109b0*/  LOP3.LUT R0, R15, UR11, R2, 0x96, !PT ;  /* 0x0000000b0f007c12 */ /* 0x000fe2000f8e9602 */
[----:B------:R-:W-:Y:S02]  /*109c0*/  IMAD.MOV.U32 R44, RZ, RZ, R82 ;  /* 0x000000ffff2c7224 */ /* 0x000fe400078e0052 */
[----:B------:R-:W-:-:S02]  /*109d0*/  IMAD.MOV.U32 R43, RZ, RZ, R189 ;  /* 0x000000ffff2b7224 */ /* 0x000fc400078e00bd */
[----:B------:R-:W-:Y:S02]  /*109e0*/  IMAD.MOV.U32 R189, RZ, RZ, R66 ;  /* 0x000000ffffbd7224 */ /* 0x000fe400078e0042 */
[----:B------:R-:W-:Y:S02]  /*109f0*/  IMAD.MOV.U32 R66, RZ, RZ, R67 ;  /* 0x000000ffff427224 */ /* 0x000fe400078e0043 */
[----:B------:R-:W-:Y:S02]  /*10a00*/  IMAD.MOV.U32 R192, RZ, RZ, R84 ;  /* 0x000000ffffc07224 */ /* 0x000fe400078e0054 */
[----:B------:R-:W-:Y:S02]  /*10a10*/  IMAD.MOV.U32 R67, RZ, RZ, R190 ;  /* 0x000000ffff437224 */ /* 0x000fe400078e00be */
[----:B------:R-:W-:Y:S02]  /*10a20*/  IMAD.MOV.U32 R190, RZ, RZ, R44 ;  /* 0x000000ffffbe7224 */ /* 0x000fe400078e002c */
[----:B------:R-:W-:-:S02]  /*10a30*/  FFMA.FTZ R6, R231, c[0x0][0x23c], -R34 ;  /* 0x00008f00e7067a23 */ /* 0x000fc40000010822 */
[----:B------:R-:W-:Y:S02]  /*10a40*/  IMAD.MOV.U32 R44, RZ, RZ, R45 ;  /* 0x000000ffff2c7224 */ /* 0x000fe400078e002d */
[----:B------:R-:W-:-:S04]  /*10a50*/  IMAD.WIDE.U32 R2, R5, -0x2daee0ad, RZ ;  /* 0xd2511f5305027825 */ /* 0x000fc800078e00ff */
[----:B------:R-:W-:Y:S02]  /*10a60*/  IMAD.MOV.U32 R205, RZ, RZ, R80 ;  /* 0x000000ffffcd7224 */ /* 0x000fe400078e0050 */
[----:B------:R-:W-:Y:S02]  /*10a70*/  IMAD.MOV.U32 R231, RZ, RZ, R81 ;  /* 0x000000ffffe77224 */ /* 0x000fe400078e0051 */
[----:B------:R-:W-:Y:S02]  /*10a80*/  IMAD.MOV.U32 R45, RZ, RZ, R193 ;  /* 0x000000ffff2d7224 */ /* 0x000fe400078e00c1 */
[----:B------:R-:W-:Y:S01]  /*10a90*/  IMAD.WIDE.U32 R4, R4, -0x326172a9, RZ ;  /* 0xcd9e8d5704047825 */ /* 0x000fe200078e00ff */
[----:B------:R-:W-:Y:S03]  /*10aa0*/  HMMA.16816.F32.BF16 R180, R8, R12, R180 ;  /* 0x0000000c08b4723c */ /* 0x000fe600000418b4 */
[----:B------:R-:W-:-:S04]  /*10ab0*/  IMAD.WIDE.U32 R80, R0, -0x326172a9, RZ ;  /* 0xcd9e8d5700507825 */ /* 0x000fc800078e00ff */
[----:B------:R-:W-:Y:S01]  /*10ac0*/  IMAD.MOV.U32 R193, RZ, RZ, R192 ;  /* 0x000000ffffc17224 */ /* 0x000fe200078e00c0 */
[C---:B------:R-:W-:Y:S01]  /*10ad0*/  HMMA.16816.F32.BF16 R144, R8.reuse, R22, R176 ;  /* 0x000000160890723c */ /* 0x040fe200000418b0 */
[----:B------:R1:W-:Y:S01]  /*10ae0*/  MUFU.EX2 R192, R6 ;  /* 0x0000000600c07308 */ /* 0x0003e20000000800 */
[----:B------:R-:W-:Y:S01]  /*10af0*/  FFMA.FTZ R0, R232, c[0x0][0x23c], -R34 ;  /* 0x00008f00e8007a23 */ /* 0x000fe20000010822 */
[----:B------:R-:W-:Y:S01]  /*10b00*/  LOP3.LUT R12, R3, UR13, R46, 0x96, !PT ;  /* 0x0000000d030c7c12 */ /* 0x000fe2000f8e962e */
[----:B------:R-:W-:Y:S01]  /*10b10*/  IMAD.MOV.U32 R97, RZ, RZ, R163 ;  /* 0x000000ffff617224 */ /* 0x000fe200078e00a3 */
[----:B------:R-:W-:Y:S02]  /*10b20*/  LOP3.LUT R3, R5, UR12, R114, 0x96, !PT ;  /* 0x0000000c05037c12 */ /* 0x000fe4000f8e9672 */
[----:B------:R-:W-:Y:S01]  /*10b30*/  LOP3.LUT R4, R81, UR10, R4, 0x96, !PT ;  /* 0x0000000a51047c12 */ /* 0x000fe2000f8e9604 */
[----:B------:R-:W-:Y:S01]  /*10b40*/  HMMA.16816.F32.BF16 R176, R8, R18, R156 ;  /* 0x0000001208b0723c */ /* 0x000fe2000004189c */
[----:B------:R-:W-:-:S06]  /*10b50*/  IMAD.MOV.U32 R232, RZ, RZ, R96 ;  /* 0x000000ffffe87224 */ /* 0x000fcc00078e0060 */
[----:B------:R-:W-:Y:S02]  /*10b60*/  IMAD.MOV.U32 R158, RZ, RZ, R193 ;  /* 0x000000ffff9e7224 */ /* 0x000fe400078e00c1 */
[----:B-1----:R-:W-:Y:S01]  /*10b70*/  IMAD.WIDE.U32 R6, R7, -0x2daee0ad, RZ ;  /* 0xd2511f5307067825 */ /* 0x002fe200078e00ff */
[----:B------:R1:W-:Y:S04]  /*10b80*/  MUFU.EX2 R193, R0 ;  /* 0x0000000000c17308 */ /* 0x0003e80000000800 */
[----:B------:R-:W-:Y:S01]  /*10b90*/  LOP3.LUT R7, R7, UR11, R2, 0x96, !PT ;  /* 0x0000000b07077c12 */ /* 0x000fe2000f8e9602 */
[----:B------:R-:W-:-:S04]  /*10ba0*/  IMAD.WIDE.U32 R2, R3, -0x2daee0ad, RZ ;  /* 0xd2511f5303027825 */ /* 0x000fc800078e00ff */
[----:B-1----:R-:W-:Y:S02]  /*10bb0*/  FFMA.FTZ R0, R233, c[0x0][0x23c], -R34 ;  /* 0x00008f00e9007a23 */ /* 0x002fe40000010822 */
[----:B------:R-:W-:Y:S02]  /*10bc0*/  IMAD.MOV.U32 R233, RZ, RZ, R97 ;  /* 0x000000ffffe97224 */ /* 0x000fe400078e0061 */
[----:B------:R-:W-:Y:S01]  /*10bd0*/  IMAD.WIDE.U32 R96, R4, -0x2daee0ad, RZ ;  /* 0xd2511f5304607825 */ /* 0x000fe200078e00ff */
[----:B------:R-:W-:-:S03]  /*10be0*/  LOP3.LUT R15, R3, UR9, R14, 0x96, !PT ;  /* 0x00000009030f7c12 */ /* 0x000fc6000f8e960e */
[----:B------:R-:W-:Y:S01]  /*10bf0*/  IMAD.MOV.U32 R127, RZ, RZ, R194 ;  /* 0x000000ffff7f7224 */ /* 0x000fe200078e00c2 */
[----:B------:R-:W-:Y:S01]  /*10c00*/  LOP3.LUT R2, R97, UR7, R2, 0x96, !PT ;  /* 0x0000000761027c12 */ /* 0x000fe2000f8e9602 */
[----:B------:R1:W-:Y:S01]  /*10c10*/  MUFU.EX2 R194, R0 ;  /* 0x0000000000c27308 */ /* 0x0003e20000000800 */
[----:B------:R-:W-:-:S04]  /*10c20*/  IMAD.WIDE.U32 R4, R12, -0x326172a9, RZ ;  /* 0xcd9e8d570c047825 */ /* 0x000fc800078e00ff */
[----:B------:R-:W-:-:S04]  /*10c30*/  IMAD.WIDE.U32 R46, R7, -0x326172a9, RZ ;  /* 0xcd9e8d57072e7825 */ /* 0x000fc800078e00ff */
[----:B------:R-:W-:Y:S01]  /*10c40*/  IMAD.WIDE.U32 R2, R2, -0x326172a9, RZ ;  /* 0xcd9e8d5702027825 */ /* 0x000fe200078e00ff */
[----:B------:R-:W-:-:S03]  /*10c50*/  LOP3.LUT R7, R47, UR10, R4, 0x96, !PT ;  /* 0x0000000a2f077c12 */ /* 0x000fc6000f8e9604 */
[----:B-1----:R-:W-:Y:S02]  /*10c60*/  FFMA.FTZ R0, R234, c[0x0][0x23c], -R34 ;  /* 0x00008f00ea007a23 */ /* 0x002fe40000010822 */
[----:B------:R-:W-:Y:S02]  /*10c70*/  IMAD.MOV.U32 R234, RZ, RZ, R98 ;  /* 0x000000ffffea7224 */ /* 0x000fe400078e0062 */
[----:B------:R-:W-:Y:S02]  /*10c80*/  IMAD.MOV.U32 R98, RZ, RZ, R85 ;  /* 0x000000ffff627224 */ /* 0x000fe400078e0055 */
[----:B------:R-:W-:Y:S02]  /*10c90*/  IMAD.MOV.U32 R85, RZ, RZ, R107 ;  /* 0x000000ffff557224 */ /* 0x000fe400078e006b */
[----:B------:R1:W2:Y:S01]  /*10ca0*/  MUFU.EX2 R107, R0 ;  /* 0x00000000006b7308 */ /* 0x0002a20000000800 */
[----:B------:R-:W-:Y:S01]  /*10cb0*/  IMAD.MOV.U32 R82, RZ, RZ, R160 ;  /* 0x000000ffff527224 */ /* 0x000fe200078e00a0 */
[C---:B------:R-:W-:Y:S01]  /*10cc0*/  LOP3.LUT R4, R2.reuse, 0xffff, RZ, 0xc0, !PT ;  /* 0x0000ffff02047812 */ /* 0x040fe200078ec0ff */
[----:B------:R-:W-:Y:S01]  /*10cd0*/  IMAD.MOV.U32 R84, RZ, RZ, R162 ;  /* 0x000000ffff547224 */ /* 0x000fe200078e00a2 */
[----:B------:R-:W-:Y:S01]  /*10ce0*/  SHF.R.U32.HI R13, RZ, 0x10, R2 ;  /* 0x00000010ff0d7819 */ /* 0x000fe20000011602 */
[----:B------:R-:W-:Y:S01]  /*10cf0*/  HMMA.16816.F32.BF16 R160, R8, R16, R140 ;  /* 0x0000001008a0723c */ /* 0x000fe2000004188c */
[----:B------:R-:W-:Y:S01]  /*10d00*/  IMAD.MOV.U32 R159, RZ, RZ, R45 ;  /* 0x000000ffff9f7224 */ /* 0x000fe200078e002d */
[----:B------:R-:W-:-:S02]  /*10d10*/  LOP3.LUT R14, R2, 0xff, RZ, 0xc0, !PT ;  /* 0x000000ff020e7812 */ /* 0x000fc400078ec0ff */
[----:B------:R-:W-:-:S03]  /*10d20*/  SHF.R.U32.HI R12, RZ, 0x8, R4 ;  /* 0x00000008ff0c7819 */ /* 0x000fc60000011604 */
[----:B------:R-:W-:Y:S02]  /*10d30*/  IMAD.MOV.U32 R140, RZ, RZ, R44 ;  /* 0x000000ffff8c7224 */ /* 0x000fe400078e002c */
[----:B-1----:R-:W-:Y:S02]  /*10d40*/  FFMA.FTZ R0, R235, c[0x0][0x23c], -R35 ;  /* 0x00008f00eb007a23 */ /* 0x002fe40000010823 */
[----:B------:R-:W-:Y:S02]  /*10d50*/  IMAD.MOV.U32 R235, RZ, RZ, R86 ;  /* 0x000000ffffeb7224 */ /* 0x000fe400078e0056 */
[----:B------:R1:W-:Y:S01]  /*10d60*/  MUFU.EX2 R86, R0 ;  /* 0x0000000000567308 */ /* 0x0003e20000000800 */
[----:B------:R-:W-:Y:S01]  /*10d70*/  IMAD.WIDE.U32 R44, R15, -0x326172a9, RZ ;  /* 0xcd9e8d570f2c7825 */ /* 0x000fe200078e00ff */
[----:B------:R-:W-:Y:S02]  /*10d80*/  LOP3.LUT R5, R5, UR12, R40, 0x96, !PT ;  /* 0x0000000c05057c12 */ /* 0x000fe4000f8e9628 */
[----:B------:R-:W-:-:S02]  /*10d90*/  LOP3.LUT R4, R13, 0xff, RZ, 0xc0, !PT ;  /* 0x000000ff0d047812 */ /* 0x000fc400078ec0ff */
[----:B------:R-:W-:Y:S01]  /*10da0*/  SHF.R.U32.HI R2, RZ, 0x18, R2 ;  /* 0x00000018ff027819 */ /* 0x000fe20000011602 */
[----:B------:R-:W-:Y:S02]  /*10db0*/  IMAD.MOV.U32 R126, RZ, RZ, R42 ;  /* 0x000000ffff7e7224 */ /* 0x000fe400078e002a */
[----:B------:R-:W-:Y:S01]  /*10dc0*/  IMAD.MOV.U32 R125, RZ, RZ, R43 ;  /* 0x000000ffff7d7224 */ /* 0x000fe200078e002b */
[----:B------:R-:W-:Y:S01]  /*10dd0*/  PRMT R18, R4, 0x5410, R2 ;  /* 0x0000541004127816 */ /* 0x000fe20000000002 */
[----:B-1----:R-:W-:Y:S02]  /*10de0*/  FFMA.FTZ R0, R236, c[0x0][0x23c], -R35 ;  /* 0x00008f00ec007a23 */ /* 0x002fe40000010823 */
[----:B------:R-:W-:Y:S02]  /*10df0*/  IMAD.MOV.U32 R236, RZ, RZ, R87 ;  /* 0x000000ffffec7224 */ /* 0x000fe400078e0057 */
[----:B------:R1:W-:Y:S01]  /*10e00*/  MUFU.EX2 R87, R0 ;  /* 0x0000000000577308 */ /* 0x0003e20000000800 */
[----:B------:R-:W-:-:S02]  /*10e10*/  FFMA.FTZ R2, R237, c[0x0][0x23c], -R35 ;  /* 0x00008f00ed027a23 */ /* 0x000fc40000010823 */
[----:B------:R-:W-:-:S04]  /*10e20*/  IMAD.WIDE.U32 R4, R5, -0x2daee0ad, RZ ;  /* 0xd2511f5305047825 */ /* 0x000fc800078e00ff */
[----:B------:R-:W-:Y:S01]  /*10e30*/  IMAD.WIDE.U32 R42, R7, -0x2daee0ad, RZ ;  /* 0xd2511f53072a7825 */ /* 0x000fe200078e00ff */
[----:B------:R-:W-:Y:S02]  /*10e40*/  LOP3.LUT R6, R5, UR9, R6, 0x96, !PT ;  /* 0x0000000905067c12 */ /* 0x000fe4000f8e9606 */
[----:B-1----:R-:W-:Y:S01]  /*10e50*/  LOP3.LUT R0, R3, UR17, R44, 0x96, !PT ;  /* 0x0000001103007c12 */ /* 0x002fe2000f8e962c */
[----:B------:R-:W-:-:S03]  /*10e60*/  IMAD.MOV.U32 R44, RZ, RZ, R106 ;  /* 0x000000ffff2c7224 */ /* 0x000fc600078e006a */
[----:B------:R-:W-:Y:S01]  /*10e70*/  LOP3.LUT R3, R0, 0xffff, RZ, 0xc0, !PT ;  /* 0x0000ffff00037812 */ /* 0x000fe200078ec0ff */
[----:B------:R1:W-:Y:S01]  /*10e80*/  MUFU.EX2 R106, R2 ;  /* 0x00000002006a7308 */ /* 0x0003e20000000800 */
[----:B------:R-:W-:Y:S02]  /*10e90*/  FFMA.FTZ R5, R238, c[0x0][0x23c], -R35 ;  /* 0x00008f00ee057a23 */ /* 0x000fe40000010823 */
[----:B------:R-:W-:-:S05]  /*10ea0*/  IMAD.MOV.U32 R157, RZ, RZ, R101 ;  /* 0x000000ffff9d7224 */ /* 0x000fca00078e0065 */
[----:B------:R3:W4:Y:S01]  /*10eb0*/  MUFU.EX2 R101, R5 ;  /* 0x0000000500657308 */ /* 0x0007220000000800 */
[----:B-1----:R-:W-:Y:S02]  /*10ec0*/  LOP3.LUT R2, R43, UR7, R4, 0x96, !PT ;  /* 0x000000072b027c12 */ /* 0x002fe4000f8e9604 */
[----:B------:R-:W-:Y:S02]  /*10ed0*/  SHF.R.U32.HI R4, RZ, 0x8, R3 ;  /* 0x00000008ff047819 */ /* 0x000fe40000011603 */
[----:B------:R-:W-:Y:S01]  /*10ee0*/  LOP3.LUT R3, R0, 0xff, RZ, 0xc0, !PT ;  /* 0x000000ff00037812 */ /* 0x000fe200078ec0ff */
[----:B------:R-:W-:Y:S02]  /*10ef0*/  IMAD.MOV.U32 R237, RZ, RZ, R84 ;  /* 0x000000ffffed7224 */ /* 0x000fe400078e0054 */
[----:B---3--:R-:W-:Y:S01]  /*10f00*/  FFMA.FTZ R5, R239, c[0x0][0x23c], -R32 ;  /* 0x00008f00ef057a23 */ /* 0x008fe20000010820 */
[----:B------:R-:W-:Y:S01]  /*10f10*/  PRMT R15, R3, 0x5410, R4 ;  /* 0x00005410030f7816 */ /* 0x000fe20000000004 */
[----:B------:R-:W-:Y:S01]  /*10f20*/  IMAD.WIDE.U32 R2, R2, -0x326172a9, RZ ;  /* 0xcd9e8d5702027825 */ /* 0x000fe200078e00ff */
[----:B------:R-:W-:Y:S01]  /*10f30*/  SHF.R.U32.HI R7, RZ, 0x18, R0 ;  /* 0x00000018ff077819 */ /* 0x000fe20000011600 */
[----:B------:R1:W-:Y:S02]  /*10f40*/  MUFU.EX2 R84, R5 ;  /* 0x0000000500547308 */ /* 0x0003e40000000800 */
[----:B------:R-:W-:Y:S01]  /*10f50*/  IMAD.WIDE.U32 R40, R6, -0x326172a9, RZ ;  /* 0xcd9e8d5706287825 */ /* 0x000fe200078e00ff */
[----:B------:R-:W-:Y:S03]  /*10f60*/  HMMA.16816.F32.BF16 R128, R8, R20, R128 ;  /* 0x000000140880723c */ /* 0x000fe60000041880 */
[----:B------:R-:W-:Y:S01]  /*10f70*/  FFMA.FTZ R4, R240, c[0x0][0x23c], -R32 ;  /* 0x00008f00f0047a23 */ /* 0x000fe20000010820 */
[----:B------:R-:W-:Y:S01]  /*10f80*/  LOP3.LUT R6, R2, 0xff, RZ, 0xc0, !PT ;  /* 0x000000ff02067812 */ /* 0x000fe200078ec0ff */
[----:B------:R-:W-:-:S03]  /*10f90*/  IMAD.MOV.U32 R238, RZ, RZ, R85 ;  /* 0x000000ffffee7224 */ /* 0x000fc600078e0055 */
[----:B------:R-:W-:Y:S01]  /*10fa0*/  HMMA.16816.F32.BF16 R184, R8, R24, R68 ;  /* 0x0000001808b8723c */ /* 0x000fe20000041844 */
[----:B------:R3:W5:Y:S01]  /*10fb0*/  MUFU.EX2 R85, R4 ;  /* 0x0000000400557308 */ /* 0x0007620000000800 */
[----:B------:R-:W-:-:S06]  /*10fc0*/  IMAD.MOV.U32 R198, RZ, RZ, R100 ;  /* 0x000000ffffc67224 */ /* 0x000fcc00078e0064 */
[----:B------:R-:W-:Y:S01]  /*10fd0*/  HMMA.16816.F32.BF16 R52, R8, R26, R52 ;  /* 0x0000001a0834723c */ /* 0x000fe20000041834 */
[----:B-1----:R-:W-:Y:S01]  /*10fe0*/  SHF.R.U32.HI R5, RZ, 0x10, R0 ;  /* 0x00000010ff057819 */ /* 0x002fe20000011600 */
[----:B------:R-:W1:Y:S01]  /*10ff0*/  LDSM.16.MT88.4 R24, [R212+0x9800] ;  /* 0x00980000d418783b */ /* 0x000e620000004200 */
[----:B------:R-:W-:-:S05]  /*11000*/  LOP3.LUT R0, R2, 0xffff, RZ, 0xc0, !PT ;  /* 0x0000ffff02007812 */ /* 0x000fca00078ec0ff */
[----:B------:R-:W-:Y:S01]  /*11010*/  HMMA.16816.F32.BF16 R56, R8, R28, R56 ;  /* 0x0000001c0838723c */ /* 0x000fe20000041838 */
[----:B---3--:R-:W-:Y:S01]  /*11020*/  FFMA.FTZ R4, R241, c[0x0][0x23c], -R32 ;  /* 0x00008f00f1047a23 */ /* 0x008fe20000010820 */
[----:B------:R-:W-:-:S06]  /*11030*/  LOP3.LUT R5, R5, 0xff, RZ, 0xc0, !PT ;  /* 0x000000ff05057812 */ /* 0x000fcc00078ec0ff */
[----:B------:R-:W-:Y:S01]  /*11040*/  HMMA.16816.F32.BF16 R48, R8, R30, R48 ;  /* 0x0000001e0830723c */ /* 0x000fe20000041830 */
[----:B------:R-:W-:Y:S01]  /*11050*/  SHF.R.U32.HI R0, RZ, 0x8, R0 ;  /* 0x00000008ff007819 */ /* 0x000fe20000011600 */
[----:B------:R3:W-:Y:S01]  /*11060*/  MUFU.EX2 R100, R4 ;  /* 0x0000000400647308 */ /* 0x0007e20000000800 */
[----:B------:R-:W-:Y:S01]  /*11070*/  PRMT R19, R14, 0x5410, R12 ;  /* 0x000054100e137816 */ /* 0x000fe2000000000c */
[----:B------:R-:W-:Y:S01]  /*11080*/  IMAD.MOV.U32 R243, RZ, RZ, R64 ;  /* 0x000000fffff37224 */ /* 0x000fe200078e0040 */
[----:B------:R-:W1:Y:S02]  /*11090*/  LDSM.16.MT88.4 R20, [R214+0x9800] ;  /* 0x00980000d614783b */ /* 0x000e640000004200 */
[--C-:B------:R-:W-:Y:S02]  /*110a0*/  SHF.R.U32.HI R9, RZ, 0x10, R2.reuse ;  /* 0x00000010ff097819 */ /* 0x100fe40000011602 */
[----:B------:R-:W-:Y:S01]  /*110b0*/  SHF.R.U32.HI R8, RZ, 0x18, R2 ;  /* 0x00000018ff087819 */ /* 0x000fe20000011602 */
[----:B------:R-:W-:Y:S01]  /*110c0*/  IMAD.MOV.U32 R142, RZ, RZ, R67 ;  /* 0x000000ffff8e7224 */ /* 0x000fe200078e0043 */
[----:B------:R-:W-:Y:S01]  /*110d0*/  LOP3.LUT R2, R3, UR17, R40, 0x96, !PT ;  /* 0x0000001103027c12 */ /* 0x000fe2000f8e9628 */
[----:B------:R-:W-:Y:S01]  /*110e0*/  IMAD.MOV.U32 R143, RZ, RZ, R66 ;  /* 0x000000ffff8f7224 */ /* 0x000fe200078e0042 */
[----:B------:R-:W-:Y:S01]  /*110f0*/  PRMT R14, R5, 0x5410, R7 ;  /* 0x00005410050e7816 */ /* 0x000fe20000000007 */
[----:B------:R-:W-:Y:S01]  /*11100*/  LDSM.16.MT88.4 R28, [R212+0xb800] ;  /* 0x00b80000d41c783b */ /* 0x000fe20000004200 */
[----:B------:R-:W-:-:S02]  /*11110*/  SHF.R.U32.HI R3, RZ, 0x10, R2 ;  /* 0x00000010ff037819 */ /* 0x000fc40000011602 */
[----:B------:R-:W-:Y:S02]  /*11120*/  PRMT R17, R6, 0x5410, R0 ;  /* 0x0000541006117816 */ /* 0x000fe40000000000 */
[C---:B---3--:R-:W-:Y:S02]  /*11130*/  LOP3.LUT R4, R2.reuse, 0xffff, RZ, 0xc0, !PT ;  /* 0x0000ffff02047812 */ /* 0x048fe400078ec0ff */
[----:B------:R-:W-:Y:S02]  /*11140*/  LOP3.LUT R7, R2, 0xff, RZ, 0xc0, !PT ;  /* 0x000000ff02077812 */ /* 0x000fe400078ec0ff */
[----:B------:R-:W-:Y:S02]  /*11150*/  SHF.R.U32.HI R6, RZ, 0x18, R2 ;  /* 0x00000018ff067819 */ /* 0x000fe40000011602 */
[----:B------:R-:W-:Y:S02]  /*11160*/  LOP3.LUT R0, R9, 0xff, RZ, 0xc0, !PT ;  /* 0x000000ff09007812 */ /* 0x000fe400078ec0ff */
[----:B------:R-:W-:-:S02]  /*11170*/  LOP3.LUT R2, R3, 0xff, RZ, 0xc0, !PT ;  /* 0x000000ff03027812 */ /* 0x000fc400078ec0ff */
[----:B------:R-:W-:Y:S02]  /*11180*/  SHF.R.U32.HI R4, RZ, 0x8, R4 ;  /* 0x00000008ff047819 */ /* 0x000fe40000011604 */
[----:B------:R-:W-:Y:S01]  /*11190*/  PRMT R16, R0, 0x5410, R8 ;  /* 0x0000541000107816 */ /* 0x000fe20000000008 */
[--C-:B------:R-:W-:Y:S01]  /*111a0*/  HSET2.LE.AND R0, R19, R197.reuse, PT ;  /* 0x000000c513007233 */ /* 0x100fe20003803000 */
[----:B------:R-:W-:Y:S02]  /*111b0*/  PRMT R13, R2, 0x5410, R6 ;  /* 0x00005410020d7816 */ /* 0x000fe40000000006 */
[----:B--2---:R-:W-:Y:S01]  /*111c0*/  F2FP.BF16.PACK_AB R2, R107, R194 ;  /* 0x000000c26b02723e */ /* 0x004fe200000010ff */
[--C-:B------:R-:W-:Y:S01]  /*111d0*/  FFMA.FTZ R3, R248, c[0x0][0x23c], -R33.reuse ;  /* 0x00008f00f8037a23 */ /* 0x100fe20000010821 */
[----:B------:R-:W-:Y:S01]  /*111e0*/  PRMT R12, R7, 0x5410, R4 ;  /* 0x00005410070c7816 */ /* 0x000fe20000000004 */
[--C-:B------:R-:W-:Y:S01]  /*111f0*/  FFMA.FTZ R7, R65, c[0x0][0x23c], -R33.reuse ;  /* 0x00008f0041077a23 */ /* 0x100fe20000010821 */
[----:B------:R-:W-:Y:S01]  /*11200*/  LOP3.LUT R10, R0, R2, RZ, 0xc0, !PT ;  /* 0x00000002000a7212 */ /* 0x000fe200078ec0ff */
[----:B------:R-:W-:Y:S01]  /*11210*/  FFMA.FTZ R2, R210, c[0x0][0x23c], -R33 ;  /* 0x00008f00d2027a23 */ /* 0x000fe20000010821 */
[----:B------:R2:W-:Y:S01]  /*11220*/  MUFU.EX2 R64, R3 ;  /* 0x0000000300407308 */ /* 0x0005e20000000800 */
[----:B------:R-:W-:Y:S01]  /*11230*/  FFMA.FTZ R5, R247, c[0x0][0x23c], -R32 ;  /* 0x00008f00f7057a23 */ /* 0x000fe20000010820 */
[----:B------:R-:W-:-:S06]  /*11240*/  HSET2.LE.AND R0, R14, R197, PT ;  /* 0x000000c50e007233 */ /* 0x000fcc0003803000 */
[----:B------:R-:W3:Y:S01]  /*11250*/  MUFU.EX2 R47, R7 ;  /* 0x00000007002f7308 */ /* 0x000ee20000000800 */
[----:B----4-:R-:W-:-:S07]  /*11260*/  F2FP.BF16.PACK_AB R4, R101, R106 ;  /* 0x0000006a6504723e */ /* 0x010fce00000010ff */
[----:B------:R4:W-:Y:S01]  /*11270*/  MUFU.EX2 R65, R2 ;  /* 0x0000000200417308 */ /* 0x0009e20000000800 */
[----:B--2---:R-:W-:-:S07]  /*11280*/  HSET2.LE.AND R3, R18, R197, PT ;  /* 0x000000c512037233 */ /* 0x004fce0003803000 */
[----:B------:R2:W1:Y:S01]  /*11290*/  MUFU.EX2 R67, R5 ;  /* 0x0000000500437308 */ /* 0x0004620000000800 */
[----:B----4-:R-:W-:-:S04]  /*112a0*/  F2FP.BF16.PACK_AB R2, R87, R86 ;  /* 0x000000565702723e */ /* 0x010fc800000010ff */
[----:B------:R-:W-:Y:S01]  /*112b0*/  LOP3.LUT R9, R0, R2, RZ, 0xc0, !PT ;  /* 0x0000000200097212 */ /* 0x000fe200078ec0ff */
[--C-:B------:R-:W-:Y:S01]  /*112c0*/  HSET2.LE.AND R0, R12, R197.reuse, PT ;  /* 0x000000c50c007233 */ /* 0x100fe20003803000 */
[----:B-----5:R-:W-:Y:S02]  /*112d0*/  F2FP.BF16.PACK_AB R2, R85, R84 ;  /* 0x000000545502723e */ /* 0x020fe400000010ff */
[----:B------:R-:W-:Y:S01]  /*112e0*/  LOP3.LUT R11, R3, R4, RZ, 0xc0, !PT ;  /* 0x00000004030b7212 */ /* 0x000fe200078ec0ff */
[--C-:B--2---:R-:W-:Y:S01]  /*112f0*/  HSET2.LE.AND R5, R15, R197.reuse, PT ;  /* 0x000000c50f057233 */ /* 0x104fe20003803000 */
[----:B------:R-:W-:Y:S01]  /*11300*/  LOP3.LUT R4, R0, R2, RZ, 0xc0, !PT ;  /* 0x0000000200047212 */ /* 0x000fe200078ec0ff */
[----:B------:R-:W-:Y:S01]  /*11310*/  HSET2.LE.AND R0, R13, R197, PT ;  /* 0x000000c50d007233 */ /* 0x000fe20003803000 */
[----:B------:R-:W-:Y:S01]  /*11320*/  F2FP.BF16.PACK_AB R6, R193, R192 ;  /* 0x000000c0c106723e */ /* 0x000fe200000010ff */
[----:B------:R-:W-:Y:S01]  /*11330*/  FFMA.FTZ R3, R211, c[0x0][0x23c], -R33 ;  /* 0x00008f00d3037a23 */ /* 0x000fe20000010821 */
[----:B---3--:R-:W-:Y:S01]  /*11340*/  F2FP.BF16.PACK_AB R2, R47, R64 ;  /* 0x000000402f02723e */ /* 0x008fe200000010ff */
[----:B------:R-:W-:Y:S01]  /*11350*/  LDSM.16.MT88.4 R12, [R214+0xa800] ;  /* 0x00a80000d60c783b */ /* 0x000fe20000004200 */
[----:B------:R-:W-:-:S02]  /*11360*/  LOP3.LUT R8, R5, R6, RZ, 0xc0, !PT ;  /* 0x0000000605087212 */ /* 0x000fc400078ec0ff */
[----:B------:R-:W-:Y:S01]  /*11370*/  LOP3.LUT R5, R0, R2, RZ, 0xc0, !PT ;  /* 0x0000000200057212 */ /* 0x000fe200078ec0ff */
[--C-:B------:R-:W-:Y:S01]  /*11380*/  HSET2.LE.AND R0, R17, R197.reuse, PT ;  /* 0x000000c511007233 */ /* 0x100fe20003803000 */
[----:B-1----:R-:W-:Y:S01]  /*11390*/  F2FP.BF16.PACK_AB R2, R67, R100 ;  /* 0x000000644302723e */ /* 0x002fe200000010ff */
[----:B------:R-:W1:Y:S02]  /*113a0*/  MUFU.EX2 R66, R3 ;  /* 0x0000000300427308 */ /* 0x000e640000000800 */
[----:B------:R-:W-:Y:S01]  /*113b0*/  HMMA.16816.F32.BF16 R112, R8, R24, R36 ;  /* 0x000000180870723c */ /* 0x000fe20000041824 */
[----:B------:R-:W-:Y:S01]  /*113c0*/  LOP3.LUT R6, R0, R2, RZ, 0xc0, !PT ;  /* 0x0000000200067212 */ /* 0x000fe200078ec0ff */
[----:B------:R-:W-:Y:S01]  /*113d0*/  HSET2.LE.AND R0, R16, R197, PT ;  /* 0x000000c510007233 */ /* 0x000fe20003803000 */
[----:B------:R-:W-:Y:S04]  /*113e0*/  LDSM.16.MT88.4 R36, [R214+0xb800] ;  /* 0x00b80000d624783b */ /* 0x000fe80000004200 */
[----:B------:R-:W2:Y:S01]  /*113f0*/  LDSM.16.MT88.4 R16, [R212+0xa800] ;  /* 0x00a80000d410783b */ /* 0x000ea20000004200 */
[----:B-1----:R-:W-:-:S04]  /*11400*/  F2FP.BF16.PACK_AB R2, R66, R65 ;  /* 0x000000414202723e */ /* 0x002fc800000010ff */
[----:B------:R-:W-:Y:S01]  /*11410*/  LOP3.LUT R7, R0, R2, RZ, 0xc0, !PT ;  /* 0x0000000200077212 */ /* 0x000fe200078ec0ff */
[----:B------:R-:W-:-:S04]  /*11420*/  FFMA.FTZ R0, R238, c[0x0][0x23c], -R32 ;  /* 0x00008f00ee007a23 */ /* 0x000fc80000010820 */
[----:B------:R1:W-:Y:S01]  /*11430*/  MUFU.EX2 R40, R0 ;  /* 0x0000000000287308 */ /* 0x0003e20000000800 */
[----:B------:R-:W-:Y:S01]  /*11440*/  LOP3.LUT R2, R41, UR8, R46, 0x96, !PT ;  /* 0x0000000829027c12 */ /* 0x000fe2000f8e962e */
[----:B-1----:R-:W-:-:S06]  /*11450*/  FFMA.FTZ R0, R44, c[0x0][0x23c], -R32 ;  /* 0x00008f002c007a23 */ /* 0x002fcc0000010820 */
[----:B------:R1:W-:Y:S01]  /*11460*/  MUFU.EX2 R43, R0 ;  /* 0x00000000002b7308 */ /* 0x0003e20000000800 */
[----:B------:R-:W-:Y:S01]  /*11470*/  IMAD.WIDE.U32 R2, R2, -0x2daee0ad, RZ ;  /* 0xd2511f5302027825 */ /* 0x000fe200078e00ff */
[----:B------:R-:W-:Y:S03]  /*11480*/  HMMA.16816.F32.BF16 R116, R4, R24, R116 ;  /* 0x000000180474723c */ /* 0x000fe60000041874 */
[----:B-1----:R-:W-:-:S04]  /*11490*/  FFMA.FTZ R0, R237, c[0x0][0x23c], -R32 ;  /* 0x00008f00ed007a23 */ /* 0x002fc80000010820 */
[----:B------:R1:W-:Y:S01]  /*114a0*/  MUFU.EX2 R44, R0 ;  /* 0x00000000002c7308 */ /* 0x0003e20000000800 */
[----:B------:R-:W-:Y:S01]  /*114b0*/  HMMA.16816.F32.BF16 R120, R4, R26, R120 ;  /* 0x0000001a0478723c */ /* 0x000fe20000041878 */
[----:B------:R-:W-:Y:S02]  /*114c0*/  IMAD.MOV.U32 R124, RZ, RZ, R189 ;  /* 0x000000ffff7c7224 */ /* 0x000fe400078e00bd */
[----:B------:R-:W-:Y:S02]  /*114d0*/  IMAD.MOV.U32 R141, RZ, RZ, R190 ;  /* 0x000000ffff8d7224 */ /* 0x000fe400078e00be */
[----:B------:R-:W-:Y:S02]  /*114e0*/  IMAD.MOV.U32 R156, RZ, RZ, R188 ;  /* 0x000000ffff9c7224 */ /* 0x000fe400078e00bc */
[----:B-1----:R-:W-:-:S04]  /*114f0*/  FFMA.FTZ R0, R236, c[0x0][0x23c], -R32 ;  /* 0x00008f00ec007a23 */ /* 0x002fc80000010820 */
[----:B------:R1:W-:Y:S01]  /*11500*/  MUFU.EX2 R32, R0 ;  /* 0x0000000000207308 */ /* 0x0003e20000000800 */
[C---:B------:R-:W-:Y:S08]  /*11510*/  HMMA.16816.F32.BF16 R132, R4.reuse, R20, R132 ;  /* 0x000000140484723c */ /* 0x040ff00000041884 */
[----:B------:R-:W-:Y:S01]  /*11520*/  HMMA.16816.F32.BF16 R136, R4, R22, R136 ;  /* 0x000000160488723c */ /* 0x000fe20000041888 */
[----:B-1----:R-:W-:-:S07]  /*11530*/  FFMA.FTZ R0, R242, c[0x0][0x23c], -R33 ;  /* 0x00008f00f2007a23 */ /* 0x002fce0000010821 */
[C---:B--2---:R-:W-:Y:S08]  /*11540*/  HMMA.16816.F32.BF16 R148, R4.reuse, R16, R148 ;  /* 0x000000100494723c */ /* 0x044ff00000041894 */
[C---:B------:R-:W-:Y:S08]  /*11550*/  HMMA.16816.F32.BF16 R152, R4.reuse, R18, R152 ;  /* 0x000000120498723c */ /* 0x040ff00000041898 */
[C---:B------:R-:W-:Y:S08]  /*11560*/  HMMA.16816.F32.BF16 R164, R4.reuse, R12, R164 ;  /* 0x0000000c04a4723c */ /* 0x040ff000000418a4 */
[C---:B------:R-:W-:Y:S08]  /*11570*/  HMMA.16816.F32.BF16 R168, R4.reuse, R14, R168 ;  /* 0x0000000e04a8723c */ /* 0x040ff000000418a8 */
[C---:B------:R-:W-:Y:S08]  /*11580*/  HMMA.16816.F32.BF16 R72, R4.reuse, R28, R72 ;  /* 0x0000001c0448723c */ /* 0x040ff00000041848 */
[C---:B------:R-:W-:Y:S08]  /*11590*/  HMMA.16816.F32.BF16 R76, R4.reuse, R30, R76 ;  /* 0x0000001e044c723c */ /* 0x040ff0000004184c */
[C---:B------:R-:W-:Y:S08]  /*115a0*/  HMMA.16816.F32.BF16 R88, R4.reuse, R36, R88 ;  /* 0x000000240458723c */ /* 0x040ff00000041858 */
[----:B------:R-:W-:Y:S07]  /*115b0*/  HMMA.16816.F32.BF16 R68, R4, R38, R92 ;  /* 0x000000260444723c */ /* 0x000fee000004185c */
[----:B------:R-:W-:Y:S01]  /*115c0*/  FFMA.FTZ R4, R249, c[0x0][0x23c], -R33 ;  /* 0x00008f00f9047a23 */ /* 0x000fe20000010821 */
[----:B------:R-:W-:Y:S01]  /*115d0*/  HMMA.16816.F32.BF16 R108, R8, R26, R108 ;  /* 0x0000001a086c723c */ /* 0x000fe2000004186c */
[----:B------:R1:W-:Y:S01]  /*115e0*/  MUFU.EX2 R27, R0 ;  /* 0x00000000001b7308 */ /* 0x0003e20000000800 */
[----:B------:R-:W-:-:S02]  /*115f0*/  LOP3.LUT R6, R2, 0xffff, RZ, 0xc0, !PT ;  /* 0x0000ffff02067812 */ /* 0x000fc400078ec0ff */
[----:B------:R-:W-:-:S04]  /*11600*/  SHF.R.U32.HI R5, RZ, 0x10, R2 ;  /* 0x00000010ff057819 */ /* 0x000fc80000011602 */
[C---:B------:R-:W-:Y:S01]  /*11610*/  HMMA.16816.F32.BF16 R180, R8.reuse, R12, R180 ;  /* 0x0000000c08b4723c */ /* 0x040fe200000418b4 */
[----:B------:R2:W3:Y:S06]  /*11620*/  MUFU.EX2 R26, R4 ;  /* 0x00000004001a7308 */ /* 0x0004ec0000000800 */
[----:B------:R-:W-:Y:S01]  /*11630*/  SHF.R.U32.HI R12, RZ, 0x18, R2 ;  /* 0x00000018ff0c7819 */ /* 0x000fe20000011602 */
[----:B------:R-:W-:Y:S01]  /*11640*/  HMMA.16816.F32.BF16 R188, R8, R14, R172 ;  /* 0x0000000e08bc723c */ /* 0x000fe200000418ac */
[----:B-1----:R-:W-:Y:S01]  /*11650*/  LOP3.LUT R0, R3, UR18, R42, 0x96, !PT ;  /* 0x0000001203007c12 */ /* 0x002fe2000f8e962a */
[--C-:B------:R-:W-:Y:S01]  /*11660*/  FFMA.FTZ R7, R250, c[0x0][0x23c], -R33.reuse ;  /* 0x00008f00fa077a23 */ /* 0x100fe20000010821 */
[----:B------:R-:W-:Y:S04]  /*11670*/  LDSM.16.MT88.4 R172, [R214+0xac00] ;  /* 0x00ac0000d6ac783b */ /* 0x000fe80000004200 */
[----:B------:R-:W-:Y:S01]  /*11680*/  LOP3.LUT R15, R2, 0xff, RZ, 0xc0, !PT ;  /* 0x000000ff020f7812 */ /* 0x000fe200078ec0ff */
[----:B------:R-:W-:Y:S01]  /*11690*/  FFMA.FTZ R2, R251, c[0x0][0x23c], -R33 ;  /* 0x00008f00fb027a23 */ /* 0x000fe20000010821 */
[----:B--2---:R-:W-:-:S02]  /*116a0*/  LOP3.LUT R4, R0, 0xffff, RZ, 0xc0, !PT ;  /* 0x0000ffff00047812 */ /* 0x004fc400078ec0ff */
[----:B------:R-:W-:Y:S01]  /*116b0*/  LOP3.LUT R14, R0, 0xff, RZ, 0xc0, !PT ;  /* 0x000000ff000e7812 */ /* 0x000fe200078ec0ff */
[----:B------:R1:W-:Y:S01]  /*116c0*/  MUFU.EX2 R25, R2 ;  /* 0x0000000200197308 */ /* 0x0003e20000000800 */
[--C-:B------:R-:W-:Y:S02]  /*116d0*/  SHF.R.U32.HI R3, RZ, 0x10, R0.reuse ;  /* 0x00000010ff037819 */ /* 0x100fe40000011600 */
[----:B------:R-:W-:Y:S02]  /*116e0*/  SHF.R.U32.HI R13, RZ, 0x18, R0 ;  /* 0x00000018ff0d7819 */ /* 0x000fe40000011600 */
[----:B------:R-:W-:Y:S02]  /*116f0*/  SHF.R.U32.HI R0, RZ, 0x8, R6 ;  /* 0x00000008ff007819 */ /* 0x000fe40000011606 */
[----:B------:R-:W-:Y:S02]  /*11700*/  SHF.R.U32.HI R4, RZ, 0x8, R4 ;  /* 0x00000008ff047819 */ /* 0x000fe40000011604 */
[----:B------:R-:W-:-:S02]  /*11710*/  PRMT R0, R15, 0x5410, R0 ;  /* 0x000054100f007816 */ /* 0x000fc40000000000 */
[----:B------:R-:W-:Y:S02]  /*11720*/  PRMT R4, R14, 0x5410, R4 ;  /* 0x000054100e047816 */ /* 0x000fe40000000004 */
[----:B-1----:R-:W-:Y:S02]  /*11730*/  LOP3.LUT R2, R5, 0xff, RZ, 0xc0, !PT ;  /* 0x000000ff05027812 */ /* 0x002fe400078ec0ff */
[----:B------:R-:W-:Y:S02]  /*11740*/  LOP3.LUT R3, R3, 0xff, RZ, 0xc0, !PT ;  /* 0x000000ff03037812 */ /* 0x000fe400078ec0ff */
[----:B------:R-:W-:Y:S01]  /*11750*/  PRMT R2, R2, 0x5410, R12 ;  /* 0x0000541002027816 */ /* 0x000fe2000000000c */
[----:B------:R1:W2:Y:S01]  /*11760*/  MUFU.EX2 R24, R7 ;  /* 0x0000000700187308 */ /* 0x0002a20000000800 */
[--C-:B------:R-:W-:Y:S01]  /*11770*/  HSET2.LE.AND R5, R0, R197.reuse, PT ;  /* 0x000000c500057233 */ /* 0x100fe20003803000 */
[----:B------:R-:W-:Y:S01]  /*11780*/  PRMT R3, R3, 0x5410, R13 ;  /* 0x0000541003037816 */ /* 0x000fe2000000000d */
[----:B------:R-:W-:Y:S01]  /*11790*/  HSET2.LE.AND R0, R4, R197, PT ;  /* 0x000000c504007233 */ /* 0x000fe20003803000 */
[----:B------:R-:W-:Y:S01]  /*117a0*/  HMMA.16816.F32.BF16 R128, R8, R20, R128 ;  /* 0x000000140880723c */ /* 0x000fe20000041880 */
[----:B---3--:R-:W-:-:S07]  /*117b0*/  F2FP.BF16.PACK_AB R4, R26, R27 ;  /* 0x0000001b1a04723e */ /* 0x008fce00000010ff */
[----:B------:R-:W-:Y:S01]  /*117c0*/  HMMA.16816.F32.BF16 R160, R8, R16, R160 ;  /* 0x0000001008a0723c */ /* 0x000fe200000418a0 */
[----:B------:R-:W-:Y:S01]  /*117d0*/  IMAD.MOV.U32 R21, RZ, RZ, R127 ;  /* 0x000000ffff157224 */ /* 0x000fe200078e007f */
[--C-:B-1----:R-:W-:Y:S01]  /*117e0*/  HSET2.LE.AND R7, R2, R197.reuse, PT ;  /* 0x000000c502077233 */ /* 0x102fe20003803000 */
[----:B------:R-:W-:Y:S01]  /*117f0*/  F2FP.BF16.PACK_AB R2, R43, R40 ;  /* 0x000000282b02723e */ /* 0x000fe200000010ff */
[----:B------:R-:W-:-:S03]  /*11800*/  HSET2.LE.AND R3, R3, R197, PT ;  /* 0x000000c503037233 */ /* 0x000fc60003803000 */
[----:B------:R-:W-:Y:S01]  /*11810*/  LOP3.LUT R16, R45, UR8, R80, 0x96, !PT ;  /* 0x000000082d107c12 */ /* 0x000fe2000f8e9650 */
[C---:B------:R-:W-:Y:S01]  /*11820*/  HMMA.16816.F32.BF16 R144, R8.reuse, R22, R144 ;  /* 0x000000160890723c */ /* 0x040fe20000041890 */
[----:B------:R-:W-:Y:S01]  /*11830*/  LOP3.LUT R92, R0, R2, RZ, 0xc0, !PT ;  /* 0x00000002005c7212 */ /* 0x000fe200078ec0ff */
[----:B------:R-:W-:Y:S01]  /*11840*/  FFMA.FTZ R0, R21, c[0x0][0x23c], -R34 ;  /* 0x00008f0015007a23 */ /* 0x000fe20000010822 */
[----:B------:R-:W-:Y:S01]  /*11850*/  F2FP.BF16.PACK_AB R6, R32, R44 ;  /* 0x0000002c2006723e */ /* 0x000fe200000010ff */
[----:B------:R-:W-:Y:S01]  /*11860*/  IMAD.MOV.U32 R20, RZ, RZ, R126 ;  /* 0x000000ffff147224 */ /* 0x000fe200078e007e */
[----:B------:R-:W-:Y:S01]  /*11870*/  LOP3.LUT R93, R3, R4, RZ, 0xc0, !PT ;  /* 0x00000004035d7212 */ /* 0x000fe200078ec0ff */
[----:B------:R1:W-:Y:S01]  /*11880*/  MUFU.EX2 R21, R0 ;  /* 0x0000000000157308 */ /* 0x0003e20000000800 */
[----:B------:R-:W-:Y:S01]  /*11890*/  IMAD.WIDE.U32 R2, R16, -0x2daee0ad, RZ ;  /* 0xd2511f5310027825 */ /* 0x000fe200078e00ff */
[----:B------:R-:W-:Y:S03]  /*118a0*/  HMMA.16816.F32.BF16 R176, R8, R18, R176 ;  /* 0x0000001208b0723c */ /* 0x000fe600000418b0 */
[----:B------:R-:W-:-:S02]  /*118b0*/  IMAD.MOV.U32 R248, RZ, RZ, R141 ;  /* 0x000000fffff87224 */ /* 0x000fc400078e008d */
[----:B------:R-:W-:Y:S01]  /*118c0*/  IMAD.MOV.U32 R240, RZ, RZ, R142 ;  /* 0x000000fffff07224 */ /* 0x000fe200078e008e */
[----:B------:R-:W-:Y:S02]  /*118d0*/  LDSM.16.MT88.4 R12, [R214+0xbc00] ;  /* 0x00bc0000d60c783b */ /* 0x000fe40000004200 */
[----:B------:R-:W-:Y:S01]  /*118e0*/  HMMA.16816.F32.BF16 R184, R8, R28, R184 ;  /* 0x0000001c08b8723c */ /* 0x000fe200000418b8 */
[----:B-1----:R-:W-:-:S07]  /*118f0*/  FFMA.FTZ R0, R20, c[0x0][0x23c], -R34 ;  /* 0x00008f0014007a23 */ /* 0x002fce0000010822 */
[----:B------:R-:W-:Y:S01]  /*11900*/  HMMA.16816.F32.BF16 R52, R8, R30, R52 ;  /* 0x0000001e0834723c */ /* 0x000fe20000041834 */
[----:B------:R1:W3:Y:S01]  /*11910*/  MUFU.EX2 R20, R0 ;  /* 0x0000000000147308 */ /* 0x0002e20000000800 */
[----:B------:R-:W-:-:S06]  /*11920*/  FFMA.FTZ R4, R248, c[0x0][0x23c], -R34 ;  /* 0x00008f00f8047a23 */ /* 0x000fcc0000010822 */
[----:B------:R-:W-:Y:S01]  /*11930*/  HMMA.16816.F32.BF16 R56, R8, R36, R56 ;  /* 0x000000240838723c */ /* 0x000fe20000041838 */
[----:B------:R-:W-:Y:S01]  /*11940*/  IMAD.MOV.U32 R247, RZ, RZ, R235 ;  /* 0x000000fffff77224 */ /* 0x000fe200078e00eb */
[----:B------:R-:W-:-:S06]  /*11950*/  LOP3.LUT R94, R5, R6, RZ, 0xc0, !PT ;  /* 0x00000006055e7212 */ /* 0x000fcc00078ec0ff */
[----:B------:R-:W-:Y:S01]  /*11960*/  HMMA.16816.F32.BF16 R48, R8, R38, R48 ;  /* 0x000000260830723c */ /* 0x000fe20000041830 */
[----:B-1----:R-:W-:Y:S02]  /*11970*/  LOP3.LUT R0, R3, UR18, R96, 0x96, !PT ;  /* 0x0000001203007c12 */ /* 0x002fe4000f8e9660 */
[----:B------:R-:W-:-:S04]  /*11980*/  LOP3.LUT R3, R2, 0xffff, RZ, 0xc0, !PT ;  /* 0x0000ffff02037812 */ /* 0x000fc800078ec0ff */
[----:B--2---:R-:W-:Y:S01]  /*11990*/  F2FP.BF16.PACK_AB R8, R24, R25 ;  /* 0x000000191808723e */ /* 0x004fe200000010ff */
[----:B------:R-:W-:Y:S01]  /*119a0*/  FFMA.FTZ R23, R82, R60, R240 ;  /* 0x0000003c52177223 */ /* 0x000fe200000100f0 */
[----:B------:R-:W-:Y:S02]  /*119b0*/  LOP3.LUT R5, R2, 0xff, RZ, 0xc0, !PT ;  /* 0x000000ff02057812 */ /* 0x000fe400078ec0ff */
[----:B------:R-:W-:Y:S01]  /*119c0*/  LOP3.LUT R95, R7, R8, RZ, 0xc0, !PT ;  /* 0x00000008075f7212 */ /* 0x000fe200078ec0ff */
[----:B------:R-:W-:Y:S01]  /*119d0*/  IMAD.MOV.U32 R240, RZ, RZ, R83 ;  /* 0x000000fffff07224 */ /* 0x000fe200078e0053 */
[----:B------:R-:W-:Y:S01]  /*119e0*/  SHF.R.U32.HI R3, RZ, 0x8, R3 ;  /* 0x00000008ff037819 */ /* 0x000fe20000011603 */
[----:B------:R1:W-:Y:S01]  /*119f0*/  MUFU.EX2 R18, R4 ;  /* 0x0000000400127308 */ /* 0x0003e20000000800 */
[----:B------:R-:W-:Y:S01]  /*11a00*/  SHF.R.U32.HI R7, RZ, 0x10, R2 ;  /* 0x00000010ff077819 */ /* 0x000fe20000011602 */
[----:B------:R-:W-:Y:S01]  /*11a10*/  FFMA.FTZ R6, R247, c[0x0][0x23c], -R34 ;  /* 0x00008f00f7067a23 */ /* 0x000fe20000010822 */
[----:B------:R-:W-:Y:S01]  /*11a20*/  PRMT R8, R5, 0x5410, R3 ;  /* 0x0000541005087816 */ /* 0x000fe20000000003 */
[----:B------:R-:W-:Y:S01]  /*11a30*/  IMAD.MOV.U32 R239, RZ, RZ, R140 ;  /* 0x000000ffffef7224 */ /* 0x000fe200078e008c */
[----:B------:R-:W-:Y:S01]  /*11a40*/  LDSM.16.MT88.4 R80, [R212+0xbc00] ;  /* 0x00bc0000d450783b */ /* 0x000fe20000004200 */
[----:B------:R-:W-:-:S02]  /*11a50*/  FFMA.FTZ R3, R240, c[0x0][0x23c], -R35 ;  /* 0x00008f00f0037a23 */ /* 0x000fc40000010823 */
[----:B------:R2:W4:Y:S01]  /*11a60*/  MUFU.EX2 R17, R6 ;  /* 0x0000000600117308 */ /* 0x0005220000000800 */
[----:B-1----:R-:W-:Y:S02]  /*11a70*/  SHF.R.U32.HI R4, RZ, 0x18, R2 ;  /* 0x00000018ff047819 */ /* 0x002fe40000011602 */
[----:B------:R-:W-:-:S05]  /*11a80*/  LOP3.LUT R2, R7, 0xff, RZ, 0xc0, !PT ;  /* 0x000000ff07027812 */ /* 0x000fca00078ec0ff */
[----:B------:R1:W-:Y:S01]  /*11a90*/  MUFU.EX2 R9, R3 ;  /* 0x0000000300097308 */ /* 0x0003e20000000800 */
[----:B--2---:R-:W-:Y:S01]  /*11aa0*/  PRMT R6, R2, 0x5410, R4 ;  /* 0x0000541002067816 */ /* 0x004fe20000000004 */
[----:B------:R-:W-:-:S06]  /*11ab0*/  FFMA.FTZ R2, R239, c[0x0][0x23c], -R35 ;  /* 0x00008f00ef027a23 */ /* 0x000fcc0000010823 */
[----:B------:R2:W5:Y:S01]  /*11ac0*/  MUFU.EX2 R11, R2 ;  /* 0x00000002000b7308 */ /* 0x0005620000000800 */
[----:B-1----:R-:W-:Y:S01]  /*11ad0*/  LOP3.LUT R3, R0, 0xffff, RZ, 0xc0, !PT ;  /* 0x0000ffff00037812 */ /* 0x002fe200078ec0ff */
[----:B------:R-:W-:-:S03]  /*11ae0*/  IMAD.MOV.U32 R237, RZ, RZ, R158 ;  /* 0x000000ffffed7224 */ /* 0x000fc600078e009e */
[----:B------:R-:W-:Y:S01]  /*11af0*/  SHF.R.U32.HI R3, RZ, 0x8, R3 ;  /* 0x00000008ff037819 */ /* 0x000fe20000011603 */
[----:B------:R-:W-:Y:S01]  /*11b00*/  IMAD.MOV.U32 R238, RZ, RZ, R159 ;  /* 0x000000ffffee7224 */ /* 0x000fe200078e009f */
[----:B--2---:R-:W-:-:S03]  /*11b10*/  LOP3.LUT R2, R0, 0xff, RZ, 0xc0, !PT ;  /* 0x000000ff00027812 */ /* 0x004fc600078ec0ff */
[----:B------:R-:W-:Y:S01]  /*11b20*/  FFMA.FTZ R4, R238, c[0x0][0x23c], -R35 ;  /* 0x00008f00ee047a23 */ /* 0x000fe20000010823 */
[----:B------:R-:W-:Y:S02]  /*11b30*/  PRMT R3, R2, 0x5410, R3 ;  /* 0x0000541002037816 */ /* 0x000fe40000000003 */
[--C-:B------:R-:W-:Y:S01]  /*11b40*/  SHF.R.U32.HI R2, RZ, 0x10, R0.reuse ;  /* 0x00000010ff027819 */ /* 0x100fe20000011600 */
[----:B------:R-:W-:Y:S01]  /*11b50*/  FFMA.FTZ R5, R237, c[0x0][0x23c], -R35 ;  /* 0x00008f00ed057a23 */ /* 0x000fe20000010823 */
[----:B------:R-:W-:Y:S02]  /*11b60*/  SHF.R.U32.HI R0, RZ, 0x18, R0 ;  /* 0x00000018ff007819 */ /* 0x000fe40000011600 */
[----:B------:R-:W-:Y:S01]  /*11b70*/  LOP3.LUT R2, R2, 0xff, RZ, 0xc0, !PT ;  /* 0x000000ff02027812 */ /* 0x000fe200078ec0ff */
[----:B------:R5:W-:Y:S03]  /*11b80*/  MUFU.EX2 R16, R4 ;  /* 0x0000000400107308 */ /* 0x000be60000000800 */
[----:B------:R-:W-:-:S05]  /*11b90*/  PRMT R2, R2, 0x5410, R0 ;  /* 0x0000541002027816 */ /* 0x000fca0000000000 */
[----:B------:R1:W2:Y:S01]  /*11ba0*/  MUFU.EX2 R10, R5 ;  /* 0x00000005000a7308 */ /* 0x0002a20000000800 */
[--C-:B------:R-:W-:Y:S02]  /*11bb0*/  HSET2.LE.AND R0, R3, R197.reuse, PT ;  /* 0x000000c503007233 */ /* 0x100fe40003803000 */
[--C-:B------:R-:W-:Y:S01]  /*11bc0*/  HSET2.LE.AND R3, R2, R197.reuse, PT ;  /* 0x000000c502037233 */ /* 0x100fe20003803000 */
[----:B---3--:R-:W-:Y:S01]  /*11bd0*/  F2FP.BF16.PACK_AB R2, R20, R21 ;  /* 0x000000151402723e */ /* 0x008fe200000010ff */
[----:B------:R-:W-:Y:S02]  /*11be0*/  IMAD.MOV.U32 R210, RZ, RZ, R124 ;  /* 0x000000ffffd27224 */ /* 0x000fe400078e007c */
[----:B------:R-:W-:Y:S01]  /*11bf0*/  IMAD.MOV.U32 R211, RZ, RZ, R125 ;  /* 0x000000ffffd37224 */ /* 0x000fe200078e007d */
[----:B------:R-:W-:Y:S01]  /*11c00*/  LOP3.LUT R96, R0, R2, RZ, 0xc0, !PT ;  /* 0x0000000200607212 */ /* 0x000fe200078ec0ff */
[----:B------:R-:W-:Y:S01]  /*11c10*/  IMAD.MOV.U32 R241, RZ, RZ, R143 ;  /* 0x000000fffff17224 */ /* 0x000fe200078e008f */
[----:B----4-:R-:W-:Y:S01]  /*11c20*/  F2FP.BF16.PACK_AB R0, R17, R18 ;  /* 0x000000121100723e */ /* 0x010fe200000010ff */
[----:B------:R-:W-:Y:S01]  /*11c30*/  IMAD.MOV.U32 R237, RZ, RZ, R98 ;  /* 0x000000ffffed7224 */ /* 0x000fe200078e0062 */
[----:B-----5:R-:W-:Y:S01]  /*11c40*/  F2FP.BF16.PACK_AB R4, R11, R9 ;  /* 0x000000090b04723e */ /* 0x020fe200000010ff */
[----:B------:R-:W-:Y:S01]  /*11c50*/  IMAD.MOV.U32 R238, RZ, RZ, R99 ;  /* 0x000000ffffee7224 */ /* 0x000fe200078e0063 */
[----:B------:R-:W-:-:S02]  /*11c60*/  HSET2.LE.AND R6, R6, R197, PT ;  /* 0x000000c506067233 */ /* 0x000fc40003803000 */
[----:B-1----:R-:W-:Y:S01]  /*11c70*/  HSET2.LE.AND R5, R8, R197, PT ;  /* 0x000000c508057233 */ /* 0x002fe20003803000 */
[----:B------:R-:W-:Y:S01]  /*11c80*/  IMAD.MOV.U32 R236, RZ, RZ, R234 ;  /* 0x000000ffffec7224 */ /* 0x000fe200078e00ea */
[----:B--2---:R-:W-:Y:S01]  /*11c90*/  F2FP.BF16.PACK_AB R2, R10, R16 ;  /* 0x000000100a02723e */ /* 0x004fe200000010ff */
[----:B------:R-:W-:Y:S02]  /*11ca0*/  FFMA.FTZ R22, R210, R61, R211 ;  /* 0x0000003dd2167223 */ /* 0x000fe400000100d3 */
[----:B------:R-:W-:Y:S01]  /*11cb0*/  IMAD.MOV.U32 R235, RZ, RZ, R233 ;  /* 0x000000ffffeb7224 */ /* 0x000fe200078e00e9 */
[----:B------:R-:W-:Y:S01]  /*11cc0*/  LOP3.LUT R98, R5, R0, RZ, 0xc0, !PT ;  /* 0x0000000005627212 */ /* 0x000fe200078ec0ff */
[----:B------:R-:W-:Y:S01]  /*11cd0*/  IMAD.MOV.U32 R234, RZ, RZ, R232 ;  /* 0x000000ffffea7224 */ /* 0x000fe200078e00e8 */
[----:B------:R-:W-:Y:S01]  /*11ce0*/  LOP3.LUT R97, R3, R4, RZ, 0xc0, !PT ;  /* 0x0000000403617212 */ /* 0x000fe200078ec0ff */
[----:B------:R-:W-:Y:S01]  /*11cf0*/  FFMA.FTZ R19, R241, R62, R252 ;  /* 0x0000003ef1137223 */ /* 0x000fe200000100fc */
[----:B------:R-:W1:Y:S01]  /*11d00*/  LDSM.16.MT88.4 R140, [R214+0x9c00] ;  /* 0x009c0000d68c783b */ /* 0x000e620000004200 */
[----:B------:R-:W-:Y:S01]  /*11d10*/  FFMA.FTZ R0, R237, R63, R238 ;  /* 0x0000003fed007223 */ /* 0x000fe200000100ee */
[----:B------:R-:W-:Y:S01]  /*11d20*/  LOP3.LUT R99, R6, R2, RZ, 0xc0, !PT ;  /* 0x0000000206637212 */ /* 0x000fe200078ec0ff */
[----:B------:R-:W-:Y:S01]  /*11d30*/  IMAD.MOV.U32 R233, RZ, RZ, R231 ;  /* 0x000000ffffe97224 */ /* 0x000fe200078e00e7 */
[----:B------:R-:W2:Y:S01]  /*11d40*/  LDSM.16.MT88.4 R124, [R212+0x9c00] ;  /* 0x009c0000d47c783b */ /* 0x000ea20000004200 */
[----:B------:R-:W-:-:S02]  /*11d50*/  FADD.FTZ R4, R236, R22 ;  /* 0x00000016ec047221 */ /* 0x000fc40000010000 */
[----:B------:R-:W-:Y:S02]  /*11d60*/  IMAD.MOV.U32 R232, RZ, RZ, R205 ;  /* 0x000000ffffe87224 */ /* 0x000fe400078e00cd */
[----:B------:R-:W-:Y:S02]  /*11d70*/  FADD.FTZ R3, R235, R23 ;  /* 0x00000017eb037221 */ /* 0x000fe40000010000 */
[----:B------:R-:W-:Y:S02]  /*11d80*/  IMAD.MOV.U32 R231, RZ, RZ, R243 ;  /* 0x000000ffffe77224 */ /* 0x000fe400078e00f3 */
[----:B------:R-:W-:Y:S02]  /*11d90*/  FADD.FTZ R2, R234, R19 ;  /* 0x00000013ea027221 */ /* 0x000fe40000010000 */
[----:B------:R-:W-:Y:S02]  /*11da0*/  FADD.FTZ R0, R246, R0 ;  /* 0x00000000f6007221 */ /* 0x000fe40000010000 */
[----:B------:R-:W-:-:S02]  /*11db0*/  IMAD.MOV.U32 R205, RZ, RZ, R156 ;  /* 0x000000ffffcd7224 */ /* 0x000fc400078e009c */
[----:B------:R-:W-:Y:S02]  /*11dc0*/  FADD.FTZ R7, R233, R4 ;  /* 0x00000004e9077221 */ /* 0x000fe40000010000 */
[----:B------:R-:W-:Y:S02]  /*11dd0*/  IMAD.MOV.U32 R243, RZ, RZ, R157 ;  /* 0x000000fffff37224 */ /* 0x000fe400078e009d */
[----:B------:R-:W-:Y:S01]  /*11de0*/  FADD.FTZ R6, R232, R3 ;  /* 0x00000003e8067221 */ /* 0x000fe20000010000 */
[----:B------:R-:W3:Y:S01]  /*11df0*/  LDSM.16.MT88.4 R156, [R212+0xac00] ;  /* 0x00ac0000d49c783b */ /* 0x000ee20000004200 */
        /* <DEDUP_REMOVED lines=54> */
[C---:B-1----:R-:W-:Y:S01]  /*12160*/  HMMA.16816.F32.BF16 R132, R92.reuse, R140, R132 ;  /* 0x0000008c5c84723c */ /* 0x042fe20000041884 */
[----:B------:R1:W-:Y:S04]  /*12170*/  STL [R1+0x20], R5 ;  /* 0x0000200501007387 */ /* 0x0003e80000100800 */
[----:B------:R1:W-:Y:S03]  /*12180*/  STL [R1+0x48], R3 ;  /* 0x0000480301007387 */ /* 0x0003e60000100800 */
[----:B------:R-:W-:Y:S01]  /*12190*/  HMMA.16816.F32.BF16 R136, R92, R142, R136 ;  /* 0x0000008e5c88723c */ /* 0x000fe20000041888 */
[----:B------:R1:W-:Y:S04]  /*121a0*/  STL [R1+0x50], R0 ;  /* 0x0000500001007387 */ /* 0x0003e80000100800 */
[----:B------:R1:W-:Y:S03]  /*121b0*/  STL [R1+0x4c], R2 ;  /* 0x00004c0201007387 */ /* 0x0003e60000100800 */
[----:B------:R-:W-:Y:S08]  /*121c0*/  HMMA.16816.F32.BF16 R128, R96, R140, R128 ;  /* 0x0000008c6080723c */ /* 0x000ff00000041880 */
[C---:B--2---:R-:W-:Y:S08]  /*121d0*/  HMMA.16816.F32.BF16 R116, R92.reuse, R124, R116 ;  /* 0x0000007c5c74723c */ /* 0x044ff00000041874 */
[C---:B------:R-:W-:Y:S08]  /*121e0*/  HMMA.16816.F32.BF16 R120, R92.reuse, R126, R120 ;  /* 0x0000007e5c78723c */ /* 0x040ff00000041878 */
[C---:B---3--:R-:W-:Y:S08]  /*121f0*/  HMMA.16816.F32.BF16 R148, R92.reuse, R156, R148 ;  /* 0x0000009c5c94723c */ /* 0x048ff00000041894 */
[C---:B------:R-:W-:Y:S08]  /*12200*/  HMMA.16816.F32.BF16 R152, R92.reuse, R158, R152 ;  /* 0x0000009e5c98723c */ /* 0x040ff00000041898 */
[C---:B------:R-:W-:Y:S08]  /*12210*/  HMMA.16816.F32.BF16 R164, R92.reuse, R172, R164 ;  /* 0x000000ac5ca4723c */ /* 0x040ff000000418a4 */
[C---:B------:R-:W-:Y:S08]  /*12220*/  HMMA.16816.F32.BF16 R168, R92.reuse, R174, R168 ;  /* 0x000000ae5ca8723c */ /* 0x040ff000000418a8 */
[C---:B------:R-:W-:Y:S08]  /*12230*/  HMMA.16816.F32.BF16 R72, R92.reuse, R80, R72 ;  /* 0x000000505c48723c */ /* 0x040ff00000041848 */
[C---:B------:R-:W-:Y:S08]  /*12240*/  HMMA.16816.F32.BF16 R76, R92.reuse, R82, R76 ;  /* 0x000000525c4c723c */ /* 0x040ff0000004184c */
[----:B------:R-:W-:Y:S08]  /*12250*/  HMMA.16816.F32.BF16 R88, R92, R12, R88 ;  /* 0x0000000c5c58723c */ /* 0x000ff00000041858 */
[----:B------:R-:W-:Y:S08]  /*12260*/  HMMA.16816.F32.BF16 R140, R96, R142, R144 ;  /* 0x0000008e608c723c */ /* 0x000ff00000041890 */
        /* <DEDUP_REMOVED lines=11> */
.L_x_665:
[----:B-1----:R-:W-:-:S06]  /*12320*/  UISETP.GT.AND UP0, UPT, UR25, UR19, UPT ;  /* 0x000000131900728c */ /* 0x002fcc000bf04270 */
[----:B------:R-:W-:-:S13]  /*12330*/  PLOP3.LUT P0, PT, PT, PT, UP0, 0x80, 0x0 ;  /* 0x000000000000781c */ /* 0x000fda0003f0f008 */
[----:B------:R-:W-:Y:S05]  /*12340*/  @!P0 BRA `(.L_x_668) ;  /* 0x00005d1000008947 */ /* 0x000fea0003800000 */
[----:B------:R-:W2:Y:S01]  /*12350*/  LDL.LU R9, [R1+0x2c] ;  /* 0x00002c0001097983 */ /* 0x000ea20000300800 */
[----:B------:R-:W1:Y:S01]  /*12360*/  LDC.U8 R0, c[0x0][0x2d8] ;  /* 0x0000b600ff007b82 */ /* 0x000e620000000000 */
[----:B------:R-:W-:Y:S01]  /*12370*/  UMOV UR30, 0x5 ;  /* 0x00000005001e7882 */ /* 0x000fe20000000000 */
[----:B------:R-:W-:Y:S01]  /*12380*/  MOV R100, R104 ;  /* 0x0000006800647202 */ /* 0x000fe20000000f00 */
[----:B------:R-:W3:Y:S01]  /*12390*/  LDL.LU R2, [R1+0x8] ;  /* 0x0000080001027983 */ /* 0x000ee20000300800 */
[----:B------:R-:W-:Y:S01]  /*123a0*/  ULDC.64 UR4, c[0x0][0x1a0] ;  /* 0x0000680000047ab9 */ /* 0x000fe20000000a00 */
[----:B------:R-:W-:Y:S01]  /*123b0*/  MOV R3, R105 ;  /* 0x0000006900037202 */ /* 0x000fe20000000f00 */
[----:B------:R-:W-:Y:S01]  /*123c0*/  USHF.L.U32 UR32, UR4, 0x5, URZ ;  /* 0x0000000504207899 */ /* 0x000fe2000800063f */
[----:B------:R-:W4:Y:S01]  /*123d0*/  LDL.LU R8, [R1+0x28] ;  /* 0x0000280001087983 */ /* 0x000f220000300800 */
[----:B------:R-:W-:Y:S01]  /*123e0*/  USHF.L.U64.HI UR5, UR4, UR30, UR5 ;  /* 0x0000001e04057299 */ /* 0x000fe20008010205 */
[----:B------:R-:W-:-:S02]  /*123f0*/  MOV R107, R102 ;  /* 0x00000066006b7202 */ /* 0x000fc40000000f00 */
[----:B------:R-:W5:Y:S01]  /*12400*/  LDL.LU.64 R6, [R1+0x10] ;  /* 0x0000100001067983 */ /* 0x000f620000300a00 */
[----:B------:R-:W-:Y:S01]  /*12410*/  MOV R106, R103 ;  /* 0x00000067006a7202 */ /* 0x000fe20000000f00 */
[----:B------:R-:W-:Y:S02]  /*12420*/  USHF.L.U64.HI UR31, UR32, 0x1, UR5 ;  /* 0x00000001201f7899 */ /* 0x000fe40008010205 */
[----:B------:R-:W5:Y:S01]  /*12430*/  LDL.LU.64 R4, [R1+0x58] ;  /* 0x0000580001047983 */ /* 0x000f620000300a00 */
[----:B------:R-:W-:-:S03]  /*12440*/  USHF.L.U32 UR32, UR32, 0x1, URZ ;  /* 0x0000000120207899 */ /* 0x000fc6000800063f */
[----:B------:R-:W2:Y:S01]  /*12450*/  LDL.LU R10, [R1+0xc] ;  /* 0x00000c00010a7983 */ /* 0x000ea20000300800 */
[----:B-1----:R-:W-:Y:S01]  /*12460*/  PRMT R0, R0, 0x7054, R0 ;  /* 0x0000705400007816 */ /* 0x002fe20000000000 */
[----:B--2---:R-:W-:-:S04]  /*12470*/  IMAD.WIDE.U32 R12, R10, -0x326172a9, RZ ;  /* 0xcd9e8d570a0c7825 */ /* 0x004fc800078e00ff */
[----:B------:R-:W-:Y:S01]  /*12480*/  IMAD.WIDE.U32 R10, R9, -0x326172a9, RZ ;  /* 0xcd9e8d57090a7825 */ /* 0x000fe200078e00ff */
[-C--:B---3--:R-:W-:Y:S01]  /*12490*/  LOP3.LUT R0, R13, R2.reuse, RZ, 0x3c, !PT ;  /* 0x000000020d007212 */ /* 0x088fe200078e3cff */
[----:B------:R4:W-:Y:S03]  /*124a0*/  STL.64 [R1+0x40], R12 ;  /* 0x0000400c01007387 */ /* 0x0009e60000100a00 */
[----:B------:R-:W-:Y:S01]  /*124b0*/  LOP3.LUT R2, R11, R2, RZ, 0x3c, !PT ;  /* 0x000000020b027212 */ /* 0x000fe200078e3cff */
[----:B------:R1:W-:Y:S01]  /*124c0*/  STL.64 [R1+0x38], R10 ;  /* 0x0000380a01007387 */ /* 0x0003e20000100a00 */
[----:B-----5:R-:W-:Y:S01]  /*124d0*/  MOV R5, R7 ;  /* 0x0000000700057202 */ /* 0x020fe20000000f00 */
[----:B----4-:R-:W-:-:S04]  /*124e0*/  IMAD.WIDE.U32 R12, R8, -0x2daee0ad, RZ ;  /* 0xd2511f53080c7825 */ /* 0x010fc800078e00ff */
[----:B-1----:R-:W-:Y:S01]  /*124f0*/  IMAD.WIDE.U32 R10, R0, -0x2daee0ad, RZ ;  /* 0xd2511f53000a7825 */ /* 0x002fe200078e00ff */
[----:B------:R1:W-:Y:S03]  /*12500*/  STL.64 [R1+0x18], R12 ;  /* 0x0000180c01007387 */ /* 0x0003e60000100a00 */
[----:B------:R-:W-:Y:S01]  /*12510*/  IMAD.WIDE.U32 R8, R2, -0x2daee0ad, RZ ;  /* 0xd2511f5302087825 */ /* 0x000fe200078e00ff */
[----:B------:R1:W-:Y:S04]  /*12520*/  STL.64 [R1+0x30], R10 ;  /* 0x0000300a01007387 */ /* 0x0003e80000100a00 */
[----:B------:R1:W-:Y:S04]  /*12530*/  STL.64 [R1+0x58], R4 ;  /* 0x0000580401007387 */ /* 0x0003e80000100a00 */
[----:B------:R1:W-:Y:S01]  /*12540*/  STL.64 [R1+0x28], R8 ;  /* 0x0000280801007387 */ /* 0x0003e20000100a00 */
[----:B------:R-:W-:Y:S05]  /*12550*/  BRA `(.L_x_669) ;  /* 0x000001d000007947 */ /* 0x000fea0003800000 */
.L_x_671:
[----:B------:R-:W2:Y:S01]  /*12560*/  LDL.64 R228, [R1+0x68] ;  /* 0x0000680001e47983 */ /* 0x000ea20000100a00 */
[----:B------:R-:W-:Y:S02]  /*12570*/  ULDC.64 UR4, c[0x0][0x198] ;  /* 0x0000660000047ab9 */ /* 0x000fe40000000a00 */
[----:B------:R-:W-:Y:S01]  /*12580*/  UIADD3 UR33, UR25, -0x2, URZ ;  /* 0xfffffffe19217890 */ /* 0x000fe2000fffe03f */
[----:B------:R-:W3:Y:S03]  /*12590*/  LDL.64 R104, [R1+0x60] ;  /* 0x0000600001687983 */ /* 0x000ee60000100a00 */
[----:B------:R-:W-:Y:S02]  /*125a0*/  USHF.R.S32.HI UR25, URZ, 0x1f, UR33 ;  /* 0x0000001f3f197899 */ /* 0x000fe40008011421 */
[----:B------:R-:W-:Y:S02]  /*125b0*/  UIMAD.WIDE.U32 UR34, UR33, UR4, URZ ;  /* 0x00000004212272a5 */ /* 0x000fe4000f8e003f */
[----:B------:R-:W-:Y:S04]  /*125c0*/  UIMAD UR25, UR25, UR4, URZ ;  /* 0x00000004191972a4 */ /* 0x000fe8000f8e023f */
[----:B------:R-:W-:Y:S01]  /*125d0*/  UIMAD UR25, UR33, UR5, UR25 ;  /* 0x00000005211972a4 */ /* 0x000fe2000f8e0219 */
[----:B------:R-:W-:Y:S02]  /*125e0*/  IMAD.U32 R0, RZ, RZ, UR34 ;  /* 0x00000022ff007e24 */ /* 0x000fe4000f8e00ff */
[----:B------:R-:W-:Y:S01]  /*125f0*/  IMAD.U32 R101, RZ, RZ, UR34 ;  /* 0x00000022ff657e24 */ /* 0x000fe2000f8e00ff */
[----:B------:R-:W-:Y:S06]  /*12600*/  UIADD3 UR25, UR35, UR25, URZ ;  /* 0x0000001923197290 */ /* 0x000fec000fffe03f */
[----:B------:R-:W-:Y:S01]  /*12610*/  IMAD.U32 R2, RZ, RZ, UR25 ;  /* 0x00000019ff027e24 */ /* 0x000fe2000f8e00ff */
        /* <DEDUP_REMOVED lines=17> */
.L_x_669:
[----:B-1----:R-:W2:Y:S01]  /*12730*/  LDL.64 R4, [R1+0x58] ;  /* 0x0000580001047983 */ /* 0x002ea20000100a00 */
[----:B------:R-:W-:Y:S04]  /*12740*/  DEPBAR.LE SB0, 0x0 ;  /* 0x000080000000791a */ /* 0x000fe80000000000 */
[----:B------:R-:W-:Y:S01]  /*12750*/  UIADD3 UR30, UR25, -0x1, URZ ;  /* 0xffffffff191e7890 */ /* 0x000fe2000fffe03f */
[----:B------:R-:W-:Y:S03]  /*12760*/  BAR.SYNC.DEFER_BLOCKING 0x0 ;  /* 0x0000000000007b1d */ /* 0x000fe60000010000 */
[----:B------:R-:W-:Y:S02]  /*12770*/  USHF.R.S32.HI UR5, URZ, 0x1f, UR30 ;  /* 0x0000001f3f057899 */ /* 0x000fe4000801141e */
[----:B------:R-:W-:Y:S01]  /*12780*/  UIMAD UR4, UR22, UR30, URZ ;  /* 0x0000001e160472a4 */ /* 0x000fe2000f8e023f */
[----:B------:R-:W-:Y:S01]  /*12790*/  IMAD.U32 R6, RZ, RZ, UR30 ;  /* 0x0000001eff067e24 */ /* 0x000fe2000f8e00ff */
[----:B------:R-:W-:Y:S02]  /*127a0*/  UISETP.GT.AND UP0, UPT, UR30, UR19, UPT ;  /* 0x000000131e00728c */ /* 0x000fe4000bf04270 */
[----:B------:R-:W-:Y:S01]  /*127b0*/  UIMAD UR4, UR5, UR23, UR4 ;  /* 0x00000017050472a4 */ /* 0x000fe2000f8e0204 */
[----:B--2---:R-:W-:Y:S05]  /*127c0*/  IMAD.WIDE.U32 R6, R6, UR23, R4 ;  /* 0x0000001706067c25 */ /* 0x004fea000f8e0004 */
[C---:B------:R-:W-:Y:S02]  /*127d0*/  LEA R4, P0, R6.reuse, c[0x0][0x170], 0x1 ;  /* 0x00005c0006047a11 */ /* 0x040fe400078008ff */
[----:B------:R-:W-:Y:S04]  /*127e0*/  IADD3 R0, R7, UR4, RZ ;  /* 0x0000000407007c10 */ /* 0x000fe8000fffe0ff */
[----:B------:R-:W-:Y:S02]  /*127f0*/  LEA.HI.X R5, R6, c[0x0][0x174], R0, 0x1, P0 ;  /* 0x00005d0006057a11 */ /* 0x000fe400000f0c00 */
[----:B------:R-:W-:Y:S03]  /*12800*/  IADD3 R6, P0, R4, UR32, RZ ;  /* 0x0000002004067c10 */ /* 0x000fe6000ff1e0ff */
[----:B------:R-:W-:Y:S01]  /*12810*/  @!PT LDS RZ, [RZ] ;  /* 0x00000000fffff984 */ /* 0x000fe20000000800 */
[----:B------:R-:W-:Y:S01]  /*12820*/  @!PT LDS RZ, [RZ] ;  /* 0x00000000fffff984 */ /* 0x000fe20000000800 */
[----:B------:R-:W-:Y:S01]  /*12830*/  @!PT LDS RZ, [RZ] ;  /* 0x00000000fffff984 */ /* 0x000fe20000000800 */
[----:B------:R1:W-:Y:S01]  /*12840*/  LDGSTS.E.BYPASS.LTC128B.128 [R226+0x9000], [R4.64] ;  /* 0x0900000004e27fae */ /* 0x0003e2000b901d5a */
[----:B------:R-:W-:Y:S02]  /*12850*/  IADD3.X R7, R5, UR31, RZ, P0, !PT ;  /* 0x0000001f05077c10 */ /* 0x000fe400087fe4ff */
[----:B------:R-:W-:Y:S03]  /*12860*/  PLOP3.LUT P0, PT, PT, PT, UP0, 0x80, 0x0 ;  /* 0x000000000000781c */ /* 0x000fe60003f0f008 */
[----:B------:R1:W-:Y:S06]  /*12870*/  LDGSTS.E.BYPASS.LTC128B.128 [R226+0xa000], [R4.64+0x40] ;  /* 0x0a00004004e27fae */ /* 0x0003ec000b901d5a */
[----:B------:R1:W-:Y:S06]  /*12880*/  LDGSTS.E.BYPASS.LTC128B.128 [R226+0xb000], [R4.64+0x80] ;  /* 0x0b00008004e27fae */ /* 0x0003ec000b901d5a */
[----:B------:R1:W-:Y:S06]  /*12890*/  LDGSTS.E.BYPASS.LTC128B.128 [R226+0x9800], [R6.64] ;  /* 0x0980000006e27fae */ /* 0x0003ec000b901d5a */
[----:B------:R1:W-:Y:S06]  /*128a0*/  LDGSTS.E.BYPASS.LTC128B.128 [R226+0xa800], [R6.64+0x40] ;  /* 0x0a80004006e27fae */ /* 0x0003ec000b901d5a */
[----:B------:R1:W-:Y:S06]  /*128b0*/  LDGSTS.E.BYPASS.LTC128B.128 [R226+0xb800], [R6.64+0x80] ;  /* 0x0b80008006e27fae */ /* 0x0003ec000b901d5a */
[----:B------:R-:W-:Y:S06]  /*128c0*/  LDSM.16.M88.4 R64, [R216] ;  /* 0x00000000d840783b */ /* 0x000fec0000000200 */
[----:B------:R-:W1:Y:S06]  /*128d0*/  LDSM.16.M88.4 R16, [R213+0x6000] ;  /* 0x00600000d510783b */ /* 0x000e6c0000000200 */
[----:B------:R-:W2:Y:S06]  /*128e0*/  LDSM.16.M88.4 R60, [R216+0x1000] ;  /* 0x00100000d83c783b */ /* 0x000eac0000000200 */
[----:B------:R-:W3:Y:S06]  /*128f0*/  LDSM.16.M88.4 R32, [R213+0x6400] ;  /* 0x00640000d520783b */ /* 0x000eec0000000200 */
[----:B------:R-:W0:Y:S06]  /*12900*/  LDGDEPBAR ;  /* 0x00000000000079af */ /* 0x000e2c0000000000 */
[----:B------:R-:W4:Y:S06]  /*12910*/  LDSM.16.M88.4 R48, [R213+0x6800] ;  /* 0x00680000d530783b */ /* 0x000f2c0000000200 */
[----:B------:R-:W5:Y:S06]  /*12920*/  LDSM.16.M88.4 R108, [R213+0x6c00] ;  /* 0x006c0000d56c783b */ /* 0x000f6c0000000200 */
        /* <DEDUP_REMOVED lines=9> */
[----:B------:R-:W-:Y:S05]  /*129c0*/  LDSM.16.M88.4 R196, [R216+0x2000] ;  /* 0x00200000d8c4783b */ /* 0x000fea0000000200 */
[-C--:B---3--:R-:W-:Y:S01]  /*129d0*/  HMMA.16816.F32.BF16 R20, R64, R32.reuse, RZ ;  /* 0x000000204014723c */ /* 0x088fe200000418ff */
[----:B------:R-:W-:Y:S06]  /*129e0*/  LDSM.16.M88.4 R200, [R213+0x7000] ;  /* 0x00700000d5c8783b */ /* 0x000fec0000000200 */
[----:B------:R-:W-:Y:S01]  /*129f0*/  LDSM.16.M88.4 R204, [R216+0x3000] ;  /* 0x00300000d8cc783b */ /* 0x000fe20000000200 */
[C---:B------:R-:W-:Y:S05]  /*12a00*/  HMMA.16816.F32.BF16 R24, R60.reuse, R32, RZ ;  /* 0x000000203c18723c */ /* 0x040fea00000418ff */
[----:B------:R-:W-:Y:S03]  /*12a10*/  LDSM.16.M88.4 R208, [R213+0x7400] ;  /* 0x00740000d5d0783b */ /* 0x000fe60000000200 */
[-C--:B------:R-:W-:Y:S08]  /*12a20*/  HMMA.16816.F32.BF16 R28, R60, R34.reuse, RZ ;  /* 0x000000223c1c723c */ /* 0x080ff000000418ff */
[C---:B------:R-:W-:Y:S08]  /*12a30*/  HMMA.16816.F32.BF16 R32, R64.reuse, R34, RZ ;  /* 0x000000224020723c */ /* 0x040ff000000418ff */
[-C--:B----4-:R-:W-:Y:S08]  /*12a40*/  HMMA.16816.F32.BF16 R36, R64, R48.reuse, RZ ;  /* 0x000000304024723c */ /* 0x090ff000000418ff */
[C---:B------:R-:W-:Y:S08]  /*12a50*/  HMMA.16816.F32.BF16 R40, R60.reuse, R48, RZ ;  /* 0x000000303c28723c */ /* 0x040ff000000418ff */
[-C--:B------:R-:W-:Y:S08]  /*12a60*/  HMMA.16816.F32.BF16 R44, R60, R50.reuse, RZ ;  /* 0x000000323c2c723c */ /* 0x080ff000000418ff */
[C---:B------:R-:W-:Y:S08]  /*12a70*/  HMMA.16816.F32.BF16 R48, R64.reuse, R50, RZ ;  /* 0x000000324030723c */ /* 0x040ff000000418ff */
[-C--:B-----5:R-:W-:Y:S08]  /*12a80*/  HMMA.16816.F32.BF16 R52, R64, R108.reuse, RZ ;  /* 0x0000006c4034723c */ /* 0x0a0ff000000418ff */
        /* <DEDUP_REMOVED lines=19> */
[-C--:B---3--:R-:W-:Y:S08]  /*12bc0*/  HMMA.16816.F32.BF16 R52, R176, R108.reuse, R52 ;  /* 0x0000006cb034723c */ /* 0x088ff00000041834 */
[C---:B------:R-:W-:Y:S08]  /*12bd0*/  HMMA.16816.F32.BF16 R56, R184.reuse, R108, R56 ;  /* 0x0000006cb838723c */ /* 0x040ff00000041838 */
[-C--:B------:R-:W-:Y:S01]  /*12be0*/  HMMA.16816.F32.BF16 R60, R184, R110.reuse, R60 ;  /* 0x0000006eb83c723c */ /* 0x080fe2000004183c */
[----:B------:R-:W-:Y:S07]  /*12bf0*/  LDSM.16.M88.4 R184, [R217+0x3000] ;  /* 0x00300000d9b8783b */ /* 0x000fee0000000200 */
[----:B------:R-:W-:Y:S01]  /*12c00*/  HMMA.16816.F32.BF16 R64, R176, R110, R64 ;  /* 0x0000006eb040723c */ /* 0x000fe20000041840 */
[----:B------:R-:W-:Y:S06]  /*12c10*/  LDSM.16.M88.4 R108, [R217+0x2000] ;  /* 0x00200000d96c783b */ /* 0x000fec0000000200 */
[----:B------:R-:W3:Y:S01]  /*12c20*/  LDSM.16.M88.4 R176, [R215+0x7000] ;  /* 0x00700000d7b0783b */ /* 0x000ee20000000200 */
        /* <DEDUP_REMOVED lines=15> */
[-C--:B--2---:R-:W-:Y:S08]  /*12d20*/  HMMA.16816.F32.BF16 R52, R196, R188.reuse, R52 ;  /* 0x000000bcc434723c */ /* 0x084ff00000041834 */
[C---:B------:R-:W-:Y:S08]  /*12d30*/  HMMA.16816.F32.BF16 R56, R204.reuse, R188, R56 ;  /* 0x000000bccc38723c */ /* 0x040ff00000041838 */
[-C--:B------:R-:W-:Y:S01]  /*12d40*/  HMMA.16816.F32.BF16 R60, R204, R190.reuse, R60 ;  /* 0x000000becc3c723c */ /* 0x080fe2000004183c */
[----:B------:R-:W-:Y:S07]  /*12d50*/  LDSM.16.M88.4 R204, [R216+0x5000] ;  /* 0x00500000d8cc783b */ /* 0x000fee0000000200 */
[----:B------:R-:W-:Y:S01]  /*12d60*/  HMMA.16816.F32.BF16 R64, R196, R190, R64 ;  /* 0x000000bec440723c */ /* 0x000fe20000041840 */
[----:B------:R-:W-:Y:S06]  /*12d70*/  LDSM.16.M88.4 R188, [R216+0x4000] ;  /* 0x00400000d8bc783b */ /* 0x000fec0000000200 */
        /* <DEDUP_REMOVED lines=22> */
[----:B------:R-:W-:Y:S01]  /*12ee0*/  LDSM.16.M88.4 R200, [R215+0x8400] ;  /* 0x00840000d7c8783b */ /* 0x000fe20000000200 */
[-C--:B--2---:R-:W-:Y:S08]  /*12ef0*/  HMMA.16816.F32.BF16 R4, R188, R196.reuse, R4 ;  /* 0x000000c4bc04723c */ /* 0x084ff00000041804 */
[C---:B------:R-:W-:Y:S08]  /*12f00*/  HMMA.16816.F32.BF16 R8, R204.reuse, R196, R8 ;  /* 0x000000c4cc08723c */ /* 0x040ff00000041808 */
[-C--:B------:R-:W-:Y:S08]  /*12f10*/  HMMA.16816.F32.BF16 R12, R204, R198.reuse, R12 ;  /* 0x000000c6cc0c723c */ /* 0x080ff0000004180c */
[C---:B------:R-:W-:Y:S01]  /*12f20*/  HMMA.16816.F32.BF16 R16, R188.reuse, R198, R16 ;  /* 0x000000c6bc10723c */ /* 0x040fe20000041810 */
[----:B------:R-:W2:Y:S07]  /*12f30*/  LDSM.16.M88.4 R196, [R217+0x5000] ;  /* 0x00500000d9c4783b */ /* 0x000eae0000000200 */
[-C--:B---3--:R-:W-:Y:S08]  /*12f40*/  HMMA.16816.F32.BF16 R20, R188, R176.reuse, R20 ;  /* 0x000000b0bc14723c */ /* 0x088ff00000041814 */
[C---:B------:R-:W-:Y:S08]  /*12f50*/  HMMA.16816.F32.BF16 R24, R204.reuse, R176, R24 ;  /* 0x000000b0cc18723c */ /* 0x040ff00000041818 */
[-C--:B------:R-:W-:Y:S08]  /*12f60*/  HMMA.16816.F32.BF16 R28, R204, R178.reuse, R28 ;  /* 0x000000b2cc1c723c */ /* 0x080ff0000004181c */
[C---:B------:R-:W-:Y:S01]  /*12f70*/  HMMA.16816.F32.BF16 R32, R188.reuse, R178, R32 ;  /* 0x000000b2bc20723c */ /* 0x040fe20000041820 */
[----:B------:R-:W3:Y:S01]  /*12f80*/  LDSM.16.M88.4 R176, [R215+0x8c00] ;  /* 0x008c0000d7b0783b */ /* 0x000ee20000000200 */
[----:B------:R-:W-:Y:S05]  /*12f90*/  DEPBAR.LE SB0, 0x0 ;  /* 0x000080000000791a */ /* 0x000fea0000000000 */
[----:B------:R-:W-:Y:S01]  /*12fa0*/  BAR.SYNC.DEFER_BLOCKING 0x0 ;  /* 0x0000000000007b1d */ /* 0x000fe20000010000 */
[-C--:B-1----:R-:W-:Y:S08]  /*12fb0*/  HMMA.16816.F32.BF16 R36, R188, R108.reuse, R36 ;  /* 0x0000006cbc24723c */ /* 0x082ff00000041824 */
[C---:B------:R-:W-:Y:S08]  /*12fc0*/  HMMA.16816.F32.BF16 R40, R204.reuse, R108, R40 ;  /* 0x0000006ccc28723c */ /* 0x040ff00000041828 */
[-C--:B------:R-:W-:Y:S08]  /*12fd0*/  HMMA.16816.F32.BF16 R44, R204, R110.reuse, R44 ;  /* 0x0000006ecc2c723c */ /* 0x080ff0000004182c */
[C---:B------:R-:W-:Y:S08]  /*12fe0*/  HMMA.16816.F32.BF16 R48, R188.reuse, R110, R48 ;  /* 0x0000006ebc30723c */ /* 0x040ff00000041830 */
[-C--:B------:R-:W-:Y:S08]  /*12ff0*/  HMMA.16816.F32.BF16 R52, R188, R180.reuse, R52 ;  /* 0x000000b4bc34723c */ /* 0x080ff00000041834 */
[C---:B------:R-:W-:Y:S08]  /*13000*/  HMMA.16816.F32.BF16 R56, R204.reuse, R180, R56 ;  /* 0x000000b4cc38723c */ /* 0x040ff00000041838 */
[-C--:B------:R-:W-:Y:S08]  /*13010*/  HMMA.16816.F32.BF16 R60, R204, R182.reuse, R60 ;  /* 0x000000b6cc3c723c */ /* 0x080ff0000004183c */
[----:B------:R-:W-:Y:S08]  /*13020*/  HMMA.16816.F32.BF16 R64, R188, R182, R64 ;  /* 0x000000b6bc40723c */ /* 0x000ff00000041840 */
[-C--:B------:R-:W-:Y:S08]  /*13030*/  HMMA.16816.F32.BF16 R4, R184, R192.reuse, R4 ;  /* 0x000000c0b804723c */ /* 0x080ff00000041804 */
[C---:B--2---:R-:W-:Y:S08]  /*13040*/  HMMA.16816.F32.BF16 R8, R196.reuse, R192, R8 ;  /* 0x000000c0c408723c */ /* 0x044ff00000041808 */
        /* <DEDUP_REMOVED lines=13> */
[----:B------:R-:W-:Y:S01]  /*13120*/  HMMA.16816.F32.BF16 R64, R184, R178, R64 ;  /* 0x000000b2b840723c */ /* 0x000fe20000041840 */
[----:B------:R-:W-:-:S07]  /*13130*/  @P0 BRA `(.L_x_671) ;  /* 0xfffff42000000947 */ /* 0x000fce000383ffff */
.L_x_670:
[----:B------:R-:W2:Y:S01]  /*13140*/  S2R R2, SR_TID.X ;  /* 0x0000000000027919 */ /* 0x000ea20000002100 */
[----:B------:R-:W-:Y:S01]  /*13150*/  IMAD.U32 R0, RZ, RZ, UR30 ;  /* 0x0000001eff007e24 */ /* 0x000fe2000f8e00ff */
[----:B------:R-:W-:Y:S02]  /*13160*/  USHF.L.U32 UR4, UR30, 0x1, URZ ;  /* 0x000000011e047899 */ /* 0x000fe4000800063f */
[----:B------:R-:W-:Y:S02]  /*13170*/  UISETP.GT.AND UP0, UPT, UR30, UR19, UPT ;  /* 0x000000131e00728c */ /* 0x000fe4000bf04270 */
[----:B------:R-:W-:Y:S02]  /*13180*/  UMOV UR25, UR30 ;  /* 0x0000001e00197c82 */ /* 0x000fe40008000000 */
[----:B------:R-:W-:Y:S04]  /*13190*/  STL [R1+0x9c], R226 ;  /* 0x00009ce201007387 */ /* 0x000fe80000100800 */
[----:B------:R-:W-:Y:S04]  /*131a0*/  STL [R1+0x98], R217 ;  /* 0x000098d901007387 */ /* 0x000fe80000100800 */
[----:B------:R-:W-:Y:S04]  /*131b0*/  STL [R1+0x94], R216 ;  /* 0x000094d801007387 */ /* 0x000fe80000100800 */
[----:B------:R3:W-:Y:S01]  /*131c0*/  STL [R1+0x90], R215 ;  /* 0x000090d701007387 */ /* 0x0007e20000100800 */
[----:B--2---:R-:W-:Y:S03]  /*131d0*/  IMAD.SHL.U32 R2, R2, 0x2, RZ ;  /* 0x0000000202027824 */ /* 0x004fe600078e00ff */
[----:B------:R2:W-:Y:S02]  /*131e0*/  STL [R1+0x8c], R213 ;  /* 0x00008cd501007387 */ /* 0x0005e40000100800 */
[----:B------:R-:W-:Y:S02]  /*131f0*/  LOP3.LUT R2, R2, 0x6, RZ, 0xc0, !PT ;  /* 0x0000000602027812 */ /* 0x000fe400078ec0ff */
[----:B------:R-:W4:Y:S03]  /*13200*/  LDL.64 R232, [R1+0x18] ;  /* 0x0000180001e87983 */ /* 0x000f260000100a00 */
[----:B------:R-:W-:Y:S03]  /*13210*/  IMAD R0, R0, 0x40, R2 ;  /* 0x0000004000007824 */ /* 0x000fe600078e0202 */
[----:B------:R-:W-:Y:S02]  /*13220*/  STL [R1+0xa0], R221 ;  /* 0x0000a0dd01007387 */ /* 0x000fe40000100800 */
[C---:B-1----:R-:W-:Y:S02]  /*13230*/  IADD3 R105, R0.reuse, 0x1, RZ ;  /* 0x0000000100697810 */ /* 0x042fe40007ffe0ff */
[CC--:B------:R-:W-:Y:S02]  /*13240*/  ISETP.GE.AND P3, PT, R0.reuse, R221.reuse, PT ;  /* 0x000000dd0000720c */ /* 0x0c0fe40003f66270 */
[C---:B------:R-:W-:Y:S02]  /*13250*/  ISETP.GE.AND P2, PT, R105.reuse, R221, PT ;  /* 0x000000dd6900720c */ /* 0x040fe40003f46270 */
[CC--:B------:R-:W-:Y:S02]  /*13260*/  ISETP.GE.AND P0, PT, R105.reuse, R220.reuse, PT ;  /* 0x000000dc6900720c */ /* 0x0c0fe40003f06270 */
[C---:B------:R-:W-:Y:S02]  /*13270*/  ISETP.GE.AND P1, PT, R0.reuse, R220, PT ;  /* 0x000000dc0000720c */ /* 0x040fe40003f26270 */
[C---:B------:R-:W-:Y:S02]  /*13280*/  IADD3 R104, R0.reuse, 0x8, RZ ;  /* 0x0000000800687810 */ /* 0x040fe40007ffe0ff */
[C---:B------:R-:W-:Y:S02]  /*13290*/  IADD3 R103, R0.reuse, 0x9, RZ ;  /* 0x0000000900677810 */ /* 0x040fe40007ffe0ff */
[CC--:B------:R-:W-:Y:S02]  /*132a0*/  ISETP.GE.OR P3, PT, R0.reuse, R225.reuse, !P3 ;  /* 0x000000e10000720c */ /* 0x0c0fe40005f66670 */
[C---:B------:R-:W-:Y:S02]  /*132b0*/  ISETP.GE.OR P2, PT, R105.reuse, R225, !P2 ;  /* 0x000000e16900720c */ /* 0x040fe40005746670 */
[-C--:B------:R-:W-:Y:S02]  /*132c0*/  ISETP.GE.OR P0, PT, R105, R224.reuse, !P0 ;  /* 0x000000e06900720c */ /* 0x080fe40004706670 */
[----:B------:R-:W-:Y:S02]  /*132d0*/  ISETP.GE.OR P1, PT, R0, R224, !P1 ;  /* 0x000000e00000720c */ /* 0x000fe40004f26670 */
[----:B------:R-:W-:Y:S02]  /*132e0*/  FSEL R177, R4, -INF , !P3 ;  /* 0xff80000004b17808 */ /* 0x000fe40005800000 */
[----:B------:R-:W-:Y:S02]  /*132f0*/  FSEL R179, R5, -INF , !P2 ;  /* 0xff80000005b37808 */ /* 0x000fe40005000000 */
[----:B------:R-:W-:Y:S02]  /*13300*/  FSEL R180, R7, -INF , !P0 ;  /* 0xff80000007b47808 */ /* 0x000fe40004000000 */
[-C--:B------:R-:W-:Y:S02]  /*13310*/  ISETP.GE.AND P3, PT, R104, R221.reuse, PT ;  /* 0x000000dd6800720c */ /* 0x080fe40003f66270 */
[C---:B------:R-:W-:Y:S02]  /*13320*/  ISETP.GE.AND P2, PT, R103.reuse, R221, PT ;  /* 0x000000dd6700720c */ /* 0x040fe40003f46270 */
[CC--:B------:R-:W-:Y:S02]  /*13330*/  ISETP.GE.AND P0, PT, R103.reuse, R220.reuse, PT ;  /* 0x000000dc6700720c */ /* 0x0c0fe40003f06270 */
[----:B------:R-:W-:Y:S02]  /*13340*/  FSEL R178, R6, -INF , !P1 ;  /* 0xff80000006b27808 */ /* 0x000fe40004800000 */
[C---:B------:R-:W-:Y:S02]  /*13350*/  ISETP.GE.AND P1, PT, R104.reuse, R220, PT ;  /* 0x000000dc6800720c */ /* 0x040fe40003f26270 */
[-C--:B------:R-:W-:Y:S02]  /*13360*/  ISETP.GE.OR P3, PT, R104, R225.reuse, !P3 ;  /* 0x000000e16800720c */ /* 0x080fe40005f66670 */
[C---:B------:R-:W-:Y:S02]  /*13370*/  ISETP.GE.OR P2, PT, R103.reuse, R225, !P2 ;  /* 0x000000e16700720c */ /* 0x040fe40005746670 */
[-C--:B------:R-:W-:Y:S02]  /*13380*/  ISETP.GE.OR P0, PT, R103, R224.reuse, !P0 ;  /* 0x000000e06700720c */ /* 0x080fe40004706670 */
[C---:B------:R-:W-:Y:S02]  /*13390*/  IADD3 R102, R0.reuse, 0x10, RZ ;  /* 0x0000001000667810 */ /* 0x040fe40007ffe0ff */
[----:B------:R-:W-:Y:S02]  /*133a0*/  IADD3 R101, R0, 0x11, RZ ;  /* 0x0000001100657810 */ /* 0x000fe40007ffe0ff */
[----:B------:R-:W-:Y:S02]  /*133b0*/  ISETP.GE.OR P1, PT, R104, R224, !P1 ;  /* 0x000000e06800720c */ /* 0x000fe40004f26670 */
[----:B------:R-:W-:Y:S02]  /*133c0*/  FSEL R109, R16, -INF , !P3 ;  /* 0xff800000106d7808 */ /* 0x000fe40005800000 */
[----:B------:R-:W-:Y:S02]  /*133d0*/  FSEL R110, R17, -INF , !P2 ;  /* 0xff800000116e7808 */ /* 0x000fe40005000000 */
[-C--:B------:R-:W-:Y:S02]  /*133e0*/  ISETP.GE.AND P3, PT, R102, R221.reuse, PT ;  /* 0x000000dd6600720c */ /* 0x080fe40003f66270 */
[----:B------:R-:W-:Y:S02]  /*133f0*/  ISETP.GE.AND P2, PT, R101, R221, PT ;  /* 0x000000dd6500720c */ /* 0x000fe40003f46270 */
[----:B------:R-:W-:Y:S02]  /*13400*/  FSEL R111, R19, -INF , !P0 ;  /* 0xff800000136f7808 */ /* 0x000fe40004000000 */
[C---:B------:R-:W-:Y:S02]  /*13410*/  ISETP.GE.AND P0, PT, R101.reuse, R220, PT ;  /* 0x000000dc6500720c */ /* 0x040fe40003f06270 */
[----:B------:R-:W-:Y:S02]  /*13420*/  FSEL R176, R18, -INF , !P1 ;  /* 0xff80000012b07808 */ /* 0x000fe40004800000 */
[C---:B------:R-:W-:Y:S02]  /*13430*/  IADD3 R19, R0.reuse, 0x18, RZ ;  /* 0x0000001800137810 */ /* 0x040fe40007ffe0ff */
[----:B------:R-:W-:Y:S02]  /*13440*/  IADD3 R18, R0, 0x19, RZ ;  /* 0x0000001900127810 */ /* 0x000fe40007ffe0ff */
[-C--:B------:R-:W-:Y:S02]  /*13450*/  ISETP.GE.OR P3, PT, R102, R225.reuse, !P3 ;  /* 0x000000e16600720c */ /* 0x080fe40005f66670 */
[C---:B------:R-:W-:Y:S02]  /*13460*/  ISETP.GE.OR P2, PT, R101.reuse, R225, !P2 ;  /* 0x000000e16500720c */ /* 0x040fe40005746670 */
[----:B------:R-:W-:Y:S02]  /*13470*/  ISETP.GE.OR P0, PT, R101, R224, !P0 ;  /* 0x000000e06500720c */ /* 0x000fe40004706670 */
[----:B------:R-:W-:Y:S02]  /*13480*/  FSEL R203, R20, -INF , !P3 ;  /* 0xff80000014cb7808 */ /* 0x000fe40005800000 */
[----:B------:R-:W-:Y:S02]  /*13490*/  FSEL R205, R21, -INF , !P2 ;  /* 0xff80000015cd7808 */ /* 0x000fe40005000000 */
[----:B------:R-:W-:Y:S02]  /*134a0*/  FSEL R209, R23, -INF , !P0 ;  /* 0xff80000017d17808 */ /* 0x000fe40004000000 */
[CC--:B------:R-:W-:Y:S02]  /*134b0*/  ISETP.GE.AND P3, PT, R19.reuse, R221.reuse, PT ;  /* 0x000000dd1300720c */ /* 0x0c0fe40003f66270 */
[C---:B------:R-:W-:Y:S02]  /*134c0*/  ISETP.GE.AND P2, PT, R18.reuse, R221, PT ;  /* 0x000000dd1200720c */ /* 0x040fe40003f46270 */
[----:B------:R-:W-:Y:S02]  /*134d0*/  ISETP.GE.AND P0, PT, R18, R220, PT ;  /* 0x000000dc1200720c */ /* 0x000fe40003f06270 */
[C---:B------:R-:W-:Y:S02]  /*134e0*/  IADD3 R17, R0.reuse, 0x20, RZ ;  /* 0x0000002000117810 */ /* 0x040fe40007ffe0ff */
[----:B------:R-:W-:Y:S02]  /*134f0*/  IADD3 R16, R0, 0x21, RZ ;  /* 0x0000002100107810 */ /* 0x000fe40007ffe0ff */
[-C--:B------:R-:W-:Y:S02]  /*13500*/  ISETP.GE.OR P3, PT, R19, R225.reuse, !P3 ;  /* 0x000000e11300720c */ /* 0x080fe40005f66670 */
[C---:B------:R-:W-:Y:S02]  /*13510*/  ISETP.GE.OR P2, PT, R18.reuse, R225, !P2 ;  /* 0x000000e11200720c */ /* 0x040fe40005746670 */
        /* <DEDUP_REMOVED lines=18> */
[CC--:B------:R-:W-:Y:S02]  /*13640*/  ISETP.GE.OR P2, PT, R6.reuse, R225.reuse, !P2 ;  /* 0x000000e10600720c */ /* 0x0c0fe40005746670 */
[----:B------:R-:W-:Y:S02]  /*13650*/  ISETP.GE.OR P0, PT, R6, R224, !P0 ;  /* 0x000000e00600720c */ /* 0x000fe40004706670 */
[----:B------:R-:W-:Y:S02]  /*13660*/  ISETP.GE.OR P3, PT, R7, R225, !P3 ;  /* 0x000000e10700720c */ /* 0x000fe40005f66670 */
[C---:B------:R-:W-:Y:S02]  /*13670*/  IADD3 R5, R0.reuse, 0x30, RZ ;  /* 0x0000003000057810 */ /* 0x040fe40007ffe0ff */
[----:B------:R-:W-:Y:S02]  /*13680*/  IADD3 R4, R0, 0x31, RZ ;  /* 0x0000003100047810 */ /* 0x000fe40007ffe0ff */
[----:B------:R-:W-:Y:S02]  /*13690*/  FSEL R229, R48, -INF , !P3 ;  /* 0xff80000030e57808 */ /* 0x000fe40005800000 */
[----:B------:R-:W-:Y:S02]  /*136a0*/  FSEL R230, R49, -INF , !P2 ;  /* 0xff80000031e67808 */ /* 0x000fe40005000000 */
[----:B------:R-:W-:Y:S02]  /*136b0*/  FSEL R237, R51, -INF , !P0 ;  /* 0xff80000033ed7808 */ /* 0x000fe40004000000 */
[C---:B------:R-:W-:Y:S02]  /*136c0*/  ISETP.GE.AND P0, PT, R0.reuse, R219, PT ;  /* 0x000000db0000720c */ /* 0x040fe40003f06270 */
[----:B------:R-:W-:Y:S02]  /*136d0*/  ISETP.GE.AND P3, PT, R0, R218, PT ;  /* 0x000000da0000720c */ /* 0x000fe40003f66270 */
[CC--:B------:R-:W-:Y:S02]  /*136e0*/  ISETP.GE.AND P4, PT, R5.reuse, R220.reuse, PT ;  /* 0x000000dc0500720c */ /* 0x0c0fe40003f86270 */
        /* <DEDUP_REMOVED lines=9> */
[-C--:B------:R-:W-:Y:S02]  /*13780*/  ISETP.GE.AND P1, PT, R102, R220.reuse, PT ;  /* 0x000000dc6600720c */ /* 0x080fe40003f26270 */
[----:B------:R-:W-:Y:S02]  /*13790*/  ISETP.GE.AND P2, PT, R0, R220, PT ;  /* 0x000000dc0000720c */ /* 0x000fe40003f46270 */
[C---:B------:R-:W-:Y:S02]  /*137a0*/  ISETP.GE.AND P4, PT, R105.reuse, R219, PT ;  /* 0x000000db6900720c */ /* 0x040fe40003f86270 */
[-C--:B------:R-:W-:Y:S02]  /*137b0*/  ISETP.GE.OR P1, PT, R102, R224.reuse, !P1 ;  /* 0x000000e06600720c */ /* 0x080fe40004f26670 */
[----:B------:R-:W-:Y:S02]  /*137c0*/  ISETP.GE.OR P4, PT, R105, R223, !P4 ;  /* 0x000000df6900720c */ /* 0x000fe40006786670 */
[----:B------:R-:W-:Y:S02]  /*137d0*/  ISETP.GE.OR P2, PT, R0, R224, !P2 ;  /* 0x000000e00000720c */ /* 0x000fe40005746670 */
[----:B------:R-:W-:Y:S02]  /*137e0*/  FSEL R21, R9, -INF , !P4 ;  /* 0xff80000009157808 */ /* 0x000fe40006000000 */
[----:B------:R-:W-:Y:S02]  /*137f0*/  FSEL R207, R22, -INF , !P1 ;  /* 0xff80000016cf7808 */ /* 0x000fe40004800000 */
[----:B------:R-:W-:Y:S02]  /*13800*/  ISETP.GE.AND P1, PT, R19, R220, PT ;  /* 0x000000dc1300720c */ /* 0x000fe40003f26270 */
[----:B------:R-:W-:Y:S02]  /*13810*/  FSEL R249, R67, -INF , !P2 ;  /* 0xff80000043f97808 */ /* 0x000fe40005000000 */
[----:B------:R-:W-:Y:S02]  /*13820*/  ISETP.GE.AND P4, PT, R101, R219, PT ;  /* 0x000000db6500720c */ /* 0x000fe40003f86270 */
[C---:B------:R-:W-:Y:S02]  /*13830*/  ISETP.GE.AND P2, PT, R104.reuse, R218, PT ;  /* 0x000000da6800720c */ /* 0x040fe40003f46270 */
[----:B------:R-:W-:Y:S02]  /*13840*/  ISETP.GE.OR P1, PT, R19, R224, !P1 ;  /* 0x000000e01300720c */ /* 0x000fe40004f26670 */
[----:B------:R-:W-:Y:S02]  /*13850*/  ISETP.GE.OR P4, PT, R101, R223, !P4 ;  /* 0x000000df6500720c */ /* 0x000fe40006786670 */
[----:B------:R-:W-:Y:S02]  /*13860*/  ISETP.GE.OR P2, PT, R104, R222, !P2 ;  /* 0x000000de6800720c */ /* 0x000fe40005746670 */
[----:B------:R-:W-:Y:S02]  /*13870*/  ISETP.GE.AND P5, PT, R4, R221, PT ;  /* 0x000000dd0400720c */ /* 0x000fe40003fa6270 */
[----:B------:R-:W-:Y:S02]  /*13880*/  FSEL R22, R10, -INF , !P3 ;  /* 0xff8000000a167808 */ /* 0x000fe40005800000 */
[----:B------:R-:W-:Y:S02]  /*13890*/  FSEL R200, R34, -INF , !P1 ;  /* 0xff80000022c87808 */ /* 0x000fe40004800000 */
[----:B------:R-:W-:Y:S02]  /*138a0*/  FSEL R211, R25, -INF , !P4 ;  /* 0xff80000019d37808 */ /* 0x000fe40006000000 */
[CC--:B------:R-:W-:Y:S02]  /*138b0*/  ISETP.GE.AND P4, PT, R17.reuse, R219.reuse, PT ;  /* 0x000000db1100720c */ /* 0x0c0fe40003f86270 */
[----:B------:R-:W-:Y:S02]  /*138c0*/  ISETP.GE.AND P3, PT, R102, R218, PT ;  /* 0x000000da6600720c */ /* 0x000fe40003f66270 */
[----:B------:R-:W-:Y:S02]  /*138d0*/  FSEL R34, R14, -INF , !P2 ;  /* 0xff8000000e227808 */ /* 0x000fe40005000000 */
[----:B------:R-:W-:Y:S02]  /*138e0*/  ISETP.GE.AND P2, PT, R18, R219, PT ;  /* 0x000000db1200720c */ /* 0x000fe40003f46270 */
[----:B------:R-:W-:Y:S02]  /*138f0*/  ISETP.GE.OR P5, PT, R4, R225, !P5 ;  /* 0x000000e10400720c */ /* 0x000fe40006fa6670 */
[-C--:B------:R-:W-:Y:S02]  /*13900*/  ISETP.GE.OR P4, PT, R17, R223.reuse, !P4 ;  /* 0x000000df1100720c */ /* 0x080fe40006786670 */
[----:B------:R-:W-:Y:S02]  /*13910*/  ISETP.GE.OR P3, PT, R102, R222, !P3 ;  /* 0x000000de6600720c */ /* 0x000fe40005f66670 */
[----:B------:R-:W-:Y:S02]  /*13920*/  ISETP.GE.OR P2, PT, R18, R223, !P2 ;  /* 0x000000df1200720c */ /* 0x000fe40005746670 */
[----:B------:R-:W-:Y:S02]  /*13930*/  FSEL R35, R53, -INF , !P5 ;  /* 0xff80000035237808 */ /* 0x000fe40006800000 */
[----:B------:R-:W-:Y:S02]  /*13940*/  ISETP.GE.AND P5, PT, R2, R220, PT ;  /* 0x000000dc0200720c */ /* 0x000fe40003fa6270 */
[----:B------:R-:W-:Y:S02]  /*13950*/  FSEL R204, R29, -INF , !P2 ;  /* 0xff8000001dcc7808 */ /* 0x000fe40005000000 */
[----:B------:R-:W-:Y:S02]  /*13960*/  FSEL R227, R26, -INF , !P3 ;  /* 0xff8000001ae37808 */ /* 0x000fe40005800000 */
[-C--:B------:R-:W-:Y:S02]  /*13970*/  ISETP.GE.AND P3, PT, R17, R218.reuse, PT ;  /* 0x000000da1100720c */ /* 0x080fe40003f66270 */
[----:B------:R-:W-:Y:S02]  /*13980*/  FSEL R238, R40, -INF , !P4 ;  /* 0xff80000028ee7808 */ /* 0x000fe40006000000 */
[----:B------:R-:W-:Y:S01]  /*13990*/  ISETP.GE.AND P4, PT, R6, R218, PT ;  /* 0x000000da0600720c */ /* 0x000fe20003f86270 */
[----:B------:R-:W1:Y:S01]  /*139a0*/  LDC.U8 R40, c[0x0][0x2d8] ;  /* 0x0000b600ff287b82 */ /* 0x000e620000000000 */
[----:B------:R-:W-:Y:S02]  /*139b0*/  ISETP.GE.AND P2, PT, R7, R219, PT ;  /* 0x000000db0700720c */ /* 0x000fe40003f46270 */
[----:B------:R-:W-:Y:S02]  /*139c0*/  ISETP.GE.OR P5, PT, R2, R224, !P5 ;  /* 0x000000e00200720c */ /* 0x000fe40006fa6670 */
[----:B------:R-:W-:Y:S02]  /*139d0*/  ISETP.GE.AND P1, PT, R17, R220, PT ;  /* 0x000000dc1100720c */ /* 0x000fe40003f26270 */
[----:B------:R-:W-:Y:S02]  /*139e0*/  ISETP.GE.AND P6, PT, R5, R221, PT ;  /* 0x000000dd0500720c */ /* 0x000fe40003fc6270 */
[-C--:B------:R-:W-:Y:S02]  /*139f0*/  ISETP.GE.OR P3, PT, R17, R222.reuse, !P3 ;  /* 0x000000de1100720c */ /* 0x080fe40005f66670 */
[----:B------:R-:W-:Y:S02]  /*13a00*/  ISETP.GE.OR P4, PT, R6, R222, !P4 ;  /* 0x000000de0600720c */ /* 0x000fe40006786670 */
[----:B------:R-:W-:Y:S02]  /*13a10*/  ISETP.GE.OR P2, PT, R7, R223, !P2 ;  /* 0x000000df0700720c */ /* 0x000fe40005746670 */
[----:B------:R-:W-:Y:S02]  /*13a20*/  FSEL R49, R66, -INF , !P5 ;  /* 0xff80000042317808 */ /* 0x000fe40006800000 */
[----:B------:R-:W-:Y:S02]  /*13a30*/  ISETP.GE.AND P5, PT, R103, R219, PT ;  /* 0x000000db6700720c */ /* 0x000fe40003fa6270 */
[----:B------:R-:W-:Y:S02]  /*13a40*/  ISETP.GE.OR P1, PT, R17, R224, !P1 ;  /* 0x000000e01100720c */ /* 0x000fe40004f26670 */
[----:B------:R-:W-:Y:S02]  /*13a50*/  ISETP.GE.OR P6, PT, R5, R225, !P6 ;  /* 0x000000e10500720c */ /* 0x000fe400077c6670 */
[----:B------:R-:W-:Y:S02]  /*13a60*/  FSEL R243, R42, -INF , !P3 ;  /* 0xff8000002af37808 */ /* 0x000fe40005800000 */
[----:B---3--:R-:W-:Y:S02]  /*13a70*/  FSEL R215, R47, -INF , !P4 ;  /* 0xff8000002fd77808 */ /* 0x008fe40006000000 */
[-C--:B------:R-:W-:Y:S02]  /*13a80*/  ISETP.GE.AND P3, PT, R5, R218.reuse, PT ;  /* 0x000000da0500720c */ /* 0x080fe40003f66270 */
[----:B------:R-:W-:Y:S02]  /*13a90*/  FSEL R247, R44, -INF , !P2 ;  /* 0xff8000002cf77808 */ /* 0x000fe40005000000 */
[----:B------:R-:W-:Y:S02]  /*13aa0*/  ISETP.GE.AND P2, PT, R4, R218, PT ;  /* 0x000000da0400720c */ /* 0x000fe40003f46270 */
[----:B------:R-:W-:Y:S02]  /*13ab0*/  ISETP.GE.AND P4, PT, R0, R219, PT ;  /* 0x000000db0000720c */ /* 0x000fe40003f86270 */
[----:B------:R-:W-:Y:S02]  /*13ac0*/  ISETP.GE.OR P5, PT, R103, R223, !P5 ;  /* 0x000000df6700720c */ /* 0x000fe40006fa6670 */
[----:B------:R-:W-:Y:S02]  /*13ad0*/  FSEL R244, R38, -INF , !P1 ;  /* 0xff80000026f47808 */ /* 0x000fe40004800000 */
[----:B------:R-:W-:Y:S01]  /*13ae0*/  FSEL R52, R52, -INF , !P6 ;  /* 0xff80000034347808 */ /* 0x000fe20007000000 */
[----:B------:R-:W-:Y:S01]  /*13af0*/  LDSM.16.MT88.4 R36, [R214+0x9000] ;  /* 0x00900000d624783b */ /* 0x000fe20000004200 */
[----:B------:R-:W-:Y:S02]  /*13b00*/  ISETP.GE.AND P6, PT, R0, R221, PT ;  /* 0x000000dd0000720c */ /* 0x000fe40003fc6270 */
[----:B------:R-:W-:Y:S02]  /*13b10*/  ISETP.GE.AND P1, PT, R7, R220, PT ;  /* 0x000000dc0700720c */ /* 0x000fe40003f26270 */
[-C--:B------:R-:W-:Y:S02]  /*13b20*/  ISETP.GE.OR P3, PT, R5, R222.reuse, !P3 ;  /* 0x000000de0500720c */ /* 0x080fe40005f66670 */
[----:B------:R-:W-:Y:S02]  /*13b30*/  ISETP.GE.OR P2, PT, R4, R222, !P2 ;  /* 0x000000de0400720c */ /* 0x000fe40005746670 */
[C---:B------:R-:W-:Y:S02]  /*13b40*/  ISETP.GE.OR P4, PT, R0.reuse, R223, !P4 ;  /* 0x000000df0000720c */ /* 0x040fe40006786670 */
[----:B------:R-:W-:Y:S02]  /*13b50*/  FSEL R33, R13, -INF , !P5 ;  /* 0xff8000000d217808 */ /* 0x000fe40006800000 */
[----:B------:R-:W-:Y:S02]  /*13b60*/  ISETP.GE.AND P5, PT, R19, R219, PT ;  /* 0x000000db1300720c */ /* 0x000fe40003fa6270 */
[----:B------:R-:W-:Y:S02]  /*13b70*/  ISETP.GE.OR P1, PT, R7, R224, !P1 ;  /* 0x000000e00700720c */ /* 0x000fe40004f26670 */
[----:B------:R-:W-:Y:S02]  /*13b80*/  ISETP.GE.OR P6, PT, R0, R225, !P6 ;  /* 0x000000e10000720c */ /* 0x000fe400077c6670 */
[----:B------:R-:W-:Y:S02]  /*13b90*/  FSEL R216, R61, -INF , !P4 ;  /* 0xff8000003dd87808 */ /* 0x000fe40006000000 */
[----:B------:R-:W-:Y:S02]  /*13ba0*/  FSEL R61, R58, -INF , !P3 ;  /* 0xff8000003a3d7808 */ /* 0x000fe40005800000 */
[----:B------:R-:W-:Y:S02]  /*13bb0*/  FSEL R242, R59, -INF , !P2 ;  /* 0xff8000003bf27808 */ /* 0x000fe40005000000 */
[----:B------:R-:W-:Y:S01]  /*13bc0*/  ISETP.GE.OR P5, PT, R19, R223, !P5 ;  /* 0x000000df1300720c */ /* 0x000fe20006fa6670 */
[----:B------:R-:W3:Y:S01]  /*13bd0*/  LDL.64 R58, [R1+0x40] ;  /* 0x00004000013a7983 */ /* 0x000ee20000100a00 */
[----:B------:R-:W-:Y:S02]  /*13be0*/  FSEL R235, R50, -INF , !P1 ;  /* 0xff80000032eb7808 */ /* 0x000fe40004800000 */
[----:B------:R-:W-:Y:S02]  /*13bf0*/  FSEL R50, R65, -INF , !P6 ;  /* 0xff80000041327808 */ /* 0x000fe40007000000 */
[----:B------:R-:W-:Y:S02]  /*13c00*/  ISETP.GE.AND P6, PT, R104, R219, PT ;  /* 0x000000db6800720c */ /* 0x000fe40003fc6270 */
[----:B------:R-:W-:Y:S02]  /*13c10*/  FSEL R202, R28, -INF , !P5 ;  /* 0xff8000001cca7808 */ /* 0x000fe40006800000 */
[----:B------:R-:W-:Y:S01]  /*13c20*/  ISETP.GE.AND P5, PT, R16, R218, PT ;  /* 0x000000da1000720c */ /* 0x000fe20003fa6270 */
[----:B------:R-:W3:Y:S01]  /*13c30*/  LDL.64 R28, [R1+0x30] ;  /* 0x00003000011c7983 */ /* 0x000ee20000100a00 */
[----:B------:R-:W-:Y:S02]  /*13c40*/  ISETP.GE.OR P6, PT, R104, R223, !P6 ;  /* 0x000000df6800720c */ /* 0x000fe400077c6670 */
[----:B------:R-:W-:Y:S02]  /*13c50*/  ISETP.GE.OR P5, PT, R16, R222, !P5 ;  /* 0x000000de1000720c */ /* 0x000fe40006fa6670 */
[----:B------:R-:W-:Y:S02]  /*13c60*/  FSEL R32, R12, -INF , !P6 ;  /* 0xff8000000c207808 */ /* 0x000fe40007000000 */
[----:B------:R-:W-:Y:S02]  /*13c70*/  ISETP.GE.AND P6, PT, R101, R218, PT ;  /* 0x000000da6500720c */ /* 0x000fe40003fc6270 */
[----:B------:R-:W-:Y:S02]  /*13c80*/  FSEL R245, R43, -INF , !P5 ;  /* 0xff8000002bf57808 */ /* 0x000fe40006800000 */
[----:B------:R-:W4:Y:S01]  /*13c90*/  LDL.64 R42, [R1+0x28] ;  /* 0x00002800012a7983 */ /* 0x000f220000100a00 */
[----:B------:R-:W-:Y:S02]  /*13ca0*/  ISETP.GE.OR P6, PT, R101, R222, !P6 ;  /* 0x000000de6500720c */ /* 0x000fe400077c6670 */
[----:B------:R-:W-:Y:S02]  /*13cb0*/  ISETP.GE.AND P1, PT, R2, R221, PT ;  /* 0x000000dd0200720c */ /* 0x000fe40003f26270 */
[----:B------:R-:W-:Y:S02]  /*13cc0*/  FSEL R228, R27, -INF , !P6 ;  /* 0xff8000001be47808 */ /* 0x000fe40007000000 */
[----:B------:R-:W-:Y:S02]  /*13cd0*/  ISETP.GE.AND P6, PT, R16, R219, PT ;  /* 0x000000db1000720c */ /* 0x000fe40003fc6270 */
[----:B------:R-:W-:Y:S02]  /*13ce0*/  ISETP.GE.OR P1, PT, R2, R225, !P1 ;  /* 0x000000e10200720c */ /* 0x000fe40004f26670 */
[----:B------:R-:W-:Y:S02]  /*13cf0*/  ISETP.GE.OR P6, PT, R16, R223, !P6 ;  /* 0x000000df1000720c */ /* 0x000fe400077c6670 */
[----:B------:R-:W3:Y:S01]  /*13d00*/  LDL.64 R16, [R1+0x38] ;  /* 0x0000380001107983 */ /* 0x000ee20000100a00 */
[----:B--2---:R-:W-:Y:S02]  /*13d10*/  FSEL R213, R64, -INF , !P1 ;  /* 0xff80000040d57808 */ /* 0x004fe40004800000 */
[C---:B------:R-:W-:Y:S02]  /*13d20*/  ISETP.GE.AND P1, PT, R105.reuse, R218, PT ;  /* 0x000000da6900720c */ /* 0x040fe40003f26270 */
[----:B------:R-:W-:Y:S02]  /*13d30*/  FSEL R20, R8, -INF , !P0 ;  /* 0xff80000008147808 */ /* 0x000fe40004000000 */
        /* <DEDUP_REMOVED lines=16> */
[----:B------:R-:W-:Y:S02]  /*13e40*/  FSEL R15, R15, -INF , !P0 ;  /* 0xff8000000f0f7808 */ /* 0x000fe40004000000 */
[----:B------:R-:W-:Y:S02]  /*13e50*/  FMNMX.FTZ R105, R240, R105, !PT ;  /* 0x00000069f0697209 */ /* 0x000fe40007810000 */
[----:B------:R-:W-:Y:S02]  /*13e60*/  ISETP.GE.AND P0, PT, R19, R218, PT ;  /* 0x000000da1300720c */ /* 0x000fe40003f06270 */
[----:B------:R-:W-:Y:S02]  /*13e70*/  FMNMX.FTZ R8, R209, R8, !PT ;  /* 0x00000008d1087209 */ /* 0x000fe40007810000 */
[----:B------:R-:W-:Y:S02]  /*13e80*/  FMNMX.FTZ R105, R241, R105, !PT ;  /* 0x00000069f1697209 */ /* 0x000fe40007810000 */
[----:B------:R-:W-:Y:S02]  /*13e90*/  ISETP.GE.OR P0, PT, R19, R222, !P0 ;  /* 0x000000de1300720c */ /* 0x000fe40004706670 */
[----:B------:R-:W-:Y:S02]  /*13ea0*/  FMNMX.FTZ R8, R200, R8, !PT ;  /* 0x00000008c8087209 */ /* 0x000fe40007810000 */
[----:B------:R-:W-:Y:S02]  /*13eb0*/  FMNMX.FTZ R105, R229, R105, !PT ;  /* 0x00000069e5697209 */ /* 0x000fe40007810000 */
[----:B------:R-:W-:Y:S02]  /*13ec0*/  FSEL R206, R30, -INF , !P0 ;  /* 0xff8000001ece7808 */ /* 0x000fe40004000000 */
[----:B------:R-:W-:Y:S02]  /*13ed0*/  FMNMX.FTZ R8, R201, R8, !PT ;  /* 0x00000008c9087209 */ /* 0x000fe40007810000 */
[C---:B------:R-:W-:Y:S02]  /*13ee0*/  ISETP.GE.AND P0, PT, R7.reuse, R218, PT ;  /* 0x000000da0700720c */ /* 0x040fe40003f06270 */
[----:B------:R-:W-:Y:S02]  /*13ef0*/  FMNMX.FTZ R105, R230, R105, !PT ;  /* 0x00000069e6697209 */ /* 0x000fe40007810000 */
[----:B------:R-:W-:Y:S02]  /*13f00*/  ISETP.GE.OR P0, PT, R7, R222, !P0 ;  /* 0x000000de0700720c */ /* 0x000fe40004706670 */
[----:B------:R-:W-:Y:S02]  /*13f10*/  FMNMX.FTZ R7, R244, R8, !PT ;  /* 0x00000008f4077209 */ /* 0x000fe40007810000 */
[----:B------:R-:W-:Y:S02]  /*13f20*/  FMNMX.FTZ R105, R52, R105, !PT ;  /* 0x0000006934697209 */ /* 0x000fe40007810000 */
[----:B------:R-:W-:Y:S02]  /*13f30*/  FSEL R23, R11, -INF , !P1 ;  /* 0xff8000000b177808 */ /* 0x000fe40004800000 */
[----:B------:R-:W-:Y:S02]  /*13f40*/  ISETP.GE.AND P1, PT, R102, R219, PT ;  /* 0x000000db6600720c */ /* 0x000fe40003f26270 */
[----:B------:R-:W-:Y:S02]  /*13f50*/  FMNMX.FTZ R7, R248, R7, !PT ;  /* 0x00000007f8077209 */ /* 0x000fe40007810000 */
        /* <DEDUP_REMOVED lines=9> */
[----:B------:R-:W-:Y:S01]  /*13ff0*/  FMNMX.FTZ R7, R48, R7, !PT ;  /* 0x0000000730077209 */ /* 0x000fe20007810000 */
[----:B------:R-:W2:Y:S01]  /*14000*/  SHFL.BFLY PT, R8, R105, 0x2, 0x1f ;  /* 0x0c401f0069087f89 */ /* 0x000ea200000e0000 */
[----:B------:R-:W-:Y:S02]  /*14010*/  FSEL R208, R31, -INF , !P1 ;  /* 0xff8000001fd07808 */ /* 0x000fe40004800000 */
[----:B------:R-:W-:Y:S02]  /*14020*/  ISETP.GE.AND P1, PT, R6, R219, PT ;  /* 0x000000db0600720c */ /* 0x000fe40003f26270 */
[----:B------:R-:W-:Y:S02]  /*14030*/  FMNMX.FTZ R104, R246, R7, !PT ;  /* 0x00000007f6687209 */ /* 0x000fe40007810000 */
[----:B------:R-:W-:Y:S02]  /*14040*/  ISETP.GE.OR P1, PT, R6, R223, !P1 ;  /* 0x000000df0600720c */ /* 0x000fe40004f26670 */
[----:B------:R-:W-:Y:S02]  /*14050*/  FMNMX.FTZ R6, R20, R106, !PT ;  /* 0x0000006a14067209 */ /* 0x000fe40007810000 */
[----:B------:R-:W-:Y:S02]  /*14060*/  FMNMX.FTZ R104, R49, R104, !PT ;  /* 0x0000006831687209 */ /* 0x000fe40007810000 */
[----:B------:R-:W-:Y:S02]  /*14070*/  FMNMX.FTZ R6, R21, R6, !PT ;  /* 0x0000000615067209 */ /* 0x000fe40007810000 */
[----:B------:R-:W-:Y:S02]  /*14080*/  FMNMX.FTZ R104, R249, R104, !PT ;  /* 0x00000068f9687209 */ /* 0x000fe40007810000 */
[----:B------:R-:W-:Y:S02]  /*14090*/  FSEL R239, R41, -INF , !P6 ;  /* 0xff80000029ef7808 */ /* 0x000fe40007000000 */
[CC--:B------:R-:W-:Y:S01]  /*140a0*/  ISETP.GE.AND P6, PT, R5.reuse, R219.reuse, PT ;  /* 0x000000db0500720c */ /* 0x0c0fe20003fc6270 */
[----:B------:R-:W1:Y:S01]  /*140b0*/  SHFL.BFLY PT, R7, R104, 0x2, 0x1f ;  /* 0x0c401f0068077f89 */ /* 0x000e6200000e0000 */
[----:B------:R-:W-:Y:S01]  /*140c0*/  ISETP.GE.AND P5, PT, R4, R219, PT ;  /* 0x000000db0400720c */ /* 0x000fe20003fa6270 */
[----:B------:R-:W1:Y:S01]  /*140d0*/  LDC.U8 R41, c[0x0][0x2d8] ;  /* 0x0000b600ff297b82 */ /* 0x000e620000000000 */
[----:B------:R-:W-:Y:S02]  /*140e0*/  ISETP.GE.OR P6, PT, R5, R223, !P6 ;  /* 0x000000df0500720c */ /* 0x000fe400077c6670 */
[----:B------:R-:W-:Y:S02]  /*140f0*/  FMNMX.FTZ R5, R32, R6, !PT ;  /* 0x0000000620057209 */ /* 0x000fe40007810000 */
[----:B--2---:R-:W-:Y:S02]  /*14100*/  FMNMX.FTZ R105, R105, R8, !PT ;  /* 0x0000000869697209 */ /* 0x004fe40007810000 */
[----:B------:R-:W-:Y:S02]  /*14110*/  FMNMX.FTZ R6, R33, R5, !PT ;  /* 0x0000000521067209 */ /* 0x000fe40007810000 */
[----:B------:R-:W-:Y:S02]  /*14120*/  FMNMX.FTZ R5, R22, R107, !PT ;  /* 0x0000006b16057209 */ /* 0x000fe40007810000 */
[----:B------:R-:W-:Y:S02]  /*14130*/  ISETP.GE.OR P5, PT, R4, R223, !P5 ;  /* 0x000000df0400720c */ /* 0x000fe40006fa6670 */
[----:B------:R-:W-:Y:S02]  /*14140*/  FMNMX.FTZ R5, R23, R5, !PT ;  /* 0x0000000517057209 */ /* 0x000fe40007810000 */
[----:B------:R-:W-:Y:S02]  /*14150*/  FSEL R250, R45, -INF , !P1 ;  /* 0xff8000002dfa7808 */ /* 0x000fe40004800000 */
[----:B------:R-:W-:Y:S02]  /*14160*/  FMNMX.FTZ R4, R34, R5, !PT ;  /* 0x0000000522047209 */ /* 0x000fe40007810000 */
[----:B------:R-:W2:Y:S01]  /*14170*/  SHFL.BFLY PT, R5, R105, 0x1, 0x1f ;  /* 0x0c201f0069057f89 */ /* 0x000ea200000e0000 */
[----:B------:R-:W-:Y:S02]  /*14180*/  FSEL R251, R46, -INF , !P0 ;  /* 0xff8000002efb7808 */ /* 0x000fe40004000000 */
[----:B------:R-:W-:Y:S02]  /*14190*/  FMNMX.FTZ R4, R15, R4, !PT ;  /* 0x000000040f047209 */ /* 0x000fe40007810000 */
[C---:B------:R-:W-:Y:S02]  /*141a0*/  ISETP.GE.AND P0, PT, R2.reuse, R218, PT ;  /* 0x000000da0200720c */ /* 0x040fe40003f06270 */
[----:B------:R-:W-:Y:S02]  /*141b0*/  FMNMX.FTZ R4, R227, R4, !PT ;  /* 0x00000004e3047209 */ /* 0x000fe40007810000 */
[C---:B------:R-:W-:Y:S02]  /*141c0*/  ISETP.GE.AND P1, PT, R2.reuse, R219, PT ;  /* 0x000000db0200720c */ /* 0x040fe40003f26270 */
[C---:B------:R-:W-:Y:S02]  /*141d0*/  ISETP.GE.OR P0, PT, R2.reuse, R222, !P0 ;  /* 0x000000de0200720c */ /* 0x040fe40004706670 */
[----:B------:R-:W-:Y:S02]  /*141e0*/  ISETP.GE.OR P1, PT, R2, R223, !P1 ;  /* 0x000000df0200720c */ /* 0x000fe40004f26670 */
[----:B------:R-:W-:Y:S02]  /*141f0*/  FMNMX.FTZ R2, R228, R4, !PT ;  /* 0x00000004e4027209 */ /* 0x000fe40007810000 */
[----:B-1----:R-:W-:Y:S02]  /*14200*/  FMNMX.FTZ R104, R104, R7, !PT ;  /* 0x0000000768687209 */ /* 0x002fe40007810000 */
[----:B------:R-:W-:Y:S02]  /*14210*/  FMNMX.FTZ R2, R206, R2, !PT ;  /* 0x00000002ce027209 */ /* 0x000fe40007810000 */
[----:B------:R-:W-:Y:S01]  /*14220*/  FSEL R31, R60, -INF , !P1 ;  /* 0xff8000003c1f7808 */ /* 0x000fe20004800000 */
[----:B------:R-:W1:Y:S01]  /*14230*/  SHFL.BFLY PT, R4, R104, 0x1, 0x1f ;  /* 0x0c201f0068047f89 */ /* 0x000e6200000e0000 */
[----:B------:R-:W-:Y:S02]  /*14240*/  FMNMX.FTZ R2, R208, R2, !PT ;  /* 0x00000002d0027209 */ /* 0x000fe40007810000 */
[----:B--2---:R-:W-:Y:S02]  /*14250*/  FMNMX.FTZ R105, R105, R5, !PT ;  /* 0x0000000569697209 */ /* 0x004fe40007810000 */
[----:B------:R-:W-:Y:S02]  /*14260*/  FMNMX.FTZ R2, R243, R2, !PT ;  /* 0x00000002f3027209 */ /* 0x000fe40007810000 */
[----:B------:R-:W-:Y:S01]  /*14270*/  FSEL R217, R62, -INF , !P0 ;  /* 0xff8000003ed97808 */ /* 0x000fe20004000000 */
[----:B------:R-:W-:Y:S01]  /*14280*/  FMUL.FTZ R184, R105, c[0x0][0x23c] ;  /* 0x00008f0069b87a20 */ /* 0x000fe20000410000 */
[----:B------:R-:W-:Y:S02]  /*14290*/  FMNMX.FTZ R2, R245, R2, !PT ;  /* 0x00000002f5027209 */ /* 0x000fe40007810000 */
[----:B------:R-:W-:Y:S02]  /*142a0*/  FSETP.NEU.FTZ.AND P3, PT, R105, -INF , PT ;  /* 0xff8000006900780b */ /* 0x000fe40003f7d000 */
[----:B------:R-:W-:Y:S02]  /*142b0*/  FMNMX.FTZ R2, R251, R2, !PT ;  /* 0x00000002fb027209 */ /* 0x000fe40007810000 */
[----:B------:R-:W-:Y:S02]  /*142c0*/  FSEL R184, R184, RZ, P3 ;  /* 0x000000ffb8b87208 */ /* 0x000fe40001800000 */
[----:B------:R-:W-:Y:S02]  /*142d0*/  FMNMX.FTZ R2, R215, R2, !PT ;  /* 0x00000002d7027209 */ /* 0x000fe40007810000 */
[C---:B------:R-:W-:Y:S02]  /*142e0*/  ISETP.GE.AND P1, PT, R0.reuse, R218, PT ;  /* 0x000000da0000720c */ /* 0x040fe40003f26270 */
[----:B------:R-:W-:Y:S02]  /*142f0*/  FMNMX.FTZ R2, R61, R2, !PT ;  /* 0x000000023d027209 */ /* 0x000fe40007810000 */
[----:B------:R-:W-:Y:S02]  /*14300*/  ISETP.GE.OR P1, PT, R0, R222, !P1 ;  /* 0x000000de0000720c */ /* 0x000fe40004f26670 */
[----:B-1----:R-:W-:Y:S01]  /*14310*/  FMNMX.FTZ R104, R104, R4, !PT ;  /* 0x0000000468687209 */ /* 0x002fe20007810000 */
[--C-:B------:R-:W-:Y:S01]  /*14320*/  FFMA.FTZ R4, R110, c[0x0][0x23c], -R184.reuse ;  /* 0x00008f006e047a23 */ /* 0x100fe200000108b8 */
[----:B------:R-:W-:Y:S01]  /*14330*/  FMNMX.FTZ R0, R242, R2, !PT ;  /* 0x00000002f2007209 */ /* 0x000fe20007810000 */
[----:B------:R-:W-:Y:S01]  /*14340*/  FFMA.FTZ R2, R109, c[0x0][0x23c], -R184 ;  /* 0x00008f006d027a23 */ /* 0x000fe200000108b8 */
[----:B------:R-:W-:Y:S01]  /*14350*/  FMNMX.FTZ R6, R210, R6, !PT ;  /* 0x00000006d2067209 */ /* 0x000fe20007810000 */
[C---:B------:R-:W-:Y:S01]  /*14360*/  FMUL.FTZ R185, R104.reuse, c[0x0][0x23c] ;  /* 0x00008f0068b97a20 */ /* 0x040fe20000410000 */
[----:B------:R1:W-:Y:S01]  /*14370*/  MUFU.EX2 R109, R4 ;  /* 0x00000004006d7308 */ /* 0x0003e20000000800 */
[----:B------:R-:W-:Y:S02]  /*14380*/  FSETP.NEU.FTZ.AND P2, PT, R104, -INF , PT ;  /* 0xff8000006800780b */ /* 0x000fe40003f5d000 */
[----:B------:R-:W-:Y:S02]  /*14390*/  FMNMX.FTZ R6, R211, R6, !PT ;  /* 0x00000006d3067209 */ /* 0x000fe40007810000 */
[----:B------:R-:W-:Y:S02]  /*143a0*/  FSEL R185, R185, RZ, P2 ;  /* 0x000000ffb9b97208 */ /* 0x000fe40001000000 */
[----:B------:R-:W-:Y:S02]  /*143b0*/  FMNMX.FTZ R103, R202, R6, !PT ;  /* 0x00000006ca677209 */ /* 0x000fe40007810000 */
[----:B------:R-:W-:Y:S01]  /*143c0*/  FSEL R56, R56, -INF , !P6 ;  /* 0xff80000038387808 */ /* 0x000fe20007000000 */
[----:B------:R2:W2:Y:S01]  /*143d0*/  MUFU.EX2 R221, R2 ;  /* 0x0000000200dd7308 */ /* 0x0004a20000000800 */
[----:B------:R-:W-:Y:S02]  /*143e0*/  FMNMX.FTZ R103, R204, R103, !PT ;  /* 0x00000067cc677209 */ /* 0x000fe40007810000 */
[----:B------:R-:W-:Y:S02]  /*143f0*/  FMNMX.FTZ R0, R217, R0, !PT ;  /* 0x00000000d9007209 */ /* 0x000fe40007810000 */
[----:B------:R-:W-:Y:S02]  /*14400*/  FMNMX.FTZ R103, R238, R103, !PT ;  /* 0x00000067ee677209 */ /* 0x000fe40007810000 */
[----:B------:R-:W-:Y:S02]  /*14410*/  PRMT R40, R40, 0x7054, R41 ;  /* 0x0000705428287816 */ /* 0x000fe40000000029 */
[----:B------:R-:W-:Y:S02]  /*14420*/  FMNMX.FTZ R103, R239, R103, !PT ;  /* 0x00000067ef677209 */ /* 0x000fe40007810000 */
[----:B------:R-:W-:Y:S01]  /*14430*/  FSEL R234, R57, -INF , !P5 ;  /* 0xff80000039ea7808 */ /* 0x000fe20006800000 */
[----:B------:R-:W-:Y:S01]  /*14440*/  IMAD.MOV.U32 R57, RZ, RZ, R56 ;  /* 0x000000ffff397224 */ /* 0x000fe200078e0038 */
[----:B------:R-:W-:Y:S01]  /*14450*/  FSEL R108, R63, -INF , !P1 ;  /* 0xff8000003f6c7808 */ /* 0x000fe20004800000 */
[--C-:B-1----:R-:W-:Y:S01]  /*14460*/  FFMA.FTZ R4, R176, c[0x0][0x23c], -R185.reuse ;  /* 0x00008f00b0047a23 */ /* 0x102fe200000108b9 */
[----:B------:R-:W-:Y:S02]  /*14470*/  FMNMX.FTZ R103, R247, R103, !PT ;  /* 0x00000067f7677209 */ /* 0x000fe40007810000 */
[----:B------:R-:W-:Y:S01]  /*14480*/  FMNMX.FTZ R0, R108, R0, !PT ;  /* 0x000000006c007209 */ /* 0x000fe20007810000 */
[----:B------:R1:W-:Y:S01]  /*14490*/  MUFU.EX2 R25, R4 ;  /* 0x0000000400197308 */ /* 0x0003e20000000800 */
[----:B------:R-:W-:Y:S04]  /*144a0*/  FMNMX.FTZ R103, R250, R103, !PT ;  /* 0x00000067fa677209 */ /* 0x000fe80007810000 */
[----:B------:R-:W-:Y:S01]  /*144b0*/  FMNMX.FTZ R103, R57, R103, !PT ;  /* 0x0000006739677209 */ /* 0x000fe20007810000 */
[----:B--2---:R-:W2:Y:S03]  /*144c0*/  SHFL.BFLY PT, R2, R0, 0x2, 0x1f ;  /* 0x0c401f0000027f89 */ /* 0x004ea600000e0000 */
[----:B------:R-:W-:Y:S04]  /*144d0*/  FMNMX.FTZ R103, R234, R103, !PT ;  /* 0x00000067ea677209 */ /* 0x000fe80007810000 */
[----:B------:R-:W-:Y:S04]  /*144e0*/  FMNMX.FTZ R103, R31, R103, !PT ;  /* 0x000000671f677209 */ /* 0x000fe80007810000 */
[----:B------:R-:W-:Y:S05]  /*144f0*/  FMNMX.FTZ R103, R216, R103, !PT ;  /* 0x00000067d8677209 */ /* 0x000fea0007810000 */
[----:B------:R-:W2:Y:S01]  /*14500*/  SHFL.BFLY PT, R5, R103, 0x2, 0x1f ;  /* 0x0c401f0067057f89 */ /* 0x000ea200000e0000 */
[--C-:B-1----:R-:W-:Y:S04]  /*14510*/  FFMA.FTZ R4, R111, c[0x0][0x23c], -R185.reuse ;  /* 0x00008f006f047a23 */ /* 0x102fe800000108b9 */
[----:B------:R1:W-:Y:S01]  /*14520*/  MUFU.EX2 R27, R4 ;  /* 0x00000004001b7308 */ /* 0x0003e20000000800 */
[----:B--2---:R-:W-:Y:S01]  /*14530*/  FMNMX.FTZ R0, R0, R2, !PT ;  /* 0x0000000200007209 */ /* 0x004fe20007810000 */
[--C-:B------:R-:W-:Y:S08]  /*14540*/  FFMA.FTZ R2, R177, c[0x0][0x23c], -R184.reuse ;  /* 0x00008f00b1027a23 */ /* 0x100ff000000108b8 */
[----:B------:R2:W-:Y:S01]  /*14550*/  MUFU.EX2 R226, R2 ;  /* 0x0000000200e27308 */ /* 0x0005e20000000800 */
[----:B------:R-:W-:Y:S05]  /*14560*/  FMNMX.FTZ R103, R103, R5, !PT ;  /* 0x0000000567677209 */ /* 0x000fea0007810000 */
[----:B------:R-:W4:Y:S01]  /*14570*/  SHFL.BFLY PT, R5, R103, 0x1, 0x1f ;  /* 0x0c201f0067057f89 */ /* 0x000f2200000e0000 */
[----:B-1----:R-:W-:Y:S04]  /*14580*/  FFMA.FTZ R4, R179, c[0x0][0x23c], -R184 ;  /* 0x00008f00b3047a23 */ /* 0x002fe800000108b8 */
[----:B------:R-:W1:Y:S03]  /*14590*/  MUFU.EX2 R26, R4 ;  /* 0x00000004001a7308 */ /* 0x000e660000000800 */
[----:B--2---:R-:W2:Y:S01]  /*145a0*/  SHFL.BFLY PT, R2, R0, 0x1, 0x1f ;  /* 0x0c201f0000027f89 */ /* 0x004ea200000e0000 */
[----:B----4-:R-:W-:Y:S02]  /*145b0*/  LOP3.LUT R7, R43, UR15, R232, 0x96, !PT ;  /* 0x0000000f2b077c12 */ /* 0x010fe4000f8e96e8 */
[----:B------:R-:W-:Y:S01]  /*145c0*/  FMNMX.FTZ R103, R103, R5, !PT ;  /* 0x0000000567677209 */ /* 0x000fe20007810000 */
[--C-:B------:R-:W-:Y:S01]  /*145d0*/  FFMA.FTZ R5, R178, c[0x0][0x23c], -R185.reuse ;  /* 0x00008f00b2057a23 */ /* 0x100fe200000108b9 */
[----:B------:R-:W-:Y:S01]  /*145e0*/  F2FP.BF16.PACK_AB R178, R109, R221 ;  /* 0x000000dd6db2723e */ /* 0x000fe200000010ff */
[----:B------:R-:W-:Y:S01]  /*145f0*/  IMAD.WIDE.U32 R192, R7, -0x326172a9, RZ ;  /* 0xcd9e8d5707c07825 */ /* 0x000fe200078e00ff */
[C---:B------:R-:W-:Y:S01]  /*14600*/  FSETP.NEU.FTZ.AND P1, PT, R103.reuse, -INF , PT ;  /* 0xff8000006700780b */ /* 0x040fe20003f3d000 */
[----:B------:R4:W-:Y:S01]  /*14610*/  MUFU.EX2 R60, R5 ;  /* 0x00000005003c7308 */ /* 0x0009e20000000800 */
[----:B-1----:R-:W-:Y:S01]  /*14620*/  F2FP.BF16.PACK_AB R176, R26, R226 ;  /* 0x000000e21ab0723e */ /* 0x002fe200000010ff */
[----:B------:R-:W-:Y:S02]  /*14630*/  IMAD.U32 R4, RZ, RZ, UR29 ;  /* 0x0000001dff047e24 */ /* 0x000fe4000f8e00ff */
[----:B------:R-:W-:Y:S01]  /*14640*/  FMUL.FTZ R186, R103, c[0x0][0x23c] ;  /* 0x00008f0067ba7a20 */ /* 0x000fe20000410000 */
[----:B--2---:R-:W-:Y:S02]  /*14650*/  FMNMX.FTZ R102, R0, R2, !PT ;  /* 0x0000000200667209 */ /* 0x004fe40007810000 */
[----:B------:R-:W-:Y:S01]  /*14660*/  LOP3.LUT R6, R233, UR4, R4, 0x96, !PT ;  /* 0x00000004e9067c12 */ /* 0x000fe2000f8e9604 */
[----:B------:R-:W-:Y:S01]  /*14670*/  FFMA.FTZ R4, R180, c[0x0][0x23c], -R185 ;  /* 0x00008f00b4047a23 */ /* 0x000fe200000108b9 */
[----:B------:R-:W-:Y:S01]  /*14680*/  FSEL R186, R186, RZ, P1 ;  /* 0x000000ffbaba7208 */ /* 0x000fe20000800000 */
[----:B------:R-:W-:Y:S01]  /*14690*/  FMUL.FTZ R187, R102, c[0x0][0x23c] ;  /* 0x00008f0066bb7a20 */ /* 0x000fe20000410000 */
[----:B------:R-:W-:Y:S01]  /*146a0*/  UIADD3 UR4, UR4, 0x1, URZ ;  /* 0x0000000104047890 */ /* 0x000fe2000fffe03f */
[----:B------:R-:W-:Y:S01]  /*146b0*/  IMAD.WIDE.U32 R8, R6, -0x326172a9, RZ ;  /* 0xcd9e8d5706087825 */ /* 0x000fe200078e00ff */
[----:B------:R1:W2:Y:S01]  /*146c0*/  MUFU.EX2 R24, R4 ;  /* 0x0000000400187308 */ /* 0x0002a20000000800 */
[----:B------:R-:W-:Y:S02]  /*146d0*/  FSETP.NEU.FTZ.AND P0, PT, R102, -INF , PT ;  /* 0xff8000006600780b */ /* 0x000fe40003f1d000 */
[----:B------:R-:W-:Y:S01]  /*146e0*/  FFMA.FTZ R2, R20, c[0x0][0x23c], -R186 ;  /* 0x00008f0014027a23 */ /* 0x000fe200000108ba */
[----:B---3--:R-:W-:Y:S02]  /*146f0*/  LOP3.LUT R0, R9, UR16, R58, 0x96, !PT ;  /* 0x0000001009007c12 */ /* 0x008fe4000f8e963a */
[----:B------:R-:W-:Y:S02]  /*14700*/  FSEL R187, R187, RZ, P0 ;  /* 0x000000ffbbbb7208 */ /* 0x000fe40000000000 */
[----:B------:R-:W-:Y:S01]  /*14710*/  LOP3.LUT R6, R9, UR16, R16, 0x96, !PT ;  /* 0x0000001009067c12 */ /* 0x000fe2000f8e9610 */
[----:B------:R-:W-:Y:S01]  /*14720*/  IMAD.WIDE.U32 R12, R0, -0x2daee0ad, RZ ;  /* 0xd2511f53000c7825 */ /* 0x000fe200078e00ff */
[----:B----4-:R-:W-:Y:S01]  /*14730*/  LOP3.LUT R5, R29, UR15, R232, 0x96, !PT ;  /* 0x0000000f1d057c12 */ /* 0x010fe2000f8e96e8 */
[----:B------:R3:W-:Y:S01]  /*14740*/  MUFU.EX2 R18, R2 ;  /* 0x0000000200127308 */ /* 0x0007e20000000800 */
[----:B------:R-:W-:Y:S01]  /*14750*/  LOP3.LUT R7, R193, UR14, R8, 0x96, !PT ;  /* 0x0000000ec1077c12 */ /* 0x000fe2000f8e9608 */
[----:B------:R-:W-:Y:S02]  /*14760*/  FFMA.FTZ R0, R21, c[0x0][0x23c], -R186 ;  /* 0x00008f0015007a23 */ /* 0x000fe400000108ba */
[----:B------:R-:W-:Y:S04]  /*14770*/  IMAD.WIDE.U32 R194, R5, -0x326172a9, RZ ;  /* 0xcd9e8d5705c27825 */ /* 0x000fe800078e00ff */
[----:B------:R-:W-:Y:S02]  /*14780*/  IMAD.WIDE.U32 R10, R6, -0x2daee0ad, RZ ;  /* 0xd2511f53060a7825 */ /* 0x000fe400078e00ff */
[----:B------:R4:W4:Y:S02]  /*14790*/  MUFU.EX2 R236, R0 ;  /* 0x0000000000ec7308 */ /* 0x0009240000000800 */
[----:B------:R-:W-:Y:S01]  /*147a0*/  IMAD.WIDE.U32 R6, R7, -0x2daee0ad, RZ ;  /* 0xd2511f5307067825 */ /* 0x000fe200078e00ff */
[----:B-1----:R-:W-:Y:S02]  /*147b0*/  LOP3.LUT R4, R195, UR14, R8, 0x96, !PT ;  /* 0x0000000ec3047c12 */ /* 0x002fe4000f8e9608 */
[----:B------:R-:W-:Y:S02]  /*147c0*/  LOP3.LUT R8, R13, UR13, R28, 0x96, !PT ;  /* 0x0000000d0d087c12 */ /* 0x000fe4000f8e961c */
[----:B--2---:R-:W-:Y:S01]  /*147d0*/  F2FP.BF16.PACK_AB R177, R24, R60 ;  /* 0x0000003c18b1723e */ /* 0x004fe200000010ff */
[----:B------:R-:W-:Y:S05]  /*147e0*/  IMAD.WIDE.U32 R4, R4, -0x2daee0ad, RZ ;  /* 0xd2511f5304047825 */ /* 0x000fea00078e00ff */
[----:B------:R-:W-:Y:S02]  /*147f0*/  LOP3.LUT R5, R5, UR11, R12, 0x96, !PT ;  /* 0x0000000b05057c12 */ /* 0x000fe4000f8e960c */
[----:B---3--:R-:W-:Y:S03]  /*14800*/  LOP3.LUT R2, R11, UR13, R42, 0x96, !PT ;  /* 0x0000000d0b027c12 */ /* 0x008fe6000f8e962a */
        /* <DEDUP_REMOVED lines=29> */
[----:B------:R-:W-:Y:S02]  /*149e0*/  LOP3.LUT R4, R5, UR17, R66, 0x96, !PT ;  /* 0x0000001105047c12 */ /* 0x000fe4000f8e9642 */
[----:B------:R-:W-:Y:S01]  /*149f0*/  SHF.R.U32.HI R5, RZ, 0x8, R2 ;  /* 0x00000008ff057819 */ /* 0x000fe20000011602 */
[----:B------:R-:W-:Y:S01]  /*14a00*/  MUFU.EX2 R62, R8 ;  /* 0x00000008003e7308 */ /* 0x000fe20000000800 */
[----:B------:R-:W-:Y:S02]  /*14a10*/  LOP3.LUT R2, R9, 0xff, RZ, 0xc0, !PT ;  /* 0x000000ff09027812 */ /* 0x000fe400078ec0ff */
[----:B------:R-:W-:Y:S01]  /*14a20*/  PRMT R13, R13, 0x5410, R5 ;  /* 0x000054100d0d7816 */ /* 0x000fe20000000005 */
[----:B--2---:R-:W-:Y:S01]  /*14a30*/  FFMA.FTZ R0, R33, c[0x0][0x23c], -R186 ;  /* 0x00008f0021007a23 */ /* 0x004fe200000108ba */
[----:B------:R-:W-:Y:S05]  /*14a40*/  PRMT R12, R2, 0x5410, R12 ;  /* 0x00005410020c7816 */ /* 0x000fea000000000c */
[----:B------:R1:W-:Y:S01]  /*14a50*/  MUFU.EX2 R30, R0 ;  /* 0x00000000001e7308 */ /* 0x0003e20000000800 */
[--C-:B------:R-:W-:Y:S01]  /*14a60*/  HSET2.LE.AND R179, R12, R40.reuse, PT ;  /* 0x000000280cb37233 */ /* 0x100fe20003803000 */
[----:B----4-:R-:W-:Y:S01]  /*14a70*/  LOP3.LUT R7, R191, UR7, R10, 0x96, !PT ;  /* 0x00000007bf077c12 */ /* 0x010fe2000f8e960a */
[----:B------:R-:W-:Y:S01]  /*14a80*/  IMAD.MOV.U32 R191, RZ, RZ, R213 ;  /* 0x000000ffffbf7224 */ /* 0x000fe200078e00d5 */
[----:B------:R-:W-:Y:S03]  /*14a90*/  LOP3.LUT R10, R11, UR9, R6, 0x96, !PT ;  /* 0x000000090b0a7c12 */ /* 0x000fe6000f8e9606 */
[----:B------:R-:W-:Y:S04]  /*14aa0*/  IMAD.WIDE.U32 R6, R7, -0x326172a9, RZ ;  /* 0xcd9e8d5707067825 */ /* 0x000fe800078e00ff */
[----:B------:R-:W-:Y:S01]  /*14ab0*/  IMAD.WIDE.U32 R196, R10, -0x326172a9, RZ ;  /* 0xcd9e8d570ac47825 */ /* 0x000fe200078e00ff */
[--C-:B------:R-:W-:Y:S02]  /*14ac0*/  SHF.R.U32.HI R11, RZ, 0x10, R6.reuse ;  /* 0x00000010ff0b7819 */ /* 0x100fe40000011606 */
[C---:B------:R-:W-:Y:S02]  /*14ad0*/  LOP3.LUT R10, R6.reuse, 0xffff, RZ, 0xc0, !PT ;  /* 0x0000ffff060a7812 */ /* 0x040fe400078ec0ff */
[----:B------:R-:W-:Y:S02]  /*14ae0*/  LOP3.LUT R14, R6, 0xff, RZ, 0xc0, !PT ;  /* 0x000000ff060e7812 */ /* 0x000fe400078ec0ff */
[----:B------:R-:W-:Y:S02]  /*14af0*/  SHF.R.U32.HI R9, RZ, 0x18, R6 ;  /* 0x00000018ff097819 */ /* 0x000fe40000011606 */
[----:B------:R-:W-:Y:S02]  /*14b00*/  LOP3.LUT R6, R7, UR17, R196, 0x96, !PT ;  /* 0x0000001107067c12 */ /* 0x000fe4000f8e96c4 */
[----:B-1----:R-:W-:Y:S02]  /*14b10*/  FSEL R0, R105, RZ, P3 ;  /* 0x000000ff69007208 */ /* 0x002fe40001800000 */
[----:B------:R-:W-:Y:S02]  /*14b20*/  LOP3.LUT R5, R11, 0xff, RZ, 0xc0, !PT ;  /* 0x000000ff0b057812 */ /* 0x000fe400078ec0ff */
[----:B------:R-:W-:Y:S01]  /*14b30*/  LOP3.LUT R110, R197, UR8, R110, 0x96, !PT ;  /* 0x00000008c56e7c12 */ /* 0x000fe2000f8e966e */
[----:B------:R-:W-:Y:S01]  /*14b40*/  FADD.FTZ R2, -R0, R3 ;  /* 0x0000000300027221 */ /* 0x000fe20000010100 */
[----:B------:R-:W-:Y:S01]  /*14b50*/  PRMT R183, R5, 0x5410, R9 ;  /* 0x0000541005b77816 */ /* 0x000fe20000000009 */
[----:B------:R-:W-:Y:S01]  /*14b60*/  FFMA.FTZ R3, R15, c[0x0][0x23c], -R187 ;  /* 0x00008f000f037a23 */ /* 0x000fe200000108bb */
[----:B------:R-:W-:Y:S01]  /*14b70*/  LOP3.LUT R0, R4, 0xffff, RZ, 0xc0, !PT ;  /* 0x0000ffff04007812 */ /* 0x000fe200078ec0ff */
[----:B------:R-:W-:Y:S01]  /*14b80*/  FMUL.FTZ R2, R2, c[0x0][0x23c] ;  /* 0x00008f0002027a20 */ /* 0x000fe20000410000 */
[----:B------:R-:W-:Y:S01]  /*14b90*/  SHF.R.U32.HI R7, RZ, 0x8, R10 ;  /* 0x00000008ff077819 */ /* 0x000fe2000001160a */
[----:B------:R1:W-:Y:S01]  /*14ba0*/  MUFU.EX2 R63, R3 ;  /* 0x00000003003f7308 */ /* 0x0003e20000000800 */
[----:B------:R-:W-:Y:S01]  /*14bb0*/  LOP3.LUT R8, R4, 0xff, RZ, 0xc0, !PT ;  /* 0x000000ff04087812 */ /* 0x000fe200078ec0ff */
[--C-:B------:R-:W-:Y:S01]  /*14bc0*/  HSET2.LE.AND R183, R183, R40.reuse, PT ;  /* 0x00000028b7b77233 */ /* 0x100fe20003803000 */
[----:B------:R-:W-:Y:S02]  /*14bd0*/  PRMT R14, R14, 0x5410, R7 ;  /* 0x000054100e0e7816 */ /* 0x000fe40000000007 */
[----:B------:R-:W-:Y:S03]  /*14be0*/  SHF.R.U32.HI R7, RZ, 0x18, R4 ;  /* 0x00000018ff077819 */ /* 0x000fe60000011604 */
[--C-:B------:R-:W-:Y:S01]  /*14bf0*/  HSET2.LE.AND R182, R14, R40.reuse, PT ;  /* 0x000000280eb67233 */ /* 0x100fe20003803000 */
[----:B-1----:R-:W-:Y:S02]  /*14c00*/  SHF.R.U32.HI R3, RZ, 0x8, R0 ;  /* 0x00000008ff037819 */ /* 0x002fe40000011600 */
[----:B------:R-:W-:Y:S02]  /*14c10*/  FSEL R0, R104, RZ, P2 ;  /* 0x000000ff68007208 */ /* 0x000fe40001000000 */
[----:B------:R-:W-:Y:S02]  /*14c20*/  PRMT R10, R8, 0x5410, R3 ;  /* 0x00005410080a7816 */ /* 0x000fe40000000003 */
[----:B------:R-:W-:Y:S01]  /*14c30*/  LOP3.LUT R8, R6, 0xff, RZ, 0xc0, !PT ;  /* 0x000000ff06087812 */ /* 0x000fe200078ec0ff */
[----:B------:R-:W-:Y:S01]  /*14c40*/  FADD.FTZ R0, -R0, R100 ;  /* 0x0000006400007221 */ /* 0x000fe20000010100 */
[----:B------:R-:W-:Y:S01]  /*14c50*/  SHF.R.U32.HI R3, RZ, 0x10, R4 ;  /* 0x00000010ff037819 */ /* 0x000fe20000011604 */
[----:B------:R-:W1:Y:S03]  /*14c60*/  MUFU.EX2 R100, R2 ;  /* 0x0000000200647308 */ /* 0x000e660000000800 */
[----:B------:R-:W-:Y:S02]  /*14c70*/  LOP3.LUT R5, R3, 0xff, RZ, 0xc0, !PT ;  /* 0x000000ff03057812 */ /* 0x000fe400078ec0ff */
[----:B------:R-:W-:Y:S02]  /*14c80*/  FSEL R3, R102, RZ, P0 ;  /* 0x000000ff66037208 */ /* 0x000fe40000000000 */
[----:B------:R-:W-:Y:S02]  /*14c90*/  PRMT R9, R5, 0x5410, R7 ;  /* 0x0000541005097816 */ /* 0x000fe40000000007 */
[----:B------:R-:W-:Y:S02]  /*14ca0*/  SHF.R.U32.HI R7, RZ, 0x18, R6 ;  /* 0x00000018ff077819 */ /* 0x000fe40000011606 */
[----:B------:R-:W-:Y:S02]  /*14cb0*/  F2FP.BF16.PACK_AB R5, R27, R25 ;  /* 0x000000191b05723e */ /* 0x000fe400000010ff */
[----:B------:R-:W-:Y:S02]  /*14cc0*/  PLOP3.LUT P0, PT, PT, PT, UP0, 0x80, 0x0 ;  /* 0x000000000000781c */ /* 0x000fe40003f0f008 */
[----:B------:R-:W-:Y:S02]  /*14cd0*/  LOP3.LUT R179, R179, R5, RZ, 0xc0, !PT ;  /* 0x00000005b3b37212 */ /* 0x000fe400078ec0ff */
[----:B------:R-:W-:Y:S01]  /*14ce0*/  F2FP.BF16.PACK_AB R5, R236, R18 ;  /* 0x00000012ec05723e */ /* 0x000fe200000010ff */
[----:B-1----:R-:W-:Y:S01]  /*14cf0*/  FMUL.FTZ R32, R100, R140 ;  /* 0x0000008c64207220 */ /* 0x002fe20000410000 */
[----:B------:R-:W-:Y:S01]  /*14d00*/  LOP3.LUT R2, R6, 0xffff, RZ, 0xc0, !PT ;  /* 0x0000ffff06027812 */ /* 0x000fe200078ec0ff */
[----:B------:R-:W-:Y:S02]  /*14d10*/  FMUL.FTZ R33, R100, R141 ;  /* 0x0000008d64217220 */ /* 0x000fe40000410000 */
[----:B------:R-:W-:Y:S01]  /*14d20*/  IMAD.MOV.U32 R140, RZ, RZ, R63 ;  /* 0x000000ffff8c7224 */ /* 0x000fe200078e003f */
[----:B------:R-:W-:Y:S01]  /*14d30*/  SHF.R.U32.HI R4, RZ, 0x8, R2 ;  /* 0x00000008ff047819 */ /* 0x000fe20000011602 */
[----:B------:R-:W-:Y:S01]  /*14d40*/  FMUL.FTZ R2, R0, c[0x0][0x23c] ;  /* 0x00008f0000027a20 */ /* 0x000fe20000410000 */
[----:B------:R-:W-:Y:S01]  /*14d50*/  FSEL R0, R103, RZ, P1 ;  /* 0x000000ff67007208 */ /* 0x000fe20000800000 */
[----:B------:R-:W-:Y:S01]  /*14d60*/  IMAD.MOV.U32 R141, RZ, RZ, R109 ;  /* 0x000000ffff8d7224 */ /* 0x000fe200078e006d */
[----:B------:R-:W-:Y:S01]  /*14d70*/  PRMT R8, R8, 0x5410, R4 ;  /* 0x0000541008087816 */ /* 0x000fe20000000004 */
[----:B------:R-:W-:Y:S01]  /*14d80*/  FMUL.FTZ R65, R100, R173 ;  /* 0x000000ad64417220 */ /* 0x000fe20000410000 */
[----:B------:R1:W2:Y:S01]  /*14d90*/  MUFU.EX2 R101, R2 ;  /* 0x0000000200657308 */ /* 0x0002a20000000800 */
[----:B------:R-:W-:Y:S01]  /*14da0*/  FADD.FTZ R0, -R0, R106 ;  /* 0x0000006a00007221 */ /* 0x000fe20000010100 */
[--C-:B------:R-:W-:Y:S01]  /*14db0*/  HSET2.LE.AND R4, R13, R40.reuse, PT ;  /* 0x000000280d047233 */ /* 0x100fe20003803000 */
[----:B------:R-:W-:Y:S01]  /*14dc0*/  IMAD.MOV.U32 R106, RZ, RZ, R16 ;  /* 0x000000ffff6a7224 */ /* 0x000fe200078e0010 */
[--C-:B------:R-:W-:Y:S01]  /*14dd0*/  HSET2.LE.AND R180, R8, R40.reuse, PT ;  /* 0x0000002808b47233 */ /* 0x100fe20003803000 */
[----:B------:R-:W-:Y:S01]  /*14de0*/  FMUL.FTZ R0, R0, c[0x0][0x23c] ;  /* 0x00008f0000007a20 */ /* 0x000fe20000410000 */
[----:B------:R-:W-:Y:S01]  /*14df0*/  F2FP.BF16.PACK_AB R8, R63, R62 ;  /* 0x0000003e3f08723e */ /* 0x000fe200000010ff */
[----:B------:R-:W-:Y:S01]  /*14e00*/  FMUL.FTZ R16, R100, R124 ;  /* 0x0000007c64107220 */ /* 0x000fe20000410000 */
[----:B------:R-:W-:Y:S01]  /*14e10*/  LOP3.LUT R178, R4, R178, RZ, 0xc0, !PT ;  /* 0x000000b204b27212 */ /* 0x000fe200078ec0ff */
[----:B------:R-:W-:Y:S01]  /*14e20*/  IMAD.MOV.U32 R124, RZ, RZ, R30 ;  /* 0x000000ffff7c7224 */ /* 0x000fe200078e001e */
[----:B------:R-:W-:Y:S01]  /*14e30*/  LOP3.LUT R180, R180, R5, RZ, 0xc0, !PT ;  /* 0x00000005b4b47212 */ /* 0x000fe200078ec0ff */
[C---:B------:R-:W-:Y:S01]  /*14e40*/  FMUL.FTZ R5, R100.reuse, R113 ;  /* 0x0000007164057220 */ /* 0x040fe20000410000 */
[----:B------:R-:W-:Y:S01]  /*14e50*/  LOP3.LUT R183, R183, R8, RZ, 0xc0, !PT ;  /* 0x00000008b7b77212 */ /* 0x000fe200078ec0ff */
[C---:B------:R-:W-:Y:S01]  /*14e60*/  FMUL.FTZ R68, R100.reuse, R68 ;  /* 0x0000004464447220 */ /* 0x040fe20000410000 */
[--C-:B------:R-:W-:Y:S01]  /*14e70*/  HSET2.LE.AND R4, R9, R40.reuse, PT ;  /* 0x0000002809047233 */ /* 0x100fe20003803000 */
[C---:B------:R-:W-:Y:S02]  /*14e80*/  FMUL.FTZ R69, R100.reuse, R69 ;  /* 0x0000004564457220 */ /* 0x040fe40000410000 */
[C---:B------:R-:W-:Y:S02]  /*14e90*/  FMUL.FTZ R80, R100.reuse, R80 ;  /* 0x0000005064507220 */ /* 0x040fe40000410000 */
[----:B------:R-:W-:Y:S01]  /*14ea0*/  FMUL.FTZ R81, R100, R81 ;  /* 0x0000005164517220 */ /* 0x000fe20000410000 */
[----:B------:R-:W-:Y:S01]  /*14eb0*/  LOP3.LUT R177, R4, R177, RZ, 0xc0, !PT ;  /* 0x000000b104b17212 */ /* 0x000fe200078ec0ff */
[C---:B------:R-:W-:Y:S02]  /*14ec0*/  FMUL.FTZ R4, R100.reuse, R112 ;  /* 0x0000007064047220 */ /* 0x040fe40000410000 */
[C---:B------:R-:W-:Y:S02]  /*14ed0*/  FMUL.FTZ R84, R100.reuse, R84 ;  /* 0x0000005464547220 */ /* 0x040fe40000410000 */
[----:B-1----:R-:W-:Y:S01]  /*14ee0*/  FADD.FTZ R2, -R3, R107 ;  /* 0x0000006b03027221 */ /* 0x002fe20000010100 */
[----:B------:R-:W-:Y:S01]  /*14ef0*/  SHF.R.U32.HI R3, RZ, 0x10, R6 ;  /* 0x00000010ff037819 */ /* 0x000fe20000011606 */
[----:B------:R-:W-:Y:S02]  /*14f00*/  IMAD.MOV.U32 R107, RZ, RZ, R17 ;  /* 0x000000ffff6b7224 */ /* 0x000fe400078e0011 */
[----:B------:R-:W-:Y:S01]  /*14f10*/  FMUL.FTZ R17, R100, R125 ;  /* 0x0000007d64117220 */ /* 0x000fe20000410000 */
[----:B------:R-:W-:Y:S01]  /*14f20*/  LOP3.LUT R6, R3, 0xff, RZ, 0xc0, !PT ;  /* 0x000000ff03067812 */ /* 0x000fe200078ec0ff */
[----:B------:R-:W-:Y:S01]  /*14f30*/  IMAD.MOV.U32 R125, RZ, RZ, R35 ;  /* 0x000000ffff7d7224 */ /* 0x000fe200078e0023 */
[----:B------:R1:W4:Y:S01]  /*14f40*/  MUFU.EX2 R3, R0 ;  /* 0x0000000000037308 */ /* 0x0003220000000800 */
[C---:B--2---:R-:W-:Y:S01]  /*14f50*/  FMUL.FTZ R34, R101.reuse, R142 ;  /* 0x0000008e65227220 */ /* 0x044fe20000410000 */
[----:B------:R-:W-:Y:S01]  /*14f60*/  PRMT R6, R6, 0x5410, R7 ;  /* 0x0000541006067816 */ /* 0x000fe20000000007 */
[C---:B------:R-:W-:Y:S02]  /*14f70*/  FMUL.FTZ R7, R101.reuse, R115 ;  /* 0x0000007365077220 */ /* 0x040fe40000410000 */
[C---:B------:R-:W-:Y:S02]  /*14f80*/  FMUL.FTZ R35, R101.reuse, R143 ;  /* 0x0000008f65237220 */ /* 0x040fe40000410000 */
[C---:B------:R-:W-:Y:S01]  /*14f90*/  FMUL.FTZ R51, R101.reuse, R159 ;  /* 0x0000009f65337220 */ /* 0x040fe20000410000 */
[--C-:B------:R-:W-:Y:S01]  /*14fa0*/  HSET2.LE.AND R181, R6, R40.reuse, PT ;  /* 0x0000002806b57233 */ /* 0x100fe20003803000 */
[----:B------:R-:W-:Y:S01]  /*14fb0*/  FMUL.FTZ R66, R101, R174 ;  /* 0x000000ae65427220 */ /* 0x000fe20000410000 */
[----:B------:R-:W-:Y:S01]  /*14fc0*/  F2FP.BF16.PACK_AB R6, R231, R19 ;  /* 0x00000013e706723e */ /* 0x000fe200000010ff */
[C---:B------:R-:W-:Y:S02]  /*14fd0*/  FMUL.FTZ R70, R101.reuse, R70 ;  /* 0x0000004665467220 */ /* 0x040fe40000410000 */
[----:B------:R-:W-:Y:S01]  /*14fe0*/  FMUL.FTZ R71, R101, R71 ;  /* 0x0000004765477220 */ /* 0x000fe20000410000 */
[----:B------:R-:W-:Y:S01]  /*14ff0*/  LOP3.LUT R181, R181, R6, RZ, 0xc0, !PT ;  /* 0x00000006b5b57212 */ /* 0x000fe200078ec0ff */
[C---:B------:R-:W-:Y:S02]  /*15000*/  FMUL.FTZ R6, R101.reuse, R114 ;  /* 0x0000007265067220 */ /* 0x040fe40000410000 */
[C---:B------:R-:W-:Y:S01]  /*15010*/  FMUL.FTZ R82, R101.reuse, R82 ;  /* 0x0000005265527220 */ /* 0x040fe20000410000 */
[----:B------:R-:W-:Y:S01]  /*15020*/  LDSM.16.MT88.4 R112, [R214+0xa000] ;  /* 0x00a00000d670783b */ /* 0x000fe20000004200 */
[C---:B------:R-:W-:Y:S02]  /*15030*/  FMUL.FTZ R83, R101.reuse, R83 ;  /* 0x0000005365537220 */ /* 0x040fe40000410000 */
[----:B------:R-:W-:Y:S02]  /*15040*/  FMUL.FTZ R85, R100, R85 ;  /* 0x0000005564557220 */ /* 0x000fe40000410000 */
[----:B------:R-:W-:Y:S02]  /*15050*/  FMUL.FTZ R86, R101, R86 ;  /* 0x0000005665567220 */ /* 0x000fe40000410000 */
[----:B-1----:R-:W-:Y:S01]  /*15060*/  FMUL.FTZ R0, R2, c[0x0][0x23c] ;  /* 0x00008f0002007a20 */ /* 0x002fe20000410000 */
[----:B------:R-:W-:Y:S01]  /*15070*/  HSET2.LE.AND R2, R10, R40, PT ;  /* 0x000000280a027233 */ /* 0x000fe20003803000 */
[C---:B----4-:R-:W-:Y:S02]  /*15080*/  FMUL.FTZ R8, R3.reuse, R116 ;  /* 0x0000007403087220 */ /* 0x050fe40000410000 */
[C---:B------:R-:W-:Y:S02]  /*15090*/  FMUL.FTZ R9, R3.reuse, R117 ;  /* 0x0000007503097220 */ /* 0x040fe40000410000 */
[----:B------:R-:W-:Y:S01]  /*150a0*/  FMUL.FTZ R12, R3, R120 ;  /* 0x00000078030c7220 */ /* 0x000fe20000410000 */
[----:B------:R-:W1:Y:S01]  /*150b0*/  MUFU.EX2 R0, R0 ;  /* 0x0000000000007308 */ /* 0x000e620000000800 */
[----:B------:R-:W-:Y:S01]  /*150c0*/  IMAD.MOV.U32 R120, RZ, RZ, R18 ;  /* 0x000000ffff787224 */ /* 0x000fe200078e0012 */
[----:B------:R-:W-:Y:S01]  /*150d0*/  LOP3.LUT R176, R2, R176, RZ, 0xc0, !PT ;  /* 0x000000b002b07212 */ /* 0x000fe200078ec0ff */
[----:B------:R-:W-:Y:S01]  /*150e0*/  FMUL.FTZ R18, R101, R126 ;  /* 0x0000007e65127220 */ /* 0x000fe20000410000 */
[----:B------:R-:W-:Y:S01]  /*150f0*/  F2FP.BF16.PACK_AB R2, R30, R252 ;  /* 0x000000fc1e02723e */ /* 0x000fe200000010ff */
[C---:B------:R-:W-:Y:S02]  /*15100*/  FMUL.FTZ R45, R3.reuse, R153 ;  /* 0x00000099032d7220 */ /* 0x040fe40000410000 */
[C---:B------:R-:W-:Y:S01]  /*15110*/  FMUL.FTZ R13, R3.reuse, R121 ;  /* 0x00000079030d7220 */ /* 0x040fe20000410000 */
[----:B------:R-:W-:Y:S01]  /*15120*/  LOP3.LUT R182, R182, R2, RZ, 0xc0, !PT ;  /* 0x00000002b6b67212 */ /* 0x000fe200078ec0ff */
[----:B------:R-:W-:Y:S01]  /*15130*/  FFMA.FTZ R2, R198, c[0x0][0x23c], -R184 ;  /* 0x00008f00c6027a23 */ /* 0x000fe200000108b8 */
[-C--:B---3--:R-:W-:Y:S01]  /*15140*/  HMMA.16816.F32.BF16 R4, R176, R20.reuse, R4 ;  /* 0x00000014b004723c */ /* 0x088fe20000041804 */
[----:B------:R-:W-:Y:S02]  /*15150*/  IMAD.MOV.U32 R116, RZ, RZ, R42 ;  /* 0x000000ffff747224 */ /* 0x000fe400078e002a */
[----:B------:R-:W-:Y:S02]  /*15160*/  IMAD.MOV.U32 R117, RZ, RZ, R43 ;  /* 0x000000ffff757224 */ /* 0x000fe400078e002b */
[C---:B------:R-:W-:Y:S02]  /*15170*/  FMUL.FTZ R41, R3.reuse, R149 ;  /* 0x0000009503297220 */ /* 0x040fe40000410000 */
[----:B------:R-:W-:Y:S02]  /*15180*/  FMUL.FTZ R44, R3, R152 ;  /* 0x00000098032c7220 */ /* 0x000fe40000410000 */
[----:B------:R-:W-:Y:S03]  /*15190*/  IMAD.MOV.U32 R121, RZ, RZ, R50 ;  /* 0x000000ffff797224 */ /* 0x000fe600078e0032 */
[C---:B------:R-:W-:Y:S02]  /*151a0*/  FMUL.FTZ R50, R101.reuse, R158 ;  /* 0x0000009e65327220 */ /* 0x040fe40000410000 */
[C---:B-1----:R-:W-:Y:S02]  /*151b0*/  FMUL.FTZ R10, R0.reuse, R118 ;  /* 0x00000076000a7220 */ /* 0x042fe40000410000 */
[C---:B------:R-:W-:Y:S02]  /*151c0*/  FMUL.FTZ R11, R0.reuse, R119 ;  /* 0x00000077000b7220 */ /* 0x040fe40000410000 */
[C---:B------:R-:W-:Y:S02]  /*151d0*/  FMUL.FTZ R14, R0.reuse, R122 ;  /* 0x0000007a000e7220 */ /* 0x040fe40000410000 */
[----:B------:R-:W-:Y:S02]  /*151e0*/  IMAD.MOV.U32 R122, RZ, RZ, R27 ;  /* 0x000000ffff7a7224 */ /* 0x000fe400078e001b */
[C---:B------:R-:W-:Y:S01]  /*151f0*/  FMUL.FTZ R27, R0.reuse, R135 ;  /* 0x00000087001b7220 */ /* 0x040fe20000410000 */
[C---:B------:R-:W-:Y:S01]  /*15200*/  HMMA.16816.F32.BF16 R8, R180.reuse, R20, R8 ;  /* 0x00000014b408723c */ /* 0x040fe20000041808 */
[----:B------:R-:W-:Y:S02]  /*15210*/  FMUL.FTZ R15, R0, R123 ;  /* 0x0000007b000f7220 */ /* 0x000fe40000410000 */
[----:B------:R-:W-:Y:S02]  /*15220*/  IMAD.MOV.U32 R119, RZ, RZ, R19 ;  /* 0x000000ffff777224 */ /* 0x000fe400078e0013 */
[----:B------:R-:W-:Y:S02]  /*15230*/  FMUL.FTZ R19, R101, R127 ;  /* 0x0000007f65137220 */ /* 0x000fe40000410000 */
[C---:B------:R-:W-:Y:S01]  /*15240*/  FMUL.FTZ R20, R100.reuse, R128 ;  /* 0x0000008064147220 */ /* 0x040fe20000410000 */
[-C--:B------:R-:W-:Y:S01]  /*15250*/  HMMA.16816.F32.BF16 R12, R180, R22.reuse, R12 ;  /* 0x00000016b40c723c */ /* 0x080fe2000004180c */
[----:B------:R-:W-:Y:S03]  /*15260*/  IMAD.MOV.U32 R128, RZ, RZ, R28 ;  /* 0x000000ffff807224 */ /* 0x000fe600078e001c */
[C---:B------:R-:W-:Y:S02]  /*15270*/  FMUL.FTZ R28, R3.reuse, R136 ;  /* 0x00000088031c7220 */ /* 0x040fe40000410000 */
[----:B------:R-:W-:Y:S01]  /*15280*/  FMUL.FTZ R21, R100, R129 ;  /* 0x0000008164157220 */ /* 0x000fe20000410000 */
[----:B------:R1:W-:Y:S01]  /*15290*/  MUFU.EX2 R136, R2 ;  /* 0x0000000200887308 */ /* 0x0003e20000000800 */
[C---:B------:R-:W-:Y:S01]  /*152a0*/  FMUL.FTZ R47, R0.reuse, R155 ;  /* 0x0000009b002f7220 */ /* 0x040fe20000410000 */
[C---:B------:R-:W-:Y:S03]  /*152b0*/  HMMA.16816.F32.BF16 R16, R176.reuse, R22, R16 ;  /* 0x00000016b010723c */ /* 0x040fe60000041810 */
[----:B------:R-:W-:Y:S02]  /*152c0*/  IMAD.MOV.U32 R118, RZ, RZ, R25 ;  /* 0x000000ffff767224 */ /* 0x000fe400078e0019 */
[----:B------:R-:W-:Y:S02]  /*152d0*/  FMUL.FTZ R25, R3, R133 ;  /* 0x0000008503197220 */ /* 0x000fe40000410000 */
[C---:B------:R-:W-:Y:S02]  /*152e0*/  FMUL.FTZ R22, R101.reuse, R130 ;  /* 0x0000008265167220 */ /* 0x040fe40000410000 */
[----:B------:R-:W-:Y:S03]  /*152f0*/  FMUL.FTZ R23, R101, R131 ;  /* 0x0000008365177220 */ /* 0x000fe60000410000 */
[----:B------:R-:W-:Y:S02]  /*15300*/  IMAD.MOV.U32 R131, RZ, RZ, R52 ;  /* 0x000000ffff837224 */ /* 0x000fe400078e0034 */
[----:B------:R-:W-:Y:S01]  /*15310*/  IMAD.MOV.U32 R130, RZ, RZ, R24 ;  /* 0x000000ffff827224 */ /* 0x000fe200078e0018 */
[----:B------:R-:W2:Y:S01]  /*15320*/  LDSM.16.MT88.4 R52, [R212+0xa000] ;  /* 0x00a00000d434783b */ /* 0x000ea20000004200 */
[----:B------:R-:W-:Y:S01]  /*15330*/  FMUL.FTZ R24, R3, R132 ;  /* 0x0000008403187220 */ /* 0x000fe20000410000 */
[-C--:B------:R-:W-:Y:S01]  /*15340*/  HMMA.16816.F32.BF16 R20, R176, R36.reuse, R20 ;  /* 0x00000024b014723c */ /* 0x080fe20000041814 */
[----:B------:R-:W-:Y:S02]  /*15350*/  IMAD.MOV.U32 R133, RZ, RZ, R26 ;  /* 0x000000ffff857224 */ /* 0x000fe400078e001a */
[C---:B------:R-:W-:Y:S02]  /*15360*/  FMUL.FTZ R26, R0.reuse, R134 ;  /* 0x00000086001a7220 */ /* 0x040fe40000410000 */
[----:B-1----:R-:W-:Y:S02]  /*15370*/  FFMA.FTZ R2, R199, c[0x0][0x23c], -R184 ;  /* 0x00008f00c7027a23 */ /* 0x002fe400000108b8 */
[----:B------:R-:W-:Y:S02]  /*15380*/  IMAD.MOV.U32 R123, RZ, RZ, R31 ;  /* 0x000000ffff7b7224 */ /* 0x000fe400078e001f */
[----:B------:R-:W-:Y:S01]  /*15390*/  IMAD.MOV.U32 R129, RZ, RZ, R29 ;  /* 0x000000ffff817224 */ /* 0x000fe200078e001d */
[----:B------:R1:W-:Y:S01]  /*153a0*/  MUFU.EX2 R56, R2 ;  /* 0x0000000200387308 */ /* 0x0003e20000000800 */
[C---:B------:R-:W-:Y:S01]  /*153b0*/  HMMA.16816.F32.BF16 R24, R180.reuse, R36, R24 ;  /* 0x00000024b418723c */ /* 0x040fe20000041818 */
[C---:B------:R-:W-:Y:S02]  /*153c0*/  FMUL.FTZ R29, R3.reuse, R137 ;  /* 0x00000089031d7220 */ /* 0x040fe40000410000 */
[C---:B------:R-:W-:Y:S02]  /*153d0*/  FMUL.FTZ R30, R0.reuse, R138 ;  /* 0x0000008a001e7220 */ /* 0x040fe40000410000 */
[C---:B------:R-:W-:Y:S02]  /*153e0*/  FMUL.FTZ R31, R0.reuse, R139 ;  /* 0x0000008b001f7220 */ /* 0x040fe40000410000 */
[----:B------:R-:W-:Y:S02]  /*153f0*/  FMUL.FTZ R46, R0, R154 ;  /* 0x0000009a002e7220 */ /* 0x000fe40000410000 */
[C---:B------:R-:W-:Y:S03]  /*15400*/  FMUL.FTZ R36, R100.reuse, R144 ;  /* 0x0000009064247220 */ /* 0x040fe60000410000 */
[----:B------:R-:W-:Y:S01]  /*15410*/  FMUL.FTZ R37, R100, R145 ;  /* 0x0000009164257220 */ /* 0x000fe20000410000 */
[-C--:B------:R-:W-:Y:S01]  /*15420*/  HMMA.16816.F32.BF16 R28, R180, R38.reuse, R28 ;  /* 0x00000026b41c723c */ /* 0x080fe2000004181c */
[----:B------:R-:W-:Y:S02]  /*15430*/  IMAD.MOV.U32 R134, RZ, RZ, R40 ;  /* 0x000000ffff867224 */ /* 0x000fe400078e0028 */
[----:B------:R-:W-:Y:S02]  /*15440*/  FMUL.FTZ R40, R3, R148 ;  /* 0x0000009403287220 */ /* 0x000fe40000410000 */
[C---:B------:R-:W-:Y:S02]  /*15450*/  FMUL.FTZ R42, R0.reuse, R150 ;  /* 0x00000096002a7220 */ /* 0x040fe40000410000 */
[----:B------:R-:W-:Y:S01]  /*15460*/  FMUL.FTZ R43, R0, R151 ;  /* 0x00000097002b7220 */ /* 0x000fe20000410000 */
[C---:B------:R-:W-:Y:S01]  /*15470*/  HMMA.16816.F32.BF16 R32, R176.reuse, R38, R32 ;  /* 0x00000026b020723c */ /* 0x040fe20000041820 */
[----:B------:R-:W-:Y:S03]  /*15480*/  IMAD.MOV.U32 R127, RZ, RZ, R49 ;  /* 0x000000ffff7f7224 */ /* 0x000fe600078e0031 */
[----:B-1----:R-:W-:Y:S02]  /*15490*/  FFMA.FTZ R2, R200, c[0x0][0x23c], -R185 ;  /* 0x00008f00c8027a23 */ /* 0x002fe400000108b9 */
[----:B------:R-:W-:Y:S02]  /*154a0*/  IMAD.MOV.U32 R132, RZ, RZ, R48 ;  /* 0x000000ffff847224 */ /* 0x000fe400078e0030 */
[C---:B------:R-:W-:Y:S01]  /*154b0*/  FMUL.FTZ R38, R101.reuse, R146 ;  /* 0x0000009265267220 */ /* 0x040fe20000410000 */
[----:B------:R1:W3:Y:S03]  /*154c0*/  MUFU.EX2 R135, R2 ;  /* 0x0000000200877308 */ /* 0x0002e60000000800 */
[----:B------:R-:W-:Y:S02]  /*154d0*/  FMUL.FTZ R39, R101, R147 ;  /* 0x0000009365277220 */ /* 0x000fe40000410000 */
[C---:B------:R-:W-:Y:S02]  /*154e0*/  FMUL.FTZ R48, R100.reuse, R156 ;  /* 0x0000009c64307220 */ /* 0x040fe40000410000 */
[----:B------:R-:W-:Y:S02]  /*154f0*/  FMUL.FTZ R49, R100, R157 ;  /* 0x0000009d64317220 */ /* 0x000fe40000410000 */
[----:B------:R-:W-:Y:S01]  /*15500*/  IMAD.MOV.U32 R156, RZ, RZ, R120 ;  /* 0x000000ffff9c7224 */ /* 0x000fe200078e0078 */
[-C--:B--2---:R-:W-:Y:S01]  /*15510*/  HMMA.16816.F32.BF16 R36, R176, R52.reuse, R36 ;  /* 0x00000034b024723c */ /* 0x084fe20000041824 */
[----:B------:R-:W-:Y:S02]  /*15520*/  IMAD.MOV.U32 R199, RZ, RZ, R119 ;  /* 0x000000ffffc77224 */ /* 0x000fe400078e0077 */
[----:B------:R-:W-:Y:S02]  /*15530*/  IMAD.MOV.U32 R145, RZ, RZ, R118 ;  /* 0x000000ffff917224 */ /* 0x000fe400078e0076 */
[----:B------:R-:W-:Y:S02]  /*15540*/  IMAD.MOV.U32 R120, RZ, RZ, R58 ;  /* 0x000000ffff787224 */ /* 0x000fe400078e003a */
[----:B------:R-:W-:Y:S01]  /*15550*/  FMUL.FTZ R58, R0, R166 ;  /* 0x000000a6003a7220 */ /* 0x000fe20000410000 */
[C---:B------:R-:W-:Y:S01]  /*15560*/  HMMA.16816.F32.BF16 R40, R180.reuse, R52, R40 ;  /* 0x00000034b428723c */ /* 0x040fe20000041828 */
[----:B------:R-:W-:Y:S03]  /*15570*/  IMAD.MOV.U32 R166, RZ, RZ, R116 ;  /* 0x000000ffffa67224 */ /* 0x000fe600078e0074 */
[----:B------:R-:W-:Y:S02]  /*15580*/  IMAD.MOV.U32 R139, RZ, RZ, R62 ;  /* 0x000000ffff8b7224 */ /* 0x000fe400078e003e */
[----:B-1----:R-:W-:Y:S02]  /*15590*/  FFMA.FTZ R2, R201, c[0x0][0x23c], -R185 ;  /* 0x00008f00c9027a23 */ /* 0x002fe400000108b9 */
[C---:B------:R-:W-:Y:S01]  /*155a0*/  FMUL.FTZ R52, R100.reuse, R160 ;  /* 0x000000a064347220 */ /* 0x040fe20000410000 */
[-C--:B------:R-:W-:Y:S01]  /*155b0*/  HMMA.16816.F32.BF16 R44, R180, R54.reuse, R44 ;  /* 0x00000036b42c723c */ /* 0x080fe2000004182c */
[----:B------:R1:W2:Y:S02]  /*155c0*/  MUFU.EX2 R126, R2 ;  /* 0x00000002007e7308 */ /* 0x0002a40000000800 */
[----:B------:R-:W-:Y:S02]  /*155d0*/  FMUL.FTZ R53, R100, R161 ;  /* 0x000000a164357220 */ /* 0x000fe40000410000 */
[C---:B------:R-:W-:Y:S02]  /*155e0*/  FMUL.FTZ R62, R0.reuse, R170 ;  /* 0x000000aa003e7220 */ /* 0x040fe40000410000 */
[----:B------:R-:W-:Y:S01]  /*155f0*/  IMAD.MOV.U32 R170, RZ, RZ, R106 ;  /* 0x000000ffffaa7224 */ /* 0x000fe200078e006a */
[C---:B------:R-:W-:Y:S01]  /*15600*/  HMMA.16816.F32.BF16 R48, R176.reuse, R54, R48 ;  /* 0x00000036b030723c */ /* 0x040fe20000041830 */
[C---:B------:R-:W-:Y:S03]  /*15610*/  FMUL.FTZ R63, R0.reuse, R171 ;  /* 0x000000ab003f7220 */ /* 0x040fe60000410000 */
[----:B------:R-:W-:Y:S01]  /*15620*/  IMAD.MOV.U32 R171, RZ, RZ, R107 ;  /* 0x000000ffffab7224 */ /* 0x000fe200078e006b */
[----:B------:R-:W-:Y:S01]  /*15630*/  LOP3.LUT R106, R67, UR8, R64, 0x96, !PT ;  /* 0x00000008436a7c12 */ /* 0x000fe2000f8e9640 */
[----:B------:R-:W-:Y:S02]  /*15640*/  IMAD.MOV.U32 R138, RZ, RZ, R252 ;  /* 0x000000ffff8a7224 */ /* 0x000fe400078e00fc */
[C---:B------:R-:W-:Y:S04]  /*15650*/  FMUL.FTZ R54, R101.reuse, R162 ;  /* 0x000000a265367220 */ /* 0x040fe80000410000 */
[----:B------:R-:W-:Y:S02]  /*15660*/  FMUL.FTZ R55, R101, R163 ;  /* 0x000000a365377220 */ /* 0x000fe40000410000 */
[----:B---3--:R-:W-:Y:S02]  /*15670*/  IMAD.MOV.U32 R162, RZ, RZ, R135 ;  /* 0x000000ffffa27224 */ /* 0x008fe400078e0087 */
[----:B------:R-:W-:Y:S02]  /*15680*/  IMAD.MOV.U32 R159, RZ, RZ, R131 ;  /* 0x000000ffff9f7224 */ /* 0x000fe400078e0083 */
[----:B-1----:R-:W-:Y:S01]  /*15690*/  FFMA.FTZ R2, R203, c[0x0][0x23c], -R184 ;  /* 0x00008f00cb027a23 */ /* 0x002fe200000108b8 */
[-C--:B------:R-:W-:Y:S01]  /*156a0*/  HMMA.16816.F32.BF16 R52, R176, R112.reuse, R52 ;  /* 0x00000070b034723c */ /* 0x080fe20000041834 */
[----:B------:R-:W-:Y:S02]  /*156b0*/  IMAD.MOV.U32 R203, RZ, RZ, R121 ;  /* 0x000000ffffcb7224 */ /* 0x000fe400078e0079 */
[----:B------:R1:W-:Y:S01]  /*156c0*/  MUFU.EX2 R153, R2 ;  /* 0x0000000200997308 */ /* 0x0003e20000000800 */
[----:B------:R-:W-:Y:S02]  /*156d0*/  IMAD.MOV.U32 R121, RZ, RZ, R59 ;  /* 0x000000ffff797224 */ /* 0x000fe400078e003b */
[----:B------:R-:W-:Y:S02]  /*156e0*/  FMUL.FTZ R59, R0, R167 ;  /* 0x000000a7003b7220 */ /* 0x000fe40000410000 */
[----:B------:R-:W-:Y:S02]  /*156f0*/  IMAD.MOV.U32 R167, RZ, RZ, R117 ;  /* 0x000000ffffa77224 */ /* 0x000fe400078e0075 */
[----:B------:R-:W3:Y:S02]  /*15700*/  LDSM.16.MT88.4 R116, [R212+0xb000] ;  /* 0x00b00000d474783b */ /* 0x000ee40000004200 */
[----:B------:R-:W-:Y:S02]  /*15710*/  IMAD.MOV.U32 R163, RZ, RZ, R56 ;  /* 0x000000ffffa37224 */ /* 0x000fe400078e0038 */
[C---:B------:R-:W-:Y:S02]  /*15720*/  FMUL.FTZ R56, R3.reuse, R164 ;  /* 0x000000a403387220 */ /* 0x040fe40000410000 */
[----:B--2---:R-:W-:Y:S02]  /*15730*/  IMAD.MOV.U32 R164, RZ, RZ, R126 ;  /* 0x000000ffffa47224 */ /* 0x004fe400078e007e */
[----:B------:R-:W-:Y:S02]  /*15740*/  IMAD.MOV.U32 R126, RZ, RZ, R125 ;  /* 0x000000ffff7e7224 */ /* 0x000fe400078e007d */
[----:B------:R-:W-:Y:S02]  /*15750*/  IMAD.MOV.U32 R125, RZ, RZ, R124 ;  /* 0x000000ffff7d7224 */ /* 0x000fe400078e007c */
[----:B------:R-:W-:Y:S02]  /*15760*/  IMAD.MOV.U32 R124, RZ, RZ, R123 ;  /* 0x000000ffff7c7224 */ /* 0x000fe400078e007b */
[----:B------:R-:W-:Y:S02]  /*15770*/  IMAD.MOV.U32 R123, RZ, RZ, R57 ;  /* 0x000000ffff7b7224 */ /* 0x000fe400078e0039 */
[----:B------:R-:W-:Y:S02]  /*15780*/  FMUL.FTZ R57, R3, R165 ;  /* 0x000000a503397220 */ /* 0x000fe40000410000 */
[----:B-1----:R-:W-:Y:S02]  /*15790*/  FFMA.FTZ R2, R205, c[0x0][0x23c], -R184 ;  /* 0x00008f00cd027a23 */ /* 0x002fe400000108b8 */
[----:B------:R-:W-:Y:S02]  /*157a0*/  IMAD.WIDE.U32 R106, R106, -0x2daee0ad, RZ ;  /* 0xd2511f536a6a7825 */ /* 0x000fe400078e00ff */
[----:B------:R1:W-:Y:S01]  /*157b0*/  MUFU.EX2 R155, R2 ;  /* 0x00000002009b7308 */ /* 0x0003e20000000800 */
[C---:B------:R-:W-:Y:S01]  /*157c0*/  HMMA.16816.F32.BF16 R56, R180.reuse, R112, R56 ;  /* 0x00000070b438723c */ /* 0x040fe20000041838 */
[----:B------:R-:W-:Y:S01]  /*157d0*/  IMAD.MOV.U32 R149, RZ, RZ, R126 ;  /* 0x000000ffff957224 */ /* 0x000fe200078e007e */
[----:B------:R-:W-:Y:S01]  /*157e0*/  SHF.R.U32.HI R126, RZ, 0x18, R106 ;  /* 0x00000018ff7e7819 */ /* 0x000fe2000001166a */
[----:B------:R-:W-:Y:S01]  /*157f0*/  IMAD.MOV.U32 R147, RZ, RZ, R125 ;  /* 0x000000ffff937224 */ /* 0x000fe200078e007d */
[----:B------:R-:W-:Y:S01]  /*15800*/  LOP3.LUT R109, R107, UR18, R188, 0x96, !PT ;  /* 0x000000126b6d7c12 */ /* 0x000fe2000f8e96bc */
[----:B------:R-:W-:Y:S01]  /*15810*/  IMAD.MOV.U32 R148, RZ, RZ, R124 ;  /* 0x000000ffff947224 */ /* 0x000fe200078e007c */
[C---:B------:R-:W-:Y:S01]  /*15820*/  LOP3.LUT R111, R106.reuse, 0xffff, RZ, 0xc0, !PT ;  /* 0x0000ffff6a6f7812 */ /* 0x040fe200078ec0ff */
[----:B------:R-:W-:Y:S01]  /*15830*/  IMAD.MOV.U32 R137, RZ, RZ, R61 ;  /* 0x000000ffff897224 */ /* 0x000fe200078e003d */
[----:B------:R-:W-:Y:S01]  /*15840*/  SHF.R.U32.HI R124, RZ, 0x10, R106 ;  /* 0x00000010ff7c7819 */ /* 0x000fe2000001166a */
[----:B------:R-:W-:Y:S03]  /*15850*/  FMUL.FTZ R61, R3, R169 ;  /* 0x000000a9033d7220 */ /* 0x000fe60000410000 */
[----:B------:R-:W-:Y:S01]  /*15860*/  LOP3.LUT R125, R106, 0xff, RZ, 0xc0, !PT ;  /* 0x000000ff6a7d7812 */ /* 0x000fe200078ec0ff */
[----:B------:R-:W-:Y:S01]  /*15870*/  IMAD.WIDE.U32 R106, R110, -0x2daee0ad, RZ ;  /* 0xd2511f536e6a7825 */ /* 0x000fe200078e00ff */
[----:B------:R-:W-:Y:S02]  /*15880*/  LOP3.LUT R110, R124, 0xff, RZ, 0xc0, !PT ;  /* 0x000000ff7c6e7812 */ /* 0x000fe400078ec0ff */
[----:B------:R-:W-:Y:S01]  /*15890*/  SHF.R.U32.HI R111, RZ, 0x8, R111 ;  /* 0x00000008ff6f7819 */ /* 0x000fe2000001166f */
[----:B------:R-:W-:Y:S01]  /*158a0*/  IMAD.MOV.U32 R161, RZ, RZ, R136 ;  /* 0x000000ffffa17224 */ /* 0x000fe200078e0088 */
[----:B------:R-:W-:Y:S01]  /*158b0*/  PRMT R124, R110, 0x5410, R126 ;  /* 0x000054106e7c7816 */ /* 0x000fe2000000007e */
[----:B------:R-:W-:Y:S01]  /*158c0*/  IMAD.MOV.U32 R136, RZ, RZ, R60 ;  /* 0x000000ffff887224 */ /* 0x000fe200078e003c */
[----:B------:R-:W-:Y:S01]  /*158d0*/  PRMT R125, R125, 0x5410, R111 ;  /* 0x000054107d7d7816 */ /* 0x000fe2000000006f */
[----:B------:R-:W-:Y:S02]  /*158e0*/  FMUL.FTZ R60, R3, R168 ;  /* 0x000000a8033c7220 */ /* 0x000fe40000410000 */
[----:B-1----:R-:W-:Y:S02]  /*158f0*/  FFMA.FTZ R2, R207, c[0x0][0x23c], -R185 ;  /* 0x00008f00cf027a23 */ /* 0x002fe400000108b9 */
[----:B------:R-:W-:Y:S01]  /*15900*/  IMAD.MOV.U32 R143, RZ, RZ, R123 ;  /* 0x000000ffff8f7224 */ /* 0x000fe200078e007b */
[----:B------:R-:W-:Y:S01]  /*15910*/  LOP3.LUT R123, R106, 0xff, RZ, 0xc0, !PT ;  /* 0x000000ff6a7b7812 */ /* 0x000fe200078ec0ff */
[----:B------:R1:W-:Y:S01]  /*15920*/  MUFU.EX2 R154, R2 ;  /* 0x00000002009a7308 */ /* 0x0003e20000000800 */
[-C--:B------:R-:W-:Y:S01]  /*15930*/  HMMA.16816.F32.BF16 R60, R180, R114.reuse, R60 ;  /* 0x00000072b43c723c */ /* 0x080fe2000004183c */
[----:B------:R-:W-:Y:S01]  /*15940*/  IMAD.MOV.U32 R142, RZ, RZ, R122 ;  /* 0x000000ffff8e7224 */ /* 0x000fe200078e007a */
[----:B------:R-:W-:Y:S01]  /*15950*/  SHF.R.U32.HI R122, RZ, 0x10, R106 ;  /* 0x00000010ff7a7819 */ /* 0x000fe2000001166a */
[----:B------:R-:W-:Y:S02]  /*15960*/  FMUL.FTZ R64, R100, R172 ;  /* 0x000000ac64407220 */ /* 0x000fe40000410000 */
[----:B------:R-:W-:Y:S01]  /*15970*/  IMAD.MOV.U32 R172, RZ, RZ, R120 ;  /* 0x000000ffffac7224 */ /* 0x000fe200078e0078 */
[----:B------:R-:W-:Y:S01]  /*15980*/  LOP3.LUT R120, R106, 0xffff, RZ, 0xc0, !PT ;  /* 0x0000ffff6a787812 */ /* 0x000fe200078ec0ff */
[----:B------:R-:W-:Y:S01]  /*15990*/  IMAD.MOV.U32 R173, RZ, RZ, R121 ;  /* 0x000000ffffad7224 */ /* 0x000fe200078e0079 */
[----:B------:R-:W-:Y:S01]  /*159a0*/  SHF.R.U32.HI R121, RZ, 0x18, R106 ;  /* 0x00000018ff797819 */ /* 0x000fe2000001166a */
[----:B------:R-:W-:Y:S03]  /*159b0*/  FFMA.FTZ R106, R206, c[0x0][0x23c], -R187 ;  /* 0x00008f00ce6a7a23 */ /* 0x000fe600000108bb */
[----:B------:R-:W-:Y:S02]  /*159c0*/  IMAD.MOV.U32 R152, RZ, RZ, R246 ;  /* 0x000000ffff987224 */ /* 0x000fe400078e00f6 */
[----:B------:R-:W-:Y:S01]  /*159d0*/  FMUL.FTZ R67, R101, R175 ;  /* 0x000000af65437220 */ /* 0x000fe20000410000 */
[----:B------:R2:W-:Y:S01]  /*159e0*/  MUFU.EX2 R246, R106 ;  /* 0x0000006a00f67308 */ /* 0x0005e20000000800 */
[----:B------:R-:W-:Y:S02]  /*159f0*/  IMAD.MOV.U32 R165, RZ, RZ, R134 ;  /* 0x000000ffffa57224 */ /* 0x000fe400078e0086 */
[----:B------:R-:W-:Y:S02]  /*15a00*/  IMAD.MOV.U32 R158, RZ, RZ, R130 ;  /* 0x000000ffff9e7224 */ /* 0x000fe400078e0082 */
[----:B------:R-:W-:Y:S01]  /*15a10*/  IMAD.MOV.U32 R168, RZ, RZ, R128 ;  /* 0x000000ffffa87224 */ /* 0x000fe200078e0080 */
[C---:B------:R-:W-:Y:S01]  /*15a20*/  HMMA.16816.F32.BF16 R64, R176.reuse, R114, R64 ;  /* 0x00000072b040723c */ /* 0x040fe20000041840 */
[----:B------:R-:W4:Y:S01]  /*15a30*/  LDSM.16.MT88.4 R112, [R214+0xb000] ;  /* 0x00b00000d670783b */ /* 0x000f220000004200 */
[----:B-1----:R-:W-:Y:S02]  /*15a40*/  FFMA.FTZ R2, R209, c[0x0][0x23c], -R185 ;  /* 0x00008f00d1027a23 */ /* 0x002fe400000108b9 */
[----:B------:R-:W-:Y:S02]  /*15a50*/  IMAD.MOV.U32 R169, RZ, RZ, R129 ;  /* 0x000000ffffa97224 */ /* 0x000fe400078e0081 */
[----:B------:R1:W1:Y:S01]  /*15a60*/  MUFU.EX2 R160, R2 ;  /* 0x0000000200a07308 */ /* 0x0002620000000800 */
[----:B------:R-:W-:Y:S01]  /*15a70*/  IMAD.MOV.U32 R144, RZ, RZ, R133 ;  /* 0x000000ffff907224 */ /* 0x000fe200078e0085 */
[-C--:B---3--:R-:W-:Y:S01]  /*15a80*/  HMMA.16816.F32.BF16 R68, R176, R116.reuse, R68 ;  /* 0x00000074b044723c */ /* 0x088fe20000041844 */
[----:B------:R-:W-:Y:S01]  /*15a90*/  IMAD.MOV.U32 R150, RZ, RZ, R249 ;  /* 0x000000ffff967224 */ /* 0x000fe200078e00f9 */
[----:B------:R-:W-:Y:S02]  /*15aa0*/  LDSM.16.MT88.4 R128, [R214+0x9400] ;  /* 0x00940000d680783b */ /* 0x000fe40000004200 */
[C---:B------:R-:W-:Y:S02]  /*15ab0*/  FMUL.FTZ R72, R3.reuse, R72 ;  /* 0x0000004803487220 */ /* 0x040fe40000410000 */
[C---:B------:R-:W-:Y:S02]  /*15ac0*/  FMUL.FTZ R73, R3.reuse, R73 ;  /* 0x0000004903497220 */ /* 0x040fe40000410000 */
[C---:B------:R-:W-:Y:S04]  /*15ad0*/  FMUL.FTZ R74, R0.reuse, R74 ;  /* 0x0000004a004a7220 */ /* 0x040fe80000410000 */
[----:B------:R-:W-:Y:S01]  /*15ae0*/  FMUL.FTZ R75, R0, R75 ;  /* 0x0000004b004b7220 */ /* 0x000fe20000410000 */
[----:B--2---:R-:W-:Y:S01]  /*15af0*/  LOP3.LUT R106, R122, 0xff, RZ, 0xc0, !PT ;  /* 0x000000ff7a6a7812 */ /* 0x004fe200078ec0ff */
[----:B------:R-:W-:Y:S02]  /*15b00*/  FFMA.FTZ R110, R208, c[0x0][0x23c], -R187 ;  /* 0x00008f00d06e7a23 */ /* 0x000fe400000108bb */
[----:B------:R-:W-:Y:S02]  /*15b10*/  IMAD.MOV.U32 R200, RZ, RZ, R242 ;  /* 0x000000ffffc87224 */ /* 0x000fe400078e00f2 */
[----:B------:R2:W-:Y:S01]  /*15b20*/  MUFU.EX2 R242, R110 ;  /* 0x0000006e00f27308 */ /* 0x0005e20000000800 */
[C---:B------:R-:W-:Y:S01]  /*15b30*/  HMMA.16816.F32.BF16 R72, R180.reuse, R116, R72 ;  /* 0x00000074b448723c */ /* 0x040fe20000041848 */
[C---:B------:R-:W-:Y:S02]  /*15b40*/  FMUL.FTZ R76, R3.reuse, R76 ;  /* 0x0000004c034c7220 */ /* 0x040fe40000410000 */
[--C-:B-1----:R-:W-:Y:S02]  /*15b50*/  FFMA.FTZ R2, R202, c[0x0][0x23c], -R186.reuse ;  /* 0x00008f00ca027a23 */ /* 0x102fe400000108ba */
[----:B------:R-:W-:Y:S02]  /*15b60*/  FMUL.FTZ R77, R3, R77 ;  /* 0x0000004d034d7220 */ /* 0x000fe40000410000 */
[C---:B------:R-:W-:Y:S02]  /*15b70*/  FMUL.FTZ R78, R0.reuse, R78 ;  /* 0x0000004e004e7220 */ /* 0x040fe40000410000 */
[----:B------:R1:W-:Y:S03]  /*15b80*/  MUFU.EX2 R252, R2 ;  /* 0x0000000200fc7308 */ /* 0x0003e60000000800 */
[----:B------:R-:W-:Y:S02]  /*15b90*/  FMUL.FTZ R79, R0, R79 ;  /* 0x0000004f004f7220 */ /* 0x000fe40000410000 */
[----:B------:R-:W-:Y:S01]  /*15ba0*/  IMAD.MOV.U32 R201, RZ, RZ, R127 ;  /* 0x000000ffffc97224 */ /* 0x000fe200078e007f */
[----:B------:R-:W-:Y:S01]  /*15bb0*/  PRMT R127, R106, 0x5410, R121 ;  /* 0x000054106a7f7816 */ /* 0x000fe20000000079 */
[----:B------:R-:W-:Y:S02]  /*15bc0*/  FFMA.FTZ R106, R210, c[0x0][0x23c], -R186 ;  /* 0x00008f00d26a7a23 */ /* 0x000fe400000108ba */
[----:B------:R-:W-:Y:S01]  /*15bd0*/  IMAD.MOV.U32 R151, RZ, RZ, R236 ;  /* 0x000000ffff977224 */ /* 0x000fe200078e00ec */
[-C--:B------:R-:W-:Y:S01]  /*15be0*/  HMMA.16816.F32.BF16 R76, R180, R118.reuse, R76 ;  /* 0x00000076b44c723c */ /* 0x080fe2000004184c */
[----:B------:R3:W-:Y:S01]  /*15bf0*/  MUFU.EX2 R236, R106 ;  /* 0x0000006a00ec7308 */ /* 0x0007e20000000800 */
[----:B------:R-:W-:Y:S01]  /*15c00*/  IMAD.MOV.U32 R157, RZ, RZ, R132 ;  /* 0x000000ffff9d7224 */ /* 0x000fe200078e0084 */
[--C-:B------:R-:W-:Y:S01]  /*15c10*/  HSET2.LE.AND R127, R127, R165.reuse, PT ;  /* 0x000000a57f7f7233 */ /* 0x100fe20003803000 */
[----:B------:R-:W-:Y:S01]  /*15c20*/  LDSM.16.MT88.4 R132, [R212+0xa400] ;  /* 0x00a40000d484783b */ /* 0x000fe20000004200 */
[----:B------:R-:W-:Y:S01]  /*15c30*/  IMAD.MOV.U32 R202, RZ, RZ, R215 ;  /* 0x000000ffffca7224 */ /* 0x000fe200078e00d7 */
[----:B--2---:R-:W-:Y:S01]  /*15c40*/  SHF.R.U32.HI R110, RZ, 0x10, R109 ;  /* 0x00000010ff6e7819 */ /* 0x004fe2000001166d */
[----:B------:R-:W-:Y:S01]  /*15c50*/  IMAD.MOV.U32 R198, RZ, RZ, R234 ;  /* 0x000000ffffc67224 */ /* 0x000fe200078e00ea */
[C---:B------:R-:W-:Y:S01]  /*15c60*/  HMMA.16816.F32.BF16 R80, R176.reuse, R118, R80 ;  /* 0x00000076b050723c */ /* 0x040fe20000041850 */
[----:B------:R-:W-:Y:S03]  /*15c70*/  IMAD.MOV.U32 R175, RZ, RZ, R233 ;  /* 0x000000ffffaf7224 */ /* 0x000fe600078e00e9 */
[----:B------:R-:W-:Y:S01]  /*15c80*/  FMUL.FTZ R87, R101, R87 ;  /* 0x0000005765577220 */ /* 0x000fe20000410000 */
[----:B------:R-:W-:Y:S01]  /*15c90*/  LOP3.LUT R110, R110, 0xff, RZ, 0xc0, !PT ;  /* 0x000000ff6e6e7812 */ /* 0x000fe200078ec0ff */
[----:B------:R-:W-:Y:S01]  /*15ca0*/  IMAD.MOV.U32 R174, RZ, RZ, R232 ;  /* 0x000000ffffae7224 */ /* 0x000fe200078e00e8 */
[----:B-1----:R-:W-:Y:S01]  /*15cb0*/  LOP3.LUT R2, R107, UR18, R190, 0x96, !PT ;  /* 0x000000126b027c12 */ /* 0x002fe2000f8e96be */
[----:B------:R-:W-:Y:S01]  /*15cc0*/  FFMA.FTZ R107, R204, c[0x0][0x23c], -R186 ;  /* 0x00008f00cc6b7a23 */ /* 0x000fe200000108ba */
[----:B------:R-:W-:Y:S02]  /*15cd0*/  LOP3.LUT R119, R109, 0xff, RZ, 0xc0, !PT ;  /* 0x000000ff6d777812 */ /* 0x000fe400078ec0ff */
[-C--:B----4-:R-:W-:Y:S01]  /*15ce0*/  HMMA.16816.F32.BF16 R84, R176, R112.reuse, R84 ;  /* 0x00000070b054723c */ /* 0x090fe20000041854 */
[----:B------:R1:W-:Y:S01]  /*15cf0*/  MUFU.EX2 R249, R107 ;  /* 0x0000006b00f97308 */ /* 0x0003e20000000800 */
[----:B------:R-:W-:Y:S01]  /*15d00*/  SHF.R.U32.HI R116, RZ, 0x10, R2 ;  /* 0x00000010ff747819 */ /* 0x000fe20000011602 */
[C---:B------:R-:W-:Y:S01]  /*15d10*/  FMUL.FTZ R88, R3.reuse, R88 ;  /* 0x0000005803587220 */ /* 0x040fe20000410000 */
[----:B------:R-:W-:Y:S01]  /*15d20*/  SHF.R.U32.HI R118, RZ, 0x18, R109 ;  /* 0x00000018ff767819 */ /* 0x000fe2000001166d */
[----:B------:R-:W-:Y:S01]  /*15d30*/  FMUL.FTZ R89, R3, R89 ;  /* 0x0000005903597220 */ /* 0x000fe20000410000 */
[----:B------:R-:W-:Y:S01]  /*15d40*/  LOP3.LUT R117, R2, 0xff, RZ, 0xc0, !PT ;  /* 0x000000ff02757812 */ /* 0x000fe200078ec0ff */
[----:B---3--:R-:W-:Y:S01]  /*15d50*/  FFMA.FTZ R106, R211, c[0x0][0x23c], -R186 ;  /* 0x00008f00d36a7a23 */ /* 0x008fe200000108ba */
[----:B------:R-:W-:Y:S01]  /*15d60*/  SHF.R.U32.HI R111, RZ, 0x18, R2 ;  /* 0x00000018ff6f7819 */ /* 0x000fe20000011602 */
[C---:B------:R-:W-:Y:S02]  /*15d70*/  FMUL.FTZ R90, R0.reuse, R90 ;  /* 0x0000005a005a7220 */ /* 0x040fe40000410000 */
[----:B------:R2:W3:Y:S01]  /*15d80*/  MUFU.EX2 R234, R106 ;  /* 0x0000006a00ea7308 */ /* 0x0004e20000000800 */
[----:B------:R-:W-:Y:S01]  /*15d90*/  FMUL.FTZ R91, R0, R91 ;  /* 0x0000005b005b7220 */ /* 0x000fe20000410000 */
[----:B------:R-:W-:Y:S01]  /*15da0*/  PRMT R110, R110, 0x5410, R118 ;  /* 0x000054106e6e7816 */ /* 0x000fe20000000076 */
[--C-:B------:R-:W-:Y:S01]  /*15db0*/  HSET2.LE.AND R118, R125, R165.reuse, PT ;  /* 0x000000a57d767233 */ /* 0x100fe20003803000 */
[C---:B------:R-:W-:Y:S02]  /*15dc0*/  FMUL.FTZ R92, R3.reuse, R92 ;  /* 0x0000005c035c7220 */ /* 0x040fe40000410000 */
[----:B------:R-:W-:Y:S02]  /*15dd0*/  FMUL.FTZ R93, R3, R93 ;  /* 0x0000005d035d7220 */ /* 0x000fe40000410000 */
[C---:B------:R-:W-:Y:S01]  /*15de0*/  HMMA.16816.F32.BF16 R88, R180.reuse, R112, R88 ;  /* 0x00000070b458723c */ /* 0x040fe20000041858 */
[C---:B------:R-:W-:Y:S02]  /*15df0*/  FMUL.FTZ R94, R0.reuse, R94 ;  /* 0x0000005e005e7220 */ /* 0x040fe40000410000 */
[----:B------:R-:W-:Y:S02]  /*15e00*/  FMUL.FTZ R95, R0, R95 ;  /* 0x0000005f005f7220 */ /* 0x000fe40000410000 */
[C---:B------:R-:W-:Y:S01]  /*15e10*/  FMUL.FTZ R96, R100.reuse, R96 ;  /* 0x0000006064607220 */ /* 0x040fe20000410000 */
[----:B-1----:R-:W-:Y:S01]  /*15e20*/  SHF.R.U32.HI R107, RZ, 0x8, R120 ;  /* 0x00000008ff6b7819 */ /* 0x002fe20000011678 */
[----:B------:R-:W-:Y:S02]  /*15e30*/  FMUL.FTZ R97, R100, R97 ;  /* 0x0000006164617220 */ /* 0x000fe40000410000 */
[----:B------:R-:W-:Y:S01]  /*15e40*/  FMUL.FTZ R98, R101, R98 ;  /* 0x0000006265627220 */ /* 0x000fe20000410000 */
[-C--:B------:R-:W-:Y:S01]  /*15e50*/  HMMA.16816.F32.BF16 R92, R180, R114.reuse, R92 ;  /* 0x00000072b45c723c */ /* 0x080fe2000004185c */
[----:B------:R-:W-:Y:S01]  /*15e60*/  LDSM.16.MT88.4 R180, [R212+0xbc00] ;  /* 0x00bc0000d4b4783b */ /* 0x000fe20000004200 */
[----:B------:R-:W-:Y:S01]  /*15e70*/  PRMT R126, R123, 0x5410, R107 ;  /* 0x000054107b7e7816 */ /* 0x000fe2000000006b */
[----:B------:R-:W-:Y:S01]  /*15e80*/  FMUL.FTZ R99, R101, R99 ;  /* 0x0000006365637220 */ /* 0x000fe20000410000 */
[----:B------:R-:W-:Y:S01]  /*15e90*/  LOP3.LUT R107, R109, 0xffff, RZ, 0xc0, !PT ;  /* 0x0000ffff6d6b7812 */ /* 0x000fe200078ec0ff */
[----:B------:R-:W-:Y:S01]  /*15ea0*/  IMAD.MOV.U32 R146, RZ, RZ, R231 ;  /* 0x000000ffff927224 */ /* 0x000fe200078e00e7 */
[----:B------:R-:W-:Y:S01]  /*15eb0*/  LOP3.LUT R109, R2, 0xffff, RZ, 0xc0, !PT ;  /* 0x0000ffff026d7812 */ /* 0x000fe200078ec0ff */
[--C-:B--2---:R-:W-:Y:S01]  /*15ec0*/  HSET2.LE.AND R106, R124, R165.reuse, PT ;  /* 0x000000a57c6a7233 */ /* 0x104fe20003803000 */
[----:B------:R-:W-:Y:S01]  /*15ed0*/  LOP3.LUT R2, R116, 0xff, RZ, 0xc0, !PT ;  /* 0x000000ff74027812 */ /* 0x000fe200078ec0ff */
[----:B------:R-:W1:Y:S01]  /*15ee0*/  LDSM.16.MT88.4 R120, [R212+0x9400] ;  /* 0x00940000d478783b */ /* 0x000e620000004200 */
[----:B------:R-:W-:Y:S02]  /*15ef0*/  HMMA.16816.F32.BF16 R96, R176, R114, R96 ;  /* 0x00000072b060723c */ /* 0x000fe40000041860 */
[----:B------:R-:W-:Y:S01]  /*15f00*/  PRMT R111, R2, 0x5410, R111 ;  /* 0x00005410026f7816 */ /* 0x000fe2000000006f */
[----:B------:R-:W-:Y:S01]  /*15f10*/  FFMA.FTZ R2, R227, c[0x0][0x23c], -R187 ;  /* 0x00008f00e3027a23 */ /* 0x000fe200000108bb */
[----:B------:R-:W-:Y:S01]  /*15f20*/  SHF.R.U32.HI R107, RZ, 0x8, R107 ;  /* 0x00000008ff6b7819 */ /* 0x000fe2000001166b */
[----:B------:R-:W-:Y:S01]  /*15f30*/  IMAD.MOV.U32 R174, RZ, RZ, R172 ;  /* 0x000000ffffae7224 */ /* 0x000fe200078e00ac */
[----:B------:R-:W-:Y:S01]  /*15f40*/  SHF.R.U32.HI R109, RZ, 0x8, R109 ;  /* 0x00000008ff6d7819 */ /* 0x000fe2000001166d */
[----:B------:R2:W-:Y:S01]  /*15f50*/  MUFU.EX2 R233, R2 ;  /* 0x0000000200e97308 */ /* 0x0005e20000000800 */
[----:B------:R-:W-:Y:S01]  /*15f60*/  PRMT R116, R119, 0x5410, R107 ;  /* 0x0000541077747816 */ /* 0x000fe2000000006b */
[----:B------:R-:W-:Y:S01]  /*15f70*/  FFMA.FTZ R107, R228, c[0x0][0x23c], -R187 ;  /* 0x00008f00e46b7a23 */ /* 0x000fe200000108bb */
[----:B------:R-:W4:Y:S02]  /*15f80*/  LDSM.16.MT88.4 R112, [R214+0xa400] ;  /* 0x00a40000d670783b */ /* 0x000f240000004200 */
[----:B------:R-:W-:Y:S01]  /*15f90*/  F2FP.BF16.PACK_AB R119, R164, R162 ;  /* 0x000000a2a477723e */ /* 0x000fe200000010ff */
[--C-:B------:R-:W-:Y:S01]  /*15fa0*/  HSET2.LE.AND R116, R116, R165.reuse, PT ;  /* 0x000000a574747233 */ /* 0x100fe20003803000 */
[----:B------:R-:W-:Y:S01]  /*15fb0*/  PRMT R109, R117, 0x5410, R109 ;  /* 0x00005410756d7816 */ /* 0x000fe2000000006d */
[--C-:B------:R-:W-:Y:S01]  /*15fc0*/  HSET2.LE.AND R125, R111, R165.reuse, PT ;  /* 0x000000a56f7d7233 */ /* 0x100fe20003803000 */
[----:B------:R-:W-:Y:S01]  /*15fd0*/  LOP3.LUT R119, R106, R119, RZ, 0xc0, !PT ;  /* 0x000000776a777212 */ /* 0x000fe200078ec0ff */
[----:B------:R1:W1:Y:S01]  /*15fe0*/  MUFU.EX2 R232, R107 ;  /* 0x0000006b00e87308 */ /* 0x0002620000000800 */
[--C-:B------:R-:W-:Y:S01]  /*15ff0*/  HSET2.LE.AND R106, R110, R165.reuse, PT ;  /* 0x000000a56e6a7233 */ /* 0x100fe20003803000 */
[----:B------:R-:W-:Y:S01]  /*16000*/  F2FP.BF16.PACK_AB R117, R160, R154 ;  /* 0x0000009aa075723e */ /* 0x000fe200000010ff */
[--C-:B------:R-:W-:Y:S01]  /*16010*/  HSET2.LE.AND R124, R109, R165.reuse, PT ;  /* 0x000000a56d7c7233 */ /* 0x100fe20003803000 */
[----:B------:R-:W-:Y:S02]  /*16020*/  IMAD.MOV.U32 R172, RZ, RZ, R170 ;  /* 0x000000ffffac7224 */ /* 0x000fe400078e00aa */
[----:B------:R-:W-:Y:S01]  /*16030*/  LOP3.LUT R117, R106, R117, RZ, 0xc0, !PT ;  /* 0x000000756a757212 */ /* 0x000fe200078ec0ff */
[----:B------:R-:W-:Y:S01]  /*16040*/  IMAD.MOV.U32 R170, RZ, RZ, R168 ;  /* 0x000000ffffaa7224 */ /* 0x000fe200078e00a8 */
[----:B---3--:R-:W-:Y:S01]  /*16050*/  F2FP.BF16.PACK_AB R106, R234, R236 ;  /* 0x000000ecea6a723e */ /* 0x008fe200000010ff */
[----:B------:R-:W-:Y:S02]  /*16060*/  IMAD.MOV.U32 R168, RZ, RZ, R166 ;  /* 0x000000ffffa87224 */ /* 0x000fe400078e00a6 */
[----:B------:R-:W-:Y:S01]  /*16070*/  IMAD.MOV.U32 R166, RZ, RZ, R203 ;  /* 0x000000ffffa67224 */ /* 0x000fe200078e00cb */
[----:B------:R-:W-:Y:S01]  /*16080*/  LOP3.LUT R124, R124, R106, RZ, 0xc0, !PT ;  /* 0x0000006a7c7c7212 */ /* 0x000fe200078ec0ff */
[----:B------:R-:W-:Y:S01]  /*16090*/  FFMA.FTZ R106, R240, c[0x0][0x23c], -R184 ;  /* 0x00008f00f06a7a23 */ /* 0x000fe200000108b8 */
[----:B--2---:R-:W-:Y:S01]  /*160a0*/  F2FP.BF16.PACK_AB R2, R163, R161 ;  /* 0x000000a1a302723e */ /* 0x004fe200000010ff */
[----:B------:R-:W-:Y:S02]  /*160b0*/  IMAD.MOV.U32 R203, RZ, RZ, R201 ;  /* 0x000000ffffcb7224 */ /* 0x000fe400078e00c9 */
[----:B------:R-:W-:Y:S01]  /*160c0*/  MUFU.EX2 R211, R106 ;  /* 0x0000006a00d37308 */ /* 0x000fe20000000800 */
[----:B------:R-:W-:Y:S01]  /*160d0*/  LOP3.LUT R118, R118, R2, RZ, 0xc0, !PT ;  /* 0x0000000276767212 */ /* 0x000fe200078ec0ff */
[----:B------:R-:W-:Y:S01]  /*160e0*/  IMAD.MOV.U32 R201, RZ, RZ, R159 ;  /* 0x000000ffffc97224 */ /* 0x000fe200078e009f */
[----:B------:R-:W-:Y:S01]  /*160f0*/  F2FP.BF16.PACK_AB R2, R155, R153 ;  /* 0x000000999b02723e */ /* 0x000fe200000010ff */
[----:B------:R-:W-:Y:S02]  /*16100*/  IMAD.MOV.U32 R159, RZ, RZ, R157 ;  /* 0x000000ffff9f7224 */ /* 0x000fe400078e009d */
[----:B------:R-:W-:Y:S01]  /*16110*/  IMAD.MOV.U32 R157, RZ, RZ, R144 ;  /* 0x000000ffff9d7224 */ /* 0x000fe200078e0090 */
[----:B------:R-:W-:Y:S01]  /*16120*/  LOP3.LUT R116, R116, R2, RZ, 0xc0, !PT ;  /* 0x0000000274747212 */ /* 0x000fe200078ec0ff */
[--C-:B-1----:R-:W-:Y:S01]  /*16130*/  HSET2.LE.AND R107, R126, R165.reuse, PT ;  /* 0x000000a57e6b7233 */ /* 0x102fe20003803000 */
[----:B------:R-:W-:Y:S01]  /*16140*/  F2FP.BF16.PACK_AB R2, R242, R246 ;  /* 0x000000f6f202723e */ /* 0x000fe200000010ff */
[----:B------:R-:W-:Y:S01]  /*16150*/  IMAD.MOV.U32 R144, RZ, RZ, R221 ;  /* 0x000000ffff907224 */ /* 0x000fe200078e00dd */
[----:B------:R-:W-:Y:S01]  /*16160*/  F2FP.BF16.PACK_AB R126, R249, R252 ;  /* 0x000000fcf97e723e */ /* 0x000fe200000010ff */
[----:B------:R1:W5:Y:S01]  /*16170*/  LDL.LU R221, [R1+0xa0] ;  /* 0x0000a00001dd7983 */ /* 0x0003620000300800 */
[----:B------:R-:W-:Y:S01]  /*16180*/  LOP3.LUT R127, R127, R2, RZ, 0xc0, !PT ;  /* 0x000000027f7f7212 */ /* 0x000fe200078ec0ff */
[-C--:B------:R-:W-:Y:S01]  /*16190*/  HMMA.16816.F32.BF16 R4, R116, R120.reuse, R4 ;  /* 0x000000787404723c */ /* 0x080fe20000041804 */
[----:B------:R-:W-:Y:S01]  /*161a0*/  FFMA.FTZ R2, R229, c[0x0][0x23c], -R184 ;  /* 0x00008f00e5027a23 */ /* 0x000fe200000108b8 */
[----:B------:R-:W-:Y:S01]  /*161b0*/  LOP3.LUT R126, R107, R126, RZ, 0xc0, !PT ;  /* 0x0000007e6b7e7212 */ /* 0x000fe200078ec0ff */
[----:B------:R-:W-:Y:S01]  /*161c0*/  IMAD.MOV.U32 R240, RZ, RZ, R162 ;  /* 0x000000fffff07224 */ /* 0x000fe200078e00a2 */
[----:B------:R-:W-:Y:S01]  /*161d0*/  F2FP.BF16.PACK_AB R107, R232, R233 ;  /* 0x000000e9e86b723e */ /* 0x000fe200000010ff */
[----:B------:R2:W-:Y:S03]  /*161e0*/  MUFU.EX2 R231, R2 ;  /* 0x0000000200e77308 */ /* 0x0005e60000000800 */
[----:B------:R-:W-:Y:S07]  /*161f0*/  LOP3.LUT R125, R125, R107, RZ, 0xc0, !PT ;  /* 0x0000006b7d7d7212 */ /* 0x000fee00078ec0ff */
[C---:B------:R-:W-:Y:S08]  /*16200*/  HMMA.16816.F32.BF16 R8, R124.reuse, R120, R8 ;  /* 0x000000787c08723c */ /* 0x040ff00000041808 */
[-C--:B------:R-:W-:Y:S01]  /*16210*/  HMMA.16816.F32.BF16 R12, R124, R122.reuse, R12 ;  /* 0x0000007a7c0c723c */ /* 0x080fe2000004180c */
[----:B--2---:R-:W-:Y:S07]  /*16220*/  FFMA.FTZ R2, R230, c[0x0][0x23c], -R184 ;  /* 0x00008f00e6027a23 */ /* 0x004fee00000108b8 */
[C---:B------:R-:W-:Y:S01]  /*16230*/  HMMA.16816.F32.BF16 R16, R116.reuse, R122, R16 ;  /* 0x0000007a7410723c */ /* 0x040fe20000041810 */
[----:B------:R-:W2:Y:S01]  /*16240*/  LDSM.16.MT88.4 R120, [R212+0xb400] ;  /* 0x00b40000d478783b */ /* 0x000ea20000004200 */
[----:B------:R3:W-:Y:S06]  /*16250*/  MUFU.EX2 R230, R2 ;  /* 0x0000000200e67308 */ /* 0x0007ec0000000800 */
[-C--:B------:R-:W-:Y:S08]  /*16260*/  HMMA.16816.F32.BF16 R20, R116, R128.reuse, R20 ;  /* 0x000000807414723c */ /* 0x080ff00000041814 */
[C---:B------:R-:W-:Y:S08]  /*16270*/  HMMA.16816.F32.BF16 R24, R124.reuse, R128, R24 ;  /* 0x000000807c18723c */ /* 0x040ff00000041818 */
[-C--:B------:R-:W-:Y:S01]  /*16280*/  HMMA.16816.F32.BF16 R28, R124, R130.reuse, R28 ;  /* 0x000000827c1c723c */ /* 0x080fe2000004181c */
[--C-:B---3--:R-:W-:Y:S03]  /*16290*/  FFMA.FTZ R2, R235, c[0x0][0x23c], -R185.reuse ;  /* 0x00008f00eb027a23 */ /* 0x108fe600000108b9 */
[----:B------:R-:W-:Y:S04]  /*162a0*/  IMAD.MOV.U32 R235, RZ, RZ, R164 ;  /* 0x000000ffffeb7224 */ /* 0x000fe800078e00a4 */
[C---:B------:R-:W-:Y:S01]  /*162b0*/  HMMA.16816.F32.BF16 R32, R116.reuse, R130, R32 ;  /* 0x000000827420723c */ /* 0x040fe20000041820 */
[----:B------:R3:W-:Y:S07]  /*162c0*/  MUFU.EX2 R229, R2 ;  /* 0x0000000200e57308 */ /* 0x0007ee0000000800 */
[-C--:B------:R-:W-:Y:S08]  /*162d0*/  HMMA.16816.F32.BF16 R36, R116, R132.reuse, R36 ;  /* 0x000000847424723c */ /* 0x080ff00000041824 */
[C---:B------:R-:W-:Y:S08]  /*162e0*/  HMMA.16816.F32.BF16 R40, R124.reuse, R132, R40 ;  /* 0x000000847c28723c */ /* 0x040ff00000041828 */
[-C--:B------:R-:W-:Y:S01]  /*162f0*/  HMMA.16816.F32.BF16 R44, R124, R134.reuse, R44 ;  /* 0x000000867c2c723c */ /* 0x080fe2000004182c */
[----:B---3--:R-:W-:Y:S03]  /*16300*/  FFMA.FTZ R2, R237, c[0x0][0x23c], -R185 ;  /* 0x00008f00ed027a23 */ /* 0x008fe600000108b9 */
[----:B------:R-:W-:Y:S01]  /*16310*/  IMAD.MOV.U32 R237, RZ, RZ, R163 ;  /* 0x000000ffffed7224 */ /* 0x000fe200078e00a3 */
[----:B------:R3:W1:Y:S03]  /*16320*/  MUFU.EX2 R228, R2 ;  /* 0x0000000200e47308 */ /* 0x0006660000000800 */
[C---:B------:R-:W-:Y:S08]  /*16330*/  HMMA.16816.F32.BF16 R48, R116.reuse, R134, R48 ;  /* 0x000000867430723c */ /* 0x040ff00000041830 */
[-C--:B----4-:R-:W-:Y:S08]  /*16340*/  HMMA.16816.F32.BF16 R52, R116, R112.reuse, R52 ;  /* 0x000000707434723c */ /* 0x090ff00000041834 */
[C---:B------:R-:W-:Y:S01]  /*16350*/  HMMA.16816.F32.BF16 R56, R124.reuse, R112, R56 ;  /* 0x000000707c38723c */ /* 0x040fe20000041838 */
[----:B---3--:R-:W-:Y:S07]  /*16360*/  IMAD.U32 R2, RZ, RZ, UR29 ;  /* 0x0000001dff027e24 */ /* 0x008fee000f8e00ff */
[-C--:B------:R-:W-:Y:S01]  /*16370*/  HMMA.16816.F32.BF16 R60, R124, R114.reuse, R60 ;  /* 0x000000727c3c723c */ /* 0x080fe2000004183c */
[----:B------:R-:W-:Y:S03]  /*16380*/  LOP3.LUT R106, R175, UR4, R2, 0x96, !PT ;  /* 0x00000004af6a7c12 */ /* 0x000fe6000f8e9602 */
[----:B------:R-:W-:Y:S02]  /*16390*/  FFMA.FTZ R2, R241, c[0x0][0x23c], -R184 ;  /* 0x00008f00f1027a23 */ /* 0x000fe400000108b8 */
[----:B------:R-:W-:Y:S02]  /*163a0*/  IMAD.MOV.U32 R175, RZ, RZ, R173 ;  /* 0x000000ffffaf7224 */ /* 0x000fe400078e00ad */
[C---:B------:R-:W-:Y:S01]  /*163b0*/  HMMA.16816.F32.BF16 R64, R116.reuse, R114, R64 ;  /* 0x000000727440723c */ /* 0x040fe20000041840 */
[----:B------:R-:W-:Y:S01]  /*163c0*/  IMAD.WIDE.U32 R112, R106, -0x326172a9, RZ ;  /* 0xcd9e8d576a707825 */ /* 0x000fe200078e00ff */
[----:B------:R3:W-:Y:S03]  /*163d0*/  MUFU.EX2 R227, R2 ;  /* 0x0000000200e37308 */ /* 0x0007e60000000800 */
[----:B------:R-:W-:Y:S01]  /*163e0*/  FFMA.FTZ R106, R244, c[0x0][0x23c], -R185 ;  /* 0x00008f00f46a7a23 */ /* 0x000fe200000108b9 */
[----:B------:R-:W-:Y:S01]  /*163f0*/  LOP3.LUT R107, R113, UR16, R172, 0x96, !PT ;  /* 0x00000010716b7c12 */ /* 0x000fe2000f8e96ac */
[----:B------:R-:W-:Y:S01]  /*16400*/  IMAD.MOV.U32 R173, RZ, RZ, R171 ;  /* 0x000000ffffad7224 */ /* 0x000fe200078e00ab */
[----:B------:R-:W-:Y:S01]  /*16410*/  LOP3.LUT R109, R193, UR14, R112, 0x96, !PT ;  /* 0x0000000ec16d7c12 */ /* 0x000fe2000f8e9670 */
[----:B------:R-:W-:Y:S01]  /*16420*/  IMAD.MOV.U32 R171, RZ, RZ, R169 ;  /* 0x000000ffffab7224 */ /* 0x000fe200078e00a9 */
[-C--:B--2---:R-:W-:Y:S02]  /*16430*/  HMMA.16816.F32.BF16 R68, R116, R120.reuse, R68 ;  /* 0x000000787444723c */ /* 0x084fe40000041844 */
[----:B------:R-:W-:Y:S01]  /*16440*/  IMAD.MOV.U32 R169, RZ, RZ, R167 ;  /* 0x000000ffffa97224 */ /* 0x000fe200078e00a7 */
[----:B------:R2:W-:Y:S01]  /*16450*/  MUFU.EX2 R210, R106 ;  /* 0x0000006a00d27308 */ /* 0x0005e20000000800 */
[----:B------:R-:W-:Y:S01]  /*16460*/  IMAD.MOV.U32 R167, RZ, RZ, R166 ;  /* 0x000000ffffa77224 */ /* 0x000fe200078e00a6 */
[----:B------:R-:W-:Y:S01]  /*16470*/  LOP3.LUT R110, R195, UR14, R112, 0x96, !PT ;  /* 0x0000000ec36e7c12 */ /* 0x000fe2000f8e9670 */
[----:B------:R-:W-:Y:S02]  /*16480*/  IMAD.MOV.U32 R166, RZ, RZ, R203 ;  /* 0x000000ffffa67224 */ /* 0x000fe400078e00cb */
[----:B------:R-:W-:Y:S01]  /*16490*/  IMAD.MOV.U32 R203, RZ, RZ, R201 ;  /* 0x000000ffffcb7224 */ /* 0x000fe200078e00c9 */
[C---:B------:R-:W-:Y:S03]  /*164a0*/  HMMA.16816.F32.BF16 R72, R124.reuse, R120, R72 ;  /* 0x000000787c48723c */ /* 0x040fe60000041848 */
[----:B------:R-:W-:Y:S02]  /*164b0*/  IMAD.MOV.U32 R201, RZ, RZ, R159 ;  /* 0x000000ffffc97224 */ /* 0x000fe400078e009f */
[----:B------:R-:W-:Y:S02]  /*164c0*/  IMAD.MOV.U32 R159, RZ, RZ, R157 ;  /* 0x000000ffff9f7224 */ /* 0x000fe400078e009d */
[----:B------:R-:W-:Y:S01]  /*164d0*/  IMAD.MOV.U32 R157, RZ, RZ, R152 ;  /* 0x000000ffff9d7224 */ /* 0x000fe200078e0098 */
[----:B---3--:R-:W-:Y:S01]  /*164e0*/  LOP3.LUT R2, R113, UR16, R174, 0x96, !PT ;  /* 0x0000001071027c12 */ /* 0x008fe2000f8e96ae */
[----:B------:R-:W-:Y:S01]  /*164f0*/  IMAD.MOV.U32 R152, RZ, RZ, R200 ;  /* 0x000000ffff987224 */ /* 0x000fe200078e00c8 */
[----:B------:R-:W3:Y:S01]  /*16500*/  LDSM.16.MT88.4 R112, [R214+0xb400] ;  /* 0x00b40000d670783b */ /* 0x000ee20000004200 */
[-C--:B------:R-:W-:Y:S01]  /*16510*/  HMMA.16816.F32.BF16 R76, R124, R122.reuse, R76 ;  /* 0x0000007a7c4c723c */ /* 0x080fe2000004184c */
[----:B------:R-:W-:Y:S02]  /*16520*/  IMAD.MOV.U32 R200, RZ, RZ, R151 ;  /* 0x000000ffffc87224 */ /* 0x000fe400078e0097 */
[----:B------:R-:W-:Y:S02]  /*16530*/  IMAD.MOV.U32 R151, RZ, RZ, R226 ;  /* 0x000000ffff977224 */ /* 0x000fe400078e00e2 */
[----:B------:R-:W-:Y:S02]  /*16540*/  IMAD.WIDE.U32 R130, R107, -0x2daee0ad, RZ ;  /* 0xd2511f536b827825 */ /* 0x000fe400078e00ff */
[----:B------:R4:W5:Y:S01]  /*16550*/  LDL.LU R226, [R1+0x9c] ;  /* 0x00009c0001e27983 */ /* 0x0009620000300800 */
[C---:B------:R-:W-:Y:S01]  /*16560*/  HMMA.16816.F32.BF16 R80, R116.reuse, R122, R80 ;  /* 0x0000007a7450723c */ /* 0x040fe20000041850 */
[----:B--2---:R-:W-:Y:S03]  /*16570*/  IMAD.WIDE.U32 R106, R109, -0x2daee0ad, RZ ;  /* 0xd2511f536d6a7825 */ /* 0x004fe600078e00ff */
[----:B------:R-:W-:Y:S01]  /*16580*/  LOP3.LUT R109, R131, UR13, R168, 0x96, !PT ;  /* 0x0000000d836d7c12 */ /* 0x000fe2000f8e96a8 */
[----:B------:R-:W-:Y:S01]  /*16590*/  IMAD.MOV.U32 R205, RZ, RZ, R167 ;  /* 0x000000ffffcd7224 */ /* 0x000fe200078e00a7 */
[----:B------:R-:W-:Y:S01]  /*165a0*/  LOP3.LUT R107, R107, UR11, R130, 0x96, !PT ;  /* 0x0000000b6b6b7c12 */ /* 0x000fe2000f8e9682 */
[----:B------:R-:W-:Y:S02]  /*165b0*/  IMAD.MOV.U32 R167, RZ, RZ, R166 ;  /* 0x000000ffffa77224 */ /* 0x000fe400078e00a6 */
[----:B------:R-:W-:Y:S03]  /*165c0*/  IMAD.MOV.U32 R166, RZ, RZ, R203 ;  /* 0x000000ffffa67224 */ /* 0x000fe600078e00cb */
[----:B------:R-:W-:Y:S02]  /*165d0*/  IMAD.MOV.U32 R203, RZ, RZ, R201 ;  /* 0x000000ffffcb7224 */ /* 0x000fe400078e00c9 */
[----:B------:R-:W-:Y:S02]  /*165e0*/  IMAD.MOV.U32 R201, RZ, RZ, R157 ;  /* 0x000000ffffc97224 */ /* 0x000fe400078e009d */
[----:B------:R-:W-:Y:S02]  /*165f0*/  IMAD.MOV.U32 R157, RZ, RZ, R152 ;  /* 0x000000ffff9d7224 */ /* 0x000fe400078e0098 */
[----:B------:R-:W-:Y:S02]  /*16600*/  IMAD.MOV.U32 R152, RZ, RZ, R200 ;  /* 0x000000ffff987224 */ /* 0x000fe400078e00c8 */
[----:B------:R-:W-:Y:S02]  /*16610*/  IMAD.MOV.U32 R200, RZ, RZ, R151 ;  /* 0x000000ffffc87224 */ /* 0x000fe400078e0097 */
[----:B------:R-:W-:Y:S02]  /*16620*/  IMAD.MOV.U32 R151, RZ, RZ, R150 ;  /* 0x000000ffff977224 */ /* 0x000fe400078e0096 */
[----:B------:R-:W-:Y:S02]  /*16630*/  IMAD.MOV.U32 R150, RZ, RZ, R217 ;  /* 0x000000ffff967224 */ /* 0x000fe400078e00d9 */
[----:B------:R-:W-:Y:S01]  /*16640*/  IMAD.WIDE.U32 R132, R2, -0x2daee0ad, RZ ;  /* 0xd2511f5302847825 */ /* 0x000fe200078e00ff */
[----:B------:R4:W5:Y:S03]  /*16650*/  LDL.LU R217, [R1+0x98] ;  /* 0x0000980001d97983 */ /* 0x0009660000300800 */
[----:B------:R-:W-:Y:S01]  /*16660*/  FFMA.FTZ R2, R248, c[0x0][0x23c], -R185 ;  /* 0x00008f00f8027a23 */ /* 0x000fe200000108b9 */
[-C--:B---3--:R-:W-:Y:S01]  /*16670*/  HMMA.16816.F32.BF16 R84, R116, R112.reuse, R84 ;  /* 0x000000707454723c */ /* 0x088fe20000041854 */
[----:B------:R-:W-:Y:S01]  /*16680*/  IMAD.MOV.U32 R207, RZ, RZ, R205 ;  /* 0x000000ffffcf7224 */ /* 0x000fe200078e00cd */
[----:B------:R-:W-:Y:S01]  /*16690*/  LOP3.LUT R128, R133, UR13, R170, 0x96, !PT ;  /* 0x0000000d85807c12 */ /* 0x000fe2000f8e96aa */
[----:B------:R-:W-:Y:S01]  /*166a0*/  IMAD.MOV.U32 R205, RZ, RZ, R167 ;  /* 0x000000ffffcd7224 */ /* 0x000fe200078e00a7 */
[----:B------:R2:W3:Y:S01]  /*166b0*/  MUFU.EX2 R209, R2 ;  /* 0x0000000200d17308 */ /* 0x0004e20000000800 */
[----:B------:R-:W-:Y:S02]  /*166c0*/  IMAD.MOV.U32 R167, RZ, RZ, R166 ;  /* 0x000000ffffa77224 */ /* 0x000fe400078e00a6 */
[----:B------:R-:W-:Y:S01]  /*166d0*/  IMAD.MOV.U32 R166, RZ, RZ, R203 ;  /* 0x000000ffffa67224 */ /* 0x000fe200078e00cb */
[C---:B------:R-:W-:Y:S01]  /*166e0*/  HMMA.16816.F32.BF16 R88, R124.reuse, R112, R88 ;  /* 0x000000707c58723c */ /* 0x040fe20000041858 */
[----:B------:R-:W-:Y:S03]  /*166f0*/  IMAD.MOV.U32 R203, RZ, RZ, R201 ;  /* 0x000000ffffcb7224 */ /* 0x000fe600078e00c9 */
[----:B------:R-:W-:Y:S02]  /*16700*/  IMAD.MOV.U32 R201, RZ, RZ, R157 ;  /* 0x000000ffffc97224 */ /* 0x000fe400078e009d */
[----:B------:R-:W-:Y:S02]  /*16710*/  IMAD.MOV.U32 R157, RZ, RZ, R152 ;  /* 0x000000ffff9d7224 */ /* 0x000fe400078e0098 */
[-C--:B------:R-:W-:Y:S01]  /*16720*/  HMMA.16816.F32.BF16 R92, R124, R114.reuse, R92 ;  /* 0x000000727c5c723c */ /* 0x080fe2000004185c */
[----:B------:R-:W-:Y:S01]  /*16730*/  IMAD.MOV.U32 R152, RZ, RZ, R200 ;  /* 0x000000ffff987224 */ /* 0x000fe200078e00c8 */
[----:B------:R-:W-:Y:S02]  /*16740*/  LDSM.16.MT88.4 R124, [R214+0x9800] ;  /* 0x00980000d67c783b */ /* 0x000fe40000004200 */
[----:B------:R-:W-:Y:S02]  /*16750*/  IMAD.MOV.U32 R200, RZ, RZ, R151 ;  /* 0x000000ffffc87224 */ /* 0x000fe400078e0097 */
[----:B------:R-:W-:Y:S02]  /*16760*/  IMAD.MOV.U32 R151, RZ, RZ, R150 ;  /* 0x000000ffff977224 */ /* 0x000fe400078e0096 */
[----:B------:R-:W-:Y:S01]  /*16770*/  HMMA.16816.F32.BF16 R96, R116, R114, R96 ;  /* 0x000000727460723c */ /* 0x000fe20000041860 */
[----:B------:R-:W-:Y:S01]  /*16780*/  IMAD.MOV.U32 R150, RZ, RZ, R149 ;  /* 0x000000ffff967224 */ /* 0x000fe200078e0095 */
[----:B------:R-:W1:Y:S02]  /*16790*/  LDSM.16.MT88.4 R116, [R212+0x9800] ;  /* 0x00980000d474783b */ /* 0x000e640000004200 */
[----:B------:R-:W-:Y:S02]  /*167a0*/  IMAD.MOV.U32 R149, RZ, RZ, R148 ;  /* 0x000000ffff957224 */ /* 0x000fe400078e0094 */
[----:B------:R-:W-:Y:S02]  /*167b0*/  IMAD.MOV.U32 R148, RZ, RZ, R143 ;  /* 0x000000ffff947224 */ /* 0x000fe400078e008f */
[----:B------:R-:W-:Y:S04]  /*167c0*/  IMAD.MOV.U32 R143, RZ, RZ, R142 ;  /* 0x000000ffff8f7224 */ /* 0x000fe800078e008e */
[----:B------:R-:W-:Y:S02]  /*167d0*/  IMAD.MOV.U32 R142, RZ, RZ, R141 ;  /* 0x000000ffff8e7224 */ /* 0x000fe400078e008d */
[----:B------:R-:W-:Y:S02]  /*167e0*/  IMAD.MOV.U32 R141, RZ, RZ, R140 ;  /* 0x000000ffff8d7224 */ /* 0x000fe400078e008c */
[----:B------:R-:W-:Y:S02]  /*167f0*/  IMAD.MOV.U32 R140, RZ, RZ, R139 ;  /* 0x000000ffff8c7224 */ /* 0x000fe400078e008b */
[----:B------:R-:W-:Y:S02]  /*16800*/  IMAD.MOV.U32 R139, RZ, RZ, R138 ;  /* 0x000000ffff8b7224 */ /* 0x000fe400078e008a */
[----:B------:R-:W-:Y:S02]  /*16810*/  IMAD.MOV.U32 R138, RZ, RZ, R216 ;  /* 0x000000ffff8a7224 */ /* 0x000fe400078e00d8 */
[----:B------:R-:W-:Y:S01]  /*16820*/  IMAD.MOV.U32 R168, RZ, RZ, R152 ;  /* 0x000000ffffa87224 */ /* 0x000fe200078e0098 */
[----:B------:R4:W5:Y:S01]  /*16830*/  LDL.LU R216, [R1+0x94] ;  /* 0x0000940001d87983 */ /* 0x0009620000300800 */
[----:B------:R-:W-:Y:S02]  /*16840*/  IMAD.MOV.U32 R196, RZ, RZ, R167 ;  /* 0x000000ffffc47224 */ /* 0x000fe400078e00a7 */
[----:B------:R-:W-:Y:S01]  /*16850*/  IMAD.MOV.U32 R167, RZ, RZ, R138 ;  /* 0x000000ffffa77224 */ /* 0x000fe200078e008a */
[----:B------:R4:W5:Y:S01]  /*16860*/  LDL.LU R215, [R1+0x90] ;  /* 0x0000900001d77983 */ /* 0x0009620000300800 */
[----:B------:R-:W-:Y:S02]  /*16870*/  IMAD.MOV.U32 R152, RZ, RZ, R139 ;  /* 0x000000ffff987224 */ /* 0x000fe400078e008b */
[----:B------:R-:W-:Y:S01]  /*16880*/  IMAD.WIDE.U32 R138, R107, -0x326172a9, RZ ;  /* 0xcd9e8d576b8a7825 */ /* 0x000fe200078e00ff */
[----:B------:R4:W5:Y:S03]  /*16890*/  LDL.LU R213, [R1+0x8c] ;  /* 0x00008c0001d57983 */ /* 0x0009660000300800 */
[----:B------:R-:W-:Y:S02]  /*168a0*/  FFMA.FTZ R107, R238, c[0x0][0x23c], -R186 ;  /* 0x00008f00ee6b7a23 */ /* 0x000fe400000108ba */
[----:B------:R-:W-:Y:S02]  /*168b0*/  IMAD.WIDE.U32 R110, R110, -0x2daee0ad, RZ ;  /* 0xd2511f536e6e7825 */ /* 0x000fe400078e00ff */
[----:B------:R1:W-:Y:S02]  /*168c0*/  MUFU.EX2 R208, R107 ;  /* 0x0000006b00d07308 */ /* 0x0003e40000000800 */
[----:B------:R-:W-:Y:S01]  /*168d0*/  IMAD.WIDE.U32 R120, R128, -0x326172a9, RZ ;  /* 0xcd9e8d5780787825 */ /* 0x000fe200078e00ff */
[----:B------:R-:W-:Y:S03]  /*168e0*/  LOP3.LUT R111, R111, UR11, R132, 0x96, !PT ;  /* 0x0000000b6f6f7c12 */ /* 0x000fe6000f8e9684 */
[----:B------:R-:W-:Y:S01]  /*168f0*/  IMAD.WIDE.U32 R128, R109, -0x326172a9, RZ ;  /* 0xcd9e8d576d807825 */ /* 0x000fe200078e00ff */
[----:B--2---:R-:W-:Y:S03]  /*16900*/  LOP3.LUT R2, R121, UR12, R194, 0x96, !PT ;  /* 0x0000000c79027c12 */ /* 0x004fe6000f8e96c2 */
[----:B------:R-:W-:Y:S02]  /*16910*/  IMAD.MOV.U32 R197, RZ, RZ, R166 ;  /* 0x000000ffffc57224 */ /* 0x000fe400078e00a6 */
[----:B------:R-:W-:Y:S02]  /*16920*/  IMAD.MOV.U32 R166, RZ, RZ, R137 ;  /* 0x000000ffffa67224 */ /* 0x000fe400078e0089 */
[----:B------:R-:W-:Y:S02]  /*16930*/  IMAD.MOV.U32 R175, RZ, RZ, R200 ;  /* 0x000000ffffaf7224 */ /* 0x000fe400078e00c8 */
[----:B------:R-:W-:Y:S02]  /*16940*/  IMAD.MOV.U32 R200, RZ, RZ, R136 ;  /* 0x000000ffffc87224 */ /* 0x000fe400078e0088 */
[----:B------:R-:W-:Y:S04]  /*16950*/  IMAD.WIDE.U32 R136, R111, -0x326172a9, RZ ;  /* 0xcd9e8d576f887825 */ /* 0x000fe800078e00ff */
[----:B------:R-:W-:Y:S01]  /*16960*/  IMAD.MOV.U32 R188, RZ, RZ, R207 ;  /* 0x000000ffffbc7224 */ /* 0x000fe200078e00cf */
[----:B------:R-:W-:Y:S01]  /*16970*/  LOP3.LUT R109, R137, UR10, R120, 0x96, !PT ;  /* 0x0000000a896d7c12 */ /* 0x000fe2000f8e9678 */
[----:B------:R-:W-:Y:S01]  /*16980*/  IMAD.MOV.U32 R169, RZ, RZ, R151 ;  /* 0x000000ffffa97224 */ /* 0x000fe200078e0097 */
[----:B-1----:R-:W-:Y:S01]  /*16990*/  LOP3.LUT R107, R139, UR10, R128, 0x96, !PT ;  /* 0x0000000a8b6b7c12 */ /* 0x002fe2000f8e9680 */
[----:B------:R-:W-:Y:S01]  /*169a0*/  IMAD.MOV.U32 R151, RZ, RZ, R140 ;  /* 0x000000ffff977224 */ /* 0x000fe200078e008c */
[----:B------:R-:W-:Y:S01]  /*169b0*/  LOP3.LUT R120, R129, UR12, R192, 0x96, !PT ;  /* 0x0000000c81787c12 */ /* 0x000fe2000f8e96c0 */
[----:B------:R-:W-:Y:S01]  /*169c0*/  IMAD.WIDE.U32 R128, R2, -0x2daee0ad, RZ ;  /* 0xd2511f5302807825 */ /* 0x000fe200078e00ff */
[----:B------:R-:W2:Y:S03]  /*169d0*/  LDL.LU R137, [R1+0x20] ;  /* 0x0000200001897983 */ /* 0x000ea60000300800 */
[----:B------:R-:W-:Y:S01]  /*169e0*/  FFMA.FTZ R2, R239, c[0x0][0x23c], -R186 ;  /* 0x00008f00ef027a23 */ /* 0x000fe200000108ba */
[----:B------:R-:W-:Y:S01]  /*169f0*/  LOP3.LUT R111, R129, UR9, R110, 0x96, !PT ;  /* 0x00000009816f7c12 */ /* 0x000fe2000f8e966e */
[----:B------:R-:W-:Y:S02]  /*16a00*/  IMAD.WIDE.U32 R134, R109, -0x2daee0ad, RZ ;  /* 0xd2511f536d867825 */ /* 0x000fe400078e00ff */
[----:B------:R1:W1:Y:S02]  /*16a10*/  MUFU.EX2 R207, R2 ;  /* 0x0000000200cf7308 */ /* 0x0002640000000800 */
[----:B------:R-:W-:Y:S04]  /*16a20*/  IMAD.WIDE.U32 R120, R120, -0x2daee0ad, RZ ;  /* 0xd2511f5378787825 */ /* 0x000fe800078e00ff */
[----:B------:R-:W-:Y:S02]  /*16a30*/  IMAD.MOV.U32 R173, RZ, RZ, R150 ;  /* 0x000000ffffad7224 */ /* 0x000fe400078e0096 */
[----:B------:R-:W-:Y:S02]  /*16a40*/  IMAD.MOV.U32 R150, RZ, RZ, R141 ;  /* 0x000000ffff967224 */ /* 0x000fe400078e008d */
[----:B------:R-:W-:Y:S01]  /*16a50*/  IMAD.WIDE.U32 R140, R107, -0x2daee0ad, RZ ;  /* 0xd2511f536b8c7825 */ /* 0x000fe200078e00ff */
[----:B------:R-:W-:Y:S03]  /*16a60*/  LOP3.LUT R107, R135, UR7, R128, 0x96, !PT ;  /* 0x00000007876b7c12 */ /* 0x000fe6000f8e9680 */
[----:B------:R-:W-:Y:S01]  /*16a70*/  IMAD.MOV.U32 R189, RZ, RZ, R205 ;  /* 0x000000ffffbd7224 */ /* 0x000fe200078e00cd */
[----:B------:R-:W-:Y:S01]  /*16a80*/  LOP3.LUT R110, R141, UR7, R120, 0x96, !PT ;  /* 0x000000078d6e7c12 */ /* 0x000fe2000f8e9678 */
[----:B------:R-:W-:Y:S01]  /*16a90*/  IMAD.MOV.U32 R171, RZ, RZ, R149 ;  /* 0x000000ffffab7224 */ /* 0x000fe200078e0095 */
[----:B------:R-:W-:Y:S01]  /*16aa0*/  LOP3.LUT R120, R121, UR9, R106, 0x96, !PT ;  /* 0x0000000979787c12 */ /* 0x000fe2000f8e966a */
[----:B------:R-:W-:Y:S04]  /*16ab0*/  IMAD.WIDE.U32 R106, R107, -0x326172a9, RZ ;  /* 0xcd9e8d576b6a7825 */ /* 0x000fe800078e00ff */
[----:B------:R-:W-:Y:S01]  /*16ac0*/  IMAD.MOV.U32 R149, RZ, RZ, R142 ;  /* 0x000000ffff957224 */ /* 0x000fe200078e008e */
[--C-:B------:R-:W-:Y:S01]  /*16ad0*/  SHF.R.U32.HI R128, RZ, 0x10, R106.reuse ;  /* 0x00000010ff807819 */ /* 0x100fe2000001166a */
[--C-:B-1----:R-:W-:Y:S01]  /*16ae0*/  FFMA.FTZ R2, R243, c[0x0][0x23c], -R187.reuse ;  /* 0x00008f00f3027a23 */ /* 0x102fe200000108bb */
[----:B------:R-:W-:Y:S01]  /*16af0*/  SHF.R.U32.HI R129, RZ, 0x18, R106 ;  /* 0x00000018ff817819 */ /* 0x000fe2000001166a */
[----:B------:R-:W-:Y:S01]  /*16b00*/  IMAD.MOV.U32 R170, RZ, RZ, R148 ;  /* 0x000000ffffaa7224 */ /* 0x000fe200078e0094 */
[C---:B------:R-:W-:Y:S01]  /*16b10*/  LOP3.LUT R121, R106.reuse, 0xff, RZ, 0xc0, !PT ;  /* 0x000000ff6a797812 */ /* 0x040fe200078ec0ff */
[----:B------:R1:W-:Y:S01]  /*16b20*/  MUFU.EX2 R206, R2 ;  /* 0x0000000200ce7308 */ /* 0x0003e20000000800 */
[----:B------:R-:W-:Y:S01]  /*16b30*/  LOP3.LUT R109, R106, 0xffff, RZ, 0xc0, !PT ;  /* 0x0000ffff6a6d7812 */ /* 0x000fe200078ec0ff */
[----:B------:R-:W-:Y:S01]  /*16b40*/  FFMA.FTZ R106, R245, c[0x0][0x23c], -R187 ;  /* 0x00008f00f56a7a23 */ /* 0x000fe200000108bb */
[----:B------:R-:W-:Y:S01]  /*16b50*/  LOP3.LUT R113, R128, 0xff, RZ, 0xc0, !PT ;  /* 0x000000ff80717812 */ /* 0x000fe200078ec0ff */
[----:B------:R-:W-:Y:S02]  /*16b60*/  IMAD.MOV.U32 R148, RZ, RZ, R143 ;  /* 0x000000ffff947224 */ /* 0x000fe400078e008f */
[----:B------:R-:W-:Y:S01]  /*16b70*/  IMAD.WIDE.U32 R142, R111, -0x326172a9, RZ ;  /* 0xcd9e8d576f8e7825 */ /* 0x000fe200078e00ff */
[----:B------:R-:W-:Y:S03]  /*16b80*/  PRMT R113, R113, 0x5410, R129 ;  /* 0x0000541071717816 */ /* 0x000fe60000000081 */
[----:B------:R3:W3:Y:S01]  /*16b90*/  MUFU.EX2 R205, R106 ;  /* 0x0000006a00cd7308 */ /* 0x0006e20000000800 */
[----:B------:R-:W-:Y:S01]  /*16ba0*/  IMAD.WIDE.U32 R110, R110, -0x326172a9, RZ ;  /* 0xcd9e8d576e6e7825 */ /* 0x000fe200078e00ff */
[--C-:B------:R-:W-:Y:S03]  /*16bb0*/  HSET2.LE.AND R115, R113, R165.reuse, PT ;  /* 0x000000a571737233 */ /* 0x100fe60003803000 */
[----:B------:R-:W-:Y:S01]  /*16bc0*/  IMAD.WIDE.U32 R132, R120, -0x326172a9, RZ ;  /* 0xcd9e8d5778847825 */ /* 0x000fe200078e00ff */
[C---:B------:R-:W-:Y:S02]  /*16bd0*/  LOP3.LUT R112, R110.reuse, 0xffff, RZ, 0xc0, !PT ;  /* 0x0000ffff6e707812 */ /* 0x040fe400078ec0ff */
[--C-:B------:R-:W-:Y:S01]  /*16be0*/  SHF.R.U32.HI R120, RZ, 0x10, R110.reuse ;  /* 0x00000010ff787819 */ /* 0x100fe2000001166e */
[----:B------:R-:W-:Y:S01]  /*16bf0*/  IMAD.MOV.U32 R172, RZ, RZ, R201 ;  /* 0x000000ffffac7224 */ /* 0x000fe200078e00c9 */
[----:B------:R-:W-:Y:S01]  /*16c00*/  LOP3.LUT R123, R110, 0xff, RZ, 0xc0, !PT ;  /* 0x000000ff6e7b7812 */ /* 0x000fe200078ec0ff */
[----:B------:R-:W-:Y:S01]  /*16c10*/  IMAD.MOV.U32 R174, RZ, RZ, R203 ;  /* 0x000000ffffae7224 */ /* 0x000fe200078e00cb */
[----:B------:R-:W-:Y:S01]  /*16c20*/  SHF.R.U32.HI R122, RZ, 0x18, R110 ;  /* 0x00000018ff7a7819 */ /* 0x000fe2000001166e */
[----:B------:R-:W-:Y:S01]  /*16c30*/  IMAD.MOV.U32 R243, RZ, RZ, R150 ;  /* 0x000000fffff37224 */ /* 0x000fe200078e0096 */
[----:B-1----:R-:W-:Y:S01]  /*16c40*/  LOP3.LUT R2, R107, UR17, R142, 0x96, !PT ;  /* 0x000000116b027c12 */ /* 0x002fe2000f8e968e */
[----:B------:R-:W-:Y:S01]  /*16c50*/  FFMA.FTZ R107, R247, c[0x0][0x23c], -R186 ;  /* 0x00008f00f76b7a23 */ /* 0x000fe200000108ba */
[----:B------:R-:W-:Y:S01]  /*16c60*/  LOP3.LUT R110, R111, UR17, R132, 0x96, !PT ;  /* 0x000000116f6e7c12 */ /* 0x000fe2000f8e9684 */
[----:B------:R-:W-:Y:S01]  /*16c70*/  IMAD.MOV.U32 R241, RZ, RZ, R161 ;  /* 0x000000fffff17224 */ /* 0x000fe200078e00a1 */
[----:B------:R-:W-:Y:S01]  /*16c80*/  LOP3.LUT R111, R120, 0xff, RZ, 0xc0, !PT ;  /* 0x000000ff786f7812 */ /* 0x000fe200078ec0ff */
[----:B------:R1:W-:Y:S01]  /*16c90*/  MUFU.EX2 R204, R107 ;  /* 0x0000006b00cc7308 */ /* 0x0003e20000000800 */
[----:B------:R-:W-:Y:S01]  /*16ca0*/  SHF.R.U32.HI R112, RZ, 0x8, R112 ;  /* 0x00000008ff707819 */ /* 0x000fe20000011670 */
[----:B------:R-:W-:Y:S01]  /*16cb0*/  IMAD.MOV.U32 R244, RZ, RZ, R160 ;  /* 0x000000fffff47224 */ /* 0x000fe200078e00a0 */
[----:B------:R-:W-:Y:S01]  /*16cc0*/  LOP3.LUT R120, R2, 0xff, RZ, 0xc0, !PT ;  /* 0x000000ff02787812 */ /* 0x000fe200078ec0ff */
[----:B------:R-:W-:Y:S01]  /*16cd0*/  IMAD.MOV.U32 R245, RZ, RZ, R147 ;  /* 0x000000fffff57224 */ /* 0x000fe200078e0093 */
[----:B---3--:R-:W-:Y:S01]  /*16ce0*/  SHF.R.U32.HI R106, RZ, 0x8, R109 ;  /* 0x00000008ff6a7819 */ /* 0x008fe2000001166d */
[----:B------:R-:W-:Y:S01]  /*16cf0*/  IMAD.MOV.U32 R248, RZ, RZ, R155 ;  /* 0x000000fffff87224 */ /* 0x000fe200078e009b */
[----:B------:R-:W-:Y:S01]  /*16d00*/  SHF.R.U32.HI R109, RZ, 0x10, R2 ;  /* 0x00000010ff6d7819 */ /* 0x000fe20000011602 */
[----:B------:R-:W-:Y:S01]  /*16d10*/  IMAD.MOV.U32 R238, RZ, RZ, R154 ;  /* 0x000000ffffee7224 */ /* 0x000fe200078e009a */
[----:B------:R-:W-:Y:S01]  /*16d20*/  PRMT R130, R121, 0x5410, R106 ;  /* 0x0000541079827816 */ /* 0x000fe2000000006a */
[----:B------:R-:W-:Y:S01]  /*16d30*/  FFMA.FTZ R121, R250, c[0x0][0x23c], -R186 ;  /* 0x00008f00fa797a23 */ /* 0x000fe200000108ba */
[----:B------:R-:W-:Y:S01]  /*16d40*/  LOP3.LUT R106, R2, 0xffff, RZ, 0xc0, !PT ;  /* 0x0000ffff026a7812 */ /* 0x000fe200078ec0ff */
[----:B------:R-:W-:Y:S01]  /*16d50*/  IMAD.MOV.U32 R247, RZ, RZ, R148 ;  /* 0x000000fffff77224 */ /* 0x000fe200078e0094 */
[----:B------:R-:W-:Y:S01]  /*16d60*/  PRMT R123, R123, 0x5410, R112 ;  /* 0x000054107b7b7816 */ /* 0x000fe20000000070 */
[----:B------:R-:W3:Y:S01]  /*16d70*/  MUFU.EX2 R203, R121 ;  /* 0x0000007900cb7308 */ /* 0x000ee20000000800 */
[----:B------:R-:W-:Y:S01]  /*16d80*/  SHF.R.U32.HI R106, RZ, 0x8, R106 ;  /* 0x00000008ff6a7819 */ /* 0x000fe2000001166a */
[--C-:B------:R-:W-:Y:S01]  /*16d90*/  HSET2.LE.AND R114, R130, R165.reuse, PT ;  /* 0x000000a582727233 */ /* 0x100fe20003803000 */
[----:B------:R-:W-:Y:S01]  /*16da0*/  PRMT R132, R111, 0x5410, R122 ;  /* 0x000054106f847816 */ /* 0x000fe2000000007a */
[--C-:B------:R-:W-:Y:S01]  /*16db0*/  HSET2.LE.AND R122, R123, R165.reuse, PT ;  /* 0x000000a57b7a7233 */ /* 0x100fe20003803000 */
[----:B------:R-:W-:Y:S01]  /*16dc0*/  PRMT R112, R120, 0x5410, R106 ;  /* 0x0000541078707816 */ /* 0x000fe2000000006a */
[----:B------:R-:W3:Y:S01]  /*16dd0*/  LDSM.16.MT88.4 R128, [R212+0xa800] ;  /* 0x00a80000d480783b */ /* 0x000ee20000004200 */
[----:B------:R-:W-:Y:S01]  /*16de0*/  SHF.R.U32.HI R106, RZ, 0x10, R110 ;  /* 0x00000010ff6a7819 */ /* 0x000fe2000001166e */
[--C-:B------:R-:W-:Y:S01]  /*16df0*/  HSET2.LE.AND R123, R132, R165.reuse, PT ;  /* 0x000000a5847b7233 */ /* 0x100fe20003803000 */
[----:B------:R-:W-:Y:S01]  /*16e00*/  LOP3.LUT R111, R110, 0xff, RZ, 0xc0, !PT ;  /* 0x000000ff6e6f7812 */ /* 0x000fe200078ec0ff */
[--C-:B------:R-:W-:Y:S01]  /*16e10*/  HSET2.LE.AND R112, R112, R165.reuse, PT ;  /* 0x000000a570707233 */ /* 0x100fe20003803000 */
[----:B-1----:R-:W-:Y:S01]  /*16e20*/  SHF.R.U32.HI R107, RZ, 0x18, R2 ;  /* 0x00000018ff6b7819 */ /* 0x002fe20000011602 */
[----:B------:R-:W-:Y:S01]  /*16e30*/  IMAD.MOV.U32 R239, RZ, RZ, R153 ;  /* 0x000000ffffef7224 */ /* 0x000fe200078e0099 */
[----:B------:R-:W-:Y:S01]  /*16e40*/  LOP3.LUT R2, R109, 0xff, RZ, 0xc0, !PT ;  /* 0x000000ff6d027812 */ /* 0x000fe200078ec0ff */
[----:B------:R-:W-:Y:S03]  /*16e50*/  IMAD.MOV.U32 R250, RZ, RZ, R149 ;  /* 0x000000fffffa7224 */ /* 0x000fe600078e0095 */
[----:B------:R-:W-:Y:S01]  /*16e60*/  PRMT R120, R2, 0x5410, R107 ;  /* 0x0000541002787816 */ /* 0x000fe2000000006b */
[----:B------:R-:W-:Y:S01]  /*16e70*/  FFMA.FTZ R2, R251, c[0x0][0x23c], -R187 ;  /* 0x00008f00fb027a23 */ /* 0x000fe200000108bb */
[----:B------:R-:W-:Y:S01]  /*16e80*/  LOP3.LUT R107, R106, 0xff, RZ, 0xc0, !PT ;  /* 0x000000ff6a6b7812 */ /* 0x000fe200078ec0ff */
[----:B------:R-:W-:Y:S01]  /*16e90*/  IMAD.MOV.U32 R251, RZ, RZ, R151 ;  /* 0x000000fffffb7224 */ /* 0x000fe200078e0097 */
[----:B------:R-:W-:Y:S01]  /*16ea0*/  F2FP.BF16.PACK_AB R106, R228, R229 ;  /* 0x000000e5e46a723e */ /* 0x000fe200000010ff */
[----:B------:R1:W-:Y:S01]  /*16eb0*/  MUFU.EX2 R201, R2 ;  /* 0x0000000200c97308 */ /* 0x0003e20000000800 */
[--C-:B------:R-:W-:Y:S02]  /*16ec0*/  HSET2.LE.AND R113, R120, R165.reuse, PT ;  /* 0x000000a578717233 */ /* 0x100fe40003803000 */
[----:B------:R-:W-:Y:S02]  /*16ed0*/  LOP3.LUT R115, R115, R106, RZ, 0xc0, !PT ;  /* 0x0000006a73737212 */ /* 0x000fe400078ec0ff */
[----:B------:R-:W-:Y:S04]  /*16ee0*/  F2FP.BF16.PACK_AB R106, R209, R210 ;  /* 0x000000d2d16a723e */ /* 0x000fe800000010ff */
[----:B------:R-:W-:Y:S02]  /*16ef0*/  LOP3.LUT R113, R113, R106, RZ, 0xc0, !PT ;  /* 0x0000006a71717212 */ /* 0x000fe400078ec0ff */
[----:B------:R-:W-:Y:S02]  /*16f00*/  LOP3.LUT R106, R133, UR8, R138, 0x96, !PT ;  /* 0x00000008856a7c12 */ /* 0x000fe4000f8e968a */
[----:B-1----:R-:W-:Y:S02]  /*16f10*/  LOP3.LUT R2, R110, 0xffff, RZ, 0xc0, !PT ;  /* 0x0000ffff6e027812 */ /* 0x002fe400078ec0ff */
[----:B------:R-:W-:Y:S02]  /*16f20*/  SHF.R.U32.HI R110, RZ, 0x18, R110 ;  /* 0x00000018ff6e7819 */ /* 0x000fe4000001166e */
[----:B------:R-:W-:Y:S01]  /*16f30*/  SHF.R.U32.HI R109, RZ, 0x8, R2 ;  /* 0x00000008ff6d7819 */ /* 0x000fe20000011602 */
[----:B------:R-:W-:Y:S01]  /*16f40*/  FFMA.FTZ R2, R202, c[0x0][0x23c], -R187 ;  /* 0x00008f00ca027a23 */ /* 0x000fe200000108bb */
[----:B------:R-:W-:Y:S02]  /*16f50*/  PRMT R107, R107, 0x5410, R110 ;  /* 0x000054106b6b7816 */ /* 0x000fe4000000006e */
[----:B------:R-:W-:Y:S01]  /*16f60*/  PRMT R109, R111, 0x5410, R109 ;  /* 0x000054106f6d7816 */ /* 0x000fe2000000006d */
[----:B------:R1:W1:Y:S01]  /*16f70*/  MUFU.EX2 R202, R2 ;  /* 0x0000000200ca7308 */ /* 0x0002620000000800 */
[----:B------:R-:W-:Y:S01]  /*16f80*/  LOP3.LUT R110, R143, UR8, R136, 0x96, !PT ;  /* 0x000000088f6e7c12 */ /* 0x000fe2000f8e9688 */
[--C-:B------:R-:W-:Y:S01]  /*16f90*/  HSET2.LE.AND R121, R107, R165.reuse, PT ;  /* 0x000000a56b797233 */ /* 0x100fe20003803000 */
[----:B------:R-:W-:Y:S01]  /*16fa0*/  F2FP.BF16.PACK_AB R107, R207, R208 ;  /* 0x000000d0cf6b723e */ /* 0x000fe200000010ff */
[--C-:B------:R-:W-:Y:S01]  /*16fb0*/  HSET2.LE.AND R120, R109, R165.reuse, PT ;  /* 0x000000a56d787233 */ /* 0x100fe20003803000 */
[----:B------:R-:W-:Y:S01]  /*16fc0*/  F2FP.BF16.PACK_AB R109, R205, R206 ;  /* 0x000000cecd6d723e */ /* 0x000fe200000010ff */
[----:B------:R-:W-:Y:S01]  /*16fd0*/  IMAD.WIDE.U32 R110, R110, -0x2daee0ad, RZ ;  /* 0xd2511f536e6e7825 */ /* 0x000fe200078e00ff */
[----:B------:R-:W2:Y:S02]  /*16fe0*/  LDL.LU R136, [R1+0x48] ;  /* 0x0000480001887983 */ /* 0x000ea40000300800 */
[----:B------:R-:W-:Y:S01]  /*16ff0*/  LOP3.LUT R120, R120, R107, RZ, 0xc0, !PT ;  /* 0x0000006b78787212 */ /* 0x000fe200078ec0ff */
[----:B------:R-:W-:Y:S01]  /*17000*/  IMAD.WIDE.U32 R106, R106, -0x2daee0ad, RZ ;  /* 0xd2511f536a6a7825 */ /* 0x000fe200078e00ff */
[----:B------:R-:W-:Y:S01]  /*17010*/  LOP3.LUT R121, R121, R109, RZ, 0xc0, !PT ;  /* 0x0000006d79797212 */ /* 0x000fe200078ec0ff */
[----:B------:R-:W2:Y:S01]  /*17020*/  LDL.LU R135, [R1+0x4c] ;  /* 0x00004c0001877983 */ /* 0x000ea20000300800 */
[----:B------:R-:W-:Y:S02]  /*17030*/  SHF.R.U32.HI R133, RZ, 0x18, R110 ;  /* 0x00000018ff857819 */ /* 0x000fe4000001166e */
[----:B------:R-:W-:Y:S02]  /*17040*/  LOP3.LUT R132, R106, 0xff, RZ, 0xc0, !PT ;  /* 0x000000ff6a847812 */ /* 0x000fe400078ec0ff */
[----:B------:R-:W-:Y:S02]  /*17050*/  LOP3.LUT R109, R111, UR18, R134, 0x96, !PT ;  /* 0x000000126f6d7c12 */ /* 0x000fe4000f8e9686 */
[----:B------:R-:W-:Y:S02]  /*17060*/  LOP3.LUT R111, R110, 0xffff, RZ, 0xc0, !PT ;  /* 0x0000ffff6e6f7812 */ /* 0x000fe400078ec0ff */
[----:B-1----:R-:W-:Y:S04]  /*17070*/  F2FP.BF16.PACK_AB R2, R230, R231 ;  /* 0x000000e7e602723e */ /* 0x002fe800000010ff */
[----:B------:R-:W-:Y:S02]  /*17080*/  LOP3.LUT R114, R114, R2, RZ, 0xc0, !PT ;  /* 0x0000000272727212 */ /* 0x000fe400078ec0ff */
[----:B------:R-:W-:Y:S04]  /*17090*/  F2FP.BF16.PACK_AB R2, R227, R211 ;  /* 0x000000d3e302723e */ /* 0x000fe800000010ff */
[----:B------:R-:W-:Y:S02]  /*170a0*/  LOP3.LUT R112, R112, R2, RZ, 0xc0, !PT ;  /* 0x0000000270707212 */ /* 0x000fe400078ec0ff */
[----:B---3--:R-:W-:Y:S04]  /*170b0*/  F2FP.BF16.PACK_AB R2, R203, R204 ;  /* 0x000000cccb02723e */ /* 0x008fe800000010ff */
[----:B------:R-:W-:Y:S01]  /*170c0*/  LOP3.LUT R122, R122, R2, RZ, 0xc0, !PT ;  /* 0x000000027a7a7212 */ /* 0x000fe200078ec0ff */
[-C--:B------:R-:W-:Y:S01]  /*170d0*/  HMMA.16816.F32.BF16 R4, R112, R116.reuse, R4 ;  /* 0x000000747004723c */ /* 0x080fe20000041804 */
[----:B------:R-:W-:Y:S04]  /*170e0*/  F2FP.BF16.PACK_AB R2, R202, R201 ;  /* 0x000000c9ca02723e */ /* 0x000fe800000010ff */
[----:B------:R-:W-:Y:S01]  /*170f0*/  LOP3.LUT R123, R123, R2, RZ, 0xc0, !PT ;  /* 0x000000027b7b7212 */ /* 0x000fe200078ec0ff */
[----:B------:R-:W-:Y:S02]  /*17100*/  FFMA.FTZ R2, R191, c[0x0][0x23c], -R184 ;  /* 0x00008f00bf027a23 */ /* 0x000fe400000108b8 */
[----:B------:R-:W-:Y:S04]  /*17110*/  IMAD.MOV.U32 R191, RZ, RZ, R188 ;  /* 0x000000ffffbf7224 */ /* 0x000fe800078e00bc */
        /* <DEDUP_REMOVED lines=10> */
[----:B------:R-:W1:Y:S03]  /*171c0*/  LDSM.16.MT88.4 R116, [R214+0xa800] ;  /* 0x00a80000d674783b */ /* 0x000e660000004200 */
[----:B------:R-:W-:Y:S02]  /*171d0*/  IMAD.MOV.U32 R167, RZ, RZ, R166 ;  /* 0x000000ffffa77224 */ /* 0x000fe400078e00a6 */
[----:B------:R-:W-:Y:S02]  /*171e0*/  IMAD.MOV.U32 R166, RZ, RZ, R200 ;  /* 0x000000ffffa67224 */ /* 0x000fe400078e00c8 */
[-C--:B------:R-:W-:Y:S01]  /*171f0*/  HMMA.16816.F32.BF16 R20, R112, R124.reuse, R20 ;  /* 0x0000007c7014723c */ /* 0x080fe20000041814 */
[----:B------:R3:W-:Y:S07]  /*17200*/  MUFU.EX2 R200, R2 ;  /* 0x0000000200c87308 */ /* 0x0007ee0000000800 */
[C---:B------:R-:W-:Y:S08]  /*17210*/  HMMA.16816.F32.BF16 R24, R120.reuse, R124, R24 ;  /* 0x0000007c7818723c */ /* 0x040ff00000041818 */
[-C--:B------:R-:W-:Y:S08]  /*17220*/  HMMA.16816.F32.BF16 R28, R120, R126.reuse, R28 ;  /* 0x0000007e781c723c */ /* 0x080ff0000004181c */
[C---:B------:R-:W-:Y:S01]  /*17230*/  HMMA.16816.F32.BF16 R32, R112.reuse, R126, R32 ;  /* 0x0000007e7020723c */ /* 0x040fe20000041820 */
[----:B------:R-:W4:Y:S03]  /*17240*/  LDSM.16.MT88.4 R124, [R212+0xb800] ;  /* 0x00b80000d47c783b */ /* 0x000f260000004200 */
[----:B---3--:R-:W-:Y:S02]  /*17250*/  FFMA.FTZ R2, R191, c[0x0][0x23c], -R184 ;  /* 0x00008f00bf027a23 */ /* 0x008fe400000108b8 */
        /* <DEDUP_REMOVED lines=8> */
[----:B------:R-:W-:Y:S01]  /*172e0*/  IMAD.MOV.U32 R156, RZ, RZ, R199 ;  /* 0x000000ffff9c7224 */ /* 0x000fe200078e00c7 */
[----:B------:R-:W-:Y:S01]  /*172f0*/  LOP3.LUT R129, R106, 0xffff, RZ, 0xc0, !PT ;  /* 0x0000ffff6a817812 */ /* 0x000fe200078ec0ff */
[-C--:B------:R-:W-:Y:S01]  /*17300*/  HMMA.16816.F32.BF16 R44, R120, R130.reuse, R44 ;  /* 0x00000082782c723c */ /* 0x080fe2000004182c */
[----:B------:R3:W-:Y:S03]  /*17310*/  MUFU.EX2 R199, R2 ;  /* 0x0000000200c77308 */ /* 0x0007e60000000800 */
[----:B------:R-:W-:Y:S04]  /*17320*/  LOP3.LUT R128, R110, 0xff, RZ, 0xc0, !PT ;  /* 0x000000ff6e807812 */ /* 0x000fe800078ec0ff */
[C---:B------:R-:W-:Y:S07]  /*17330*/  HMMA.16816.F32.BF16 R48, R112.reuse, R130, R48 ;  /* 0x000000827030723c */ /* 0x040fee0000041830 */
[----:B------:R-:W-:Y:S01]  /*17340*/  SHF.R.U32.HI R130, RZ, 0x10, R110 ;  /* 0x00000010ff827819 */ /* 0x000fe2000001166e */
[-C--:B-1----:R-:W-:Y:S01]  /*17350*/  HMMA.16816.F32.BF16 R52, R112, R116.reuse, R52 ;  /* 0x000000747034723c */ /* 0x082fe20000041834 */
[--C-:B------:R-:W-:Y:S03]  /*17360*/  SHF.R.U32.HI R131, RZ, 0x18, R106.reuse ;  /* 0x00000018ff837819 */ /* 0x100fe6000001166a */
[----:B------:R-:W-:Y:S02]  /*17370*/  SHF.R.U32.HI R110, RZ, 0x8, R111 ;  /* 0x00000008ff6e7819 */ /* 0x000fe4000001166f */
[----:B------:R-:W-:Y:S01]  /*17380*/  SHF.R.U32.HI R111, RZ, 0x10, R106 ;  /* 0x00000010ff6f7819 */ /* 0x000fe2000001166a */
[----:B------:R-:W-:Y:S01]  /*17390*/  FFMA.FTZ R106, R172, c[0x0][0x23c], -R187 ;  /* 0x00008f00ac6a7a23 */ /* 0x000fe200000108bb */
[C---:B------:R-:W-:Y:S01]  /*173a0*/  HMMA.16816.F32.BF16 R56, R120.reuse, R116, R56 ;  /* 0x000000747838723c */ /* 0x040fe20000041838 */
[----:B---3--:R-:W-:Y:S03]  /*173b0*/  FFMA.FTZ R2, R188, c[0x0][0x23c], -R185 ;  /* 0x00008f00bc027a23 */ /* 0x008fe600000108b9 */
[----:B------:R-:W-:Y:S01]  /*173c0*/  IMAD.MOV.U32 R188, RZ, RZ, R189 ;  /* 0x000000ffffbc7224 */ /* 0x000fe200078e00bd */
[----:B------:R-:W-:Y:S01]  /*173d0*/  PRMT R134, R128, 0x5410, R110 ;  /* 0x0000541080867816 */ /* 0x000fe2000000006e */
[----:B------:R-:W-:Y:S01]  /*173e0*/  IMAD.MOV.U32 R189, RZ, RZ, R196 ;  /* 0x000000ffffbd7224 */ /* 0x000fe200078e00c4 */
[----:B------:R-:W-:Y:S01]  /*173f0*/  LOP3.LUT R111, R111, 0xff, RZ, 0xc0, !PT ;  /* 0x000000ff6f6f7812 */ /* 0x000fe200078ec0ff */
[-C--:B------:R-:W-:Y:S01]  /*17400*/  HMMA.16816.F32.BF16 R60, R120, R118.reuse, R60 ;  /* 0x00000076783c723c */ /* 0x080fe2000004183c */
[----:B------:R-:W-:Y:S03]  /*17410*/  IMAD.MOV.U32 R196, RZ, RZ, R174 ;  /* 0x000000ffffc47224 */ /* 0x000fe600078e00ae */
[----:B------:R-:W-:Y:S01]  /*17420*/  IMAD.MOV.U32 R174, RZ, RZ, R198 ;  /* 0x000000ffffae7224 */ /* 0x000fe200078e00c6 */
[----:B------:R-:W-:Y:S01]  /*17430*/  LOP3.LUT R110, R109, 0xff, RZ, 0xc0, !PT ;  /* 0x000000ff6d6e7812 */ /* 0x000fe200078ec0ff */
[----:B------:R1:W-:Y:S01]  /*17440*/  MUFU.EX2 R198, R2 ;  /* 0x0000000200c67308 */ /* 0x0003e20000000800 */
[----:B------:R-:W-:Y:S01]  /*17450*/  PRMT R131, R111, 0x5410, R131 ;  /* 0x000054106f837816 */ /* 0x000fe20000000083 */
[C---:B------:R-:W-:Y:S01]  /*17460*/  HMMA.16816.F32.BF16 R64, R112.reuse, R118, R64 ;  /* 0x000000767040723c */ /* 0x040fe20000041840 */
[----:B------:R-:W3:Y:S03]  /*17470*/  LDSM.16.MT88.4 R116, [R214+0xb800] ;  /* 0x00b80000d674783b */ /* 0x000ee60000004200 */
[----:B------:R-:W-:Y:S01]  /*17480*/  SHF.R.U32.HI R111, RZ, 0x18, R109 ;  /* 0x00000018ff6f7819 */ /* 0x000fe2000001166d */
[--C-:B------:R-:W-:Y:S03]  /*17490*/  HSET2.LE.AND R179, R131, R165.reuse, PT ;  /* 0x000000a583b37233 */ /* 0x100fe60003803000 */
[-C--:B----4-:R-:W-:Y:S08]  /*174a0*/  HMMA.16816.F32.BF16 R68, R112, R124.reuse, R68 ;  /* 0x0000007c7044723c */ /* 0x090ff00000041844 */
[C---:B------:R-:W-:Y:S01]  /*174b0*/  HMMA.16816.F32.BF16 R72, R120.reuse, R124, R72 ;  /* 0x0000007c7848723c */ /* 0x040fe20000041848 */
[----:B-1----:R-:W-:Y:S06]  /*174c0*/  FFMA.FTZ R2, R191, c[0x0][0x23c], -R185 ;  /* 0x00008f00bf027a23 */ /* 0x002fec00000108b9 */
[----:B------:R-:W-:Y:S01]  /*174d0*/  LOP3.LUT R125, R130, 0xff, RZ, 0xc0, !PT ;  /* 0x000000ff827d7812 */ /* 0x000fe200078ec0ff */
[-C--:B------:R-:W-:Y:S01]  /*174e0*/  HMMA.16816.F32.BF16 R76, R120, R126.reuse, R76 ;  /* 0x0000007e784c723c */ /* 0x080fe2000004184c */
[----:B------:R-:W4:Y:S03]  /*174f0*/  LDL.LU R130, [R1+0x50] ;  /* 0x0000500001827983 */ /* 0x000f260000300800 */
[----:B------:R-:W-:Y:S01]  /*17500*/  IMAD.MOV.U32 R191, RZ, RZ, R197 ;  /* 0x000000ffffbf7224 */ /* 0x000fe200078e00c5 */
[----:B------:R-:W-:Y:S01]  /*17510*/  SHF.R.U32.HI R124, RZ, 0x8, R129 ;  /* 0x00000008ff7c7819 */ /* 0x000fe20000011681 */
[----:B------:R1:W-:Y:S01]  /*17520*/  MUFU.EX2 R197, R2 ;  /* 0x0000000200c57308 */ /* 0x0003e20000000800 */
[----:B------:R-:W-:Y:S01]  /*17530*/  PRMT R133, R125, 0x5410, R133 ;  /* 0x000054107d857816 */ /* 0x000fe20000000085 */
[C---:B------:R-:W-:Y:S01]  /*17540*/  HMMA.16816.F32.BF16 R80, R112.reuse, R126, R80 ;  /* 0x0000007e7050723c */ /* 0x040fe20000041850 */
[----:B------:R-:W-:Y:S02]  /*17550*/  PRMT R132, R132, 0x5410, R124 ;  /* 0x0000541084847816 */ /* 0x000fe4000000007c */
[----:B------:R-:W2:Y:S03]  /*17560*/  LDSM.16.MT88.4 R124, [R212+0x9c00] ;  /* 0x009c0000d47c783b */ /* 0x000ea60000004200 */
[--C-:B------:R-:W-:Y:S02]  /*17570*/  HSET2.LE.AND R178, R132, R165.reuse, PT ;  /* 0x000000a584b27233 */ /* 0x100fe40003803000 */
[-C--:B---3--:R-:W-:Y:S08]  /*17580*/  HMMA.16816.F32.BF16 R84, R112, R116.reuse, R84 ;  /* 0x000000747054723c */ /* 0x088ff00000041854 */
[C---:B------:R-:W-:Y:S01]  /*17590*/  HMMA.16816.F32.BF16 R88, R120.reuse, R116, R88 ;  /* 0x000000747858723c */ /* 0x040fe20000041858 */
[----:B-1----:R-:W-:Y:S03]  /*175a0*/  FFMA.FTZ R2, R188, c[0x0][0x23c], -R184 ;  /* 0x00008f00bc027a23 */ /* 0x002fe600000108b8 */
[----:B------:R-:W-:Y:S04]  /*175b0*/  IMAD.MOV.U32 R188, RZ, RZ, R189 ;  /* 0x000000ffffbc7224 */ /* 0x000fe800078e00bd */
[-C--:B------:R-:W-:Y:S01]  /*175c0*/  HMMA.16816.F32.BF16 R92, R120, R118.reuse, R92 ;  /* 0x00000076785c723c */ /* 0x080fe2000004185c */
[----:B------:R-:W-:Y:S02]  /*175d0*/  IMAD.MOV.U32 R189, RZ, RZ, R196 ;  /* 0x000000ffffbd7224 */ /* 0x000fe400078e00c4 */
[----:B------:R1:W-:Y:S01]  /*175e0*/  MUFU.EX2 R196, R2 ;  /* 0x0000000200c47308 */ /* 0x0003e20000000800 */
[----:B------:R-:W-:Y:S04]  /*175f0*/  FFMA.FTZ R184, R191, c[0x0][0x23c], -R184 ;  /* 0x00008f00bfb87a23 */ /* 0x000fe800000108b8 */
[----:B------:R-:W-:Y:S05]  /*17600*/  HMMA.16816.F32.BF16 R96, R112, R118, R96 ;  /* 0x000000767060723c */ /* 0x000fea0000041860 */
[----:B------:R-:W-:Y:S01]  /*17610*/  MUFU.EX2 R195, R184 ;  /* 0x000000b800c37308 */ /* 0x000fe20000000800 */
[--C-:B-1----:R-:W-:Y:S02]  /*17620*/  FFMA.FTZ R2, R188, c[0x0][0x23c], -R185.reuse ;  /* 0x00008f00bc027a23 */ /* 0x102fe400000108b9 */
[----:B------:R-:W-:Y:S07]  /*17630*/  FFMA.FTZ R185, R189, c[0x0][0x23c], -R185 ;  /* 0x00008f00bdb97a23 */ /* 0x000fee00000108b9 */
[----:B------:R-:W-:Y:S10]  /*17640*/  MUFU.EX2 R188, R106 ;  /* 0x0000006a00bc7308 */ /* 0x000ff40000000800 */
[----:B------:R1:W-:Y:S10]  /*17650*/  MUFU.EX2 R194, R2 ;  /* 0x0000000200c27308 */ /* 0x0003f40000000800 */
[----:B------:R-:W3:Y:S01]  /*17660*/  MUFU.EX2 R193, R185 ;  /* 0x000000b900c17308 */ /* 0x000ee20000000800 */
[--C-:B-1----:R-:W-:Y:S09]  /*17670*/  FFMA.FTZ R2, R175, c[0x0][0x23c], -R186.reuse ;  /* 0x00008f00af027a23 */ /* 0x102ff200000108ba */
[----:B------:R1:W-:Y:S02]  /*17680*/  MUFU.EX2 R192, R2 ;  /* 0x0000000200c07308 */ /* 0x0003e40000000800 */
[----:B-1----:R-:W-:Y:S08]  /*17690*/  FFMA.FTZ R2, R174, c[0x0][0x23c], -R186 ;  /* 0x00008f00ae027a23 */ /* 0x002ff000000108ba */
[----:B------:R1:W1:Y:S02]  /*176a0*/  MUFU.EX2 R191, R2 ;  /* 0x0000000200bf7308 */ /* 0x0002640000000800 */
[----:B-1----:R-:W-:Y:S01]  /*176b0*/  LOP3.LUT R2, R107, UR18, R140, 0x96, !PT ;  /* 0x000000126b027c12 */ /* 0x002fe2000f8e968c */
[----:B------:R-:W-:Y:S01]  /*176c0*/  FFMA.FTZ R107, R173, c[0x0][0x23c], -R187 ;  /* 0x00008f00ad6b7a23 */ /* 0x000fe200000108bb */
[----:B------:R-:W1:Y:S06]  /*176d0*/  LDSM.16.MT88.4 R140, [R214+0x9c00] ;  /* 0x009c0000d68c783b */ /* 0x000e6c0000004200 */
[----:B------:R2:W-:Y:S02]  /*176e0*/  MUFU.EX2 R189, R107 ;  /* 0x0000006b00bd7308 */ /* 0x0005e40000000800 */
[----:B------:R-:W-:Y:S01]  /*176f0*/  LDSM.16.MT88.4 R172, [R214+0xac00] ;  /* 0x00ac0000d6ac783b */ /* 0x000fe20000004200 */
[----:B--2---:R-:W-:Y:S04]  /*17700*/  LOP3.LUT R107, R109, 0xffff, RZ, 0xc0, !PT ;  /* 0x0000ffff6d6b7812 */ /* 0x004fe800078ec0ff */
[----:B------:R-:W-:Y:S01]  /*17710*/  SHF.R.U32.HI R106, RZ, 0x8, R107 ;  /* 0x00000008ff6a7819 */ /* 0x000fe2000001166b */
[--C-:B------:R-:W-:Y:S02]  /*17720*/  FFMA.FTZ R107, R171, c[0x0][0x23c], -R186.reuse ;  /* 0x00008f00ab6b7a23 */ /* 0x100fe400000108ba */
[----:B------:R-:W-:Y:S01]  /*17730*/  FFMA.FTZ R186, R170, c[0x0][0x23c], -R186 ;  /* 0x00008f00aaba7a23 */ /* 0x000fe200000108ba */
[----:B------:R-:W-:Y:S01]  /*17740*/  PRMT R129, R110, 0x5410, R106 ;  /* 0x000054106e817816 */ /* 0x000fe2000000006a */
[----:B------:R2:W-:Y:S01]  /*17750*/  MUFU.EX2 R185, R107 ;  /* 0x0000006b00b97308 */ /* 0x0005e20000000800 */
[C---:B------:R-:W-:Y:S02]  /*17760*/  LOP3.LUT R106, R2.reuse, 0xffff, RZ, 0xc0, !PT ;  /* 0x0000ffff026a7812 */ /* 0x040fe400078ec0ff */
[----:B------:R-:W-:Y:S02]  /*17770*/  SHF.R.U32.HI R110, RZ, 0x10, R109 ;  /* 0x00000010ff6e7819 */ /* 0x000fe4000001166d */
[----:B------:R-:W-:Y:S02]  /*17780*/  LOP3.LUT R109, R2, 0xff, RZ, 0xc0, !PT ;  /* 0x000000ff026d7812 */ /* 0x000fe400078ec0ff */
[----:B------:R-:W-:Y:S02]  /*17790*/  LOP3.LUT R110, R110, 0xff, RZ, 0xc0, !PT ;  /* 0x000000ff6e6e7812 */ /* 0x000fe400078ec0ff */
[----:B------:R-:W-:Y:S01]  /*177a0*/  SHF.R.U32.HI R106, RZ, 0x8, R106 ;  /* 0x00000008ff6a7819 */ /* 0x000fe2000001166a */
[----:B------:R-:W1:Y:S01]  /*177b0*/  MUFU.EX2 R186, R186 ;  /* 0x000000ba00ba7308 */ /* 0x000e620000000800 */
[----:B------:R-:W-:Y:S01]  /*177c0*/  PRMT R128, R110, 0x5410, R111 ;  /* 0x000054106e807816 */ /* 0x000fe2000000006f */
[--C-:B------:R-:W-:Y:S01]  /*177d0*/  HSET2.LE.AND R110, R134, R165.reuse, PT ;  /* 0x000000a5866e7233 */ /* 0x100fe20003803000 */
[----:B------:R-:W-:Y:S01]  /*177e0*/  PRMT R176, R109, 0x5410, R106 ;  /* 0x000054106db07816 */ /* 0x000fe2000000006a */
[--C-:B------:R-:W-:Y:S01]  /*177f0*/  HSET2.LE.AND R111, R133, R165.reuse, PT ;  /* 0x000000a5856f7233 */ /* 0x100fe20003803000 */
[----:B------:R-:W-:Y:S01]  /*17800*/  FFMA.FTZ R106, R101, R136, R167 ;  /* 0x00000088656a7223 */ /* 0x000fe200000100a7 */
[--C-:B------:R-:W-:Y:S01]  /*17810*/  HSET2.LE.AND R109, R128, R165.reuse, PT ;  /* 0x000000a5806d7233 */ /* 0x100fe20003803000 */
[----:B------:R-:W-:Y:S01]  /*17820*/  FFMA.FTZ R101, R3, R135, R166 ;  /* 0x0000008703657223 */ /* 0x000fe200000100a6 */
[----:B---3--:R-:W-:Y:S01]  /*17830*/  F2FP.BF16.PACK_AB R3, R193, R194 ;  /* 0x000000c2c103723e */ /* 0x008fe200000010ff */
[--C-:B------:R-:W-:Y:S01]  /*17840*/  HSET2.LE.AND R176, R176, R165.reuse, PT ;  /* 0x000000a5b0b07233 */ /* 0x100fe20003803000 */
[----:B------:R-:W-:Y:S02]  /*17850*/  IMAD.MOV.U32 R167, RZ, RZ, R158 ;  /* 0x000000ffffa77224 */ /* 0x000fe400078e009e */
[----:B------:R-:W-:Y:S01]  /*17860*/  LOP3.LUT R109, R109, R3, RZ, 0xc0, !PT ;  /* 0x000000036d6d7212 */ /* 0x000fe200078ec0ff */
[----:B------:R-:W-:Y:S01]  /*17870*/  IMAD.MOV.U32 R166, RZ, RZ, R157 ;  /* 0x000000ffffa67224 */ /* 0x000fe200078e009d */
[----:B--2---:R-:W-:Y:S01]  /*17880*/  SHF.R.U32.HI R107, RZ, 0x10, R2 ;  /* 0x00000010ff6b7819 */ /* 0x004fe20000011602 */
[----:B------:R-:W-:Y:S01]  /*17890*/  FADD.FTZ R106, R167, R106 ;  /* 0x0000006aa76a7221 */ /* 0x000fe20000010000 */
[----:B------:R-:W-:Y:S01]  /*178a0*/  SHF.R.U32.HI R2, RZ, 0x18, R2 ;  /* 0x00000018ff027819 */ /* 0x000fe20000011602 */
[----:B------:R-:W-:Y:S01]  /*178b0*/  FADD.FTZ R101, R166, R101 ;  /* 0x00000065a6657221 */ /* 0x000fe20000010000 */
[----:B------:R-:W-:Y:S04]  /*178c0*/  LOP3.LUT R107, R107, 0xff, RZ, 0xc0, !PT ;  /* 0x000000ff6b6b7812 */ /* 0x000fe800078ec0ff */
[----:B------:R-:W-:Y:S01]  /*178d0*/  PRMT R177, R107, 0x5410, R2 ;  /* 0x000054106bb17816 */ /* 0x000fe20000000002 */
[--C-:B------:R-:W-:Y:S02]  /*178e0*/  FFMA.FTZ R2, R169, c[0x0][0x23c], -R187.reuse ;  /* 0x00008f00a9027a23 */ /* 0x100fe400000108bb */
[----:B------:R-:W-:Y:S01]  /*178f0*/  FFMA.FTZ R187, R108, c[0x0][0x23c], -R187 ;  /* 0x00008f006cbb7a23 */ /* 0x000fe200000108bb */
[--C-:B------:R-:W-:Y:S01]  /*17900*/  HSET2.LE.AND R108, R129, R165.reuse, PT ;  /* 0x000000a5816c7233 */ /* 0x100fe20003803000 */
[----:B------:R2:W-:Y:S01]  /*17910*/  MUFU.EX2 R184, R2 ;  /* 0x0000000200b87308 */ /* 0x0005e20000000800 */
[----:B------:R-:W-:Y:S01]  /*17920*/  HSET2.LE.AND R177, R177, R165, PT ;  /* 0x000000a5b1b17233 */ /* 0x000fe20003803000 */
[----:B------:R-:W-:Y:S01]  /*17930*/  FFMA.FTZ R107, R100, R137, R168 ;  /* 0x00000089646b7223 */ /* 0x000fe200000100a8 */
[----:B------:R-:W-:Y:S01]  /*17940*/  F2FP.BF16.PACK_AB R100, R191, R192 ;  /* 0x000000c0bf64723e */ /* 0x000fe200000010ff */
[----:B------:R-:W-:Y:S03]  /*17950*/  IMAD.MOV.U32 R168, RZ, RZ, R159 ;  /* 0x000000ffffa87224 */ /* 0x000fe600078e009f */
[----:B------:R-:W-:Y:S01]  /*17960*/  LOP3.LUT R176, R176, R100, RZ, 0xc0, !PT ;  /* 0x00000064b0b07212 */ /* 0x000fe200078ec0ff */
[----:B------:R-:W-:Y:S02]  /*17970*/  IMAD.MOV.U32 R100, RZ, RZ, R152 ;  /* 0x000000ffff647224 */ /* 0x000fe400078e0098 */
[----:B------:R-:W3:Y:S01]  /*17980*/  MUFU.EX2 R187, R187 ;  /* 0x000000bb00bb7308 */ /* 0x000ee20000000800 */
[----:B------:R-:W-:Y:S01]  /*17990*/  FADD.FTZ R107, R168, R107 ;  /* 0x0000006ba86b7221 */ /* 0x000fe20000010000 */
[----:B--2---:R-:W-:Y:S04]  /*179a0*/  F2FP.BF16.PACK_AB R2, R199, R200 ;  /* 0x000000c8c702723e */ /* 0x004fe800000010ff */
[----:B------:R-:W-:Y:S02]  /*179b0*/  LOP3.LUT R110, R110, R2, RZ, 0xc0, !PT ;  /* 0x000000026e6e7212 */ /* 0x000fe400078ec0ff */
[----:B------:R-:W-:Y:S04]  /*179c0*/  F2FP.BF16.PACK_AB R2, R195, R196 ;  /* 0x000000c4c302723e */ /* 0x000fe800000010ff */
[----:B------:R-:W-:Y:S02]  /*179d0*/  LOP3.LUT R108, R108, R2, RZ, 0xc0, !PT ;  /* 0x000000026c6c7212 */ /* 0x000fe400078ec0ff */
[----:B-1----:R-:W-:Y:S02]  /*179e0*/  F2FP.BF16.PACK_AB R2, R186, R185 ;  /* 0x000000b9ba02723e */ /* 0x002fe400000010ff */
[----:B---3--:R-:W-:Y:S02]  /*179f0*/  F2FP.BF16.PACK_AB R3, R187, R184 ;  /* 0x000000b8bb03723e */ /* 0x008fe400000010ff */
[----:B------:R-:W-:Y:S01]  /*17a00*/  LOP3.LUT R178, R178, R2, RZ, 0xc0, !PT ;  /* 0x00000002b2b27212 */ /* 0x000fe200078ec0ff */
[----:B------:R-:W-:Y:S01]  /*17a10*/  IMAD.MOV.U32 R2, RZ, RZ, R145 ;  /* 0x000000ffff027224 */ /* 0x000fe200078e0091 */
[----:B------:R-:W-:Y:S01]  /*17a20*/  LOP3.LUT R179, R179, R3, RZ, 0xc0, !PT ;  /* 0x00000003b3b37212 */ /* 0x000fe200078ec0ff */
[----:B------:R-:W-:Y:S02]  /*17a30*/  IMAD.MOV.U32 R3, RZ, RZ, R144 ;  /* 0x000000ffff037224 */ /* 0x000fe400078e0090 */
        /* <DEDUP_REMOVED lines=8> */
[----:B------:R-:W-:Y:S02]  /*17ac0*/  IMAD.MOV.U32 R107, RZ, RZ, R102 ;  /* 0x000000ffff6b7224 */ /* 0x000fe400078e0066 */
[----:B------:R-:W-:Y:S02]  /*17ad0*/  FADD.FTZ R3, R241, R3 ;  /* 0x00000003f1037221 */ /* 0x000fe40000010000 */
[----:B------:R-:W-:Y:S02]  /*17ae0*/  IMAD.MOV.U32 R106, RZ, RZ, R103 ;  /* 0x000000ffff6a7224 */ /* 0x000fe400078e0067 */
[----:B------:R-:W-:Y:S02]  /*17af0*/  FADD.FTZ R3, R237, R3 ;  /* 0x00000003ed037221 */ /* 0x000fe40000010000 */
[----:B----4-:R-:W-:Y:S01]  /*17b00*/  FFMA.FTZ R190, R0, R130, R156 ;  /* 0x0000008200be7223 */ /* 0x010fe2000001009c */
[----:B------:R-:W-:Y:S01]  /*17b10*/  F2FP.BF16.PACK_AB R0, R197, R198 ;  /* 0x000000c6c500723e */ /* 0x000fe200000010ff */
[----:B------:R-:W1:Y:S03]  /*17b20*/  LDSM.16.MT88.4 R156, [R212+0xac00] ;  /* 0x00ac0000d49c783b */ /* 0x000e660000004200 */
[----:B------:R-:W-:Y:S02]  /*17b30*/  LOP3.LUT R111, R111, R0, RZ, 0xc0, !PT ;  /* 0x000000006f6f7212 */ /* 0x000fe400078ec0ff */
[----:B------:R-:W-:Y:S04]  /*17b40*/  F2FP.BF16.PACK_AB R0, R188, R189 ;  /* 0x000000bdbc00723e */ /* 0x000fe800000010ff */
[----:B------:R-:W-:Y:S01]  /*17b50*/  LOP3.LUT R177, R177, R0, RZ, 0xc0, !PT ;  /* 0x00000000b1b17212 */ /* 0x000fe200078ec0ff */
[-C--:B------:R-:W-:Y:S01]  /*17b60*/  HMMA.16816.F32.BF16 R112, R108, R124.reuse, R4 ;  /* 0x0000007c6c70723c */ /* 0x080fe20000041804 */
[----:B------:R-:W2:Y:S01]  /*17b70*/  LDSM.16.MT88.4 R4, [R214+0xbc00] ;  /* 0x00bc0000d604783b */ /* 0x000ea20000004200 */
[----:B------:R-:W-:Y:S04]  /*17b80*/  IMAD.MOV.U32 R0, RZ, RZ, R146 ;  /* 0x000000ffff007224 */ /* 0x000fe800078e0092 */
[----:B------:R-:W-:Y:S02]  /*17b90*/  FADD.FTZ R0, R0, R190 ;  /* 0x000000be00007221 */ /* 0x000fe40000010000 */
        /* <DEDUP_REMOVED lines=33> */
[----:B------:R-:W-:Y:S02]  /*17db0*/  IMAD.MOV.U32 R100, RZ, RZ, R104 ;  /* 0x000000ffff647224 */ /* 0x000fe400078e0068 */
[-C--:B------:R-:W-:Y:S01]  /*17dc0*/  HMMA.16816.F32.BF16 R152, R176, R158.reuse, R44 ;  /* 0x0000009eb098723c */ /* 0x080fe2000004182c */
[----:B------:R-:W-:Y:S04]  /*17dd0*/  FADD.FTZ R0, R246, R0 ;  /* 0x00000000f6007221 */ /* 0x000fe80000010000 */
[----:B------:R-:W-:Y:S03]  /*17de0*/  FADD.FTZ R0, R242, R0 ;  /* 0x00000000f2007221 */ /* 0x000fe60000010000 */
[C---:B------:R-:W-:Y:S01]  /*17df0*/  HMMA.16816.F32.BF16 R156, R108.reuse, R158, R48 ;  /* 0x0000009e6c9c723c */ /* 0x040fe20000041830 */
[----:B------:R-:W-:Y:S04]  /*17e00*/  FADD.FTZ R0, R206, R0 ;  /* 0x00000000ce007221 */ /* 0x000fe80000010000 */
[----:B------:R-:W-:Y:S02]  /*17e10*/  FADD.FTZ R8, R205, R0 ;  /* 0x00000000cd087221 */ /* 0x000fe40000010000 */
[----:B------:R-:W-:Y:S01]  /*17e20*/  FADD.FTZ R0, R204, R9 ;  /* 0x00000009cc007221 */ /* 0x000fe20000010000 */
        /* <DEDUP_REMOVED lines=35> */
.L_x_668:
[----:B------:R-:W2:Y:S01]  /*18060*/  LDL.LU R5, [R1+0x20] ;  /* 0x0000200001057983 */ /* 0x000ea20000300800 */
[----:B------:R-:W1:Y:S01]  /*18070*/  S2UR UR7, SR_CTAID.Y ;  /* 0x00000000000779c3 */ /* 0x000e620000002600 */
[----:B------:R-:W-:-:S02]  /*18080*/  UISETP.NE.AND UP4, UPT, UR24, -0x1, UPT ;  /* 0xffffffff1800788c */ /* 0x000fc4000bf85270 */
[----:B------:R-:W3:Y:S01]  /*18090*/  LDL.LU R4, [R1+0x48] ;  /* 0x0000480001047983 */ /* 0x000ee20000300800 */
[----:B------:R-:W-:-:S03]  /*180a0*/  ULDC.64 UR4, c[0x0][0x1e8] ;  /* 0x00007a0000047ab9 */ /* 0x000fc60000000a00 */
[----:B------:R-:W4:Y:S04]  /*180b0*/  LDL.LU R8, [R1+0x4c] ;  /* 0x00004c0001087983 */ /* 0x000f280000300800 */
[----:B------:R-:W5:Y:S01]  /*180c0*/  LDL.LU R7, [R1+0x50] ;  /* 0x0000500001077983 */ /* 0x000f620000300800 */
[----:B------:R-:W-:Y:S01]  /*180d0*/  ULDC.U8 UR11, c[0x0][0x329] ;  /* 0x0000ca40000b7ab9 */ /* 0x000fe20000000000 */
[----:B------:R-:W-:Y:S01]  /*180e0*/  BSSY B0, `(.L_x_672) ;  /* 0x0000170000007945 */ /* 0x000fe20003800000 */
[----:B------:R-:W-:Y:S02]  /*180f0*/  UISETP.NE.AND UP3, UPT, UR11, URZ, UPT ;  /* 0x0000003f0b00728c */ /* 0x000fe4000bf65270 */
[----:B------:R-:W-:Y:S02]  /*18100*/  ULDC.U8 UR10, c[0x0][0x328] ;  /* 0x0000ca00000a7ab9 */ /* 0x000fe40000000000 */
[----:B------:R-:W-:-:S02]  /*18110*/  @UP4 UIMAD.WIDE.U32 UR14, UR24, UR4, URZ ;  /* 0x00000004180e42a5 */ /* 0x000fc4000f8e003f */
[----:B------:R-:W-:Y:S02]  /*18120*/  UISETP.NE.AND UP2, UPT, UR10, URZ, UPT ;  /* 0x0000003f0a00728c */ /* 0x000fe4000bf45270 */
[----:B------:R-:W-:Y:S02]  /*18130*/  @UP4 UIMAD UR8, UR24, UR5, UR15 ;  /* 0x00000005180842a4 */ /* 0x000fe4000f8e020f */
[----:B-1----:R-:W-:Y:S02]  /*18140*/  @!UP4 USHF.R.S32.HI UR12, URZ, 0x1f, UR7 ;  /* 0x0000001f3f0cc899 */ /* 0x002fe40008011407 */
[----:B------:R-:W-:Y:S01]  /*18150*/  @!UP3 UISETP.NE.AND UP1, UPT, UR10, URZ, UPT ;  /* 0x0000003f0a00b28c */ /* 0x000fe2000bf25270 */
[----:B------:R-:W1:Y:S01]  /*18160*/  S2UR UR10, SR_CTAID.X ;  /* 0x00000000000a79c3 */ /* 0x000e620000002500 */
[----:B------:R-:W-:Y:S02]  /*18170*/  ULDC.64 UR4, c[0x0][0x1e0] ;  /* 0x0000780000047ab9 */ /* 0x000fe40000000a00 */
[----:B------:R-:W-:-:S02]  /*18180*/  UISETP.EQ.AND UP2, UPT, UR11, URZ, UP2 ;  /* 0x0000003f0b00728c */ /* 0x000fc40009742270 */
[----:B------:R-:W-:Y:S02]  /*18190*/  @!UP4 UIMAD UR12, UR12, UR4, URZ ;  /* 0x000000040c0cc2a4 */ /* 0x000fe4000f8e023f */
[----:B------:R-:W-:Y:S01]  /*181a0*/  ULDC UR9, c[0x0][0x214] ;  /* 0x0000850000097ab9 */ /* 0x000fe20000000800 */
[----:B------:R-:W1:Y:S01]  /*181b0*/  S2UR UR11, SR_CTAID.Z ;  /* 0x00000000000b79c3 */ /* 0x000e620000002700 */
        /* <DEDUP_REMOVED lines=17> */
[----:B------:R-:W-:Y:S02]  /*182d0*/  UIMAD UR15, UR11, UR15, UR4 ;  /* 0x0000000f0b0f72a4 */ /* 0x000fe4000f8e0204 */
        /* <DEDUP_REMOVED lines=11> */
[----:B---3--:R-:W2:Y:S01]  /*18390*/  SHFL.BFLY PT, R0, R4, 0x2, 0x1f ;  /* 0x0c401f0004007f89 */ /* 0x008ea200000e0000 */
[----:B-1----:R-:W-:-:S03]  /*183a0*/  FADD.FTZ R2, R2, R5 ;  /* 0x0000000502027221 */ /* 0x002fc60000010000 */
[----:B-----5:R-:W-:Y:S01]  /*183b0*/  SHFL.BFLY PT, R5, R7, 0x2, 0x1f ;  /* 0x0c401f0007057f89 */ /* 0x020fe200000e0000 */
[----:B--2---:R-:W-:-:S03]  /*183c0*/  FADD.FTZ R0, R0, R4 ;  /* 0x0000000400007221 */ /* 0x004fc60000010000 */
[----:B------:R-:W1:Y:S04]  /*183d0*/  SHFL.BFLY PT, R3, R2, 0x1, 0x1f ;  /* 0x0c201f0002037f89 */ /* 0x000e6800000e0000 */
[----:B----4-:R-:W2:Y:S04]  /*183e0*/  SHFL.BFLY PT, R4, R8, 0x2, 0x1f ;  /* 0x0c401f0008047f89 */ /* 0x010ea800000e0000 */
[----:B------:R-:W3:Y:S01]  /*183f0*/  SHFL.BFLY PT, R6, R0, 0x1, 0x1f ;  /* 0x0c201f0000067f89 */ /* 0x000ee200000e0000 */
[----:B-1----:R-:W-:Y:S01]  /*18400*/  FADD.FTZ R50, R2, R3 ;  /* 0x0000000302327221 */ /* 0x002fe20000010000 */
[----:B------:R-:W-:Y:S01]  /*18410*/  MOV R3, 0x3f800000 ;  /* 0x3f80000000037802 */ /* 0x000fe20000000f00 */
[----:B------:R-:W-:-:S02]  /*18420*/  FADD.FTZ R2, R5, R7 ;  /* 0x0000000705027221 */ /* 0x000fc40000010000 */
[----:B--2---:R-:W-:Y:S01]  /*18430*/  FADD.FTZ R4, R4, R8 ;  /* 0x0000000804047221 */ /* 0x004fe20000010000 */
[----:B------:R-:W-:Y:S01]  /*18440*/  FSETP.NE.FTZ.AND P5, PT, R50, RZ, PT ;  /* 0x000000ff3200720b */ /* 0x000fe20003fb5000 */
[----:B---3--:R-:W-:-:S03]  /*18450*/  FADD.FTZ R49, R0, R6 ;  /* 0x0000000600317221 */ /* 0x008fc60000010000 */
[----:B------:R-:W1:Y:S01]  /*18460*/  SHFL.BFLY PT, R5, R4, 0x1, 0x1f ;  /* 0x0c201f0004057f89 */ /* 0x000e6200000e0000 */
[----:B------:R-:W-:-:S03]  /*18470*/  MOV R0, 0x3f800000 ;  /* 0x3f80000000007802 */ /* 0x000fc60000000f00 */
[----:B------:R-:W2:Y:S01]  /*18480*/  SHFL.BFLY PT, R6, R2, 0x1, 0x1f ;  /* 0x0c201f0002067f89 */ /* 0x000ea200000e0000 */
[----:B------:R-:W-:-:S04]  /*18490*/  FSETP.NE.FTZ.AND P4, PT, R49, RZ, PT ;  /* 0x000000ff3100720b */ /* 0x000fc80003f95000 */
[----:B------:R-:W3:Y:S09]  /*184a0*/  @P5 MUFU.RCP R0, R50 ;  /* 0x0000003200005308 */ /* 0x000ef20000001000 */
[----:B------:R-:W4:Y:S01]  /*184b0*/  @P4 MUFU.RCP R3, R49 ;  /* 0x0000003100034308 */ /* 0x000f220000001000 */
[----:B-1----:R-:W-:-:S02]  /*184c0*/  FADD.FTZ R101, R4, R5 ;  /* 0x0000000504657221 */ /* 0x002fc40000010000 */
[----:B---3--:R-:W-:Y:S02]  /*184d0*/  FMUL.FTZ R0, R0, c[0x0][0x2dc] ;  /* 0x0000b70000007a20 */ /* 0x008fe40000410000 */
[----:B--2---:R-:W-:Y:S01]  /*184e0*/  FADD.FTZ R100, R2, R6 ;  /* 0x0000000602647221 */ /* 0x004fe20000010000 */
[----:B------:R-:W-:Y:S01]  /*184f0*/  FSETP.NE.FTZ.AND P3, PT, R101, RZ, PT ;  /* 0x000000ff6500720b */ /* 0x000fe20003f75000 */
[----:B------:R-:W-:Y:S01]  /*18500*/  FMUL.FTZ R21, R0, R69 ;  /* 0x0000004500157220 */ /* 0x000fe20000410000 */
[----:B------:R-:W-:Y:S01]  /*18510*/  MOV R2, 0x3f800000 ;  /* 0x3f80000000027802 */ /* 0x000fe20000000f00 */
[----:B------:R-:W1:Y:S01]  /*18520*/  S2R R69, SR_TID.X ;  /* 0x0000000000457919 */ /* 0x000e620000002100 */
[----:B------:R-:W-:Y:S01]  /*18530*/  FSETP.NE.FTZ.AND P2, PT, R100, RZ, PT ;  /* 0x000000ff6400720b */ /* 0x000fe20003f55000 */
[C---:B------:R-:W-:Y:S02]  /*18540*/  FMUL.FTZ R112, R0.reuse, R112 ;  /* 0x0000007000707220 */ /* 0x040fe40000410000 */
[----:B------:R-:W-:-:S02]  /*18550*/  FMUL.FTZ R46, R0, R113 ;  /* 0x00000071002e7220 */ /* 0x000fc40000410000 */
[C---:B------:R-:W-:Y:S02]  /*18560*/  FMUL.FTZ R124, R0.reuse, R124 ;  /* 0x0000007c007c7220 */ /* 0x040fe40000410000 */
[----:B------:R-:W-:Y:S01]  /*18570*/  FMUL.FTZ R44, R0, R125 ;  /* 0x0000007d002c7220 */ /* 0x000fe20000410000 */
[----:B------:R-:W-:Y:S01]  /*18580*/  F2FP.BF16.PACK_AB R46, R46, R112 ;  /* 0x000000702e2e723e */ /* 0x000fe200000010ff */
[----:B------:R-:W2:Y:S01]  /*18590*/  @P3 MUFU.RCP R2, R101 ;  /* 0x0000006500023308 */ /* 0x000ea20000001000 */
[C---:B------:R-:W-:Y:S02]  /*185a0*/  FMUL.FTZ R128, R0.reuse, R128 ;  /* 0x0000008000807220 */ /* 0x040fe40000410000 */
[----:B------:R-:W-:Y:S01]  /*185b0*/  FMUL.FTZ R42, R0, R129 ;  /* 0x00000081002a7220 */ /* 0x000fe20000410000 */
        /* <DEDUP_REMOVED lines=8> */
[----:B-1----:R-:W-:Y:S01]  /*18640*/  SHF.R.S32.HI R5, RZ, 0x1f, R69 ;  /* 0x0000001fff057819 */ /* 0x002fe20000011445 */
[----:B------:R-:W-:Y:S01]  /*18650*/  FMUL.FTZ R33, R0, R157 ;  /* 0x0000009d00217220 */ /* 0x000fe20000410000 */
[----:B------:R-:W-:Y:S01]  /*18660*/  F2FP.BF16.PACK_AB R36, R36, R144 ;  /* 0x000000902424723e */ /* 0x000fe200000010ff */
[C---:B------:R-:W-:Y:S01]  /*18670*/  FMUL.FTZ R160, R0.reuse, R160 ;  /* 0x000000a000a07220 */ /* 0x040fe20000410000 */
[----:B------:R-:W-:Y:S01]  /*18680*/  LEA.HI R4, R5, R69, RZ, 0x2 ;  /* 0x0000004505047211 */ /* 0x000fe200078f10ff */
        /* <DEDUP_REMOVED lines=10> */
[C---:B------:R-:W-:Y:S01]  /*18730*/  FMUL.FTZ R84, R0.reuse, R84 ;  /* 0x0000005400547220 */ /* 0x040fe20000410000 */
[----:B------:R-:W-:Y:S01]  /*18740*/  LEA.HI R68, R5, R69, RZ, 0x5 ;  /* 0x0000004505447211 */ /* 0x000fe200078f28ff */
[----:B------:R-:W-:Y:S01]  /*18750*/  FMUL.FTZ R12, R0, R85 ;  /* 0x00000055000c7220 */ /* 0x000fe20000410000 */
[----:B------:R-:W-:Y:S01]  /*18760*/  F2FP.BF16.PACK_AB R16, R16, R80 ;  /* 0x000000501010723e */ /* 0x000fe200000010ff */
[C---:B------:R-:W-:Y:S01]  /*18770*/  FMUL.FTZ R96, R0.reuse, R96 ;  /* 0x0000006000607220 */ /* 0x040fe20000410000 */
[----:B------:R-:W-:Y:S01]  /*18780*/  SHF.R.S32.HI R17, RZ, 0x5, R68 ;  /* 0x00000005ff117819 */ /* 0x000fe20000011444 */
[----:B------:R-:W-:Y:S01]  /*18790*/  FMUL.FTZ R8, R0, R97 ;  /* 0x0000006100087220 */ /* 0x000fe20000410000 */
[----:B------:R-:W-:Y:S01]  /*187a0*/  MOV R0, 0x3f800000 ;  /* 0x3f80000000007802 */ /* 0x000fe20000000f00 */
[----:B----4-:R-:W-:Y:S01]  /*187b0*/  FMUL.FTZ R3, R3, c[0x0][0x2dc] ;  /* 0x0000b70003037a20 */ /* 0x010fe20000410000 */
[----:B------:R-:W-:Y:S01]  /*187c0*/  F2FP.BF16.PACK_AB R12, R12, R84 ;  /* 0x000000540c0c723e */ /* 0x000fe200000010ff */
[----:B--2---:R-:W-:Y:S01]  /*187d0*/  FMUL.FTZ R2, R2, c[0x0][0x2dc] ;  /* 0x0000b70002027a20 */ /* 0x004fe20000410000 */
[----:B------:R-:W-:Y:S01]  /*187e0*/  F2FP.BF16.PACK_AB R8, R8, R96 ;  /* 0x000000600808723e */ /* 0x000fe200000010ff */
[C---:B------:R-:W-:Y:S01]  /*187f0*/  FMUL.FTZ R114, R3.reuse, R114 ;  /* 0x0000007203727220 */ /* 0x040fe20000410000 */
[----:B------:R-:W1:Y:S01]  /*18800*/  @P2 MUFU.RCP R0, R100 ;  /* 0x0000006400002308 */ /* 0x000e620000001000 */
[----:B------:R-:W-:-:S02]  /*18810*/  FMUL.FTZ R45, R3, R115 ;  /* 0x00000073032d7220 */ /* 0x000fc40000410000 */
[C---:B------:R-:W-:Y:S02]  /*18820*/  FMUL.FTZ R126, R3.reuse, R126 ;  /* 0x0000007e037e7220 */ /* 0x040fe40000410000 */
        /* <DEDUP_REMOVED lines=69> */
[----:B-1----:R-:W-:Y:S01]  /*18c80*/  FMUL.FTZ R0, R0, c[0x0][0x2dc] ;  /* 0x0000b70000007a20 */ /* 0x002fe20000410000 */
[----:B------:R-:W-:Y:S02]  /*18c90*/  F2FP.BF16.PACK_AB R10, R10, R88 ;  /* 0x000000580a0a723e */ /* 0x000fe400000010ff */
[----:B------:R-:W-:Y:S01]  /*18ca0*/  LEA.HI R2, R2, R3, RZ, 0x3 ;  /* 0x0000000302027211 */ /* 0x000fe200078f18ff */
[----:B------:R-:W-:Y:S01]  /*18cb0*/  FMUL.FTZ R118, R0, R118 ;  /* 0x0000007600767220 */ /* 0x000fe20000410000 */
[----:B------:R-:W-:Y:S01]  /*18cc0*/  F2FP.BF16.PACK_AB R6, R6, R92 ;  /* 0x0000005c0606723e */ /* 0x000fe200000010ff */
[----:B------:R-:W-:Y:S01]  /*18cd0*/  FMUL.FTZ R119, R0, R119 ;  /* 0x0000007700777220 */ /* 0x000fe20000410000 */
[----:B------:R-:W-:Y:S01]  /*18ce0*/  LOP3.LUT R2, R2, 0xfffffff8, RZ, 0xc0, !PT ;  /* 0xfffffff802027812 */ /* 0x000fe200078ec0ff */
[----:B------:R-:W-:-:S02]  /*18cf0*/  FMUL.FTZ R122, R0, R122 ;  /* 0x0000007a007a7220 */ /* 0x000fc40000410000 */
[C---:B------:R-:W-:Y:S01]  /*18d00*/  FMUL.FTZ R123, R0.reuse, R123 ;  /* 0x0000007b007b7220 */ /* 0x040fe20000410000 */
[----:B------:R-:W-:Y:S01]  /*18d10*/  IADD3 R2, R3, -R2, RZ ;  /* 0x8000000203027210 */ /* 0x000fe20007ffe0ff */
[----:B------:R-:W-:Y:S01]  /*18d20*/  FMUL.FTZ R134, R0, R134 ;  /* 0x0000008600867220 */ /* 0x000fe20000410000 */
[----:B------:R-:W-:Y:S01]  /*18d30*/  LOP3.LUT R3, R4, 0xfffffffc, RZ, 0xc0, !PT ;  /* 0xfffffffc04037812 */ /* 0x000fe200078ec0ff */
        /* <DEDUP_REMOVED lines=116> */
[----:B------:R3:W4:Y:S04]  /*19480*/  LDS.128 R28, [R226] ;  /* 0x00000000e21c7984 */ /* 0x0007280000000c00 */
        /* <DEDUP_REMOVED lines=16> */
[----:B---34-:R-:W3:Y:S01]  /*19590*/  LDL.LU R106, [R1+0x88] ;  /* 0x00008800016a7983 */ /* 0x018ee20000300800 */
[----:B------:R-:W-:-:S04]  /*195a0*/  SHF.R.S32.HI R0, RZ, 0x1f, R17 ;  /* 0x0000001fff007819 */ /* 0x000fc80000011411 */
[----:B------:R-:W-:-:S04]  /*195b0*/  LEA.HI R0, R0, R17, RZ, 0x2 ;  /* 0x0000001100007211 */ /* 0x000fc800078f10ff */
[----:B------:R-:W-:-:S05]  /*195c0*/  LOP3.LUT R0, R0, 0xffffffc, RZ, 0xc0, !PT ;  /* 0x0ffffffc00007812 */ /* 0x000fca00078ec0ff */
[----:B------:R-:W-:-:S04]  /*195d0*/  IMAD.IADD R0, R17, 0x1, -R0 ;  /* 0x0000000111007824 */ /* 0x000fc800078e0a00 */
[----:B---3--:R-:W-:-:S05]  /*195e0*/  IMAD R0, R0, 0x10, R106 ;  /* 0x0000001000007824 */ /* 0x008fca00078e026a */
        /* <DEDUP_REMOVED lines=31> */
.L_x_673:
[----:B---34-:R-:W-:Y:S05]  /*197e0*/  BSYNC B0 ;  /* 0x0000000000007941 */ /* 0x018fea0003800000 */
.L_x_672:
[----:B------:R-:W3:Y:S04]  /*197f0*/  LDL.LU.64 R4, [R1+0x78] ;  /* 0x0000780001047983 */ /* 0x000ee80000300a00 */
[----:B------:R-:W4:Y:S04]  /*19800*/  S2R R3, SR_TID.X ;  /* 0x0000000000037919 */ /* 0x000f280000002100 */
[----:B------:R-:W2:Y:S01]  /*19810*/  S2R R8, SR_CTAID.Z ;  /* 0x0000000000087919 */ /* 0x000ea20000002700 */
[----:B------:R-:W-:-:S02]  /*19820*/  USHF.R.S32.HI UR7, URZ, 0x1f, UR11 ;  /* 0x0000001f3f077899 */ /* 0x000fc4000801140b */
[----:B------:R-:W-:Y:S01]  /*19830*/  ULDC.64 UR4, c[0x0][0x1f0] ;  /* 0x00007c0000047ab9 */ /* 0x000fe20000000a00 */
[----:B------:R1:W5:Y:S01]  /*19840*/  LDL.64 R12, [R1+0x70] ;  /* 0x00007000010c7983 */ /* 0x0003620000100a00 */
[----:B------:R-:W-:Y:S01]  /*19850*/  UIMAD UR4, UR7, UR4, URZ ;  /* 0x00000004070472a4 */ /* 0x000fe2000f8e023f */
[----:B------:R-:W-:Y:S03]  /*19860*/  BSSY B0, `(.L_x_674) ;  /* 0x0000015000007945 */ /* 0x000fe60003800000 */
[----:B------:R-:W-:Y:S01]  /*19870*/  UIMAD UR4, UR11, UR5, UR4 ;  /* 0x000000050b0472a4 */ /* 0x000fe2000f8e0204 */
[----:B----4-:R-:W-:-:S04]  /*19880*/  SHF.R.S32.HI R0, RZ, 0x1f, R3 ;  /* 0x0000001fff007819 */ /* 0x010fc80000011403 */
[----:B------:R-:W-:-:S04]  /*19890*/  LEA.HI R0, R0, R3, RZ, 0x2 ;  /* 0x0000000300007211 */ /* 0x000fc800078f10ff */
[----:B------:R-:W-:Y:S02]  /*198a0*/  SHF.R.S32.HI R0, RZ, 0x2, R0 ;  /* 0x00000002ff007819 */ /* 0x000fe40000011400 */
[----:B---3--:R-:W-:-:S04]  /*198b0*/  IADD3 R2, P0, R4, UR14, RZ ;  /* 0x0000000e04027c10 */ /* 0x008fc8000ff1e0ff */
[----:B------:R-:W-:Y:S02]  /*198c0*/  IADD3.X R3, R5, UR8, RZ, P0, !PT ;  /* 0x0000000805037c10 */ /* 0x000fe400087fe4ff */
[----:B------:R-:W-:-:S03]  /*198d0*/  ISETP.GE.AND P0, PT, R0, UR6, PT ;  /* 0x0000000600007c0c */ /* 0x000fc6000bf06270 */
[----:B--2---:R-:W-:-:S05]  /*198e0*/  IMAD.WIDE.U32 R8, R8, c[0x0][0x1f0], R2 ;  /* 0x00007c0008087a25 */ /* 0x004fca00078e0002 */
[----:B------:R-:W-:-:S05]  /*198f0*/  IADD3 R7, R9, UR4, RZ ;  /* 0x0000000409077c10 */ /* 0x000fca000fffe0ff */
[----:B------:R-:W-:Y:S05]  /*19900*/  @P0 BRA `(.L_x_675) ;  /* 0x000000a000000947 */ /* 0x000fea0003800000 */
[----:B-1----:R-:W-:Y:S01]  /*19910*/  MOV R6, R8 ;  /* 0x0000000800067202 */ /* 0x002fe20000000f00 */
[----:B-----5:R-:W-:-:S04]  /*19920*/  IMAD R0, R13, c[0x0][0x1e8], RZ ;  /* 0x00007a000d007a24 */ /* 0x020fc800078e02ff */
        /* <DEDUP_REMOVED lines=8> */
.L_x_675:
[----:B-1----:R-:W-:Y:S05]  /*199b0*/  BSYNC B0 ;  /* 0x0000000000007941 */ /* 0x002fea0003800000 */
.L_x_674:
[----:B------:R-:W2:Y:S01]  /*199c0*/  LDL.LU R0, [R1+0x54] ;  /* 0x0000540001007983 */ /* 0x000ea20000300800 */
[----:B------:R-:W-:Y:S01]  /*199d0*/  BSSY B0, `(.L_x_676) ;  /* 0x0000010000007945 */ /* 0x000fe20003800000 */
[----:B--2---:R-:W-:-:S13]  /*199e0*/  ISETP.GE.AND P0, PT, R0, UR6, PT ;  /* 0x0000000600007c0c */ /* 0x004fda000bf06270 */
[----:B------:R-:W-:Y:S05]  /*199f0*/  @P0 BRA `(.L_x_677) ;  /* 0x000000d000000947 */ /* 0x000fea0003800000 */
[----:B-----5:R-:W-:Y:S01]  /*19a00*/  IADD3 R10, P0, R12, 0x20, RZ ;  /* 0x000000200c0a7810 */ /* 0x020fe20007f1e0ff */
        /* <DEDUP_REMOVED lines=12> */
.L_x_677:
[----:B------:R-:W-:Y:S05]  /*19ad0*/  BSYNC B0 ;  /* 0x0000000000007941 */ /* 0x000fea0003800000 */
.L_x_676:
[----:B------:R-:W2:Y:S01]  /*19ae0*/  LDL.LU R0, [R1+0x80] ;  /* 0x0000800001007983 */ /* 0x000ea20000300800 */
[----:B------:R-:W-:Y:S01]  /*19af0*/  BSSY B0, `(.L_x_678) ;  /* 0x0000010000007945 */ /* 0x000fe20003800000 */
[----:B--2---:R-:W-:-:S13]  /*19b00*/  ISETP.GE.AND P0, PT, R0, UR6, PT ;  /* 0x0000000600007c0c */ /* 0x004fda000bf06270 */
[----:B------:R-:W-:Y:S05]  /*19b10*/  @P0 BRA `(.L_x_679) ;  /* 0x000000d000000947 */ /* 0x000fea0003800000 */
[----:B-----5:R-:W-:Y:S01]  /*19b20*/  IADD3 R10, P0, R12, 0x40, RZ ;  /* 0x000000400c0a7810 */ /* 0x020fe20007f1e0ff */
        /* <DEDUP_REMOVED lines=12> */
.L_x_679:
[----:B------:R-:W-:Y:S05]  /*19bf0*/  BSYNC B0 ;  /* 0x0000000000007941 */ /* 0x000fea0003800000 */
.L_x_678:
[----:B------:R-:W2:Y:S02]  /*19c00*/  LDL.LU R0, [R1+0x84] ;  /* 0x0000840001007983 */ /* 0x000ea40000300800 */
[----:B--2---:R-:W-:-:S13]  /*19c10*/  ISETP.GE.AND P0, PT, R0, UR6, PT ;  /* 0x0000000600007c0c */ /* 0x004fda000bf06270 */
[----:B------:R-:W-:Y:S05]  /*19c20*/  @P0 EXIT ;  /* 0x000000000000094d */ /* 0x000fea0003800000 */
        /* <DEDUP_REMOVED lines=14> */
.L_x_680:
        /* <DEDUP_REMOVED lines=15> */
.L_x_1043:


//--------------------- .text._ZN5flash16flash_fwd_kernelI23Flash_fwd_kernel_traitsILi96ELi128ELi64ELi4ELb0ELb0EN7cutlass10bfloat16_tE19Flash_kernel_traitsILi96ELi128ELi64ELi4ES3_EELb0ELb0ELb1ELb0ELb0ELb1ELb1ELb0EEEvNS_16Flash_fwd_paramsE --------------------------
	.section	.text._ZN5flash16flash_fwd_kernelI23Flash_fwd_kernel_traitsILi96ELi128ELi64ELi4ELb0ELb0EN7cutlass10bfloat16_tE19Flash_kernel_traitsILi96ELi128ELi64ELi4ES3_EELb0ELb0ELb1ELb0ELb0ELb1ELb1ELb0EEEvNS_16Flash_fwd_paramsE,"ax",@progbits
	.sectioninfo	@"SHI_REGISTERS=255"
	.align	128
        .global         _ZN5flash16flash_fwd_kernelI23Flash_fwd_kernel_traitsILi96ELi128ELi64ELi4ELb0ELb0EN7cutlass10bfloat16_tE19Flash_kernel_traitsILi96ELi128ELi64ELi4ES3_EELb0ELb0ELb1ELb0ELb0ELb1ELb1ELb0EEEvNS_16Flash_fwd_paramsE
        .type           _ZN5flash16flash_fwd_kernelI23Flash_fwd_kernel_traitsILi96ELi128ELi64ELi4ELb0ELb0EN7cutlass10bfloat16_tE19Flash_kernel_traitsILi96ELi128ELi64ELi4ES3_EELb0ELb0ELb1ELb0ELb0ELb1ELb1ELb0EEEvNS_16Flash_fwd_paramsE,@function
        .size           _ZN5flash16flash_fwd_kernelI23Flash_fwd_kernel_traitsILi96ELi128ELi64ELi4ELb0ELb0EN7cutlass10bfloat16_tE19Flash_kernel_traitsILi96ELi128ELi64ELi4ES3_EELb0ELb0ELb1ELb0ELb0ELb1ELb1ELb0EEEvNS_16Flash_fwd_paramsE,(.L_x_1044 - _ZN5flash16flash_fwd_kernelI23Flash_fwd_kernel_traitsILi96ELi128ELi64ELi4ELb0ELb0EN7cutlass10bfloat16_tE19Flash_kernel_traitsILi96ELi128ELi64ELi4ES3_EELb0ELb0ELb1ELb0ELb0ELb1ELb1ELb0EEEvNS_16Flash_fwd_paramsE)
        .other          _ZN5flash16flash_fwd_kernelI23Flash_fwd_kernel_traitsILi96ELi128ELi64ELi4ELb0ELb0EN7cutlass10bfloat16_tE19Flash_kernel_traitsILi96ELi128ELi64ELi4ES3_EELb0ELb0ELb1ELb0ELb0ELb1ELb1ELb0EEEvNS_16Flash_fwd_paramsE,@"STO_CUDA_ENTRY STV_DEFAULT"
_ZN5flash16flash_fwd_kernelI23Flash_fwd_kernel_traitsILi96ELi128ELi64ELi4ELb0ELb0EN7cutlass10bfloat16_tE19Flash_kernel_traitsILi96ELi128ELi64ELi4ES3_EELb0ELb0ELb1ELb0ELb0ELb1ELb1ELb0EEEvNS_16Flash_fwd_paramsE:
.text._ZN5flash16flash_fwd_kernelI23Flash_fwd_kernel_traitsILi96ELi128ELi64ELi4ELb0ELb0EN7cutlass10bfloat16_tE19Flash_kernel_traitsILi96ELi128ELi64ELi4ES3_EELb0ELb0ELb1ELb0ELb0ELb1ELb1ELb0EEEvNS_16Flash_fwd_paramsE:
        /* <DEDUP_REMOVED lines=35> */
.L_x_681:
[----:B------:R-:W-:Y:S02]  /*0230*/  MOV R0, c[0x0][0x218] ;  /* 0x0000860000007a02 */ /* 0x000fe40000000f00 */
.L_x_682:
        /* <DEDUP_REMOVED lines=32> */
[----:B------:R1:W-:-:S12]  /*0440*/  STL [R1], R199 ;  /* 0x000000c701007387 */ /* 0x0003d80000100800 */
        /* <DEDUP_REMOVED lines=65> */
.L_x_685:
[----:B------:R-:W-:Y:S05]  /*0860*/  BSYNC B0 ;  /* 0x0000000000007941 */ /* 0x000fea0003800000 */
.L_x_684:
        /* <DEDUP_REMOVED lines=17> */
.L_x_687:
[----:B------:R-:W-:Y:S05]  /*0980*/  BSYNC B0 ;  /* 0x0000000000007941 */ /* 0x000fea0003800000 */
.L_x_686:
        /* <DEDUP_REMOVED lines=17> */
.L_x_689:
[----:B------:R-:W-:Y:S05]  /*0aa0*/  BSYNC B0 ;  /* 0x0000000000007941 */ /* 0x000fea0003800000 */
.L_x_688:
        /* <DEDUP_REMOVED lines=17> */
.L_x_691:
[----:B------:R-:W-:Y:S05]  /*0bc0*/  BSYNC B0 ;  /* 0x0000000000007941 */ /* 0x000fea0003800000 */
.L_x_690:
        /* <DEDUP_REMOVED lines=35> */
.L_x_683:
        /* <DEDUP_REMOVED lines=27> */
.L_x_692:
        /* <DEDUP_REMOVED lines=42> */
.L_x_693:
        /* <DEDUP_REMOVED lines=30> */
[-C--:B------:R-:W-:Y:S01]  /*1430*/  ISETP.GE.AND P4, PT, R14, R32.reuse, PT ;  /* 0x000000200e00720c */ /* 0x080fe20003f86270 */
        /* <DEDUP_REMOVED lines=9> */
[----:B------:R-:W-:Y:S01]  /*14d0*/  ISETP.GE.AND P0, PT, R2, R32, PT ;  /* 0x000000200200720c */ /* 0x000fe20003f06270 */
        /* <DEDUP_REMOVED lines=99> */
[----:B------:R3:W-:Y:S02]  /*1b10*/  @!P2 LDGSTS.E.BYPASS.LTC128B.128 [R234+0x1800], [R8.64] ;  /* 0x0180000008eaafae */ /* 0x0007e4000b901d4e */
[----:B------:R-:W-:Y:S01]  /*1b20*/  IMAD.IADD R19, R7, 0x1, -R14 ;  /* 0x0000000107137824 */ /* 0x000fe200078e0a0e */
[----:B------:R-:W-:Y:S01]  /*1b30*/  IADD3.X R7, R21, R3, R15, P4, !PT ;  /* 0x0000000315077210 */ /* 0x000fe200027fe40f */
[----:B------:R-:W-:Y:S01]  /*1b40*/  IMAD.IADD R171, R29, 0x1, R0 ;  /* 0x000000011dab7824 */ /* 0x000fe200078e0200 */
[----:B------:R-:W-:Y:S01]  /*1b50*/  SHF.R.S32.HI R21, RZ, 0x1, R13 ;  /* 0x00000001ff157819 */ /* 0x000fe2000001140d */
[----:B------:R-:W-:Y:S01]  /*1b60*/  IMAD.MOV.U32 R170, RZ, RZ, R28 ;  /* 0x000000ffffaa7224 */ /* 0x000fe200078e001c */
[--C-:B------:R-:W-:Y:S01]  /*1b70*/  SHF.R.S32.HI R13, RZ, 0x1, R12.reuse ;  /* 0x00000001ff0d7819 */ /* 0x100fe2000001140c */
[----:B------:R3:W-:Y:S01]  /*1b80*/  @!P2 LDGSTS.E.BYPASS.LTC128B.128 [R234+0x3800], [R8.64+0x40] ;  /* 0x0380004008eaafae */ /* 0x0007e2000b901d4e */
[----:B------:R-:W-:Y:S01]  /*1b90*/  SHF.R.S32.HI R12, RZ, 0x1f, R12 ;  /* 0x0000001fff0c7819 */ /* 0x000fe2000001140c */
[----:B------:R-:W-:-:S02]  /*1ba0*/  IMAD.WIDE.U32 R2, R236, UR10, R170 ;  /* 0x0000000aec027c25 */ /* 0x000fc4000f8e00aa */
[----:B------:R3:W-:Y:S01]  /*1bb0*/  @!P2 LDGSTS.E.BYPASS.LTC128B.128 [R234+0x5800], [R8.64+0x80] ;  /* 0x0580008008eaafae */ /* 0x0007e2000b901d4e */
[----:B------:R-:W-:Y:S01]  /*1bc0*/  LEA.HI R5, R12, R13, RZ, 0x2 ;  /* 0x0000000d0c057211 */ /* 0x000fe200078f10ff */
[----:B------:R-:W-:Y:S01]  /*1bd0*/  IMAD.IADD R12, R3, 0x1, R24 ;  /* 0x00000001030c7824 */ /* 0x000fe200078e0218 */
[C---:B------:R-:W-:Y:S01]  /*1be0*/  @!P6 LEA R4, P4, R2.reuse, c[0x0][0x168], 0x1 ;  /* 0x00005a000204ea11 */ /* 0x040fe200078808ff */
[----:B------:R-:W-:Y:S01]  /*1bf0*/  IMAD.SHL.U32 R0, R21, 0x40, RZ ;  /* 0x0000004015007824 */ /* 0x000fe200078e00ff */
[----:B------:R-:W-:Y:S01]  /*1c00*/  LOP3.LUT R16, R5, 0xfffffffc, RZ, 0xc0, !PT ;  /* 0xfffffffc05107812 */ /* 0x000fe200078ec0ff */
[----:B------:R-:W-:Y:S01]  /*1c10*/  IMAD.SHL.U32 R15, R23, 0x8, RZ ;  /* 0x00000008170f7824 */ /* 0x000fe200078e00ff */
[C---:B------:R-:W-:Y:S01]  /*1c20*/  @!P6 LEA.HI.X R5, R2.reuse, c[0x0][0x16c], R12, 0x1, P4 ;  /* 0x00005b000205ea11 */ /* 0x040fe200020f0c0c */
[----:B------:R4:W-:Y:S01]  /*1c30*/  STL.64 [R1+0x28], R28 ;  /* 0x0000281c01007387 */ /* 0x0009e20000100a00 */
        /* <DEDUP_REMOVED lines=18> */
[----:B------:R-:W-:Y:S01]  /*1d60*/  LOP3.LUT R0, R0, 0xc0, RZ, 0xc0, !PT ;  /* 0x000000c000007812 */ /* 0x000fe200078ec0ff */
[----:B----4-:R-:W-:Y:S01]  /*1d70*/  IMAD.WIDE.U32 R28, R18, c[0x0][0x1b8], R6 ;  /* 0x00006e00121c7a25 */ /* 0x010fe200078e0006 */
[----:B------:R-:W0:Y:S03]  /*1d80*/  LDGDEPBAR ;  /* 0x00000000000079af */ /* 0x000e260000000000 */
[----:B------:R-:W-:Y:S01]  /*1d90*/  IMAD.IADD R27, R29, 0x1, R12 ;  /* 0x000000011d1b7824 */ /* 0x000fe200078e020c */
[----:B------:R-:W-:Y:S01]  /*1da0*/  STL.64 [R1+0x20], R170 ;  /* 0x000020aa01007387 */ /* 0x000fe20000100a00 */
[----:B------:R-:W-:Y:S02]  /*1db0*/  IMAD.MOV.U32 R26, RZ, RZ, R28 ;  /* 0x000000ffff1a7224 */ /* 0x000fe400078e001c */
[----:B------:R-:W-:Y:S01]  /*1dc0*/  IMAD R7, R22, 0x8, R19 ;  /* 0x0000000816077824 */ /* 0x000fe200078e0213 */
[----:B------:R-:W-:Y:S01]  /*1dd0*/  STL.64 [R1+0x48], R28 ;  /* 0x0000481c01007387 */ /* 0x000fe20000100a00 */
[----:B-----5:R-:W-:-:S03]  /*1de0*/  IMAD.SHL.U32 R5, R20, 0x20, RZ ;  /* 0x0000002014057824 */ /* 0x020fc600078e00ff */
[----:B------:R-:W-:Y:S01]  /*1df0*/  STL.64 [R1+0x18], R26 ;  /* 0x0000181a01007387 */ /* 0x000fe20000100a00 */
[----:B------:R-:W-:Y:S01]  /*1e00*/  IMAD.SHL.U32 R4, R22, 0x8, RZ ;  /* 0x0000000816047824 */ /* 0x000fe200078e00ff */
[----:B------:R-:W-:-:S04]  /*1e10*/  LOP3.LUT R74, R5, 0xffffff00, RZ, 0xc0, !PT ;  /* 0xffffff00054a7812 */ /* 0x000fc800078ec0ff */
[----:B------:R-:W-:Y:S02]  /*1e20*/  LOP3.LUT R6, R0, 0x8, R4, 0xf8, !PT ;  /* 0x0000000800067812 */ /* 0x000fe400078ef804 */
[----:B------:R-:W-:Y:S01]  /*1e30*/  SHF.R.U32.HI R5, RZ, 0x3, R0 ;  /* 0x00000003ff057819 */ /* 0x000fe20000011600 */
[----:B---3--:R-:W-:Y:S02]  /*1e40*/  IMAD R8, R164, 0x200, R74 ;  /* 0x00000200a4087824 */ /* 0x008fe400078e024a */
[----:B-1----:R-:W-:Y:S01]  /*1e50*/  IMAD.WIDE.U32 R2, R236, UR12, R26 ;  /* 0x0000000cec027c25 */ /* 0x002fe2000f8e001a */
[----:B------:R-:W-:-:S04]  /*1e60*/  DEPBAR.LE SB0, 0x0 ;  /* 0x000080000000791a */ /* 0x000fc80000000000 */
[----:B------:R-:W-:Y:S01]  /*1e70*/  BAR.SYNC.DEFER_BLOCKING 0x0 ;  /* 0x0000000000007b1d */ /* 0x000fe20000010000 */
[----:B------:R-:W-:Y:S01]  /*1e80*/  IMAD.IADD R0, R3, 0x1, R25 ;  /* 0x0000000103007824 */ /* 0x000fe200078e0219 */
[C---:B------:R-:W-:Y:S01]  /*1e90*/  @!P5 LEA R4, P2, R2.reuse, c[0x0][0x170], 0x1 ;  /* 0x00005c000204da11 */ /* 0x040fe200078408ff */
[----:B------:R-:W-:Y:S01]  /*1ea0*/  IMAD R8, R75, 0x20, R8 ;  /* 0x000000204b087824 */ /* 0x000fe200078e0208 */
[----:B------:R-:W-:Y:S02]  /*1eb0*/  @!P0 IADD3 R3, P1, R2, UR4, RZ ;  /* 0x0000000402038c10 */ /* 0x000fe4000ff3e0ff */
[----:B------:R-:W-:Y:S02]  /*1ec0*/  LOP3.LUT R169, R6, R5, RZ, 0x3c, !PT ;  /* 0x0000000506a97212 */ /* 0x000fe400078e3cff */
[----:B------:R-:W-:Y:S02]  /*1ed0*/  @!P5 LEA.HI.X R5, R2, c[0x0][0x174], R0, 0x1, P2 ;  /* 0x00005d000205da11 */ /* 0x000fe400010f0c00 */
[----:B------:R-:W-:Y:S01]  /*1ee0*/  @!P0 IADD3.X R2, R0, UR5, RZ, P1, !PT ;  /* 0x0000000500028c10 */ /* 0x000fe20008ffe4ff */
[----:B------:R-:W-:Y:S01]  /*1ef0*/  IMAD.U32 R0, R7, 0x20, R14 ;  /* 0x0000002007007824 */ /* 0x000fe200078e000e */
[----:B------:R-:W-:-:S03]  /*1f00*/  @!P0 LEA R6, P1, R3, c[0x0][0x170], 0x1 ;  /* 0x00005c0003068a11 */ /* 0x000fc600078208ff */
[----:B------:R-:W-:Y:S01]  /*1f10*/  IMAD.SHL.U32 R221, R0, 0x2, RZ ;  /* 0x0000000200dd7824 */ /* 0x000fe200078e00ff */
[----:B------:R-:W-:Y:S01]  /*1f20*/  @!P0 LEA.HI.X R7, R3, c[0x0][0x174], R2, 0x1, P1 ;  /* 0x00005d0003078a11 */ /* 0x000fe200008f0c02 */
[----:B------:R-:W-:Y:S01]  /*1f30*/  IMAD.IADD R2, R169, 0x1, R8 ;  /* 0x00000001a9027824 */ /* 0x000fe200078e0208 */
[----:B------:R-:W-:-:S03]  /*1f40*/  LOP3.LUT P1, RZ, R16, 0x2, RZ, 0xc0, !PT ;  /* 0x0000000210ff7812 */ /* 0x000fc6000782c0ff */
[----:B------:R-:W-:Y:S02]  /*1f50*/  IMAD.SHL.U32 R224, R2, 0x2, RZ ;  /* 0x0000000202e07824 */ /* 0x000fe400078e00ff */
[----:B------:R-:W-:Y:S01]  /*1f60*/  IMAD.MOV.U32 R2, RZ, RZ, 0x10 ;  /* 0x00000010ff027424 */ /* 0x000fe200078e00ff */
[----:B------:R-:W-:Y:S04]  /*1f70*/  @P5 STS [R234+0x9000], RZ ;  /* 0x009000ffea005388 */ /* 0x000fe80000000800 */
[----:B------:R-:W-:Y:S04]  /*1f80*/  @P5 STS [R234+0x9004], RZ ;  /* 0x009004ffea005388 */ /* 0x000fe80000000800 */
[----:B------:R-:W-:Y:S04]  /*1f90*/  @P5 STS.64 [R234+0x9008], RZ ;  /* 0x009008ffea005388 */ /* 0x000fe80000000a00 */
        /* <DEDUP_REMOVED lines=18> */
[----:B--2---:R-:W-:Y:S01]  /*20c0*/  LDSM.16.M88.4 R8, [R224] ;  /* 0x00000000e008783b */ /* 0x004fe20000000200 */
[C---:B------:R-:W-:Y:S02]  /*20d0*/  SEL R0, R2.reuse, 0xfffffff0, !P0 ;  /* 0xfffffff002007807 */ /* 0x040fe40004000000 */
[----:B------:R-:W-:Y:S01]  /*20e0*/  SEL R2, R2, 0xfffffff0, !P1 ;  /* 0xfffffff002027807 */ /* 0x000fe20004800000 */
[----:B------:R-:W2:Y:S02]  /*20f0*/  LDSM.16.M88.4 R12, [R221+0x6000] ;  /* 0x00600000dd0c783b */ /* 0x000ea40000000200 */
[----:B------:R-:W-:Y:S02]  /*2100*/  IMAD R223, R0, 0x2, R221 ;  /* 0x0000000200df7824 */ /* 0x000fe400078e02dd */
[----:B------:R-:W-:Y:S01]  /*2110*/  IMAD R225, R2, 0x2, R224 ;  /* 0x0000000202e17824 */ /* 0x000fe200078e02e0 */
[----:B------:R-:W3:Y:S04]  /*2120*/  LDSM.16.M88.4 R32, [R221+0x6400] ;  /* 0x00640000dd20783b */ /* 0x000ee80000000200 */
[----:B------:R-:W-:Y:S04]  /*2130*/  LDSM.16.M88.4 R28, [R221+0x6800] ;  /* 0x00680000dd1c783b */ /* 0x000fe80000000200 */
[----:B------:R-:W-:Y:S04]  /*2140*/  LDSM.16.M88.4 R36, [R221+0x6c00] ;  /* 0x006c0000dd24783b */ /* 0x000fe80000000200 */
[----:B------:R-:W-:Y:S04]  /*2150*/  LDSM.16.M88.4 R20, [R225] ;  /* 0x00000000e114783b */ /* 0x000fe80000000200 */
[----:B-1----:R-:W1:Y:S04]  /*2160*/  LDSM.16.M88.4 R4, [R224+0x1000] ;  /* 0x00100000e004783b */ /* 0x002e680000000200 */
[----:B------:R-:W4:Y:S04]  /*2170*/  LDSM.16.M88.4 R40, [R223+0x6000] ;  /* 0x00600000df28783b */ /* 0x000f280000000200 */
[----:B------:R-:W5:Y:S04]  /*2180*/  LDSM.16.M88.4 R16, [R225+0x1000] ;  /* 0x00100000e110783b */ /* 0x000f680000000200 */
[----:B------:R-:W4:Y:S04]  /*2190*/  LDSM.16.M88.4 R52, [R223+0x6400] ;  /* 0x00640000df34783b */ /* 0x000f280000000200 */
[----:B------:R-:W4:Y:S01]  /*21a0*/  LDSM.16.M88.4 R68, [R223+0x6800] ;  /* 0x00680000df44783b */ /* 0x000f220000000200 */
[C---:B--2---:R-:W-:Y:S03]  /*21b0*/  HMMA.16816.F32.BF16 R44, R8.reuse, R12, RZ ;  /* 0x0000000c082c723c */ /* 0x044fe600000418ff */
[----:B------:R-:W2:Y:S04]  /*21c0*/  LDSM.16.M88.4 R92, [R223+0x6c00] ;  /* 0x006c0000df5c783b */ /* 0x000ea80000000200 */
[----:B------:R-:W-:Y:S01]  /*21d0*/  LDSM.16.M88.4 R76, [R221+0x7000] ;  /* 0x00700000dd4c783b */ /* 0x000fe20000000200 */
[C---:B------:R-:W-:Y:S03]  /*21e0*/  HMMA.16816.F32.BF16 R112, R8.reuse, R14, RZ ;  /* 0x0000000e0870723c */ /* 0x040fe600000418ff */
[----:B------:R-:W2:Y:S04]  /*21f0*/  LDSM.16.M88.4 R24, [R224+0x2000] ;  /* 0x00200000e018783b */ /* 0x000ea80000000200 */
[----:B------:R-:W-:Y:S01]  /*2200*/  LDSM.16.M88.4 R64, [R223+0x7000] ;  /* 0x00700000df40783b */ /* 0x000fe20000000200 */
[----:B---3--:R-:W-:Y:S03]  /*2210*/  HMMA.16816.F32.BF16 R100, R8, R32, RZ ;  /* 0x000000200864723c */ /* 0x008fe600000418ff */
[----:B------:R-:W0:Y:S05]  /*2220*/  LDGDEPBAR ;  /* 0x00000000000079af */ /* 0x000e2a0000000000 */
[C---:B-1----:R-:W-:Y:S08]  /*2230*/  HMMA.16816.F32.BF16 R56, R4.reuse, R12, RZ ;  /* 0x0000000c0438723c */ /* 0x042ff000000418ff */
[C---:B------:R-:W-:Y:S01]  /*2240*/  HMMA.16816.F32.BF16 R104, R4.reuse, R14, RZ ;  /* 0x0000000e0468723c */ /* 0x040fe200000418ff */
[----:B------:R-:W1:Y:S07]  /*2250*/  LDSM.16.M88.4 R12, [R224+0x3000] ;  /* 0x00300000e00c783b */ /* 0x000e6e0000000200 */
[C---:B------:R-:W-:Y:S08]  /*2260*/  HMMA.16816.F32.BF16 R96, R4.reuse, R32, RZ ;  /* 0x000000200460723c */ /* 0x040ff000000418ff */
[C---:B------:R-:W-:Y:S08]  /*2270*/  HMMA.16816.F32.BF16 R84, R4.reuse, R28, RZ ;  /* 0x0000001c0454723c */ /* 0x040ff000000418ff */
[C---:B------:R-:W-:Y:S08]  /*2280*/  HMMA.16816.F32.BF16 R60, R4.reuse, R36, RZ ;  /* 0x00000024043c723c */ /* 0x040ff000000418ff */
[C---:B------:R-:W-:Y:S08]  /*2290*/  HMMA.16816.F32.BF16 R88, R4.reuse, R34, RZ ;  /* 0x000000220458723c */ /* 0x040ff000000418ff */
[C---:B------:R-:W-:Y:S08]  /*22a0*/  HMMA.16816.F32.BF16 R80, R4.reuse, R30, RZ ;  /* 0x0000001e0450723c */ /* 0x040ff000000418ff */
[----:B------:R-:W-:Y:S08]  /*22b0*/  HMMA.16816.F32.BF16 R48, R4, R38, RZ ;  /* 0x000000260430723c */ /* 0x000ff000000418ff */
[----:B----4-:R-:W-:Y:S01]  /*22c0*/  HMMA.16816.F32.BF16 R4, R20, R40, R44 ;  /* 0x000000281404723c */ /* 0x010fe2000004182c */
[----:B------:R-:W-:Y:S07]  /*22d0*/  LDSM.16.M88.4 R44, [R221+0x7400] ;  /* 0x00740000dd2c783b */ /* 0x000fee0000000200 */
[C---:B------:R-:W-:Y:S08]  /*22e0*/  HMMA.16816.F32.BF16 R136, R8.reuse, R34, RZ ;  /* 0x000000220888723c */ /* 0x040ff000000418ff */
[C---:B------:R-:W-:Y:S08]  /*22f0*/  HMMA.16816.F32.BF16 R108, R8.reuse, R28, RZ ;  /* 0x0000001c086c723c */ /* 0x040ff000000418ff */
[C---:B------:R-:W-:Y:S01]  /*2300*/  HMMA.16816.F32.BF16 R132, R8.reuse, R30, RZ ;  /* 0x0000001e0884723c */ /* 0x040fe200000418ff */
[----:B------:R-:W-:Y:S07]  /*2310*/  LDSM.16.M88.4 R28, [R224+0x4000] ;  /* 0x00400000e01c783b */ /* 0x000fee0000000200 */
[C---:B------:R-:W-:Y:S08]  /*2320*/  HMMA.16816.F32.BF16 R116, R8.reuse, R36, RZ ;  /* 0x000000240874723c */ /* 0x040ff000000418ff */
[----:B------:R-:W-:Y:S01]  /*2330*/  HMMA.16816.F32.BF16 R144, R8, R38, RZ ;  /* 0x000000260890723c */ /* 0x000fe200000418ff */
[----:B------:R-:W3:Y:S04]  /*2340*/  LDSM.16.M88.4 R8, [R225+0x2000] ;  /* 0x00200000e108783b */ /* 0x000ee80000000200 */
[----:B------:R-:W-:Y:S03]  /*2350*/  LDSM.16.M88.4 R36, [R224+0x5000] ;  /* 0x00500000e024783b */ /* 0x000fe60000000200 */
[C---:B-----5:R-:W-:Y:S01]  /*2360*/  HMMA.16816.F32.BF16 R32, R16.reuse, R40, R56 ;  /* 0x000000281020723c */ /* 0x060fe20000041838 */
[----:B------:R-:W-:Y:S07]  /*2370*/  LDSM.16.M88.4 R56, [R221+0x7c00] ;  /* 0x007c0000dd38783b */ /* 0x000fee0000000200 */
[C---:B------:R-:W-:Y:S08]  /*2380*/  HMMA.16816.F32.BF16 R160, R16.reuse, R52, R96 ;  /* 0x0000003410a0723c */ /* 0x040ff00000041860 */
[C---:B------:R-:W-:Y:S08]  /*2390*/  HMMA.16816.F32.BF16 R156, R16.reuse, R68, R84 ;  /* 0x00000044109c723c */ /* 0x040ff00000041854 */
[C---:B--2---:R-:W-:Y:S01]  /*23a0*/  HMMA.16816.F32.BF16 R148, R16.reuse, R92, R60 ;  /* 0x0000005c1094723c */ /* 0x044fe2000004183c */
[----:B------:R-:W-:Y:S07]  /*23b0*/  LDSM.16.M88.4 R60, [R221+0x8000] ;  /* 0x00800000dd3c783b */ /* 0x000fee0000000200 */
[C---:B------:R-:W-:Y:S08]  /*23c0*/  HMMA.16816.F32.BF16 R124, R16.reuse, R42, R104 ;  /* 0x0000002a107c723c */ /* 0x040ff00000041868 */
[C---:B------:R-:W-:Y:S08]  /*23d0*/  HMMA.16816.F32.BF16 R128, R16.reuse, R54, R88 ;  /* 0x000000361080723c */ /* 0x040ff00000041858 */
[C---:B------:R-:W-:Y:S08]  /*23e0*/  HMMA.16816.F32.BF16 R152, R16.reuse, R70, R80 ;  /* 0x000000461098723c */ /* 0x040ff00000041850 */
[----:B------:R-:W-:Y:S01]  /*23f0*/  HMMA.16816.F32.BF16 R140, R16, R94, R48 ;  /* 0x0000005e108c723c */ /* 0x000fe20000041830 */
[----:B------:R-:W-:Y:S07]  /*2400*/  LDSM.16.M88.4 R48, [R223+0x8000] ;  /* 0x00800000df30783b */ /* 0x000fee0000000200 */
[-C--:B------:R-:W-:Y:S01]  /*2410*/  HMMA.16816.F32.BF16 R16, R24, R76.reuse, R4 ;  /* 0x0000004c1810723c */ /* 0x080fe20000041804 */
[----:B------:R-:W2:Y:S07]  /*2420*/  LDSM.16.M88.4 R4, [R225+0x3000] ;  /* 0x00300000e104783b */ /* 0x000eae0000000200 */
[----:B-1----:R-:W-:Y:S01]  /*2430*/  HMMA.16816.F32.BF16 R80, R12, R76, R32 ;  /* 0x0000004c0c50723c */ /* 0x002fe20000041820 */
[----:B------:R-:W1:Y:S07]  /*2440*/  LDSM.16.M88.4 R32, [R225+0x4000] ;  /* 0x00400000e120783b */ /* 0x000e6e0000000200 */
[----:B------:R-:W-:Y:S01]  /*2450*/  HMMA.16816.F32.BF16 R84, R20, R42, R112 ;  /* 0x0000002a1454723c */ /* 0x000fe20000041870 */
[----:B------:R-:W4:Y:S07]  /*2460*/  LDSM.16.M88.4 R40, [R221+0x7800] ;  /* 0x00780000dd28783b */ /* 0x000f2e0000000200 */
[----:B---3--:R-:W-:Y:S08]  /*2470*/  HMMA.16816.F32.BF16 R16, R8, R64, R16 ;  /* 0x000000400810723c */ /* 0x008ff00000041810 */
[C---:B------:R-:W-:Y:S08]  /*2480*/  HMMA.16816.F32.BF16 R108, R20.reuse, R68, R108 ;  /* 0x00000044146c723c */ /* 0x040ff0000004186c */
[----:B------:R-:W-:Y:S08]  /*2490*/  HMMA.16816.F32.BF16 R88, R20, R70, R132 ;  /* 0x000000461458723c */ /* 0x000ff00000041884 */
[----:B--2---:R-:W-:Y:S08]  /*24a0*/  HMMA.16816.F32.BF16 R68, R4, R64, R80 ;  /* 0x000000400444723c */ /* 0x004ff00000041850 */
[C---:B------:R-:W-:Y:S08]  /*24b0*/  HMMA.16816.F32.BF16 R120, R20.reuse, R52, R100 ;  /* 0x000000341478723c */ /* 0x040ff00000041864 */
[----:B------:R-:W-:Y:S08]  /*24c0*/  HMMA.16816.F32.BF16 R96, R20, R54, R136 ;  /* 0x000000361460723c */ /* 0x000ff00000041888 */
[----:B------:R-:W-:Y:S08]  /*24d0*/  HMMA.16816.F32.BF16 R80, R24, R78, R84 ;  /* 0x0000004e1850723c */ /* 0x000ff00000041854 */
[----:B------:R-:W-:Y:S01]  /*24e0*/  HMMA.16816.F32.BF16 R52, R28, R60, R16 ;  /* 0x0000003c1c34723c */ /* 0x000fe20000041810 */
[----:B------:R-:W2:Y:S07]  /*24f0*/  LDSM.16.M88.4 R16, [R225+0x5000] ;  /* 0x00500000e110783b */ /* 0x000eae0000000200 */
[C---:B------:R-:W-:Y:S08]  /*2500*/  HMMA.16816.F32.BF16 R100, R20.reuse, R92, R116 ;  /* 0x0000005c1464723c */ /* 0x040ff00000041874 */
[----:B------:R-:W-:Y:S08]  /*2510*/  HMMA.16816.F32.BF16 R104, R20, R94, R144 ;  /* 0x0000005e1468723c */ /* 0x000ff00000041890 */
[----:B------:R-:W-:Y:S08]  /*2520*/  HMMA.16816.F32.BF16 R84, R12, R78, R124 ;  /* 0x0000004e0c54723c */ /* 0x000ff0000004187c */
[----:B------:R-:W-:Y:S08]  /*2530*/  HMMA.16816.F32.BF16 R20, R36, R60, R68 ;  /* 0x0000003c2414723c */ /* 0x000ff00000041844 */
[----:B------:R-:W-:Y:S08]  /*2540*/  HMMA.16816.F32.BF16 R68, R8, R66, R80 ;  /* 0x000000420844723c */ /* 0x000ff00000041850 */
[----:B-1----:R-:W-:Y:S01]  /*2550*/  HMMA.16816.F32.BF16 R80, R32, R48, R52 ;  /* 0x000000302050723c */ /* 0x002fe20000041834 */
[----:B------:R-:W1:Y:S07]  /*2560*/  LDSM.16.M88.4 R52, [R223+0x7400] ;  /* 0x00740000df34783b */ /* 0x000e6e0000000200 */
[----:B------:R-:W-:Y:S08]  /*2570*/  HMMA.16816.F32.BF16 R76, R24, R44, R120 ;  /* 0x0000002c184c723c */ /* 0x000ff00000041878 */
[----:B------:R-:W-:Y:S08]  /*2580*/  HMMA.16816.F32.BF16 R64, R4, R66, R84 ;  /* 0x000000420440723c */ /* 0x000ff00000041854 */
[----:B------:R-:W-:Y:S01]  /*2590*/  HMMA.16816.F32.BF16 R92, R12, R44, R160 ;  /* 0x0000002c0c5c723c */ /* 0x000fe200000418a0 */
[----:B------:R-:W-:-:S07]  /*25a0*/  FMUL.FTZ R0, R80, c[0x0][0x2ec] ;  /* 0x0000bb0050007a20 */ /* 0x000fce0000410000 */
[-C--:B------:R-:W-:Y:S01]  /*25b0*/  HMMA.16816.F32.BF16 R112, R12, R46.reuse, R128 ;  /* 0x0000002e0c70723c */ /* 0x080fe20000041880 */
[----:B------:R3:W5:Y:S07]  /*25c0*/  MUFU.TANH R129, R0 ;  /* 0x0000000000817308 */ /* 0x00076e0000002400 */
[----:B------:R-:W-:Y:S08]  /*25d0*/  HMMA.16816.F32.BF16 R96, R24, R46, R96 ;  /* 0x0000002e1860723c */ /* 0x000ff00000041860 */
[----:B----4-:R-:W-:Y:S01]  /*25e0*/  HMMA.16816.F32.BF16 R156, R12, R40, R156 ;  /* 0x000000280c9c723c */ /* 0x010fe2000004189c */
[----:B---3--:R-:W-:-:S04]  /*25f0*/  FMUL.FTZ R0, R81, c[0x0][0x2ec] ;  /* 0x0000bb0051007a20 */ /* 0x008fc80000410000 */
[----:B------:R3:W-:Y:S03]  /*2600*/  MUFU.TANH R130, R0 ;  /* 0x0000000000827308 */ /* 0x0007e60000002400 */
[C---:B------:R-:W-:Y:S08]  /*2610*/  HMMA.16816.F32.BF16 R148, R12.reuse, R56, R148 ;  /* 0x000000380c94723c */ /* 0x040ff00000041894 */
[----:B------:R-:W-:Y:S01]  /*2620*/  HMMA.16816.F32.BF16 R116, R12, R42, R152 ;  /* 0x0000002a0c74723c */ /* 0x000fe20000041898 */
[----:B---3--:R-:W-:-:S07]  /*2630*/  FMUL.FTZ R0, R82, c[0x0][0x2ec] ;  /* 0x0000bb0052007a20 */ /* 0x008fce0000410000 */
[----:B------:R-:W-:Y:S01]  /*2640*/  HMMA.16816.F32.BF16 R140, R12, R58, R140 ;  /* 0x0000003a0c8c723c */ /* 0x000fe2000004188c */
[----:B------:R3:W4:Y:S07]  /*2650*/  MUFU.TANH R128, R0 ;  /* 0x0000000000807308 */ /* 0x00072e0000002400 */
[----:B--2---:R-:W-:Y:S01]  /*2660*/  HMMA.16816.F32.BF16 R44, R16, R48, R20 ;  /* 0x00000030102c723c */ /* 0x004fe20000041814 */
[----:B------:R-:W2:Y:S07]  /*2670*/  LDSM.16.M88.4 R20, [R221+0x8400] ;  /* 0x00840000dd14783b */ /* 0x000eae0000000200 */
[----:B------:R-:W-:Y:S01]  /*2680*/  HMMA.16816.F32.BF16 R12, R28, R62, R68 ;  /* 0x0000003e1c0c723c */ /* 0x000fe20000041844 */
[----:B---3--:R-:W-:-:S02]  /*2690*/  FMUL.FTZ R0, R83, c[0x0][0x2ec] ;  /* 0x0000bb0053007a20 */ /* 0x008fc40000410000 */
[----:B------:R-:W-:Y:S02]  /*26a0*/  LDSM.16.M88.4 R80, [R223+0x7c00] ;  /* 0x007c0000df50783b */ /* 0x000fe40000000200 */
[----:B------:R3:W-:Y:S03]  /*26b0*/  MUFU.TANH R127, R0 ;  /* 0x00000000007f7308 */ /* 0x0007e60000002400 */
[----:B-1----:R-:W-:Y:S08]  /*26c0*/  HMMA.16816.F32.BF16 R68, R8, R52, R76 ;  /* 0x000000340844723c */ /* 0x002ff0000004184c */
[----:B------:R-:W-:Y:S01]  /*26d0*/  HMMA.16816.F32.BF16 R60, R36, R62, R64 ;  /* 0x0000003e243c723c */ /* 0x000fe20000041840 */
[----:B---3--:R-:W-:-:S07]  /*26e0*/  FMUL.FTZ R0, R44, c[0x0][0x2ec] ;  /* 0x0000bb002c007a20 */ /* 0x008fce0000410000 */
[C---:B------:R-:W-:Y:S01]  /*26f0*/  HMMA.16816.F32.BF16 R108, R24.reuse, R40, R108 ;  /* 0x00000028186c723c */ /* 0x040fe2000004186c */
[----:B------:R1:W-:Y:S07]  /*2700*/  MUFU.TANH R125, R0 ;  /* 0x00000000007d7308 */ /* 0x0003ee0000002400 */
[----:B------:R-:W-:Y:S01]  /*2710*/  HMMA.16816.F32.BF16 R88, R24, R42, R88 ;  /* 0x0000002a1858723c */ /* 0x000fe20000041858 */
[----:B------:R-:W3:Y:S07]  /*2720*/  LDSM.16.M88.4 R40, [R223+0x8400] ;  /* 0x00840000df28783b */ /* 0x000eee0000000200 */
[----:B------:R-:W-:Y:S01]  /*2730*/  HMMA.16816.F32.BF16 R76, R32, R50, R12 ;  /* 0x00000032204c723c */ /* 0x000fe2000004180c */
[----:B-1----:R-:W-:Y:S01]  /*2740*/  FMUL.FTZ R0, R45, c[0x0][0x2ec] ;  /* 0x0000bb002d007a20 */ /* 0x002fe20000410000 */
[----:B------:R-:W1:Y:S03]  /*2750*/  LDSM.16.M88.4 R12, [R223+0x7800] ;  /* 0x00780000df0c783b */ /* 0x000e660000000200 */
[----:B------:R2:W-:Y:S03]  /*2760*/  MUFU.TANH R126, R0 ;  /* 0x00000000007e7308 */ /* 0x0005e60000002400 */
[----:B------:R-:W-:Y:S08]  /*2770*/  HMMA.16816.F32.BF16 R64, R4, R52, R92 ;  /* 0x000000340440723c */ /* 0x000ff0000004185c */
[----:B------:R-:W-:Y:S01]  /*2780*/  HMMA.16816.F32.BF16 R60, R16, R50, R60 ;  /* 0x00000032103c723c */ /* 0x000fe2000004183c */
[----:B--2---:R-:W-:-:S07]  /*2790*/  FMUL.FTZ R0, R46, c[0x0][0x2ec] ;  /* 0x0000bb002e007a20 */ /* 0x004fce0000410000 */
[C---:B------:R-:W-:Y:S01]  /*27a0*/  HMMA.16816.F32.BF16 R100, R24.reuse, R56, R100 ;  /* 0x000000381864723c */ /* 0x040fe20000041864 */
[----:B------:R2:W1:Y:S07]  /*27b0*/  MUFU.TANH R120, R0 ;  /* 0x0000000000787308 */ /* 0x00046e0000002400 */
[----:B------:R-:W-:Y:S08]  /*27c0*/  HMMA.16816.F32.BF16 R104, R24, R58, R104 ;  /* 0x0000003a1868723c */ /* 0x000ff00000041868 */
[----:B------:R-:W-:Y:S01]  /*27d0*/  HMMA.16816.F32.BF16 R24, R36, R20, R64 ;  /* 0x000000142418723c */ /* 0x000fe20000041840 */
[----:B--2---:R-:W-:-:S04]  /*27e0*/  FMUL.FTZ R0, R47, c[0x0][0x2ec] ;  /* 0x0000bb002f007a20 */ /* 0x004fc80000410000 */
[----:B------:R2:W1:Y:S03]  /*27f0*/  MUFU.TANH R122, R0 ;  /* 0x00000000007a7308 */ /* 0x0004660000002400 */
[----:B------:R-:W-:Y:S08]  /*2800*/  HMMA.16816.F32.BF16 R44, R28, R20, R68 ;  /* 0x000000141c2c723c */ /* 0x000ff00000041844 */
[----:B------:R-:W-:Y:S01]  /*2810*/  HMMA.16816.F32.BF16 R48, R8, R54, R96 ;  /* 0x000000360830723c */ /* 0x000fe20000041860 */
[----:B--2---:R-:W-:-:S07]  /*2820*/  FMUL.FTZ R0, R76, c[0x0][0x2ec] ;  /* 0x0000bb004c007a20 */ /* 0x004fce0000410000 */
[----:B------:R-:W-:Y:S01]  /*2830*/  HMMA.16816.F32.BF16 R68, R4, R54, R112 ;  /* 0x000000360444723c */ /* 0x000fe20000041870 */
[----:B------:R2:W1:Y:S01]  /*2840*/  MUFU.TANH R121, R0 ;  /* 0x0000000000797308 */ /* 0x0004620000002400 */
[----:B------:R-:W4:Y:S06]  /*2850*/  LDSM.16.M88.4 R52, [R221+0x8800] ;  /* 0x00880000dd34783b */ /* 0x000f2c0000000200 */
[-C--:B---3--:R-:W-:Y:S08]  /*2860*/  HMMA.16816.F32.BF16 R44, R32, R40.reuse, R44 ;  /* 0x00000028202c723c */ /* 0x088ff0000004182c */
[----:B------:R-:W-:Y:S01]  /*2870*/  HMMA.16816.F32.BF16 R56, R16, R40, R24 ;  /* 0x000000281038723c */ /* 0x000fe20000041818 */
[----:B--2---:R-:W-:-:S04]  /*2880*/  FMUL.FTZ R0, R77, c[0x0][0x2ec] ;  /* 0x0000bb004d007a20 */ /* 0x004fc80000410000 */
[----:B------:R2:W-:Y:S03]  /*2890*/  MUFU.TANH R124, R0 ;  /* 0x00000000007c7308 */ /* 0x0005e60000002400 */
[----:B------:R-:W-:Y:S08]  /*28a0*/  HMMA.16816.F32.BF16 R24, R28, R22, R48 ;  /* 0x000000161c18723c */ /* 0x000ff00000041830 */
[----:B------:R-:W-:Y:S01]  /*28b0*/  HMMA.16816.F32.BF16 R92, R4, R80, R148 ;  /* 0x00000050045c723c */ /* 0x000fe20000041894 */
[----:B--2---:R-:W-:-:S07]  /*28c0*/  FMUL.FTZ R0, R78, c[0x0][0x2ec] ;  /* 0x0000bb004e007a20 */ /* 0x004fce0000410000 */
[----:B-1----:R-:W-:Y:S01]  /*28d0*/  HMMA.16816.F32.BF16 R48, R8, R12, R108 ;  /* 0x0000000c0830723c */ /* 0x002fe2000004186c */
[----:B------:R1:W2:Y:S01]  /*28e0*/  MUFU.TANH R123, R0 ;  /* 0x00000000007b7308 */ /* 0x0002a20000002400 */
[----:B------:R-:W-:-:S06]  /*28f0*/  FMUL.FTZ R3, R58, c[0x0][0x2ec] ;  /* 0x0000bb003a037a20 */ /* 0x000fcc0000410000 */
[C---:B------:R-:W-:Y:S01]  /*2900*/  HMMA.16816.F32.BF16 R64, R4.reuse, R12, R156 ;  /* 0x0000000c0440723c */ /* 0x040fe2000004189c */
[----:B------:R3:W-:Y:S07]  /*2910*/  MUFU.TANH R136, R3 ;  /* 0x0000000300887308 */ /* 0x0007ee0000002400 */
[----:B------:R-:W-:Y:S01]  /*2920*/  HMMA.16816.F32.BF16 R84, R4, R14, R116 ;  /* 0x0000000e0454723c */ /* 0x000fe20000041874 */
[----:B-1----:R-:W-:-:S04]  /*2930*/  FMUL.FTZ R0, R79, c[0x0][0x2ec] ;  /* 0x0000bb004f007a20 */ /* 0x002fc80000410000 */
[----:B------:R1:W-:Y:S03]  /*2940*/  MUFU.TANH R115, R0 ;  /* 0x0000000000737308 */ /* 0x0003e60000002400 */
[----:B------:R-:W-:Y:S01]  /*2950*/  HMMA.16816.F32.BF16 R140, R4, R82, R140 ;  /* 0x00000052048c723c */ /* 0x000fe2000004188c */
[----:B---3--:R-:W-:-:S04]  /*2960*/  FMUL.FTZ R3, R59, c[0x0][0x2ec] ;  /* 0x0000bb003b037a20 */ /* 0x008fc80000410000 */
[----:B------:R3:W-:Y:S03]  /*2970*/  MUFU.TANH R96, R3 ;  /* 0x0000000300607308 */ /* 0x0007e60000002400 */
[----:B------:R-:W-:Y:S01]  /*2980*/  HMMA.16816.F32.BF16 R4, R32, R42, R24 ;  /* 0x0000002a2004723c */ /* 0x000fe20000041818 */
[----:B-1----:R-:W-:-:S07]  /*2990*/  FMUL.FTZ R0, R60, c[0x0][0x2ec] ;  /* 0x0000bb003c007a20 */ /* 0x002fce0000410000 */
[----:B------:R-:W-:Y:S01]  /*29a0*/  HMMA.16816.F32.BF16 R20, R36, R22, R68 ;  /* 0x000000162414723c */ /* 0x000fe20000041844 */
[----:B------:R1:W1:Y:S01]  /*29b0*/  MUFU.TANH R113, R0 ;  /* 0x0000000000717308 */ /* 0x0002620000002400 */
[----:B---3--:R-:W-:-:S06]  /*29c0*/  IMAD R3, R164, 0x10, R168 ;  /* 0x00000010a4037824 */ /* 0x008fcc00078e02a8 */
[----:B----4-:R-:W-:Y:S08]  /*29d0*/  HMMA.16816.F32.BF16 R48, R28, R52, R48 ;  /* 0x000000341c30723c */ /* 0x010ff00000041830 */
[----:B------:R-:W-:Y:S01]  /*29e0*/  FMUL.FTZ R4, R4, c[0x0][0x2ec] ;  /* 0x0000bb0004047a20 */ /* 0x000fe20000410000 */
[----:B------:R-:W-:Y:S01]  /*29f0*/  HMMA.16816.F32.BF16 R76, R8, R14, R88 ;  /* 0x0000000e084c723c */ /* 0x000fe20000041858 */
[----:B-1----:R-:W-:-:S02]  /*2a00*/  FMUL.FTZ R0, R61, c[0x0][0x2ec] ;  /* 0x0000bb003d007a20 */ /* 0x002fc40000410000 */
[----:B------:R1:W-:Y:S01]  /*2a10*/  MUFU.TANH R139, R4 ;  /* 0x00000004008b7308 */ /* 0x0003e20000002400 */
[----:B------:R-:W-:Y:S02]  /*2a20*/  FMUL.FTZ R5, R5, c[0x0][0x2ec] ;  /* 0x0000bb0005057a20 */ /* 0x000fe40000410000 */
[----:B------:R-:W-:Y:S02]  /*2a30*/  FMUL.FTZ R13, R7, c[0x0][0x2ec] ;  /* 0x0000bb00070d7a20 */ /* 0x000fe40000410000 */
[----:B------:R-:W-:Y:S01]  /*2a40*/  HMMA.16816.F32.BF16 R40, R16, R42, R20 ;  /* 0x0000002a1028723c */ /* 0x000fe20000041814 */
[----:B------:R-:W-:Y:S02]  /*2a50*/  FMUL.FTZ R6, R6, c[0x0][0x2ec] ;  /* 0x0000bb0006067a20 */ /* 0x000fe40000410000 */
[----:B------:R3:W-:Y:S01]  /*2a60*/  MUFU.TANH R114, R0 ;  /* 0x0000000000727308 */ /* 0x0007e20000002400 */
[----:B------:R-:W-:-:S04]  /*2a70*/  IMAD R88, R75, 0x20, R74 ;  /* 0x000000204b587824 */ /* 0x000fc800078e024a */
[----:B------:R-:W-:Y:S01]  /*2a80*/  HMMA.16816.F32.BF16 R24, R36, R52, R64 ;  /* 0x000000342418723c */ /* 0x000fe20000041840 */
[----:B-1----:R-:W-:Y:S02]  /*2a90*/  IADD3 R4, R72, 0x1, -R73 ;  /* 0x0000000148047810 */ /* 0x002fe40007ffe849 */
[----:B------:R-:W-:Y:S01]  /*2aa0*/  MUFU.TANH R137, R5 ;  /* 0x0000000500897308 */ /* 0x000fe20000002400 */
[----:B---3--:R-:W-:-:S07]  /*2ab0*/  FMUL.FTZ R0, R62, c[0x0][0x2ec] ;  /* 0x0000bb003e007a20 */ /* 0x008fce0000410000 */
[----:B------:R-:W-:Y:S08]  /*2ac0*/  MUFU.TANH R164, R6 ;  /* 0x0000000600a47308 */ /* 0x000ff00000002400 */
[----:B------:R1:W3:Y:S08]  /*2ad0*/  MUFU.TANH R99, R0 ;  /* 0x0000000000637308 */ /* 0x0002f00000002400 */
[----:B------:R-:W-:Y:S01]  /*2ae0*/  MUFU.TANH R138, R13 ;  /* 0x0000000d008a7308 */ /* 0x000fe20000002400 */
[----:B-1----:R-:W-:-:S02]  /*2af0*/  FMUL.FTZ R0, R63, c[0x0][0x2ec] ;  /* 0x0000bb003f007a20 */ /* 0x002fc40000410000 */
[----:B------:R-:W-:Y:S05]  /*2b00*/  HMMA.16816.F32.BF16 R60, R8, R80, R100 ;  /* 0x00000050083c723c */ /* 0x000fea0000041864 */
[----:B------:R1:W4:Y:S02]  /*2b10*/  MUFU.TANH R112, R0 ;  /* 0x0000000000707308 */ /* 0x0003240000002400 */
[----:B-1----:R-:W-:-:S06]  /*2b20*/  FMUL.FTZ R0, R44, c[0x0][0x2ec] ;  /* 0x0000bb002c007a20 */ /* 0x002fcc0000410000 */
[----:B------:R1:W1:Y:S02]  /*2b30*/  MUFU.TANH R149, R0 ;  /* 0x0000000000957308 */ /* 0x0002640000002400 */
[----:B-1----:R-:W-:-:S06]  /*2b40*/  FMUL.FTZ R0, R45, c[0x0][0x2ec] ;  /* 0x0000bb002d007a20 */ /* 0x002fcc0000410000 */
[----:B------:R1:W-:Y:S02]  /*2b50*/  MUFU.TANH R148, R0 ;  /* 0x0000000000947308 */ /* 0x0003e40000002400 */
[----:B-1----:R-:W-:-:S06]  /*2b60*/  FMUL.FTZ R0, R46, c[0x0][0x2ec] ;  /* 0x0000bb002e007a20 */ /* 0x002fcc0000410000 */
[----:B------:R1:W1:Y:S02]  /*2b70*/  MUFU.TANH R152, R0 ;  /* 0x0000000000987308 */ /* 0x0002640000002400 */
[----:B-1----:R-:W-:Y:S02]  /*2b80*/  FMUL.FTZ R0, R47, c[0x0][0x2ec] ;  /* 0x0000bb002f007a20 */ /* 0x002fe40000410000 */
[----:B------:R-:W1:Y:S04]  /*2b90*/  LDSM.16.M88.4 R44, [R223+0x8800] ;  /* 0x00880000df2c783b */ /* 0x000e680000000200 */
[----:B------:R2:W-:Y:S02]  /*2ba0*/  MUFU.TANH R166, R0 ;  /* 0x0000000000a67308 */ /* 0x0005e40000002400 */
[----:B--2---:R-:W-:-:S06]  /*2bb0*/  FMUL.FTZ R0, R56, c[0x0][0x2ec] ;  /* 0x0000bb0038007a20 */ /* 0x004fcc0000410000 */
[----:B------:R2:W1:Y:S02]  /*2bc0*/  MUFU.TANH R97, R0 ;  /* 0x0000000000617308 */ /* 0x0004640000002400 */
[----:B--2---:R-:W-:Y:S01]  /*2bd0*/  FMUL.FTZ R0, R57, c[0x0][0x2ec] ;  /* 0x0000bb0039007a20 */ /* 0x004fe20000410000 */
[----:B-1----:R-:W-:Y:S05]  /*2be0*/  HMMA.16816.F32.BF16 R24, R16, R44, R24 ;  /* 0x0000002c1018723c */ /* 0x002fea0000041818 */
[----:B------:R1:W2:Y:S03]  /*2bf0*/  MUFU.TANH R98, R0 ;  /* 0x0000000000627308 */ /* 0x0002a60000002400 */
[----:B------:R-:W-:Y:S01]  /*2c00*/  HMMA.16816.F32.BF16 R56, R8, R82, R104 ;  /* 0x000000520838723c */ /* 0x000fe20000041868 */
[----:B------:R-:W-:Y:S01]  /*2c10*/  LDSM.16.M88.4 R8, [R223+0x8c00] ;  /* 0x008c0000df08783b */ /* 0x000fe20000000200 */
[----:B-1----:R-:W-:-:S05]  /*2c20*/  LOP3.LUT R0, R167, 0xffffffe0, RZ, 0xc0, !PT ;  /* 0xffffffe0a7007812 */ /* 0x002fca00078ec0ff */
[C---:B------:R-:W-:Y:S02]  /*2c30*/  IMAD.IADD R0, R165.reuse, 0x1, -R0 ;  /* 0x00000001a5007824 */ /* 0x040fe400078e0a00 */
[----:B------:R-:W-:-:S03]  /*2c40*/  IMAD.SHL.U32 R165, R165, 0x2, RZ ;  /* 0x00000002a5a57824 */ /* 0x000fc600078e00ff */
[----:B------:R-:W-:Y:S02]  /*2c50*/  SHF.R.S32.HI R12, RZ, 0x1f, R0 ;  /* 0x0000001fff0c7819 */ /* 0x000fe40000011400 */
[----:B------:R-:W-:Y:S02]  /*2c60*/  LOP3.LUT R23, R165, 0x6, RZ, 0xc0, !PT ;  /* 0x00000006a5177812 */ /* 0x000fe400078ec0ff */
[----:B------:R-:W-:Y:S02]  /*2c70*/  LEA.HI R0, R12, R0, RZ, 0x2 ;  /* 0x000000000c007211 */ /* 0x000fe400078f10ff */
[----:B------:R-:W-:Y:S02]  /*2c80*/  IADD3 R12, R4, c[0x0][0x2e8], RZ ;  /* 0x0000ba00040c7a10 */ /* 0x000fe40007ffe0ff */
[----:B------:R-:W-:-:S05]  /*2c90*/  SHF.R.S32.HI R172, RZ, 0x2, R0 ;  /* 0x00000002ffac7819 */ /* 0x000fca0000011400 */
[----:B------:R-:W-:Y:S01]  /*2ca0*/  IMAD.IADD R0, R3, 0x1, R172 ;  /* 0x0000000103007824 */ /* 0x000fe200078e02ac */
[----:B------:R-:W-:Y:S01]  /*2cb0*/  IADD3 R3, R72, -c[0x0][0x2e4], -R73 ;  /* 0x8000b90048037a10 */ /* 0x000fe20007ffe849 */
[----:B------:R-:W-:Y:S02]  /*2cc0*/  STL [R1+0x54], R172 ;  /* 0x000054ac01007387 */ /* 0x000fe40000100800 */
[C---:B------:R-:W-:Y:S01]  /*2cd0*/  IMAD.IADD R7, R0.reuse, 0x1, R12 ;  /* 0x0000000100077824 */ /* 0x040fe200078e020c */
[C---:B------:R-:W-:Y:S01]  /*2ce0*/  IADD3 R5, R0.reuse, 0x8, RZ ;  /* 0x0000000800057810 */ /* 0x040fe20007ffe0ff */
[C---:B------:R-:W-:Y:S01]  /*2cf0*/  IMAD.IADD R22, R0.reuse, 0x1, R3 ;  /* 0x0000000100167824 */ /* 0x040fe200078e0203 */
[C---:B------:R-:W-:Y:S02]  /*2d00*/  IADD3 R4, R0.reuse, 0x40, RZ ;  /* 0x0000004000047810 */ /* 0x040fe40007ffe0ff */
[----:B------:R-:W-:Y:S01]  /*2d10*/  IADD3 R0, R0, 0x48, RZ ;  /* 0x0000004800007810 */ /* 0x000fe20007ffe0ff */
[--C-:B------:R-:W-:Y:S01]  /*2d20*/  IMAD.IADD R21, R3, 0x1, R5.reuse ;  /* 0x0000000103157824 */ /* 0x100fe200078e0205 */
[----:B------:R-:W-:Y:S01]  /*2d30*/  IMNMX R233, R7, R72, PT ;  /* 0x0000004807e97217 */ /* 0x000fe20003800200 */
[C---:B------:R-:W-:Y:S01]  /*2d40*/  IMAD.IADD R20, R3.reuse, 0x1, R4 ;  /* 0x0000000103147824 */ /* 0x040fe200078e0204 */
[----:B------:R-:W-:Y:S01]  /*2d50*/  IMNMX R229, RZ, R22, !PT ;  /* 0x00000016ffe57217 */ /* 0x000fe20007800200 */
[C---:B------:R-:W-:Y:S01]  /*2d60*/  IMAD.IADD R6, R12.reuse, 0x1, R5 ;  /* 0x000000010c067824 */ /* 0x040fe200078e0205 */
[----:B------:R-:W-:Y:S01]  /*2d70*/  IMNMX R228, RZ, R21, !PT ;  /* 0x00000015ffe47217 */ /* 0x000fe20007800200 */
[----:B------:R-:W-:Y:S01]  /*2d80*/  IMAD.IADD R3, R3, 0x1, R0 ;  /* 0x0000000103037824 */ /* 0x000fe200078e0200 */
[----:B------:R-:W-:Y:S01]  /*2d90*/  IMNMX R227, RZ, R20, !PT ;  /* 0x00000014ffe37217 */ /* 0x000fe20007800200 */
[----:B------:R-:W-:Y:S01]  /*2da0*/  IMAD.IADD R5, R12, 0x1, R4 ;  /* 0x000000010c057824 */ /* 0x000fe200078e0204 */
[-C--:B------:R-:W-:Y:S01]  /*2db0*/  IMNMX R232, R6, R72.reuse, PT ;  /* 0x0000004806e87217 */ /* 0x080fe20003800200 */
[----:B------:R-:W-:Y:S01]  /*2dc0*/  IMAD.IADD R0, R12, 0x1, R0 ;  /* 0x000000010c007824 */ /* 0x000fe200078e0200 */
[----:B------:R-:W-:Y:S01]  /*2dd0*/  IMNMX R226, RZ, R3, !PT ;  /* 0x00000003ffe27217 */ /* 0x000fe20007800200 */
[----:B------:R-:W-:Y:S01]  /*2de0*/  HMMA.16816.F32.BF16 R12, R32, R44, R48 ;  /* 0x0000002c200c723c */ /* 0x000fe20000041830 */
[----:B------:R-:W-:Y:S01]  /*2df0*/  IMAD R4, R236, 0x40, R23 ;  /* 0x00000040ec047824 */ /* 0x000fe200078e0217 */
[-C--:B------:R-:W-:Y:S01]  /*2e00*/  IMNMX R231, R5, R72.reuse, PT ;  /* 0x0000004805e77217 */ /* 0x080fe20003800200 */
[----:B------:R-:W-:Y:S01]  /*2e10*/  FMUL.FTZ R5, R41, c[0x0][0x2ec] ;  /* 0x0000bb0029057a20 */ /* 0x000fe20000410000 */
[----:B------:R-:W-:Y:S01]  /*2e20*/  IMNMX R230, R0, R72, PT ;  /* 0x0000004800e67217 */ /* 0x000fe20003800200 */
[----:B------:R-:W-:Y:S01]  /*2e30*/  FMUL.FTZ R23, R40, c[0x0][0x2ec] ;  /* 0x0000bb0028177a20 */ /* 0x000fe20000410000 */
[C---:B------:R-:W-:Y:S01]  /*2e40*/  IADD3 R0, R4.reuse, 0x1, RZ ;  /* 0x0000000104007810 */ /* 0x040fe20007ffe0ff */
[----:B------:R1:W-:Y:S01]  /*2e50*/  MUFU.TANH R91, R5 ;  /* 0x00000005005b7308 */ /* 0x0003e20000002400 */
[-C--:B------:R-:W-:Y:S01]  /*2e60*/  ISETP.GE.AND P0, PT, R4, R233.reuse, PT ;  /* 0x000000e90400720c */ /* 0x080fe20003f06270 */
[----:B------:R-:W-:Y:S01]  /*2e70*/  FMUL.FTZ R3, R42, c[0x0][0x2ec] ;  /* 0x0000bb002a037a20 */ /* 0x000fe20000410000 */
[----:B------:R-:W-:-:S02]  /*2e80*/  ISETP.GE.AND P1, PT, R0, R233, PT ;  /* 0x000000e90000720c */ /* 0x000fc40003f26270 */
[C---:B------:R-:W-:Y:S02]  /*2e90*/  ISETP.GE.AND P4, PT, R0.reuse, R232, PT ;  /* 0x000000e80000720c */ /* 0x040fe40003f86270 */
[C---:B------:R-:W-:Y:S01]  /*2ea0*/  ISETP.GE.AND P6, PT, R0.reuse, R231, PT ;  /* 0x000000e70000720c */ /* 0x040fe20003fc6270 */
[----:B------:R2:W2:Y:S01]  /*2eb0*/  MUFU.TANH R90, R23 ;  /* 0x00000017005a7308 */ /* 0x0004a20000002400 */
[C---:B------:R-:W-:Y:S02]  /*2ec0*/  ISETP.GE.AND P3, PT, R0.reuse, R230, PT ;  /* 0x000000e60000720c */ /* 0x040fe40003f66270 */
[C---:B------:R-:W-:Y:S02]  /*2ed0*/  ISETP.LT.OR P1, PT, R0.reuse, R229, P1 ;  /* 0x000000e50000720c */ /* 0x040fe40000f21670 */
[C---:B------:R-:W-:Y:S02]  /*2ee0*/  ISETP.LT.OR P4, PT, R0.reuse, R228, P4 ;  /* 0x000000e40000720c */ /* 0x040fe40002781670 */
[C---:B------:R-:W-:Y:S01]  /*2ef0*/  ISETP.LT.OR P6, PT, R0.reuse, R227, P6 ;  /* 0x000000e30000720c */ /* 0x040fe200037c1670 */
[----:B------:R3:W3:Y:S01]  /*2f00*/  MUFU.TANH R80, R3 ;  /* 0x0000000300507308 */ /* 0x0006e20000002400 */
[----:B------:R-:W-:Y:S01]  /*2f10*/  ISETP.LT.OR P3, PT, R0, R226, P3 ;  /* 0x000000e20000720c */ /* 0x000fe20001f61670 */
[----:B------:R-:W-:Y:S01]  /*2f20*/  FMUL.FTZ R0, R12, c[0x0][0x2ec] ;  /* 0x0000bb000c007a20 */ /* 0x000fe20000410000 */
[C---:B------:R-:W-:Y:S01]  /*2f30*/  ISETP.LT.OR P0, PT, R4.reuse, R229, P0 ;  /* 0x000000e50400720c */ /* 0x040fe20000701670 */
[----:B------:R-:W-:Y:S01]  /*2f40*/  FMUL.FTZ R6, R13, c[0x0][0x2ec] ;  /* 0x0000bb000d067a20 */ /* 0x000fe20000410000 */
[----:B------:R-:W-:Y:S01]  /*2f50*/  ISETP.GE.AND P5, PT, R4, R232, PT ;  /* 0x000000e80400720c */ /* 0x000fe20003fa6270 */
[----:B-1----:R-:W-:Y:S01]  /*2f60*/  FMUL.FTZ R5, R14, c[0x0][0x2ec] ;  /* 0x0000bb000e057a20 */ /* 0x002fe20000410000 */
[----:B-----5:R-:W-:Y:S01]  /*2f70*/  FSEL R67, R129, -INF , !P0 ;  /* 0xff80000081437808 */ /* 0x020fe20004000000 */
[----:B------:R-:W-:Y:S01]  /*2f80*/  FMUL.FTZ R7, R15, c[0x0][0x2ec] ;  /* 0x0000bb000f077a20 */ /* 0x000fe20000410000 */
[----:B--2---:R-:W-:Y:S01]  /*2f90*/  HMMA.16816.F32.BF16 R20, R36, R54, R84 ;  /* 0x000000362414723c */ /* 0x004fe20000041854 */
[C---:B------:R-:W-:Y:S01]  /*2fa0*/  ISETP.GE.AND P0, PT, R4.reuse, R230, PT ;  /* 0x000000e60400720c */ /* 0x040fe20003f06270 */
[----:B------:R1:W-:Y:S01]  /*2fb0*/  MUFU.TANH R81, R0 ;  /* 0x0000000000517308 */ /* 0x0003e20000002400 */
[----:B------:R-:W-:-:S02]  /*2fc0*/  ISETP.LT.OR P5, PT, R4, R228, P5 ;  /* 0x000000e40400720c */ /* 0x000fc40002fa1670 */
[----:B------:R-:W-:Y:S01]  /*2fd0*/  ISETP.LT.OR P0, PT, R4, R226, P0 ;  /* 0x000000e20400720c */ /* 0x000fe20000701670 */
[----:B---3--:R-:W-:Y:S02]  /*2fe0*/  FMUL.FTZ R3, R43, c[0x0][0x2ec] ;  /* 0x0000bb002b037a20 */ /* 0x008fe40000410000 */
[----:B------:R-:W-:Y:S01]  /*2ff0*/  HMMA.16816.F32.BF16 R12, R28, R54, R76 ;  /* 0x000000361c0c723c */ /* 0x000fe2000004184c */
[----:B------:R-:W-:Y:S01]  /*3000*/  FSEL R72, R128, -INF , !P5 ;  /* 0xff80000080487808 */ /* 0x000fe20006800000 */
[----:B------:R2:W-:Y:S01]  /*3010*/  MUFU.TANH R89, R6 ;  /* 0x0000000600597308 */ /* 0x0005e20000002400 */
[----:B------:R-:W-:Y:S02]  /*3020*/  FSEL R65, R120, -INF , !P0 ;  /* 0xff80000078417808 */ /* 0x000fe40004000000 */
[----:B------:R-:W-:Y:S02]  /*3030*/  FSEL R66, R130, -INF , !P1 ;  /* 0xff80000082427808 */ /* 0x000fe40004800000 */
[----:B------:R-:W-:-:S02]  /*3040*/  FSEL R73, R127, -INF , !P4 ;  /* 0xff8000007f497808 */ /* 0x000fc40006000000 */
[C---:B------:R-:W-:Y:S01]  /*3050*/  ISETP.GE.AND P2, PT, R4.reuse, R231, PT ;  /* 0x000000e70400720c */ /* 0x040fe20003f46270 */
[----:B------:R3:W5:Y:S01]  /*3060*/  MUFU.TANH R101, R3 ;  /* 0x0000000300657308 */ /* 0x0007620000002400 */
[C---:B-1----:R-:W-:Y:S02]  /*3070*/  IADD3 R0, R4.reuse, 0x9, RZ ;  /* 0x0000000904007810 */ /* 0x042fe40007ffe0ff */
[----:B------:R-:W-:Y:S02]  /*3080*/  ISETP.LT.OR P2, PT, R4, R227, P2 ;  /* 0x000000e30400720c */ /* 0x000fe40001741670 */
[----:B------:R-:W-:Y:S02]  /*3090*/  FSEL R52, R126, -INF , !P6 ;  /* 0xff8000007e347808 */ /* 0x000fe40007000000 */
[----:B------:R-:W-:Y:S01]  /*30a0*/  FSEL R53, R125, -INF , !P2 ;  /* 0xff8000007d357808 */ /* 0x000fe20005000000 */
[----:B------:R1:W1:Y:S01]  /*30b0*/  MUFU.TANH R79, R5 ;  /* 0x00000005004f7308 */ /* 0x0002620000002400 */
[----:B--2---:R-:W-:Y:S01]  /*30c0*/  FMUL.FTZ R6, R26, c[0x0][0x2ec] ;  /* 0x0000bb001a067a20 */ /* 0x004fe20000410000 */
[----:B------:R-:W-:-:S02]  /*30d0*/  FSEL R64, R122, -INF , !P3 ;  /* 0xff8000007a407808 */ /* 0x000fc40005800000 */
[----:B------:R-:W-:Y:S02]  /*30e0*/  ISETP.GE.AND P2, PT, R0, R233, PT ;  /* 0x000000e90000720c */ /* 0x000fe40003f46270 */
[----:B------:R-:W-:Y:S01]  /*30f0*/  HMMA.16816.F32.BF16 R48, R32, R46, R12 ;  /* 0x0000002e2030723c */ /* 0x000fe2000004180c */
[----:B------:R-:W2:Y:S01]  /*3100*/  LDSM.16.M88.4 R12, [R221+0x8c00] ;  /* 0x008c0000dd0c783b */ /* 0x000ea20000000200 */
[----:B---3--:R-:W-:Y:S01]  /*3110*/  IADD3 R3, R4, 0x8, RZ ;  /* 0x0000000804037810 */ /* 0x008fe20007ffe0ff */
[----:B------:R-:W-:Y:S01]  /*3120*/  MUFU.TANH R69, R6 ;  /* 0x0000000600457308 */ /* 0x000fe20000002400 */
[----:B------:R-:W-:Y:S01]  /*3130*/  ISETP.GE.AND P6, PT, R0, R232, PT ;  /* 0x000000e80000720c */ /* 0x000fe20003fc6270 */
[----:B------:R-:W-:-:S04]  /*3140*/  DEPBAR.LE SB0, 0x0 ;  /* 0x000080000000791a */ /* 0x000fc80000000000 */
[----:B------:R-:W-:Y:S01]  /*3150*/  ISETP.GE.AND P5, PT, R3, R233, PT ;  /* 0x000000e90300720c */ /* 0x000fe20003fa6270 */
[----:B-1----:R-:W-:Y:S01]  /*3160*/  FMUL.FTZ R5, R27, c[0x0][0x2ec] ;  /* 0x0000bb001b057a20 */ /* 0x002fe20000410000 */
[C---:B------:R-:W-:Y:S01]  /*3170*/  ISETP.GE.AND P0, PT, R3.reuse, R232, PT ;  /* 0x000000e80300720c */ /* 0x040fe20003f06270 */
[----:B------:R-:W-:Y:S01]  /*3180*/  MUFU.TANH R82, R7 ;  /* 0x0000000700527308 */ /* 0x000fe20000002400 */
[C---:B------:R-:W-:Y:S02]  /*3190*/  ISETP.GE.AND P1, PT, R3.reuse, R231, PT ;  /* 0x000000e70300720c */ /* 0x040fe40003f26270 */
[C---:B------:R-:W-:Y:S02]  /*31a0*/  ISETP.GE.AND P4, PT, R3.reuse, R230, PT ;  /* 0x000000e60300720c */ /* 0x040fe40003f86270 */
[C---:B------:R-:W-:Y:S02]  /*31b0*/  ISETP.LT.OR P5, PT, R3.reuse, R229, P5 ;  /* 0x000000e50300720c */ /* 0x040fe40002fa1670 */
[C---:B------:R-:W-:Y:S01]  /*31c0*/  ISETP.LT.OR P0, PT, R3.reuse, R228, P0 ;  /* 0x000000e40300720c */ /* 0x040fe20000701670 */
[----:B------:R1:W-:Y:S01]  /*31d0*/  MUFU.TANH R76, R5 ;  /* 0x00000005004c7308 */ /* 0x0003e20000002400 */
[----:B------:R-:W-:-:S02]  /*31e0*/  ISETP.LT.OR P1, PT, R3, R227, P1 ;  /* 0x000000e30300720c */ /* 0x000fc40000f21670 */
[----:B------:R-:W-:Y:S01]  /*31f0*/  ISETP.LT.OR P4, PT, R3, R226, P4 ;  /* 0x000000e20300720c */ /* 0x000fe20002781670 */
[----:B------:R-:W-:Y:S01]  /*3200*/  FMUL.FTZ R3, R24, c[0x0][0x2ec] ;  /* 0x0000bb0018037a20 */ /* 0x000fe20000410000 */
[----:B------:R-:W-:Y:S02]  /*3210*/  FSEL R68, R121, -INF , !P5 ;  /* 0xff80000079447808 */ /* 0x000fe40006800000 */
[C---:B------:R-:W-:Y:S01]  /*3220*/  ISETP.GE.AND P3, PT, R0.reuse, R231, PT ;  /* 0x000000e70000720c */ /* 0x040fe20003f66270 */
[----:B------:R3:W3:Y:S01]  /*3230*/  MUFU.TANH R77, R3 ;  /* 0x00000003004d7308 */ /* 0x0006e20000002400 */
[C---:B------:R-:W-:Y:S02]  /*3240*/  ISETP.GE.AND P5, PT, R0.reuse, R230, PT ;  /* 0x000000e60000720c */ /* 0x040fe40003fa6270 */
[C---:B------:R-:W-:Y:S02]  /*3250*/  ISETP.LT.OR P2, PT, R0.reuse, R229, P2 ;  /* 0x000000e50000720c */ /* 0x040fe40001741670 */
[----:B------:R-:W-:-:S02]  /*3260*/  ISETP.LT.OR P6, PT, R0, R228, P6 ;  /* 0x000000e40000720c */ /* 0x000fc400037c1670 */
[----:B------:R-:W-:Y:S01]  /*3270*/  ISETP.LT.OR P3, PT, R0, R227, P3 ;  /* 0x000000e30000720c */ /* 0x000fe20001f61670 */
[----:B-1----:R-:W-:Y:S01]  /*3280*/  FMUL.FTZ R5, R48, c[0x0][0x2ec] ;  /* 0x0000bb0030057a20 */ /* 0x002fe20000410000 */
[----:B------:R-:W-:Y:S02]  /*3290*/  ISETP.LT.OR P5, PT, R0, R226, P5 ;  /* 0x000000e20000720c */ /* 0x000fe40002fa1670 */
[----:B------:R-:W-:Y:S01]  /*32a0*/  IADD3 R0, R4, 0x10, RZ ;  /* 0x0000001004007810 */ /* 0x000fe20007ffe0ff */
[----:B------:R1:W-:Y:S01]  /*32b0*/  MUFU.TANH R74, R5 ;  /* 0x00000005004a7308 */ /* 0x0003e20000002400 */
[----:B------:R-:W-:Y:S01]  /*32c0*/  FSEL R70, R123, -INF , !P0 ;  /* 0xff8000007b467808 */ /* 0x000fe20004000000 */
[----:B--2---:R-:W-:Y:S01]  /*32d0*/  HMMA.16816.F32.BF16 R40, R36, R12, R92 ;  /* 0x0000000c2428723c */ /* 0x004fe2000004185c */
[----:B------:R-:W-:Y:S01]  /*32e0*/  ISETP.GE.AND P0, PT, R0, R233, PT ;  /* 0x000000e90000720c */ /* 0x000fe20003f06270 */
[----:B---3--:R-:W-:Y:S01]  /*32f0*/  FMUL.FTZ R3, R25, c[0x0][0x2ec] ;  /* 0x0000bb0019037a20 */ /* 0x008fe20000410000 */
[----:B------:R-:W-:-:S02]  /*3300*/  FSEL R45, R113, -INF , !P1 ;  /* 0xff800000712d7808 */ /* 0x000fc40004800000 */
[----:B------:R-:W-:Y:S01]  /*3310*/  FSEL R54, R99, -INF , !P4 ;  /* 0xff80000063367808 */ /* 0x000fe20006000000 */
[----:B------:R2:W3:Y:S01]  /*3320*/  MUFU.TANH R78, R3 ;  /* 0x00000003004e7308 */ /* 0x0004e20000002400 */
[----:B------:R-:W-:Y:S01]  /*3330*/  FSEL R55, R124, -INF , !P2 ;  /* 0xff8000007c377808 */ /* 0x000fe20005000000 */
[----:B------:R-:W-:Y:S01]  /*3340*/  HMMA.16816.F32.BF16 R24, R16, R46, R20 ;  /* 0x0000002e1018723c */ /* 0x000fe20000041814 */
[C---:B------:R-:W-:Y:S02]  /*3350*/  ISETP.LT.OR P0, PT, R0.reuse, R229, P0 ;  /* 0x000000e50000720c */ /* 0x040fe40000701670 */
[C---:B------:R-:W-:Y:S02]  /*3360*/  ISETP.GE.AND P1, PT, R0.reuse, R232, PT ;  /* 0x000000e80000720c */ /* 0x040fe40003f26270 */
[C---:B------:R-:W-:Y:S01]  /*3370*/  ISETP.GE.AND P4, PT, R0.reuse, R231, PT ;  /* 0x000000e70000720c */ /* 0x040fe20003f86270 */
[----:B-1----:R-:W-:Y:S01]  /*3380*/  FMUL.FTZ R5, R49, c[0x0][0x2ec] ;  /* 0x0000bb0031057a20 */ /* 0x002fe20000410000 */
[----:B------:R-:W-:Y:S01]  /*3390*/  ISETP.GE.AND P2, PT, R0, R230, PT ;  /* 0x000000e60000720c */ /* 0x000fe20003f46270 */
[----:B------:R-:W-:Y:S01]  /*33a0*/  HMMA.16816.F32.BF16 R20, R28, R12, R60 ;  /* 0x0000000c1c14723c */ /* 0x000fe2000004183c */
[----:B------:R-:W-:Y:S01]  /*33b0*/  FSEL R71, R115, -INF , !P6 ;  /* 0xff80000073477808 */ /* 0x000fe20007000000 */
[----:B------:R1:W-:Y:S01]  /*33c0*/  MUFU.TANH R75, R5 ;  /* 0x00000005004b7308 */ /* 0x0003e20000002400 */
[----:B------:R-:W-:-:S02]  /*33d0*/  FSEL R44, R114, -INF , !P3 ;  /* 0xff800000722c7808 */ /* 0x000fc40005800000 */
[----:B----4-:R-:W-:Y:S02]  /*33e0*/  FSEL R47, R112, -INF , !P5 ;  /* 0xff800000702f7808 */ /* 0x010fe40006800000 */
[----:B--2---:R-:W-:Y:S01]  /*33f0*/  IADD3 R3, R4, 0x11, RZ ;  /* 0x0000001104037810 */ /* 0x004fe20007ffe0ff */
[-C--:B------:R-:W-:Y:S01]  /*3400*/  HMMA.16816.F32.BF16 R28, R28, R14.reuse, R56 ;  /* 0x0000000e1c1c723c */ /* 0x080fe20000041838 */
[----:B------:R-:W-:Y:S02]  /*3410*/  FSEL R149, R149, -INF , !P0 ;  /* 0xff80000095957808 */ /* 0x000fe40004000000 */
[C---:B------:R-:W-:Y:S02]  /*3420*/  ISETP.LT.OR P1, PT, R0.reuse, R228, P1 ;  /* 0x000000e40000720c */ /* 0x040fe40000f21670 */
[C---:B------:R-:W-:Y:S02]  /*3430*/  ISETP.LT.OR P4, PT, R0.reuse, R227, P4 ;  /* 0x000000e30000720c */ /* 0x040fe40002781670 */
[----:B------:R-:W-:Y:S01]  /*3440*/  ISETP.LT.OR P2, PT, R0, R226, P2 ;  /* 0x000000e20000720c */ /* 0x000fe20001741670 */
[----:B------:R-:W-:Y:S01]  /*3450*/  HMMA.16816.F32.BF16 R36, R36, R14, R140 ;  /* 0x0000000e2424723c */ /* 0x000fe2000004188c */
[C---:B------:R-:W-:Y:S01]  /*3460*/  ISETP.GE.AND P6, PT, R3.reuse, R233, PT ;  /* 0x000000e90300720c */ /* 0x040fe20003fc6270 */
[----:B-1----:R-:W-:Y:S01]  /*3470*/  FMUL.FTZ R5, R50, c[0x0][0x2ec] ;  /* 0x0000bb0032057a20 */ /* 0x002fe20000410000 */
[----:B------:R-:W-:-:S02]  /*3480*/  ISETP.GE.AND P3, PT, R3, R232, PT ;  /* 0x000000e80300720c */ /* 0x000fc40003f66270 */
[C---:B------:R-:W-:Y:S01]  /*3490*/  ISETP.GE.AND P5, PT, R3.reuse, R231, PT ;  /* 0x000000e70300720c */ /* 0x040fe20003fa6270 */
[----:B------:R1:W2:Y:S01]  /*34a0*/  MUFU.TANH R50, R5 ;  /* 0x0000000500327308 */ /* 0x0002a20000002400 */
[C---:B------:R-:W-:Y:S01]  /*34b0*/  ISETP.GE.AND P0, PT, R3.reuse, R230, PT ;  /* 0x000000e60300720c */ /* 0x040fe20003f06270 */
[C---:B------:R-:W-:Y:S01]  /*34c0*/  HMMA.16816.F32.BF16 R20, R32.reuse, R8, R20 ;  /* 0x000000082014723c */ /* 0x040fe20000041814 */
[----:B------:R-:W-:Y:S02]  /*34d0*/  IADD3 R0, R4, 0x18, RZ ;  /* 0x0000001804007810 */ /* 0x000fe40007ffe0ff */
[C---:B------:R-:W-:Y:S02]  /*34e0*/  ISETP.LT.OR P6, PT, R3.reuse, R229, P6 ;  /* 0x000000e50300720c */ /* 0x040fe400037c1670 */
[C---:B------:R-:W-:Y:S02]  /*34f0*/  ISETP.LT.OR P3, PT, R3.reuse, R228, P3 ;  /* 0x000000e40300720c */ /* 0x040fe40001f61670 */
[C---:B------:R-:W-:Y:S01]  /*3500*/  ISETP.LT.OR P5, PT, R3.reuse, R227, P5 ;  /* 0x000000e30300720c */ /* 0x040fe20002fa1670 */
[----:B------:R-:W-:Y:S01]  /*3510*/  HMMA.16816.F32.BF16 R32, R32, R10, R28 ;  /* 0x0000000a2020723c */ /* 0x000fe2000004181c */
[----:B------:R-:W-:Y:S01]  /*3520*/  ISETP.LT.OR P0, PT, R3, R226, P0 ;  /* 0x000000e20300720c */ /* 0x000fe20000701670 */
[----:B------:R-:W-:Y:S01]  /*3530*/  FMUL.FTZ R3, R51, c[0x0][0x2ec] ;  /* 0x0000bb0033037a20 */ /* 0x000fe20000410000 */
[----:B------:R-:W-:-:S02]  /*3540*/  FSEL R152, R152, -INF , !P1 ;  /* 0xff80000098987808 */ /* 0x000fc40004800000 */
[----:B------:R-:W-:Y:S01]  /*3550*/  FSEL R61, R97, -INF , !P4 ;  /* 0xff800000613d7808 */ /* 0x000fe20006000000 */
[----:B------:R4:W-:Y:S01]  /*3560*/  MUFU.TANH R60, R3 ;  /* 0x00000003003c7308 */ /* 0x0009e20000002400 */
[----:B------:R-:W-:Y:S01]  /*3570*/  ISETP.GE.AND P1, PT, R0, R233, PT ;  /* 0x000000e90000720c */ /* 0x000fe20003f26270 */
[----:B-1----:R-:W-:Y:S01]  /*3580*/  FMUL.FTZ R5, R24, c[0x0][0x2ec] ;  /* 0x0000bb0018057a20 */ /* 0x002fe20000410000 */
[C---:B------:R-:W-:Y:S02]  /*3590*/  ISETP.GE.AND P4, PT, R0.reuse, R232, PT ;  /* 0x000000e80000720c */ /* 0x040fe40003f86270 */
[C---:B------:R-:W-:Y:S02]  /*35a0*/  ISETP.LT.OR P1, PT, R0.reuse, R229, P1 ;  /* 0x000000e50000720c */ /* 0x040fe40000f21670 */
[----:B------:R-:W-:Y:S01]  /*35b0*/  ISETP.LT.OR P4, PT, R0, R228, P4 ;  /* 0x000000e40000720c */ /* 0x000fe20002781670 */
[----:B------:R1:W1:Y:S01]  /*35c0*/  MUFU.TANH R48, R5 ;  /* 0x0000000500307308 */ /* 0x0002620000002400 */
[----:B------:R-:W-:Y:S01]  /*35d0*/  FSEL R166, R166, -INF , !P3 ;  /* 0xff800000a6a67808 */ /* 0x000fe20005800000 */
[----:B------:R-:W-:Y:S01]  /*35e0*/  FMUL.FTZ R6, R21, c[0x0][0x2ec] ;  /* 0x0000bb0015067a20 */ /* 0x000fe20000410000 */
[----:B------:R-:W-:Y:S01]  /*35f0*/  FSEL R107, R96, -INF , !P0 ;  /* 0xff800000606b7808 */ /* 0x000fe20004000000 */
[----:B------:R-:W-:Y:S01]  /*3600*/  FMUL.FTZ R7, R23, c[0x0][0x2ec] ;  /* 0x0000bb0017077a20 */ /* 0x000fe20000410000 */
[----:B------:R-:W-:-:S02]  /*3610*/  FSEL R139, R139, -INF , !P1 ;  /* 0xff8000008b8b7808 */ /* 0x000fc40004800000 */
[----:B------:R-:W-:Y:S01]  /*3620*/  FSEL R164, R164, -INF , !P4 ;  /* 0xff800000a4a47808 */ /* 0x000fe20006000000 */
[----:B------:R-:W-:Y:S01]  /*3630*/  MUFU.TANH R6, R6 ;  /* 0x0000000600067308 */ /* 0x000fe20000002400 */
[----:B----4-:R-:W-:Y:S01]  /*3640*/  IADD3 R3, R4, 0x19, RZ ;  /* 0x0000001904037810 */ /* 0x010fe20007ffe0ff */
[----:B------:R-:W-:Y:S01]  /*3650*/  FMUL.FTZ R34, R34, c[0x0][0x2ec] ;  /* 0x0000bb0022227a20 */ /* 0x000fe20000410000 */
[----:B------:R-:W-:Y:S01]  /*3660*/  FSEL R136, R136, -INF , !P2 ;  /* 0xff80000088887808 */ /* 0x000fe20005000000 */
[----:B------:R-:W-:Y:S01]  /*3670*/  FMUL.FTZ R32, R32, c[0x0][0x2ec] ;  /* 0x0000bb0020207a20 */ /* 0x000fe20000410000 */
[----:B------:R-:W-:Y:S01]  /*3680*/  ISETP.GE.AND P3, PT, R3, R233, PT ;  /* 0x000000e90300720c */ /* 0x000fe20003f66270 */
[----:B------:R-:W-:Y:S01]  /*3690*/  FMUL.FTZ R33, R33, c[0x0][0x2ec] ;  /* 0x0000bb0021217a20 */ /* 0x000fe20000410000 */
[----:B------:R-:W-:Y:S01]  /*36a0*/  ISETP.GE.AND P0, PT, R3, R232, PT ;  /* 0x000000e80300720c */ /* 0x000fe20003f06270 */
[----:B-1----:R-:W-:Y:S01]  /*36b0*/  FMUL.FTZ R5, R25, c[0x0][0x2ec] ;  /* 0x0000bb0019057a20 */ /* 0x002fe20000410000 */
[C---:B------:R-:W-:Y:S01]  /*36c0*/  ISETP.GE.AND P1, PT, R3.reuse, R231, PT ;  /* 0x000000e70300720c */ /* 0x040fe20003f26270 */
[----:B------:R-:W-:Y:S01]  /*36d0*/  MUFU.TANH R34, R34 ;  /* 0x0000002200227308 */ /* 0x000fe20000002400 */
[----:B------:R-:W-:Y:S01]  /*36e0*/  ISETP.GE.AND P4, PT, R3, R230, PT ;  /* 0x000000e60300720c */ /* 0x000fe20003f86270 */
[----:B------:R-:W-:Y:S01]  /*36f0*/  FMUL.FTZ R35, R35, c[0x0][0x2ec] ;  /* 0x0000bb0023237a20 */ /* 0x000fe20000410000 */
[----:B------:R-:W-:-:S02]  /*3700*/  ISETP.LT.OR P3, PT, R3, R229, P3 ;  /* 0x000000e50300720c */ /* 0x000fc40001f61670 */
[C---:B------:R-:W-:Y:S02]  /*3710*/  ISETP.LT.OR P0, PT, R3.reuse, R228, P0 ;  /* 0x000000e40300720c */ /* 0x040fe40000701670 */
[C---:B------:R-:W-:Y:S01]  /*3720*/  ISETP.LT.OR P1, PT, R3.reuse, R227, P1 ;  /* 0x000000e30300720c */ /* 0x040fe20000f21670 */
[----:B------:R1:W-:Y:S01]  /*3730*/  MUFU.TANH R49, R5 ;  /* 0x0000000500317308 */ /* 0x0003e20000002400 */
[----:B------:R-:W-:Y:S01]  /*3740*/  ISETP.LT.OR P4, PT, R3, R226, P4 ;  /* 0x000000e20300720c */ /* 0x000fe20002781670 */
[----:B------:R-:W-:Y:S01]  /*3750*/  FMUL.FTZ R3, R27, c[0x0][0x2ec] ;  /* 0x0000bb001b037a20 */ /* 0x000fe20000410000 */
[----:B------:R-:W-:Y:S02]  /*3760*/  FSEL R148, R148, -INF , !P6 ;  /* 0xff80000094947808 */ /* 0x000fe40007000000 */
[C---:B------:R-:W-:Y:S02]  /*3770*/  ISETP.GE.AND P2, PT, R0.reuse, R231, PT ;  /* 0x000000e70000720c */ /* 0x040fe40003f46270 */
[C---:B------:R-:W-:Y:S01]  /*3780*/  ISETP.GE.AND P6, PT, R0.reuse, R230, PT ;  /* 0x000000e60000720c */ /* 0x040fe20003fc6270 */
[----:B------:R4:W-:Y:S01]  /*3790*/  MUFU.TANH R13, R3 ;  /* 0x00000003000d7308 */ /* 0x0009e20000002400 */
[----:B------:R-:W-:-:S02]  /*37a0*/  ISETP.LT.OR P2, PT, R0, R227, P2 ;  /* 0x000000e30000720c */ /* 0x000fc40001741670 */
[----:B------:R-:W-:Y:S02]  /*37b0*/  ISETP.LT.OR P6, PT, R0, R226, P6 ;  /* 0x000000e20000720c */ /* 0x000fe400037c1670 */
[----:B------:R-:W-:Y:S02]  /*37c0*/  IADD3 R0, R4, 0x20, RZ ;  /* 0x0000002004007810 */ /* 0x000fe40007ffe0ff */
[----:B------:R-:W-:Y:S01]  /*37d0*/  FSEL R100, R98, -INF , !P5 ;  /* 0xff80000062647808 */ /* 0x000fe20006800000 */
[----:B-1----:R-:W-:Y:S01]  /*37e0*/  FMUL.FTZ R5, R26, c[0x0][0x2ec] ;  /* 0x0000bb001a057a20 */ /* 0x002fe20000410000 */
[----:B------:R-:W-:Y:S01]  /*37f0*/  FSEL R56, R90, -INF , !P2 ;  /* 0xff8000005a387808 */ /* 0x000fe20005000000 */
[----:B------:R-:W-:Y:S01]  /*3800*/  HMMA.16816.F32.BF16 R24, R16, R8, R40 ;  /* 0x000000081018723c */ /* 0x000fe20000041828 */
[C---:B------:R-:W-:Y:S01]  /*3810*/  ISETP.GE.AND P5, PT, R0.reuse, R233, PT ;  /* 0x000000e90000720c */ /* 0x040fe20003fa6270 */
[----:B------:R1:W1:Y:S01]  /*3820*/  MUFU.TANH R46, R5 ;  /* 0x00000005002e7308 */ /* 0x0002620000002400 */
[----:B------:R-:W-:-:S02]  /*3830*/  ISETP.GE.AND P2, PT, R0, R232, PT ;  /* 0x000000e80000720c */ /* 0x000fc40003f46270 */
[----:B------:R-:W-:Y:S01]  /*3840*/  ISETP.LT.OR P5, PT, R0, R229, P5 ;  /* 0x000000e50000720c */ /* 0x000fe20002fa1670 */
[----:B----4-:R-:W-:Y:S01]  /*3850*/  FMUL.FTZ R3, R20, c[0x0][0x2ec] ;  /* 0x0000bb0014037a20 */ /* 0x010fe20000410000 */
[----:B------:R-:W-:Y:S01]  /*3860*/  ISETP.LT.OR P2, PT, R0, R228, P2 ;  /* 0x000000e40000720c */ /* 0x000fe20001741670 */
[----:B------:R-:W-:Y:S01]  /*3870*/  HMMA.16816.F32.BF16 R16, R16, R10, R36 ;  /* 0x0000000a1010723c */ /* 0x000fe20000041824 */
[----:B------:R-:W-:Y:S01]  /*3880*/  FSEL R106, R80, -INF , !P6 ;  /* 0xff800000506a7808 */ /* 0x000fe20007000000 */
[----:B------:R4:W2:Y:S01]  /*3890*/  MUFU.TANH R12, R3 ;  /* 0x00000003000c7308 */ /* 0x0008a20000002400 */
[----:B------:R-:W-:Y:S02]  /*38a0*/  FSEL R137, R137, -INF , !P3 ;  /* 0xff80000089897808 */ /* 0x000fe40005800000 */
[----:B------:R-:W-:Y:S02]  /*38b0*/  FSEL R138, R138, -INF , !P0 ;  /* 0xff8000008a8a7808 */ /* 0x000fe40004000000 */
[----:B------:R-:W-:-:S02]  /*38c0*/  ISETP.GE.AND P6, PT, R0, R231, PT ;  /* 0x000000e70000720c */ /* 0x000fc40003fc6270 */
[----:B------:R-:W-:Y:S01]  /*38d0*/  ISETP.GE.AND P3, PT, R0, R230, PT ;  /* 0x000000e60000720c */ /* 0x000fe20003f66270 */
[----:B-1----:R-:W-:Y:S01]  /*38e0*/  FMUL.FTZ R5, R22, c[0x0][0x2ec] ;  /* 0x0000bb0016057a20 */ /* 0x002fe20000410000 */
[----:B-----5:R-:W-:Y:S01]  /*38f0*/  FSEL R101, R101, -INF , !P4 ;  /* 0xff80000065657808 */ /* 0x020fe20006000000 */
[----:B------:R-:W-:Y:S01]  /*3900*/  MUFU.TANH R7, R7 ;  /* 0x0000000700077308 */ /* 0x000fe20000002400 */
[----:B------:R-:W-:Y:S02]  /*3910*/  FSEL R181, R81, -INF , !P5 ;  /* 0xff80000051b57808 */ /* 0x000fe40006800000 */
[----:B------:R-:W-:Y:S01]  /*3920*/  FSEL R186, R79, -INF , !P2 ;  /* 0xff8000004fba7808 */ /* 0x000fe20005000000 */
[----:B------:R-:W-:Y:S01]  /*3930*/  FMUL.FTZ R24, R24, c[0x0][0x2ec] ;  /* 0x0000bb0018187a20 */ /* 0x000fe20000410000 */
[----:B------:R-:W-:Y:S01]  /*3940*/  ISETP.LT.OR P6, PT, R0, R227, P6 ;  /* 0x000000e30000720c */ /* 0x000fe200037c1670 */
[----:B------:R-:W-:Y:S01]  /*3950*/  FMUL.FTZ R26, R26, c[0x0][0x2ec] ;  /* 0x0000bb001a1a7a20 */ /* 0x000fe20000410000 */
[----:B----4-:R-:W-:Y:S01]  /*3960*/  IADD3 R3, R4, 0x21, RZ ;  /* 0x0000002104037810 */ /* 0x010fe20007ffe0ff */
[----:B------:R-:W1:Y:S01]  /*3970*/  MUFU.TANH R5, R5 ;  /* 0x0000000500057308 */ /* 0x000e620000002400 */
[----:B------:R-:W-:Y:S01]  /*3980*/  ISETP.LT.OR P3, PT, R0, R226, P3 ;  /* 0x000000e20000720c */ /* 0x000fe20001f61670 */
[----:B------:R-:W-:Y:S01]  /*3990*/  FMUL.FTZ R25, R25, c[0x0][0x2ec] ;  /* 0x0000bb0019197a20 */ /* 0x000fe20000410000 */
[----:B------:R-:W-:Y:S01]  /*39a0*/  ISETP.GE.AND P0, PT, R3, R233, PT ;  /* 0x000000e90300720c */ /* 0x000fe20003f06270 */
[----:B------:R-:W-:Y:S01]  /*39b0*/  FMUL.FTZ R27, R27, c[0x0][0x2ec] ;  /* 0x0000bb001b1b7a20 */ /* 0x000fe20000410000 */
[C---:B------:R-:W-:Y:S01]  /*39c0*/  ISETP.GE.AND P4, PT, R3.reuse, R232, PT ;  /* 0x000000e80300720c */ /* 0x040fe20003f86270 */
[----:B------:R-:W-:Y:S01]  /*39d0*/  FMUL.FTZ R16, R16, c[0x0][0x2ec] ;  /* 0x0000bb0010107a20 */ /* 0x000fe20000410000 */
[C---:B------:R-:W-:Y:S01]  /*39e0*/  ISETP.GE.AND P5, PT, R3.reuse, R231, PT ;  /* 0x000000e70300720c */ /* 0x040fe20003fa6270 */
[----:B------:R-:W4:Y:S01]  /*39f0*/  MUFU.TANH R24, R24 ;  /* 0x0000001800187308 */ /* 0x000f220000002400 */
[----:B------:R-:W-:Y:S01]  /*3a00*/  ISETP.GE.AND P2, PT, R3, R230, PT ;  /* 0x000000e60300720c */ /* 0x000fe20003f46270 */
[----:B------:R-:W-:Y:S01]  /*3a10*/  FMUL.FTZ R17, R17, c[0x0][0x2ec] ;  /* 0x0000bb0011117a20 */ /* 0x000fe20000410000 */
[----:B------:R-:W-:Y:S01]  /*3a20*/  ISETP.LT.OR P0, PT, R3, R229, P0 ;  /* 0x000000e50300720c */ /* 0x000fe20000701670 */
[----:B------:R-:W-:Y:S01]  /*3a30*/  FMUL.FTZ R19, R19, c[0x0][0x2ec] ;  /* 0x0000bb0013137a20 */ /* 0x000fe20000410000 */
[----:B------:R-:W-:-:S02]  /*3a40*/  IADD3 R0, R4, 0x28, RZ ;  /* 0x0000002804007810 */ /* 0x000fc40007ffe0ff */
[C---:B------:R-:W-:Y:S01]  /*3a50*/  ISETP.LT.OR P4, PT, R3.reuse, R228, P4 ;  /* 0x000000e40300720c */ /* 0x040fe20002781670 */
[----:B------:R-:W5:Y:S01]  /*3a60*/  MUFU.TANH R26, R26 ;  /* 0x0000001a001a7308 */ /* 0x000f620000002400 */
[C---:B------:R-:W-:Y:S02]  /*3a70*/  ISETP.LT.OR P5, PT, R3.reuse, R227, P5 ;  /* 0x000000e30300720c */ /* 0x040fe40002fa1670 */
[----:B------:R-:W-:Y:S02]  /*3a80*/  ISETP.LT.OR P2, PT, R3, R226, P2 ;  /* 0x000000e20300720c */ /* 0x000fe40001741670 */
[----:B------:R-:W-:Y:S02]  /*3a90*/  FSEL R51, R91, -INF , !P1 ;  /* 0xff8000005b337808 */ /* 0x000fe40004800000 */
[----:B------:R-:W-:Y:S01]  /*3aa0*/  FSEL R168, R77, -INF , !P6 ;  /* 0xff8000004da87808 */ /* 0x000fe20007000000 */
[----:B------:R-:W1:Y:S01]  /*3ab0*/  MUFU.TANH R25, R25 ;  /* 0x0000001900197308 */ /* 0x000e620000002400 */
[----:B------:R-:W-:-:S02]  /*3ac0*/  FSEL R174, R69, -INF , !P3 ;  /* 0xff80000045ae7808 */ /* 0x000fc40005800000 */
[----:B------:R-:W-:Y:S02]  /*3ad0*/  FSEL R178, R89, -INF , !P0 ;  /* 0xff80000059b27808 */ /* 0x000fe40004000000 */
[----:B------:R-:W-:Y:S02]  /*3ae0*/  IADD3 R3, R4, 0x29, RZ ;  /* 0x0000002904037810 */ /* 0x000fe40007ffe0ff */
[C---:B------:R-:W-:Y:S01]  /*3af0*/  ISETP.GE.AND P1, PT, R0.reuse, R233, PT ;  /* 0x000000e90000720c */ /* 0x040fe20003f26270 */
[----:B------:R-:W1:Y:S01]  /*3b00*/  MUFU.TANH R27, R27 ;  /* 0x0000001b001b7308 */ /* 0x000e620000002400 */
[C---:B------:R-:W-:Y:S02]  /*3b10*/  ISETP.GE.AND P6, PT, R0.reuse, R232, PT ;  /* 0x000000e80000720c */ /* 0x040fe40003fc6270 */
[C---:B------:R-:W-:Y:S02]  /*3b20*/  ISETP.GE.AND P3, PT, R0.reuse, R231, PT ;  /* 0x000000e70000720c */ /* 0x040fe40003f66270 */
[----:B------:R-:W-:-:S02]  /*3b30*/  ISETP.GE.AND P0, PT, R0, R230, PT ;  /* 0x000000e60000720c */ /* 0x000fc40003f06270 */
[----:B------:R-:W-:Y:S01]  /*3b40*/  FSEL R180, R82, -INF , !P4 ;  /* 0xff80000052b47808 */ /* 0x000fe20006000000 */
[----:B------:R-:W1:Y:S01]  /*3b50*/  MUFU.TANH R32, R32 ;  /* 0x0000002000207308 */ /* 0x000e620000002400 */
[----:B------:R-:W-:Y:S02]  /*3b60*/  ISETP.GE.AND P4, PT, R3, R233, PT ;  /* 0x000000e90300720c */ /* 0x000fe40003f86270 */
[C---:B------:R-:W-:Y:S02]  /*3b70*/  ISETP.LT.OR P1, PT, R0.reuse, R229, P1 ;  /* 0x000000e50000720c */ /* 0x040fe40000f21670 */
[C---:B------:R-:W-:Y:S02]  /*3b80*/  ISETP.LT.OR P6, PT, R0.reuse, R228, P6 ;  /* 0x000000e40000720c */ /* 0x040fe400037c1670 */
[C---:B------:R-:W-:Y:S01]  /*3b90*/  ISETP.LT.OR P3, PT, R0.reuse, R227, P3 ;  /* 0x000000e30000720c */ /* 0x040fe20001f61670 */
[----:B------:R-:W-:Y:S01]  /*3ba0*/  MUFU.TANH R33, R33 ;  /* 0x0000002100217308 */ /* 0x000fe20000002400 */
[----:B------:R-:W-:-:S02]  /*3bb0*/  ISETP.LT.OR P0, PT, R0, R226, P0 ;  /* 0x000000e20000720c */ /* 0x000fc40000701670 */
[----:B------:R-:W-:Y:S02]  /*3bc0*/  IADD3 R0, R4, 0x30, RZ ;  /* 0x0000003004007810 */ /* 0x000fe40007ffe0ff */
[----:B------:R-:W-:Y:S02]  /*3bd0*/  ISETP.LT.OR P4, PT, R3, R229, P4 ;  /* 0x000000e50300720c */ /* 0x000fe40002781670 */
[----:B---3--:R-:W-:Y:S01]  /*3be0*/  FSEL R165, R78, -INF , !P5 ;  /* 0xff8000004ea57808 */ /* 0x008fe20006800000 */
[----:B------:R-:W-:Y:S01]  /*3bf0*/  MUFU.TANH R35, R35 ;  /* 0x0000002300237308 */ /* 0x000fe20000002400 */
[----:B------:R-:W-:Y:S02]  /*3c00*/  FSEL R173, R76, -INF , !P2 ;  /* 0xff8000004cad7808 */ /* 0x000fe40005000000 */
[----:B------:R-:W-:Y:S02]  /*3c10*/  FSEL R176, R74, -INF , !P1 ;  /* 0xff8000004ab07808 */ /* 0x000fe40004800000 */
[----:B--2---:R-:W-:-:S02]  /*3c20*/  FSEL R179, R50, -INF , !P6 ;  /* 0xff80000032b37808 */ /* 0x004fc40007000000 */
[----:B------:R-:W-:Y:S01]  /*3c30*/  FSEL R15, R48, -INF , !P3 ;  /* 0xff800000300f7808 */ /* 0x000fe20005800000 */
[----:B------:R-:W2:Y:S01]  /*3c40*/  MUFU.TANH R16, R16 ;  /* 0x0000001000107308 */ /* 0x000ea20000002400 */
[C---:B------:R-:W-:Y:S02]  /*3c50*/  ISETP.GE.AND P5, PT, R0.reuse, R233, PT ;  /* 0x000000e90000720c */ /* 0x040fe40003fa6270 */
[C---:B------:R-:W-:Y:S02]  /*3c60*/  ISETP.GE.AND P2, PT, R3.reuse, R232, PT ;  /* 0x000000e80300720c */ /* 0x040fe40003f46270 */
[C---:B------:R-:W-:Y:S02]  /*3c70*/  ISETP.GE.AND P1, PT, R3.reuse, R231, PT ;  /* 0x000000e70300720c */ /* 0x040fe40003f26270 */
[----:B------:R-:W-:Y:S01]  /*3c80*/  ISETP.GE.AND P6, PT, R3, R230, PT ;  /* 0x000000e60300720c */ /* 0x000fe20003fc6270 */
[----:B------:R-:W-:Y:S01]  /*3c90*/  MUFU.TANH R17, R17 ;  /* 0x0000001100117308 */ /* 0x000fe20000002400 */
[----:B------:R-:W-:-:S02]  /*3ca0*/  ISETP.GE.AND P3, PT, R0, R232, PT ;  /* 0x000000e80000720c */ /* 0x000fc40003f66270 */
[----:B------:R-:W-:Y:S02]  /*3cb0*/  FSEL R172, R46, -INF , !P0 ;  /* 0xff8000002eac7808 */ /* 0x000fe40004000000 */
[----:B------:R-:W-:Y:S02]  /*3cc0*/  FSEL R175, R75, -INF , !P4 ;  /* 0xff8000004baf7808 */ /* 0x000fe40006000000 */
[C---:B------:R-:W-:Y:S01]  /*3cd0*/  ISETP.GE.AND P0, PT, R0.reuse, R231, PT ;  /* 0x000000e70000720c */ /* 0x040fe20003f06270 */
[----:B------:R-:W-:Y:S01]  /*3ce0*/  MUFU.TANH R19, R19 ;  /* 0x0000001300137308 */ /* 0x000fe20000002400 */
[----:B------:R-:W-:Y:S01]  /*3cf0*/  BAR.SYNC.DEFER_BLOCKING 0x0 ;  /* 0x0000000000007b1d */ /* 0x000fe20000010000 */
[----:B------:R-:W-:Y:S02]  /*3d00*/  ISETP.GE.AND P4, PT, R0, R230, PT ;  /* 0x000000e60000720c */ /* 0x000fe40003f86270 */
[C---:B------:R-:W-:Y:S02]  /*3d10*/  ISETP.LT.OR P2, PT, R3.reuse, R228, P2 ;  /* 0x000000e40300720c */ /* 0x040fe40001741670 */
[----:B------:R-:W-:-:S02]  /*3d20*/  ISETP.LT.OR P1, PT, R3, R227, P1 ;  /* 0x000000e30300720c */ /* 0x000fc40000f21670 */
[----:B------:R-:W-:Y:S02]  /*3d30*/  ISETP.LT.OR P6, PT, R3, R226, P6 ;  /* 0x000000e20300720c */ /* 0x000fe400037c1670 */
[C---:B------:R-:W-:Y:S02]  /*3d40*/  ISETP.LT.OR P5, PT, R0.reuse, R229, P5 ;  /* 0x000000e50000720c */ /* 0x040fe40002fa1670 */
[----:B------:R-:W-:Y:S02]  /*3d50*/  ISETP.LT.OR P3, PT, R0, R228, P3 ;  /* 0x000000e40000720c */ /* 0x000fe40001f61670 */
[----:B------:R-:W-:Y:S02]  /*3d60*/  IADD3 R3, R4, 0x31, RZ ;  /* 0x0000003104037810 */ /* 0x000fe40007ffe0ff */
[C---:B------:R-:W-:Y:S02]  /*3d70*/  ISETP.LT.OR P0, PT, R0.reuse, R227, P0 ;  /* 0x000000e30000720c */ /* 0x040fe40000701670 */
[----:B------:R-:W-:-:S02]  /*3d80*/  ISETP.LT.OR P4, PT, R0, R226, P4 ;  /* 0x000000e20000720c */ /* 0x000fc40002781670 */
[----:B------:R-:W-:Y:S02]  /*3d90*/  IADD3 R0, R4, 0x38, RZ ;  /* 0x0000003804007810 */ /* 0x000fe40007ffe0ff */
[----:B------:R-:W-:Y:S02]  /*3da0*/  FSEL R177, R60, -INF , !P2 ;  /* 0xff8000003cb17808 */ /* 0x000fe40005000000 */
[----:B------:R-:W-:Y:S02]  /*3db0*/  FSEL R167, R13, -INF , !P6 ;  /* 0xff8000000da77808 */ /* 0x000fe40007000000 */
[----:B------:R-:W-:Y:S02]  /*3dc0*/  FSEL R192, R12, -INF , !P5 ;  /* 0xff8000000cc07808 */ /* 0x000fe40006800000 */
[----:B-1----:R-:W-:Y:S02]  /*3dd0*/  FSEL R198, R5, -INF , !P3 ;  /* 0xff80000005c67808 */ /* 0x002fe40005800000 */
[----:B------:R-:W-:-:S02]  /*3de0*/  ISETP.GE.AND P2, PT, R3, R233, PT ;  /* 0x000000e90300720c */ /* 0x000fc40003f46270 */
[C---:B------:R-:W-:Y:S02]  /*3df0*/  ISETP.GE.AND P6, PT, R3.reuse, R232, PT ;  /* 0x000000e80300720c */ /* 0x040fe40003fc6270 */
[C---:B------:R-:W-:Y:S02]  /*3e00*/  ISETP.GE.AND P5, PT, R3.reuse, R231, PT ;  /* 0x000000e70300720c */ /* 0x040fe40003fa6270 */
[C---:B------:R-:W-:Y:S02]  /*3e10*/  ISETP.GE.AND P3, PT, R3.reuse, R230, PT ;  /* 0x000000e60300720c */ /* 0x040fe40003f66270 */
[----:B----4-:R-:W-:Y:S02]  /*3e20*/  FSEL R185, R24, -INF , !P0 ;  /* 0xff80000018b97808 */ /* 0x010fe40004000000 */
[----:B------:R-:W-:Y:S02]  /*3e30*/  ISETP.GE.AND P0, PT, R0, R232, PT ;  /* 0x000000e80000720c */ /* 0x000fe40003f06270 */
[----:B------:R-:W-:-:S02]  /*3e40*/  ISETP.LT.OR P2, PT, R3, R229, P2 ;  /* 0x000000e50300720c */ /* 0x000fc40001741670 */
[C---:B------:R-:W-:Y:S02]  /*3e50*/  ISETP.LT.OR P6, PT, R3.reuse, R228, P6 ;  /* 0x000000e40300720c */ /* 0x040fe400037c1670 */
[C---:B------:R-:W-:Y:S02]  /*3e60*/  ISETP.LT.OR P5, PT, R3.reuse, R227, P5 ;  /* 0x000000e30300720c */ /* 0x040fe40002fa1670 */
[----:B------:R-:W-:Y:S01]  /*3e70*/  ISETP.LT.OR P3, PT, R3, R226, P3 ;  /* 0x000000e20300720c */ /* 0x000fe20001f61670 */
[----:B------:R-:W-:Y:S01]  /*3e80*/  FMUL.FTZ R3, R18, c[0x0][0x2ec] ;  /* 0x0000bb0012037a20 */ /* 0x000fe20000410000 */
[----:B------:R-:W-:Y:S02]  /*3e90*/  ISETP.LT.OR P0, PT, R0, R228, P0 ;  /* 0x000000e40000720c */ /* 0x000fe40000701670 */
[----:B------:R-:W-:Y:S02]  /*3ea0*/  FSEL R14, R49, -INF , !P1 ;  /* 0xff800000310e7808 */ /* 0x000fe40004800000 */
[----:B-----5:R-:W-:Y:S01]  /*3eb0*/  FSEL R190, R26, -INF , !P4 ;  /* 0xff8000001abe7808 */ /* 0x020fe20006000000 */
[----:B------:R-:W1:Y:S01]  /*3ec0*/  MUFU.TANH R3, R3 ;  /* 0x0000000300037308 */ /* 0x000e620000002400 */
[----:B------:R-:W-:-:S02]  /*3ed0*/  FSEL R191, R6, -INF , !P2 ;  /* 0xff80000006bf7808 */ /* 0x000fc40005000000 */
[C---:B------:R-:W-:Y:S02]  /*3ee0*/  ISETP.GE.AND P1, PT, R0.reuse, R233, PT ;  /* 0x000000e90000720c */ /* 0x040fe40003f26270 */
[C---:B------:R-:W-:Y:S02]  /*3ef0*/  ISETP.GE.AND P4, PT, R0.reuse, R231, PT ;  /* 0x000000e70000720c */ /* 0x040fe40003f86270 */
[----:B------:R-:W-:Y:S02]  /*3f00*/  ISETP.GE.AND P2, PT, R0, R230, PT ;  /* 0x000000e60000720c */ /* 0x000fe40003f46270 */
[----:B------:R-:W-:Y:S02]  /*3f10*/  FSEL R195, R34, -INF , !P0 ;  /* 0xff80000022c37808 */ /* 0x000fe40004000000 */
[----:B------:R-:W-:Y:S02]  /*3f20*/  ISETP.GT.AND P0, PT, R236, UR8, PT ;  /* 0x00000008ec007c0c */ /* 0x000fe4000bf04270 */
[----:B------:R-:W-:-:S02]  /*3f30*/  ISETP.LT.OR P1, PT, R0, R229, P1 ;  /* 0x000000e50000720c */ /* 0x000fc40000f21670 */
[C---:B------:R-:W-:Y:S02]  /*3f40*/  ISETP.LT.OR P4, PT, R0.reuse, R227, P4 ;  /* 0x000000e30000720c */ /* 0x040fe40002781670 */
        /* <DEDUP_REMOVED lines=8> */
[C---:B------:R-:W-:Y:S02]  /*3fd0*/  ISETP.GE.AND P3, PT, R0.reuse, R231, PT ;  /* 0x000000e70000720c */ /* 0x040fe40003f66270 */
[C---:B------:R-:W-:Y:S02]  /*3fe0*/  ISETP.GE.AND P1, PT, R0.reuse, R230, PT ;  /* 0x000000e60000720c */ /* 0x040fe40003f26270 */
[----:B------:R-:W-:-:S02]  /*3ff0*/  ISETP.LT.OR P6, PT, R0, R229, P6 ;  /* 0x000000e50000720c */ /* 0x000fc400037c1670 */
[C---:B------:R-:W-:Y:S02]  /*4000*/  ISETP.LT.OR P5, PT, R0.reuse, R228, P5 ;  /* 0x000000e40000720c */ /* 0x040fe40002fa1670 */
[C---:B------:R-:W-:Y:S02]  /*4010*/  ISETP.LT.OR P3, PT, R0.reuse, R227, P3 ;  /* 0x000000e30000720c */ /* 0x040fe40001f61670 */
[----:B------:R-:W-:Y:S01]  /*4020*/  ISETP.LT.OR P1, PT, R0, R226, P1 ;  /* 0x000000e20000720c */ /* 0x000fe20000f21670 */
[----:B------:R-:W-:Y:S01]  /*4030*/  IMAD.IADD R0, R169, 0x1, R88 ;  /* 0x00000001a9007824 */ /* 0x000fe200078e0258 */
[----:B--2---:R-:W-:Y:S02]  /*4040*/  FSEL R182, R16, -INF , !P4 ;  /* 0xff80000010b67808 */ /* 0x004fe40006000000 */
[----:B-1----:R-:W-:Y:S02]  /*4050*/  FSEL R187, R3, -INF , !P2 ;  /* 0xff80000003bb7808 */ /* 0x002fe40005000000 */
[----:B------:R-:W-:-:S02]  /*4060*/  FSEL R193, R33, -INF , !P6 ;  /* 0xff80000021c17808 */ /* 0x000fc40007000000 */
[----:B------:R-:W-:Y:S02]  /*4070*/  FSEL R196, R35, -INF , !P5 ;  /* 0xff80000023c47808 */ /* 0x000fe40006800000 */
[----:B------:R-:W-:Y:S02]  /*4080*/  FSEL R183, R17, -INF , !P3 ;  /* 0xff80000011b77808 */ /* 0x000fe40005800000 */
[----:B------:R-:W-:Y:S01]  /*4090*/  FSEL R188, R19, -INF , !P1 ;  /* 0xff80000013bc7808 */ /* 0x000fe20004800000 */
[----:B------:R-:W-:Y:S05]  /*40a0*/  @!P0 BRA `(.L_x_694) ;  /* 0x0000016000008947 */ /* 0x000fea0003800000 */
[----:B------:R-:W-:Y:S01]  /*40b0*/  IADD3 R8, R199, -0x2, RZ ;  /* 0xfffffffec7087810 */ /* 0x000fe20007ffe0ff */
[----:B------:R-:W-:Y:S02]  /*40c0*/  IMAD.U32 R10, RZ, RZ, UR6 ;  /* 0x00000006ff0a7e24 */ /* 0x000fe4000f8e00ff */
[----:B------:R-:W-:Y:S01]  /*40d0*/  IMAD.U32 R7, RZ, RZ, UR7 ;  /* 0x00000007ff077e24 */ /* 0x000fe2000f8e00ff */
[----:B------:R-:W-:Y:S01]  /*40e0*/  SHF.R.S32.HI R4, RZ, 0x1f, R8 ;  /* 0x0000001fff047819 */ /* 0x000fe20000011408 */
[----:B------:R-:W-:-:S02]  /*40f0*/  IMAD R3, R8, UR9, RZ ;  /* 0x0000000908037c24 */ /* 0x000fc4000f8e02ff */
        /* <DEDUP_REMOVED lines=17> */
.L_x_694:
        /* <DEDUP_REMOVED lines=100> */
[----:B------:R5:W-:Y:S01]  /*4850*/  MUFU.EX2 R251, R0 ;  /* 0x0000000000fb7308 */ /* 0x000be20000000800 */
[----:B--2---:R-:W-:-:S07]  /*4860*/  FFMA.FTZ R6, R65, c[0x0][0x23c], -R3 ;  /* 0x00008f0041067a23 */ /* 0x004fce0000010803 */
[----:B------:R-:W-:Y:S01]  /*4870*/  MUFU.EX2 R252, R2 ;  /* 0x0000000200fc7308 */ /* 0x000fe20000000800 */
[----:B-1----:R-:W-:Y:S02]  /*4880*/  FMNMX.FTZ R105, R4, R5, !PT ;  /* 0x0000000504697209 */ /* 0x002fe40007810000 */
[----:B----4-:R-:W-:Y:S01]  /*4890*/  F2FP.BF16.PACK_AB R4, R39, R38 ;  /* 0x000000262704723e */ /* 0x010fe200000010ff */
[----:B-----5:R-:W-:-:S04]  /*48a0*/  FFMA.FTZ R0, R54, c[0x0][0x23c], -R3 ;  /* 0x00008f0036007a23 */ /* 0x020fc80000010803 */
        /* <DEDUP_REMOVED lines=36> */
[----:B--2---:R-:W-:-:S05]  /*4af0*/  F2FP.BF16.PACK_AB R9, R238, R239 ;  /* 0x000000efee09723e */ /* 0x004fca00000010ff */
[----:B------:R-:W-:Y:S01]  /*4b00*/  FFMA.FTZ R4, R61, c[0x0][0x23c], -R12 ;  /* 0x00008f003d047a23 */ /* 0x000fe2000001080c */
[----:B------:R1:W-:Y:S08]  /*4b10*/  MUFU.EX2 R241, R8 ;  /* 0x0000000800f17308 */ /* 0x0003f00000000800 */
[----:B------:R2:W-:Y:S01]  /*4b20*/  MUFU.EX2 R240, R4 ;  /* 0x0000000400f07308 */ /* 0x0005e20000000800 */
[----:B-1----:R-:W-:-:S07]  /*4b30*/  FFMA.FTZ R8, R71, c[0x0][0x23c], -R2 ;  /* 0x00008f0047087a23 */ /* 0x002fce0000010802 */
[----:B------:R1:W3:Y:S01]  /*4b40*/  MUFU.EX2 R246, R8 ;  /* 0x0000000800f67308 */ /* 0x0002e20000000800 */
[----:B--2---:R-:W-:Y:S01]  /*4b50*/  FFMA.FTZ R4, R100, c[0x0][0x23c], -R12 ;  /* 0x00008f0064047a23 */ /* 0x004fe2000001080c */
[----:B------:R-:W-:-:S06]  /*4b60*/  MOV R100, R39 ;  /* 0x0000002700647202 */ /* 0x000fcc0000000f00 */
[----:B------:R2:W-:Y:S01]  /*4b70*/  MUFU.EX2 R245, R4 ;  /* 0x0000000400f57308 */ /* 0x0005e20000000800 */
[----:B-1----:R-:W-:Y:S02]  /*4b80*/  F2FP.BF16.PACK_AB R8, R242, R247 ;  /* 0x000000f7f208723e */ /* 0x002fe400000010ff */
[----:B---3--:R-:W-:Y:S01]  /*4b90*/  F2FP.BF16.PACK_AB R11, R246, R241 ;  /* 0x000000f1f60b723e */ /* 0x008fe200000010ff */
[----:B--2---:R-:W-:-:S06]  /*4ba0*/  FFMA.FTZ R4, R56, c[0x0][0x23c], -R12 ;  /* 0x00008f0038047a23 */ /* 0x004fcc000001080c */
[C---:B------:R-:W-:Y:S01]  /*4bb0*/  HMMA.16816.F32.BF16 R68, R8.reuse, R24, RZ ;  /* 0x000000180844723c */ /* 0x040fe200000418ff */
[----:B------:R1:W-:Y:S07]  /*4bc0*/  MUFU.EX2 R244, R4 ;  /* 0x0000000400f47308 */ /* 0x0003ee0000000800 */
[C---:B------:R-:W-:Y:S01]  /*4bd0*/  HMMA.16816.F32.BF16 R132, R8.reuse, R26, RZ ;  /* 0x0000001a0884723c */ /* 0x040fe200000418ff */
[----:B------:R-:W-:Y:S07]  /*4be0*/  LDSM.16.MT88.4 R24, [R220+0xa400] ;  /* 0x00a40000dc18783b */ /* 0x000fee0000004200 */
[----:B------:R-:W-:Y:S01]  /*4bf0*/  HMMA.16816.F32.BF16 R60, R8, R16, RZ ;  /* 0x00000010083c723c */ /* 0x000fe200000418ff */
[----:B-1----:R-:W-:-:S04]  /*4c00*/  FFMA.FTZ R4, R51, c[0x0][0x23c], -R12 ;  /* 0x00008f0033047a23 */ /* 0x002fc8000001080c */
[----:B------:R1:W2:Y:S03]  /*4c10*/  MUFU.EX2 R243, R4 ;  /* 0x0000000400f37308 */ /* 0x0002a60000000800 */
[C---:B------:R-:W-:Y:S01]  /*4c20*/  HMMA.16816.F32.BF16 R128, R8.reuse, R18, RZ ;  /* 0x000000120880723c */ /* 0x040fe200000418ff */
[----:B------:R-:W-:Y:S07]  /*4c30*/  LDSM.16.MT88.4 R16, [R222+0x9400] ;  /* 0x00940000de10783b */ /* 0x000fee0000004200 */
[----:B------:R-:W-:Y:S01]  /*4c40*/  HMMA.16816.F32.BF16 R56, R8, R20, RZ ;  /* 0x000000140838723c */ /* 0x000fe200000418ff */
[----:B-1----:R-:W-:-:S07]  /*4c50*/  FFMA.FTZ R4, R136, c[0x0][0x23c], -R3 ;  /* 0x00008f0088047a23 */ /* 0x002fce0000010803 */
[C---:B------:R-:W-:Y:S01]  /*4c60*/  HMMA.16816.F32.BF16 R124, R8.reuse, R22, RZ ;  /* 0x00000016087c723c */ /* 0x040fe200000418ff */
[----:B------:R-:W1:Y:S01]  /*4c70*/  LDSM.16.MT88.4 R20, [R220+0x9400] ;  /* 0x00940000dc14783b */ /* 0x000e620000004200 */
[----:B--2---:R-:W-:Y:S01]  /*4c80*/  F2FP.BF16.PACK_AB R6, R243, R244 ;  /* 0x000000f4f306723e */ /* 0x004fe200000010ff */
[----:B------:R2:W-:Y:S05]  /*4c90*/  MUFU.EX2 R218, R4 ;  /* 0x0000000400da7308 */ /* 0x0005ea0000000800 */
[C---:B------:R-:W-:Y:S08]  /*4ca0*/  HMMA.16816.F32.BF16 R52, R8.reuse, R28, RZ ;  /* 0x0000001c0834723c */ /* 0x040ff000000418ff */
[----:B------:R-:W-:Y:S01]  /*4cb0*/  HMMA.16816.F32.BF16 R140, R8, R30, RZ ;  /* 0x0000001e088c723c */ /* 0x000fe200000418ff */
[----:B------:R-:W3:Y:S01]  /*4cc0*/  LDSM.16.MT88.4 R28, [R222+0xa400] ;  /* 0x00a40000de1c783b */ /* 0x000ee20000004200 */
[----:B--2---:R-:W-:Y:S01]  /*4cd0*/  FFMA.FTZ R4, R107, c[0x0][0x23c], -R3 ;  /* 0x00008f006b047a23 */ /* 0x004fe20000010803 */
[----:B------:R-:W-:-:S03]  /*4ce0*/  MOV R107, R37 ;  /* 0x00000025006b7202 */ /* 0x000fc60000000f00 */
[----:B------:R2:W4:Y:S02]  /*4cf0*/  MUFU.EX2 R237, R4 ;  /* 0x0000000400ed7308 */ /* 0x0005240000000800 */
[C---:B------:R-:W-:Y:S08]  /*4d00*/  HMMA.16816.F32.BF16 R48, R8.reuse, R32, RZ ;  /* 0x000000200830723c */ /* 0x040ff000000418ff */
[----:B------:R-:W-:Y:S01]  /*4d10*/  HMMA.16816.F32.BF16 R144, R8, R34, RZ ;  /* 0x000000220890723c */ /* 0x000fe200000418ff */
[----:B------:R-:W5:Y:S01]  /*4d20*/  LDSM.16.MT88.4 R32, [R220+0xb400] ;  /* 0x00b40000dc20783b */ /* 0x000f620000004200 */
[----:B--2---:R-:W-:-:S06]  /*4d30*/  FFMA.FTZ R4, R106, c[0x0][0x23c], -R3 ;  /* 0x00008f006a047a23 */ /* 0x004fcc0000010803 */
[----:B------:R-:W-:Y:S01]  /*4d40*/  HMMA.16816.F32.BF16 R44, R8, R40, RZ ;  /* 0x00000028082c723c */ /* 0x000fe200000418ff */
[----:B------:R-:W-:Y:S01]  /*4d50*/  MOV R106, R38 ;  /* 0x00000026006a7202 */ /* 0x000fe20000000f00 */
[----:B------:R2:W-:Y:S01]  /*4d60*/  MUFU.EX2 R235, R4 ;  /* 0x0000000400eb7308 */ /* 0x0005e20000000800 */
[----:B----4-:R-:W-:Y:S01]  /*4d70*/  F2FP.BF16.PACK_AB R5, R237, R218 ;  /* 0x000000daed05723e */ /* 0x010fe200000010ff */
[----:B--2---:R-:W-:Y:S01]  /*4d80*/  FFMA.FTZ R4, R101, c[0x0][0x23c], -R3 ;  /* 0x00008f0065047a23 */ /* 0x004fe20000010803 */
[----:B------:R-:W-:Y:S02]  /*4d90*/  MOV R101, R36 ;  /* 0x0000002400657202 */ /* 0x000fe40000000f00 */
[----:B------:R-:W2:Y:S03]  /*4da0*/  LDSM.16.MT88.4 R36, [R222+0xb400] ;  /* 0x00b40000de24783b */ /* 0x000ea60000004200 */
[----:B------:R4:W1:Y:S02]  /*4db0*/  MUFU.EX2 R219, R4 ;  /* 0x0000000400db7308 */ /* 0x0008640000000800 */
[----:B----4-:R-:W-:Y:S01]  /*4dc0*/  FFMA.FTZ R4, R149, c[0x0][0x23c], -R0 ;  /* 0x00008f0095047a23 */ /* 0x010fe20000010800 */
[----:B-1----:R-:W-:-:S05]  /*4dd0*/  F2FP.BF16.PACK_AB R7, R219, R235 ;  /* 0x000000ebdb07723e */ /* 0x002fca00000010ff */
[----:B------:R1:W-:Y:S02]  /*4de0*/  MUFU.EX2 R217, R4 ;  /* 0x0000000400d97308 */ /* 0x0003e40000000800 */
[--C-:B-1----:R-:W-:Y:S02]  /*4df0*/  FFMA.FTZ R4, R148, c[0x0][0x23c], -R0.reuse ;  /* 0x00008f0094047a23 */ /* 0x102fe40000010800 */
[----:B------:R-:W-:Y:S04]  /*4e00*/  HMMA.16816.F32.BF16 R148, R8, R42, RZ ;  /* 0x0000002a0894723c */ /* 0x000fe800000418ff */
[----:B------:R1:W4:Y:S03]  /*4e10*/  MUFU.EX2 R216, R4 ;  /* 0x0000000400d87308 */ /* 0x0003260000000800 */
[----:B------:R-:W-:-:S05]  /*4e20*/  FFMA.FTZ R8, R139, c[0x0][0x23c], -R0 ;  /* 0x00008f008b087a23 */ /* 0x000fca0000010800 */
[----:B------:R2:W-:Y:S01]  /*4e30*/  MUFU.EX2 R215, R8 ;  /* 0x0000000800d77308 */ /* 0x0005e20000000800 */
[----:B-1----:R-:W-:-:S07]  /*4e40*/  F2FP.BF16.PACK_AB R4, R245, R240 ;  /* 0x000000f0f504723e */ /* 0x002fce00000010ff */
        /* <DEDUP_REMOVED lines=8> */
[C---:B---3--:R-:W-:Y:S08]  /*4ed0*/  HMMA.16816.F32.BF16 R112, R4.reuse, R28, R108 ;  /* 0x0000001c0470723c */ /* 0x048ff0000004186c */
[----:B-----5:R-:W-:Y:S01]  /*4ee0*/  HMMA.16816.F32.BF16 R108, R4, R32, R96 ;  /* 0x00000020046c723c */ /* 0x020fe20000041860 */
[----:B-1----:R-:W-:Y:S01]  /*4ef0*/  FFMA.FTZ R8, R166, c[0x0][0x23c], -R2 ;  /* 0x00008f00a6087a23 */ /* 0x002fe20000010802 */
[----:B------:R-:W-:Y:S01]  /*4f00*/  MOV R166, R13 ;  /* 0x0000000d00a67202 */ /* 0x000fe20000000f00 */
[----:B------:R-:W-:-:S02]  /*4f10*/  FFMA.FTZ R13, R172, c[0x0][0x23c], -R3 ;  /* 0x00008f00ac0d7a23 */ /* 0x000fc40000010803 */
[----:B------:R1:W2:Y:S03]  /*4f20*/  MUFU.EX2 R213, R8 ;  /* 0x0000000800d57308 */ /* 0x0002a60000000800 */
[C---:B------:R-:W-:Y:S05]  /*4f30*/  HMMA.16816.F32.BF16 R96, R4.reuse, R36, R92 ;  /* 0x000000240460723c */ /* 0x040fea000004185c */
[----:B------:R3:W-:Y:S03]  /*4f40*/  MUFU.EX2 R202, R13 ;  /* 0x0000000d00ca7308 */ /* 0x0007e60000000800 */
[----:B------:R-:W-:Y:S01]  /*4f50*/  HMMA.16816.F32.BF16 R92, R4, R26, R80 ;  /* 0x0000001a045c723c */ /* 0x000fe20000041850 */
[----:B-1----:R-:W-:-:S07]  /*4f60*/  FFMA.FTZ R8, R164, c[0x0][0x23c], -R2 ;  /* 0x00008f00a4087a23 */ /* 0x002fce0000010802 */
[----:B------:R-:W-:Y:S01]  /*4f70*/  HMMA.16816.F32.BF16 R88, R4, R30, R76 ;  /* 0x0000001e0458723c */ /* 0x000fe2000004184c */
[----:B------:R1:W-:Y:S01]  /*4f80*/  MUFU.EX2 R211, R8 ;  /* 0x0000000800d37308 */ /* 0x0003e20000000800 */
[----:B---3--:R-:W-:-:S06]  /*4f90*/  FFMA.FTZ R13, R167, c[0x0][0x23c], -R3 ;  /* 0x00008f00a70d7a23 */ /* 0x008fcc0000010803 */
[----:B------:R-:W-:Y:S01]  /*4fa0*/  HMMA.16816.F32.BF16 R80, R4, R38, R64 ;  /* 0x000000260450723c */ /* 0x000fe20000041840 */
[----:B------:R3:W-:Y:S01]  /*4fb0*/  MUFU.EX2 R203, R13 ;  /* 0x0000000d00cb7308 */ /* 0x0007e20000000800 */
[----:B-1----:R-:W-:-:S06]  /*4fc0*/  FFMA.FTZ R8, R138, c[0x0][0x23c], -R2 ;  /* 0x00008f008a087a23 */ /* 0x002fcc0000010802 */
[----:B------:R-:W-:Y:S01]  /*4fd0*/  HMMA.16816.F32.BF16 R136, R4, R18, R84 ;  /* 0x000000120488723c */ /* 0x000fe20000041854 */
[----:B------:R1:W5:Y:S01]  /*4fe0*/  MUFU.EX2 R210, R8 ;  /* 0x0000000800d27308 */ /* 0x0003620000000800 */
[----:B---3--:R-:W-:-:S06]  /*4ff0*/  FFMA.FTZ R13, R181, c[0x0][0x23c], -R0 ;  /* 0x00008f00b50d7a23 */ /* 0x008fcc0000010800 */
[----:B------:R-:W-:Y:S01]  /*5000*/  HMMA.16816.F32.BF16 R84, R4, R34, R72 ;  /* 0x000000220454723c */ /* 0x000fe20000041848 */
[----:B------:R3:W-:Y:S06]  /*5010*/  MUFU.EX2 R201, R13 ;  /* 0x0000000d00c97308 */ /* 0x0007ec0000000800 */
[----:B----4-:R-:W-:Y:S02]  /*5020*/  F2FP.BF16.PACK_AB R4, R216, R217 ;  /* 0x000000d9d804723e */ /* 0x010fe400000010ff */
[----:B--2---:R-:W-:Y:S01]  /*5030*/  F2FP.BF16.PACK_AB R5, R213, R212 ;  /* 0x000000d4d505723e */ /* 0x004fe200000010ff */
[----:B-1----:R-:W-:Y:S01]  /*5040*/  FFMA.FTZ R8, R168, c[0x0][0x23c], -R12 ;  /* 0x00008f00a8087a23 */ /* 0x002fe2000001080c */
[----:B------:R-:W-:-:S02]  /*5050*/  F2FP.BF16.PACK_AB R6, R214, R215 ;  /* 0x000000d7d606723e */ /* 0x000fc400000010ff */
[----:B-----5:R-:W-:Y:S01]  /*5060*/  F2FP.BF16.PACK_AB R7, R210, R211 ;  /* 0x000000d3d207723e */ /* 0x020fe200000010ff */
[----:B------:R1:W-:Y:S01]  /*5070*/  MUFU.EX2 R209, R8 ;  /* 0x0000000800d17308 */ /* 0x0003e20000000800 */
[----:B---3--:R-:W-:-:S05]  /*5080*/  FFMA.FTZ R13, R178, c[0x0][0x23c], -R0 ;  /* 0x00008f00b20d7a23 */ /* 0x008fca0000010800 */
[C---:B------:R-:W-:Y:S02]  /*5090*/  HMMA.16816.F32.BF16 R72, R4.reuse, R16, R60 ;  /* 0x000000100448723c */ /* 0x040fe4000004183c */
[----:B------:R2:W-:Y:S06]  /*50a0*/  MUFU.EX2 R200, R13 ;  /* 0x0000000d00c87308 */ /* 0x0005ec0000000800 */
[----:B------:R-:W-:Y:S01]  /*50b0*/  HMMA.16816.F32.BF16 R76, R4, R20, R68 ;  /* 0x00000014044c723c */ /* 0x000fe20000041844 */
[----:B-1----:R-:W-:-:S04]  /*50c0*/  FFMA.FTZ R8, R165, c[0x0][0x23c], -R12 ;  /* 0x00008f00a5087a23 */ /* 0x002fc8000001080c */
[----:B------:R1:W3:Y:S03]  /*50d0*/  MUFU.EX2 R208, R8 ;  /* 0x0000000800d07308 */ /* 0x0002e60000000800 */
[----:B------:R-:W-:Y:S01]  /*50e0*/  HMMA.16816.F32.BF16 R60, R4, R32, R48 ;  /* 0x00000020043c723c */ /* 0x000fe20000041830 */
[----:B--2---:R-:W-:-:S04]  /*50f0*/  FFMA.FTZ R13, R176, c[0x0][0x23c], -R0 ;  /* 0x00008f00b00d7a23 */ /* 0x004fc80000010800 */
[----:B------:R2:W-:Y:S03]  /*5100*/  MUFU.EX2 R199, R13 ;  /* 0x0000000d00c77308 */ /* 0x0005e60000000800 */
[----:B------:R-:W-:Y:S01]  /*5110*/  HMMA.16816.F32.BF16 R68, R4, R24, R56 ;  /* 0x000000180444723c */ /* 0x000fe20000041838 */
[----:B-1----:R-:W-:-:S07]  /*5120*/  FFMA.FTZ R8, R15, c[0x0][0x23c], -R12 ;  /* 0x00008f000f087a23 */ /* 0x002fce000001080c */
[----:B------:R-:W-:Y:S01]  /*5130*/  HMMA.16816.F32.BF16 R64, R4, R28, R52 ;  /* 0x0000001c0440723c */ /* 0x000fe20000041834 */
[----:B------:R1:W-:Y:S01]  /*5140*/  MUFU.EX2 R207, R8 ;  /* 0x0000000800cf7308 */ /* 0x0003e20000000800 */
[----:B--2---:R-:W-:-:S06]  /*5150*/  FFMA.FTZ R13, R175, c[0x0][0x23c], -R0 ;  /* 0x00008f00af0d7a23 */ /* 0x004fcc0000010800 */
[C---:B------:R-:W-:Y:S01]  /*5160*/  HMMA.16816.F32.BF16 R48, R4.reuse, R18, R128 ;  /* 0x000000120430723c */ /* 0x040fe20000041880 */
[----:B------:R-:W2:Y:S01]  /*5170*/  LDSM.16.MT88.4 R16, [R220+0x9800] ;  /* 0x00980000dc10783b */ /* 0x000ea20000004200 */
[----:B------:R4:W-:Y:S06]  /*5180*/  MUFU.EX2 R181, R13 ;  /* 0x0000000d00b57308 */ /* 0x0009ec0000000800 */
[----:B------:R-:W-:Y:S01]  /*5190*/  HMMA.16816.F32.BF16 R168, R4, R36, R44 ;  /* 0x0000002404a8723c */ /* 0x000fe2000004182c */
[----:B-1----:R-:W-:-:S04]  /*51a0*/  FFMA.FTZ R8, R14, c[0x0][0x23c], -R12 ;  /* 0x00008f000e087a23 */ /* 0x002fc8000001080c */
[----:B------:R1:W5:Y:S03]  /*51b0*/  MUFU.EX2 R206, R8 ;  /* 0x0000000800ce7308 */ /* 0x0003660000000800 */
[----:B------:R-:W-:Y:S01]  /*51c0*/  HMMA.16816.F32.BF16 R56, R4, R22, R132 ;  /* 0x000000160438723c */ /* 0x000fe20000041884 */
[----:B------:R-:W2:Y:S01]  /*51d0*/  LDSM.16.MT88.4 R20, [R220+0xa800] ;  /* 0x00a80000dc14783b */ /* 0x000ea20000004200 */
[----:B----4-:R-:W-:Y:S01]  /*51e0*/  FFMA.FTZ R13, R186, c[0x0][0x23c], -R2 ;  /* 0x00008f00ba0d7a23 */ /* 0x010fe20000010802 */
[----:B------:R-:W-:-:S03]  /*51f0*/  MOV R186, R166 ;  /* 0x000000a600ba7202 */ /* 0x000fc60000000f00 */
[----:B------:R4:W-:Y:S02]  /*5200*/  MUFU.EX2 R178, R13 ;  /* 0x0000000d00b27308 */ /* 0x0009e40000000800 */
[C---:B------:R-:W-:Y:S01]  /*5210*/  HMMA.16816.F32.BF16 R40, R4.reuse, R30, R140 ;  /* 0x0000001e0428723c */ /* 0x040fe2000004188c */
[----:B------:R-:W2:Y:S04]  /*5220*/  LDSM.16.MT88.4 R28, [R220+0xb800] ;  /* 0x00b80000dc1c783b */ /* 0x000ea80000004200 */
[----:B------:R-:W-:Y:S01]  /*5230*/  LDSM.16.MT88.4 R140, [R222+0x9c00] ;  /* 0x009c0000de8c783b */ /* 0x000fe20000004200 */
[----:B-1----:R-:W-:Y:S02]  /*5240*/  FFMA.FTZ R8, R174, c[0x0][0x23c], -R3 ;  /* 0x00008f00ae087a23 */ /* 0x002fe40000010803 */
[----:B------:R-:W-:Y:S01]  /*5250*/  HMMA.16816.F32.BF16 R52, R4, R34, R144 ;  /* 0x000000220434723c */ /* 0x000fe20000041890 */
[----:B------:R-:W1:Y:S01]  /*5260*/  LDSM.16.MT88.4 R32, [R222+0xb800] ;  /* 0x00b80000de20783b */ /* 0x000e620000004200 */
[----:B------:R3:W-:Y:S01]  /*5270*/  MUFU.EX2 R205, R8 ;  /* 0x0000000800cd7308 */ /* 0x0007e20000000800 */
[----:B----4-:R-:W-:Y:S01]  /*5280*/  FFMA.FTZ R13, R180, c[0x0][0x23c], -R2 ;  /* 0x00008f00b40d7a23 */ /* 0x010fe20000010802 */
[----:B------:R-:W-:-:S04]  /*5290*/  MOV R180, R101 ;  /* 0x0000006500b47202 */ /* 0x000fc80000000f00 */
[C---:B------:R-:W-:Y:S01]  /*52a0*/  HMMA.16816.F32.BF16 R44, R4.reuse, R26, R124 ;  /* 0x0000001a042c723c */ /* 0x040fe2000004187c */
[----:B------:R-:W-:Y:S01]  /*52b0*/  LDSM.16.MT88.4 R24, [R222+0xa800] ;  /* 0x00a80000de18783b */ /* 0x000fe20000004200 */
[----:B------:R4:W-:Y:S03]  /*52c0*/  MUFU.EX2 R176, R13 ;  /* 0x0000000d00b07308 */ /* 0x0009e60000000800 */
[----:B------:R-:W-:Y:S03]  /*52d0*/  LDSM.16.MT88.4 R124, [R220+0x9c00] ;  /* 0x009c0000dc7c783b */ /* 0x000fe60000004200 */
[----:B------:R-:W-:Y:S01]  /*52e0*/  HMMA.16816.F32.BF16 R36, R4, R38, R148 ;  /* 0x000000260424723c */ /* 0x000fe20000041894 */
[----:B---3--:R-:W-:Y:S02]  /*52f0*/  FFMA.FTZ R8, R173, c[0x0][0x23c], -R3 ;  /* 0x00008f00ad087a23 */ /* 0x008fe40000010803 */
[----:B------:R-:W-:Y:S02]  /*5300*/  LDSM.16.MT88.4 R172, [R222+0xac00] ;  /* 0x00ac0000deac783b */ /* 0x000fe40000004200 */
[----:B------:R3:W2:Y:S02]  /*5310*/  MUFU.EX2 R204, R8 ;  /* 0x0000000800cc7308 */ /* 0x0006a40000000800 */
[----:B------:R-:W-:-:S02]  /*5320*/  F2FP.BF16.PACK_AB R4, R208, R209 ;  /* 0x000000d1d004723e */ /* 0x000fc400000010ff */
[----:B-----5:R-:W-:Y:S01]  /*5330*/  F2FP.BF16.PACK_AB R6, R206, R207 ;  /* 0x000000cfce06723e */ /* 0x020fe200000010ff */
[--C-:B----4-:R-:W-:Y:S01]  /*5340*/  FFMA.FTZ R13, R179, c[0x0][0x23c], -R2.reuse ;  /* 0x00008f00b30d7a23 */ /* 0x110fe20000010802 */
[----:B------:R-:W-:Y:S02]  /*5350*/  MOV R179, R107 ;  /* 0x0000006b00b37202 */ /* 0x000fe40000000f00 */
[----:B------:R-:W-:Y:S01]  /*5360*/  F2FP.BF16.PACK_AB R7, R203, R202 ;  /* 0x000000cacb07723e */ /* 0x000fe200000010ff */
[----:B------:R4:W-:Y:S01]  /*5370*/  MUFU.EX2 R107, R13 ;  /* 0x0000000d006b7308 */ /* 0x0009e20000000800 */
[----:B---3--:R-:W3:Y:S01]  /*5380*/  LDSM.16.MT88.4 R8, [R222+0x9800] ;  /* 0x00980000de08783b */ /* 0x008ee20000004200 */
[----:B--2---:R-:W-:Y:S01]  /*5390*/  F2FP.BF16.PACK_AB R5, R204, R205 ;  /* 0x000000cdcc05723e */ /* 0x004fe200000010ff */
[----:B----4-:R-:W-:Y:S01]  /*53a0*/  FFMA.FTZ R13, R177, c[0x0][0x23c], -R2 ;  /* 0x00008f00b10d7a23 */ /* 0x010fe20000010802 */
[----:B------:R-:W-:-:S05]  /*53b0*/  MOV R177, R106 ;  /* 0x0000006a00b17202 */ /* 0x000fca0000000f00 */
[C---:B------:R-:W-:Y:S01]  /*53c0*/  HMMA.16816.F32.BF16 R116, R4.reuse, R16, R160 ;  /* 0x000000100474723c */ /* 0x040fe200000418a0 */
[----:B------:R-:W2:Y:S07]  /*53d0*/  MUFU.EX2 R106, R13 ;  /* 0x0000000d006a7308 */ /* 0x000eae0000000800 */
[C---:B------:R-:W-:Y:S08]  /*53e0*/  HMMA.16816.F32.BF16 R148, R4.reuse, R20, R152 ;  /* 0x000000140494723c */ /* 0x040ff00000041898 */
[C---:B------:R-:W-:Y:S08]  /*53f0*/  HMMA.16816.F32.BF16 R144, R4.reuse, R28, R108 ;  /* 0x0000001c0490723c */ /* 0x040ff0000004186c */
[C---:B-1----:R-:W-:Y:S08]  /*5400*/  HMMA.16816.F32.BF16 R160, R4.reuse, R32, R96 ;  /* 0x0000002004a0723c */ /* 0x042ff00000041860 */
[C---:B---3--:R-:W-:Y:S01]  /*5410*/  HMMA.16816.F32.BF16 R132, R4.reuse, R8, R156 ;  /* 0x000000080484723c */ /* 0x048fe2000004189c */
        /* <DEDUP_REMOVED lines=8> */
[----:B------:R-:W3:Y:S06]  /*54a0*/  LDSM.16.MT88.4 R80, [R220+0xbc00] ;  /* 0x00bc0000dc50783b */ /* 0x000eec0000004200 */
[----:B------:R-:W-:-:S02]  /*54b0*/  F2FP.BF16.PACK_AB R4, R200, R201 ;  /* 0x000000c9c804723e */ /* 0x000fc400000010ff */
[----:B------:R-:W-:Y:S02]  /*54c0*/  F2FP.BF16.PACK_AB R5, R176, R178 ;  /* 0x000000b2b005723e */ /* 0x000fe400000010ff */
[----:B------:R-:W-:Y:S02]  /*54d0*/  F2FP.BF16.PACK_AB R6, R181, R199 ;  /* 0x000000c7b506723e */ /* 0x000fe400000010ff */
[----:B--2---:R-:W-:-:S07]  /*54e0*/  F2FP.BF16.PACK_AB R7, R106, R107 ;  /* 0x0000006b6a07723e */ /* 0x004fce00000010ff */
[C---:B------:R-:W-:Y:S07]  /*54f0*/  HMMA.16816.F32.BF16 R128, R4.reuse, R8, R72 ;  /* 0x000000080480723c */ /* 0x040fee0000041848 */
[--C-:B------:R-:W-:Y:S01]  /*5500*/  FFMA.FTZ R8, R185, c[0x0][0x23c], -R12.reuse ;  /* 0x00008f00b9087a23 */ /* 0x100fe2000001080c */
[----:B------:R-:W-:Y:S01]  /*5510*/  MOV R185, R100 ;  /* 0x0000006400b97202 */ /* 0x000fe20000000f00 */
[C---:B------:R-:W-:Y:S02]  /*5520*/  HMMA.16816.F32.BF16 R44, R4.reuse, R22, R44 ;  /* 0x00000016042c723c */ /* 0x040fe4000004182c */
[----:B------:R2:W-:Y:S06]  /*5530*/  MUFU.EX2 R101, R8 ;  /* 0x0000000800657308 */ /* 0x0005ec0000000800 */
[C---:B------:R-:W-:Y:S08]  /*5540*/  HMMA.16816.F32.BF16 R68, R4.reuse, R20, R68 ;  /* 0x000000140444723c */ /* 0x040ff00000041844 */
[----:B------:R-:W-:Y:S01]  /*5550*/  HMMA.16816.F32.BF16 R56, R4, R18, R56 ;  /* 0x000000120438723c */ /* 0x000fe20000041838 */
[----:B--2---:R-:W-:-:S04]  /*5560*/  FFMA.FTZ R8, R184, c[0x0][0x23c], -R12 ;  /* 0x00008f00b8087a23 */ /* 0x004fc8000001080c */
[----:B------:R2:W4:Y:S03]  /*5570*/  MUFU.EX2 R100, R8 ;  /* 0x0000000800647308 */ /* 0x0005260000000800 */
[C---:B------:R-:W-:Y:S08]  /*5580*/  HMMA.16816.F32.BF16 R112, R4.reuse, R16, R76 ;  /* 0x000000100470723c */ /* 0x040ff0000004184c */
[----:B------:R-:W-:Y:S01]  /*5590*/  HMMA.16816.F32.BF16 R48, R4, R10, R48 ;  /* 0x0000000a0430723c */ /* 0x000fe20000041830 */
[----:B--2---:R-:W-:Y:S01]  /*55a0*/  FFMA.FTZ R8, R182, c[0x0][0x23c], -R12 ;  /* 0x00008f00b6087a23 */ /* 0x004fe2000001080c */
[----:B----4-:R-:W-:-:S06]  /*55b0*/  F2FP.BF16.PACK_AB R92, R100, R101 ;  /* 0x00000065645c723e */ /* 0x010fcc00000010ff */
[C---:B------:R-:W-:Y:S01]  /*55c0*/  HMMA.16816.F32.BF16 R64, R4.reuse, R24, R64 ;  /* 0x000000180440723c */ /* 0x040fe20000041840 */
[----:B------:R2:W-:Y:S07]  /*55d0*/  MUFU.EX2 R22, R8 ;  /* 0x0000000800167308 */ /* 0x0005ee0000000800 */
        /* <DEDUP_REMOVED lines=8> */
[----:B------:R-:W-:Y:S01]  /*5660*/  HMMA.16816.F32.BF16 R36, R4, R34, R36 ;  /* 0x000000220424723c */ /* 0x000fe20000041824 */
[----:B------:R-:W2:Y:S01]  /*5670*/  LDSM.16.MT88.4 R4, [R222+0xbc00] ;  /* 0x00bc0000de04783b */ /* 0x000ea20000004200 */
        /* <DEDUP_REMOVED lines=32> */
[----:B---3--:R-:W-:Y:S01]  /*5880*/  HMMA.16816.F32.BF16 R72, R92, R80, R144 ;  /* 0x000000505c48723c */ /* 0x008fe20000041890 */
[----:B------:R-:W-:-:S04]  /*5890*/  FADD.FTZ R3, R217, R3 ;  /* 0x00000003d9037221 */ /* 0x000fc80000010000 */
[----:B------:R-:W-:-:S03]  /*58a0*/  FADD.FTZ R3, R216, R3 ;  /* 0x00000003d8037221 */ /* 0x000fc60000010000 */
[----:B------:R-:W-:Y:S01]  /*58b0*/  HMMA.16816.F32.BF16 R76, R92, R82, R108 ;  /* 0x000000525c4c723c */ /* 0x000fe2000004186c */
[----:B-1----:R-:W-:-:S07]  /*58c0*/  FFMA.FTZ R0, R197, c[0x0][0x23c], -R2 ;  /* 0x00008f00c5007a23 */ /* 0x002fce0000010802 */
[C---:B--2---:R-:W-:Y:S01]  /*58d0*/  HMMA.16816.F32.BF16 R88, R92.reuse, R4, R160 ;  /* 0x000000045c58723c */ /* 0x044fe200000418a0 */
        /* <DEDUP_REMOVED lines=80> */
[----:B------:R-:W2:Y:S01]  /*5de0*/  LDL R252, [R1] ;  /* 0x0000000001fc7983 */ /* 0x000ea20000100800 */
[----:B------:R-:W-:-:S04]  /*5df0*/  DEPBAR.LE SB0, 0x0 ;  /* 0x000080000000791a */ /* 0x000fc80000000000 */
[----:B------:R-:W3:Y:S01]  /*5e00*/  LDL.64 R184, [R1+0x18] ;  /* 0x0000180001b87983 */ /* 0x000ee20000100a00 */
[----:B------:R-:W-:-:S03]  /*5e10*/  IMAD.U32 R6, RZ, RZ, UR4 ;  /* 0x00000004ff067e24 */ /* 0x000fc6000f8e00ff */
[----:B------:R-:W-:Y:S01]  /*5e20*/  BAR.SYNC.DEFER_BLOCKING 0x0 ;  /* 0x0000000000007b1d */ /* 0x000fe20000010000 */
[----:B--2---:R-:W-:-:S04]  /*5e30*/  IADD3 R236, R252, -0x2, RZ ;  /* 0xfffffffefcec7810 */ /* 0x004fc80007ffe0ff */
[----:B-1----:R-:W-:Y:S01]  /*5e40*/  SHF.R.S32.HI R0, RZ, 0x1f, R236 ;  /* 0x0000001fff007819 */ /* 0x002fe200000114ec */
        /* <DEDUP_REMOVED lines=20> */
[----:B------:R-:W3:Y:S04]  /*5f90*/  LDSM.16.M88.4 R8, [R224+0x1000] ;  /* 0x00100000e008783b */ /* 0x000ee80000000200 */
[----:B------:R-:W4:Y:S04]  /*5fa0*/  LDSM.16.M88.4 R28, [R221+0x6400] ;  /* 0x00640000dd1c783b */ /* 0x000f280000000200 */
[----:B------:R-:W5:Y:S04]  /*5fb0*/  LDSM.16.M88.4 R24, [R221+0x6800] ;  /* 0x00680000dd18783b */ /* 0x000f680000000200 */
[----:B------:R-:W1:Y:S04]  /*5fc0*/  LDSM.16.M88.4 R20, [R221+0x6c00] ;  /* 0x006c0000dd14783b */ /* 0x000e680000000200 */
[----:B------:R-:W1:Y:S04]  /*5fd0*/  LDSM.16.M88.4 R12, [R224] ;  /* 0x00000000e00c783b */ /* 0x000e680000000200 */
[----:B--2---:R-:W-:Y:S04]  /*5fe0*/  LDSM.16.M88.4 R4, [R225+0x1000] ;  /* 0x00100000e104783b */ /* 0x004fe80000000200 */
[----:B------:R-:W2:Y:S04]  /*5ff0*/  LDSM.16.M88.4 R36, [R223+0x6800] ;  /* 0x00680000df24783b */ /* 0x000ea80000000200 */
[----:B------:R-:W2:Y:S04]  /*6000*/  LDSM.16.M88.4 R48, [R223+0x6c00] ;  /* 0x006c0000df30783b */ /* 0x000ea80000000200 */
[----:B------:R-:W2:Y:S04]  /*6010*/  LDSM.16.M88.4 R44, [R223+0x6000] ;  /* 0x00600000df2c783b */ /* 0x000ea80000000200 */
[----:B------:R-:W2:Y:S04]  /*6020*/  LDSM.16.M88.4 R40, [R223+0x6400] ;  /* 0x00640000df28783b */ /* 0x000ea80000000200 */
[----:B------:R-:W2:Y:S01]  /*6030*/  LDSM.16.M88.4 R16, [R225] ;  /* 0x00000000e110783b */ /* 0x000ea20000000200 */
[C---:B---3--:R-:W-:Y:S03]  /*6040*/  HMMA.16816.F32.BF16 R108, R8.reuse, R32, RZ ;  /* 0x00000020086c723c */ /* 0x048fe600000418ff */
[----:B------:R-:W0:Y:S05]  /*6050*/  LDGDEPBAR ;  /* 0x00000000000079af */ /* 0x000e2a0000000000 */
[C---:B----4-:R-:W-:Y:S08]  /*6060*/  HMMA.16816.F32.BF16 R60, R8.reuse, R28, RZ ;  /* 0x0000001c083c723c */ /* 0x050ff000000418ff */
[C---:B-----5:R-:W-:Y:S08]  /*6070*/  HMMA.16816.F32.BF16 R56, R8.reuse, R24, RZ ;  /* 0x000000180838723c */ /* 0x060ff000000418ff */
[C---:B-1----:R-:W-:Y:S08]  /*6080*/  HMMA.16816.F32.BF16 R52, R8.reuse, R20, RZ ;  /* 0x000000140834723c */ /* 0x042ff000000418ff */
[C---:B------:R-:W-:Y:S08]  /*6090*/  HMMA.16816.F32.BF16 R64, R8.reuse, R34, RZ ;  /* 0x000000220840723c */ /* 0x040ff000000418ff */
[C---:B------:R-:W-:Y:S08]  /*60a0*/  HMMA.16816.F32.BF16 R176, R8.reuse, R30, RZ ;  /* 0x0000001e08b0723c */ /* 0x040ff000000418ff */
[C---:B------:R-:W-:Y:S08]  /*60b0*/  HMMA.16816.F32.BF16 R180, R8.reuse, R26, RZ ;  /* 0x0000001a08b4723c */ /* 0x040ff000000418ff */
[----:B------:R-:W-:Y:S08]  /*60c0*/  HMMA.16816.F32.BF16 R8, R8, R22, RZ ;  /* 0x000000160808723c */ /* 0x000ff000000418ff */
[C---:B------:R-:W-:Y:S08]  /*60d0*/  HMMA.16816.F32.BF16 R188, R12.reuse, R24, RZ ;  /* 0x000000180cbc723c */ /* 0x040ff000000418ff */
[C---:B------:R-:W-:Y:S08]  /*60e0*/  HMMA.16816.F32.BF16 R216, R12.reuse, R20, RZ ;  /* 0x000000140cd8723c */ /* 0x040ff000000418ff */
[C---:B------:R-:W-:Y:S08]  /*60f0*/  HMMA.16816.F32.BF16 R200, R12.reuse, R32, RZ ;  /* 0x000000200cc8723c */ /* 0x040ff000000418ff */
[----:B------:R-:W-:Y:S08]  /*6100*/  HMMA.16816.F32.BF16 R240, R12, R34, RZ ;  /* 0x000000220cf0723c */ /* 0x000ff000000418ff */
[C---:B--2---:R-:W-:Y:S08]  /*6110*/  HMMA.16816.F32.BF16 R192, R4.reuse, R36, R56 ;  /* 0x0000002404c0723c */ /* 0x044ff00000041838 */
[----:B------:R-:W-:Y:S08]  /*6120*/  HMMA.16816.F32.BF16 R184, R4, R48, R52 ;  /* 0x0000003004b8723c */ /* 0x000ff00000041834 */
[----:B------:R-:W-:Y:S08]  /*6130*/  HMMA.16816.F32.BF16 R196, R12, R28, RZ ;  /* 0x0000001c0cc4723c */ /* 0x000ff000000418ff */
        /* <DEDUP_REMOVED lines=10> */
[----:B------:R-:W-:Y:S01]  /*61e0*/  HMMA.16816.F32.BF16 R196, R16, R40, R196 ;  /* 0x0000002810c4723c */ /* 0x000fe200000418c4 */
[----:B------:R-:W-:-:S02]  /*61f0*/  IMAD.MOV.U32 R44, RZ, RZ, R4 ;  /* 0x000000ffff2c7224 */ /* 0x000fc400078e0004 */
[----:B------:R-:W-:Y:S02]  /*6200*/  IMAD.MOV.U32 R37, RZ, RZ, R6 ;  /* 0x000000ffff257224 */ /* 0x000fe400078e0006 */
[----:B------:R-:W-:Y:S02]  /*6210*/  IMAD.MOV.U32 R36, RZ, RZ, R7 ;  /* 0x000000ffff247224 */ /* 0x000fe400078e0007 */
[----:B------:R-:W-:Y:S01]  /*6220*/  IMAD.MOV.U32 R41, RZ, RZ, R5 ;  /* 0x000000ffff297224 */ /* 0x000fe200078e0005 */
[C---:B------:R-:W-:Y:S01]  /*6230*/  HMMA.16816.F32.BF16 R248, R12.reuse, R26, RZ ;  /* 0x0000001a0cf8723c */ /* 0x040fe200000418ff */
[----:B------:R-:W-:Y:S04]  /*6240*/  LDSM.16.M88.4 R4, [R224+0x3000] ;  /* 0x00300000e004783b */ /* 0x000fe80000000200 */
[----:B------:R-:W1:Y:S03]  /*6250*/  LDSM.16.M88.4 R24, [R221+0x7800] ;  /* 0x00780000dd18783b */ /* 0x000e660000000200 */
[C---:B------:R-:W-:Y:S01]  /*6260*/  HMMA.16816.F32.BF16 R244, R12.reuse, R30, RZ ;  /* 0x0000001e0cf4723c */ /* 0x040fe200000418ff */
[----:B------:R-:W-:Y:S07]  /*6270*/  LDSM.16.M88.4 R28, [R221+0x7c00] ;  /* 0x007c0000dd1c783b */ /* 0x000fee0000000200 */
[----:B------:R-:W-:Y:S01]  /*6280*/  HMMA.16816.F32.BF16 R212, R12, R22, RZ ;  /* 0x000000160cd4723c */ /* 0x000fe200000418ff */
[----:B------:R-:W2:Y:S04]  /*6290*/  LDSM.16.M88.4 R12, [R224+0x2000] ;  /* 0x00200000e00c783b */ /* 0x000ea80000000200 */
[----:B------:R-:W3:Y:S01]  /*62a0*/  LDSM.16.M88.4 R20, [R221+0x7400] ;  /* 0x00740000dd14783b */ /* 0x000ee20000000200 */
[----:B------:R-:W-:-:S02]  /*62b0*/  IMAD.MOV.U32 R100, RZ, RZ, R108 ;  /* 0x000000ffff647224 */ /* 0x000fc400078e006c */
[----:B------:R-:W-:Y:S02]  /*62c0*/  IMAD.MOV.U32 R49, RZ, RZ, R109 ;  /* 0x000000ffff317224 */ /* 0x000fe400078e006d */
[----:B------:R-:W-:Y:S02]  /*62d0*/  IMAD.MOV.U32 R48, RZ, RZ, R110 ;  /* 0x000000ffff307224 */ /* 0x000fe400078e006e */
[----:B------:R-:W-:Y:S02]  /*62e0*/  IMAD.MOV.U32 R45, RZ, RZ, R111 ;  /* 0x000000ffff2d7224 */ /* 0x000fe400078e006f */
        /* <DEDUP_REMOVED lines=12> */
[----:B------:R-:W-:-:S05]  /*63b0*/  IMAD.MOV.U32 R246, RZ, RZ, R37 ;  /* 0x000000fffff67224 */ /* 0x000fca00078e0025 */
[----:B-1----:R-:W-:Y:S01]  /*63c0*/  HMMA.16816.F32.BF16 R44, R4, R26, R52 ;  /* 0x0000001a042c723c */ /* 0x002fe20000041834 */
[----:B------:R-:W-:-:S07]  /*63d0*/  IMAD.MOV.U32 R247, RZ, RZ, R36 ;  /* 0x000000fffff77224 */ /* 0x000fce00078e0024 */
[----:B------:R-:W-:Y:S01]  /*63e0*/  HMMA.16816.F32.BF16 R216, R16, R38, R248 ;  /* 0x0000002610d8723c */ /* 0x000fe200000418f8 */
[----:B------:R-:W-:Y:S04]  /*63f0*/  LDSM.16.M88.4 R16, [R223+0x7000] ;  /* 0x00700000df10783b */ /* 0x000fe80000000200 */
[----:B------:R-:W-:Y:S03]  /*6400*/  LDSM.16.M88.4 R36, [R223+0x7400] ;  /* 0x00740000df24783b */ /* 0x000fe60000000200 */
[C---:B------:R-:W-:Y:S01]  /*6410*/  HMMA.16816.F32.BF16 R188, R4.reuse, R8, R208 ;  /* 0x0000000804bc723c */ /* 0x040fe200000418d0 */
[----:B------:R-:W-:Y:S02]  /*6420*/  IMAD.MOV.U32 R248, RZ, RZ, R40 ;  /* 0x000000fffff87224 */ /* 0x000fe400078e0028 */
[----:B------:R-:W-:Y:S05]  /*6430*/  LDSM.16.M88.4 R40, [R223+0x7800] ;  /* 0x00780000df28783b */ /* 0x000fea0000000200 */
[----:B------:R-:W-:Y:S01]  /*6440*/  HMMA.16816.F32.BF16 R180, R4, R10, R64 ;  /* 0x0000000a04b4723c */ /* 0x000fe20000041840 */
[----:B------:R-:W-:Y:S07]  /*6450*/  LDSM.16.M88.4 R64, [R223+0x7c00] ;  /* 0x007c0000df40783b */ /* 0x000fee0000000200 */
[C---:B--2---:R-:W-:Y:S08]  /*6460*/  HMMA.16816.F32.BF16 R48, R12.reuse, R8, R60 ;  /* 0x000000080c30723c */ /* 0x044ff0000004183c */
[----:B------:R-:W-:Y:S01]  /*6470*/  HMMA.16816.F32.BF16 R52, R12, R10, R108 ;  /* 0x0000000a0c34723c */ /* 0x000fe2000004186c */
[----:B------:R-:W1:Y:S07]  /*6480*/  LDSM.16.M88.4 R8, [R225+0x2000] ;  /* 0x00200000e108783b */ /* 0x000e6e0000000200 */
[C---:B---3--:R-:W-:Y:S08]  /*6490*/  HMMA.16816.F32.BF16 R204, R4.reuse, R20, R204 ;  /* 0x0000001404cc723c */ /* 0x048ff000000418cc */
[C---:B------:R-:W-:Y:S08]  /*64a0*/  HMMA.16816.F32.BF16 R192, R4.reuse, R24, R192 ;  /* 0x0000001804c0723c */ /* 0x040ff000000418c0 */
[C---:B------:R-:W-:Y:S08]  /*64b0*/  HMMA.16816.F32.BF16 R184, R4.reuse, R28, R184 ;  /* 0x0000001c04b8723c */ /* 0x040ff000000418b8 */
[C---:B------:R-:W-:Y:S08]  /*64c0*/  HMMA.16816.F32.BF16 R176, R4.reuse, R22, R56 ;  /* 0x0000001604b0723c */ /* 0x040ff00000041838 */
[----:B------:R-:W-:Y:S01]  /*64d0*/  HMMA.16816.F32.BF16 R32, R4, R30, R32 ;  /* 0x0000001e0420723c */ /* 0x000fe20000041820 */
[----:B------:R-:W2:Y:S01]  /*64e0*/  LDSM.16.M88.4 R4, [R225+0x3000] ;  /* 0x00300000e104783b */ /* 0x000ea20000000200 */
[----:B------:R-:W-:-:S02]  /*64f0*/  IMAD.MOV.U32 R240, RZ, RZ, R100 ;  /* 0x000000fffff07224 */ /* 0x000fc400078e0064 */
[----:B------:R-:W-:Y:S02]  /*6500*/  IMAD.MOV.U32 R249, RZ, RZ, R3 ;  /* 0x000000fffff97224 */ /* 0x000fe400078e0003 */
[----:B------:R-:W-:Y:S02]  /*6510*/  IMAD.MOV.U32 R250, RZ, RZ, R2 ;  /* 0x000000fffffa7224 */ /* 0x000fe400078e0002 */
[----:B------:R-:W-:Y:S01]  /*6520*/  IMAD.MOV.U32 R251, RZ, RZ, R0 ;  /* 0x000000fffffb7224 */ /* 0x000fe200078e0000 */
[C---:B------:R-:W-:Y:S08]  /*6530*/  HMMA.16816.F32.BF16 R108, R12.reuse, R22, R200 ;  /* 0x000000160c6c723c */ /* 0x040ff000000418c8 */
[C---:B------:R-:W-:Y:S08]  /*6540*/  HMMA.16816.F32.BF16 R60, R12.reuse, R20, R248 ;  /* 0x000000140c3c723c */ /* 0x040ff000000418f8 */
[C---:B------:R-:W-:Y:S08]  /*6550*/  HMMA.16816.F32.BF16 R200, R12.reuse, R24, R244 ;  /* 0x000000180cc8723c */ /* 0x040ff000000418f4 */
[C---:B------:R-:W-:Y:S01]  /*6560*/  HMMA.16816.F32.BF16 R216, R12.reuse, R26, R216 ;  /* 0x0000001a0cd8723c */ /* 0x040fe200000418d8 */
[----:B------:R-:W-:Y:S07]  /*6570*/  LDSM.16.M88.4 R24, [R223+0x8000] ;  /* 0x00800000df18783b */ /* 0x000fee0000000200 */
[C---:B------:R-:W-:Y:S08]  /*6580*/  HMMA.16816.F32.BF16 R208, R12.reuse, R28, R240 ;  /* 0x0000001c0cd0723c */ /* 0x040ff000000418f0 */
[----:B------:R-:W-:Y:S01]  /*6590*/  HMMA.16816.F32.BF16 R196, R12, R30, R196 ;  /* 0x0000001e0cc4723c */ /* 0x000fe200000418c4 */
[----:B------:R-:W-:Y:S04]  /*65a0*/  LDSM.16.M88.4 R28, [R221+0x8000] ;  /* 0x00800000dd1c783b */ /* 0x000fe80000000200 */
[----:B------:R-:W3:Y:S03]  /*65b0*/  LDSM.16.M88.4 R12, [R224+0x4000] ;  /* 0x00400000e00c783b */ /* 0x000ee60000000200 */
        /* <DEDUP_REMOVED lines=9> */
[----:B------:R-:W1:Y:S04]  /*6650*/  LDSM.16.M88.4 R4, [R224+0x5000] ;  /* 0x00500000e004783b */ /* 0x000e680000000200 */
[----:B------:R-:W-:Y:S03]  /*6660*/  LDSM.16.M88.4 R32, [R221+0x8400] ;  /* 0x00840000dd20783b */ /* 0x000fe60000000200 */
[----:B------:R-:W-:Y:S01]  /*6670*/  HMMA.16816.F32.BF16 R52, R8, R18, R52 ;  /* 0x000000120834723c */ /* 0x000fe20000041834 */
[----:B------:R-:W2:Y:S07]  /*6680*/  LDSM.16.M88.4 R16, [R225+0x4000] ;  /* 0x00400000e110783b */ /* 0x000eae0000000200 */
[-C--:B---3--:R-:W-:Y:S01]  /*6690*/  HMMA.16816.F32.BF16 R44, R12, R28.reuse, R20 ;  /* 0x0000001c0c2c723c */ /* 0x088fe20000041814 */
[----:B------:R-:W3:Y:S07]  /*66a0*/  LDSM.16.M88.4 R20, [R225+0x5000] ;  /* 0x00500000e114783b */ /* 0x000eee0000000200 */
[----:B-1----:R-:W-:Y:S11]  /*66b0*/  HMMA.16816.F32.BF16 R48, R4, R28, R56 ;  /* 0x0000001c0430723c */ /* 0x002ff60000041838 */
[----:B------:R-:W-:Y:S05]  /*66c0*/  @!UPT UIADD3 URZ, URZ, URZ, URZ ;  /* 0x0000003f3f3ff290 */ /* 0x000fea000fffe03f */
[----:B--2---:R-:W-:Y:S08]  /*66d0*/  HMMA.16816.F32.BF16 R44, R16, R24, R44 ;  /* 0x00000018102c723c */ /* 0x004ff0000004182c */
[-C--:B------:R-:W-:Y:S08]  /*66e0*/  HMMA.16816.F32.BF16 R56, R4, R30.reuse, R180 ;  /* 0x0000001e0438723c */ /* 0x080ff000000418b4 */
[----:B------:R-:W-:Y:S08]  /*66f0*/  HMMA.16816.F32.BF16 R28, R12, R30, R52 ;  /* 0x0000001e0c1c723c */ /* 0x000ff00000041834 */
[----:B---3--:R-:W-:Y:S01]  /*6700*/  HMMA.16816.F32.BF16 R48, R20, R24, R48 ;  /* 0x000000181430723c */ /* 0x008fe20000041830 */
[----:B------:R-:W-:-:S04]  /*6710*/  FMUL.FTZ R0, R44, c[0x0][0x2ec] ;  /* 0x0000bb002c007a20 */ /* 0x000fc80000410000 */
[----:B------:R1:W2:Y:S03]  /*6720*/  MUFU.TANH R241, R0 ;  /* 0x0000000000f17308 */ /* 0x0002a60000002400 */
[----:B------:R-:W-:Y:S01]  /*6730*/  HMMA.16816.F32.BF16 R60, R8, R36, R60 ;  /* 0x00000024083c723c */ /* 0x000fe2000004183c */
[----:B-1----:R-:W-:-:S04]  /*6740*/  FMUL.FTZ R0, R45, c[0x0][0x2ec] ;  /* 0x0000bb002d007a20 */ /* 0x002fc80000410000 */
[----:B------:R1:W-:Y:S03]  /*6750*/  MUFU.TANH R242, R0 ;  /* 0x0000000000f27308 */ /* 0x0003e60000002400 */
[----:B------:R-:W-:Y:S01]  /*6760*/  HMMA.16816.F32.BF16 R28, R16, R26, R28 ;  /* 0x0000001a101c723c */ /* 0x000fe2000004181c */
[----:B-1----:R-:W-:-:S04]  /*6770*/  FMUL.FTZ R0, R46, c[0x0][0x2ec] ;  /* 0x0000bb002e007a20 */ /* 0x002fc80000410000 */
[----:B------:R1:W-:Y:S02]  /*6780*/  MUFU.TANH R235, R0 ;  /* 0x0000000000eb7308 */ /* 0x0003e40000002400 */
[----:B-1----:R-:W-:Y:S02]  /*6790*/  FMUL.FTZ R0, R47, c[0x0][0x2ec] ;  /* 0x0000bb002f007a20 */ /* 0x002fe40000410000 */
[----:B------:R-:W-:Y:S01]  /*67a0*/  HMMA.16816.F32.BF16 R44, R20, R26, R56 ;  /* 0x0000001a142c723c */ /* 0x000fe20000041838 */
[----:B------:R-:W1:Y:S03]  /*67b0*/  LDSM.16.M88.4 R24, [R223+0x8400] ;  /* 0x00840000df18783b */ /* 0x000e660000000200 */
[----:B------:R3:W-:Y:S02]  /*67c0*/  MUFU.TANH R240, R0 ;  /* 0x0000000000f07308 */ /* 0x0007e40000002400 */
[----:B---3--:R-:W-:-:S06]  /*67d0*/  FMUL.FTZ R0, R48, c[0x0][0x2ec] ;  /* 0x0000bb0030007a20 */ /* 0x008fcc0000410000 */
[----:B------:R3:W4:Y:S01]  /*67e0*/  MUFU.TANH R101, R0 ;  /* 0x0000000000657308 */ /* 0x0007220000002400 */
[----:B------:R-:W-:Y:S08]  /*67f0*/  HMMA.16816.F32.BF16 R108, R8, R38, R108 ;  /* 0x00000026086c723c */ /* 0x000ff0000004186c */
[----:B------:R-:W-:Y:S01]  /*6800*/  HMMA.16816.F32.BF16 R36, R12, R32, R60 ;  /* 0x000000200c24723c */ /* 0x000fe2000004183c */
[----:B---3--:R-:W-:-:S04]  /*6810*/  FMUL.FTZ R0, R49, c[0x0][0x2ec] ;  /* 0x0000bb0031007a20 */ /* 0x008fc80000410000 */
[----:B------:R3:W-:Y:S03]  /*6820*/  MUFU.TANH R237, R0 ;  /* 0x0000000000ed7308 */ /* 0x0007e60000002400 */
[----:B------:R-:W-:Y:S01]  /*6830*/  HMMA.16816.F32.BF16 R52, R4, R32, R204 ;  /* 0x000000200434723c */ /* 0x000fe200000418cc */
[----:B---3--:R-:W-:-:S04]  /*6840*/  FMUL.FTZ R0, R50, c[0x0][0x2ec] ;  /* 0x0000bb0032007a20 */ /* 0x008fc80000410000 */
[----:B------:R3:W-:Y:S02]  /*6850*/  MUFU.TANH R100, R0 ;  /* 0x0000000000647308 */ /* 0x0007e40000002400 */
[----:B---3--:R-:W-:-:S06]  /*6860*/  FMUL.FTZ R0, R51, c[0x0][0x2ec] ;  /* 0x0000bb0033007a20 */ /* 0x008fcc0000410000 */
[----:B------:R3:W-:Y:S02]  /*6870*/  MUFU.TANH R205, R0 ;  /* 0x0000000000cd7308 */ /* 0x0007e40000002400 */
[----:B---3--:R-:W-:-:S06]  /*6880*/  FMUL.FTZ R0, R28, c[0x0][0x2ec] ;  /* 0x0000bb001c007a20 */ /* 0x008fcc0000410000 */
[----:B------:R3:W5:Y:S01]  /*6890*/  MUFU.TANH R106, R0 ;  /* 0x00000000006a7308 */ /* 0x0007620000002400 */
[----:B-1----:R-:W-:Y:S01]  /*68a0*/  HMMA.16816.F32.BF16 R36, R16, R24, R36 ;  /* 0x000000181024723c */ /* 0x002fe20000041824 */
[----:B---3--:R-:W-:-:S06]  /*68b0*/  FMUL.FTZ R0, R29, c[0x0][0x2ec] ;  /* 0x0000bb001d007a20 */ /* 0x008fcc0000410000 */
[----:B------:R1:W-:Y:S02]  /*68c0*/  MUFU.TANH R246, R0 ;  /* 0x0000000000f67308 */ /* 0x0003e40000002400 */
[----:B-1----:R-:W-:-:S06]  /*68d0*/  FMUL.FTZ R0, R30, c[0x0][0x2ec] ;  /* 0x0000bb001e007a20 */ /* 0x002fcc0000410000 */
[----:B------:R1:W3:Y:S02]  /*68e0*/  MUFU.TANH R207, R0 ;  /* 0x0000000000cf7308 */ /* 0x0002e40000002400 */
[----:B-1----:R-:W-:Y:S01]  /*68f0*/  FMUL.FTZ R0, R31, c[0x0][0x2ec] ;  /* 0x0000bb001f007a20 */ /* 0x002fe20000410000 */
[----:B------:R-:W-:Y:S01]  /*6900*/  HMMA.16816.F32.BF16 R52, R20, R24, R52 ;  /* 0x000000181434723c */ /* 0x000fe20000041834 */
[----:B------:R-:W1:Y:S04]  /*6910*/  LDSM.16.M88.4 R28, [R221+0x8800] ;  /* 0x00880000dd1c783b */ /* 0x000e680000000200 */
[----:B------:R2:W-:Y:S02]  /*6920*/  MUFU.TANH R245, R0 ;  /* 0x0000000000f57308 */ /* 0x0005e40000002400 */
[----:B--2---:R-:W-:-:S06]  /*6930*/  FMUL.FTZ R0, R44, c[0x0][0x2ec] ;  /* 0x0000bb002c007a20 */ /* 0x004fcc0000410000 */
[----:B------:R2:W1:Y:S01]  /*6940*/  MUFU.TANH R238, R0 ;  /* 0x0000000000ee7308 */ /* 0x0004620000002400 */
[----:B------:R-:W-:Y:S01]  /*6950*/  HMMA.16816.F32.BF16 R48, R12, R34, R108 ;  /* 0x000000220c30723c */ /* 0x000fe2000004186c */
[----:B--2---:R-:W-:-:S06]  /*6960*/  FMUL.FTZ R0, R45, c[0x0][0x2ec] ;  /* 0x0000bb002d007a20 */ /* 0x004fcc0000410000 */
[----:B------:R2:W-:Y:S02]  /*6970*/  MUFU.TANH R247, R0 ;  /* 0x0000000000f77308 */ /* 0x0005e40000002400 */
[----:B--2---:R-:W-:-:S06]  /*6980*/  FMUL.FTZ R0, R46, c[0x0][0x2ec] ;  /* 0x0000bb002e007a20 */ /* 0x004fcc0000410000 */
[----:B------:R2:W1:Y:S02]  /*6990*/  MUFU.TANH R206, R0 ;  /* 0x0000000000ce7308 */ /* 0x0004640000002400 */
[----:B--2---:R-:W-:-:S06]  /*69a0*/  FMUL.FTZ R0, R47, c[0x0][0x2ec] ;  /* 0x0000bb002f007a20 */ /* 0x004fcc0000410000 */
[----:B------:R2:W1:Y:S01]  /*69b0*/  MUFU.TANH R244, R0 ;  /* 0x0000000000f47308 */ /* 0x0004620000002400 */
[----:B------:R-:W-:Y:S01]  /*69c0*/  HMMA.16816.F32.BF16 R44, R4, R34, R176 ;  /* 0x00000022042c723c */ /* 0x000fe200000418b0 */
[----:B------:R-:W1:Y:S01]  /*69d0*/  LDSM.16.M88.4 R32, [R223+0x8800] ;  /* 0x00880000df20783b */ /* 0x000e620000000200 */
[----:B--2---:R-:W-:-:S05]  /*69e0*/  FMUL.FTZ R0, R36, c[0x0][0x2ec] ;  /* 0x0000bb0024007a20 */ /* 0x004fca0000410000 */
[----:B------:R2:W-:Y:S01]  /*69f0*/  MUFU.TANH R239, R0 ;  /* 0x0000000000ef7308 */ /* 0x0005e20000002400 */
[----:B------:R-:W-:Y:S01]  /*6a00*/  HMMA.16816.F32.BF16 R56, R8, R40, R200 ;  /* 0x000000280838723c */ /* 0x000fe200000418c8 */
[----:B--2---:R-:W-:-:S06]  /*6a10*/  FMUL.FTZ R0, R37, c[0x0][0x2ec] ;  /* 0x0000bb0025007a20 */ /* 0x004fcc0000410000 */
[----:B------:R2:W-:Y:S02]  /*6a20*/  MUFU.TANH R243, R0 ;  /* 0x0000000000f37308 */ /* 0x0005e40000002400 */
[----:B--2---:R-:W-:-:S06]  /*6a30*/  FMUL.FTZ R0, R38, c[0x0][0x2ec] ;  /* 0x0000bb0026007a20 */ /* 0x004fcc0000410000 */
[----:B------:R2:W-:Y:S02]  /*6a40*/  MUFU.TANH R204, R0 ;  /* 0x0000000000cc7308 */ /* 0x0005e40000002400 */
[----:B--2---:R-:W-:Y:S02]  /*6a50*/  FMUL.FTZ R0, R39, c[0x0][0x2ec] ;  /* 0x0000bb0027007a20 */ /* 0x004fe40000410000 */
[----:B------:R-:W-:Y:S04]  /*6a60*/  HMMA.16816.F32.BF16 R36, R16, R26, R48 ;  /* 0x0000001a1024723c */ /* 0x000fe80000041830 */
[----:B------:R2:W-:Y:S02]  /*6a70*/  MUFU.TANH R203, R0 ;  /* 0x0000000000cb7308 */ /* 0x0005e40000002400 */
[----:B--2---:R-:W-:-:S06]  /*6a80*/  FMUL.FTZ R0, R52, c[0x0][0x2ec] ;  /* 0x0000bb0034007a20 */ /* 0x004fcc0000410000 */
[----:B------:R2:W1:Y:S01]  /*6a90*/  MUFU.TANH R202, R0 ;  /* 0x0000000000ca7308 */ /* 0x0004620000002400 */
[----:B------:R-:W-:Y:S01]  /*6aa0*/  HMMA.16816.F32.BF16 R44, R20, R26, R44 ;  /* 0x0000001a142c723c */ /* 0x000fe2000004182c */
[----:B--2---:R-:W-:-:S06]  /*6ab0*/  FMUL.FTZ R0, R53, c[0x0][0x2ec] ;  /* 0x0000bb0035007a20 */ /* 0x004fcc0000410000 */
[----:B------:R2:W-:Y:S01]  /*6ac0*/  MUFU.TANH R201, R0 ;  /* 0x0000000000c97308 */ /* 0x0005e20000002400 */
[----:B-1----:R-:W-:Y:S01]  /*6ad0*/  HMMA.16816.F32.BF16 R24, R12, R28, R56 ;  /* 0x0000001c0c18723c */ /* 0x002fe20000041838 */
[----:B--2---:R-:W-:-:S06]  /*6ae0*/  FMUL.FTZ R0, R54, c[0x0][0x2ec] ;  /* 0x0000bb0036007a20 */ /* 0x004fcc0000410000 */
[----:B------:R1:W2:Y:S02]  /*6af0*/  MUFU.TANH R182, R0 ;  /* 0x0000000000b67308 */ /* 0x0002a40000002400 */
[----:B-1----:R-:W-:Y:S02]  /*6b00*/  FMUL.FTZ R0, R55, c[0x0][0x2ec] ;  /* 0x0000bb0037007a20 */ /* 0x002fe40000410000 */
[----:B------:R-:W-:Y:S07]  /*6b10*/  HMMA.16816.F32.BF16 R52, R4, R30, R188 ;  /* 0x0000001e0434723c */ /* 0x000fee00000418bc */
[----:B------:R-:W-:-:S02]  /*6b20*/  IMAD.MOV.U32 R191, RZ, RZ, R252 ;  /* 0x000000ffffbf7224 */ /* 0x000fc400078e00fc */
[----:B------:R-:W1:Y:S01]  /*6b30*/  S2R R252, SR_TID.X ;  /* 0x0000000000fc7919 */ /* 0x000e620000002100 */
[----:B------:R2:W1:Y:S01]  /*6b40*/  MUFU.TANH R181, R0 ;  /* 0x0000000000b57308 */ /* 0x0004620000002400 */
[C---:B------:R-:W-:Y:S08]  /*6b50*/  HMMA.16816.F32.BF16 R40, R8.reuse, R42, R216 ;  /* 0x0000002a0828723c */ /* 0x040ff000000418d8 */
[----:B------:R-:W-:Y:S01]  /*6b60*/  HMMA.16816.F32.BF16 R60, R8, R64, R208 ;  /* 0x00000040083c723c */ /* 0x000fe200000418d0 */
[----:B--2---:R-:W-:-:S07]  /*6b70*/  FMUL.FTZ R0, R36, c[0x0][0x2ec] ;  /* 0x0000bb0024007a20 */ /* 0x004fce0000410000 */
[----:B------:R-:W-:Y:S01]  /*6b80*/  HMMA.16816.F32.BF16 R48, R8, R66, R196 ;  /* 0x000000420830723c */ /* 0x000fe200000418c4 */
[----:B------:R2:W1:Y:S07]  /*6b90*/  MUFU.TANH R183, R0 ;  /* 0x0000000000b77308 */ /* 0x00046e0000002400 */
[----:B------:R-:W-:Y:S01]  /*6ba0*/  HMMA.16816.F32.BF16 R8, R4, R28, R192 ;  /* 0x0000001c0408723c */ /* 0x000fe200000418c0 */
[----:B--2---:R-:W-:-:S04]  /*6bb0*/  FMUL.FTZ R0, R37, c[0x0][0x2ec] ;  /* 0x0000bb0025007a20 */ /* 0x004fc80000410000 */
[----:B------:R2:W-:Y:S01]  /*6bc0*/  MUFU.TANH R200, R0 ;  /* 0x0000000000c87308 */ /* 0x0005e20000002400 */
[----:B-1----:R-:W-:Y:S01]  /*6bd0*/  IMAD.SHL.U32 R252, R252, 0x2, RZ ;  /* 0x00000002fcfc7824 */ /* 0x002fe200078e00ff */
[----:B------:R-:W-:Y:S01]  /*6be0*/  IADD3 R2, R191, -0x2, RZ ;  /* 0xfffffffebf027810 */ /* 0x000fe20007ffe0ff */
[----:B--2---:R-:W-:-:S05]  /*6bf0*/  FMUL.FTZ R0, R38, c[0x0][0x2ec] ;  /* 0x0000bb0026007a20 */ /* 0x004fca0000410000 */
[----:B------:R1:W2:Y:S01]  /*6c00*/  MUFU.TANH R179, R0 ;  /* 0x0000000000b37308 */ /* 0x0002a20000002400 */
[----:B------:R-:W-:Y:S01]  /*6c10*/  LOP3.LUT R252, R252, 0x6, RZ, 0xc0, !PT ;  /* 0x00000006fcfc7812 */ /* 0x000fe200078ec0ff */
[----:B-1----:R-:W-:Y:S02]  /*6c20*/  FMUL.FTZ R0, R39, c[0x0][0x2ec] ;  /* 0x0000bb0027007a20 */ /* 0x002fe40000410000 */
[----:B------:R-:W-:Y:S01]  /*6c30*/  HMMA.16816.F32.BF16 R36, R16, R32, R24 ;  /* 0x000000201024723c */ /* 0x000fe20000041818 */
[----:B------:R-:W1:Y:S03]  /*6c40*/  LDSM.16.M88.4 R24, [R221+0x8c00] ;  /* 0x008c0000dd18783b */ /* 0x000e660000000200 */
[----:B------:R2:W-:Y:S01]  /*6c50*/  MUFU.TANH R199, R0 ;  /* 0x0000000000c77308 */ /* 0x0005e20000002400 */
[----:B------:R-:W-:Y:S01]  /*6c60*/  ISETP.GT.AND P0, PT, R2, UR8, PT ;  /* 0x0000000802007c0c */ /* 0x000fe2000bf04270 */
[----:B------:R-:W-:-:S02]  /*6c70*/  FMUL.FTZ R3, R45, c[0x0][0x2ec] ;  /* 0x0000bb002d037a20 */ /* 0x000fc40000410000 */
[----:B------:R-:W-:Y:S01]  /*6c80*/  HMMA.16816.F32.BF16 R8, R20, R32, R8 ;  /* 0x000000201408723c */ /* 0x000fe20000041808 */
[----:B--2---:R-:W-:-:S04]  /*6c90*/  FMUL.FTZ R0, R44, c[0x0][0x2ec] ;  /* 0x0000bb002c007a20 */ /* 0x004fc80000410000 */
[----:B------:R2:W1:Y:S02]  /*6ca0*/  MUFU.TANH R178, R0 ;  /* 0x0000000000b27308 */ /* 0x0004640000002400 */
[----:B--2---:R-:W-:-:S05]  /*6cb0*/  IMAD R0, R2, 0x40, R252 ;  /* 0x0000004002007824 */ /* 0x004fca00078e02fc */
[C---:B------:R-:W-:Y:S02]  /*6cc0*/  IADD3 R2, R0.reuse, 0x1, RZ ;  /* 0x0000000100027810 */ /* 0x040fe40007ffe0ff */
[-C--:B------:R-:W-:Y:S02]  /*6cd0*/  ISETP.GE.AND P3, PT, R0, R233.reuse, PT ;  /* 0x000000e90000720c */ /* 0x080fe40003f66270 */
[C---:B------:R-:W-:Y:S02]  /*6ce0*/  ISETP.GE.AND P4, PT, R2.reuse, R233, PT ;  /* 0x000000e90200720c */ /* 0x040fe40003f86270 */
[C---:B------:R-:W-:Y:S02]  /*6cf0*/  ISETP.GE.AND P2, PT, R2.reuse, R232, PT ;  /* 0x000000e80200720c */ /* 0x040fe40003f46270 */
[C---:B------:R-:W-:Y:S02]  /*6d00*/  ISETP.GE.AND P6, PT, R2.reuse, R231, PT ;  /* 0x000000e70200720c */ /* 0x040fe40003fc6270 */
[----:B------:R-:W-:-:S02]  /*6d10*/  ISETP.GE.AND P5, PT, R2, R230, PT ;  /* 0x000000e60200720c */ /* 0x000fc40003fa6270 */
[-C--:B------:R-:W-:Y:S01]  /*6d20*/  ISETP.LT.OR P3, PT, R0, R229.reuse, P3 ;  /* 0x000000e50000720c */ /* 0x080fe20001f61670 */
[----:B------:R2:W-:Y:S01]  /*6d30*/  MUFU.TANH R180, R3 ;  /* 0x0000000300b47308 */ /* 0x0005e20000002400 */
[C---:B------:R-:W-:Y:S02]  /*6d40*/  ISETP.LT.OR P4, PT, R2.reuse, R229, P4 ;  /* 0x000000e50200720c */ /* 0x040fe40002781670 */
[C---:B------:R-:W-:Y:S02]  /*6d50*/  ISETP.LT.OR P2, PT, R2.reuse, R228, P2 ;  /* 0x000000e40200720c */ /* 0x040fe40001741670 */
[C---:B------:R-:W-:Y:S02]  /*6d60*/  ISETP.LT.OR P6, PT, R2.reuse, R227, P6 ;  /* 0x000000e30200720c */ /* 0x040fe400037c1670 */
[----:B------:R-:W-:Y:S01]  /*6d70*/  ISETP.LT.OR P5, PT, R2, R226, P5 ;  /* 0x000000e20200720c */ /* 0x000fe20002fa1670 */
[----:B------:R-:W-:Y:S01]  /*6d80*/  FMUL.FTZ R2, R36, c[0x0][0x2ec] ;  /* 0x0000bb0024027a20 */ /* 0x000fe20000410000 */
[----:B------:R-:W-:-:S02]  /*6d90*/  FSEL R59, R241, -INF , !P3 ;  /* 0xff800000f13b7808 */ /* 0x000fc40005800000 */
[C---:B------:R-:W-:Y:S01]  /*6da0*/  ISETP.GE.AND P3, PT, R0.reuse, R231, PT ;  /* 0x000000e70000720c */ /* 0x040fe20003f66270 */
[----:B------:R-:W-:Y:S01]  /*6db0*/  HMMA.16816.F32.BF16 R28, R12, R30, R40 ;  /* 0x0000001e0c1c723c */ /* 0x000fe20000041828 */
[----:B--2---:R-:W-:Y:S01]  /*6dc0*/  FMUL.FTZ R3, R47, c[0x0][0x2ec] ;  /* 0x0000bb002f037a20 */ /* 0x004fe20000410000 */
[----:B------:R2:W-:Y:S01]  /*6dd0*/  MUFU.TANH R111, R2 ;  /* 0x00000002006f7308 */ /* 0x0005e20000002400 */
[----:B------:R-:W-:-:S04]  /*6de0*/  ISETP.LT.OR P3, PT, R0, R227, P3 ;  /* 0x000000e30000720c */ /* 0x000fc80001f61670 */
[----:B------:R-:W-:-:S03]  /*6df0*/  FMUL.FTZ R40, R46, c[0x0][0x2ec] ;  /* 0x0000bb002e287a20 */ /* 0x000fc60000410000 */
[----:B------:R1:W-:Y:S01]  /*6e00*/  MUFU.TANH R177, R3 ;  /* 0x0000000300b17308 */ /* 0x0003e20000002400 */
[----:B----4-:R-:W-:Y:S02]  /*6e10*/  FSEL R46, R101, -INF , !P3 ;  /* 0xff800000652e7808 */ /* 0x010fe40005800000 */
[----:B--2---:R-:W-:Y:S01]  /*6e20*/  IADD3 R2, R0, 0x8, RZ ;  /* 0x0000000800027810 */ /* 0x004fe20007ffe0ff */
[----:B-1----:R-:W-:-:S03]  /*6e30*/  FMUL.FTZ R3, R37, c[0x0][0x2ec] ;  /* 0x0000bb0025037a20 */ /* 0x002fc60000410000 */
[C---:B------:R-:W-:Y:S01]  /*6e40*/  ISETP.GE.AND P3, PT, R2.reuse, R233, PT ;  /* 0x000000e90200720c */ /* 0x040fe20003f66270 */
[----:B------:R1:W-:Y:S03]  /*6e50*/  MUFU.TANH R176, R3 ;  /* 0x0000000300b07308 */ /* 0x0003e60000002400 */
[----:B------:R-:W-:Y:S01]  /*6e60*/  ISETP.LT.OR P3, PT, R2, R229, P3 ;  /* 0x000000e50200720c */ /* 0x000fe20001f61670 */
[----:B------:R-:W-:Y:S01]  /*6e70*/  FMUL.FTZ R32, R38, c[0x0][0x2ec] ;  /* 0x0000bb0026207a20 */ /* 0x000fe20000410000 */
[----:B------:R-:W-:Y:S01]  /*6e80*/  ISETP.GE.AND P1, PT, R0, R232, PT ;  /* 0x000000e80000720c */ /* 0x000fe20003f26270 */
[----:B------:R-:W-:Y:S02]  /*6e90*/  FMUL.FTZ R11, R11, c[0x0][0x2ec] ;  /* 0x0000bb000b0b7a20 */ /* 0x000fe40000410000 */
[----:B-1----:R-:W-:-:S04]  /*6ea0*/  FMUL.FTZ R3, R39, c[0x0][0x2ec] ;  /* 0x0000bb0027037a20 */ /* 0x002fc80000410000 */
[----:B------:R1:W-:Y:S01]  /*6eb0*/  MUFU.TANH R110, R3 ;  /* 0x00000003006e7308 */ /* 0x0003e20000002400 */
[----:B------:R-:W-:Y:S01]  /*6ec0*/  HMMA.16816.F32.BF16 R36, R12, R24, R60 ;  /* 0x000000180c24723c */ /* 0x000fe2000004183c */
[----:B------:R-:W-:-:S06]  /*6ed0*/  ISETP.LT.OR P1, PT, R0, R228, P1 ;  /* 0x000000e40000720c */ /* 0x000fcc0000f21670 */
[----:B-----5:R-:W-:Y:S01]  /*6ee0*/  FSEL R60, R106, -INF , !P3 ;  /* 0xff8000006a3c7808 */ /* 0x020fe20005800000 */
[----:B-1----:R-:W-:-:S04]  /*6ef0*/  FMUL.FTZ R3, R8, c[0x0][0x2ec] ;  /* 0x0000bb0008037a20 */ /* 0x002fc80000410000 */
[----:B------:R1:W-:Y:S01]  /*6f00*/  MUFU.TANH R106, R3 ;  /* 0x00000003006a7308 */ /* 0x0003e20000002400 */
[----:B------:R-:W-:Y:S02]  /*6f10*/  FSEL R65, R235, -INF , !P1 ;  /* 0xff800000eb417808 */ /* 0x000fe40004800000 */
[----:B------:R-:W-:Y:S01]  /*6f20*/  ISETP.GE.AND P1, PT, R0, R230, PT ;  /* 0x000000e60000720c */ /* 0x000fe20003f26270 */
[----:B------:R-:W-:Y:S04]  /*6f30*/  HMMA.16816.F32.BF16 R28, R16, R34, R28 ;  /* 0x00000022101c723c */ /* 0x000fe8000004181c */
[----:B------:R-:W-:Y:S01]  /*6f40*/  MUFU.TANH R101, R11 ;  /* 0x0000000b00657308 */ /* 0x000fe20000002400 */
[----:B-1----:R-:W-:-:S07]  /*6f50*/  FMUL.FTZ R3, R9, c[0x0][0x2ec] ;  /* 0x0000bb0009037a20 */ /* 0x002fce0000410000 */
[----:B------:R1:W-:Y:S01]  /*6f60*/  MUFU.TANH R108, R3 ;  /* 0x00000003006c7308 */ /* 0x0003e20000002400 */
[----:B------:R-:W-:Y:S02]  /*6f70*/  ISETP.LT.OR P1, PT, R0, R226, P1 ;  /* 0x000000e20000720c */ /* 0x000fe40000f21670 */
[----:B------:R-:W-:Y:S02]  /*6f80*/  FSEL R64, R242, -INF , !P4 ;  /* 0xff800000f2407808 */ /* 0x000fe40006000000 */
[----:B------:R-:W-:Y:S02]  /*6f90*/  FSEL R57, R100, -INF , !P1 ;  /* 0xff80000064397808 */ /* 0x000fe40004800000 */
[----:B------:R-:W-:Y:S01]  /*6fa0*/  FSEL R66, R240, -INF , !P2 ;  /* 0xff800000f0427808 */ /* 0x000fe20005000000 */
[----:B-1----:R-:W-:Y:S02]  /*6fb0*/  FMUL.FTZ R3, R10, c[0x0][0x2ec] ;  /* 0x0000bb000a037a20 */ /* 0x002fe40000410000 */
[----:B------:R-:W1:Y:S01]  /*6fc0*/  LDSM.16.M88.4 R8, [R223+0x8c00] ;  /* 0x008c0000df08783b */ /* 0x000e620000000200 */
[----:B------:R-:W-:-:S02]  /*6fd0*/  ISETP.GE.AND P1, PT, R2, R232, PT ;  /* 0x000000e80200720c */ /* 0x000fc40003f26270 */
[C---:B------:R-:W-:Y:S02]  /*6fe0*/  ISETP.GE.AND P4, PT, R2.reuse, R231, PT ;  /* 0x000000e70200720c */ /* 0x040fe40003f86270 */
[C---:B------:R-:W-:Y:S02]  /*6ff0*/  ISETP.GE.AND P2, PT, R2.reuse, R230, PT ;  /* 0x000000e60200720c */ /* 0x040fe40003f46270 */
[----:B------:R-:W-:Y:S02]  /*7000*/  FSEL R56, R237, -INF , !P6 ;  /* 0xff800000ed387808 */ /* 0x000fe40007000000 */
[----:B------:R-:W-:Y:S01]  /*7010*/  FSEL R58, R205, -INF , !P5 ;  /* 0xff800000cd3a7808 */ /* 0x000fe20006800000 */
[----:B------:R2:W4:Y:S01]  /*7020*/  MUFU.TANH R107, R40 ;  /* 0x00000028006b7308 */ /* 0x0005220000002400 */
[----:B------:R-:W-:Y:S01]  /*7030*/  ISETP.LT.OR P1, PT, R2, R228, P1 ;  /* 0x000000e40200720c */ /* 0x000fe20000f21670 */
[----:B------:R-:W-:-:S04]  /*7040*/  DEPBAR.LE SB0, 0x0 ;  /* 0x000080000000791a */ /* 0x000fc80000000000 */
[----:B------:R-:W-:Y:S01]  /*7050*/  BAR.SYNC.DEFER_BLOCKING 0x0 ;  /* 0x0000000000007b1d */ /* 0x000fe20000010000 */
[C---:B------:R-:W-:Y:S02]  /*7060*/  ISETP.LT.OR P4, PT, R2.reuse, R227, P4 ;  /* 0x000000e30200720c */ /* 0x040fe40002781670 */
[----:B------:R-:W-:Y:S02]  /*7070*/  ISETP.LT.OR P2, PT, R2, R226, P2 ;  /* 0x000000e20200720c */ /* 0x000fe40001741670 */
[----:B------:R-:W-:Y:S02]  /*7080*/  IADD3 R2, R0, 0x9, RZ ;  /* 0x0000000900027810 */ /* 0x000fe40007ffe0ff */
[----:B---3--:R-:W-:Y:S02]  /*7090*/  FSEL R61, R207, -INF , !P1 ;  /* 0xff800000cf3d7808 */ /* 0x008fe40004800000 */
        /* <DEDUP_REMOVED lines=8> */
[----:B------:R-:W-:Y:S01]  /*7120*/  IADD3 R2, R0, 0x10, RZ ;  /* 0x0000001000027810 */ /* 0x000fe20007ffe0ff */
[----:B------:R3:W5:Y:S01]  /*7130*/  MUFU.TANH R109, R32 ;  /* 0x00000020006d7308 */ /* 0x0007620000002400 */
[----:B--2---:R-:W-:Y:S01]  /*7140*/  HMMA.16816.F32.BF16 R40, R12, R26, R48 ;  /* 0x0000001a0c28723c */ /* 0x004fe20000041830 */
[----:B------:R-:W-:Y:S02]  /*7150*/  FSEL R45, R238, -INF , !P4 ;  /* 0xff800000ee2d7808 */ /* 0x000fe40006000000 */
[----:B------:R-:W-:-:S04]  /*7160*/  ISETP.GE.AND P4, PT, R2, R233, PT ;  /* 0x000000e90200720c */ /* 0x000fc80003f86270 */
[----:B------:R2:W1:Y:S01]  /*7170*/  MUFU.TANH R67, R3 ;  /* 0x0000000300437308 */ /* 0x0004620000002400 */
[----:B------:R-:W-:Y:S02]  /*7180*/  FSEL R48, R206, -INF , !P2 ;  /* 0xff800000ce307808 */ /* 0x000fe40005000000 */
[----:B------:R-:W-:Y:S02]  /*7190*/  FSEL R49, R246, -INF , !P6 ;  /* 0xff800000f6317808 */ /* 0x000fe40007000000 */
[----:B------:R-:W-:Y:S02]  /*71a0*/  FSEL R50, R245, -INF , !P5 ;  /* 0xff800000f5327808 */ /* 0x000fe40006800000 */
[C---:B------:R-:W-:Y:S01]  /*71b0*/  ISETP.GE.AND P2, PT, R2.reuse, R232, PT ;  /* 0x000000e80200720c */ /* 0x040fe20003f46270 */
[----:B---3--:R-:W-:Y:S01]  /*71c0*/  HMMA.16816.F32.BF16 R32, R20, R34, R52 ;  /* 0x000000221420723c */ /* 0x008fe20000041834 */
[C---:B------:R-:W-:Y:S02]  /*71d0*/  ISETP.GE.AND P6, PT, R2.reuse, R231, PT ;  /* 0x000000e70200720c */ /* 0x040fe40003fc6270 */
[----:B------:R-:W-:Y:S01]  /*71e0*/  ISETP.GE.AND P5, PT, R2, R230, PT ;  /* 0x000000e60200720c */ /* 0x000fe20003fa6270 */
[----:B--2---:R-:W-:Y:S01]  /*71f0*/  FMUL.FTZ R3, R28, c[0x0][0x2ec] ;  /* 0x0000bb001c037a20 */ /* 0x004fe20000410000 */
[----:B------:R-:W-:-:S02]  /*7200*/  ISETP.LT.OR P4, PT, R2, R229, P4 ;  /* 0x000000e50200720c */ /* 0x000fc40002781670 */
[C---:B------:R-:W-:Y:S01]  /*7210*/  ISETP.LT.OR P2, PT, R2.reuse, R228, P2 ;  /* 0x000000e40200720c */ /* 0x040fe20001741670 */
[----:B------:R2:W3:Y:S01]  /*7220*/  MUFU.TANH R63, R3 ;  /* 0x00000003003f7308 */ /* 0x0004e20000002400 */
[C---:B------:R-:W-:Y:S02]  /*7230*/  ISETP.LT.OR P6, PT, R2.reuse, R227, P6 ;  /* 0x000000e30200720c */ /* 0x040fe400037c1670 */
[----:B------:R-:W-:Y:S02]  /*7240*/  ISETP.LT.OR P5, PT, R2, R226, P5 ;  /* 0x000000e20200720c */ /* 0x000fe40002fa1670 */
[----:B------:R-:W-:Y:S02]  /*7250*/  IADD3 R2, R0, 0x11, RZ ;  /* 0x0000001100027810 */ /* 0x000fe40007ffe0ff */
[----:B------:R-:W-:Y:S02]  /*7260*/  FSEL R44, R247, -INF , !P3 ;  /* 0xff800000f72c7808 */ /* 0x000fe40005800000 */
[----:B------:R-:W-:-:S02]  /*7270*/  FSEL R47, R244, -INF , !P1 ;  /* 0xff800000f42f7808 */ /* 0x000fc40004800000 */
[C---:B------:R-:W-:Y:S01]  /*7280*/  ISETP.GE.AND P3, PT, R2.reuse, R233, PT ;  /* 0x000000e90200720c */ /* 0x040fe20003f66270 */
[----:B--2---:R-:W-:Y:S01]  /*7290*/  FMUL.FTZ R3, R29, c[0x0][0x2ec] ;  /* 0x0000bb001d037a20 */ /* 0x004fe20000410000 */
[----:B------:R-:W-:-:S03]  /*72a0*/  ISETP.GE.AND P1, PT, R2, R232, PT ;  /* 0x000000e80200720c */ /* 0x000fc60003f26270 */
[----:B------:R2:W-:Y:S01]  /*72b0*/  MUFU.TANH R100, R3 ;  /* 0x0000000300647308 */ /* 0x0005e20000002400 */
[----:B------:R-:W-:Y:S01]  /*72c0*/  HMMA.16816.F32.BF16 R12, R4, R24, R184 ;  /* 0x00000018040c723c */ /* 0x000fe200000418b8 */
[C---:B------:R-:W-:Y:S02]  /*72d0*/  ISETP.LT.OR P3, PT, R2.reuse, R229, P3 ;  /* 0x000000e50200720c */ /* 0x040fe40001f61670 */
[----:B------:R-:W-:-:S04]  /*72e0*/  ISETP.LT.OR P1, PT, R2, R228, P1 ;  /* 0x000000e40200720c */ /* 0x000fc80000f21670 */
[----:B------:R-:W-:Y:S02]  /*72f0*/  FMUL.FTZ R24, R31, c[0x0][0x2ec] ;  /* 0x0000bb001f187a20 */ /* 0x000fe40000410000 */
[----:B--2---:R-:W-:Y:S02]  /*7300*/  FMUL.FTZ R3, R30, c[0x0][0x2ec] ;  /* 0x0000bb001e037a20 */ /* 0x004fe40000410000 */
[----:B-1----:R-:W-:Y:S02]  /*7310*/  HMMA.16816.F32.BF16 R28, R16, R8, R36 ;  /* 0x00000008101c723c */ /* 0x002fe40000041824 */
[----:B------:R1:W2:Y:S01]  /*7320*/  MUFU.TANH R25, R3 ;  /* 0x0000000300197308 */ /* 0x0002a20000002400 */
[----:B------:R-:W-:Y:S02]  /*7330*/  FSEL R53, R202, -INF , !P6 ;  /* 0xff800000ca357808 */ /* 0x000fe40007000000 */
[----:B------:R-:W-:Y:S02]  /*7340*/  FSEL R182, R182, -INF , !P5 ;  /* 0xff800000b6b67808 */ /* 0x000fe40006800000 */
[----:B------:R-:W-:-:S02]  /*7350*/  FSEL R197, R243, -INF , !P3 ;  /* 0xff800000f3c57808 */ /* 0x000fc40005800000 */
[----:B------:R-:W-:Y:S02]  /*7360*/  FSEL R203, R203, -INF , !P1 ;  /* 0xff800000cbcb7808 */ /* 0x000fe40004800000 */
[----:B------:R-:W-:Y:S02]  /*7370*/  FSEL R52, R239, -INF , !P4 ;  /* 0xff800000ef347808 */ /* 0x000fe40006000000 */
[----:B------:R-:W-:Y:S02]  /*7380*/  FSEL R204, R204, -INF , !P2 ;  /* 0xff800000cccc7808 */ /* 0x000fe40005000000 */
[----:B-1----:R-:W-:Y:S02]  /*7390*/  IADD3 R3, R0, 0x18, RZ ;  /* 0x0000001800037810 */ /* 0x002fe40007ffe0ff */
[----:B------:R-:W-:Y:S02]  /*73a0*/  ISETP.GE.AND P4, PT, R2, R231, PT ;  /* 0x000000e70200720c */ /* 0x000fe40003f86270 */
[----:B------:R-:W-:-:S02]  /*73b0*/  ISETP.GE.AND P6, PT, R3, R233, PT ;  /* 0x000000e90300720c */ /* 0x000fc40003fc6270 */
[C---:B------:R-:W-:Y:S02]  /*73c0*/  ISETP.GE.AND P5, PT, R3.reuse, R232, PT ;  /* 0x000000e80300720c */ /* 0x040fe40003fa6270 */
[C---:B------:R-:W-:Y:S02]  /*73d0*/  ISETP.GE.AND P3, PT, R3.reuse, R231, PT ;  /* 0x000000e70300720c */ /* 0x040fe40003f66270 */
[CC--:B------:R-:W-:Y:S02]  /*73e0*/  ISETP.GE.AND P1, PT, R3.reuse, R230.reuse, PT ;  /* 0x000000e60300720c */ /* 0x0c0fe40003f26270 */
[----:B------:R-:W-:Y:S02]  /*73f0*/  ISETP.GE.AND P2, PT, R2, R230, PT ;  /* 0x000000e60200720c */ /* 0x000fe40003f46270 */
[C---:B------:R-:W-:Y:S02]  /*7400*/  ISETP.LT.OR P6, PT, R3.reuse, R229, P6 ;  /* 0x000000e50300720c */ /* 0x040fe400037c1670 */
[----:B------:R-:W-:-:S02]  /*7410*/  ISETP.LT.OR P5, PT, R3, R228, P5 ;  /* 0x000000e40300720c */ /* 0x000fc40002fa1670 */
[CC--:B------:R-:W-:Y:S02]  /*7420*/  ISETP.LT.OR P3, PT, R3.reuse, R227.reuse, P3 ;  /* 0x000000e30300720c */ /* 0x0c0fe40001f61670 */
[-C--:B------:R-:W-:Y:S01]  /*7430*/  ISETP.LT.OR P1, PT, R3, R226.reuse, P1 ;  /* 0x000000e20300720c */ /* 0x080fe20000f21670 */
[----:B------:R-:W-:Y:S01]  /*7440*/  FMUL.FTZ R3, R33, c[0x0][0x2ec] ;  /* 0x0000bb0021037a20 */ /* 0x000fe20000410000 */
[C---:B------:R-:W-:Y:S02]  /*7450*/  ISETP.LT.OR P4, PT, R2.reuse, R227, P4 ;  /* 0x000000e30200720c */ /* 0x040fe40002781670 */
[----:B------:R-:W-:Y:S01]  /*7460*/  ISETP.LT.OR P2, PT, R2, R226, P2 ;  /* 0x000000e20200720c */ /* 0x000fe20001741670 */
[----:B------:R1:W-:Y:S01]  /*7470*/  MUFU.TANH R62, R24 ;  /* 0x00000018003e7308 */ /* 0x0003e20000002400 */
[----:B------:R-:W-:Y:S02]  /*7480*/  IADD3 R2, R0, 0x19, RZ ;  /* 0x0000001900027810 */ /* 0x000fe40007ffe0ff */
[----:B------:R-:W-:-:S02]  /*7490*/  FSEL R54, R201, -INF , !P4 ;  /* 0xff800000c9367808 */ /* 0x000fc40006000000 */
[----:B------:R-:W-:Y:S02]  /*74a0*/  FSEL R181, R181, -INF , !P2 ;  /* 0xff800000b5b57808 */ /* 0x000fe40005000000 */
[----:B------:R-:W-:Y:S02]  /*74b0*/  FSEL R196, R183, -INF , !P6 ;  /* 0xff800000b7c47808 */ /* 0x000fe40007000000 */
[----:B------:R-:W-:Y:S02]  /*74c0*/  FSEL R202, R179, -INF , !P5 ;  /* 0xff800000b3ca7808 */ /* 0x000fe40006800000 */
[C---:B------:R-:W-:Y:S02]  /*74d0*/  ISETP.GE.AND P4, PT, R2.reuse, R233, PT ;  /* 0x000000e90200720c */ /* 0x040fe40003f86270 */
[----:B------:R-:W-:Y:S01]  /*74e0*/  ISETP.GE.AND P2, PT, R2, R232, PT ;  /* 0x000000e80200720c */ /* 0x000fe20003f46270 */
[----:B-1----:R-:W-:Y:S01]  /*74f0*/  FMUL.FTZ R24, R32, c[0x0][0x2ec] ;  /* 0x0000bb0020187a20 */ /* 0x002fe20000410000 */
[C---:B------:R-:W-:Y:S01]  /*7500*/  ISETP.GE.AND P6, PT, R2.reuse, R231, PT ;  /* 0x000000e70200720c */ /* 0x040fe20003fc6270 */
[----:B------:R1:W-:Y:S01]  /*7510*/  MUFU.TANH R32, R3 ;  /* 0x0000000300207308 */ /* 0x0003e20000002400 */
[----:B------:R-:W-:-:S02]  /*7520*/  ISETP.GE.AND P5, PT, R2, R230, PT ;  /* 0x000000e60200720c */ /* 0x000fc40003fa6270 */
[C---:B------:R-:W-:Y:S02]  /*7530*/  ISETP.LT.OR P4, PT, R2.reuse, R229, P4 ;  /* 0x000000e50200720c */ /* 0x040fe40002781670 */
[C---:B------:R-:W-:Y:S02]  /*7540*/  ISETP.LT.OR P2, PT, R2.reuse, R228, P2 ;  /* 0x000000e40200720c */ /* 0x040fe40001741670 */
[C---:B------:R-:W-:Y:S01]  /*7550*/  ISETP.LT.OR P6, PT, R2.reuse, R227, P6 ;  /* 0x000000e30200720c */ /* 0x040fe200037c1670 */
[----:B------:R-:W2:Y:S01]  /*7560*/  MUFU.TANH R55, R24 ;  /* 0x0000001800377308 */ /* 0x000ea20000002400 */
[----:B------:R-:W-:Y:S02]  /*7570*/  ISETP.LT.OR P5, PT, R2, R226, P5 ;  /* 0x000000e20200720c */ /* 0x000fe40002fa1670 */
[----:B------:R-:W-:Y:S01]  /*7580*/  IADD3 R2, R0, 0x20, RZ ;  /* 0x0000002000027810 */ /* 0x000fe20007ffe0ff */
[----:B-1----:R-:W-:-:S04]  /*7590*/  FMUL.FTZ R3, R34, c[0x0][0x2ec] ;  /* 0x0000bb0022037a20 */ /* 0x002fc80000410000 */
[----:B------:R1:W1:Y:S01]  /*75a0*/  MUFU.TANH R24, R3 ;  /* 0x0000000300187308 */ /* 0x0002620000002400 */
[----:B------:R-:W-:Y:S01]  /*75b0*/  HMMA.16816.F32.BF16 R12, R20, R8, R12 ;  /* 0x00000008140c723c */ /* 0x000fe2000004180c */
[----:B------:R-:W-:Y:S02]  /*75c0*/  FSEL R51, R178, -INF , !P3 ;  /* 0xff800000b2337808 */ /* 0x000fe40005800000 */
[----:B----4-:R-:W-:Y:S02]  /*75d0*/  FSEL R183, R107, -INF , !P1 ;  /* 0xff8000006bb77808 */ /* 0x010fe40004800000 */
[----:B------:R-:W-:Y:S02]  /*75e0*/  FSEL R198, R200, -INF , !P4 ;  /* 0xff800000c8c67808 */ /* 0x000fe40006000000 */
[----:B------:R-:W-:Y:S02]  /*75f0*/  FSEL R199, R199, -INF , !P2 ;  /* 0xff800000c7c77808 */ /* 0x000fe40005000000 */
[----:B------:R-:W-:-:S02]  /*7600*/  ISETP.GE.AND P3, PT, R2, R233, PT ;  /* 0x000000e90200720c */ /* 0x000fc40003f66270 */
[C---:B------:R-:W-:Y:S01]  /*7610*/  ISETP.GE.AND P1, PT, R2.reuse, R232, PT ;  /* 0x000000e80200720c */ /* 0x040fe20003f26270 */
[----:B-1----:R-:W-:Y:S01]  /*7620*/  FMUL.FTZ R3, R35, c[0x0][0x2ec] ;  /* 0x0000bb0023037a20 */ /* 0x002fe20000410000 */
[C---:B------:R-:W-:Y:S02]  /*7630*/  ISETP.GE.AND P4, PT, R2.reuse, R231, PT ;  /* 0x000000e70200720c */ /* 0x040fe40003f86270 */
[C---:B------:R-:W-:Y:S01]  /*7640*/  ISETP.GE.AND P2, PT, R2.reuse, R230, PT ;  /* 0x000000e60200720c */ /* 0x040fe20003f46270 */
[----:B------:R1:W4:Y:S01]  /*7650*/  MUFU.TANH R9, R3 ;  /* 0x0000000300097308 */ /* 0x0003220000002400 */
[C---:B------:R-:W-:Y:S02]  /*7660*/  ISETP.LT.OR P3, PT, R2.reuse, R229, P3 ;  /* 0x000000e50200720c */ /* 0x040fe40001f61670 */
[C---:B------:R-:W-:Y:S02]  /*7670*/  ISETP.LT.OR P1, PT, R2.reuse, R228, P1 ;  /* 0x000000e40200720c */ /* 0x040fe40000f21670 */
[----:B------:R-:W-:-:S02]  /*7680*/  ISETP.LT.OR P4, PT, R2, R227, P4 ;  /* 0x000000e30200720c */ /* 0x000fc40002781670 */
[----:B------:R-:W-:Y:S02]  /*7690*/  ISETP.LT.OR P2, PT, R2, R226, P2 ;  /* 0x000000e20200720c */ /* 0x000fe40001741670 */
[----:B------:R-:W-:Y:S01]  /*76a0*/  IADD3 R2, R0, 0x21, RZ ;  /* 0x0000002100027810 */ /* 0x000fe20007ffe0ff */
[----:B------:R-:W-:Y:S01]  /*76b0*/  HMMA.16816.F32.BF16 R4, R4, R26, R212 ;  /* 0x0000001a0404723c */ /* 0x000fe200000418d4 */
[----:B-1----:R-:W-:-:S06]  /*76c0*/  FMUL.FTZ R3, R28, c[0x0][0x2ec] ;  /* 0x0000bb001c037a20 */ /* 0x002fcc0000410000 */
[----:B------:R-:W-:Y:S01]  /*76d0*/  FSEL R214, R111, -INF , !P3 ;  /* 0xff8000006fd67808 */ /* 0x000fe20005800000 */
[----:B------:R1:W1:Y:S01]  /*76e0*/  MUFU.TANH R8, R3 ;  /* 0x0000000300087308 */ /* 0x0002620000002400 */
[----:B-----5:R-:W-:Y:S02]  /*76f0*/  FSEL R241, R109, -INF , !P1 ;  /* 0xff8000006df17808 */ /* 0x020fe40004800000 */
[C---:B------:R-:W-:Y:S02]  /*7700*/  ISETP.GE.AND P3, PT, R2.reuse, R231, PT ;  /* 0x000000e70200720c */ /* 0x040fe40003f66270 */
[C---:B------:R-:W-:Y:S02]  /*7710*/  ISETP.GE.AND P1, PT, R2.reuse, R230, PT ;  /* 0x000000e60200720c */ /* 0x040fe40003f26270 */
[C---:B------:R-:W-:Y:S02]  /*7720*/  ISETP.LT.OR P3, PT, R2.reuse, R227, P3 ;  /* 0x000000e30200720c */ /* 0x040fe40001f61670 */
[----:B------:R-:W-:Y:S01]  /*7730*/  ISETP.LT.OR P1, PT, R2, R226, P1 ;  /* 0x000000e20200720c */ /* 0x000fe20000f21670 */
[----:B-1----:R-:W-:Y:S01]  /*7740*/  FMUL.FTZ R3, R29, c[0x0][0x2ec] ;  /* 0x0000bb001d037a20 */ /* 0x002fe20000410000 */
[----:B------:R-:W-:-:S02]  /*7750*/  FSEL R29, R180, -INF , !P6 ;  /* 0xff800000b41d7808 */ /* 0x000fc40007000000 */
[----:B------:R-:W-:Y:S02]  /*7760*/  FSEL R180, R177, -INF , !P5 ;  /* 0xff800000b1b47808 */ /* 0x000fe40006800000 */
[C---:B------:R-:W-:Y:S02]  /*7770*/  ISETP.GE.AND P6, PT, R2.reuse, R233, PT ;  /* 0x000000e90200720c */ /* 0x040fe40003fc6270 */
[C---:B------:R-:W-:Y:S02]  /*7780*/  ISETP.GE.AND P5, PT, R2.reuse, R232, PT ;  /* 0x000000e80200720c */ /* 0x040fe40003fa6270 */
        /* <DEDUP_REMOVED lines=10> */
[----:B------:R-:W-:Y:S01]  /*7830*/  ISETP.GE.AND P5, PT, R2, R230, PT ;  /* 0x000000e60200720c */ /* 0x000fe20003fa6270 */
[----:B------:R-:W-:Y:S01]  /*7840*/  FMUL.FTZ R30, R30, c[0x0][0x2ec] ;  /* 0x0000bb001e1e7a20 */ /* 0x000fe20000410000 */
[C---:B------:R-:W-:Y:S02]  /*7850*/  ISETP.LT.OR P4, PT, R2.reuse, R229, P4 ;  /* 0x000000e50200720c */ /* 0x040fe40002781670 */
[C---:B------:R-:W-:Y:S02]  /*7860*/  ISETP.LT.OR P2, PT, R2.reuse, R228, P2 ;  /* 0x000000e40200720c */ /* 0x040fe40001741670 */
[C---:B------:R-:W-:Y:S02]  /*7870*/  ISETP.LT.OR P6, PT, R2.reuse, R227, P6 ;  /* 0x000000e30200720c */ /* 0x040fe400037c1670 */
[----:B------:R-:W-:-:S02]  /*7880*/  ISETP.LT.OR P5, PT, R2, R226, P5 ;  /* 0x000000e20200720c */ /* 0x000fc40002fa1670 */
[----:B------:R-:W-:Y:S01]  /*7890*/  IADD3 R2, R0, 0x29, RZ ;  /* 0x0000002900027810 */ /* 0x000fe20007ffe0ff */
[----:B------:R-:W-:Y:S01]  /*78a0*/  HMMA.16816.F32.BF16 R16, R16, R10, R40 ;  /* 0x0000000a1010723c */ /* 0x000fe20000041828 */
[----:B------:R-:W-:Y:S02]  /*78b0*/  FSEL R205, R108, -INF , !P3 ;  /* 0xff8000006ccd7808 */ /* 0x000fe40005800000 */
[----:B------:R-:W-:Y:S02]  /*78c0*/  FSEL R209, R101, -INF , !P1 ;  /* 0xff80000065d17808 */ /* 0x000fe40004800000 */
[----:B---3--:R-:W-:Y:S02]  /*78d0*/  FSEL R212, R63, -INF , !P4 ;  /* 0xff8000003fd47808 */ /* 0x008fe40006000000 */
[----:B--2---:R-:W-:Y:S01]  /*78e0*/  FSEL R216, R25, -INF , !P2 ;  /* 0xff80000019d87808 */ /* 0x004fe20005000000 */
[----:B------:R-:W1:Y:S01]  /*78f0*/  MUFU.TANH R30, R30 ;  /* 0x0000001e001e7308 */ /* 0x000e620000002400 */
[----:B------:R-:W-:-:S02]  /*7900*/  ISETP.GE.AND P3, PT, R2, R233, PT ;  /* 0x000000e90200720c */ /* 0x000fc40003f66270 */
[C---:B------:R-:W-:Y:S02]  /*7910*/  ISETP.GE.AND P1, PT, R2.reuse, R232, PT ;  /* 0x000000e80200720c */ /* 0x040fe40003f26270 */
[C---:B------:R-:W-:Y:S02]  /*7920*/  ISETP.GE.AND P4, PT, R2.reuse, R231, PT ;  /* 0x000000e70200720c */ /* 0x040fe40003f86270 */
[C---:B------:R-:W-:Y:S01]  /*7930*/  ISETP.GE.AND P2, PT, R2.reuse, R230, PT ;  /* 0x000000e60200720c */ /* 0x040fe20003f46270 */
[----:B------:R-:W-:Y:S01]  /*7940*/  FMUL.FTZ R31, R31, c[0x0][0x2ec] ;  /* 0x0000bb001f1f7a20 */ /* 0x000fe20000410000 */
[----:B------:R-:W-:Y:S01]  /*7950*/  ISETP.LT.OR P3, PT, R2, R229, P3 ;  /* 0x000000e50200720c */ /* 0x000fe20001f61670 */
[----:B------:R-:W-:Y:S01]  /*7960*/  FMUL.FTZ R12, R12, c[0x0][0x2ec] ;  /* 0x0000bb000c0c7a20 */ /* 0x000fe20000410000 */
[----:B------:R-:W-:Y:S01]  /*7970*/  ISETP.LT.OR P1, PT, R2, R228, P1 ;  /* 0x000000e40200720c */ /* 0x000fe20000f21670 */
[----:B------:R-:W-:Y:S01]  /*7980*/  FMUL.FTZ R14, R14, c[0x0][0x2ec] ;  /* 0x0000bb000e0e7a20 */ /* 0x000fe20000410000 */
[----:B------:R-:W-:-:S02]  /*7990*/  ISETP.LT.OR P4, PT, R2, R227, P4 ;  /* 0x000000e30200720c */ /* 0x000fc40002781670 */
[----:B------:R-:W-:Y:S02]  /*79a0*/  ISETP.LT.OR P2, PT, R2, R226, P2 ;  /* 0x000000e20200720c */ /* 0x000fe40001741670 */
[----:B------:R-:W-:Y:S01]  /*79b0*/  IADD3 R2, R0, 0x30, RZ ;  /* 0x0000003000027810 */ /* 0x000fe20007ffe0ff */
[----:B------:R-:W-:Y:S01]  /*79c0*/  HMMA.16816.F32.BF16 R20, R20, R10, R4 ;  /* 0x0000000a1414723c */ /* 0x000fe20000041804 */
[----:B------:R-:W-:Y:S02]  /*79d0*/  FSEL R201, R55, -INF , !P6 ;  /* 0xff80000037c97808 */ /* 0x000fe40007000000 */
[----:B------:R-:W-:Y:S02]  /*79e0*/  FSEL R208, R24, -INF , !P5 ;  /* 0xff80000018d07808 */ /* 0x000fe40006800000 */
[----:B------:R-:W-:Y:S02]  /*79f0*/  FSEL R211, R100, -INF , !P3 ;  /* 0xff80000064d37808 */ /* 0x000fe40005800000 */
[----:B------:R-:W-:Y:S01]  /*7a00*/  FSEL R215, R62, -INF , !P1 ;  /* 0xff8000003ed77808 */ /* 0x000fe20004800000 */
[----:B------:R-:W-:Y:S01]  /*7a10*/  MUFU.TANH R3, R3 ;  /* 0x0000000300037308 */ /* 0x000fe20000002400 */
[----:B------:R-:W-:-:S02]  /*7a20*/  ISETP.GE.AND P6, PT, R2, R233, PT ;  /* 0x000000e90200720c */ /* 0x000fc40003fc6270 */
[C---:B------:R-:W-:Y:S02]  /*7a30*/  ISETP.GE.AND P5, PT, R2.reuse, R232, PT ;  /* 0x000000e80200720c */ /* 0x040fe40003fa6270 */
[C---:B------:R-:W-:Y:S02]  /*7a40*/  ISETP.GE.AND P3, PT, R2.reuse, R231, PT ;  /* 0x000000e70200720c */ /* 0x040fe40003f66270 */
[C---:B------:R-:W-:Y:S01]  /*7a50*/  ISETP.GE.AND P1, PT, R2.reuse, R230, PT ;  /* 0x000000e60200720c */ /* 0x040fe20003f26270 */
[----:B------:R-:W-:Y:S01]  /*7a60*/  MUFU.TANH R31, R31 ;  /* 0x0000001f001f7308 */ /* 0x000fe20000002400 */
[C---:B------:R-:W-:Y:S02]  /*7a70*/  ISETP.LT.OR P6, PT, R2.reuse, R229, P6 ;  /* 0x000000e50200720c */ /* 0x040fe400037c1670 */
[C---:B------:R-:W-:Y:S02]  /*7a80*/  ISETP.LT.OR P5, PT, R2.reuse, R228, P5 ;  /* 0x000000e40200720c */ /* 0x040fe40002fa1670 */
[----:B------:R-:W-:-:S03]  /*7a90*/  ISETP.LT.OR P3, PT, R2, R227, P3 ;  /* 0x000000e30200720c */ /* 0x000fc60001f61670 */
[----:B------:R-:W2:Y:S01]  /*7aa0*/  MUFU.TANH R12, R12 ;  /* 0x0000000c000c7308 */ /* 0x000ea20000002400 */
[----:B------:R-:W-:Y:S02]  /*7ab0*/  ISETP.LT.OR P1, PT, R2, R226, P1 ;  /* 0x000000e20200720c */ /* 0x000fe40000f21670 */
[----:B------:R-:W-:-:S05]  /*7ac0*/  IADD3 R2, R0, 0x31, RZ ;  /* 0x0000003100027810 */ /* 0x000fca0007ffe0ff */
[----:B------:R-:W3:Y:S01]  /*7ad0*/  MUFU.TANH R14, R14 ;  /* 0x0000000e000e7308 */ /* 0x000ee20000002400 */
[----:B------:R-:W-:Y:S02]  /*7ae0*/  FSEL R200, R32, -INF , !P4 ;  /* 0xff80000020c87808 */ /* 0x000fe40006000000 */
[----:B----4-:R-:W-:Y:S02]  /*7af0*/  FSEL R206, R9, -INF , !P2 ;  /* 0xff80000009ce7808 */ /* 0x010fe40005000000 */
[----:B------:R-:W-:Y:S02]  /*7b00*/  FSEL R249, R8, -INF , !P6 ;  /* 0xff80000008f97808 */ /* 0x000fe40007000000 */
[----:B-1----:R-:W-:Y:S02]  /*7b10*/  FSEL R63, R30, -INF , !P5 ;  /* 0xff8000001e3f7808 */ /* 0x002fe40006800000 */
[C---:B------:R-:W-:Y:S02]  /*7b20*/  ISETP.GE.AND P4, PT, R2.reuse, R233, PT ;  /* 0x000000e90200720c */ /* 0x040fe40003f86270 */
[----:B------:R-:W-:-:S02]  /*7b30*/  ISETP.GE.AND P2, PT, R2, R232, PT ;  /* 0x000000e80200720c */ /* 0x000fc40003f46270 */
[C---:B------:R-:W-:Y:S02]  /*7b40*/  ISETP.GE.AND P6, PT, R2.reuse, R231, PT ;  /* 0x000000e70200720c */ /* 0x040fe40003fc6270 */
[C---:B------:R-:W-:Y:S01]  /*7b50*/  ISETP.GE.AND P5, PT, R2.reuse, R230, PT ;  /* 0x000000e60200720c */ /* 0x040fe20003fa6270 */
[----:B------:R-:W-:Y:S01]  /*7b60*/  FMUL.FTZ R13, R13, c[0x0][0x2ec] ;  /* 0x0000bb000d0d7a20 */ /* 0x000fe20000410000 */
[C---:B------:R-:W-:Y:S01]  /*7b70*/  ISETP.LT.OR P4, PT, R2.reuse, R229, P4 ;  /* 0x000000e50200720c */ /* 0x040fe20002781670 */
[----:B------:R-:W-:Y:S01]  /*7b80*/  FMUL.FTZ R15, R15, c[0x0][0x2ec] ;  /* 0x0000bb000f0f7a20 */ /* 0x000fe20000410000 */
[----:B------:R-:W-:Y:S01]  /*7b90*/  ISETP.LT.OR P2, PT, R2, R228, P2 ;  /* 0x000000e40200720c */ /* 0x000fe20001741670 */
[----:B------:R-:W-:Y:S01]  /*7ba0*/  FMUL.FTZ R16, R16, c[0x0][0x2ec] ;  /* 0x0000bb0010107a20 */ /* 0x000fe20000410000 */
[----:B------:R-:W-:Y:S01]  /*7bb0*/  ISETP.LT.OR P6, PT, R2, R227, P6 ;  /* 0x000000e30200720c */ /* 0x000fe200037c1670 */
[----:B------:R-:W-:Y:S01]  /*7bc0*/  FMUL.FTZ R18, R18, c[0x0][0x2ec] ;  /* 0x0000bb0012127a20 */ /* 0x000fe20000410000 */
[----:B------:R-:W-:-:S02]  /*7bd0*/  ISETP.LT.OR P5, PT, R2, R226, P5 ;  /* 0x000000e20200720c */ /* 0x000fc40002fa1670 */
[----:B------:R-:W-:Y:S02]  /*7be0*/  IADD3 R2, R0, 0x38, RZ ;  /* 0x0000003800027810 */ /* 0x000fe40007ffe0ff */
[----:B--2---:R-:W-:Y:S02]  /*7bf0*/  FSEL R242, R12, -INF , !P3 ;  /* 0xff8000000cf27808 */ /* 0x004fe40005800000 */
[----:B---3--:R-:W-:Y:S02]  /*7c00*/  FSEL R246, R14, -INF , !P1 ;  /* 0xff8000000ef67808 */ /* 0x008fe40004800000 */
[----:B------:R-:W-:Y:S02]  /*7c10*/  FSEL R247, R3, -INF , !P4 ;  /* 0xff80000003f77808 */ /* 0x000fe40006000000 */
[----:B------:R-:W-:Y:S02]  /*7c20*/  FSEL R67, R31, -INF , !P2 ;  /* 0xff8000001f437808 */ /* 0x000fe40005000000 */
[----:B------:R-:W-:-:S02]  /*7c30*/  ISETP.GE.AND P3, PT, R2, R233, PT ;  /* 0x000000e90200720c */ /* 0x000fc40003f66270 */
[C---:B------:R-:W-:Y:S02]  /*7c40*/  ISETP.GE.AND P1, PT, R2.reuse, R232, PT ;  /* 0x000000e80200720c */ /* 0x040fe40003f26270 */
[C---:B------:R-:W-:Y:S02]  /*7c50*/  ISETP.GE.AND P4, PT, R2.reuse, R231, PT ;  /* 0x000000e70200720c */ /* 0x040fe40003f86270 */
[C---:B------:R-:W-:Y:S01]  /*7c60*/  ISETP.GE.AND P2, PT, R2.reuse, R230, PT ;  /* 0x000000e60200720c */ /* 0x040fe20003f46270 */
[----:B------:R-:W1:Y:S01]  /*7c70*/  MUFU.TANH R13, R13 ;  /* 0x0000000d000d7308 */ /* 0x000e620000002400 */
[C---:B------:R-:W-:Y:S01]  /*7c80*/  ISETP.LT.OR P3, PT, R2.reuse, R229, P3 ;  /* 0x000000e50200720c */ /* 0x040fe20001f61670 */
[----:B------:R-:W-:Y:S01]  /*7c90*/  FMUL.FTZ R17, R17, c[0x0][0x2ec] ;  /* 0x0000bb0011117a20 */ /* 0x000fe20000410000 */
[C---:B------:R-:W-:Y:S01]  /*7ca0*/  ISETP.LT.OR P1, PT, R2.reuse, R228, P1 ;  /* 0x000000e40200720c */ /* 0x040fe20000f21670 */
[----:B------:R-:W-:Y:S01]  /*7cb0*/  FMUL.FTZ R19, R19, c[0x0][0x2ec] ;  /* 0x0000bb0013137a20 */ /* 0x000fe20000410000 */
[----:B------:R-:W-:-:S03]  /*7cc0*/  ISETP.LT.OR P4, PT, R2, R227, P4 ;  /* 0x000000e30200720c */ /* 0x000fc60002781670 */
[----:B------:R-:W2:Y:S01]  /*7cd0*/  MUFU.TANH R15, R15 ;  /* 0x0000000f000f7308 */ /* 0x000ea20000002400 */
[----:B------:R-:W-:Y:S01]  /*7ce0*/  ISETP.LT.OR P2, PT, R2, R226, P2 ;  /* 0x000000e20200720c */ /* 0x000fe20001741670 */
[----:B------:R-:W-:Y:S02]  /*7cf0*/  FMUL.FTZ R5, R20, c[0x0][0x2ec] ;  /* 0x0000bb0014057a20 */ /* 0x000fe40000410000 */
[----:B------:R-:W-:-:S04]  /*7d00*/  FMUL.FTZ R4, R21, c[0x0][0x2ec] ;  /* 0x0000bb0015047a20 */ /* 0x000fc80000410000 */
[----:B------:R-:W3:Y:S01]  /*7d10*/  MUFU.TANH R16, R16 ;  /* 0x0000001000107308 */ /* 0x000ee20000002400 */
[----:B------:R-:W-:Y:S02]  /*7d20*/  FMUL.FTZ R3, R22, c[0x0][0x2ec] ;  /* 0x0000bb0016037a20 */ /* 0x000fe40000410000 */
[----:B------:R-:W-:-:S05]  /*7d30*/  FMUL.FTZ R2, R23, c[0x0][0x2ec] ;  /* 0x0000bb0017027a20 */ /* 0x000fca0000410000 */
[----:B------:R-:W4:Y:S01]  /*7d40*/  MUFU.TANH R18, R18 ;  /* 0x0000001200127308 */ /* 0x000f220000002400 */
[----:B------:R-:W-:-:S07]  /*7d50*/  IADD3 R0, R0, 0x39, RZ ;  /* 0x0000003900007810 */ /* 0x000fce0007ffe0ff */
[----:B------:R-:W-:Y:S01]  /*7d60*/  MUFU.TANH R17, R17 ;  /* 0x0000001100117308 */ /* 0x000fe20000002400 */
[----:B-1----:R-:W-:-:S07]  /*7d70*/  FSEL R240, R13, -INF , !P6 ;  /* 0xff8000000df07808 */ /* 0x002fce0007000000 */
[----:B------:R-:W-:Y:S01]  /*7d80*/  MUFU.TANH R19, R19 ;  /* 0x0000001300137308 */ /* 0x000fe20000002400 */
[----:B--2---:R-:W-:-:S07]  /*7d90*/  FSEL R245, R15, -INF , !P5 ;  /* 0xff8000000ff57808 */ /* 0x004fce0006800000 */
[----:B------:R-:W1:Y:S01]  /*7da0*/  MUFU.TANH R5, R5 ;  /* 0x0000000500057308 */ /* 0x000e620000002400 */
[----:B---3--:R-:W-:-:S07]  /*7db0*/  FSEL R248, R16, -INF , !P3 ;  /* 0xff80000010f87808 */ /* 0x008fce0005800000 */
[----:B------:R-:W-:Y:S01]  /*7dc0*/  MUFU.TANH R4, R4 ;  /* 0x0000000400047308 */ /* 0x000fe20000002400 */
[----:B----4-:R-:W-:-:S07]  /*7dd0*/  FSEL R252, R18, -INF , !P1 ;  /* 0xff80000012fc7808 */ /* 0x010fce0004800000 */
[----:B------:R-:W2:Y:S08]  /*7de0*/  MUFU.TANH R3, R3 ;  /* 0x0000000300037308 */ /* 0x000eb00000002400 */
[----:B------:R-:W3:Y:S01]  /*7df0*/  MUFU.TANH R2, R2 ;  /* 0x0000000200027308 */ /* 0x000ee20000002400 */
        /* <DEDUP_REMOVED lines=8> */
[----:B-1----:R-:W-:Y:S02]  /*7e80*/  FSEL R218, R5, -INF , !P4 ;  /* 0xff80000005da7808 */ /* 0x002fe40006000000 */
[----:B--2---:R-:W-:Y:S02]  /*7e90*/  FSEL R244, R3, -INF , !P2 ;  /* 0xff80000003f47808 */ /* 0x004fe40005000000 */
[----:B------:R-:W-:Y:S02]  /*7ea0*/  FSEL R250, R17, -INF , !P6 ;  /* 0xff80000011fa7808 */ /* 0x000fe40007000000 */
[----:B------:R-:W-:Y:S02]  /*7eb0*/  FSEL R251, R19, -INF , !P5 ;  /* 0xff80000013fb7808 */ /* 0x000fe40006800000 */
[----:B------:R-:W-:Y:S02]  /*7ec0*/  FSEL R219, R4, -INF , !P3 ;  /* 0xff80000004db7808 */ /* 0x000fe40005800000 */
[----:B---3--:R-:W-:Y:S01]  /*7ed0*/  FSEL R243, R2, -INF , !P1 ;  /* 0xff80000002f37808 */ /* 0x008fe20004800000 */
        /* <DEDUP_REMOVED lines=25> */
.L_x_696:
[----:B------:R-:W2:Y:S04]  /*8070*/  LDL.LU R9, [R1+0x10] ;  /* 0x0000100001097983 */ /* 0x000ea80000300800 */
[----:B------:R-:W3:Y:S04]  /*8080*/  LDL.LU R10, [R1+0xc] ;  /* 0x00000c00010a7983 */ /* 0x000ee80000300800 */
[----:B------:R-:W4:Y:S04]  /*8090*/  LDL.LU R11, [R1+0x8] ;  /* 0x00000800010b7983 */ /* 0x000f280000300800 */
[----:B------:R-:W5:Y:S01]  /*80a0*/  LDL.LU R12, [R1+0x4] ;  /* 0x00000400010c7983 */ /* 0x000f620000300800 */
        /* <DEDUP_REMOVED lines=51> */
[----:B------:R-:W1:Y:S01]  /*83e0*/  SHFL.BFLY PT, R5, R3, 0x2, 0x1f ;  /* 0x0c401f0003057f89 */ /* 0x000e6200000e0000 */
        /* <DEDUP_REMOVED lines=12> */
[----:B------:R-:W-:Y:S02]  /*84b0*/  FMNMX.FTZ R2, R249, R4, !PT ;  /* 0x00000004f9027209 */ /* 0x000fe40007810000 */
[----:B------:R-:W-:Y:S02]  /*84c0*/  FMNMX.FTZ R3, R3, R5, !PT ;  /* 0x0000000503037209 */ /* 0x000fe40007810000 */
        /* <DEDUP_REMOVED lines=9> */
[----:B------:R-:W1:Y:S01]  /*8560*/  SHFL.BFLY PT, R7, R4, 0x2, 0x1f ;  /* 0x0c401f0004077f89 */ /* 0x000e6200000e0000 */
[----:B------:R-:W-:Y:S02]  /*8570*/  FMNMX.FTZ R5, R67, R5, !PT ;  /* 0x0000000543057209 */ /* 0x000fe40007810000 */
[----:B------:R-:W-:-:S02]  /*8580*/  FSEL R2, R2, RZ, P2 ;  /* 0x000000ff02027208 */ /* 0x000fc40001000000 */
[----:B------:R-:W-:-:S03]  /*8590*/  FMNMX.FTZ R5, R252, R5, !PT ;  /* 0x00000005fc057209 */ /* 0x000fc60007810000 */
[----:B------:R-:W-:Y:S01]  /*85a0*/  FFMA.FTZ R0, R46, c[0x0][0x23c], -R2 ;  /* 0x00008f002e007a23 */ /* 0x000fe20000010802 */
[----:B------:R-:W-:-:S03]  /*85b0*/  FMNMX.FTZ R5, R251, R5, !PT ;  /* 0x00000005fb057209 */ /* 0x000fc60007810000 */
[----:B------:R1:W1:Y:S02]  /*85c0*/  MUFU.EX2 R14, R0 ;  /* 0x00000000000e7308 */ /* 0x0002640000000800 */
[----:B-1----:R-:W-:Y:S01]  /*85d0*/  FMNMX.FTZ R237, R3, R6, !PT ;  /* 0x0000000603ed7209 */ /* 0x002fe20007810000 */
[--C-:B------:R-:W-:Y:S01]  /*85e0*/  FFMA.FTZ R3, R45, c[0x0][0x23c], -R2.reuse ;  /* 0x00008f002d037a23 */ /* 0x100fe20000010802 */
[----:B------:R-:W-:Y:S02]  /*85f0*/  SHFL.BFLY PT, R6, R5, 0x2, 0x1f ;  /* 0x0c401f0005067f89 */ /* 0x000fe400000e0000 */
[----:B------:R-:W-:Y:S02]  /*8600*/  FSETP.NEU.FTZ.AND P1, PT, R237, -INF , PT ;  /* 0xff800000ed00780b */ /* 0x000fe40003f3d000 */
[----:B------:R1:W-:Y:S01]  /*8610*/  MUFU.EX2 R39, R3 ;  /* 0x0000000300277308 */ /* 0x0003e20000000800 */
[----:B------:R-:W-:Y:S01]  /*8620*/  FMNMX.FTZ R4, R4, R7, !PT ;  /* 0x0000000704047209 */ /* 0x000fe20007810000 */
[----:B------:R-:W-:-:S04]  /*8630*/  FFMA.FTZ R0, R56, c[0x0][0x23c], -R2 ;  /* 0x00008f0038007a23 */ /* 0x000fc80000010802 */
[----:B------:R-:W1:Y:S02]  /*8640*/  SHFL.BFLY PT, R8, R4, 0x1, 0x1f ;  /* 0x0c201f0004087f89 */ /* 0x000e6400000e0000 */
[----:B------:R1:W-:Y:S02]  /*8650*/  MUFU.EX2 R38, R0 ;  /* 0x0000000000267308 */ /* 0x0003e40000000800 */
[----:B-1----:R-:W-:-:S06]  /*8660*/  FFMA.FTZ R3, R44, c[0x0][0x23c], -R2 ;  /* 0x00008f002c037a23 */ /* 0x002fcc0000010802 */
[----:B------:R1:W1:Y:S01]  /*8670*/  MUFU.EX2 R15, R3 ;  /* 0x00000003000f7308 */ /* 0x0002620000000800 */
[----:B------:R-:W-:-:S05]  /*8680*/  FMUL.FTZ R0, R237, c[0x0][0x23c] ;  /* 0x00008f00ed007a20 */ /* 0x000fca0000410000 */
        /* <DEDUP_REMOVED lines=10> */
[----:B------:R-:W1:Y:S01]  /*8730*/  SHFL.BFLY PT, R7, R3, 0x1, 0x1f ;  /* 0x0c201f0003077f89 */ /* 0x000e6200000e0000 */
[----:B------:R-:W-:Y:S01]  /*8740*/  FADD.FTZ R6, R103, -R6 ;  /* 0x8000000667067221 */ /* 0x000fe20000010000 */
[----:B------:R-:W-:-:S03]  /*8750*/  MOV R103, R14 ;  /* 0x0000000e00677202 */ /* 0x000fc60000000f00 */
[----:B------:R-:W-:-:S04]  /*8760*/  FMUL.FTZ R6, R6, c[0x0][0x23c] ;  /* 0x00008f0006067a20 */ /* 0x000fc80000410000 */
[----:B------:R-:W1:Y:S02]  /*8770*/  MUFU.EX2 R101, R6 ;  /* 0x0000000600657308 */ /* 0x000e640000000800 */
[----:B-1----:R-:W-:Y:S01]  /*8780*/  FFMA.FTZ R5, R47, c[0x0][0x23c], -R0 ;  /* 0x00008f002f057a23 */ /* 0x002fe20000010800 */
[----:B------:R-:W-:-:S05]  /*8790*/  MOV R47, R15 ;  /* 0x0000000f002f7202 */ /* 0x000fca0000000f00 */
[----:B------:R1:W1:Y:S01]  /*87a0*/  MUFU.EX2 R44, R5 ;  /* 0x00000005002c7308 */ /* 0x0002620000000800 */
[----:B------:R-:W-:Y:S01]  /*87b0*/  FMNMX.FTZ R239, R3, R7, !PT ;  /* 0x0000000703ef7209 */ /* 0x000fe20007810000 */
[----:B------:R-:W-:Y:S01]  /*87c0*/  FMUL.FTZ R120, R120, R101 ;  /* 0x0000006578787220 */ /* 0x000fe20000410000 */
[----:B------:R-:W-:Y:S01]  /*87d0*/  F2FP.BF16.PACK_AB R6, R47, R39 ;  /* 0x000000272f06723e */ /* 0x000fe200000010ff */
[-C--:B------:R-:W-:Y:S02]  /*87e0*/  FMUL.FTZ R121, R121, R101.reuse ;  /* 0x0000006579797220 */ /* 0x080fe40000410000 */
[-C--:B------:R-:W-:Y:S02]  /*87f0*/  FMUL.FTZ R152, R152, R101.reuse ;  /* 0x0000006598987220 */ /* 0x080fe40000410000 */
[-C--:B------:R-:W-:Y:S02]  /*8800*/  FMUL.FTZ R153, R153, R101.reuse ;  /* 0x0000006599997220 */ /* 0x080fe40000410000 */
[-C--:B------:R-:W-:Y:S01]  /*8810*/  FMUL.FTZ R116, R116, R101.reuse ;  /* 0x0000006574747220 */ /* 0x080fe20000410000 */
[----:B-1----:R-:W-:Y:S01]  /*8820*/  FSEL R5, R237, RZ, P1 ;  /* 0x000000ffed057208 */ /* 0x002fe20000800000 */
[-C--:B------:R-:W-:Y:S01]  /*8830*/  FMUL.FTZ R117, R117, R101.reuse ;  /* 0x0000006575757220 */ /* 0x080fe20000410000 */
[C---:B------:R-:W-:Y:S01]  /*8840*/  FSETP.NEU.FTZ.AND P1, PT, R235.reuse, -INF , PT ;  /* 0xff800000eb00780b */ /* 0x040fe20003f3d000 */
[----:B------:R-:W-:Y:S01]  /*8850*/  FMUL.FTZ R72, R72, R101 ;  /* 0x0000006548487220 */ /* 0x000fe20000410000 */
[----:B------:R-:W-:Y:S01]  /*8860*/  F2FP.BF16.PACK_AB R7, R44, R55 ;  /* 0x000000372c07723e */ /* 0x000fe200000010ff */
[----:B------:R-:W-:Y:S01]  /*8870*/  FADD.FTZ R4, R102, -R5 ;  /* 0x8000000566047221 */ /* 0x000fe20000010000 */
[----:B------:R-:W-:Y:S01]  /*8880*/  FSEL R5, R235, RZ, P1 ;  /* 0x000000ffeb057208 */ /* 0x000fe20000800000 */
[----:B------:R-:W-:Y:S01]  /*8890*/  FMUL.FTZ R73, R73, R101 ;  /* 0x0000006549497220 */ /* 0x000fe20000410000 */
[----:B--2---:R-:W-:Y:S01]  /*88a0*/  MOV R36, R9 ;  /* 0x0000000900247202 */ /* 0x004fe20000000f00 */
[----:B------:R-:W-:Y:S01]  /*88b0*/  FMUL.FTZ R100, R4, c[0x0][0x23c] ;  /* 0x00008f0004647a20 */ /* 0x000fe20000410000 */
[----:B------:R-:W-:Y:S01]  /*88c0*/  MOV R102, R13 ;  /* 0x0000000d00667202 */ /* 0x000fe20000000f00 */
[----:B------:R-:W-:Y:S01]  /*88d0*/  FMUL.FTZ R4, R235, c[0x0][0x23c] ;  /* 0x00008f00eb047a20 */ /* 0x000fe20000410000 */
[----:B---3--:R-:W-:Y:S01]  /*88e0*/  MOV R62, R10 ;  /* 0x0000000a003e7202 */ /* 0x008fe20000000f00 */
[----:B------:R-:W-:Y:S01]  /*88f0*/  FADD.FTZ R28, R104, -R5 ;  /* 0x80000005681c7221 */ /* 0x000fe20000010000 */
[----:B------:R-:W-:Y:S01]  /*8900*/  F2FP.BF16.PACK_AB R5, R102, R37 ;  /* 0x000000256605723e */ /* 0x000fe200000010ff */
[----:B------:R-:W1:Y:S01]  /*8910*/  MUFU.EX2 R100, R100 ;  /* 0x0000006400647308 */ /* 0x000e620000000800 */
[----:B------:R-:W-:Y:S01]  /*8920*/  FSEL R8, R4, RZ, P1 ;  /* 0x000000ff04087208 */ /* 0x000fe20000800000 */
[----:B------:R-:W-:Y:S01]  /*8930*/  FMUL.FTZ R28, R28, c[0x0][0x23c] ;  /* 0x00008f001c1c7a20 */ /* 0x000fe20000410000 */
[----:B------:R-:W-:Y:S01]  /*8940*/  F2FP.BF16.PACK_AB R4, R38, R103 ;  /* 0x000000672604723e */ /* 0x000fe200000010ff */
[----:B------:R-:W-:Y:S01]  /*8950*/  FMUL.FTZ R164, R164, R101 ;  /* 0x00000065a4a47220 */ /* 0x000fe20000410000 */
[----:B-----5:R-:W-:Y:S01]  /*8960*/  MOV R30, R12 ;  /* 0x0000000c001e7202 */ /* 0x020fe20000000f00 */
[--C-:B------:R-:W-:Y:S01]  /*8970*/  FFMA.FTZ R9, R64, c[0x0][0x23c], -R8.reuse ;  /* 0x00008f0040097a23 */ /* 0x100fe20000010808 */
[----:B------:R-:W-:Y:S01]  /*8980*/  FSETP.NEU.FTZ.AND P1, PT, R239, -INF , PT ;  /* 0xff800000ef00780b */ /* 0x000fe20003f3d000 */
[----:B------:R-:W-:Y:S01]  /*8990*/  FFMA.FTZ R3, R59, c[0x0][0x23c], -R8 ;  /* 0x00008f003b037a23 */ /* 0x000fe20000010808 */
[----:B----4-:R-:W-:Y:S01]  /*89a0*/  MOV R31, R11 ;  /* 0x0000000b001f7202 */ /* 0x010fe20000000f00 */
[----:B------:R2:W3:Y:S01]  /*89b0*/  MUFU.EX2 R12, R9 ;  /* 0x00000009000c7308 */ /* 0x0004e20000000800 */
[----:B------:R-:W-:Y:S01]  /*89c0*/  FSEL R10, R239, RZ, P1 ;  /* 0x000000ffef0a7208 */ /* 0x000fe20000800000 */
[----:B------:R-:W-:-:S02]  /*89d0*/  FMUL.FTZ R165, R165, R101 ;  /* 0x00000065a5a57220 */ /* 0x000fc40000410000 */
[----:B------:R-:W-:Y:S02]  /*89e0*/  FMUL.FTZ R92, R92, R101 ;  /* 0x000000655c5c7220 */ /* 0x000fe40000410000 */
[-C--:B-1----:R-:W-:Y:S02]  /*89f0*/  FMUL.FTZ R122, R122, R100.reuse ;  /* 0x000000647a7a7220 */ /* 0x082fe40000410000 */
[----:B------:R1:W4:Y:S01]  /*8a00*/  MUFU.EX2 R48, R3 ;  /* 0x0000000300307308 */ /* 0x0003220000000800 */
[-C--:B------:R-:W-:Y:S02]  /*8a10*/  FMUL.FTZ R123, R123, R100.reuse ;  /* 0x000000647b7b7220 */ /* 0x080fe40000410000 */
[-C--:B------:R-:W-:Y:S02]  /*8a20*/  FMUL.FTZ R154, R154, R100.reuse ;  /* 0x000000649a9a7220 */ /* 0x080fe40000410000 */
[----:B------:R-:W-:Y:S02]  /*8a30*/  FMUL.FTZ R155, R155, R100 ;  /* 0x000000649b9b7220 */ /* 0x000fe40000410000 */
[----:B------:R-:W-:Y:S01]  /*8a40*/  FADD.FTZ R11, R105, -R10 ;  /* 0x8000000a690b7221 */ /* 0x000fe20000010000 */
[----:B------:R-:W-:Y:S01]  /*8a50*/  HMMA.16816.F32.BF16 R188, R4, R18, R120 ;  /* 0x0000001204bc723c */ /* 0x000fe20000041878 */
[----:B--2---:R-:W-:-:S02]  /*8a60*/  FFMA.FTZ R9, R60, c[0x0][0x23c], -R8 ;  /* 0x00008f003c097a23 */ /* 0x004fc40000010808 */
[-C--:B------:R-:W-:Y:S02]  /*8a70*/  FMUL.FTZ R118, R118, R100.reuse ;  /* 0x0000006476767220 */ /* 0x080fe40000410000 */
[----:B------:R2:W5:Y:S01]  /*8a80*/  MUFU.EX2 R56, R9 ;  /* 0x0000000900387308 */ /* 0x0005620000000800 */
[-C--:B------:R-:W-:Y:S02]  /*8a90*/  FMUL.FTZ R119, R119, R100.reuse ;  /* 0x0000006477777220 */ /* 0x080fe40000410000 */
[----:B-1----:R-:W-:Y:S01]  /*8aa0*/  FMUL.FTZ R3, R239, c[0x0][0x23c] ;  /* 0x00008f00ef037a20 */ /* 0x002fe20000410000 */
[----:B------:R-:W-:Y:S01]  /*8ab0*/  HMMA.16816.F32.BF16 R120, R4, R26, R152 ;  /* 0x0000001a0478723c */ /* 0x000fe20000041898 */
[-C--:B------:R-:W-:Y:S02]  /*8ac0*/  FMUL.FTZ R74, R74, R100.reuse ;  /* 0x000000644a4a7220 */ /* 0x080fe40000410000 */
[-C--:B------:R-:W-:Y:S01]  /*8ad0*/  FMUL.FTZ R75, R75, R100.reuse ;  /* 0x000000644b4b7220 */ /* 0x080fe20000410000 */
[----:B------:R-:W-:Y:S01]  /*8ae0*/  FSEL R3, R3, RZ, P1 ;  /* 0x000000ff03037208 */ /* 0x000fe20000800000 */
[----:B------:R-:W-:-:S02]  /*8af0*/  FMUL.FTZ R166, R166, R100 ;  /* 0x00000064a6a67220 */ /* 0x000fc40000410000 */
[----:B---3--:R-:W-:Y:S01]  /*8b00*/  MOV R152, R12 ;  /* 0x0000000c00987202 */ /* 0x008fe20000000f00 */
[----:B------:R-:W-:Y:S01]  /*8b10*/  FMUL.FTZ R167, R167, R100 ;  /* 0x00000064a7a77220 */ /* 0x000fe20000410000 */
[----:B------:R-:W1:Y:S01]  /*8b20*/  LDSM.16.MT88.4 R12, [R222+0xb000] ;  /* 0x00b00000de0c783b */ /* 0x000e620000004200 */
[----:B------:R-:W-:Y:S01]  /*8b30*/  FFMA.FTZ R10, R61, c[0x0][0x23c], -R3 ;  /* 0x00008f003d0a7a23 */ /* 0x000fe20000010803 */
[C---:B------:R-:W-:Y:S01]  /*8b40*/  HMMA.16816.F32.BF16 R192, R4.reuse, R16, R116 ;  /* 0x0000001004c0723c */ /* 0x040fe20000041874 */
[----:B--2---:R-:W-:Y:S01]  /*8b50*/  FFMA.FTZ R9, R49, c[0x0][0x23c], -R8 ;  /* 0x00008f0031097a23 */ /* 0x004fe20000010808 */
[----:B----4-:R-:W-:Y:S01]  /*8b60*/  MOV R154, R48 ;  /* 0x00000030009a7202 */ /* 0x010fe20000000f00 */
[-C--:B------:R-:W-:Y:S01]  /*8b70*/  FMUL.FTZ R93, R93, R101.reuse ;  /* 0x000000655d5d7220 */ /* 0x080fe20000410000 */
[----:B------:R-:W-:Y:S01]  /*8b80*/  MOV R48, R62 ;  /* 0x0000003e00307202 */ /* 0x000fe20000000f00 */
[----:B------:R2:W-:Y:S01]  /*8b90*/  MUFU.EX2 R46, R9 ;  /* 0x00000009002e7308 */ /* 0x0005e20000000800 */
[----:B------:R-:W-:Y:S01]  /*8ba0*/  FMUL.FTZ R94, R94, R100 ;  /* 0x000000645e5e7220 */ /* 0x000fe20000410000 */
[----:B------:R-:W-:Y:S01]  /*8bb0*/  MOV R155, R36 ;  /* 0x00000024009b7202 */ /* 0x000fe20000000f00 */
[----:B------:R-:W-:Y:S01]  /*8bc0*/  FMUL.FTZ R95, R95, R100 ;  /* 0x000000645f5f7220 */ /* 0x000fe20000410000 */
[----:B------:R-:W-:Y:S01]  /*8bd0*/  HMMA.16816.F32.BF16 R108, R4, R32, R72 ;  /* 0x00000020046c723c */ /* 0x000fe20000041848 */
[----:B------:R-:W-:-:S02]  /*8be0*/  FMUL.FTZ R148, R148, R101 ;  /* 0x0000006594947220 */ /* 0x000fc40000410000 */
[-C--:B------:R-:W-:Y:S02]  /*8bf0*/  FMUL.FTZ R149, R149, R101.reuse ;  /* 0x0000006595957220 */ /* 0x080fe40000410000 */
[-C--:B------:R-:W-:Y:S02]  /*8c00*/  FMUL.FTZ R150, R150, R100.reuse ;  /* 0x0000006496967220 */ /* 0x080fe40000410000 */
[----:B------:R-:W-:Y:S01]  /*8c10*/  FMUL.FTZ R151, R151, R100 ;  /* 0x0000006497977220 */ /* 0x000fe20000410000 */
[----:B------:R-:W-:Y:S01]  /*8c20*/  HMMA.16816.F32.BF16 R116, R4, R40, R164 ;  /* 0x000000280474723c */ /* 0x000fe200000418a4 */
[-C--:B------:R-:W-:Y:S02]  /*8c30*/  FMUL.FTZ R132, R132, R101.reuse ;  /* 0x0000006584847220 */ /* 0x080fe40000410000 */
[----:B------:R-:W-:Y:S02]  /*8c40*/  FMUL.FTZ R133, R133, R101 ;  /* 0x0000006585857220 */ /* 0x000fe40000410000 */
[----:B--2---:R-:W-:-:S02]  /*8c50*/  FFMA.FTZ R9, R65, c[0x0][0x23c], -R3 ;  /* 0x00008f0041097a23 */ /* 0x004fc40000010803 */
[----:B------:R-:W-:Y:S01]  /*8c60*/  FMUL.FTZ R134, R134, R100 ;  /* 0x0000006486867220 */ /* 0x000fe20000410000 */
[----:B-----5:R-:W-:Y:S01]  /*8c70*/  MOV R164, R56 ;  /* 0x0000003800a47202 */ /* 0x020fe20000000f00 */
[----:B------:R-:W2:Y:S01]  /*8c80*/  MUFU.EX2 R45, R9 ;  /* 0x00000009002d7308 */ /* 0x000ea20000000800 */
[----:B------:R-:W-:Y:S01]  /*8c90*/  FMUL.FTZ R135, R135, R100 ;  /* 0x0000006487877220 */ /* 0x000fe20000410000 */
[C---:B------:R-:W-:Y:S01]  /*8ca0*/  HMMA.16816.F32.BF16 R176, R4.reuse, R24, R148 ;  /* 0x0000001804b0723c */ /* 0x040fe20000041894 */
[-C--:B------:R-:W-:Y:S01]  /*8cb0*/  FMUL.FTZ R136, R136, R101.reuse ;  /* 0x0000006588887220 */ /* 0x080fe20000410000 */
[----:B------:R-:W-:Y:S01]  /*8cc0*/  MOV R165, R102 ;  /* 0x0000006600a57202 */ /* 0x000fe20000000f00 */
[-C--:B------:R-:W-:Y:S02]  /*8cd0*/  FMUL.FTZ R137, R137, R101.reuse ;  /* 0x0000006589897220 */ /* 0x080fe40000410000 */
[-C--:B------:R-:W-:Y:S02]  /*8ce0*/  FMUL.FTZ R138, R138, R100.reuse ;  /* 0x000000648a8a7220 */ /* 0x080fe40000410000 */
[----:B------:R-:W-:Y:S01]  /*8cf0*/  FMUL.FTZ R139, R139, R100 ;  /* 0x000000648b8b7220 */ /* 0x000fe20000410000 */
[----:B------:R-:W-:Y:S01]  /*8d00*/  HMMA.16816.F32.BF16 R132, R4, R20, R132 ;  /* 0x000000140484723c */ /* 0x000fe20000041884 */
[----:B------:R-:W-:-:S02]  /*8d10*/  FMUL.FTZ R168, R168, R101 ;  /* 0x00000065a8a87220 */ /* 0x000fc40000410000 */
[----:B------:R-:W-:Y:S02]  /*8d20*/  FMUL.FTZ R169, R169, R101 ;  /* 0x00000065a9a97220 */ /* 0x000fe40000410000 */
[-C--:B------:R-:W-:Y:S01]  /*8d30*/  FMUL.FTZ R170, R170, R100.reuse ;  /* 0x00000064aaaa7220 */ /* 0x080fe20000410000 */
[----:B--2---:R-:W-:Y:S01]  /*8d40*/  MOV R153, R45 ;  /* 0x0000002d00997202 */ /* 0x004fe20000000f00 */
[----:B------:R-:W-:Y:S01]  /*8d50*/  FFMA.FTZ R9, R66, c[0x0][0x23c], -R3 ;  /* 0x00008f0042097a23 */ /* 0x000fe20000010803 */
[----:B------:R-:W2:Y:S01]  /*8d60*/  MUFU.EX2 R45, R10 ;  /* 0x0000000a002d7308 */ /* 0x000ea20000000800 */
[----:B------:R-:W-:Y:S01]  /*8d70*/  FMUL.FTZ R171, R171, R100 ;  /* 0x00000064abab7220 */ /* 0x000fe20000410000 */
[----:B-1----:R-:W-:Y:S01]  /*8d80*/  HMMA.16816.F32.BF16 R72, R4, R14, R92 ;  /* 0x0000000e0448723c */ /* 0x002fe2000004185c */
[-C--:B------:R-:W-:Y:S02]  /*8d90*/  FMUL.FTZ R76, R76, R101.reuse ;  /* 0x000000654c4c7220 */ /* 0x080fe40000410000 */
[----:B------:R-:W-:-:S02]  /*8da0*/  FMUL.FTZ R77, R77, R101 ;  /* 0x000000654d4d7220 */ /* 0x000fc40000410000 */
[-C--:B------:R-:W-:Y:S01]  /*8db0*/  FMUL.FTZ R78, R78, R100.reuse ;  /* 0x000000644e4e7220 */ /* 0x080fe20000410000 */
[----:B------:R1:W3:Y:S01]  /*8dc0*/  MUFU.EX2 R57, R9 ;  /* 0x0000000900397308 */ /* 0x0002e20000000800 */
[----:B------:R-:W-:Y:S01]  /*8dd0*/  FMUL.FTZ R79, R79, R100 ;  /* 0x000000644f4f7220 */ /* 0x000fe20000410000 */
[----:B------:R-:W-:Y:S01]  /*8de0*/  MOV R92, R46 ;  /* 0x0000002e005c7202 */ /* 0x000fe20000000f00 */
[-C--:B------:R-:W-:Y:S01]  /*8df0*/  FMUL.FTZ R88, R88, R101.reuse ;  /* 0x0000006558587220 */ /* 0x080fe20000410000 */
[C---:B------:R-:W-:Y:S01]  /*8e00*/  HMMA.16816.F32.BF16 R184, R4.reuse, R22, R136 ;  /* 0x0000001604b8723c */ /* 0x040fe20000041888 */
[----:B------:R-:W-:Y:S01]  /*8e10*/  FMUL.FTZ R89, R89, R101 ;  /* 0x0000006559597220 */ /* 0x000fe20000410000 */
[----:B------:R-:W-:Y:S01]  /*8e20*/  MOV R46, R63 ;  /* 0x0000003f002e7202 */ /* 0x000fe20000000f00 */
[-C--:B------:R-:W-:Y:S01]  /*8e30*/  FMUL.FTZ R90, R90, R100.reuse ;  /* 0x000000645a5a7220 */ /* 0x080fe20000410000 */
[----:B--2---:R-:W-:Y:S01]  /*8e40*/  MOV R95, R45 ;  /* 0x0000002d005f7202 */ /* 0x004fe20000000f00 */
[----:B------:R-:W-:Y:S01]  /*8e50*/  FMUL.FTZ R10, R11, c[0x0][0x23c] ;  /* 0x00008f000b0a7a20 */ /* 0x000fe20000410000 */
[----:B------:R-:W-:Y:S01]  /*8e60*/  MOV R45, R67 ;  /* 0x00000043002d7202 */ /* 0x000fe20000000f00 */
[----:B------:R-:W2:Y:S01]  /*8e70*/  MUFU.EX2 R11, R28 ;  /* 0x0000001c000b7308 */ /* 0x000ea20000000800 */
[----:B------:R-:W-:Y:S01]  /*8e80*/  FMUL.FTZ R91, R91, R100 ;  /* 0x000000645b5b7220 */ /* 0x000fe20000410000 */
[----:B------:R-:W-:Y:S01]  /*8e90*/  HMMA.16816.F32.BF16 R168, R4, R42, R168 ;  /* 0x0000002a04a8723c */ /* 0x000fe200000418a8 */
[----:B------:R-:W-:Y:S01]  /*8ea0*/  MOV R139, R55 ;  /* 0x00000037008b7202 */ /* 0x000fe20000000f00 */
[----:B-1----:R-:W-:Y:S01]  /*8eb0*/  FFMA.FTZ R9, R50, c[0x0][0x23c], -R3 ;  /* 0x00008f0032097a23 */ /* 0x002fe20000010803 */
[----:B---3--:R-:W-:-:S03]  /*8ec0*/  MOV R167, R57 ;  /* 0x0000003900a77202 */ /* 0x008fc60000000f00 */
[----:B------:R-:W1:Y:S01]  /*8ed0*/  MUFU.EX2 R10, R10 ;  /* 0x0000000a000a7308 */ /* 0x000e620000000800 */
[----:B------:R-:W-:Y:S01]  /*8ee0*/  MOV R138, R39 ;  /* 0x00000027008a7202 */ /* 0x000fe20000000f00 */
[C---:B------:R-:W-:Y:S01]  /*8ef0*/  HMMA.16816.F32.BF16 R104, R4.reuse, R34, R76 ;  /* 0x000000220468723c */ /* 0x040fe2000004184c */
[----:B------:R-:W-:Y:S02]  /*8f00*/  MOV R137, R38 ;  /* 0x0000002600897202 */ /* 0x000fe40000000f00 */
[----:B------:R-:W-:Y:S02]  /*8f10*/  MOV R136, R37 ;  /* 0x0000002500887202 */ /* 0x000fe40000000f00 */
[----:B------:R-:W-:Y:S01]  /*8f20*/  MOV R102, R46 ;  /* 0x0000002e00667202 */ /* 0x000fe20000000f00 */
[----:B------:R3:W4:Y:S01]  /*8f30*/  MUFU.EX2 R49, R9 ;  /* 0x0000000900317308 */ /* 0x0007220000000800 */
[-C--:B--2---:R-:W-:Y:S01]  /*8f40*/  FMUL.FTZ R140, R140, R11.reuse ;  /* 0x0000000b8c8c7220 */ /* 0x084fe20000410000 */
[----:B------:R-:W-:Y:S01]  /*8f50*/  HMMA.16816.F32.BF16 R148, R4, R12, R88 ;  /* 0x0000000c0494723c */ /* 0x000fe20000041858 */
[----:B------:R-:W-:Y:S01]  /*8f60*/  FMUL.FTZ R141, R141, R11 ;  /* 0x0000000b8d8d7220 */ /* 0x000fe20000410000 */
[----:B------:R-:W-:Y:S01]  /*8f70*/  MOV R166, R137 ;  /* 0x0000008900a67202 */ /* 0x000fe20000000f00 */
[-C--:B------:R-:W-:Y:S01]  /*8f80*/  FMUL.FTZ R144, R144, R11.reuse ;  /* 0x0000000b90907220 */ /* 0x080fe20000410000 */
[----:B------:R-:W-:Y:S01]  /*8f90*/  MOV R94, R138 ;  /* 0x0000008a005e7202 */ /* 0x000fe20000000f00 */
[----:B------:R-:W-:-:S02]  /*8fa0*/  FMUL.FTZ R145, R145, R11 ;  /* 0x0000000b91917220 */ /* 0x000fc40000410000 */
[----:B------:R-:W-:Y:S01]  /*8fb0*/  F2FP.BF16.PACK_AB R4, R152, R154 ;  /* 0x0000009a9804723e */ /* 0x000fe200000010ff */
[-C--:B-1----:R-:W-:Y:S01]  /*8fc0*/  FMUL.FTZ R142, R142, R10.reuse ;  /* 0x0000000a8e8e7220 */ /* 0x082fe20000410000 */
[----:B------:R-:W-:Y:S01]  /*8fd0*/  F2FP.BF16.PACK_AB R5, R167, R153 ;  /* 0x00000099a705723e */ /* 0x000fe200000010ff */
[----:B------:R-:W-:Y:S01]  /*8fe0*/  FMUL.FTZ R143, R143, R10 ;  /* 0x0000000a8f8f7220 */ /* 0x000fe20000410000 */
[----:B------:R-:W-:Y:S01]  /*8ff0*/  F2FP.BF16.PACK_AB R6, R92, R164 ;  /* 0x000000a45c06723e */ /* 0x000fe200000010ff */
[-C--:B------:R-:W-:Y:S02]  /*9000*/  FMUL.FTZ R146, R146, R10.reuse ;  /* 0x0000000a92927220 */ /* 0x080fe40000410000 */
[----:B---3--:R-:W-:Y:S01]  /*9010*/  FFMA.FTZ R9, R52, c[0x0][0x23c], -R8 ;  /* 0x00008f0034097a23 */ /* 0x008fe20000010808 */
[----:B----4-:R-:W-:Y:S01]  /*9020*/  F2FP.BF16.PACK_AB R7, R49, R95 ;  /* 0x0000005f3107723e */ /* 0x010fe200000010ff */
[----:B------:R-:W-:Y:S02]  /*9030*/  FMUL.FTZ R147, R147, R10 ;  /* 0x0000000a93937220 */ /* 0x000fe40000410000 */
[----:B------:R1:W2:Y:S01]  /*9040*/  MUFU.EX2 R28, R9 ;  /* 0x00000009001c7308 */ /* 0x0002a20000000800 */
[----:B------:R-:W-:-:S02]  /*9050*/  FMUL.FTZ R124, R124, R11 ;  /* 0x0000000b7c7c7220 */ /* 0x000fc40000410000 */
[-C--:B------:R-:W-:Y:S01]  /*9060*/  FMUL.FTZ R125, R125, R11.reuse ;  /* 0x0000000b7d7d7220 */ /* 0x080fe20000410000 */
[C---:B------:R-:W-:Y:S01]  /*9070*/  HMMA.16816.F32.BF16 R64, R4.reuse, R22, R140 ;  /* 0x000000160440723c */ /* 0x040fe2000004188c */
[-C--:B------:R-:W-:Y:S02]  /*9080*/  FMUL.FTZ R126, R126, R10.reuse ;  /* 0x0000000a7e7e7220 */ /* 0x080fe40000410000 */
[-C--:B------:R-:W-:Y:S02]  /*9090*/  FMUL.FTZ R127, R127, R10.reuse ;  /* 0x0000000a7f7f7220 */ /* 0x080fe40000410000 */
[-C--:B------:R-:W-:Y:S02]  /*90a0*/  FMUL.FTZ R156, R156, R11.reuse ;  /* 0x0000000b9c9c7220 */ /* 0x080fe40000410000 */
[----:B------:R-:W-:Y:S01]  /*90b0*/  FMUL.FTZ R157, R157, R11 ;  /* 0x0000000b9d9d7220 */ /* 0x000fe20000410000 */
[----:B------:R-:W-:Y:S01]  /*90c0*/  HMMA.16816.F32.BF16 R60, R4, R24, R144 ;  /* 0x00000018043c723c */ /* 0x000fe20000041890 */
[----:B------:R-:W-:-:S02]  /*90d0*/  FMUL.FTZ R158, R158, R10 ;  /* 0x0000000a9e9e7220 */ /* 0x000fc40000410000 */
[-C--:B------:R-:W-:Y:S02]  /*90e0*/  FMUL.FTZ R159, R159, R10.reuse ;  /* 0x0000000a9f9f7220 */ /* 0x080fe40000410000 */
[----:B-1----:R-:W-:Y:S02]  /*90f0*/  FFMA.FTZ R9, R53, c[0x0][0x23c], -R2 ;  /* 0x00008f0035097a23 */ /* 0x002fe40000010802 */
[-C--:B------:R-:W-:Y:S01]  /*9100*/  FMUL.FTZ R160, R160, R11.reuse ;  /* 0x0000000ba0a07220 */ /* 0x080fe20000410000 */
[C---:B------:R-:W-:Y:S01]  /*9110*/  HMMA.16816.F32.BF16 R76, R4.reuse, R18, R124 ;  /* 0x00000012044c723c */ /* 0x040fe2000004187c */
[----:B------:R-:W1:Y:S01]  /*9120*/  MUFU.EX2 R50, R9 ;  /* 0x0000000900327308 */ /* 0x000e620000000800 */
[----:B------:R-:W-:Y:S02]  /*9130*/  FMUL.FTZ R161, R161, R11 ;  /* 0x0000000ba1a17220 */ /* 0x000fe40000410000 */
[-C--:B------:R-:W-:Y:S02]  /*9140*/  FMUL.FTZ R162, R162, R10.reuse ;  /* 0x0000000aa2a27220 */ /* 0x080fe40000410000 */
[----:B------:R-:W-:Y:S01]  /*9150*/  FMUL.FTZ R163, R163, R10 ;  /* 0x0000000aa3a37220 */ /* 0x000fe20000410000 */
[----:B------:R-:W-:Y:S01]  /*9160*/  MOV R127, R31 ;  /* 0x0000001f007f7202 */ /* 0x000fe20000000f00 */
[----:B------:R-:W-:Y:S01]  /*9170*/  HMMA.16816.F32.BF16 R56, R4, R26, R156 ;  /* 0x0000001a0438723c */ /* 0x000fe2000004189c */
[----:B------:R-:W-:Y:S01]  /*9180*/  MOV R126, R30 ;  /* 0x0000001e007e7202 */ /* 0x000fe20000000f00 */
[-C--:B------:R-:W-:Y:S01]  /*9190*/  FMUL.FTZ R112, R112, R11.reuse ;  /* 0x0000000b70707220 */ /* 0x080fe20000410000 */
[----:B------:R-:W-:Y:S01]  /*91a0*/  LDSM.16.MT88.4 R24, [R222+0x9400] ;  /* 0x00940000de18783b */ /* 0x000fe20000004200 */
[----:B------:R-:W-:-:S02]  /*91b0*/  FMUL.FTZ R113, R113, R11 ;  /* 0x0000000b71717220 */ /* 0x000fc40000410000 */
[----:B------:R-:W-:Y:S01]  /*91c0*/  FMUL.FTZ R114, R114, R10 ;  /* 0x0000000a72727220 */ /* 0x000fe20000410000 */
[----:B--2---:R-:W-:Y:S01]  /*91d0*/  MOV R158, R28 ;  /* 0x0000001c009e7202 */ /* 0x004fe20000000f00 */
[----:B------:R-:W-:Y:S01]  /*91e0*/  FMUL.FTZ R115, R115, R10 ;  /* 0x0000000a73737220 */ /* 0x000fe20000410000 */
[----:B-1----:R-:W-:Y:S01]  /*91f0*/  MOV R159, R50 ;  /* 0x00000032009f7202 */ /* 0x002fe20000000f00 */
[----:B------:R-:W-:Y:S02]  /*9200*/  FFMA.FTZ R9, R54, c[0x0][0x23c], -R2 ;  /* 0x00008f0036097a23 */ /* 0x000fe40000010802 */
[----:B------:R-:W-:Y:S01]  /*9210*/  HMMA.16816.F32.BF16 R52, R4, R40, R160 ;  /* 0x000000280434723c */ /* 0x000fe200000418a0 */
[-C--:B------:R-:W-:Y:S01]  /*9220*/  FMUL.FTZ R128, R128, R11.reuse ;  /* 0x0000000b80807220 */ /* 0x080fe20000410000 */
[----:B------:R1:W-:Y:S01]  /*9230*/  MUFU.EX2 R142, R9 ;  /* 0x00000009008e7308 */ /* 0x0003e20000000800 */
[----:B------:R-:W-:Y:S02]  /*9240*/  FMUL.FTZ R129, R129, R11 ;  /* 0x0000000b81817220 */ /* 0x000fe40000410000 */
[----:B------:R-:W-:-:S02]  /*9250*/  FMUL.FTZ R130, R130, R10 ;  /* 0x0000000a82827220 */ /* 0x000fc40000410000 */
[-C--:B------:R-:W-:Y:S01]  /*9260*/  FMUL.FTZ R131, R131, R10.reuse ;  /* 0x0000000a83837220 */ /* 0x080fe20000410000 */
[----:B------:R-:W-:Y:S01]  /*9270*/  MOV R161, R153 ;  /* 0x0000009900a17202 */ /* 0x000fe20000000f00 */
[-C--:B------:R-:W-:Y:S01]  /*9280*/  FMUL.FTZ R172, R172, R11.reuse ;  /* 0x0000000bacac7220 */ /* 0x080fe20000410000 */
[C---:B------:R-:W-:Y:S01]  /*9290*/  HMMA.16816.F32.BF16 R88, R4.reuse, R16, R112 ;  /* 0x000000100458723c */ /* 0x040fe20000041870 */
[----:B------:R-:W-:Y:S01]  /*92a0*/  FMUL.FTZ R173, R173, R11 ;  /* 0x0000000badad7220 */ /* 0x000fe20000410000 */
[----:B------:R-:W-:Y:S01]  /*92b0*/  MOV R153, R155 ;  /* 0x0000009b00997202 */ /* 0x000fe20000000f00 */
[----:B------:R-:W-:Y:S01]  /*92c0*/  FMUL.FTZ R174, R174, R10 ;  /* 0x0000000aaeae7220 */ /* 0x000fe20000410000 */
        /* <DEDUP_REMOVED lines=9> */
[----:B------:R-:W1:Y:S01]  /*9360*/  MUFU.EX2 R93, R9 ;  /* 0x00000009005d7308 */ /* 0x000e620000000800 */
[-C--:B------:R-:W-:Y:S01]  /*9370*/  FMUL.FTZ R70, R70, R10.reuse ;  /* 0x0000000a46467220 */ /* 0x080fe20000410000 */
[----:B------:R-:W-:Y:S01]  /*9380*/  MOV R112, R45 ;  /* 0x0000002d00707202 */ /* 0x000fe20000000f00 */
[----:B------:R-:W-:Y:S01]  /*9390*/  FMUL.FTZ R71, R71, R10 ;  /* 0x0000000a47477220 */ /* 0x000fe20000410000 */
[C---:B------:R-:W-:Y:S01]  /*93a0*/  HMMA.16816.F32.BF16 R36, R4.reuse, R20, R128 ;  /* 0x000000140424723c */ /* 0x040fe20000041880 */
[-C--:B------:R-:W-:Y:S01]  /*93b0*/  FMUL.FTZ R80, R80, R11.reuse ;  /* 0x0000000b50507220 */ /* 0x080fe20000410000 */
[----:B------:R-:W-:Y:S01]  /*93c0*/  MOV R154, R136 ;  /* 0x00000088009a7202 */ /* 0x000fe20000000f00 */
[-C--:B------:R-:W-:Y:S01]  /*93d0*/  FMUL.FTZ R81, R81, R11.reuse ;  /* 0x0000000b51517220 */ /* 0x080fe20000410000 */
[----:B------:R-:W-:Y:S01]  /*93e0*/  LDSM.16.MT88.4 R20, [R220+0xa400] ;  /* 0x00a40000dc14783b */ /* 0x000fe20000004200 */
[----:B------:R-:W-:Y:S01]  /*93f0*/  FMUL.FTZ R82, R82, R10 ;  /* 0x0000000a52527220 */ /* 0x000fe20000410000 */
[----:B------:R-:W-:Y:S01]  /*9400*/  MOV R143, R112 ;  /* 0x00000070008f7202 */ /* 0x000fe20000000f00 */
[-C--:B------:R-:W-:Y:S01]  /*9410*/  FMUL.FTZ R83, R83, R10.reuse ;  /* 0x0000000a53537220 */ /* 0x080fe20000410000 */
[C---:B------:R-:W-:Y:S01]  /*9420*/  HMMA.16816.F32.BF16 R40, R4.reuse, R42, R172 ;  /* 0x0000002a0428723c */ /* 0x040fe200000418ac */
[-C--:B------:R-:W-:Y:S01]  /*9430*/  FMUL.FTZ R84, R84, R11.reuse ;  /* 0x0000000b54547220 */ /* 0x080fe20000410000 */
[----:B------:R-:W-:Y:S01]  /*9440*/  LDSM.16.MT88.4 R16, [R222+0xa400] ;  /* 0x00a40000de10783b */ /* 0x000fe20000004200 */
[----:B------:R-:W-:Y:S01]  /*9450*/  FMUL.FTZ R85, R85, R11 ;  /* 0x0000000b55557220 */ /* 0x000fe20000410000 */
[----:B-1----:R-:W-:Y:S01]  /*9460*/  MOV R162, R93 ;  /* 0x0000005d00a27202 */ /* 0x002fe20000000f00 */
[----:B------:R-:W-:Y:S01]  /*9470*/  FFMA.FTZ R9, R29, c[0x0][0x23c], -R2 ;  /* 0x00008f001d097a23 */ /* 0x000fe20000010802 */
[----:B------:R-:W-:Y:S01]  /*9480*/  MOV R93, R139 ;  /* 0x0000008b005d7202 */ /* 0x000fe20000000f00 */
[----:B------:R-:W1:Y:S01]  /*9490*/  LDSM.16.MT88.4 R28, [R220+0x9400] ;  /* 0x00940000dc1c783b */ /* 0x000e620000004200 */
[-C--:B------:R-:W-:Y:S01]  /*94a0*/  FMUL.FTZ R86, R86, R10.reuse ;  /* 0x0000000a56567220 */ /* 0x080fe20000410000 */
[----:B------:R2:W3:Y:S01]  /*94b0*/  MUFU.EX2 R144, R9 ;  /* 0x0000000900907308 */ /* 0x0004e20000000800 */
[----:B------:R-:W-:Y:S01]  /*94c0*/  FMUL.FTZ R87, R87, R10 ;  /* 0x0000000a57577220 */ /* 0x000fe20000410000 */
[C---:B------:R-:W-:Y:S01]  /*94d0*/  HMMA.16816.F32.BF16 R48, R4.reuse, R32, R68 ;  /* 0x000000200430723c */ /* 0x040fe20000041844 */
[----:B------:R-:W-:Y:S01]  /*94e0*/  FMUL.FTZ R96, R96, R11 ;  /* 0x0000000b60607220 */ /* 0x000fe20000410000 */
[----:B------:R-:W-:Y:S01]  /*94f0*/  MOV R157, R113 ;  /* 0x00000071009d7202 */ /* 0x000fe20000000f00 */
[----:B------:R-:W-:Y:S01]  /*9500*/  FMUL.FTZ R97, R97, R11 ;  /* 0x0000000b61617220 */ /* 0x000fe20000410000 */
[----:B------:R-:W-:Y:S01]  /*9510*/  MOV R156, R114 ;  /* 0x00000072009c7202 */ /* 0x000fe20000000f00 */
[-C--:B------:R-:W-:Y:S01]  /*9520*/  FMUL.FTZ R98, R98, R10.reuse ;  /* 0x0000000a62627220 */ /* 0x080fe20000410000 */
[----:B------:R-:W-:Y:S01]  /*9530*/  MOV R175, R115 ;  /* 0x0000007300af7202 */ /* 0x000fe20000000f00 */
[----:B------:R-:W-:Y:S01]  /*9540*/  FMUL.FTZ R99, R99, R10 ;  /* 0x0000000a63637220 */ /* 0x000fe20000410000 */
[----:B------:R-:W-:Y:S01]  /*9550*/  HMMA.16816.F32.BF16 R80, R4, R34, R80 ;  /* 0x000000220450723c */ /* 0x000fe20000041850 */
[----:B------:R-:W-:Y:S01]  /*9560*/  LDSM.16.MT88.4 R32, [R222+0xb400] ;  /* 0x00b40000de20783b */ /* 0x000fe20000004200 */
[----:B------:R-:W-:-:S02]  /*9570*/  MOV R174, R92 ;  /* 0x0000005c00ae7202 */ /* 0x000fc40000000f00 */
[----:B------:R-:W-:Y:S01]  /*9580*/  MOV R173, R93 ;  /* 0x0000005d00ad7202 */ /* 0x000fe20000000f00 */
[----:B--2---:R-:W-:Y:S01]  /*9590*/  FFMA.FTZ R9, R182, c[0x0][0x23c], -R0 ;  /* 0x00008f00b6097a23 */ /* 0x004fe20000010800 */
[----:B------:R-:W-:Y:S02]  /*95a0*/  MOV R172, R94 ;  /* 0x0000005e00ac7202 */ /* 0x000fe40000000f00 */
[C---:B------:R-:W-:Y:S01]  /*95b0*/  HMMA.16816.F32.BF16 R44, R4.reuse, R12, R84 ;  /* 0x0000000c042c723c */ /* 0x040fe20000041854 */
[----:B------:R2:W-:Y:S07]  /*95c0*/  MUFU.EX2 R141, R9 ;  /* 0x00000009008d7308 */ /* 0x0005ee0000000800 */
[----:B------:R-:W-:Y:S01]  /*95d0*/  HMMA.16816.F32.BF16 R96, R4, R14, R96 ;  /* 0x0000000e0460723c */ /* 0x000fe20000041860 */
[----:B------:R-:W4:Y:S06]  /*95e0*/  LDSM.16.MT88.4 R12, [R220+0xb400] ;  /* 0x00b40000dc0c783b */ /* 0x000f2c0000004200 */
[----:B------:R-:W-:-:S02]  /*95f0*/  F2FP.BF16.PACK_AB R4, R142, R159 ;  /* 0x0000009f8e04723e */ /* 0x000fc400000010ff */
[----:B---3--:R-:W-:Y:S01]  /*9600*/  F2FP.BF16.PACK_AB R6, R144, R162 ;  /* 0x000000a29006723e */ /* 0x008fe200000010ff */
[----:B--2---:R-:W-:-:S04]  /*9610*/  FFMA.FTZ R9, R181, c[0x0][0x23c], -R0 ;  /* 0x00008f00b5097a23 */ /* 0x004fc80000010800 */
[----:B------:R2:W3:Y:S02]  /*9620*/  MUFU.EX2 R140, R9 ;  /* 0x00000009008c7308 */ /* 0x0004e40000000800 */
[----:B--2---:R-:W-:Y:S01]  /*9630*/  FFMA.FTZ R9, R183, c[0x0][0x23c], -R0 ;  /* 0x00008f00b7097a23 */ /* 0x004fe20000010800 */
[----:B---3--:R-:W-:-:S05]  /*9640*/  F2FP.BF16.PACK_AB R5, R140, R141 ;  /* 0x0000008d8c05723e */ /* 0x008fca00000010ff */
[----:B------:R2:W-:Y:S02]  /*9650*/  MUFU.EX2 R163, R9 ;  /* 0x0000000900a37308 */ /* 0x0005e40000000800 */
[----:B--2---:R-:W-:-:S06]  /*9660*/  FFMA.FTZ R9, R180, c[0x0][0x23c], -R0 ;  /* 0x00008f00b4097a23 */ /* 0x004fcc0000010800 */
[----:B------:R2:W3:Y:S02]  /*9670*/  MUFU.EX2 R145, R9 ;  /* 0x0000000900917308 */ /* 0x0004e40000000800 */
[----:B--2---:R-:W-:Y:S01]  /*9680*/  FFMA.FTZ R9, R197, c[0x0][0x23c], -R8 ;  /* 0x00008f00c5097a23 */ /* 0x004fe20000010808 */
[----:B---3--:R-:W-:-:S05]  /*9690*/  F2FP.BF16.PACK_AB R7, R145, R163 ;  /* 0x000000a39107723e */ /* 0x008fca00000010ff */
[----:B------:R2:W3:Y:S02]  /*96a0*/  MUFU.EX2 R197, R9 ;  /* 0x0000000900c57308 */ /* 0x0004e40000000800 */
[C---:B-1----:R-:W-:Y:S08]  /*96b0*/  HMMA.16816.F32.BF16 R84, R4.reuse, R28, R192 ;  /* 0x0000001c0454723c */ /* 0x042ff000000418c0 */
[----:B------:R-:W-:Y:S01]  /*96c0*/  HMMA.16816.F32.BF16 R136, R4, R30, R188 ;  /* 0x0000001e0488723c */ /* 0x000fe200000418bc */
[----:B--2---:R-:W-:-:S04]  /*96d0*/  FFMA.FTZ R9, R196, c[0x0][0x23c], -R8 ;  /* 0x00008f00c4097a23 */ /* 0x004fc80000010808 */
[----:B------:R1:W-:Y:S03]  /*96e0*/  MUFU.EX2 R196, R9 ;  /* 0x0000000900c47308 */ /* 0x0003e60000000800 */
        /* <DEDUP_REMOVED lines=8> */
[----:B-1----:R-:W-:Y:S01]  /*9770*/  FFMA.FTZ R9, R204, c[0x0][0x23c], -R3 ;  /* 0x00008f00cc097a23 */ /* 0x002fe20000010803 */
[----:B------:R-:W-:-:S03]  /*9780*/  MOV R204, R144 ;  /* 0x0000009000cc7202 */ /* 0x000fc60000000f00 */
[----:B------:R1:W-:Y:S03]  /*9790*/  MUFU.EX2 R194, R9 ;  /* 0x0000000900c27308 */ /* 0x0003e60000000800 */
[C---:B----4-:R-:W-:Y:S08]  /*97a0*/  HMMA.16816.F32.BF16 R108, R4.reuse, R12, R108 ;  /* 0x0000000c046c723c */ /* 0x050ff0000004186c */
[----:B------:R-:W-:Y:S01]  /*97b0*/  HMMA.16816.F32.BF16 R104, R4, R14, R104 ;  /* 0x0000000e0468723c */ /* 0x000fe20000041868 */
[----:B-1----:R-:W-:Y:S01]  /*97c0*/  FFMA.FTZ R9, R203, c[0x0][0x23c], -R3 ;  /* 0x00008f00cb097a23 */ /* 0x002fe20000010803 */
[----:B------:R-:W-:-:S06]  /*97d0*/  MOV R203, R126 ;  /* 0x0000007e00cb7202 */ /* 0x000fcc0000000f00 */
[----:B------:R-:W-:Y:S01]  /*97e0*/  HMMA.16816.F32.BF16 R72, R4, R34, R72 ;  /* 0x000000220448723c */ /* 0x000fe20000041848 */
[----:B------:R1:W2:Y:S02]  /*97f0*/  MUFU.EX2 R193, R9 ;  /* 0x0000000900c17308 */ /* 0x0002a40000000800 */
[----:B-1----:R-:W-:Y:S01]  /*9800*/  FFMA.FTZ R9, R202, c[0x0][0x23c], -R3 ;  /* 0x00008f00ca097a23 */ /* 0x002fe20000010803 */
[----:B------:R-:W-:-:S04]  /*9810*/  MOV R202, R127 ;  /* 0x0000007f00ca7202 */ /* 0x000fc80000000f00 */
[----:B------:R-:W-:Y:S01]  /*9820*/  HMMA.16816.F32.BF16 R124, R4, R20, R176 ;  /* 0x00000014047c723c */ /* 0x000fe200000418b0 */
[----:B------:R1:W-:Y:S02]  /*9830*/  MUFU.EX2 R192, R9 ;  /* 0x0000000900c07308 */ /* 0x0003e40000000800 */
[----:B-1----:R-:W-:Y:S01]  /*9840*/  FFMA.FTZ R9, R199, c[0x0][0x23c], -R3 ;  /* 0x00008f00c7097a23 */ /* 0x002fe20000010803 */
[----:B------:R-:W-:-:S04]  /*9850*/  MOV R199, R95 ;  /* 0x0000005f00c77202 */ /* 0x000fc80000000f00 */
[----:B------:R-:W-:Y:S01]  /*9860*/  HMMA.16816.F32.BF16 R92, R4, R32, R148 ;  /* 0x00000020045c723c */ /* 0x000fe20000041894 */
[----:B------:R1:W4:Y:S06]  /*9870*/  MUFU.EX2 R191, R9 ;  /* 0x0000000900bf7308 */ /* 0x00032c0000000800 */
[----:B---3--:R-:W-:Y:S02]  /*9880*/  F2FP.BF16.PACK_AB R4, R197, R158 ;  /* 0x0000009ec504723e */ /* 0x008fe400000010ff */
[----:B--2---:R-:W-:Y:S02]  /*9890*/  F2FP.BF16.PACK_AB R5, R193, R194 ;  /* 0x000000c2c105723e */ /* 0x004fe400000010ff */
[----:B------:R-:W-:Y:S01]  /*98a0*/  F2FP.BF16.PACK_AB R6, R195, R196 ;  /* 0x000000c4c306723e */ /* 0x000fe200000010ff */
[----:B-1----:R-:W-:Y:S01]  /*98b0*/  FFMA.FTZ R9, R207, c[0x0][0x23c], -R2 ;  /* 0x00008f00cf097a23 */ /* 0x002fe20000010802 */
[----:B----4-:R-:W-:-:S02]  /*98c0*/  F2FP.BF16.PACK_AB R7, R191, R192 ;  /* 0x000000c0bf07723e */ /* 0x010fc400000010ff */
[----:B------:R-:W-:Y:S01]  /*98d0*/  MOV R207, R164 ;  /* 0x000000a400cf7202 */ /* 0x000fe20000000f00 */
[----:B------:R1:W-:Y:S04]  /*98e0*/  MUFU.EX2 R190, R9 ;  /* 0x0000000900be7308 */ /* 0x0003e80000000800 */
        /* <DEDUP_REMOVED lines=17> */
[----:B-----5:R-:W-:Y:S01]  /*9a00*/  FFMA.FTZ R9, R200, c[0x0][0x23c], -R2 ;  /* 0x00008f00c8097a23 */ /* 0x020fe20000010802 */
[----:B------:R-:W-:-:S03]  /*9a10*/  MOV R200, R167 ;  /* 0x000000a700c87202 */ /* 0x000fc60000000f00 */
[----:B------:R5:W1:Y:S03]  /*9a20*/  MUFU.EX2 R187, R9 ;  /* 0x0000000900bb7308 */ /* 0x000a660000000800 */
[C---:B------:R-:W-:Y:S01]  /*9a30*/  HMMA.16816.F32.BF16 R56, R4.reuse, R22, R56 ;  /* 0x000000160438723c */ /* 0x040fe20000041838 */
[----:B------:R-:W-:Y:S07]  /*9a40*/  LDSM.16.MT88.4 R20, [R222+0xb800] ;  /* 0x00b80000de14783b */ /* 0x000fee0000004200 */
[----:B------:R-:W-:Y:S01]  /*9a50*/  HMMA.16816.F32.BF16 R52, R4, R16, R52 ;  /* 0x000000100434723c */ /* 0x000fe20000041834 */
[----:B-----5:R-:W-:-:S07]  /*9a60*/  FFMA.FTZ R9, R210, c[0x0][0x23c], -R0 ;  /* 0x00008f00d2097a23 */ /* 0x020fce0000010800 */
[C---:B------:R-:W-:Y:S01]  /*9a70*/  HMMA.16816.F32.BF16 R40, R4.reuse, R18, R40 ;  /* 0x000000120428723c */ /* 0x040fe20000041828 */
[----:B------:R-:W5:Y:S01]  /*9a80*/  LDSM.16.MT88.4 R16, [R222+0xa800] ;  /* 0x00a80000de10783b */ /* 0x000f620000004200 */
        /* <DEDUP_REMOVED lines=17> */
[----:B------:R-:W-:Y:S02]  /*9ba0*/  MOV R214, R103 ;  /* 0x0000006700d67202 */ /* 0x000fe40000000f00 */
[----:B---3--:R-:W-:-:S03]  /*9bb0*/  F2FP.BF16.PACK_AB R7, R183, R184 ;  /* 0x000000b8b707723e */ /* 0x008fc600000010ff */
[----:B------:R1:W-:Y:S04]  /*9bc0*/  MUFU.EX2 R182, R9 ;  /* 0x0000000900b67308 */ /* 0x0003e80000000800 */
[C---:B--2---:R-:W-:Y:S08]  /*9bd0*/  HMMA.16816.F32.BF16 R144, R4.reuse, R38, R136 ;  /* 0x000000260490723c */ /* 0x044ff00000041888 */
[----:B----4-:R-:W-:Y:S01]  /*9be0*/  HMMA.16816.F32.BF16 R136, R4, R30, R128 ;  /* 0x0000001e0488723c */ /* 0x010fe20000041880 */
        /* <DEDUP_REMOVED lines=8> */
[----:B------:R-:W-:Y:S01]  /*9c70*/  MOV R199, R140 ;  /* 0x0000008c00c77202 */ /* 0x000fe20000000f00 */
[----:B------:R1:W-:Y:S06]  /*9c80*/  MUFU.EX2 R181, R9 ;  /* 0x0000000900b57308 */ /* 0x0003ec0000000800 */
[C---:B------:R-:W-:Y:S08]  /*9c90*/  HMMA.16816.F32.BF16 R132, R4.reuse, R28, R132 ;  /* 0x0000001c0484723c */ /* 0x040ff00000041884 */
[----:B------:R-:W-:Y:S01]  /*9ca0*/  HMMA.16816.F32.BF16 R148, R4, R24, R124 ;  /* 0x000000180494723c */ /* 0x000fe2000004187c */
[----:B------:R-:W3:Y:S01]  /*9cb0*/  LDSM.16.MT88.4 R124, [R220+0x9c00] ;  /* 0x009c0000dc7c783b */ /* 0x000ee20000004200 */
[----:B-1----:R-:W-:Y:S01]  /*9cc0*/  FFMA.FTZ R9, R211, c[0x0][0x23c], -R8 ;  /* 0x00008f00d3097a23 */ /* 0x002fe20000010808 */
[----:B------:R-:W-:-:S02]  /*9cd0*/  MOV R211, R207 ;  /* 0x000000cf00d37202 */ /* 0x000fc40000000f00 */
[----:B------:R-:W-:Y:S01]  /*9ce0*/  MOV R207, R142 ;  /* 0x0000008e00cf7202 */ /* 0x000fe20000000f00 */
[----:B------:R1:W4:Y:S02]  /*9cf0*/  MUFU.EX2 R179, R9 ;  /* 0x0000000900b37308 */ /* 0x0003240000000800 */
[C---:B------:R-:W-:Y:S08]  /*9d00*/  HMMA.16816.F32.BF16 R152, R4.reuse, R26, R120 ;  /* 0x0000001a0498723c */ /* 0x040ff00000041878 */
[----:B-----5:R-:W-:Y:S01]  /*9d10*/  HMMA.16816.F32.BF16 R164, R4, R16, R116 ;  /* 0x0000001004a4723c */ /* 0x020fe20000041874 */
[----:B-1----:R-:W-:Y:S01]  /*9d20*/  FFMA.FTZ R9, R241, c[0x0][0x23c], -R3 ;  /* 0x00008f00f1097a23 */ /* 0x002fe20000010803 */
[----:B------:R-:W-:-:S06]  /*9d30*/  MOV R241, R205 ;  /* 0x000000cd00f17202 */ /* 0x000fcc0000000f00 */
[C---:B------:R-:W-:Y:S01]  /*9d40*/  HMMA.16816.F32.BF16 R168, R4.reuse, R18, R112 ;  /* 0x0000001204a8723c */ /* 0x040fe20000041870 */
[----:B------:R-:W-:Y:S01]  /*9d50*/  MOV R205, R141 ;  /* 0x0000008d00cd7202 */ /* 0x000fe20000000f00 */
[----:B------:R1:W-:Y:S06]  /*9d60*/  MUFU.EX2 R178, R9 ;  /* 0x0000000900b27308 */ /* 0x0003ec0000000800 */
[C---:B------:R-:W-:Y:S08]  /*9d70*/  HMMA.16816.F32.BF16 R104, R4.reuse, R20, R92 ;  /* 0x000000140468723c */ /* 0x040ff0000004185c */
[----:B------:R-:W-:Y:S01]  /*9d80*/  HMMA.16816.F32.BF16 R84, R4, R22, R72 ;  /* 0x000000160454723c */ /* 0x000fe20000041848 */
[----:B-1----:R-:W-:Y:S01]  /*9d90*/  FFMA.FTZ R9, R217, c[0x0][0x23c], -R3 ;  /* 0x00008f00d9097a23 */ /* 0x002fe20000010803 */
[----:B------:R-:W-:-:S02]  /*9da0*/  MOV R217, R201 ;  /* 0x000000c900d97202 */ /* 0x000fc40000000f00 */
[----:B------:R-:W-:Y:S01]  /*9db0*/  MOV R201, R159 ;  /* 0x0000009f00c97202 */ /* 0x000fe20000000f00 */
[----:B------:R1:W5:Y:S02]  /*9dc0*/  MUFU.EX2 R177, R9 ;  /* 0x0000000900b17308 */ /* 0x0003640000000800 */
[----:B--2---:R-:W-:Y:S02]  /*9dd0*/  F2FP.BF16.PACK_AB R4, R180, R182 ;  /* 0x000000b6b404723e */ /* 0x004fe400000010ff */
[----:B----4-:R-:W-:Y:S02]  /*9de0*/  F2FP.BF16.PACK_AB R6, R179, R181 ;  /* 0x000000b5b306723e */ /* 0x010fe400000010ff */
[----:B------:R-:W-:Y:S02]  /*9df0*/  MOV R75, R214 ;  /* 0x000000d6004b7202 */ /* 0x000fe40000000f00 */
[----:B------:R-:W-:Y:S02]  /*9e00*/  MOV R74, R206 ;  /* 0x000000ce004a7202 */ /* 0x000fe40000000f00 */
[----:B------:R-:W-:-:S02]  /*9e10*/  MOV R73, R208 ;  /* 0x000000d000497202 */ /* 0x000fc40000000f00 */
[----:B------:R-:W-:Y:S02]  /*9e20*/  MOV R72, R209 ;  /* 0x000000d100487202 */ /* 0x000fe40000000f00 */
[----:B------:R-:W-:Y:S02]  /*9e30*/  MOV R214, R173 ;  /* 0x000000ad00d67202 */ /* 0x000fe40000000f00 */
[----:B------:R-:W-:Y:S01]  /*9e40*/  MOV R206, R174 ;  /* 0x000000ae00ce7202 */ /* 0x000fe20000000f00 */
[----:B-1----:R-:W-:Y:S01]  /*9e50*/  FFMA.FTZ R9, R216, c[0x0][0x23c], -R3 ;  /* 0x00008f00d8097a23 */ /* 0x002fe20000010803 */
[----:B-----5:R-:W-:Y:S02]  /*9e60*/  F2FP.BF16.PACK_AB R5, R177, R178 ;  /* 0x000000b2b105723e */ /* 0x020fe400000010ff */
[----:B------:R-:W-:Y:S01]  /*9e70*/  MOV R216, R200 ;  /* 0x000000c800d87202 */ /* 0x000fe20000000f00 */
[----:B------:R1:W-:Y:S01]  /*9e80*/  MUFU.EX2 R176, R9 ;  /* 0x0000000900b07308 */ /* 0x0003e20000000800 */
[----:B------:R-:W-:-:S02]  /*9e90*/  MOV R208, R175 ;  /* 0x000000af00d07202 */ /* 0x000fc40000000f00 */
[----:B------:R-:W-:Y:S01]  /*9ea0*/  MOV R209, R156 ;  /* 0x0000009c00d17202 */ /* 0x000fe20000000f00 */
[----:B------:R-:W-:Y:S01]  /*9eb0*/  LDSM.16.MT88.4 R172, [R222+0xac00] ;  /* 0x00ac0000deac783b */ /* 0x000fe20000004200 */
[----:B------:R-:W-:Y:S01]  /*9ec0*/  MOV R200, R158 ;  /* 0x0000009e00c87202 */ /* 0x000fe20000000f00 */
[----:B-1----:R-:W-:Y:S01]  /*9ed0*/  FFMA.FTZ R9, R215, c[0x0][0x23c], -R3 ;  /* 0x00008f00d7097a23 */ /* 0x002fe20000010803 */
[----:B------:R-:W-:Y:S02]  /*9ee0*/  MOV R215, R210 ;  /* 0x000000d200d77202 */ /* 0x000fe40000000f00 */
[----:B------:R-:W-:Y:S01]  /*9ef0*/  MOV R210, R157 ;  /* 0x0000009d00d27202 */ /* 0x000fe20000000f00 */
[----:B------:R-:W1:Y:S01]  /*9f00*/  MUFU.EX2 R103, R9 ;  /* 0x0000000900677308 */ /* 0x000e620000000800 */
[----:B------:R-:W-:Y:S01]  /*9f10*/  LDSM.16.MT88.4 R156, [R220+0xac00] ;  /* 0x00ac0000dc9c783b */ /* 0x000fe20000004200 */
[----:B-1----:R-:W-:Y:S01]  /*9f20*/  F2FP.BF16.PACK_AB R7, R103, R176 ;  /* 0x000000b06707723e */ /* 0x002fe200000010ff */
[----:B------:R-:W-:Y:S01]  /*9f30*/  FFMA.FTZ R9, R242, c[0x0][0x23c], -R2 ;  /* 0x00008f00f2097a23 */ /* 0x000fe20000010802 */
[----:B------:R-:W-:-:S05]  /*9f40*/  MOV R242, R72 ;  /* 0x0000004800f27202 */ /* 0x000fca0000000f00 */
[C---:B------:R-:W-:Y:S07]  /*9f50*/  HMMA.16816.F32.BF16 R112, R4.reuse, R36, R88 ;  /* 0x000000240470723c */ /* 0x040fee0000041858 */
[----:B------:R-:W-:Y:S01]  /*9f60*/  MOV R90, R102 ;  /* 0x00000066005a7202 */ /* 0x000fe20000000f00 */
[----:B------:R-:W-:Y:S01]  /*9f70*/  HMMA.16816.F32.BF16 R64, R4, R30, R64 ;  /* 0x0000001e0440723c */ /* 0x000fe20000041840 */
[----:B------:R1:W-:Y:S01]  /*9f80*/  MUFU.EX2 R102, R9 ;  /* 0x0000000900667308 */ /* 0x0003e20000000800 */
[----:B------:R-:W-:-:S02]  /*9f90*/  MOV R91, R143 ;  /* 0x0000008f005b7202 */ /* 0x000fc40000000f00 */
[----:B------:R-:W2:Y:S03]  /*9fa0*/  LDSM.16.MT88.4 R140, [R222+0x9c00] ;  /* 0x009c0000de8c783b */ /* 0x000ea60000004200 */
[----:B------:R-:W-:Y:S01]  /*9fb0*/  MOV R31, R73 ;  /* 0x00000049001f7202 */ /* 0x000fe20000000f00 */
[C---:B------:R-:W-:Y:S08]  /*9fc0*/  HMMA.16816.F32.BF16 R68, R4.reuse, R28, R68 ;  /* 0x0000001c0444723c */ /* 0x040ff00000041844 */
[----:B------:R-:W-:Y:S01]  /*9fd0*/  HMMA.16816.F32.BF16 R56, R4, R26, R56 ;  /* 0x0000001a0438723c */ /* 0x000fe20000041838 */
[----:B-1----:R-:W-:Y:S01]  /*9fe0*/  FFMA.FTZ R9, R240, c[0x0][0x23c], -R2 ;  /* 0x00008f00f0097a23 */ /* 0x002fe20000010802 */
[----:B------:R-:W-:-:S03]  /*9ff0*/  MOV R240, R74 ;  /* 0x0000004a00f07202 */ /* 0x000fc60000000f00 */
[----:B------:R1:W4:Y:S03]  /*a000*/  MUFU.EX2 R30, R9 ;  /* 0x00000009001e7308 */ /* 0x0003260000000800 */
[C---:B------:R-:W-:Y:S08]  /*a010*/  HMMA.16816.F32.BF16 R60, R4.reuse, R24, R60 ;  /* 0x00000018043c723c */ /* 0x040ff0000004183c */
[----:B------:R-:W-:Y:S01]  /*a020*/  HMMA.16816.F32.BF16 R32, R4, R22, R32 ;  /* 0x000000160420723c */ /* 0x000fe20000041820 */
[--C-:B-1----:R-:W-:Y:S01]  /*a030*/  FFMA.FTZ R9, R218, c[0x0][0x23c], -R2.reuse ;  /* 0x00008f00da097a23 */ /* 0x102fe20000010802 */
[----:B----4-:R-:W-:Y:S01]  /*a040*/  F2FP.BF16.PACK_AB R92, R30, R102 ;  /* 0x000000661e5c723e */ /* 0x010fe200000010ff */
[----:B------:R-:W-:-:S05]  /*a050*/  FFMA.FTZ R2, R219, c[0x0][0x23c], -R2 ;  /* 0x00008f00db027a23 */ /* 0x000fca0000010802 */
[----:B------:R-:W-:Y:S01]  /*a060*/  HMMA.16816.F32.BF16 R48, R4, R12, R48 ;  /* 0x0000000c0430723c */ /* 0x000fe20000041830 */
[----:B------:R1:W-:Y:S01]  /*a070*/  MUFU.EX2 R29, R9 ;  /* 0x00000009001d7308 */ /* 0x0003e20000000800 */
[----:B------:R-:W-:Y:S02]  /*a080*/  MOV R219, R161 ;  /* 0x000000a100db7202 */ /* 0x000fe40000000f00 */
[----:B------:R-:W-:-:S04]  /*a090*/  MOV R218, R75 ;  /* 0x0000004b00da7202 */ /* 0x000fc80000000f00 */
[C---:B------:R-:W-:Y:S01]  /*a0a0*/  HMMA.16816.F32.BF16 R36, R4.reuse, R38, R76 ;  /* 0x000000260424723c */ /* 0x040fe2000004184c */
[----:B------:R4:W5:Y:S07]  /*a0b0*/  MUFU.EX2 R28, R2 ;  /* 0x00000002001c7308 */ /* 0x00096e0000000800 */
[----:B------:R-:W-:Y:S01]  /*a0c0*/  HMMA.16816.F32.BF16 R52, R4, R16, R52 ;  /* 0x000000100434723c */ /* 0x000fe20000041834 */
[----:B-1----:R-:W-:Y:S02]  /*a0d0*/  MOV R9, R202 ;  /* 0x000000ca00097202 */ /* 0x002fe40000000f00 */
[----:B------:R-:W-:-:S05]  /*a0e0*/  MOV R202, R162 ;  /* 0x000000a200ca7202 */ /* 0x000fca0000000f00 */
[C---:B------:R-:W-:Y:S01]  /*a0f0*/  HMMA.16816.F32.BF16 R40, R4.reuse, R18, R40 ;  /* 0x000000120428723c */ /* 0x040fe20000041828 */
[--C-:B----4-:R-:W-:Y:S01]  /*a100*/  FFMA.FTZ R2, R246, c[0x0][0x23c], -R0.reuse ;  /* 0x00008f00f6027a23 */ /* 0x110fe20000010800 */
[----:B-----5:R-:W-:Y:S02]  /*a110*/  F2FP.BF16.PACK_AB R94, R28, R29 ;  /* 0x0000001d1c5e723e */ /* 0x020fe400000010ff */
[----:B------:R-:W-:Y:S01]  /*a120*/  MOV R246, R203 ;  /* 0x000000cb00f67202 */ /* 0x000fe20000000f00 */
[----:B------:R1:W-:Y:S01]  /*a130*/  MUFU.EX2 R27, R2 ;  /* 0x00000002001b7308 */ /* 0x0003e20000000800 */
[----:B------:R-:W-:Y:S02]  /*a140*/  MOV R203, R163 ;  /* 0x000000a300cb7202 */ /* 0x000fe40000000f00 */
[C---:B------:R-:W-:Y:S01]  /*a150*/  HMMA.16816.F32.BF16 R12, R4.reuse, R14, R80 ;  /* 0x0000000e040c723c */ /* 0x040fe20000041850 */
[----:B------:R-:W4:Y:S07]  /*a160*/  LDSM.16.MT88.4 R80, [R220+0xbc00] ;  /* 0x00bc0000dc50783b */ /* 0x000f2e0000004200 */
[----:B------:R-:W-:Y:S01]  /*a170*/  HMMA.16816.F32.BF16 R44, R4, R20, R44 ;  /* 0x00000014042c723c */ /* 0x000fe2000004182c */
[----:B------:R-:W5:Y:S01]  /*a180*/  LDSM.16.MT88.4 R4, [R222+0xbc00] ;  /* 0x00bc0000de04783b */ /* 0x000f620000004200 */
        /* <DEDUP_REMOVED lines=13> */
[----:B---3--:R-:W-:Y:S01]  /*a260*/  HMMA.16816.F32.BF16 R116, R92, R124, R96 ;  /* 0x0000007c5c74723c */ /* 0x008fe20000041860 */
[----:B-1----:R-:W-:-:S07]  /*a270*/  FFMA.FTZ R2, R240, R101, R218 ;  /* 0x00000065f0027223 */ /* 0x002fce00000100da */
[----:B------:R-:W-:Y:S01]  /*a280*/  HMMA.16816.F32.BF16 R120, R92, R126, R144 ;  /* 0x0000007e5c78723c */ /* 0x000fe20000041890 */
[----:B--2---:R-:W-:Y:S01]  /*a290*/  FFMA.FTZ R0, R248, c[0x0][0x23c], -R8 ;  /* 0x00008f00f8007a23 */ /* 0x004fe20000010808 */
[----:B------:R-:W-:-:S03]  /*a2a0*/  F2FP.BF16.PACK_AB R96, R23, R21 ;  /* 0x000000151760723e */ /* 0x000fc600000010ff */
[----:B------:R1:W-:Y:S03]  /*a2b0*/  MUFU.EX2 R22, R0 ;  /* 0x0000000000167308 */ /* 0x0003e60000000800 */
[C---:B------:R-:W-:Y:S08]  /*a2c0*/  HMMA.16816.F32.BF16 R132, R92.reuse, R140, R132 ;  /* 0x0000008c5c84723c */ /* 0x040ff00000041884 */
        /* <DEDUP_REMOVED lines=12> */
[----:B----4-:R-:W-:Y:S01]  /*a390*/  HMMA.16816.F32.BF16 R72, R92, R80, R128 ;  /* 0x000000505c48723c */ /* 0x010fe20000041880 */
[----:B-1----:R-:W-:-:S07]  /*a3a0*/  FFMA.FTZ R0, R91, c[0x0][0x23c], -R3 ;  /* 0x00008f005b007a23 */ /* 0x002fce0000010803 */
[C---:B------:R-:W-:Y:S01]  /*a3b0*/  HMMA.16816.F32.BF16 R76, R92.reuse, R82, R108 ;  /* 0x000000525c4c723c */ /* 0x040fe2000004186c */
[----:B------:R1:W2:Y:S07]  /*a3c0*/  MUFU.EX2 R18, R0 ;  /* 0x0000000000127308 */ /* 0x0002ae0000000800 */
[C---:B-----5:R-:W-:Y:S07]  /*a3d0*/  HMMA.16816.F32.BF16 R88, R92.reuse, R4, R104 ;  /* 0x000000045c58723c */ /* 0x060fee0000041868 */
        /* <DEDUP_REMOVED lines=8> */
[----:B-1----:R-:W-:Y:S02]  /*a460*/  FFMA.FTZ R0, R242, R100, R31 ;  /* 0x00000064f2007223 */ /* 0x002fe4000001001f */
[----:B--2---:R-:W-:Y:S01]  /*a470*/  FFMA.FTZ R3, R9, R10, R219 ;  /* 0x0000000a09037223 */ /* 0x004fe200000100db */
[----:B---3--:R-:W-:Y:S01]  /*a480*/  F2FP.BF16.PACK_AB R99, R16, R17 ;  /* 0x000000111063723e */ /* 0x008fe200000010ff */
        /* <DEDUP_REMOVED lines=55> */
[C---:B------:R-:W-:Y:S01]  /*a800*/  HMMA.16816.F32.BF16 R80, R96.reuse, R82, R12 ;  /* 0x000000526050723c */ /* 0x040fe2000004180c */
[----:B------:R-:W-:Y:S02]  /*a810*/  FADD.FTZ R3, R19, R3 ;  /* 0x0000000313037221 */ /* 0x000fe40000010000 */
[----:B------:R-:W-:Y:S02]  /*a820*/  FADD.FTZ R0, R27, R0 ;  /* 0x000000001b007221 */ /* 0x000fe40000010000 */
[----:B------:R-:W-:Y:S01]  /*a830*/  FADD.FTZ R2, R102, R2 ;  /* 0x0000000266027221 */ /* 0x000fe20000010000 */
[----:B------:R-:W-:Y:S01]  /*a840*/  MOV R102, R237 ;  /* 0x000000ed00667202 */ /* 0x000fe20000000f00 */
        /* <DEDUP_REMOVED lines=20> */
[----:B------:R-:W3:Y:S04]  /*a990*/  LDL.64 R204, [R1+0x48] ;  /* 0x0000480001cc7983 */ /* 0x000ee80000100a00 */
[----:B------:R-:W4:Y:S04]  /*a9a0*/  LDL.64 R202, [R1+0x18] ;  /* 0x0000180001ca7983 */ /* 0x000f280000100a00 */
[----:B------:R-:W-:Y:S01]  /*a9b0*/  BAR.SYNC.DEFER_BLOCKING 0x0 ;  /* 0x0000000000007b1d */ /* 0x000fe20000010000 */
[----:B--2---:R-:W-:-:S04]  /*a9c0*/  IADD3 R236, R198, -0x3, RZ ;  /* 0xfffffffdc6ec7810 */ /* 0x004fc80007ffe0ff */
[----:B------:R-:W-:Y:S01]  /*a9d0*/  SHF.R.S32.HI R0, RZ, 0x1f, R236 ;  /* 0x0000001fff007819 */ /* 0x000fe200000114ec */
[----:B------:R-:W-:-:S04]  /*a9e0*/  IMAD.WIDE.U32 R4, R236, c[0x0][0x1a0], RZ ;  /* 0x00006800ec047a25 */ /* 0x000fc800078e00ff */
[----:B------:R-:W-:-:S04]  /*a9f0*/  IMAD R0, R0, c[0x0][0x1a0], RZ ;  /* 0x0000680000007a24 */ /* 0x000fc800078e02ff */
[----:B------:R-:W-:Y:S01]  /*aa00*/  IMAD R2, R236, c[0x0][0x1a4], R0 ;  /* 0x00006900ec027a24 */ /* 0x000fe200078e0200 */
[----:B---3--:R-:W-:-:S04]  /*aa10*/  LEA R0, P0, R4, R204, 0x6 ;  /* 0x000000cc04007211 */ /* 0x008fc800078030ff */
[----:B------:R-:W-:Y:S02]  /*aa20*/  IADD3 R5, R5, R2, RZ ;  /* 0x0000000205057210 */ /* 0x000fe40007ffe0ff */
[----:B------:R-:W-:Y:S02]  /*aa30*/  LEA R2, P1, R0, c[0x0][0x170], 0x1 ;  /* 0x00005c0000027a11 */ /* 0x000fe400078208ff */
        /* <DEDUP_REMOVED lines=20> */
[----:B------:R-:W1:Y:S04]  /*ab80*/  LDSM.16.M88.4 R16, [R225] ;  /* 0x00000000e110783b */ /* 0x000e680000000200 */
[----:B---3--:R-:W-:Y:S04]  /*ab90*/  LDSM.16.M88.4 R4, [R225+0x1000] ;  /* 0x00100000e104783b */ /* 0x008fe80000000200 */
[----:B------:R-:W3:Y:S04]  /*aba0*/  LDSM.16.M88.4 R44, [R223+0x6800] ;  /* 0x00680000df2c783b */ /* 0x000ee80000000200 */
[----:B------:R-:W3:Y:S04]  /*abb0*/  LDSM.16.M88.4 R40, [R223+0x6400] ;  /* 0x00640000df28783b */ /* 0x000ee80000000200 */
[----:B------:R-:W3:Y:S01]  /*abc0*/  LDSM.16.M88.4 R20, [R223+0x6000] ;  /* 0x00600000df14783b */ /* 0x000ee20000000200 */
[----:B----4-:R-:W-:Y:S01]  /*abd0*/  HMMA.16816.F32.BF16 R184, R8, R36, RZ ;  /* 0x0000002408b8723c */ /* 0x010fe200000418ff */
[----:B--2---:R-:W-:-:S02]  /*abe0*/  MOV R3, R198 ;  /* 0x000000c600037202 */ /* 0x004fc40000000f00 */
[----:B------:R-:W0:Y:S05]  /*abf0*/  LDGDEPBAR ;  /* 0x00000000000079af */ /* 0x000e2a0000000000 */
        /* <DEDUP_REMOVED lines=8> */
[C---:B------:R-:W-:Y:S08]  /*ac80*/  HMMA.16816.F32.BF16 R188, R12.reuse, R36, RZ ;  /* 0x000000240cbc723c */ /* 0x040ff000000418ff */
[C---:B------:R-:W-:Y:S08]  /*ac90*/  HMMA.16816.F32.BF16 R56, R12.reuse, R32, RZ ;  /* 0x000000200c38723c */ /* 0x040ff000000418ff */
[C---:B------:R-:W-:Y:S08]  /*aca0*/  HMMA.16816.F32.BF16 R52, R12.reuse, R28, RZ ;  /* 0x0000001c0c34723c */ /* 0x040ff000000418ff */
[C---:B------:R-:W-:Y:S01]  /*acb0*/  HMMA.16816.F32.BF16 R192, R12.reuse, R30, RZ ;  /* 0x0000001e0cc0723c */ /* 0x040fe200000418ff */
[----:B------:R-:W-:Y:S07]  /*acc0*/  LDSM.16.M88.4 R28, [R224+0x2000] ;  /* 0x00200000e01c783b */ /* 0x000fee0000000200 */
[C---:B------:R-:W-:Y:S08]  /*acd0*/  HMMA.16816.F32.BF16 R36, R12.reuse, R38, RZ ;  /* 0x000000260c24723c */ /* 0x040ff000000418ff */
[----:B------:R-:W-:Y:S08]  /*ace0*/  HMMA.16816.F32.BF16 R32, R12, R34, RZ ;  /* 0x000000220c20723c */ /* 0x000ff000000418ff */
[----:B------:R-:W-:Y:S01]  /*acf0*/  HMMA.16816.F32.BF16 R216, R16, R48, R8 ;  /* 0x0000003010d8723c */ /* 0x000fe20000041808 */
[----:B------:R-:W1:Y:S07]  /*ad00*/  LDSM.16.M88.4 R8, [R221+0x7000] ;  /* 0x00700000dd08783b */ /* 0x000e6e0000000200 */
        /* <DEDUP_REMOVED lines=8> */
[----:B------:R-:W2:Y:S07]  /*ad90*/  LDSM.16.M88.4 R4, [R224+0x3000] ;  /* 0x00300000e004783b */ /* 0x000eae0000000200 */
[----:B------:R-:W-:Y:S08]  /*ada0*/  HMMA.16816.F32.BF16 R60, R16, R20, R188 ;  /* 0x00000014103c723c */ /* 0x000ff000000418bc */
[----:B------:R-:W-:Y:S01]  /*adb0*/  HMMA.16816.F32.BF16 R12, R12, R26, RZ ;  /* 0x0000001a0c0c723c */ /* 0x000fe200000418ff */
[----:B------:R-:W-:Y:S07]  /*adc0*/  LDSM.16.M88.4 R24, [R225+0x2000] ;  /* 0x00200000e118783b */ /* 0x000fee0000000200 */
[C---:B------:R-:W-:Y:S01]  /*add0*/  HMMA.16816.F32.BF16 R64, R16.reuse, R40, R56 ;  /* 0x000000281040723c */ /* 0x040fe20000041838 */
[----:B------:R-:W-:Y:S07]  /*ade0*/  LDSM.16.M88.4 R56, [R221+0x7800] ;  /* 0x00780000dd38783b */ /* 0x000fee0000000200 */
[C---:B------:R-:W-:Y:S01]  /*adf0*/  HMMA.16816.F32.BF16 R212, R16.reuse, R44, R52 ;  /* 0x0000002c10d4723c */ /* 0x040fe20000041834 */
[----:B------:R-:W-:Y:S07]  /*ae00*/  LDSM.16.M88.4 R52, [R221+0x7c00] ;  /* 0x007c0000dd34783b */ /* 0x000fee0000000200 */
[C---:B------:R-:W-:Y:S01]  /*ae10*/  HMMA.16816.F32.BF16 R192, R16.reuse, R46, R192 ;  /* 0x0000002e10c0723c */ /* 0x040fe200000418c0 */
[----:B------:R-:W3:Y:S07]  /*ae20*/  LDSM.16.M88.4 R44, [R221+0x7400] ;  /* 0x00740000dd2c783b */ /* 0x000eee0000000200 */
[C---:B------:R-:W-:Y:S01]  /*ae30*/  HMMA.16816.F32.BF16 R36, R16.reuse, R22, R36 ;  /* 0x000000161024723c */ /* 0x040fe20000041824 */
[----:B------:R-:W-:Y:S07]  /*ae40*/  LDSM.16.M88.4 R20, [R225+0x3000] ;  /* 0x00300000e114783b */ /* 0x000fee0000000200 */
[----:B------:R-:W-:Y:S01]  /*ae50*/  HMMA.16816.F32.BF16 R208, R16, R42, R32 ;  /* 0x0000002a10d0723c */ /* 0x000fe20000041820 */
[----:B------:R-:W4:Y:S07]  /*ae60*/  LDSM.16.M88.4 R32, [R223+0x7000] ;  /* 0x00700000df20783b */ /* 0x000f2e0000000200 */
[----:B-1----:R-:W-:Y:S08]  /*ae70*/  HMMA.16816.F32.BF16 R40, R28, R8, R60 ;  /* 0x000000081c28723c */ /* 0x002ff0000004183c */
[----:B------:R-:W-:Y:S01]  /*ae80*/  HMMA.16816.F32.BF16 R184, R16, R50, R12 ;  /* 0x0000003210b8723c */ /* 0x000fe2000004180c */
[----:B------:R-:W-:Y:S07]  /*ae90*/  LDSM.16.M88.4 R16, [R224+0x4000] ;  /* 0x00400000e010783b */ /* 0x000fee0000000200 */
[C---:B--2---:R-:W-:Y:S08]  /*aea0*/  HMMA.16816.F32.BF16 R12, R4.reuse, R8, R200 ;  /* 0x00000008040c723c */ /* 0x044ff000000418c8 */
[-C--:B------:R-:W-:Y:S08]  /*aeb0*/  HMMA.16816.F32.BF16 R48, R4, R10.reuse, R180 ;  /* 0x0000000a0430723c */ /* 0x080ff000000418b4 */
[----:B------:R-:W-:Y:S01]  /*aec0*/  HMMA.16816.F32.BF16 R8, R28, R10, R36 ;  /* 0x0000000a1c08723c */ /* 0x000fe20000041824 */
[----:B------:R-:W1:Y:S07]  /*aed0*/  LDSM.16.M88.4 R36, [R221+0x8000] ;  /* 0x00800000dd24783b */ /* 0x000e6e0000000200 */
[C---:B---3--:R-:W-:Y:S08]  /*aee0*/  HMMA.16816.F32.BF16 R204, R4.reuse, R44, R204 ;  /* 0x0000002c04cc723c */ /* 0x048ff000000418cc */
[C---:B------:R-:W-:Y:S08]  /*aef0*/  HMMA.16816.F32.BF16 R196, R4.reuse, R56, R196 ;  /* 0x0000003804c4723c */ /* 0x040ff000000418c4 */
[C---:B------:R-:W-:Y:S08]  /*af00*/  HMMA.16816.F32.BF16 R240, R4.reuse, R52, R176 ;  /* 0x0000003404f0723c */ /* 0x040ff000000418b0 */
[C---:B------:R-:W-:Y:S08]  /*af10*/  HMMA.16816.F32.BF16 R188, R4.reuse, R46, R108 ;  /* 0x0000002e04bc723c */ /* 0x040ff0000004186c */
[C---:B------:R-:W-:Y:S08]  /*af20*/  HMMA.16816.F32.BF16 R200, R4.reuse, R58, R104 ;  /* 0x0000003a04c8723c */ /* 0x040ff00000041868 */
[----:B------:R-:W-:Y:S08]  /*af30*/  HMMA.16816.F32.BF16 R248, R4, R54, R100 ;  /* 0x0000003604f8723c */ /* 0x000ff00000041864 */
[-C--:B----4-:R-:W-:Y:S01]  /*af40*/  HMMA.16816.F32.BF16 R4, R24, R32.reuse, R40 ;  /* 0x000000201804723c */ /* 0x090fe20000041828 */
[----:B------:R-:W-:Y:S07]  /*af50*/  LDSM.16.M88.4 R40, [R223+0x7400] ;  /* 0x00740000df28783b */ /* 0x000fee0000000200 */
[----:B------:R-:W-:Y:S01]  /*af60*/  HMMA.16816.F32.BF16 R60, R20, R32, R12 ;  /* 0x00000020143c723c */ /* 0x000fe2000004180c */
[----:B------:R-:W2:Y:S07]  /*af70*/  LDSM.16.M88.4 R12, [R224+0x5000] ;  /* 0x00500000e00c783b */ /* 0x000eae0000000200 */
[----:B------:R-:W-:Y:S08]  /*af80*/  HMMA.16816.F32.BF16 R176, R28, R44, R64 ;  /* 0x0000002c1cb0723c */ /* 0x000ff00000041840 */
[-C--:B------:R-:W-:Y:S08]  /*af90*/  HMMA.16816.F32.BF16 R104, R20, R34.reuse, R48 ;  /* 0x000000221468723c */ /* 0x080ff00000041830 */
[----:B------:R-:W-:Y:S01]  /*afa0*/  HMMA.16816.F32.BF16 R64, R24, R34, R8 ;  /* 0x000000221840723c */ /* 0x000fe20000041808 */
[----:B------:R-:W-:Y:S04]  /*afb0*/  LDSM.16.M88.4 R32, [R223+0x8000] ;  /* 0x00800000df20783b */ /* 0x000fe80000000200 */
[----:B------:R-:W3:Y:S03]  /*afc0*/  LDSM.16.M88.4 R8, [R225+0x4000] ;  /* 0x00400000e108783b */ /* 0x000ee60000000200 */
[-C--:B-1----:R-:W-:Y:S01]  /*afd0*/  HMMA.16816.F32.BF16 R48, R16, R36.reuse, R4 ;  /* 0x000000241030723c */ /* 0x082fe20000041804 */
[----:B------:R-:W1:Y:S07]  /*afe0*/  LDSM.16.M88.4 R4, [R225+0x5000] ;  /* 0x00500000e104783b */ /* 0x000e6e0000000200 */
[----:B--2---:R-:W-:Y:S08]  /*aff0*/  HMMA.16816.F32.BF16 R60, R12, R36, R60 ;  /* 0x000000240c3c723c */ /* 0x004ff0000004183c */
[----:B------:R-:W-:Y:S08]  /*b000*/  HMMA.16816.F32.BF16 R108, R28, R46, R208 ;  /* 0x0000002e1c6c723c */ /* 0x000ff000000418d0 */
[----:B---3--:R-:W-:Y:S08]  /*b010*/  HMMA.16816.F32.BF16 R100, R8, R32, R48 ;  /* 0x000000200864723c */ /* 0x008ff00000041830 */
[C---:B------:R-:W-:Y:S08]  /*b020*/  HMMA.16816.F32.BF16 R180, R28.reuse, R56, R212 ;  /* 0x000000381cb4723c */ /* 0x040ff000000418d4 */
[C---:B------:R-:W-:Y:S08]  /*b030*/  HMMA.16816.F32.BF16 R192, R28.reuse, R58, R192 ;  /* 0x0000003a1cc0723c */ /* 0x040ff000000418c0 */
[C---:B------:R-:W-:Y:S08]  /*b040*/  HMMA.16816.F32.BF16 R216, R28.reuse, R52, R216 ;  /* 0x000000341cd8723c */ /* 0x040ff000000418d8 */
[----:B------:R-:W-:Y:S08]  /*b050*/  HMMA.16816.F32.BF16 R184, R28, R54, R184 ;  /* 0x000000361cb8723c */ /* 0x000ff000000418b8 */
[-C--:B------:R-:W-:Y:S08]  /*b060*/  HMMA.16816.F32.BF16 R48, R12, R38.reuse, R104 ;  /* 0x000000260c30723c */ /* 0x080ff00000041868 */
[----:B------:R-:W-:Y:S01]  /*b070*/  HMMA.16816.F32.BF16 R28, R16, R38, R64 ;  /* 0x00000026101c723c */ /* 0x000fe20000041840 */
[----:B------:R-:W2:Y:S01]  /*b080*/  LDSM.16.M88.4 R36, [R221+0x8400] ;  /* 0x00840000dd24783b */ /* 0x000ea20000000200 */
[----:B------:R-:W-:-:S06]  /*b090*/  FMUL.FTZ R0, R100, c[0x0][0x2ec] ;  /* 0x0000bb0064007a20 */ /* 0x000fcc0000410000 */
[----:B-1----:R-:W-:Y:S01]  /*b0a0*/  HMMA.16816.F32.BF16 R44, R4, R32, R60 ;  /* 0x00000020042c723c */ /* 0x002fe2000004183c */
[----:B------:R1:W3:Y:S07]  /*b0b0*/  MUFU.TANH R244, R0 ;  /* 0x0000000000f47308 */ /* 0x0002ee0000002400 */
[----:B------:R-:W-:Y:S01]  /*b0c0*/  HMMA.16816.F32.BF16 R52, R24, R40, R176 ;  /* 0x000000281834723c */ /* 0x000fe200000418b0 */
[----:B-1----:R-:W-:-:S04]  /*b0d0*/  FMUL.FTZ R0, R101, c[0x0][0x2ec] ;  /* 0x0000bb0065007a20 */ /* 0x002fc80000410000 */
[----:B------:R1:W4:Y:S03]  /*b0e0*/  MUFU.TANH R215, R0 ;  /* 0x0000000000d77308 */ /* 0x0003260000002400 */
[----:B------:R-:W-:Y:S01]  /*b0f0*/  HMMA.16816.F32.BF16 R56, R8, R34, R28 ;  /* 0x000000220838723c */ /* 0x000fe2000004181c */
[----:B------:R-:W5:Y:S01]  /*b100*/  LDSM.16.M88.4 R28, [R223+0x8400] ;  /* 0x00840000df1c783b */ /* 0x000f620000000200 */
[----:B-1----:R-:W-:-:S04]  /*b110*/  FMUL.FTZ R0, R102, c[0x0][0x2ec] ;  /* 0x0000bb0066007a20 */ /* 0x002fc80000410000 */
[----:B------:R1:W1:Y:S02]  /*b120*/  MUFU.TANH R213, R0 ;  /* 0x0000000000d57308 */ /* 0x0002640000002400 */
[----:B------:R-:W-:Y:S01]  /*b130*/  HMMA.16816.F32.BF16 R64, R20, R40, R204 ;  /* 0x000000281440723c */ /* 0x000fe200000418cc */
[----:B-1----:R-:W-:-:S05]  /*b140*/  FMUL.FTZ R0, R103, c[0x0][0x2ec] ;  /* 0x0000bb0067007a20 */ /* 0x002fca0000410000 */
[----:B------:R1:W1:Y:S02]  /*b150*/  MUFU.TANH R214, R0 ;  /* 0x0000000000d67308 */ /* 0x0002640000002400 */
[----:B------:R-:W-:Y:S01]  /*b160*/  HMMA.16816.F32.BF16 R100, R4, R34, R48 ;  /* 0x000000220464723c */ /* 0x000fe20000041830 */
[----:B-1----:R-:W-:-:S05]  /*b170*/  FMUL.FTZ R0, R44, c[0x0][0x2ec] ;  /* 0x0000bb002c007a20 */ /* 0x002fca0000410000 */
[----:B------:R1:W1:Y:S02]  /*b180*/  MUFU.TANH R212, R0 ;  /* 0x0000000000d47308 */ /* 0x0002640000002400 */
[----:B--2---:R-:W-:Y:S01]  /*b190*/  HMMA.16816.F32.BF16 R48, R16, R36, R52 ;  /* 0x000000241030723c */ /* 0x004fe20000041834 */
[----:B-1----:R-:W-:-:S05]  /*b1a0*/  FMUL.FTZ R0, R45, c[0x0][0x2ec] ;  /* 0x0000bb002d007a20 */ /* 0x002fca0000410000 */
[----:B------:R1:W2:Y:S02]  /*b1b0*/  MUFU.TANH R211, R0 ;  /* 0x0000000000d37308 */ /* 0x0002a40000002400 */
[----:B-1----:R-:W-:-:S06]  /*b1c0*/  FMUL.FTZ R0, R46, c[0x0][0x2ec] ;  /* 0x0000bb002e007a20 */ /* 0x002fcc0000410000 */
[----:B------:R1:W1:Y:S01]  /*b1d0*/  MUFU.TANH R210, R0 ;  /* 0x0000000000d27308 */ /* 0x0002620000002400 */
[----:B------:R-:W-:Y:S01]  /*b1e0*/  HMMA.16816.F32.BF16 R60, R20, R42, R188 ;  /* 0x0000002a143c723c */ /* 0x000fe200000418bc */
[----:B-1----:R-:W-:-:S06]  /*b1f0*/  FMUL.FTZ R0, R47, c[0x0][0x2ec] ;  /* 0x0000bb002f007a20 */ /* 0x002fcc0000410000 */
[----:B------:R1:W1:Y:S01]  /*b200*/  MUFU.TANH R209, R0 ;  /* 0x0000000000d17308 */ /* 0x0002620000002400 */
[----:B------:R-:W-:Y:S01]  /*b210*/  HMMA.16816.F32.BF16 R44, R24, R42, R108 ;  /* 0x0000002a182c723c */ /* 0x000fe2000004186c */
[----:B------:R-:W2:Y:S01]  /*b220*/  LDSM.16.M88.4 R40, [R223+0x7800] ;  /* 0x00780000df28783b */ /* 0x000ea20000000200 */
[----:B-1----:R-:W-:-:S05]  /*b230*/  FMUL.FTZ R0, R56, c[0x0][0x2ec] ;  /* 0x0000bb0038007a20 */ /* 0x002fca0000410000 */
[----:B------:R1:W1:Y:S01]  /*b240*/  MUFU.TANH R207, R0 ;  /* 0x0000000000cf7308 */ /* 0x0002620000002400 */
[----:B------:R-:W-:Y:S01]  /*b250*/  HMMA.16816.F32.BF16 R32, R12, R36, R64 ;  /* 0x000000240c20723c */ /* 0x000fe20000041840 */
[----:B-1----:R-:W-:-:S06]  /*b260*/  FMUL.FTZ R0, R57, c[0x0][0x2ec] ;  /* 0x0000bb0039007a20 */ /* 0x002fcc0000410000 */
[----:B------:R1:W1:Y:S01]  /*b270*/  MUFU.TANH R208, R0 ;  /* 0x0000000000d07308 */ /* 0x0002620000002400 */
[----:B-----5:R-:W-:Y:S01]  /*b280*/  HMMA.16816.F32.BF16 R52, R8, R28, R48 ;  /* 0x0000001c0834723c */ /* 0x020fe20000041830 */
[----:B-1----:R-:W-:-:S06]  /*b290*/  FMUL.FTZ R0, R58, c[0x0][0x2ec] ;  /* 0x0000bb003a007a20 */ /* 0x002fcc0000410000 */
[----:B------:R1:W1:Y:S02]  /*b2a0*/  MUFU.TANH R205, R0 ;  /* 0x0000000000cd7308 */ /* 0x0002640000002400 */
[----:B-1----:R-:W-:-:S06]  /*b2b0*/  FMUL.FTZ R0, R59, c[0x0][0x2ec] ;  /* 0x0000bb003b007a20 */ /* 0x002fcc0000410000 */
[----:B------:R1:W1:Y:S01]  /*b2c0*/  MUFU.TANH R206, R0 ;  /* 0x0000000000ce7308 */ /* 0x0002620000002400 */
[----:B------:R-:W-:Y:S01]  /*b2d0*/  HMMA.16816.F32.BF16 R60, R12, R38, R60 ;  /* 0x000000260c3c723c */ /* 0x000fe2000004183c */
[----:B-1----:R-:W-:-:S06]  /*b2e0*/  FMUL.FTZ R0, R100, c[0x0][0x2ec] ;  /* 0x0000bb0064007a20 */ /* 0x002fcc0000410000 */
[----:B------:R1:W1:Y:S01]  /*b2f0*/  MUFU.TANH R204, R0 ;  /* 0x0000000000cc7308 */ /* 0x0002620000002400 */
[----:B------:R-:W-:Y:S08]  /*b300*/  HMMA.16816.F32.BF16 R48, R16, R38, R44 ;  /* 0x000000261030723c */ /* 0x000ff0000004182c */
[----:B------:R-:W-:Y:S01]  /*b310*/  HMMA.16816.F32.BF16 R36, R4, R28, R32 ;  /* 0x0000001c0424723c */ /* 0x000fe20000041820 */
[----:B------:R-:W5:Y:S01]  /*b320*/  LDSM.16.M88.4 R32, [R221+0x8800] ;  /* 0x00880000dd20783b */ /* 0x000f620000000200 */
[----:B-1----:R-:W-:-:S04]  /*b330*/  FMUL.FTZ R0, R101, c[0x0][0x2ec] ;  /* 0x0000bb0065007a20 */ /* 0x002fc80000410000 */
[----:B------:R1:W1:Y:S02]  /*b340*/  MUFU.TANH R191, R0 ;  /* 0x0000000000bf7308 */ /* 0x0002640000002400 */
[----:B-1----:R-:W-:-:S06]  /*b350*/  FMUL.FTZ R0, R102, c[0x0][0x2ec] ;  /* 0x0000bb0066007a20 */ /* 0x002fcc0000410000 */
[----:B------:R1:W1:Y:S01]  /*b360*/  MUFU.TANH R189, R0 ;  /* 0x0000000000bd7308 */ /* 0x0002620000002400 */
[----:B--2---:R-:W-:Y:S01]  /*b370*/  HMMA.16816.F32.BF16 R44, R24, R40, R180 ;  /* 0x00000028182c723c */ /* 0x004fe200000418b4 */
[----:B-1----:R-:W-:-:S06]  /*b380*/  FMUL.FTZ R0, R103, c[0x0][0x2ec] ;  /* 0x0000bb0067007a20 */ /* 0x002fcc0000410000 */
[----:B------:R1:W2:Y:S02]  /*b390*/  MUFU.TANH R190, R0 ;  /* 0x0000000000be7308 */ /* 0x0002a40000002400 */
[----:B-1----:R-:W-:-:S06]  /*b3a0*/  FMUL.FTZ R0, R52, c[0x0][0x2ec] ;  /* 0x0000bb0034007a20 */ /* 0x002fcc0000410000 */
[----:B------:R1:W1:Y:S01]  /*b3b0*/  MUFU.TANH R188, R0 ;  /* 0x0000000000bc7308 */ /* 0x0002620000002400 */
[----:B------:R-:W-:Y:S01]  /*b3c0*/  HMMA.16816.F32.BF16 R64, R4, R30, R60 ;  /* 0x0000001e0440723c */ /* 0x000fe2000004183c */
[----:B-1----:R-:W-:-:S06]  /*b3d0*/  FMUL.FTZ R0, R53, c[0x0][0x2ec] ;  /* 0x0000bb0035007a20 */ /* 0x002fcc0000410000 */
[----:B------:R1:W1:Y:S02]  /*b3e0*/  MUFU.TANH R180, R0 ;  /* 0x0000000000b47308 */ /* 0x0002640000002400 */
[----:B-1----:R-:W-:-:S06]  /*b3f0*/  FMUL.FTZ R0, R54, c[0x0][0x2ec] ;  /* 0x0000bb0036007a20 */ /* 0x002fcc0000410000 */
[----:B------:R1:W1:Y:S01]  /*b400*/  MUFU.TANH R178, R0 ;  /* 0x0000000000b27308 */ /* 0x0002620000002400 */
[----:B------:R-:W-:Y:S01]  /*b410*/  HMMA.16816.F32.BF16 R56, R20, R40, R196 ;  /* 0x000000281438723c */ /* 0x000fe200000418c4 */
[----:B-1----:R-:W-:-:S07]  /*b420*/  FMUL.FTZ R0, R55, c[0x0][0x2ec] ;  /* 0x0000bb0037007a20 */ /* 0x002fce0000410000 */
[----:B------:R-:W-:Y:S01]  /*b430*/  HMMA.16816.F32.BF16 R52, R8, R30, R48 ;  /* 0x0000001e0834723c */ /* 0x000fe20000041830 */
[----:B------:R-:W1:Y:S01]  /*b440*/  LDSM.16.M88.4 R28, [R223+0x8800] ;  /* 0x00880000df1c783b */ /* 0x000e620000000200 */
[----:B------:R2:W1:Y:S02]  /*b450*/  MUFU.TANH R179, R0 ;  /* 0x0000000000b37308 */ /* 0x0004640000002400 */
[----:B--2---:R-:W-:-:S06]  /*b460*/  FMUL.FTZ R0, R36, c[0x0][0x2ec] ;  /* 0x0000bb0024007a20 */ /* 0x004fcc0000410000 */
[----:B------:R2:W1:Y:S01]  /*b470*/  MUFU.TANH R177, R0 ;  /* 0x0000000000b17308 */ /* 0x0004620000002400 */
[----:B-----5:R-:W-:Y:S01]  /*b480*/  HMMA.16816.F32.BF16 R48, R16, R32, R44 ;  /* 0x000000201030723c */ /* 0x020fe2000004182c */
[----:B--2---:R-:W-:-:S06]  /*b490*/  FMUL.FTZ R0, R37, c[0x0][0x2ec] ;  /* 0x0000bb0025007a20 */ /* 0x004fcc0000410000 */
[----:B------:R2:W1:Y:S02]  /*b4a0*/  MUFU.TANH R176, R0 ;  /* 0x0000000000b07308 */ /* 0x0004640000002400 */
[----:B--2---:R-:W-:-:S06]  /*b4b0*/  FMUL.FTZ R0, R38, c[0x0][0x2ec] ;  /* 0x0000bb0026007a20 */ /* 0x004fcc0000410000 */
[----:B------:R2:W1:Y:S02]  /*b4c0*/  MUFU.TANH R106, R0 ;  /* 0x00000000006a7308 */ /* 0x0004640000002400 */
[----:B--2---:R-:W-:Y:S01]  /*b4d0*/  FMUL.FTZ R0, R39, c[0x0][0x2ec] ;  /* 0x0000bb0027007a20 */ /* 0x004fe20000410000 */
[-C--:B------:R-:W-:Y:S01]  /*b4e0*/  HMMA.16816.F32.BF16 R60, R20, R42.reuse, R200 ;  /* 0x0000002a143c723c */ /* 0x080fe200000418c8 */
[----:B------:R-:W2:Y:S04]  /*b4f0*/  LDSM.16.M88.4 R36, [R223+0x7c00] ;  /* 0x007c0000df24783b */ /* 0x000ea80000000200 */
[----:B------:R5:W1:Y:S03]  /*b500*/  MUFU.TANH R111, R0 ;  /* 0x00000000006f7308 */ /* 0x000a660000002400 */
[----:B------:R-:W-:Y:S01]  /*b510*/  HMMA.16816.F32.BF16 R44, R24, R42, R192 ;  /* 0x0000002a182c723c */ /* 0x000fe200000418c0 */
[----:B-----5:R-:W-:-:S04]  /*b520*/  FMUL.FTZ R0, R52, c[0x0][0x2ec] ;  /* 0x0000bb0034007a20 */ /* 0x020fc80000410000 */
[----:B------:R5:W1:Y:S03]  /*b530*/  MUFU.TANH R107, R0 ;  /* 0x00000000006b7308 */ /* 0x000a660000002400 */
[----:B------:R-:W-:Y:S01]  /*b540*/  HMMA.16816.F32.BF16 R40, R12, R32, R56 ;  /* 0x000000200c28723c */ /* 0x000fe20000041838 */
[----:B-----5:R-:W-:-:S04]  /*b550*/  FMUL.FTZ R0, R53, c[0x0][0x2ec] ;  /* 0x0000bb0035007a20 */ /* 0x020fc80000410000 */
[----:B------:R5:W1:Y:S02]  /*b560*/  MUFU.TANH R110, R0 ;  /* 0x00000000006e7308 */ /* 0x000a640000002400 */
[----:B-----5:R-:W-:-:S06]  /*b570*/  FMUL.FTZ R0, R54, c[0x0][0x2ec] ;  /* 0x0000bb0036007a20 */ /* 0x020fcc0000410000 */
[----:B------:R5:W1:Y:S02]  /*b580*/  MUFU.TANH R108, R0 ;  /* 0x00000000006c7308 */ /* 0x000a640000002400 */
[----:B-----5:R-:W-:Y:S02]  /*b590*/  FMUL.FTZ R0, R55, c[0x0][0x2ec] ;  /* 0x0000bb0037007a20 */ /* 0x020fe40000410000 */
[----:B-1----:R-:W-:Y:S04]  /*b5a0*/  HMMA.16816.F32.BF16 R52, R8, R28, R48 ;  /* 0x0000001c0834723c */ /* 0x002fe80000041830 */
[----:B------:R1:W1:Y:S02]  /*b5b0*/  MUFU.TANH R109, R0 ;  /* 0x00000000006d7308 */ /* 0x0002640000002400 */
[----:B-1----:R-:W-:-:S06]  /*b5c0*/  FMUL.FTZ R0, R64, c[0x0][0x2ec] ;  /* 0x0000bb0040007a20 */ /* 0x002fcc0000410000 */
[----:B------:R1:W1:Y:S01]  /*b5d0*/  MUFU.TANH R105, R0 ;  /* 0x0000000000697308 */ /* 0x0002620000002400 */
[----:B------:R-:W-:Y:S01]  /*b5e0*/  HMMA.16816.F32.BF16 R60, R12, R34, R60 ;  /* 0x000000220c3c723c */ /* 0x000fe2000004183c */
[----:B-1----:R-:W-:-:S06]  /*b5f0*/  FMUL.FTZ R0, R65, c[0x0][0x2ec] ;  /* 0x0000bb0041007a20 */ /* 0x002fcc0000410000 */
[----:B------:R1:W1:Y:S01]  /*b600*/  MUFU.TANH R103, R0 ;  /* 0x0000000000677308 */ /* 0x0002620000002400 */
[----:B------:R-:W-:Y:S01]  /*b610*/  HMMA.16816.F32.BF16 R48, R16, R34, R44 ;  /* 0x000000221030723c */ /* 0x000fe2000004182c */
[----:B------:R-:W5:Y:S07]  /*b620*/  LDSM.16.M88.4 R32, [R221+0x8c00] ;  /* 0x008c0000dd20783b */ /* 0x000f6e0000000200 */
[----:B------:R-:W-:Y:S01]  /*b630*/  HMMA.16816.F32.BF16 R40, R4, R28, R40 ;  /* 0x0000001c0428723c */ /* 0x000fe20000041828 */
[----:B-1----:R-:W-:-:S04]  /*b640*/  FMUL.FTZ R0, R66, c[0x0][0x2ec] ;  /* 0x0000bb0042007a20 */ /* 0x002fc80000410000 */
[----:B------:R1:W1:Y:S02]  /*b650*/  MUFU.TANH R101, R0 ;  /* 0x0000000000657308 */ /* 0x0002640000002400 */
[----:B-1----:R-:W-:-:S06]  /*b660*/  FMUL.FTZ R0, R67, c[0x0][0x2ec] ;  /* 0x0000bb0043007a20 */ /* 0x002fcc0000410000 */
[----:B------:R1:W1:Y:S01]  /*b670*/  MUFU.TANH R102, R0 ;  /* 0x0000000000667308 */ /* 0x0002620000002400 */
[----:B--2---:R-:W-:Y:S01]  /*b680*/  HMMA.16816.F32.BF16 R44, R24, R36, R216 ;  /* 0x00000024182c723c */ /* 0x004fe200000418d8 */
[----:B-1----:R-:W-:-:S06]  /*b690*/  FMUL.FTZ R0, R52, c[0x0][0x2ec] ;  /* 0x0000bb0034007a20 */ /* 0x002fcc0000410000 */
[----:B------:R1:W2:Y:S01]  /*b6a0*/  MUFU.TANH R100, R0 ;  /* 0x0000000000647308 */ /* 0x0002a20000002400 */
[----:B------:R-:W-:Y:S01]  /*b6b0*/  HMMA.16816.F32.BF16 R56, R20, R36, R240 ;  /* 0x000000241438723c */ /* 0x000fe200000418f0 */
[----:B-1----:R-:W-:-:S06]  /*b6c0*/  FMUL.FTZ R0, R53, c[0x0][0x2ec] ;  /* 0x0000bb0035007a20 */ /* 0x002fcc0000410000 */
[----:B------:R1:W1:Y:S01]  /*b6d0*/  MUFU.TANH R67, R0 ;  /* 0x0000000000437308 */ /* 0x0002620000002400 */
[-C--:B------:R-:W-:Y:S08]  /*b6e0*/  HMMA.16816.F32.BF16 R24, R24, R38.reuse, R184 ;  /* 0x000000261818723c */ /* 0x080ff000000418b8 */
[----:B------:R-:W-:Y:S01]  /*b6f0*/  HMMA.16816.F32.BF16 R20, R20, R38, R248 ;  /* 0x000000261414723c */ /* 0x000fe200000418f8 */
[----:B-1----:R-:W-:-:S04]  /*b700*/  FMUL.FTZ R0, R54, c[0x0][0x2ec] ;  /* 0x0000bb0036007a20 */ /* 0x002fc80000410000 */
[----:B------:R1:W1:Y:S03]  /*b710*/  MUFU.TANH R66, R0 ;  /* 0x0000000000427308 */ /* 0x0002660000002400 */
[----:B------:R-:W-:Y:S01]  /*b720*/  HMMA.16816.F32.BF16 R48, R8, R30, R48 ;  /* 0x0000001e0830723c */ /* 0x000fe20000041830 */
[----:B-1----:R-:W-:-:S07]  /*b730*/  FMUL.FTZ R0, R55, c[0x0][0x2ec] ;  /* 0x0000bb0037007a20 */ /* 0x002fce0000410000 */
[----:B------:R-:W-:Y:S01]  /*b740*/  HMMA.16816.F32.BF16 R52, R4, R30, R60 ;  /* 0x0000001e0434723c */ /* 0x000fe2000004183c */
[----:B------:R-:W1:Y:S01]  /*b750*/  LDSM.16.M88.4 R28, [R223+0x8c00] ;  /* 0x008c0000df1c783b */ /* 0x000e620000000200 */
[----:B------:R2:W1:Y:S01]  /*b760*/  MUFU.TANH R65, R0 ;  /* 0x0000000000417308 */ /* 0x0004620000002400 */
[----:B------:R-:W-:-:S04]  /*b770*/  DEPBAR.LE SB0, 0x0 ;  /* 0x000080000000791a */ /* 0x000fc80000000000 */
[----:B--2---:R-:W-:-:S04]  /*b780*/  FMUL.FTZ R0, R40, c[0x0][0x2ec] ;  /* 0x0000bb0028007a20 */ /* 0x004fc80000410000 */
[----:B------:R2:W1:Y:S02]  /*b790*/  MUFU.TANH R64, R0 ;  /* 0x0000000000407308 */ /* 0x0004640000002400 */
[----:B--2---:R-:W-:-:S06]  /*b7a0*/  FMUL.FTZ R0, R41, c[0x0][0x2ec] ;  /* 0x0000bb0029007a20 */ /* 0x004fcc0000410000 */
[----:B------:R2:W1:Y:S02]  /*b7b0*/  MUFU.TANH R63, R0 ;  /* 0x00000000003f7308 */ /* 0x0004640000002400 */
[----:B--2---:R-:W-:-:S06]  /*b7c0*/  FMUL.FTZ R0, R42, c[0x0][0x2ec] ;  /* 0x0000bb002a007a20 */ /* 0x004fcc0000410000 */
[----:B------:R2:W1:Y:S02]  /*b7d0*/  MUFU.TANH R61, R0 ;  /* 0x00000000003d7308 */ /* 0x0004640000002400 */
[----:B--2---:R-:W-:Y:S02]  /*b7e0*/  FMUL.FTZ R0, R43, c[0x0][0x2ec] ;  /* 0x0000bb002b007a20 */ /* 0x004fe40000410000 */
[-C--:B-----5:R-:W-:Y:S08]  /*b7f0*/  HMMA.16816.F32.BF16 R40, R16, R32.reuse, R44 ;  /* 0x000000201028723c */ /* 0x0a0ff0000004182c */
[----:B------:R-:W-:Y:S08]  /*b800*/  HMMA.16816.F32.BF16 R44, R12, R32, R56 ;  /* 0x000000200c2c723c */ /* 0x000ff00000041838 */
[-C--:B------:R-:W-:Y:S08]  /*b810*/  HMMA.16816.F32.BF16 R16, R16, R34.reuse, R24 ;  /* 0x000000221010723c */ /* 0x080ff00000041818 */
[----:B------:R-:W-:Y:S01]  /*b820*/  HMMA.16816.F32.BF16 R12, R12, R34, R20 ;  /* 0x000000220c0c723c */ /* 0x000fe20000041814 */
[----:B------:R2:W2:Y:S07]  /*b830*/  MUFU.TANH R62, R0 ;  /* 0x00000000003e7308 */ /* 0x0004ae0000002400 */
[----:B-1----:R-:W-:Y:S01]  /*b840*/  HMMA.16816.F32.BF16 R40, R8, R28, R40 ;  /* 0x0000001c0828723c */ /* 0x002fe20000041828 */
[----:B--2---:R-:W-:-:S07]  /*b850*/  FMUL.FTZ R0, R48, c[0x0][0x2ec] ;  /* 0x0000bb0030007a20 */ /* 0x004fce0000410000 */
[----:B------:R-:W-:Y:S01]  /*b860*/  HMMA.16816.F32.BF16 R24, R4, R28, R44 ;  /* 0x0000001c0418723c */ /* 0x000fe2000004182c */
[----:B------:R1:W2:Y:S07]  /*b870*/  MUFU.TANH R60, R0 ;  /* 0x00000000003c7308 */ /* 0x0002ae0000002400 */
[----:B------:R-:W-:Y:S01]  /*b880*/  HMMA.16816.F32.BF16 R8, R8, R30, R16 ;  /* 0x0000001e0808723c */ /* 0x000fe20000041810 */
[----:B-1----:R-:W-:-:S07]  /*b890*/  FMUL.FTZ R0, R49, c[0x0][0x2ec] ;  /* 0x0000bb0031007a20 */ /* 0x002fce0000410000 */
[----:B------:R-:W-:Y:S01]  /*b8a0*/  HMMA.16816.F32.BF16 R4, R4, R30, R12 ;  /* 0x0000001e0404723c */ /* 0x000fe2000004180c */
[----:B------:R1:W1:Y:S02]  /*b8b0*/  MUFU.TANH R104, R0 ;  /* 0x0000000000687308 */ /* 0x0002640000002400 */
[----:B-1----:R-:W-:-:S06]  /*b8c0*/  FMUL.FTZ R0, R50, c[0x0][0x2ec] ;  /* 0x0000bb0032007a20 */ /* 0x002fcc0000410000 */
[----:B------:R1:W1:Y:S02]  /*b8d0*/  MUFU.TANH R50, R0 ;  /* 0x0000000000327308 */ /* 0x0002640000002400 */
[----:B-1----:R-:W-:-:S06]  /*b8e0*/  FMUL.FTZ R0, R51, c[0x0][0x2ec] ;  /* 0x0000bb0033007a20 */ /* 0x002fcc0000410000 */
[----:B------:R1:W1:Y:S01]  /*b8f0*/  MUFU.TANH R51, R0 ;  /* 0x0000000000337308 */ /* 0x0002620000002400 */
[----:B------:R-:W-:Y:S02]  /*b900*/  FMUL.FTZ R33, R54, c[0x0][0x2ec] ;  /* 0x0000bb0036217a20 */ /* 0x000fe40000410000 */
[----:B------:R-:W-:Y:S02]  /*b910*/  FMUL.FTZ R55, R55, c[0x0][0x2ec] ;  /* 0x0000bb0037377a20 */ /* 0x000fe40000410000 */
[----:B------:R-:W-:Y:S02]  /*b920*/  FMUL.FTZ R43, R43, c[0x0][0x2ec] ;  /* 0x0000bb002b2b7a20 */ /* 0x000fe40000410000 */
[----:B-1----:R-:W-:-:S04]  /*b930*/  FMUL.FTZ R0, R52, c[0x0][0x2ec] ;  /* 0x0000bb0034007a20 */ /* 0x002fc80000410000 */
[----:B------:R1:W1:Y:S01]  /*b940*/  MUFU.TANH R49, R0 ;  /* 0x0000000000317308 */ /* 0x0002620000002400 */
[----:B------:R-:W-:Y:S02]  /*b950*/  FMUL.FTZ R20, R24, c[0x0][0x2ec] ;  /* 0x0000bb0018147a20 */ /* 0x000fe40000410000 */
        /* <DEDUP_REMOVED lines=9> */
[----:B------:R-:W-:Y:S02]  /*b9f0*/  FMUL.FTZ R9, R9, c[0x0][0x2ec] ;  /* 0x0000bb0009097a20 */ /* 0x000fe40000410000 */
[----:B------:R-:W-:-:S02]  /*ba00*/  FMUL.FTZ R10, R10, c[0x0][0x2ec] ;  /* 0x0000bb000a0a7a20 */ /* 0x000fc40000410000 */
[----:B------:R-:W-:Y:S01]  /*ba10*/  FMUL.FTZ R11, R11, c[0x0][0x2ec] ;  /* 0x0000bb000b0b7a20 */ /* 0x000fe20000410000 */
[----:B-1----:R-:W-:Y:S01]  /*ba20*/  IADD3 R0, R3, -0x3, RZ ;  /* 0xfffffffd03007810 */ /* 0x002fe20007ffe0ff */
[----:B------:R-:W-:Y:S02]  /*ba30*/  FMUL.FTZ R4, R4, c[0x0][0x2ec] ;  /* 0x0000bb0004047a20 */ /* 0x000fe40000410000 */
[----:B------:R-:W-:Y:S01]  /*ba40*/  FMUL.FTZ R5, R5, c[0x0][0x2ec] ;  /* 0x0000bb0005057a20 */ /* 0x000fe20000410000 */
[----:B------:R-:W-:Y:S01]  /*ba50*/  ISETP.GT.AND P0, PT, R0, UR8, PT ;  /* 0x0000000800007c0c */ /* 0x000fe2000bf04270 */
[----:B------:R-:W-:Y:S02]  /*ba60*/  FMUL.FTZ R6, R6, c[0x0][0x2ec] ;  /* 0x0000bb0006067a20 */ /* 0x000fe40000410000 */
[----:B------:R-:W-:Y:S01]  /*ba70*/  FMUL.FTZ R7, R7, c[0x0][0x2ec] ;  /* 0x0000bb0007077a20 */ /* 0x000fe20000410000 */
[----:B------:R-:W1:Y:S08]  /*ba80*/  MUFU.TANH R33, R33 ;  /* 0x0000002100217308 */ /* 0x000e700000002400 */
[----:B------:R-:W1:Y:S08]  /*ba90*/  MUFU.TANH R55, R55 ;  /* 0x0000003700377308 */ /* 0x000e700000002400 */
[----:B------:R1:W1:Y:S08]  /*baa0*/  MUFU.TANH R44, R40 ;  /* 0x00000028002c7308 */ /* 0x0002700000002400 */
[----:B------:R1:W1:Y:S08]  /*bab0*/  MUFU.TANH R46, R41 ;  /* 0x00000029002e7308 */ /* 0x0002700000002400 */
[----:B------:R1:W1:Y:S08]  /*bac0*/  MUFU.TANH R45, R42 ;  /* 0x0000002a002d7308 */ /* 0x0002700000002400 */
[----:B------:R-:W1:Y:S08]  /*bad0*/  MUFU.TANH R43, R43 ;  /* 0x0000002b002b7308 */ /* 0x000e700000002400 */
[----:B------:R-:W1:Y:S08]  /*bae0*/  MUFU.TANH R20, R20 ;  /* 0x0000001400147308 */ /* 0x000e700000002400 */
[----:B------:R-:W1:Y:S08]  /*baf0*/  MUFU.TANH R21, R21 ;  /* 0x0000001500157308 */ /* 0x000e700000002400 */
[----:B------:R-:W1:Y:S08]  /*bb00*/  MUFU.TANH R23, R23 ;  /* 0x0000001700177308 */ /* 0x000e700000002400 */
[----:B------:R-:W1:Y:S08]  /*bb10*/  MUFU.TANH R22, R22 ;  /* 0x0000001600167308 */ /* 0x000e700000002400 */
[----:B------:R1:W1:Y:S08]  /*bb20*/  MUFU.TANH R30, R8 ;  /* 0x00000008001e7308 */ /* 0x0002700000002400 */
[----:B------:R1:W1:Y:S08]  /*bb30*/  MUFU.TANH R28, R9 ;  /* 0x00000009001c7308 */ /* 0x0002700000002400 */
[----:B------:R1:W1:Y:S08]  /*bb40*/  MUFU.TANH R29, R10 ;  /* 0x0000000a001d7308 */ /* 0x0002700000002400 */
[----:B------:R1:W1:Y:S08]  /*bb50*/  MUFU.TANH R31, R11 ;  /* 0x0000000b001f7308 */ /* 0x0002700000002400 */
[----:B------:R1:W1:Y:S08]  /*bb60*/  MUFU.TANH R16, R4 ;  /* 0x0000000400107308 */ /* 0x0002700000002400 */
[----:B------:R1:W1:Y:S08]  /*bb70*/  MUFU.TANH R17, R5 ;  /* 0x0000000500117308 */ /* 0x0002700000002400 */
[----:B------:R1:W1:Y:S08]  /*bb80*/  MUFU.TANH R19, R6 ;  /* 0x0000000600137308 */ /* 0x0002700000002400 */
[----:B------:R1:W1:Y:S01]  /*bb90*/  MUFU.TANH R18, R7 ;  /* 0x0000000700127308 */ /* 0x0002620000002400 */
[----:B------:R-:W-:Y:S06]  /*bba0*/  BAR.SYNC.DEFER_BLOCKING 0x0 ;  /* 0x0000000000007b1d */ /* 0x000fec0000010000 */
[----:B------:R-:W-:Y:S05]  /*bbb0*/  @!P0 BRA `(.L_x_697) ;  /* 0x0000018000008947 */ /* 0x000fea0003800000 */
[----:B--234-:R-:W2:Y:S04]  /*bbc0*/  LDL.64 R198, [R1+0x28] ;  /* 0x0000280001c67983 */ /* 0x01cea80000100a00 */
[----:B------:R-:W3:Y:S01]  /*bbd0*/  LDL.64 R182, [R1+0x20] ;  /* 0x0000200001b67983 */ /* 0x000ee20000100a00 */
[----:B------:R-:W-:-:S04]  /*bbe0*/  IADD3 R0, R3, -0x4, RZ ;  /* 0xfffffffc03007810 */ /* 0x000fc80007ffe0ff */
[----:B------:R-:W-:Y:S01]  /*bbf0*/  SHF.R.S32.HI R2, RZ, 0x1f, R0 ;  /* 0x0000001fff027819 */ /* 0x000fe20000011400 */
[----:B-1----:R-:W-:-:S04]  /*bc00*/  IMAD.WIDE.U32 R4, R0, c[0x0][0x198], RZ ;  /* 0x0000660000047a25 */ /* 0x002fc800078e00ff */
        /* <DEDUP_REMOVED lines=19> */
.L_x_697:
[----:B--234-:R-:W2:Y:S01]  /*bd40*/  S2R R0, SR_TID.X ;  /* 0x0000000000007919 */ /* 0x01cea20000002100 */
[----:B------:R-:W-:-:S02]  /*bd50*/  IMAD.MOV.U32 R56, RZ, RZ, R252 ;  /* 0x000000ffff387224 */ /* 0x000fc400078e00fc */
[----:B------:R-:W-:Y:S02]  /*bd60*/  IMAD.MOV.U32 R219, RZ, RZ, R247 ;  /* 0x000000ffffdb7224 */ /* 0x000fe400078e00f7 */
[----:B------:R-:W-:Y:S02]  /*bd70*/  IMAD.MOV.U32 R203, RZ, RZ, R56 ;  /* 0x000000ffffcb7224 */ /* 0x000fe400078e0038 */
[----:B------:R-:W-:Y:S02]  /*bd80*/  IMAD.MOV.U32 R56, RZ, RZ, R245 ;  /* 0x000000ffff387224 */ /* 0x000fe400078e00f5 */
[----:B--2---:R-:W-:-:S05]  /*bd90*/  IMAD.SHL.U32 R0, R0, 0x2, RZ ;  /* 0x0000000200007824 */ /* 0x004fca00078e00ff */
[----:B------:R-:W-:-:S05]  /*bda0*/  LOP3.LUT R0, R0, 0x6, RZ, 0xc0, !PT ;  /* 0x0000000600007812 */ /* 0x000fca00078ec0ff */
[----:B------:R-:W-:-:S05]  /*bdb0*/  IMAD R0, R236, 0x40, R0 ;  /* 0x00000040ec007824 */ /* 0x000fca00078e0200 */
[C---:B------:R-:W-:Y:S02]  /*bdc0*/  ISETP.GE.AND P3, PT, R0.reuse, R233, PT ;  /* 0x000000e90000720c */ /* 0x040fe40003f66270 */
[C---:B-1----:R-:W-:Y:S02]  /*bdd0*/  IADD3 R2, R0.reuse, 0x1, RZ ;  /* 0x0000000100027810 */ /* 0x042fe40007ffe0ff */
[----:B------:R-:W-:Y:S02]  /*bde0*/  ISETP.LT.OR P3, PT, R0, R229, P3 ;  /* 0x000000e50000720c */ /* 0x000fe40001f61670 */
[C---:B------:R-:W-:Y:S02]  /*bdf0*/  ISETP.GE.AND P2, PT, R2.reuse, R233, PT ;  /* 0x000000e90200720c */ /* 0x040fe40003f46270 */
[C---:B------:R-:W-:Y:S02]  /*be00*/  ISETP.GE.AND P0, PT, R2.reuse, R232, PT ;  /* 0x000000e80200720c */ /* 0x040fe40003f06270 */
[----:B------:R-:W-:-:S02]  /*be10*/  ISETP.GE.AND P4, PT, R2, R231, PT ;  /* 0x000000e70200720c */ /* 0x000fc40003f86270 */
[----:B------:R-:W-:Y:S02]  /*be20*/  ISETP.GE.AND P5, PT, R2, R230, PT ;  /* 0x000000e60200720c */ /* 0x000fe40003fa6270 */
[----:B------:R-:W-:Y:S02]  /*be30*/  ISETP.GE.AND P1, PT, R0, R232, PT ;  /* 0x000000e80000720c */ /* 0x000fe40003f26270 */
[----:B------:R-:W-:Y:S02]  /*be40*/  FSEL R15, R244, -INF , !P3 ;  /* 0xff800000f40f7808 */ /* 0x000fe40005800000 */
[C---:B------:R-:W-:Y:S02]  /*be50*/  ISETP.LT.OR P2, PT, R2.reuse, R229, P2 ;  /* 0x000000e50200720c */ /* 0x040fe40001741670 */
[C---:B------:R-:W-:Y:S02]  /*be60*/  ISETP.LT.OR P0, PT, R2.reuse, R228, P0 ;  /* 0x000000e40200720c */ /* 0x040fe40000701670 */
[----:B------:R-:W-:-:S02]  /*be70*/  ISETP.LT.OR P4, PT, R2, R227, P4 ;  /* 0x000000e30200720c */ /* 0x000fc40002781670 */
[----:B------:R-:W-:Y:S02]  /*be80*/  ISETP.LT.OR P5, PT, R2, R226, P5 ;  /* 0x000000e20200720c */ /* 0x000fe40002fa1670 */
[C---:B------:R-:W-:Y:S02]  /*be90*/  ISETP.GE.AND P6, PT, R0.reuse, R231, PT ;  /* 0x000000e70000720c */ /* 0x040fe40003fc6270 */
[C---:B------:R-:W-:Y:S02]  /*bea0*/  ISETP.GE.AND P3, PT, R0.reuse, R230, PT ;  /* 0x000000e60000720c */ /* 0x040fe40003f66270 */
[C---:B------:R-:W-:Y:S02]  /*beb0*/  ISETP.LT.OR P1, PT, R0.reuse, R228, P1 ;  /* 0x000000e40000720c */ /* 0x040fe40000f21670 */
[C---:B------:R-:W-:Y:S02]  /*bec0*/  IADD3 R2, R0.reuse, 0x8, RZ ;  /* 0x0000000800027810 */ /* 0x040fe40007ffe0ff */
[----:B------:R-:W-:-:S02]  /*bed0*/  ISETP.LT.OR P6, PT, R0, R227, P6 ;  /* 0x000000e30000720c */ /* 0x000fc400037c1670 */
[----:B------:R-:W-:Y:S02]  /*bee0*/  ISETP.LT.OR P3, PT, R0, R226, P3 ;  /* 0x000000e20000720c */ /* 0x000fe40001f61670 */
[----:B------:R-:W-:Y:S02]  /*bef0*/  FSEL R27, R213, -INF , !P1 ;  /* 0xff800000d51b7808 */ /* 0x000fe40004800000 */
[----:B------:R-:W-:Y:S02]  /*bf00*/  ISETP.GE.AND P1, PT, R2, R233, PT ;  /* 0x000000e90200720c */ /* 0x000fe40003f26270 */
[----:B------:R-:W-:Y:S02]  /*bf10*/  FSEL R7, R212, -INF , !P6 ;  /* 0xff800000d4077808 */ /* 0x000fe40007000000 */
[----:B------:R-:W-:Y:S02]  /*bf20*/  FSEL R10, R210, -INF , !P3 ;  /* 0xff800000d20a7808 */ /* 0x000fe40005800000 */
[----:B------:R-:W-:-:S02]  /*bf30*/  FSEL R24, R215, -INF , !P2 ;  /* 0xff800000d7187808 */ /* 0x000fc40005000000 */
[----:B------:R-:W-:Y:S02]  /*bf40*/  IADD3 R3, R0, 0x9, RZ ;  /* 0x0000000900037810 */ /* 0x000fe40007ffe0ff */
[C---:B------:R-:W-:Y:S02]  /*bf50*/  ISETP.GE.AND P6, PT, R2.reuse, R232, PT ;  /* 0x000000e80200720c */ /* 0x040fe40003fc6270 */
[C---:B------:R-:W-:Y:S02]  /*bf60*/  ISETP.GE.AND P3, PT, R2.reuse, R231, PT ;  /* 0x000000e70200720c */ /* 0x040fe40003f66270 */
[C---:B------:R-:W-:Y:S02]  /*bf70*/  ISETP.GE.AND P2, PT, R2.reuse, R230, PT ;  /* 0x000000e60200720c */ /* 0x040fe40003f46270 */
[----:B------:R-:W-:Y:S02]  /*bf80*/  ISETP.LT.OR P1, PT, R2, R229, P1 ;  /* 0x000000e50200720c */ /* 0x000fe40000f21670 */
[----:B------:R-:W-:-:S02]  /*bf90*/  FSEL R32, R214, -INF , !P0 ;  /* 0xff800000d6207808 */ /* 0x000fc40004000000 */
[C---:B------:R-:W-:Y:S02]  /*bfa0*/  ISETP.LT.OR P6, PT, R2.reuse, R228, P6 ;  /* 0x000000e40200720c */ /* 0x040fe400037c1670 */
[C---:B------:R-:W-:Y:S02]  /*bfb0*/  ISETP.LT.OR P3, PT, R2.reuse, R227, P3 ;  /* 0x000000e30200720c */ /* 0x040fe40001f61670 */
[----:B------:R-:W-:Y:S02]  /*bfc0*/  ISETP.LT.OR P2, PT, R2, R226, P2 ;  /* 0x000000e20200720c */ /* 0x000fe40001741670 */
[----:B------:R-:W-:Y:S02]  /*bfd0*/  ISETP.GE.AND P0, PT, R3, R233, PT ;  /* 0x000000e90300720c */ /* 0x000fe40003f06270 */
[----:B------:R-:W-:Y:S02]  /*bfe0*/  FSEL R8, R211, -INF , !P4 ;  /* 0xff800000d3087808 */ /* 0x000fe40006000000 */
[----:B------:R-:W-:-:S02]  /*bff0*/  FSEL R12, R209, -INF , !P5 ;  /* 0xff800000d10c7808 */ /* 0x000fc40006800000 */
[----:B------:R-:W-:Y:S02]  /*c000*/  FSEL R25, R207, -INF , !P1 ;  /* 0xff800000cf197808 */ /* 0x000fe40004800000 */
[----:B------:R-:W-:Y:S02]  /*c010*/  IADD3 R2, R0, 0x10, RZ ;  /* 0x0000001000027810 */ /* 0x000fe40007ffe0ff */
[C---:B------:R-:W-:Y:S02]  /*c020*/  ISETP.GE.AND P4, PT, R3.reuse, R232, PT ;  /* 0x000000e80300720c */ /* 0x040fe40003f86270 */
[C---:B------:R-:W-:Y:S02]  /*c030*/  ISETP.GE.AND P5, PT, R3.reuse, R231, PT ;  /* 0x000000e70300720c */ /* 0x040fe40003fa6270 */
[C---:B------:R-:W-:Y:S02]  /*c040*/  ISETP.GE.AND P1, PT, R3.reuse, R230, PT ;  /* 0x000000e60300720c */ /* 0x040fe40003f26270 */
[----:B------:R-:W-:-:S02]  /*c050*/  ISETP.LT.OR P0, PT, R3, R229, P0 ;  /* 0x000000e50300720c */ /* 0x000fc40000701670 */
[----:B------:R-:W-:Y:S02]  /*c060*/  FSEL R34, R205, -INF , !P6 ;  /* 0xff800000cd227808 */ /* 0x000fe40007000000 */
[C---:B------:R-:W-:Y:S02]  /*c070*/  ISETP.LT.OR P4, PT, R3.reuse, R228, P4 ;  /* 0x000000e40300720c */ /* 0x040fe40002781670 */
[C---:B------:R-:W-:Y:S02]  /*c080*/  ISETP.LT.OR P5, PT, R3.reuse, R227, P5 ;  /* 0x000000e30300720c */ /* 0x040fe40002fa1670 */
[----:B------:R-:W-:Y:S02]  /*c090*/  ISETP.LT.OR P1, PT, R3, R226, P1 ;  /* 0x000000e20300720c */ /* 0x000fe40000f21670 */
[----:B------:R-:W-:Y:S02]  /*c0a0*/  ISETP.GE.AND P6, PT, R2, R233, PT ;  /* 0x000000e90200720c */ /* 0x000fe40003fc6270 */
[----:B------:R-:W-:-:S02]  /*c0b0*/  IADD3 R3, R0, 0x11, RZ ;  /* 0x0000001100037810 */ /* 0x000fc40007ffe0ff */
[----:B------:R-:W-:Y:S02]  /*c0c0*/  FSEL R26, R208, -INF , !P0 ;  /* 0xff800000d01a7808 */ /* 0x000fe40004000000 */
[----:B------:R-:W-:Y:S02]  /*c0d0*/  FSEL R9, R204, -INF , !P3 ;  /* 0xff800000cc097808 */ /* 0x000fe40005800000 */
[----:B------:R-:W-:Y:S02]  /*c0e0*/  FSEL R13, R189, -INF , !P2 ;  /* 0xff800000bd0d7808 */ /* 0x000fe40005000000 */
[C---:B------:R-:W-:Y:S02]  /*c0f0*/  ISETP.GE.AND P0, PT, R2.reuse, R230, PT ;  /* 0x000000e60200720c */ /* 0x040fe40003f06270 */
[----:B------:R-:W-:Y:S02]  /*c100*/  ISETP.LT.OR P6, PT, R2, R229, P6 ;  /* 0x000000e50200720c */ /* 0x000fe400037c1670 */
[----:B------:R-:W-:-:S02]  /*c110*/  FSEL R35, R206, -INF , !P4 ;  /* 0xff800000ce237808 */ /* 0x000fc40006000000 */
[C---:B------:R-:W-:Y:S02]  /*c120*/  ISETP.GE.AND P3, PT, R2.reuse, R232, PT ;  /* 0x000000e80200720c */ /* 0x040fe40003f66270 */
[C---:B------:R-:W-:Y:S02]  /*c130*/  ISETP.GE.AND P2, PT, R2.reuse, R231, PT ;  /* 0x000000e70200720c */ /* 0x040fe40003f46270 */
[----:B------:R-:W-:Y:S02]  /*c140*/  ISETP.GE.AND P4, PT, R3, R233, PT ;  /* 0x000000e90300720c */ /* 0x000fe40003f86270 */
[----:B------:R-:W-:Y:S02]  /*c150*/  ISETP.LT.OR P0, PT, R2, R226, P0 ;  /* 0x000000e20200720c */ /* 0x000fe40000701670 */
[----:B------:R-:W-:Y:S02]  /*c160*/  FSEL R11, R191, -INF , !P5 ;  /* 0xff800000bf0b7808 */ /* 0x000fe40006800000 */
[----:B------:R-:W-:-:S02]  /*c170*/  FSEL R14, R190, -INF , !P1 ;  /* 0xff800000be0e7808 */ /* 0x000fc40004800000 */
[----:B------:R-:W-:Y:S02]  /*c180*/  FSEL R36, R188, -INF , !P6 ;  /* 0xff800000bc247808 */ /* 0x000fe40007000000 */
[C---:B------:R-:W-:Y:S02]  /*c190*/  ISETP.LT.OR P3, PT, R2.reuse, R228, P3 ;  /* 0x000000e40200720c */ /* 0x040fe40001f61670 */
[----:B------:R-:W-:Y:S02]  /*c1a0*/  ISETP.LT.OR P2, PT, R2, R227, P2 ;  /* 0x000000e30200720c */ /* 0x000fe40001741670 */
[C---:B------:R-:W-:Y:S02]  /*c1b0*/  ISETP.GE.AND P5, PT, R3.reuse, R232, PT ;  /* 0x000000e80300720c */ /* 0x040fe40003fa6270 */
[C---:B------:R-:W-:Y:S02]  /*c1c0*/  ISETP.GE.AND P1, PT, R3.reuse, R231, PT ;  /* 0x000000e70300720c */ /* 0x040fe40003f26270 */
[----:B------:R-:W-:-:S02]  /*c1d0*/  ISETP.GE.AND P6, PT, R3, R230, PT ;  /* 0x000000e60300720c */ /* 0x000fc40003fc6270 */
[C---:B------:R-:W-:Y:S02]  /*c1e0*/  ISETP.LT.OR P4, PT, R3.reuse, R229, P4 ;  /* 0x000000e50300720c */ /* 0x040fe40002781670 */
[----:B------:R-:W-:Y:S02]  /*c1f0*/  IADD3 R2, R0, 0x18, RZ ;  /* 0x0000001800027810 */ /* 0x000fe40007ffe0ff */
[----:B------:R-:W-:Y:S02]  /*c200*/  FSEL R41, R106, -INF , !P0 ;  /* 0xff8000006a297808 */ /* 0x000fe40004000000 */
[C---:B------:R-:W-:Y:S02]  /*c210*/  ISETP.LT.OR P5, PT, R3.reuse, R228, P5 ;  /* 0x000000e40300720c */ /* 0x040fe40002fa1670 */
[C---:B------:R-:W-:Y:S02]  /*c220*/  ISETP.LT.OR P1, PT, R3.reuse, R227, P1 ;  /* 0x000000e30300720c */ /* 0x040fe40000f21670 */
[----:B------:R-:W-:-:S02]  /*c230*/  ISETP.LT.OR P6, PT, R3, R226, P6 ;  /* 0x000000e20300720c */ /* 0x000fc400037c1670 */
[----:B------:R-:W-:Y:S02]  /*c240*/  FSEL R181, R178, -INF , !P3 ;  /* 0xff800000b2b57808 */ /* 0x000fe40005800000 */
[----:B------:R-:W-:Y:S02]  /*c250*/  FSEL R37, R177, -INF , !P2 ;  /* 0xff800000b1257808 */ /* 0x000fe40005000000 */
[----:B------:R-:W-:Y:S02]  /*c260*/  FSEL R106, R180, -INF , !P4 ;  /* 0xff800000b46a7808 */ /* 0x000fe40006000000 */
[----:B------:R-:W-:Y:S02]  /*c270*/  IADD3 R3, R0, 0x19, RZ ;  /* 0x0000001900037810 */ /* 0x000fe40007ffe0ff */
[C---:B------:R-:W-:Y:S02]  /*c280*/  ISETP.GE.AND P3, PT, R2.reuse, R233, PT ;  /* 0x000000e90200720c */ /* 0x040fe40003f66270 */
[----:B------:R-:W-:-:S02]  /*c290*/  ISETP.GE.AND P2, PT, R2, R232, PT ;  /* 0x000000e80200720c */ /* 0x000fc40003f46270 */
[C---:B------:R-:W-:Y:S02]  /*c2a0*/  ISETP.GE.AND P0, PT, R2.reuse, R231, PT ;  /* 0x000000e70200720c */ /* 0x040fe40003f06270 */
[----:B------:R-:W-:Y:S02]  /*c2b0*/  ISETP.GE.AND P4, PT, R2, R230, PT ;  /* 0x000000e60200720c */ /* 0x000fe40003f86270 */
[----:B------:R-:W-:Y:S02]  /*c2c0*/  FSEL R182, R179, -INF , !P5 ;  /* 0xff800000b3b67808 */ /* 0x000fe40006800000 */
[----:B------:R-:W-:Y:S02]  /*c2d0*/  FSEL R38, R176, -INF , !P1 ;  /* 0xff800000b0267808 */ /* 0x000fe40004800000 */
[C---:B------:R-:W-:Y:S02]  /*c2e0*/  ISETP.LT.OR P3, PT, R2.reuse, R229, P3 ;  /* 0x000000e50200720c */ /* 0x040fe40001f61670 */
[----:B------:R-:W-:-:S02]  /*c2f0*/  ISETP.LT.OR P2, PT, R2, R228, P2 ;  /* 0x000000e40200720c */ /* 0x000fc40001741670 */
[C---:B------:R-:W-:Y:S02]  /*c300*/  ISETP.LT.OR P0, PT, R2.reuse, R227, P0 ;  /* 0x000000e30200720c */ /* 0x040fe40000701670 */
[----:B------:R-:W-:Y:S02]  /*c310*/  ISETP.LT.OR P4, PT, R2, R226, P4 ;  /* 0x000000e20200720c */ /* 0x000fe40002781670 */
[C---:B------:R-:W-:Y:S02]  /*c320*/  ISETP.GE.AND P5, PT, R3.reuse, R233, PT ;  /* 0x000000e90300720c */ /* 0x040fe40003fa6270 */
[----:B------:R-:W-:Y:S02]  /*c330*/  ISETP.GE.AND P1, PT, R3, R232, PT ;  /* 0x000000e80300720c */ /* 0x000fe40003f26270 */
[----:B------:R-:W-:Y:S02]  /*c340*/  IADD3 R2, R0, 0x20, RZ ;  /* 0x0000002000027810 */ /* 0x000fe40007ffe0ff */
[----:B------:R-:W-:-:S02]  /*c350*/  FSEL R42, R111, -INF , !P6 ;  /* 0xff8000006f2a7808 */ /* 0x000fc40007000000 */
[----:B------:R-:W-:Y:S02]  /*c360*/  FSEL R107, R107, -INF , !P3 ;  /* 0xff8000006b6b7808 */ /* 0x000fe40005800000 */
[C---:B------:R-:W-:Y:S02]  /*c370*/  ISETP.LT.OR P5, PT, R3.reuse, R229, P5 ;  /* 0x000000e50300720c */ /* 0x040fe40002fa1670 */
[C---:B------:R-:W-:Y:S02]  /*c380*/  ISETP.LT.OR P1, PT, R3.reuse, R228, P1 ;  /* 0x000000e40300720c */ /* 0x040fe40000f21670 */
[----:B------:R-:W-:Y:S02]  /*c390*/  FSEL R183, R108, -INF , !P2 ;  /* 0xff8000006cb77808 */ /* 0x000fe40005000000 */
[C---:B------:R-:W-:Y:S02]  /*c3a0*/  ISETP.GE.AND P6, PT, R3.reuse, R231, PT ;  /* 0x000000e70300720c */ /* 0x040fe40003fc6270 */
[----:B------:R-:W-:-:S02]  /*c3b0*/  ISETP.GE.AND P3, PT, R3, R230, PT ;  /* 0x000000e60300720c */ /* 0x000fc40003f66270 */
[----:B------:R-:W-:Y:S02]  /*c3c0*/  IADD3 R4, R0, 0x21, RZ ;  /* 0x0000002100047810 */ /* 0x000fe40007ffe0ff */
[----:B------:R-:W-:Y:S02]  /*c3d0*/  ISETP.GE.AND P2, PT, R2, R233, PT ;  /* 0x000000e90200720c */ /* 0x000fe40003f46270 */
[----:B------:R-:W-:Y:S02]  /*c3e0*/  FSEL R39, R105, -INF , !P0 ;  /* 0xff80000069277808 */ /* 0x000fe40004000000 */
[----:B------:R-:W-:Y:S02]  /*c3f0*/  FSEL R52, R101, -INF , !P4 ;  /* 0xff80000065347808 */ /* 0x000fe40006000000 */
[----:B------:R-:W-:Y:S02]  /*c400*/  FSEL R180, R110, -INF , !P5 ;  /* 0xff8000006eb47808 */ /* 0x000fe40006800000 */
[----:B------:R-:W-:-:S02]  /*c410*/  FSEL R188, R109, -INF , !P1 ;  /* 0xff8000006dbc7808 */ /* 0x000fc40004800000 */
[C---:B------:R-:W-:Y:S02]  /*c420*/  ISETP.LT.OR P6, PT, R3.reuse, R227, P6 ;  /* 0x000000e30300720c */ /* 0x040fe400037c1670 */
[----:B------:R-:W-:Y:S02]  /*c430*/  ISETP.LT.OR P3, PT, R3, R226, P3 ;  /* 0x000000e20300720c */ /* 0x000fe40001f61670 */
[C---:B------:R-:W-:Y:S02]  /*c440*/  ISETP.GE.AND P0, PT, R2.reuse, R232, PT ;  /* 0x000000e80200720c */ /* 0x040fe40003f06270 */
[C---:B------:R-:W-:Y:S02]  /*c450*/  ISETP.GE.AND P4, PT, R2.reuse, R231, PT ;  /* 0x000000e70200720c */ /* 0x040fe40003f86270 */
[C---:B------:R-:W-:Y:S02]  /*c460*/  ISETP.GE.AND P5, PT, R2.reuse, R230, PT ;  /* 0x000000e60200720c */ /* 0x040fe40003fa6270 */
[----:B------:R-:W-:-:S02]  /*c470*/  ISETP.LT.OR P2, PT, R2, R229, P2 ;  /* 0x000000e50200720c */ /* 0x000fc40001741670 */
[----:B------:R-:W-:Y:S02]  /*c480*/  ISETP.GE.AND P1, PT, R4, R233, PT ;  /* 0x000000e90400720c */ /* 0x000fe40003f26270 */
[C---:B------:R-:W-:Y:S02]  /*c490*/  ISETP.LT.OR P0, PT, R2.reuse, R228, P0 ;  /* 0x000000e40200720c */ /* 0x040fe40000701670 */
[C---:B------:R-:W-:Y:S02]  /*c4a0*/  ISETP.LT.OR P4, PT, R2.reuse, R227, P4 ;  /* 0x000000e30200720c */ /* 0x040fe40002781670 */
[----:B------:R-:W-:Y:S02]  /*c4b0*/  ISETP.LT.OR P5, PT, R2, R226, P5 ;  /* 0x000000e20200720c */ /* 0x000fe40002fa1670 */
[----:B------:R-:W-:Y:S02]  /*c4c0*/  FSEL R40, R103, -INF , !P6 ;  /* 0xff80000067287808 */ /* 0x000fe40007000000 */
[----:B------:R-:W-:-:S02]  /*c4d0*/  FSEL R53, R102, -INF , !P3 ;  /* 0xff80000066357808 */ /* 0x000fc40005800000 */
[----:B------:R-:W-:Y:S02]  /*c4e0*/  FSEL R242, R100, -INF , !P2 ;  /* 0xff80000064f27808 */ /* 0x000fe40005000000 */
[----:B------:R-:W-:Y:S02]  /*c4f0*/  ISETP.LT.OR P1, PT, R4, R229, P1 ;  /* 0x000000e50400720c */ /* 0x000fe40000f21670 */
[----:B------:R-:W-:Y:S02]  /*c500*/  IADD3 R3, R0, 0x28, RZ ;  /* 0x0000002800037810 */ /* 0x000fe40007ffe0ff */
[C---:B------:R-:W-:Y:S02]  /*c510*/  ISETP.GE.AND P6, PT, R4.reuse, R232, PT ;  /* 0x000000e80400720c */ /* 0x040fe40003fc6270 */
[C---:B------:R-:W-:Y:S02]  /*c520*/  ISETP.GE.AND P3, PT, R4.reuse, R231, PT ;  /* 0x000000e70400720c */ /* 0x040fe40003f66270 */
[----:B------:R-:W-:-:S02]  /*c530*/  ISETP.GE.AND P2, PT, R4, R230, PT ;  /* 0x000000e60400720c */ /* 0x000fc40003f46270 */
[----:B------:R-:W-:Y:S02]  /*c540*/  FSEL R248, R66, -INF , !P0 ;  /* 0xff80000042f87808 */ /* 0x000fe40004000000 */
[----:B------:R-:W-:Y:S02]  /*c550*/  FSEL R210, R64, -INF , !P4 ;  /* 0xff80000040d27808 */ /* 0x000fe40006000000 */
[----:B------:R-:W-:Y:S02]  /*c560*/  FSEL R215, R61, -INF , !P5 ;  /* 0xff8000003dd77808 */ /* 0x000fe40006800000 */
[----:B------:R-:W-:Y:S02]  /*c570*/  FSEL R243, R67, -INF , !P1 ;  /* 0xff80000043f37808 */ /* 0x000fe40004800000 */
[C---:B------:R-:W-:Y:S02]  /*c580*/  ISETP.LT.OR P6, PT, R4.reuse, R228, P6 ;  /* 0x000000e40400720c */ /* 0x040fe400037c1670 */
[----:B------:R-:W-:-:S02]  /*c590*/  ISETP.LT.OR P3, PT, R4, R227, P3 ;  /* 0x000000e30400720c */ /* 0x000fc40001f61670 */
[----:B------:R-:W-:Y:S02]  /*c5a0*/  ISETP.LT.OR P2, PT, R4, R226, P2 ;  /* 0x000000e20400720c */ /* 0x000fe40001741670 */
[C---:B------:R-:W-:Y:S02]  /*c5b0*/  ISETP.GE.AND P0, PT, R3.reuse, R233, PT ;  /* 0x000000e90300720c */ /* 0x040fe40003f06270 */
[C---:B------:R-:W-:Y:S02]  /*c5c0*/  ISETP.GE.AND P4, PT, R3.reuse, R232, PT ;  /* 0x000000e80300720c */ /* 0x040fe40003f86270 */
[C---:B------:R-:W-:Y:S02]  /*c5d0*/  ISETP.GE.AND P5, PT, R3.reuse, R231, PT ;  /* 0x000000e70300720c */ /* 0x040fe40003fa6270 */
[----:B------:R-:W-:Y:S02]  /*c5e0*/  ISETP.GE.AND P1, PT, R3, R230, PT ;  /* 0x000000e60300720c */ /* 0x000fe40003f26270 */
[----:B------:R-:W-:-:S02]  /*c5f0*/  FMNMX.FTZ R4, R238, R7, !PT ;  /* 0x00000007ee047209 */ /* 0x000fc40007810000 */
[C---:B------:R-:W-:Y:S02]  /*c600*/  ISETP.LT.OR P0, PT, R3.reuse, R229, P0 ;  /* 0x000000e50300720c */ /* 0x040fe40000701670 */
[C---:B------:R-:W-:Y:S02]  /*c610*/  ISETP.LT.OR P4, PT, R3.reuse, R228, P4 ;  /* 0x000000e40300720c */ /* 0x040fe40002781670 */
[C---:B------:R-:W-:Y:S02]  /*c620*/  ISETP.LT.OR P5, PT, R3.reuse, R227, P5 ;  /* 0x000000e30300720c */ /* 0x040fe40002fa1670 */
[----:B------:R-:W-:Y:S02]  /*c630*/  ISETP.LT.OR P1, PT, R3, R226, P1 ;  /* 0x000000e20300720c */ /* 0x000fe40000f21670 */
[----:B------:R-:W-:Y:S02]  /*c640*/  FMNMX.FTZ R3, R8, R4, !PT ;  /* 0x0000000408037209 */ /* 0x000fe40007810000 */
[----:B------:R-:W-:-:S02]  /*c650*/  IADD3 R2, R0, 0x29, RZ ;  /* 0x0000002900027810 */ /* 0x000fc40007ffe0ff */
[----:B------:R-:W-:Y:S02]  /*c660*/  FMNMX.FTZ R3, R9, R3, !PT ;  /* 0x0000000309037209 */ /* 0x000fe40007810000 */
[----:B------:R-:W-:Y:S02]  /*c670*/  FSEL R217, R62, -INF , !P2 ;  /* 0xff8000003ed97808 */ /* 0x000fe40005000000 */
[----:B------:R-:W-:Y:S02]  /*c680*/  FMNMX.FTZ R3, R11, R3, !PT ;  /* 0x000000030b037209 */ /* 0x000fe40007810000 */
[----:B------:R-:W-:Y:S02]  /*c690*/  ISETP.GE.AND P2, PT, R2, R231, PT ;  /* 0x000000e70200720c */ /* 0x000fe40003f46270 */
[----:B------:R-:W-:Y:S02]  /*c6a0*/  FMNMX.FTZ R3, R37, R3, !PT ;  /* 0x0000000325037209 */ /* 0x000fe40007810000 */
[----:B------:R-:W-:-:S02]  /*c6b0*/  IADD3 R4, R0, 0x30, RZ ;  /* 0x0000003000047810 */ /* 0x000fc40007ffe0ff */
[----:B------:R-:W-:Y:S02]  /*c6c0*/  FMNMX.FTZ R5, R38, R3, !PT ;  /* 0x0000000326057209 */ /* 0x000fe40007810000 */
[----:B------:R-:W-:Y:S02]  /*c6d0*/  FSEL R191, R63, -INF , !P3 ;  /* 0xff8000003fbf7808 */ /* 0x000fe40005800000 */
[----:B------:R-:W-:Y:S02]  /*c6e0*/  FMNMX.FTZ R5, R39, R5, !PT ;  /* 0x0000000527057209 */ /* 0x000fe40007810000 */
[----:B------:R-:W-:Y:S02]  /*c6f0*/  FSEL R249, R65, -INF , !P6 ;  /* 0xff80000041f97808 */ /* 0x000fe40007000000 */
[----:B------:R-:W-:Y:S02]  /*c700*/  FMNMX.FTZ R6, R40, R5, !PT ;  /* 0x0000000528067209 */ /* 0x000fe40007810000 */
[----:B------:R-:W-:-:S02]  /*c710*/  FMNMX.FTZ R5, R237, R10, !PT ;  /* 0x0000000aed057209 */ /* 0x000fc40007810000 */
[----:B------:R-:W-:Y:S02]  /*c720*/  FMNMX.FTZ R6, R210, R6, !PT ;  /* 0x00000006d2067209 */ /* 0x000fe40007810000 */
[----:B------:R-:W-:Y:S02]  /*c730*/  FSEL R244, R60, -INF , !P0 ;  /* 0xff8000003cf47808 */ /* 0x000fe40004000000 */
[C---:B------:R-:W-:Y:S02]  /*c740*/  ISETP.LT.OR P2, PT, R2.reuse, R227, P2 ;  /* 0x000000e30200720c */ /* 0x040fe40001741670 */
[----:B------:R-:W-:Y:S02]  /*c750*/  FSEL R214, R33, -INF , !P1 ;  /* 0xff80000021d67808 */ /* 0x000fe40004800000 */
[C---:B------:R-:W-:Y:S02]  /*c760*/  ISETP.GE.AND P6, PT, R2.reuse, R233, PT ;  /* 0x000000e90200720c */ /* 0x040fe40003fc6270 */
[----:B------:R-:W-:-:S02]  /*c770*/  ISETP.GE.AND P3, PT, R2, R232, PT ;  /* 0x000000e80200720c */ /* 0x000fc40003f66270 */
[----:B------:R-:W-:Y:S02]  /*c780*/  ISETP.GE.AND P0, PT, R2, R230, PT ;  /* 0x000000e60200720c */ /* 0x000fe40003f06270 */
[----:B------:R-:W-:Y:S02]  /*c790*/  IADD3 R3, R0, 0x31, RZ ;  /* 0x0000003100037810 */ /* 0x000fe40007ffe0ff */
[----:B------:R-:W-:Y:S02]  /*c7a0*/  ISETP.GE.AND P1, PT, R4, R231, PT ;  /* 0x000000e70400720c */ /* 0x000fe40003f26270 */
[----:B------:R-:W-:Y:S02]  /*c7b0*/  FMNMX.FTZ R5, R12, R5, !PT ;  /* 0x000000050c057209 */ /* 0x000fe40007810000 */
[----:B------:R-:W-:Y:S02]  /*c7c0*/  FSEL R189, R49, -INF , !P5 ;  /* 0xff80000031bd7808 */ /* 0x000fe40006800000 */
[----:B------:R-:W-:-:S02]  /*c7d0*/  FMNMX.FTZ R103, R191, R6, !PT ;  /* 0x00000006bf677209 */ /* 0x000fc40007810000 */
[----:B------:R-:W-:Y:S02]  /*c7e0*/  FSEL R190, R48, -INF , !P2 ;  /* 0xff80000030be7808 */ /* 0x000fe40005000000 */
[C---:B------:R-:W-:Y:S02]  /*c7f0*/  ISETP.LT.OR P6, PT, R2.reuse, R229, P6 ;  /* 0x000000e50200720c */ /* 0x040fe400037c1670 */
[C---:B------:R-:W-:Y:S02]  /*c800*/  ISETP.LT.OR P3, PT, R2.reuse, R228, P3 ;  /* 0x000000e40200720c */ /* 0x040fe40001f61670 */
[----:B------:R-:W-:Y:S02]  /*c810*/  ISETP.LT.OR P0, PT, R2, R226, P0 ;  /* 0x000000e20200720c */ /* 0x000fe40000701670 */
[----:B------:R-:W-:Y:S02]  /*c820*/  ISETP.GE.AND P2, PT, R3, R231, PT ;  /* 0x000000e70300720c */ /* 0x000fe40003f46270 */
[----:B------:R-:W-:-:S02]  /*c830*/  ISETP.LT.OR P1, PT, R4, R227, P1 ;  /* 0x000000e30400720c */ /* 0x000fc40000f21670 */
[----:B------:R-:W-:Y:S02]  /*c840*/  FMNMX.FTZ R5, R13, R5, !PT ;  /* 0x000000050d057209 */ /* 0x000fe40007810000 */
[----:B------:R-:W-:Y:S02]  /*c850*/  IADD3 R2, R0, 0x38, RZ ;  /* 0x0000003800027810 */ /* 0x000fe40007ffe0ff */
[----:B------:R-:W-:Y:S02]  /*c860*/  FMNMX.FTZ R103, R189, R103, !PT ;  /* 0x00000067bd677209 */ /* 0x000fe40007810000 */
[----:B------:R-:W-:Y:S02]  /*c870*/  ISETP.LT.OR P2, PT, R3, R227, P2 ;  /* 0x000000e30300720c */ /* 0x000fe40001741670 */
[----:B------:R-:W-:Y:S02]  /*c880*/  FSEL R20, R20, -INF , !P1 ;  /* 0xff80000014147808 */ /* 0x000fe40004800000 */
[----:B------:R-:W-:-:S02]  /*c890*/  FMNMX.FTZ R5, R14, R5, !PT ;  /* 0x000000050e057209 */ /* 0x000fc40007810000 */
[----:B------:R-:W-:Y:S02]  /*c8a0*/  IADD3 R0, R0, 0x39, RZ ;  /* 0x0000003900007810 */ /* 0x000fe40007ffe0ff */
[----:B------:R-:W-:Y:S02]  /*c8b0*/  ISETP.GE.AND P1, PT, R2, R231, PT ;  /* 0x000000e70200720c */ /* 0x000fe40003f26270 */
[----:B------:R-:W-:Y:S02]  /*c8c0*/  FMNMX.FTZ R103, R190, R103, !PT ;  /* 0x00000067be677209 */ /* 0x000fe40007810000 */
[----:B------:R-:W-:Y:S02]  /*c8d0*/  FSEL R111, R21, -INF , !P2 ;  /* 0xff800000156f7808 */ /* 0x000fe40005000000 */
[----:B------:R-:W-:Y:S02]  /*c8e0*/  FMNMX.FTZ R5, R41, R5, !PT ;  /* 0x0000000529057209 */ /* 0x000fe40007810000 */
[----:B------:R-:W-:-:S02]  /*c8f0*/  ISETP.GE.AND P2, PT, R0, R231, PT ;  /* 0x000000e70000720c */ /* 0x000fc40003f46270 */
[----:B------:R-:W-:Y:S02]  /*c900*/  ISETP.LT.OR P1, PT, R2, R227, P1 ;  /* 0x000000e30200720c */ /* 0x000fe40000f21670 */
[----:B------:R-:W-:Y:S02]  /*c910*/  FMNMX.FTZ R103, R20, R103, !PT ;  /* 0x0000006714677209 */ /* 0x000fe40007810000 */
[----:B------:R-:W-:Y:S02]  /*c920*/  FMNMX.FTZ R5, R42, R5, !PT ;  /* 0x000000052a057209 */ /* 0x000fe40007810000 */
[----:B------:R-:W-:Y:S02]  /*c930*/  ISETP.LT.OR P2, PT, R0, R227, P2 ;  /* 0x000000e30000720c */ /* 0x000fe40001741670 */
[----:B------:R-:W-:Y:S02]  /*c940*/  FSEL R212, R16, -INF , !P1 ;  /* 0xff80000010d47808 */ /* 0x000fe40004800000 */
[----:B------:R-:W-:-:S02]  /*c950*/  FMNMX.FTZ R103, R111, R103, !PT ;  /* 0x000000676f677209 */ /* 0x000fc40007810000 */
[----:B------:R-:W-:Y:S02]  /*c960*/  FSEL R213, R55, -INF , !P0 ;  /* 0xff80000037d57808 */ /* 0x000fe40004000000 */
[-C--:B------:R-:W-:Y:S02]  /*c970*/  ISETP.GE.AND P1, PT, R4, R230.reuse, PT ;  /* 0x000000e60400720c */ /* 0x080fe40003f26270 */
[----:B------:R-:W-:Y:S02]  /*c980*/  ISETP.GE.AND P0, PT, R3, R230, PT ;  /* 0x000000e60300720c */ /* 0x000fe40003f06270 */
[----:B------:R-:W-:Y:S02]  /*c990*/  FMNMX.FTZ R5, R52, R5, !PT ;  /* 0x0000000534057209 */ /* 0x000fe40007810000 */
[----:B------:R-:W-:Y:S02]  /*c9a0*/  FSEL R108, R17, -INF , !P2 ;  /* 0xff800000116c7808 */ /* 0x000fe40005000000 */
[----:B------:R-:W-:-:S02]  /*c9b0*/  FMNMX.FTZ R103, R212, R103, !PT ;  /* 0x00000067d4677209 */ /* 0x000fc40007810000 */
[-C--:B------:R-:W-:Y:S02]  /*c9c0*/  ISETP.LT.OR P1, PT, R4, R226.reuse, P1 ;  /* 0x000000e20400720c */ /* 0x080fe40000f21670 */
[----:B------:R-:W-:Y:S02]  /*c9d0*/  ISETP.LT.OR P0, PT, R3, R226, P0 ;  /* 0x000000e20300720c */ /* 0x000fe40000701670 */
[----:B------:R-:W-:Y:S02]  /*c9e0*/  FMNMX.FTZ R5, R53, R5, !PT ;  /* 0x0000000535057209 */ /* 0x000fe40007810000 */
[----:B------:R-:W-:Y:S02]  /*c9f0*/  FMNMX.FTZ R103, R108, R103, !PT ;  /* 0x000000676c677209 */ /* 0x000fe40007810000 */
[----:B------:R-:W-:Y:S02]  /*ca00*/  FSEL R209, R23, -INF , !P1 ;  /* 0xff80000017d17808 */ /* 0x000fe40004800000 */
[----:B------:R-:W-:-:S02]  /*ca10*/  FSEL R54, R22, -INF , !P0 ;  /* 0xff80000016367808 */ /* 0x000fc40004000000 */
[-C--:B------:R-:W-:Y:S02]  /*ca20*/  ISETP.GE.AND P1, PT, R2, R230.reuse, PT ;  /* 0x000000e60200720c */ /* 0x080fe40003f26270 */
[----:B------:R-:W-:Y:S02]  /*ca30*/  ISETP.GE.AND P0, PT, R0, R230, PT ;  /* 0x000000e60000720c */ /* 0x000fe40003f06270 */
[C---:B------:R-:W-:Y:S02]  /*ca40*/  ISETP.GE.AND P5, PT, R4.reuse, R233, PT ;  /* 0x000000e90400720c */ /* 0x040fe40003fa6270 */
[----:B------:R-:W-:Y:S02]  /*ca50*/  ISETP.GE.AND P2, PT, R4, R232, PT ;  /* 0x000000e80400720c */ /* 0x000fe40003f46270 */
[----:B------:R-:W-:Y:S02]  /*ca60*/  FMNMX.FTZ R102, R215, R5, !PT ;  /* 0x00000005d7667209 */ /* 0x000fe40007810000 */
[----:B------:R-:W1:Y:S01]  /*ca70*/  SHFL.BFLY PT, R5, R103, 0x2, 0x1f ;  /* 0x0c401f0067057f89 */ /* 0x000e6200000e0000 */
[----:B------:R-:W-:-:S02]  /*ca80*/  ISETP.LT.OR P1, PT, R2, R226, P1 ;  /* 0x000000e20200720c */ /* 0x000fc40000f21670 */
[----:B------:R-:W-:Y:S02]  /*ca90*/  ISETP.LT.OR P0, PT, R0, R226, P0 ;  /* 0x000000e20000720c */ /* 0x000fe40000701670 */
[C---:B------:R-:W-:Y:S02]  /*caa0*/  ISETP.LT.OR P5, PT, R4.reuse, R229, P5 ;  /* 0x000000e50400720c */ /* 0x040fe40002fa1670 */
[----:B------:R-:W-:Y:S02]  /*cab0*/  ISETP.LT.OR P2, PT, R4, R228, P2 ;  /* 0x000000e40400720c */ /* 0x000fe40001741670 */
[----:B------:R-:W-:Y:S02]  /*cac0*/  FMNMX.FTZ R4, R235, R15, !PT ;  /* 0x0000000feb047209 */ /* 0x000fe40007810000 */
[----:B------:R-:W-:Y:S02]  /*cad0*/  FSEL R110, R19, -INF , !P1 ;  /* 0xff800000136e7808 */ /* 0x000fe40004800000 */
[----:B------:R-:W-:-:S02]  /*cae0*/  FSEL R58, R18, -INF , !P0 ;  /* 0xff800000123a7808 */ /* 0x000fc40004000000 */
[C---:B------:R-:W-:Y:S01]  /*caf0*/  ISETP.GE.AND P1, PT, R3.reuse, R233, PT ;  /* 0x000000e90300720c */ /* 0x040fe20003f26270 */
[----:B------:R-:W-:Y:S01]  /*cb00*/  LDSM.16.MT88.4 R16, [R220+0x9000] ;  /* 0x00900000dc10783b */ /* 0x000fe20000004200 */
[C---:B------:R-:W-:Y:S02]  /*cb10*/  ISETP.GE.AND P0, PT, R3.reuse, R232, PT ;  /* 0x000000e80300720c */ /* 0x040fe40003f06270 */
[----:B------:R-:W-:Y:S02]  /*cb20*/  FMNMX.FTZ R4, R24, R4, !PT ;  /* 0x0000000418047209 */ /* 0x000fe40007810000 */
[C---:B------:R-:W-:Y:S02]  /*cb30*/  ISETP.LT.OR P1, PT, R3.reuse, R229, P1 ;  /* 0x000000e50300720c */ /* 0x040fe40000f21670 */
[----:B------:R-:W-:Y:S02]  /*cb40*/  ISETP.LT.OR P0, PT, R3, R228, P0 ;  /* 0x000000e40300720c */ /* 0x000fe40000701670 */
        /* <DEDUP_REMOVED lines=12> */
[----:B------:R-:W-:Y:S01]  /*cc10*/  FSEL R241, R50, -INF , !P4 ;  /* 0xff80000032f17808 */ /* 0x000fe20006000000 */
[----:B------:R-:W1:Y:S01]  /*cc20*/  SHFL.BFLY PT, R6, R103, 0x1, 0x1f ;  /* 0x0c201f0067067f89 */ /* 0x000e6200000e0000 */
[----:B------:R-:W-:-:S02]  /*cc30*/  FSEL R218, R104, -INF , !P6 ;  /* 0xff80000068da7808 */ /* 0x000fc40007000000 */
[----:B------:R-:W-:Y:S02]  /*cc40*/  FMNMX.FTZ R102, R209, R102, !PT ;  /* 0x00000066d1667209 */ /* 0x000fe40007810000 */
[C---:B------:R-:W-:Y:S02]  /*cc50*/  ISETP.GE.AND P4, PT, R2.reuse, R233, PT ;  /* 0x000000e90200720c */ /* 0x040fe40003f86270 */
[----:B------:R-:W-:Y:S02]  /*cc60*/  ISETP.GE.AND P6, PT, R2, R232, PT ;  /* 0x000000e80200720c */ /* 0x000fe40003fc6270 */
[----:B------:R-:W-:Y:S02]  /*cc70*/  FMNMX.FTZ R3, R181, R3, !PT ;  /* 0x00000003b5037209 */ /* 0x000fe40007810000 */
[----:B------:R-:W-:Y:S02]  /*cc80*/  FMNMX.FTZ R4, R107, R4, !PT ;  /* 0x000000046b047209 */ /* 0x000fe40007810000 */
[----:B------:R-:W-:-:S02]  /*cc90*/  FMNMX.FTZ R102, R54, R102, !PT ;  /* 0x0000006636667209 */ /* 0x000fc40007810000 */
[C---:B------:R-:W-:Y:S02]  /*cca0*/  ISETP.LT.OR P4, PT, R2.reuse, R229, P4 ;  /* 0x000000e50200720c */ /* 0x040fe40002781670 */
[----:B------:R-:W-:Y:S02]  /*ccb0*/  ISETP.LT.OR P6, PT, R2, R228, P6 ;  /* 0x000000e40200720c */ /* 0x000fe400037c1670 */
[----:B------:R-:W-:Y:S02]  /*ccc0*/  FMNMX.FTZ R2, R182, R3, !PT ;  /* 0x00000003b6027209 */ /* 0x000fe40007810000 */
[----:B------:R-:W-:Y:S02]  /*ccd0*/  FMNMX.FTZ R3, R180, R4, !PT ;  /* 0x00000004b4037209 */ /* 0x000fe40007810000 */
[----:B------:R-:W-:Y:S02]  /*cce0*/  FMNMX.FTZ R102, R110, R102, !PT ;  /* 0x000000666e667209 */ /* 0x000fe40007810000 */
[----:B------:R-:W-:-:S02]  /*ccf0*/  FMNMX.FTZ R2, R183, R2, !PT ;  /* 0x00000002b7027209 */ /* 0x000fc40007810000 */
[----:B------:R-:W-:Y:S02]  /*cd00*/  FMNMX.FTZ R3, R242, R3, !PT ;  /* 0x00000003f2037209 */ /* 0x000fe40007810000 */
[----:B------:R-:W-:Y:S02]  /*cd10*/  FSEL R240, R51, -INF , !P3 ;  /* 0xff80000033f07808 */ /* 0x000fe40005800000 */
[----:B------:R-:W-:Y:S01]  /*cd20*/  FSEL R55, R44, -INF , !P5 ;  /* 0xff8000002c377808 */ /* 0x000fe20006800000 */
[----:B------:R-:W-:Y:S01]  /*cd30*/  LDSM.16.MT88.4 R48, [R220+0xb000] ;  /* 0x00b00000dc30783b */ /* 0x000fe20000004200 */
[----:B------:R-:W-:Y:S02]  /*cd40*/  FMNMX.FTZ R102, R58, R102, !PT ;  /* 0x000000663a667209 */ /* 0x000fe40007810000 */
[C---:B------:R-:W-:Y:S02]  /*cd50*/  ISETP.GE.AND P3, PT, R0.reuse, R233, PT ;  /* 0x000000e90000720c */ /* 0x040fe40003f66270 */
[----:B------:R-:W-:Y:S01]  /*cd60*/  ISETP.GE.AND P5, PT, R0, R232, PT ;  /* 0x000000e80000720c */ /* 0x000fe20003fa6270 */
[----:B------:R-:W2:Y:S01]  /*cd70*/  SHFL.BFLY PT, R5, R102, 0x2, 0x1f ;  /* 0x0c401f0066057f89 */ /* 0x000ea200000e0000 */
[----:B------:R-:W-:-:S02]  /*cd80*/  FMNMX.FTZ R2, R188, R2, !PT ;  /* 0x00000002bc027209 */ /* 0x000fc40007810000 */
[----:B------:R-:W-:Y:S02]  /*cd90*/  FMNMX.FTZ R3, R243, R3, !PT ;  /* 0x00000003f3037209 */ /* 0x000fe40007810000 */
[C---:B------:R-:W-:Y:S02]  /*cda0*/  ISETP.LT.OR P3, PT, R0.reuse, R229, P3 ;  /* 0x000000e50000720c */ /* 0x040fe40001f61670 */
[----:B------:R-:W-:Y:S02]  /*cdb0*/  ISETP.LT.OR P5, PT, R0, R228, P5 ;  /* 0x000000e40000720c */ /* 0x000fe40002fa1670 */
[----:B------:R-:W-:Y:S02]  /*cdc0*/  FMNMX.FTZ R0, R248, R2, !PT ;  /* 0x00000002f8007209 */ /* 0x000fe40007810000 */
[----:B------:R-:W-:Y:S02]  /*cdd0*/  FMNMX.FTZ R2, R244, R3, !PT ;  /* 0x00000003f4027209 */ /* 0x000fe40007810000 */
[----:B------:R-:W-:-:S02]  /*cde0*/  FMNMX.FTZ R0, R249, R0, !PT ;  /* 0x00000000f9007209 */ /* 0x000fc40007810000 */
[----:B------:R-:W-:Y:S02]  /*cdf0*/  FMNMX.FTZ R2, R218, R2, !PT ;  /* 0x00000002da027209 */ /* 0x000fe40007810000 */
[----:B------:R-:W-:Y:S02]  /*ce00*/  FMNMX.FTZ R0, R241, R0, !PT ;  /* 0x00000000f1007209 */ /* 0x000fe40007810000 */
[----:B------:R-:W-:Y:S02]  /*ce10*/  FSEL R216, R46, -INF , !P1 ;  /* 0xff8000002ed87808 */ /* 0x000fe40004800000 */
[----:B------:R-:W-:Y:S02]  /*ce20*/  FMNMX.FTZ R2, R55, R2, !PT ;  /* 0x0000000237027209 */ /* 0x000fe40007810000 */
[----:B-1----:R-:W-:Y:S02]  /*ce30*/  FMNMX.FTZ R103, R103, R6, !PT ;  /* 0x0000000667677209 */ /* 0x002fe40007810000 */
[----:B------:R-:W-:-:S02]  /*ce40*/  FSEL R202, R45, -INF , !P2 ;  /* 0xff8000002dca7808 */ /* 0x000fc40005000000 */
[----:B------:R-:W-:Y:S01]  /*ce50*/  FMNMX.FTZ R0, R240, R0, !PT ;  /* 0x00000000f0007209 */ /* 0x000fe20007810000 */
[----:B------:R-:W-:Y:S01]  /*ce60*/  LDSM.16.MT88.4 R44, [R222+0xa000] ;  /* 0x00a00000de2c783b */ /* 0x000fe20000004200 */
[----:B------:R-:W-:Y:S02]  /*ce70*/  FSEL R59, R30, -INF , !P4 ;  /* 0xff8000001e3b7808 */ /* 0x000fe40006000000 */
[----:B------:R-:W-:Y:S01]  /*ce80*/  FMNMX.FTZ R3, R216, R2, !PT ;  /* 0x00000002d8037209 */ /* 0x000fe20007810000 */
[----:B------:R-:W-:Y:S01]  /*ce90*/  FMUL.FTZ R2, R103, c[0x0][0x23c] ;  /* 0x00008f0067027a20 */ /* 0x000fe20000410000 */
[----:B------:R-:W-:Y:S01]  /*cea0*/  FSEL R184, R43, -INF , !P0 ;  /* 0xff8000002bb87808 */ /* 0x000fe20004000000 */
[----:B------:R-:W-:Y:S01]  /*ceb0*/  IMAD.MOV.U32 R43, RZ, RZ, R20 ;  /* 0x000000ffff2b7224 */ /* 0x000fe200078e0014 */
[----:B------:R-:W-:Y:S01]  /*cec0*/  FMNMX.FTZ R0, R202, R0, !PT ;  /* 0x00000000ca007209 */ /* 0x000fe20007810000 */
[----:B------:R-:W-:Y:S01]  /*ced0*/  LDSM.16.MT88.4 R20, [R222+0x9000] ;  /* 0x00900000de14783b */ /* 0x000fe20000004200 */
[----:B------:R-:W-:-:S02]  /*cee0*/  FSETP.NEU.FTZ.AND P0, PT, R103, -INF , PT ;  /* 0xff8000006700780b */ /* 0x000fc40003f1d000 */
[----:B------:R-:W-:Y:S02]  /*cef0*/  FSEL R208, R28, -INF , !P3 ;  /* 0xff8000001cd07808 */ /* 0x000fe40005800000 */
[----:B------:R-:W-:Y:S02]  /*cf00*/  FMNMX.FTZ R3, R59, R3, !PT ;  /* 0x000000033b037209 */ /* 0x000fe40007810000 */
[----:B------:R-:W-:Y:S02]  /*cf10*/  FSEL R64, R29, -INF , !P6 ;  /* 0xff8000001d407808 */ /* 0x000fe40007000000 */
[----:B------:R-:W-:Y:S02]  /*cf20*/  FMNMX.FTZ R0, R184, R0, !PT ;  /* 0x00000000b8007209 */ /* 0x000fe40007810000 */
[----:B------:R-:W-:Y:S02]  /*cf30*/  FSEL R2, R2, RZ, P0 ;  /* 0x000000ff02027208 */ /* 0x000fe40000000000 */
[----:B------:R-:W-:-:S02]  /*cf40*/  FMNMX.FTZ R3, R208, R3, !PT ;  /* 0x00000003d0037209 */ /* 0x000fc40007810000 */
[----:B--2---:R-:W-:Y:S02]  /*cf50*/  FMNMX.FTZ R102, R102, R5, !PT ;  /* 0x0000000566667209 */ /* 0x004fe40007810000 */
[----:B------:R-:W-:Y:S01]  /*cf60*/  FMNMX.FTZ R4, R64, R0, !PT ;  /* 0x0000000040047209 */ /* 0x000fe20007810000 */
[--C-:B------:R-:W-:Y:S01]  /*cf70*/  FFMA.FTZ R0, R7, c[0x0][0x23c], -R2.reuse ;  /* 0x00008f0007007a23 */ /* 0x100fe20000010802 */
[----:B------:R-:W-:Y:S01]  /*cf80*/  FSEL R200, R31, -INF , !P5 ;  /* 0xff8000001fc87808 */ /* 0x000fe20006800000 */
[----:B------:R-:W1:Y:S02]  /*cf90*/  SHFL.BFLY PT, R7, R3, 0x2, 0x1f ;  /* 0x0c401f0003077f89 */ /* 0x000e6400000e0000 */
[----:B------:R2:W-:Y:S01]  /*cfa0*/  MUFU.EX2 R62, R0 ;  /* 0x00000000003e7308 */ /* 0x0005e20000000800 */
[----:B------:R-:W-:Y:S01]  /*cfb0*/  FMNMX.FTZ R4, R200, R4, !PT ;  /* 0x00000004c8047209 */ /* 0x000fe20007810000 */
[----:B------:R-:W3:Y:S04]  /*cfc0*/  SHFL.BFLY PT, R5, R102, 0x1, 0x1f ;  /* 0x0c201f0066057f89 */ /* 0x000ee800000e0000 */
[----:B------:R-:W4:Y:S04]  /*cfd0*/  SHFL.BFLY PT, R6, R4, 0x2, 0x1f ;  /* 0x0c401f0004067f89 */ /* 0x000f2800000e0000 */
[----:B------:R-:W-:Y:S01]  /*cfe0*/  LDSM.16.MT88.4 R28, [R220+0xa000] ;  /* 0x00a00000dc1c783b */ /* 0x000fe20000004200 */
[----:B--2---:R-:W-:-:S04]  /*cff0*/  FFMA.FTZ R0, R8, c[0x0][0x23c], -R2 ;  /* 0x00008f0008007a23 */ /* 0x004fc80000010802 */
[----:B------:R2:W5:Y:S01]  /*d000*/  MUFU.EX2 R66, R0 ;  /* 0x0000000000427308 */ /* 0x0005620000000800 */
[----:B-1----:R-:W-:Y:S02]  /*d010*/  FMNMX.FTZ R3, R3, R7, !PT ;  /* 0x0000000703037209 */ /* 0x002fe40007810000 */
[----:B---3--:R-:W-:-:S03]  /*d020*/  FMNMX.FTZ R102, R102, R5, !PT ;  /* 0x0000000566667209 */ /* 0x008fc60007810000 */
[----:B------:R-:W1:Y:S01]  /*d030*/  SHFL.BFLY PT, R8, R3, 0x1, 0x1f ;  /* 0x0c201f0003087f89 */ /* 0x000e6200000e0000 */
[----:B------:R-:W-:Y:S01]  /*d040*/  FFMA.FTZ R5, R9, c[0x0][0x23c], -R2 ;  /* 0x00008f0009057a23 */ /* 0x000fe20000010802 */
[----:B------:R-:W-:-:S03]  /*d050*/  FSETP.NEU.FTZ.AND P1, PT, R102, -INF , PT ;  /* 0xff8000006600780b */ /* 0x000fc60003f3d000 */
[----:B------:R3:W-:Y:S01]  /*d060*/  MUFU.EX2 R61, R5 ;  /* 0x00000005003d7308 */ /* 0x0007e20000000800 */
[----:B----4-:R-:W-:Y:S02]  /*d070*/  FMNMX.FTZ R4, R4, R6, !PT ;  /* 0x0000000604047209 */ /* 0x010fe40007810000 */
[----:B------:R-:W-:Y:S01]  /*d080*/  FSEL R6, R103, RZ, P0 ;  /* 0x000000ff67067208 */ /* 0x000fe20000000000 */
[----:B--2---:R-:W-:Y:S02]  /*d090*/  FMUL.FTZ R0, R102, c[0x0][0x23c] ;  /* 0x00008f0066007a20 */ /* 0x004fe40000410000 */
[----:B------:R-:W2:Y:S02]  /*d0a0*/  SHFL.BFLY PT, R7, R4, 0x1, 0x1f ;  /* 0x0c201f0004077f89 */ /* 0x000ea400000e0000 */
[----:B------:R-:W-:Y:S01]  /*d0b0*/  FADD.FTZ R6, R238, -R6 ;  /* 0x80000006ee067221 */ /* 0x000fe20000010000 */
[----:B------:R-:W-:-:S03]  /*d0c0*/  FSEL R0, R0, RZ, P1 ;  /* 0x000000ff00007208 */ /* 0x000fc60000800000 */
[----:B------:R-:W-:Y:S02]  /*d0d0*/  FMUL.FTZ R6, R6, c[0x0][0x23c] ;  /* 0x00008f0006067a20 */ /* 0x000fe40000410000 */
[----:B---3--:R-:W-:Y:S02]  /*d0e0*/  FFMA.FTZ R5, R11, c[0x0][0x23c], -R2 ;  /* 0x00008f000b057a23 */ /* 0x008fe40000010802 */
[----:B------:R-:W3:Y:S01]  /*d0f0*/  MUFU.EX2 R101, R6 ;  /* 0x0000000600657308 */ /* 0x000ee20000000800 */
[----:B-1----:R-:W-:-:S04]  /*d100*/  FMNMX.FTZ R104, R3, R8, !PT ;  /* 0x0000000803687209 */ /* 0x002fc80007810000 */
[C---:B------:R-:W-:Y:S01]  /*d110*/  FSETP.NEU.FTZ.AND P0, PT, R104.reuse, -INF , PT ;  /* 0xff8000006800780b */ /* 0x040fe20003f1d000 */
[----:B------:R-:W-:Y:S02]  /*d120*/  FMUL.FTZ R3, R104, c[0x0][0x23c] ;  /* 0x00008f0068037a20 */ /* 0x000fe40000410000 */
[----:B------:R1:W4:Y:S03]  /*d130*/  MUFU.EX2 R65, R5 ;  /* 0x0000000500417308 */ /* 0x0003260000000800 */
[----:B------:R-:W-:Y:S02]  /*d140*/  FSEL R8, R3, RZ, P0 ;  /* 0x000000ff03087208 */ /* 0x000fe40000000000 */
[----:B--2---:R-:W-:Y:S02]  /*d150*/  FMNMX.FTZ R105, R4, R7, !PT ;  /* 0x0000000704697209 */ /* 0x004fe40007810000 */
[----:B-----5:R-:W-:Y:S01]  /*d160*/  F2FP.BF16.PACK_AB R4, R66, R62 ;  /* 0x0000003e4204723e */ /* 0x020fe200000010ff */
[----:B------:R-:W-:-:S02]  /*d170*/  FFMA.FTZ R9, R15, c[0x0][0x23c], -R8 ;  /* 0x00008f000f097a23 */ /* 0x000fc40000010808 */
[----:B------:R-:W-:Y:S02]  /*d180*/  FMUL.FTZ R3, R105, c[0x0][0x23c] ;  /* 0x00008f0069037a20 */ /* 0x000fe40000410000 */
[----:B------:R2:W-:Y:S01]  /*d190*/  MUFU.EX2 R211, R9 ;  /* 0x0000000900d37308 */ /* 0x0005e20000000800 */
[----:B---3--:R-:W-:Y:S02]  /*d1a0*/  FMUL.FTZ R132, R132, R101 ;  /* 0x0000006584847220 */ /* 0x008fe40000410000 */
[----:B-1----:R-:W-:Y:S01]  /*d1b0*/  FFMA.FTZ R5, R10, c[0x0][0x23c], -R0 ;  /* 0x00008f000a057a23 */ /* 0x002fe20000010800 */
[----:B----4-:R-:W-:Y:S01]  /*d1c0*/  F2FP.BF16.PACK_AB R6, R65, R61 ;  /* 0x0000003d4106723e */ /* 0x010fe200000010ff */
[-C--:B------:R-:W-:Y:S02]  /*d1d0*/  FMUL.FTZ R133, R133, R101.reuse ;  /* 0x0000006585857220 */ /* 0x080fe40000410000 */
[-C--:B------:R-:W-:Y:S01]  /*d1e0*/  FMUL.FTZ R136, R136, R101.reuse ;  /* 0x0000006588887220 */ /* 0x080fe20000410000 */
[----:B------:R1:W-:Y:S01]  /*d1f0*/  MUFU.EX2 R63, R5 ;  /* 0x00000005003f7308 */ /* 0x0003e20000000800 */
[----:B------:R-:W-:-:S02]  /*d200*/  FMUL.FTZ R137, R137, R101 ;  /* 0x0000006589897220 */ /* 0x000fc40000410000 */
[-C--:B------:R-:W-:Y:S02]  /*d210*/  FMUL.FTZ R116, R116, R101.reuse ;  /* 0x0000006574747220 */ /* 0x080fe40000410000 */
[-C--:B------:R-:W-:Y:S02]  /*d220*/  FMUL.FTZ R117, R117, R101.reuse ;  /* 0x0000006575757220 */ /* 0x080fe40000410000 */
[-C--:B------:R-:W-:Y:S02]  /*d230*/  FMUL.FTZ R120, R120, R101.reuse ;  /* 0x0000006578787220 */ /* 0x080fe40000410000 */
[----:B--2---:R-:W-:Y:S02]  /*d240*/  FFMA.FTZ R9, R24, c[0x0][0x23c], -R8 ;  /* 0x00008f0018097a23 */ /* 0x004fe40000010808 */
[-C--:B------:R-:W-:Y:S02]  /*d250*/  FMUL.FTZ R121, R121, R101.reuse ;  /* 0x0000006579797220 */ /* 0x080fe40000410000 */
[----:B------:R2:W-:Y:S01]  /*d260*/  MUFU.EX2 R252, R9 ;  /* 0x0000000900fc7308 */ /* 0x0005e20000000800 */
[----:B------:R-:W-:-:S02]  /*d270*/  FMUL.FTZ R164, R164, R101 ;  /* 0x00000065a4a47220 */ /* 0x000fc40000410000 */
[----:B-1----:R-:W-:Y:S02]  /*d280*/  FFMA.FTZ R5, R12, c[0x0][0x23c], -R0 ;  /* 0x00008f000c057a23 */ /* 0x002fe40000010800 */
[-C--:B------:R-:W-:Y:S02]  /*d290*/  FMUL.FTZ R165, R165, R101.reuse ;  /* 0x00000065a5a57220 */ /* 0x080fe40000410000 */
[-C--:B------:R-:W-:Y:S01]  /*d2a0*/  FMUL.FTZ R168, R168, R101.reuse ;  /* 0x00000065a8a87220 */ /* 0x080fe20000410000 */
[----:B------:R1:W-:Y:S01]  /*d2b0*/  MUFU.EX2 R60, R5 ;  /* 0x00000005003c7308 */ /* 0x0003e20000000800 */
[-C--:B------:R-:W-:Y:S02]  /*d2c0*/  FMUL.FTZ R169, R169, R101.reuse ;  /* 0x00000065a9a97220 */ /* 0x080fe40000410000 */
[-C--:B------:R-:W-:Y:S02]  /*d2d0*/  FMUL.FTZ R76, R76, R101.reuse ;  /* 0x000000654c4c7220 */ /* 0x080fe40000410000 */
[----:B------:R-:W-:-:S02]  /*d2e0*/  FMUL.FTZ R77, R77, R101 ;  /* 0x000000654d4d7220 */ /* 0x000fc40000410000 */
[-C--:B------:R-:W-:Y:S02]  /*d2f0*/  FMUL.FTZ R148, R148, R101.reuse ;  /* 0x0000006594947220 */ /* 0x080fe40000410000 */
[----:B--2---:R-:W-:Y:S02]  /*d300*/  FFMA.FTZ R9, R25, c[0x0][0x23c], -R8 ;  /* 0x00008f0019097a23 */ /* 0x004fe40000010808 */
[-C--:B------:R-:W-:Y:S02]  /*d310*/  FMUL.FTZ R149, R149, R101.reuse ;  /* 0x0000006595957220 */ /* 0x080fe40000410000 */
[----:B------:R2:W-:Y:S01]  /*d320*/  MUFU.EX2 R251, R9 ;  /* 0x0000000900fb7308 */ /* 0x0005e20000000800 */
[-C--:B------:R-:W-:Y:S02]  /*d330*/  FMUL.FTZ R152, R152, R101.reuse ;  /* 0x0000006598987220 */ /* 0x080fe40000410000 */
[----:B-1----:R-:W-:Y:S02]  /*d340*/  FFMA.FTZ R5, R13, c[0x0][0x23c], -R0 ;  /* 0x00008f000d057a23 */ /* 0x002fe40000010800 */
[----:B------:R-:W-:-:S02]  /*d350*/  FMUL.FTZ R153, R153, R101 ;  /* 0x0000006599997220 */ /* 0x000fc40000410000 */
[-C--:B------:R-:W-:Y:S01]  /*d360*/  FMUL.FTZ R72, R72, R101.reuse ;  /* 0x0000006548487220 */ /* 0x080fe20000410000 */
[----:B------:R1:W-:Y:S01]  /*d370*/  MUFU.EX2 R57, R5 ;  /* 0x0000000500397308 */ /* 0x0003e20000000800 */
[-C--:B------:R-:W-:Y:S02]  /*d380*/  FMUL.FTZ R73, R73, R101.reuse ;  /* 0x0000006549497220 */ /* 0x080fe40000410000 */
[-C--:B------:R-:W-:Y:S02]  /*d390*/  FMUL.FTZ R88, R88, R101.reuse ;  /* 0x0000006558587220 */ /* 0x080fe40000410000 */
[-C--:B------:R-:W-:Y:S02]  /*d3a0*/  FMUL.FTZ R89, R89, R101.reuse ;  /* 0x0000006559597220 */ /* 0x080fe40000410000 */
[----:B------:R-:W-:Y:S02]  /*d3b0*/  FMUL.FTZ R92, R92, R101 ;  /* 0x000000655c5c7220 */ /* 0x000fe40000410000 */
[----:B--2---:R-:W-:-:S02]  /*d3c0*/  FFMA.FTZ R9, R26, c[0x0][0x23c], -R8 ;  /* 0x00008f001a097a23 */ /* 0x004fc40000010808 */
[----:B------:R-:W-:Y:S02]  /*d3d0*/  FMUL.FTZ R93, R93, R101 ;  /* 0x000000655d5d7220 */ /* 0x000fe40000410000 */
[----:B------:R-:W-:Y:S01]  /*d3e0*/  MUFU.EX2 R250, R9 ;  /* 0x0000000900fa7308 */ /* 0x000fe20000000800 */
[----:B------:R-:W-:Y:S02]  /*d3f0*/  IMAD.MOV.U32 R26, RZ, RZ, R184 ;  /* 0x000000ffff1a7224 */ /* 0x000fe400078e00b8 */
[----:B-1----:R-:W-:Y:S02]  /*d400*/  FFMA.FTZ R5, R14, c[0x0][0x23c], -R0 ;  /* 0x00008f000e057a23 */ /* 0x002fe40000010800 */
[----:B------:R-:W1:Y:S01]  /*d410*/  LDSM.16.MT88.4 R12, [R222+0xb000] ;  /* 0x00b00000de0c783b */ /* 0x000e620000004200 */
[----:B------:R-:W-:Y:S02]  /*d420*/  IMAD.MOV.U32 R25, RZ, RZ, R66 ;  /* 0x000000ffff197224 */ /* 0x000fe400078e0042 */
[----:B------:R2:W3:Y:S02]  /*d430*/  MUFU.EX2 R201, R5 ;  /* 0x0000000500c97308 */ /* 0x0004e40000000800 */
[----:B--2---:R-:W-:-:S02]  /*d440*/  FSEL R5, R102, RZ, P1 ;  /* 0x000000ff66057208 */ /* 0x004fc40000800000 */
[----:B---3--:R-:W-:-:S03]  /*d450*/  F2FP.BF16.PACK_AB R7, R201, R57 ;  /* 0x00000039c907723e */ /* 0x008fc600000010ff */
[----:B------:R-:W-:-:S04]  /*d460*/  FADD.FTZ R5, R237, -R5 ;  /* 0x80000005ed057221 */ /* 0x000fc80000010000 */
[----:B------:R-:W-:-:S04]  /*d470*/  FMUL.FTZ R5, R5, c[0x0][0x23c] ;  /* 0x00008f0005057a20 */ /* 0x000fc80000410000 */
[----:B------:R2:W3:Y:S02]  /*d480*/  MUFU.EX2 R100, R5 ;  /* 0x0000000500647308 */ /* 0x0004e40000000800 */
[----:B--2---:R-:W-:Y:S01]  /*d490*/  FSEL R5, R104, RZ, P0 ;  /* 0x000000ff68057208 */ /* 0x004fe20000000000 */
[-C--:B---3--:R-:W-:Y:S01]  /*d4a0*/  FMUL.FTZ R134, R134, R100.reuse ;  /* 0x0000006486867220 */ /* 0x088fe20000410000 */
[----:B------:R-:W-:Y:S01]  /*d4b0*/  FSETP.NEU.FTZ.AND P0, PT, R105, -INF , PT ;  /* 0xff8000006900780b */ /* 0x000fe20003f1d000 */
[-C--:B------:R-:W-:Y:S02]  /*d4c0*/  FMUL.FTZ R135, R135, R100.reuse ;  /* 0x0000006487877220 */ /* 0x080fe40000410000 */
[----:B------:R-:W-:Y:S01]  /*d4d0*/  FADD.FTZ R33, R235, -R5 ;  /* 0x80000005eb217221 */ /* 0x000fe20000010000 */
[----:B------:R-:W-:Y:S01]  /*d4e0*/  FSEL R10, R105, RZ, P0 ;  /* 0x000000ff690a7208 */ /* 0x000fe20000000000 */
[-C--:B------:R-:W-:Y:S01]  /*d4f0*/  FMUL.FTZ R138, R138, R100.reuse ;  /* 0x000000648a8a7220 */ /* 0x080fe20000410000 */
[----:B------:R-:W-:Y:S01]  /*d500*/  FSEL R3, R3, RZ, P0 ;  /* 0x000000ff03037208 */ /* 0x000fe20000000000 */
[----:B------:R-:W-:Y:S01]  /*d510*/  FMUL.FTZ R139, R139, R100 ;  /* 0x000000648b8b7220 */ /* 0x000fe20000410000 */
[----:B------:R-:W-:Y:S01]  /*d520*/  F2FP.BF16.PACK_AB R5, R60, R63 ;  /* 0x0000003f3c05723e */ /* 0x000fe200000010ff */
[----:B------:R-:W-:-:S02]  /*d530*/  FADD.FTZ R24, R239, -R10 ;  /* 0x8000000aef187221 */ /* 0x000fc40000010000 */
[--C-:B------:R-:W-:Y:S02]  /*d540*/  FFMA.FTZ R11, R32, c[0x0][0x23c], -R3.reuse ;  /* 0x00008f00200b7a23 */ /* 0x100fe40000010803 */
[--C-:B------:R-:W-:Y:S01]  /*d550*/  FFMA.FTZ R10, R34, c[0x0][0x23c], -R3.reuse ;  /* 0x00008f00220a7a23 */ /* 0x100fe20000010803 */
[----:B------:R-:W-:Y:S01]  /*d560*/  MOV R34, R110 ;  /* 0x0000006e00227202 */ /* 0x000fe20000000f00 */
[----:B------:R-:W-:Y:S01]  /*d570*/  FFMA.FTZ R9, R27, c[0x0][0x23c], -R3 ;  /* 0x00008f001b097a23 */ /* 0x000fe20000010803 */
[----:B------:R-:W-:Y:S01]  /*d580*/  MOV R27, R57 ;  /* 0x00000039001b7202 */ /* 0x000fe20000000f00 */
[----:B------:R-:W-:Y:S01]  /*d590*/  IMAD.MOV.U32 R57, RZ, RZ, R246 ;  /* 0x000000ffff397224 */ /* 0x000fe200078e00f6 */
[----:B------:R2:W-:Y:S01]  /*d5a0*/  MUFU.EX2 R245, R10 ;  /* 0x0000000a00f57308 */ /* 0x0005e20000000800 */
[-C--:B------:R-:W-:Y:S01]  /*d5b0*/  FMUL.FTZ R118, R118, R100.reuse ;  /* 0x0000006476767220 */ /* 0x080fe20000410000 */
[----:B------:R-:W-:Y:S01]  /*d5c0*/  HMMA.16816.F32.BF16 R192, R4, R20, R132 ;  /* 0x0000001404c0723c */ /* 0x000fe20000041884 */
[----:B------:R-:W-:-:S02]  /*d5d0*/  FMUL.FTZ R119, R119, R100 ;  /* 0x0000006477777220 */ /* 0x000fc40000410000 */
[-C--:B------:R-:W-:Y:S02]  /*d5e0*/  FMUL.FTZ R122, R122, R100.reuse ;  /* 0x000000647a7a7220 */ /* 0x080fe40000410000 */
[-C--:B------:R-:W-:Y:S01]  /*d5f0*/  FMUL.FTZ R123, R123, R100.reuse ;  /* 0x000000647b7b7220 */ /* 0x080fe20000410000 */
[----:B------:R3:W-:Y:S01]  /*d600*/  MUFU.EX2 R246, R11 ;  /* 0x0000000b00f67308 */ /* 0x0007e20000000800 */
[-C--:B------:R-:W-:Y:S01]  /*d610*/  FMUL.FTZ R166, R166, R100.reuse ;  /* 0x00000064a6a67220 */ /* 0x080fe20000410000 */
[C---:B------:R-:W-:Y:S01]  /*d620*/  HMMA.16816.F32.BF16 R132, R4.reuse, R22, R136 ;  /* 0x000000160484723c */ /* 0x040fe20000041888 */
[-C--:B------:R-:W-:Y:S02]  /*d630*/  FMUL.FTZ R167, R167, R100.reuse ;  /* 0x00000064a7a77220 */ /* 0x080fe40000410000 */
[-C--:B------:R-:W-:Y:S02]  /*d640*/  FMUL.FTZ R170, R170, R100.reuse ;  /* 0x00000064aaaa7220 */ /* 0x080fe40000410000 */
[-C--:B------:R-:W-:Y:S01]  /*d650*/  FMUL.FTZ R171, R171, R100.reuse ;  /* 0x00000064abab7220 */ /* 0x080fe20000410000 */
[----:B------:R4:W-:Y:S01]  /*d660*/  MUFU.EX2 R247, R9 ;  /* 0x0000000900f77308 */ /* 0x0009e20000000800 */
[----:B--2---:R-:W-:Y:S01]  /*d670*/  FMUL.FTZ R10, R24, c[0x0][0x23c] ;  /* 0x00008f00180a7a20 */ /* 0x004fe20000410000 */
[----:B------:R-:W-:Y:S01]  /*d680*/  HMMA.16816.F32.BF16 R204, R4, R16, R116 ;  /* 0x0000001004cc723c */ /* 0x000fe20000041874 */
[----:B------:R-:W-:-:S02]  /*d690*/  FMUL.FTZ R78, R78, R100 ;  /* 0x000000644e4e7220 */ /* 0x000fc40000410000 */
[-C--:B------:R-:W-:Y:S02]  /*d6a0*/  FMUL.FTZ R79, R79, R100.reuse ;  /* 0x000000644f4f7220 */ /* 0x080fe40000410000 */
[-C--:B------:R-:W-:Y:S01]  /*d6b0*/  FMUL.FTZ R150, R150, R100.reuse ;  /* 0x0000006496967220 */ /* 0x080fe20000410000 */
[----:B------:R-:W-:Y:S01]  /*d6c0*/  MUFU.EX2 R10, R10 ;  /* 0x0000000a000a7308 */ /* 0x000fe20000000800 */
[----:B---3--:R-:W-:Y:S01]  /*d6d0*/  FMUL.FTZ R11, R33, c[0x0][0x23c] ;  /* 0x00008f00210b7a20 */ /* 0x008fe20000410000 */
[C---:B------:R-:W-:Y:S01]  /*d6e0*/  HMMA.16816.F32.BF16 R196, R4.reuse, R18, R120 ;  /* 0x0000001204c4723c */ /* 0x040fe20000041878 */
[-C--:B------:R-:W-:Y:S02]  /*d6f0*/  FMUL.FTZ R151, R151, R100.reuse ;  /* 0x0000006497977220 */ /* 0x080fe40000410000 */
[-C--:B------:R-:W-:Y:S02]  /*d700*/  FMUL.FTZ R154, R154, R100.reuse ;  /* 0x000000649a9a7220 */ /* 0x080fe40000410000 */
[-C--:B------:R-:W-:Y:S01]  /*d710*/  FMUL.FTZ R155, R155, R100.reuse ;  /* 0x000000649b9b7220 */ /* 0x080fe20000410000 */
[----:B------:R-:W2:Y:S01]  /*d720*/  MUFU.EX2 R11, R11 ;  /* 0x0000000b000b7308 */ /* 0x000ea20000000800 */
[----:B----4-:R-:W-:Y:S01]  /*d730*/  FFMA.FTZ R9, R35, c[0x0][0x23c], -R3 ;  /* 0x00008f0023097a23 */ /* 0x010fe20000010803 */
[----:B------:R-:W-:Y:S01]  /*d740*/  HMMA.16816.F32.BF16 R120, R4, R44, R164 ;  /* 0x0000002c0478723c */ /* 0x000fe200000418a4 */
[----:B------:R-:W-:-:S02]  /*d750*/  FMUL.FTZ R74, R74, R100 ;  /* 0x000000644a4a7220 */ /* 0x000fc40000410000 */
[-C--:B------:R-:W-:Y:S02]  /*d760*/  FMUL.FTZ R75, R75, R100.reuse ;  /* 0x000000644b4b7220 */ /* 0x080fe40000410000 */
[-C--:B------:R-:W-:Y:S01]  /*d770*/  FMUL.FTZ R90, R90, R100.reuse ;  /* 0x000000645a5a7220 */ /* 0x080fe20000410000 */
[----:B------:R3:W4:Y:S01]  /*d780*/  MUFU.EX2 R239, R9 ;  /* 0x0000000900ef7308 */ /* 0x0007220000000800 */
[-C--:B------:R-:W-:Y:S01]  /*d790*/  FMUL.FTZ R91, R91, R100.reuse ;  /* 0x000000645b5b7220 */ /* 0x080fe20000410000 */
[----:B------:R-:W-:Y:S01]  /*d7a0*/  HMMA.16816.F32.BF16 R116, R4, R46, R168 ;  /* 0x0000002e0474723c */ /* 0x000fe200000418a8 */
[-C--:B------:R-:W-:Y:S02]  /*d7b0*/  FMUL.FTZ R94, R94, R100.reuse ;  /* 0x000000645e5e7220 */ /* 0x080fe40000410000 */
[----:B------:R-:W-:Y:S02]  /*d7c0*/  FMUL.FTZ R95, R95, R100 ;  /* 0x000000645f5f7220 */ /* 0x000fe40000410000 */
[----:B------:R-:W-:-:S02]  /*d7d0*/  IMAD.MOV.U32 R32, RZ, RZ, R108 ;  /* 0x000000ffff207224 */ /* 0x000fc400078e006c */
[----:B------:R-:W-:Y:S01]  /*d7e0*/  IMAD.MOV.U32 R137, RZ, RZ, R111 ;  /* 0x000000ffff897224 */ /* 0x000fe200078e006f */
[C---:B------:R-:W-:Y:S01]  /*d7f0*/  HMMA.16816.F32.BF16 R184, R4.reuse, R28, R148 ;  /* 0x0000001c04b8723c */ /* 0x040fe20000041894 */
[-C--:B--2---:R-:W-:Y:S02]  /*d800*/  FMUL.FTZ R112, R112, R11.reuse ;  /* 0x0000000b70707220 */ /* 0x084fe40000410000 */
[----:B------:R-:W-:Y:S02]  /*d810*/  FMUL.FTZ R113, R113, R11 ;  /* 0x0000000b71717220 */ /* 0x000fe40000410000 */
[-C--:B------:R-:W-:Y:S02]  /*d820*/  FMUL.FTZ R114, R114, R10.reuse ;  /* 0x0000000a72727220 */ /* 0x080fe40000410000 */
[----:B---3--:R-:W-:Y:S01]  /*d830*/  FFMA.FTZ R9, R36, c[0x0][0x23c], -R8 ;  /* 0x00008f0024097a23 */ /* 0x008fe20000010808 */
[----:B------:R-:W-:Y:S01]  /*d840*/  HMMA.16816.F32.BF16 R108, R4, R50, R76 ;  /* 0x00000032046c723c */ /* 0x000fe2000004184c */
[----:B------:R-:W-:-:S02]  /*d850*/  FMUL.FTZ R115, R115, R10 ;  /* 0x0000000a73737220 */ /* 0x000fc40000410000 */
[----:B------:R2:W-:Y:S01]  /*d860*/  MUFU.EX2 R238, R9 ;  /* 0x0000000900ee7308 */ /* 0x0005e20000000800 */
[----:B------:R-:W-:Y:S02]  /*d870*/  IMAD.MOV.U32 R24, RZ, RZ, R216 ;  /* 0x000000ffff187224 */ /* 0x000fe400078e00d8 */
[----:B------:R-:W-:Y:S02]  /*d880*/  IMAD.MOV.U32 R139, RZ, RZ, R219 ;  /* 0x000000ffff8b7224 */ /* 0x000fe400078e00db */
[----:B------:R-:W-:Y:S01]  /*d890*/  HMMA.16816.F32.BF16 R176, R4, R30, R152 ;  /* 0x0000001e04b0723c */ /* 0x000fe20000041898 */
[----:B------:R-:W-:Y:S02]  /*d8a0*/  IMAD.MOV.U32 R216, RZ, RZ, R56 ;  /* 0x000000ffffd87224 */ /* 0x000fe400078e0038 */
[-C--:B------:R-:W-:Y:S02]  /*d8b0*/  FMUL.FTZ R144, R144, R11.reuse ;  /* 0x0000000b90907220 */ /* 0x080fe40000410000 */
[----:B------:R-:W-:-:S02]  /*d8c0*/  FMUL.FTZ R145, R145, R11 ;  /* 0x0000000b91917220 */ /* 0x000fc40000410000 */
[-C--:B------:R-:W-:Y:S01]  /*d8d0*/  FMUL.FTZ R146, R146, R10.reuse ;  /* 0x0000000a92927220 */ /* 0x080fe20000410000 */
[C---:B------:R-:W-:Y:S01]  /*d8e0*/  HMMA.16816.F32.BF16 R168, R4.reuse, R48, R72 ;  /* 0x0000003004a8723c */ /* 0x040fe20000041848 */
[----:B------:R-:W-:Y:S02]  /*d8f0*/  FMUL.FTZ R147, R147, R10 ;  /* 0x0000000a93937220 */ /* 0x000fe40000410000 */
[----:B--2---:R-:W-:Y:S02]  /*d900*/  FFMA.FTZ R9, R37, c[0x0][0x23c], -R2 ;  /* 0x00008f0025097a23 */ /* 0x004fe40000010802 */
[-C--:B------:R-:W-:Y:S02]  /*d910*/  FMUL.FTZ R156, R156, R11.reuse ;  /* 0x0000000b9c9c7220 */ /* 0x080fe40000410000 */
[----:B------:R2:W-:Y:S01]  /*d920*/  MUFU.EX2 R237, R9 ;  /* 0x0000000900ed7308 */ /* 0x0005e20000000800 */
[----:B-1----:R-:W-:Y:S01]  /*d930*/  HMMA.16816.F32.BF16 R164, R4, R12, R88 ;  /* 0x0000000c04a4723c */ /* 0x002fe20000041858 */
[----:B------:R-:W-:-:S02]  /*d940*/  FMUL.FTZ R157, R157, R11 ;  /* 0x0000000b9d9d7220 */ /* 0x000fc40000410000 */
[-C--:B------:R-:W-:Y:S02]  /*d950*/  FMUL.FTZ R158, R158, R10.reuse ;  /* 0x0000000a9e9e7220 */ /* 0x080fe40000410000 */
[----:B------:R-:W-:Y:S02]  /*d960*/  FMUL.FTZ R159, R159, R10 ;  /* 0x0000000a9f9f7220 */ /* 0x000fe40000410000 */
[----:B------:R-:W-:Y:S01]  /*d970*/  IMAD.MOV.U32 R33, RZ, RZ, R65 ;  /* 0x000000ffff217224 */ /* 0x000fe200078e0041 */
[----:B------:R-:W-:Y:S01]  /*d980*/  HMMA.16816.F32.BF16 R76, R4, R14, R92 ;  /* 0x0000000e044c723c */ /* 0x000fe2000004185c */
[----:B------:R-:W-:Y:S02]  /*d990*/  IMAD.MOV.U32 R35, RZ, RZ, R64 ;  /* 0x000000ffff237224 */ /* 0x000fe400078e0040 */
[----:B------:R-:W-:Y:S02]  /*d9a0*/  IMAD.MOV.U32 R136, RZ, RZ, R63 ;  /* 0x000000ffff887224 */ /* 0x000fe400078e003f */
[----:B------:R-:W-:-:S02]  /*d9b0*/  IMAD.MOV.U32 R138, RZ, RZ, R62 ;  /* 0x000000ffff8a7224 */ /* 0x000fc400078e003e */
[----:B--2---:R-:W-:Y:S01]  /*d9c0*/  FFMA.FTZ R9, R38, c[0x0][0x23c], -R2 ;  /* 0x00008f0026097a23 */ /* 0x004fe20000010802 */
[----:B------:R-:W-:Y:S01]  /*d9d0*/  F2FP.BF16.PACK_AB R4, R252, R211 ;  /* 0x000000d3fc04723e */ /* 0x000fe200000010ff */
[----:B------:R-:W-:Y:S01]  /*d9e0*/  IMAD.MOV.U32 R93, RZ, RZ, R60 ;  /* 0x000000ffff5d7224 */ /* 0x000fe200078e003c */
[----:B------:R-:W-:Y:S01]  /*d9f0*/  F2FP.BF16.PACK_AB R5, R246, R247 ;  /* 0x000000f7f605723e */ /* 0x000fe200000010ff */
[----:B------:R1:W2:Y:S01]  /*da00*/  MUFU.EX2 R235, R9 ;  /* 0x0000000900eb7308 */ /* 0x0002a20000000800 */
[----:B------:R-:W-:Y:S01]  /*da10*/  F2FP.BF16.PACK_AB R6, R250, R251 ;  /* 0x000000fbfa06723e */ /* 0x000fe200000010ff */
[----:B------:R-:W-:Y:S01]  /*da20*/  FMUL.FTZ R160, R160, R11 ;  /* 0x0000000ba0a07220 */ /* 0x000fe20000410000 */
[----:B----4-:R-:W-:Y:S01]  /*da30*/  F2FP.BF16.PACK_AB R7, R239, R245 ;  /* 0x000000f5ef07723e */ /* 0x010fe200000010ff */
[----:B------:R-:W-:Y:S01]  /*da40*/  FMUL.FTZ R161, R161, R11 ;  /* 0x0000000ba1a17220 */ /* 0x000fe20000410000 */
[----:B------:R-:W-:Y:S01]  /*da50*/  MOV R95, R61 ;  /* 0x0000003d005f7202 */ /* 0x000fe20000000f00 */
[----:B------:R-:W-:-:S02]  /*da60*/  FMUL.FTZ R162, R162, R10 ;  /* 0x0000000aa2a27220 */ /* 0x000fc40000410000 */
[----:B------:R-:W-:Y:S02]  /*da70*/  FMUL.FTZ R163, R163, R10 ;  /* 0x0000000aa3a37220 */ /* 0x000fe40000410000 */
[C---:B------:R-:W-:Y:S01]  /*da80*/  HMMA.16816.F32.BF16 R88, R4.reuse, R16, R112 ;  /* 0x000000100458723c */ /* 0x040fe20000041870 */
[----:B------:R-:W-:Y:S02]  /*da90*/  IMAD.MOV.U32 R94, RZ, RZ, R202 ;  /* 0x000000ffff5e7224 */ /* 0x000fe400078e00ca */
[----:B------:R-:W-:Y:S02]  /*daa0*/  IMAD.MOV.U32 R202, RZ, RZ, R57 ;  /* 0x000000ffffca7224 */ /* 0x000fe400078e0039 */
[----:B------:R-:W-:Y:S02]  /*dab0*/  FMUL.FTZ R124, R124, R11 ;  /* 0x0000000b7c7c7220 */ /* 0x000fe40000410000 */
[----:B-1----:R-:W-:Y:S01]  /*dac0*/  FFMA.FTZ R9, R39, c[0x0][0x23c], -R2 ;  /* 0x00008f0027097a23 */ /* 0x002fe20000010802 */
[----:B------:R-:W-:Y:S01]  /*dad0*/  HMMA.16816.F32.BF16 R64, R4, R28, R144 ;  /* 0x0000001c0440723c */ /* 0x000fe20000041890 */
[----:B------:R-:W-:Y:S01]  /*dae0*/  IMAD.MOV.U32 R16, RZ, RZ, R216 ;  /* 0x000000ffff107224 */ /* 0x000fe200078e00d8 */
[----:B------:R-:W-:Y:S01]  /*daf0*/  MOV R114, R43 ;  /* 0x0000002b00727202 */ /* 0x000fe20000000f00 */
[----:B------:R1:W-:Y:S01]  /*db00*/  MUFU.EX2 R219, R9 ;  /* 0x0000000900db7308 */ /* 0x0003e20000000800 */
[----:B------:R-:W-:-:S02]  /*db10*/  IMAD.MOV.U32 R17, RZ, RZ, R212 ;  /* 0x000000ffff117224 */ /* 0x000fc400078e00d4 */
[----:B------:R-:W-:Y:S01]  /*db20*/  IMAD.MOV.U32 R112, RZ, RZ, R211 ;  /* 0x000000ffff707224 */ /* 0x000fe200078e00d3 */
[----:B------:R-:W-:Y:S01]  /*db30*/  MOV R145, R200 ;  /* 0x000000c800917202 */ /* 0x000fe20000000f00 */
[----:B------:R-:W-:Y:S01]  /*db40*/  HMMA.16816.F32.BF16 R60, R4, R30, R156 ;  /* 0x0000001e043c723c */ /* 0x000fe2000004189c */
[----:B------:R-:W3:Y:S01]  /*db50*/  LDSM.16.MT88.4 R28, [R220+0x9400] ;  /* 0x00940000dc1c783b */ /* 0x000ee20000004200 */
[----:B------:R-:W-:Y:S02]  /*db60*/  IMAD.MOV.U32 R113, RZ, RZ, R209 ;  /* 0x000000ffff717224 */ /* 0x000fe400078e00d1 */
[----:B------:R-:W-:Y:S02]  /*db70*/  FMUL.FTZ R125, R125, R11 ;  /* 0x0000000b7d7d7220 */ /* 0x000fe40000410000 */
[----:B------:R-:W-:Y:S02]  /*db80*/  FMUL.FTZ R126, R126, R10 ;  /* 0x0000000a7e7e7220 */ /* 0x000fe40000410000 */
[----:B------:R-:W-:-:S02]  /*db90*/  IMAD.MOV.U32 R159, RZ, RZ, R59 ;  /* 0x000000ffff9f7224 */ /* 0x000fc400078e003b */
[----:B------:R-:W-:Y:S02]  /*dba0*/  IMAD.MOV.U32 R158, RZ, RZ, R58 ;  /* 0x000000ffff9e7224 */ /* 0x000fe400078e003a */
[----:B-1----:R-:W-:Y:S01]  /*dbb0*/  FFMA.FTZ R9, R40, c[0x0][0x23c], -R2 ;  /* 0x00008f0028097a23 */ /* 0x002fe20000010802 */
[C---:B------:R-:W-:Y:S01]  /*dbc0*/  HMMA.16816.F32.BF16 R56, R4.reuse, R44, R160 ;  /* 0x0000002c0438723c */ /* 0x040fe200000418a0 */
[----:B------:R-:W-:Y:S02]  /*dbd0*/  FMUL.FTZ R127, R127, R10 ;  /* 0x0000000a7f7f7220 */ /* 0x000fe40000410000 */
[----:B------:R1:W4:Y:S01]  /*dbe0*/  MUFU.EX2 R216, R9 ;  /* 0x0000000900d87308 */ /* 0x0003220000000800 */
[-C--:B------:R-:W-:Y:S02]  /*dbf0*/  FMUL.FTZ R68, R68, R11.reuse ;  /* 0x0000000b44447220 */ /* 0x080fe40000410000 */
[----:B------:R-:W-:Y:S01]  /*dc00*/  FMUL.FTZ R69, R69, R11 ;  /* 0x0000000b45457220 */ /* 0x000fe20000410000 */
[----:B------:R-:W-:Y:S01]  /*dc10*/  MOV R163, R93 ;  /* 0x0000005d00a37202 */ /* 0x000fe20000000f00 */
[----:B------:R-:W-:Y:S01]  /*dc20*/  IMAD.MOV.U32 R161, RZ, RZ, R95 ;  /* 0x000000ffffa17224 */ /* 0x000fe200078e005f */
[----:B------:R-:W-:Y:S01]  /*dc30*/  HMMA.16816.F32.BF16 R152, R4, R18, R124 ;  /* 0x000000120498723c */ /* 0x000fe2000004187c */
[----:B------:R-:W-:-:S02]  /*dc40*/  IMAD.MOV.U32 R95, RZ, RZ, R208 ;  /* 0x000000ffff5f7224 */ /* 0x000fc400078e00d0 */
[-C--:B------:R-:W-:Y:S02]  /*dc50*/  FMUL.FTZ R70, R70, R10.reuse ;  /* 0x0000000a46467220 */ /* 0x080fe40000410000 */
[----:B------:R-:W-:Y:S02]  /*dc60*/  FMUL.FTZ R71, R71, R10 ;  /* 0x0000000a47477220 */ /* 0x000fe40000410000 */
[-C--:B------:R-:W-:Y:S01]  /*dc70*/  FMUL.FTZ R128, R128, R11.reuse ;  /* 0x0000000b80807220 */ /* 0x080fe20000410000 */
[----:B------:R-:W-:Y:S01]  /*dc80*/  MOV R127, R54 ;  /* 0x00000036007f7202 */ /* 0x000fe20000000f00 */
[----:B------:R-:W-:Y:S01]  /*dc90*/  FMUL.FTZ R129, R129, R11 ;  /* 0x0000000b81817220 */ /* 0x000fe20000410000 */
[----:B------:R-:W-:Y:S01]  /*dca0*/  MOV R124, R114 ;  /* 0x00000072007c7202 */ /* 0x000fe20000000f00 */
[----:B-1----:R-:W-:Y:S02]  /*dcb0*/  FFMA.FTZ R9, R41, c[0x0][0x23c], -R0 ;  /* 0x00008f0029097a23 */ /* 0x002fe40000010800 */
[----:B------:R-:W-:-:S02]  /*dcc0*/  FMUL.FTZ R130, R130, R10 ;  /* 0x0000000a82827220 */ /* 0x000fc40000410000 */
[----:B------:R1:W-:Y:S01]  /*dcd0*/  MUFU.EX2 R212, R9 ;  /* 0x0000000900d47308 */ /* 0x0003e20000000800 */
[-C--:B------:R-:W-:Y:S02]  /*dce0*/  FMUL.FTZ R131, R131, R10.reuse ;  /* 0x0000000a83837220 */ /* 0x080fe40000410000 */
[-C--:B------:R-:W-:Y:S02]  /*dcf0*/  FMUL.FTZ R140, R140, R11.reuse ;  /* 0x0000000b8c8c7220 */ /* 0x080fe40000410000 */
[-C--:B------:R-:W-:Y:S02]  /*dd00*/  FMUL.FTZ R141, R141, R11.reuse ;  /* 0x0000000b8d8d7220 */ /* 0x080fe40000410000 */
[-C--:B------:R-:W-:Y:S01]  /*dd10*/  FMUL.FTZ R142, R142, R10.reuse ;  /* 0x0000000a8e8e7220 */ /* 0x080fe20000410000 */
[----:B------:R-:W-:Y:S01]  /*dd20*/  HMMA.16816.F32.BF16 R72, R4, R20, R128 ;  /* 0x000000140448723c */ /* 0x000fe20000041880 */
[----:B------:R-:W-:Y:S02]  /*dd30*/  FMUL.FTZ R143, R143, R10 ;  /* 0x0000000a8f8f7220 */ /* 0x000fe40000410000 */
[----:B------:R-:W-:-:S02]  /*dd40*/  FMUL.FTZ R172, R172, R11 ;  /* 0x0000000bacac7220 */ /* 0x000fc40000410000 */
[-C--:B------:R-:W-:Y:S02]  /*dd50*/  FMUL.FTZ R173, R173, R11.reuse ;  /* 0x0000000badad7220 */ /* 0x080fe40000410000 */
[-C--:B------:R-:W-:Y:S01]  /*dd60*/  FMUL.FTZ R174, R174, R10.reuse ;  /* 0x0000000aaeae7220 */ /* 0x080fe20000410000 */
[C---:B------:R-:W-:Y:S01]  /*dd70*/  HMMA.16816.F32.BF16 R148, R4.reuse, R22, R140 ;  /* 0x000000160494723c */ /* 0x040fe2000004188c */
[----:B-1----:R-:W-:Y:S01]  /*dd80*/  FFMA.FTZ R9, R42, c[0x0][0x23c], -R0 ;  /* 0x00008f002a097a23 */ /* 0x002fe20000010800 */
[----:B------:R-:W1:Y:S01]  /*dd90*/  LDSM.16.MT88.4 R20, [R220+0xa400] ;  /* 0x00a40000dc14783b */ /* 0x000e620000004200 */
[-C--:B------:R-:W-:Y:S02]  /*dda0*/  FMUL.FTZ R175, R175, R10.reuse ;  /* 0x0000000aafaf7220 */ /* 0x080fe40000410000 */
[----:B------:R5:W1:Y:S01]  /*ddb0*/  MUFU.EX2 R211, R9 ;  /* 0x0000000900d37308 */ /* 0x000a620000000800 */
[-C--:B------:R-:W-:Y:S02]  /*ddc0*/  FMUL.FTZ R80, R80, R11.reuse ;  /* 0x0000000b50507220 */ /* 0x080fe40000410000 */
        /* <DEDUP_REMOVED lines=9> */
[----:B-----5:R-:W-:-:S02]  /*de60*/  FFMA.FTZ R9, R52, c[0x0][0x23c], -R0 ;  /* 0x00008f0034097a23 */ /* 0x020fc40000010800 */
[-C--:B------:R-:W-:Y:S01]  /*de70*/  FMUL.FTZ R96, R96, R11.reuse ;  /* 0x0000000b60607220 */ /* 0x080fe20000410000 */
[----:B------:R-:W-:Y:S01]  /*de80*/  HMMA.16816.F32.BF16 R48, R4, R50, R80 ;  /* 0x000000320430723c */ /* 0x000fe20000041850 */
[----:B------:R5:W-:Y:S01]  /*de90*/  MUFU.EX2 R209, R9 ;  /* 0x0000000900d17308 */ /* 0x000be20000000800 */
[----:B------:R-:W-:Y:S02]  /*dea0*/  FMUL.FTZ R97, R97, R11 ;  /* 0x0000000b61617220 */ /* 0x000fe40000410000 */
[-C--:B------:R-:W-:Y:S02]  /*deb0*/  FMUL.FTZ R98, R98, R10.reuse ;  /* 0x0000000a62627220 */ /* 0x080fe40000410000 */
[----:B------:R-:W-:Y:S02]  /*dec0*/  FMUL.FTZ R99, R99, R10 ;  /* 0x0000000a63637220 */ /* 0x000fe40000410000 */
[----:B------:R-:W-:Y:S02]  /*ded0*/  IMAD.MOV.U32 R162, RZ, RZ, R94 ;  /* 0x000000ffffa27224 */ /* 0x000fe400078e005e */
[----:B------:R-:W-:-:S02]  /*dee0*/  IMAD.MOV.U32 R156, RZ, RZ, R202 ;  /* 0x000000ffff9c7224 */ /* 0x000fc400078e00ca */
[----:B------:R-:W-:Y:S01]  /*def0*/  IMAD.MOV.U32 R94, RZ, RZ, R55 ;  /* 0x000000ffff5e7224 */ /* 0x000fe200078e0037 */
[C---:B------:R-:W-:Y:S01]  /*df00*/  HMMA.16816.F32.BF16 R96, R4.reuse, R14, R96 ;  /* 0x0000000e0460723c */ /* 0x040fe20000041860 */
[----:B------:R-:W-:Y:S02]  /*df10*/  IMAD.MOV.U32 R160, RZ, RZ, R24 ;  /* 0x000000ffffa07224 */ /* 0x000fe400078e0018 */
[----:B------:R-:W-:Y:S02]  /*df20*/  IMAD.MOV.U32 R93, RZ, RZ, R27 ;  /* 0x000000ffff5d7224 */ /* 0x000fe400078e001b */
[----:B-----5:R-:W-:Y:S02]  /*df30*/  FFMA.FTZ R9, R53, c[0x0][0x23c], -R0 ;  /* 0x00008f0035097a23 */ /* 0x020fe40000010800 */
[----:B------:R-:W-:Y:S01]  /*df40*/  IMAD.MOV.U32 R92, RZ, RZ, R26 ;  /* 0x000000ffff5c7224 */ /* 0x000fe200078e001a */
[----:B------:R-:W-:Y:S01]  /*df50*/  HMMA.16816.F32.BF16 R52, R4, R12, R84 ;  /* 0x0000000c0434723c */ /* 0x000fe20000041854 */
[----:B------:R-:W5:Y:S01]  /*df60*/  MUFU.EX2 R208, R9 ;  /* 0x0000000900d07308 */ /* 0x000f620000000800 */
[----:B------:R-:W-:Y:S01]  /*df70*/  IMAD.MOV.U32 R115, RZ, RZ, R25 ;  /* 0x000000ffff737224 */ /* 0x000fe200078e0019 */
[----:B------:R-:W-:Y:S01]  /*df80*/  LDSM.16.MT88.4 R12, [R220+0xb400] ;  /* 0x00b40000dc0c783b */ /* 0x000fe20000004200 */
[----:B------:R-:W-:-:S02]  /*df90*/  IMAD.MOV.U32 R147, RZ, RZ, R203 ;  /* 0x000000ffff937224 */ /* 0x000fc400078e00cb */
[----:B------:R-:W-:Y:S01]  /*dfa0*/  IMAD.MOV.U32 R174, RZ, RZ, R112 ;  /* 0x000000ffffae7224 */ /* 0x000fe200078e0070 */
[----:B--2---:R-:W-:Y:S01]  /*dfb0*/  F2FP.BF16.PACK_AB R4, R235, R237 ;  /* 0x000000edeb04723e */ /* 0x004fe200000010ff */
[----:B------:R-:W2:Y:S01]  /*dfc0*/  LDSM.16.MT88.4 R24, [R222+0x9400] ;  /* 0x00940000de18783b */ /* 0x000ea20000004200 */
[----:B----4-:R-:W-:Y:S01]  /*dfd0*/  F2FP.BF16.PACK_AB R6, R216, R219 ;  /* 0x000000dbd806723e */ /* 0x010fe200000010ff */
[----:B------:R-:W-:Y:S01]  /*dfe0*/  IMAD.MOV.U32 R36, RZ, RZ, R113 ;  /* 0x000000ffff247224 */ /* 0x000fe200078e0071 */
[----:B-1----:R-:W-:Y:S01]  /*dff0*/  F2FP.BF16.PACK_AB R5, R211, R212 ;  /* 0x000000d4d305723e */ /* 0x002fe200000010ff */
[----:B------:R-:W-:Y:S01]  /*e000*/  IMAD.MOV.U32 R126, RZ, RZ, R92 ;  /* 0x000000ffff7e7224 */ /* 0x000fe200078e005c */
[----:B------:R-:W-:Y:S01]  /*e010*/  MOV R92, R32 ;  /* 0x00000020005c7202 */ /* 0x000fe20000000f00 */
[----:B------:R-:W-:Y:S02]  /*e020*/  IMAD.MOV.U32 R112, RZ, RZ, R33 ;  /* 0x000000ffff707224 */ /* 0x000fe400078e0021 */
[----:B------:R-:W-:Y:S01]  /*e030*/  IMAD.MOV.U32 R113, RZ, RZ, R35 ;  /* 0x000000ffff717224 */ /* 0x000fe200078e0023 */
[----:B-----5:R-:W-:Y:S01]  /*e040*/  F2FP.BF16.PACK_AB R7, R208, R209 ;  /* 0x000000d1d007723e */ /* 0x020fe200000010ff */
[----:B------:R-:W-:-:S02]  /*e050*/  FFMA.FTZ R9, R106, c[0x0][0x23c], -R8 ;  /* 0x00008f006a097a23 */ /* 0x000fc40000010808 */
[----:B------:R-:W-:Y:S02]  /*e060*/  IMAD.MOV.U32 R106, RZ, RZ, R127 ;  /* 0x000000ffff6a7224 */ /* 0x000fe400078e007f */
[----:B------:R1:W4:Y:S01]  /*e070*/  MUFU.EX2 R202, R9 ;  /* 0x0000000900ca7308 */ /* 0x0003220000000800 */
[----:B------:R-:W-:Y:S01]  /*e080*/  IMAD.MOV.U32 R127, RZ, RZ, R93 ;  /* 0x000000ffff7f7224 */ /* 0x000fe200078e005d */
[----:B---3--:R-:W-:Y:S01]  /*e090*/  HMMA.16816.F32.BF16 R84, R4, R28, R204 ;  /* 0x0000001c0454723c */ /* 0x008fe200000418cc */
[----:B------:R-:W-:Y:S02]  /*e0a0*/  IMAD.MOV.U32 R93, RZ, RZ, R34 ;  /* 0x000000ffff5d7224 */ /* 0x000fe400078e0022 */
[----:B------:R-:W3:Y:S01]  /*e0b0*/  LDSM.16.MT88.4 R32, [R222+0xb400] ;  /* 0x00b40000de20783b */ /* 0x000ee20000004200 */
[----:B------:R-:W-:Y:S02]  /*e0c0*/  IMAD.MOV.U32 R175, RZ, RZ, R16 ;  /* 0x000000ffffaf7224 */ /* 0x000fe400078e0010 */
[----:B------:R-:W-:-:S02]  /*e0d0*/  IMAD.MOV.U32 R146, RZ, RZ, R201 ;  /* 0x000000ffff927224 */ /* 0x000fc400078e00c9 */
[C---:B------:R-:W-:Y:S01]  /*e0e0*/  HMMA.16816.F32.BF16 R140, R4.reuse, R30, R196 ;  /* 0x0000001e048c723c */ /* 0x040fe200000418c4 */
[----:B------:R-:W-:Y:S02]  /*e0f0*/  IMAD.MOV.U32 R125, RZ, RZ, R115 ;  /* 0x000000ffff7d7224 */ /* 0x000fe400078e0073 */
[----:B------:R-:W-:Y:S02]  /*e100*/  IMAD.MOV.U32 R114, RZ, RZ, R136 ;  /* 0x000000ffff727224 */ /* 0x000fe400078e0088 */
[----:B------:R-:W-:Y:S02]  /*e110*/  IMAD.MOV.U32 R37, RZ, RZ, R137 ;  /* 0x000000ffff257224 */ /* 0x000fe400078e0089 */
[----:B-1----:R-:W-:Y:S01]  /*e120*/  FFMA.FTZ R9, R107, c[0x0][0x23c], -R8 ;  /* 0x00008f006b097a23 */ /* 0x002fe20000010808 */
[----:B------:R-:W-:Y:S01]  /*e130*/  HMMA.16816.F32.BF16 R128, R4, R20, R184 ;  /* 0x000000140480723c */ /* 0x000fe200000418b8 */
[----:B------:R-:W-:Y:S02]  /*e140*/  IMAD.MOV.U32 R107, RZ, RZ, R17 ;  /* 0x000000ffff6b7224 */ /* 0x000fe400078e0011 */
[----:B------:R1:W-:Y:S01]  /*e150*/  MUFU.EX2 R203, R9 ;  /* 0x0000000900cb7308 */ /* 0x0003e20000000800 */
[----:B------:R-:W5:Y:S01]  /*e160*/  LDSM.16.MT88.4 R16, [R222+0xa400] ;  /* 0x00a40000de10783b */ /* 0x000f620000004200 */
[----:B------:R-:W-:-:S02]  /*e170*/  IMAD.MOV.U32 R115, RZ, RZ, R138 ;  /* 0x000000ffff737224 */ /* 0x000fc400078e008a */
[----:B------:R-:W-:Y:S01]  /*e180*/  IMAD.MOV.U32 R38, RZ, RZ, R139 ;  /* 0x000000ffff267224 */ /* 0x000fe200078e008b */
[C---:B--2---:R-:W-:Y:S01]  /*e190*/  HMMA.16816.F32.BF16 R132, R4.reuse, R26, R132 ;  /* 0x0000001a0484723c */ /* 0x044fe20000041884 */
[----:B------:R-:W-:Y:S02]  /*e1a0*/  IMAD.MOV.U32 R187, RZ, RZ, R124 ;  /* 0x000000ffffbb7224 */ /* 0x000fe400078e007c */
[----:B------:R-:W-:Y:S02]  /*e1b0*/  IMAD.MOV.U32 R186, RZ, RZ, R125 ;  /* 0x000000ffffba7224 */ /* 0x000fe400078e007d */
[----:B------:R-:W-:Y:S02]  /*e1c0*/  IMAD.MOV.U32 R185, RZ, RZ, R126 ;  /* 0x000000ffffb97224 */ /* 0x000fe400078e007e */
[----:B------:R-:W-:Y:S01]  /*e1d0*/  IMAD.MOV.U32 R205, RZ, RZ, R127 ;  /* 0x000000ffffcd7224 */ /* 0x000fe200078e007f */
[----:B------:R-:W-:Y:S01]  /*e1e0*/  HMMA.16816.F32.BF16 R136, R4, R24, R192 ;  /* 0x000000180488723c */ /* 0x000fe200000418c0 */
[----:B------:R-:W-:-:S02]  /*e1f0*/  IMAD.MOV.U32 R206, RZ, RZ, R112 ;  /* 0x000000ffffce7224 */ /* 0x000fc400078e0070 */
[----:B-1----:R-:W-:Y:S02]  /*e200*/  FFMA.FTZ R9, R180, c[0x0][0x23c], -R8 ;  /* 0x00008f00b4097a23 */ /* 0x002fe40000010808 */
[----:B------:R-:W-:Y:S02]  /*e210*/  IMAD.MOV.U32 R184, RZ, RZ, R113 ;  /* 0x000000ffffb87224 */ /* 0x000fe400078e0071 */
[----:B------:R1:W-:Y:S01]  /*e220*/  MUFU.EX2 R204, R9 ;  /* 0x0000000900cc7308 */ /* 0x0003e20000000800 */
[----:B------:R-:W-:Y:S01]  /*e230*/  HMMA.16816.F32.BF16 R124, R4, R22, R176 ;  /* 0x00000016047c723c */ /* 0x000fe200000418b0 */
[----:B------:R-:W-:Y:S02]  /*e240*/  IMAD.MOV.U32 R157, RZ, RZ, R93 ;  /* 0x000000ffff9d7224 */ /* 0x000fe400078e005d */
[----:B------:R-:W-:Y:S02]  /*e250*/  IMAD.MOV.U32 R173, RZ, RZ, R38 ;  /* 0x000000ffffad7224 */ /* 0x000fe400078e0026 */
[----:B------:R-:W-:-:S02]  /*e260*/  IMAD.MOV.U32 R207, RZ, RZ, R146 ;  /* 0x000000ffffcf7224 */ /* 0x000fc400078e0092 */
[----:B------:R-:W-:Y:S01]  /*e270*/  IMAD.MOV.U32 R176, RZ, RZ, R115 ;  /* 0x000000ffffb07224 */ /* 0x000fe200078e0073 */
[----:B------:R-:W-:Y:S01]  /*e280*/  HMMA.16816.F32.BF16 R108, R4, R14, R108 ;  /* 0x0000000e046c723c */ /* 0x000fe2000004186c */
[----:B------:R-:W-:Y:S02]  /*e290*/  IMAD.MOV.U32 R177, RZ, RZ, R94 ;  /* 0x000000ffffb17224 */ /* 0x000fe400078e005e */
[----:B------:R-:W-:Y:S02]  /*e2a0*/  IMAD.MOV.U32 R172, RZ, RZ, R147 ;  /* 0x000000ffffac7224 */ /* 0x000fe400078e0093 */
[----:B-1----:R-:W-:-:S03]  /*e2b0*/  FFMA.FTZ R9, R181, c[0x0][0x23c], -R3 ;  /* 0x00008f00b5097a23 */ /* 0x002fc60000010803 */
[C---:B---3--:R-:W-:Y:S01]  /*e2c0*/  HMMA.16816.F32.BF16 R76, R4.reuse, R34, R76 ;  /* 0x00000022044c723c */ /* 0x048fe2000004184c */
[----:B------:R1:W-:Y:S07]  /*e2d0*/  MUFU.EX2 R201, R9 ;  /* 0x0000000900c97308 */ /* 0x0003ee0000000800 */
[C---:B-----5:R-:W-:Y:S08]  /*e2e0*/  HMMA.16816.F32.BF16 R120, R4.reuse, R16, R120 ;  /* 0x000000100478723c */ /* 0x060ff00000041878 */
[----:B------:R-:W-:Y:S01]  /*e2f0*/  HMMA.16816.F32.BF16 R116, R4, R18, R116 ;  /* 0x000000120474723c */ /* 0x000fe20000041874 */
[----:B-1----:R-:W-:-:S04]  /*e300*/  FFMA.FTZ R9, R182, c[0x0][0x23c], -R3 ;  /* 0x00008f00b6097a23 */ /* 0x002fc80000010803 */
[----:B------:R1:W2:Y:S02]  /*e310*/  MUFU.EX2 R200, R9 ;  /* 0x0000000900c87308 */ /* 0x0002a40000000800 */
[----:B-1----:R-:W-:-:S06]  /*e320*/  FFMA.FTZ R9, R183, c[0x0][0x23c], -R3 ;  /* 0x00008f00b7097a23 */ /* 0x002fcc0000010803 */
[----:B------:R1:W-:Y:S02]  /*e330*/  MUFU.EX2 R199, R9 ;  /* 0x0000000900c77308 */ /* 0x0003e40000000800 */
[----:B-1----:R-:W-:Y:S01]  /*e340*/  FFMA.FTZ R9, R188, c[0x0][0x23c], -R3 ;  /* 0x00008f00bc097a23 */ /* 0x002fe20000010803 */
[----:B------:R-:W-:Y:S02]  /*e350*/  MOV R188, R114 ;  /* 0x0000007200bc7202 */ /* 0x000fe40000000f00 */
[----:B------:R-:W-:Y:S03]  /*e360*/  HMMA.16816.F32.BF16 R112, R4, R12, R168 ;  /* 0x0000000c0470723c */ /* 0x000fe600000418a8 */
[----:B------:R1:W3:Y:S04]  /*e370*/  MUFU.EX2 R198, R9 ;  /* 0x0000000900c67308 */ /* 0x0002e80000000800 */
[----:B------:R-:W-:Y:S01]  /*e380*/  IMAD.MOV.U32 R169, RZ, RZ, R92 ;  /* 0x000000ffffa97224 */ /* 0x000fe200078e005c */
[----:B------:R-:W-:Y:S01]  /*e390*/  MOV R170, R37 ;  /* 0x0000002500aa7202 */ /* 0x000fe20000000f00 */
[----:B------:R-:W-:-:S02]  /*e3a0*/  IMAD.MOV.U32 R168, RZ, RZ, R95 ;  /* 0x000000ffffa87224 */ /* 0x000fc400078e005f */
[----:B------:R-:W-:Y:S01]  /*e3b0*/  HMMA.16816.F32.BF16 R92, R4, R32, R164 ;  /* 0x00000020045c723c */ /* 0x000fe200000418a4 */
[----:B------:R-:W-:Y:S02]  /*e3c0*/  IMAD.MOV.U32 R171, RZ, RZ, R145 ;  /* 0x000000ffffab7224 */ /* 0x000fe400078e0091 */
[----:B-1----:R-:W-:-:S04]  /*e3d0*/  FFMA.FTZ R9, R210, c[0x0][0x23c], -R2 ;  /* 0x00008f00d2097a23 */ /* 0x002fc80000010802 */
[----:B----4-:R-:W-:Y:S01]  /*e3e0*/  F2FP.BF16.PACK_AB R4, R202, R238 ;  /* 0x000000eeca04723e */ /* 0x010fe200000010ff */
[----:B------:R-:W-:Y:S01]  /*e3f0*/  IMAD.MOV.U32 R167, RZ, RZ, R36 ;  /* 0x000000ffffa77224 */ /* 0x000fe200078e0024 */
[----:B--2---:R-:W-:Y:S01]  /*e400*/  F2FP.BF16.PACK_AB R5, R200, R201 ;  /* 0x000000c9c805723e */ /* 0x004fe200000010ff */
[----:B------:R1:W-:Y:S01]  /*e410*/  MUFU.EX2 R197, R9 ;  /* 0x0000000900c57308 */ /* 0x0003e20000000800 */
[----:B------:R-:W2:Y:S01]  /*e420*/  LDSM.16.MT88.4 R36, [R220+0x9800] ;  /* 0x00980000dc24783b */ /* 0x000ea20000004200 */
[----:B------:R-:W-:Y:S01]  /*e430*/  F2FP.BF16.PACK_AB R6, R204, R203 ;  /* 0x000000cbcc06723e */ /* 0x000fe200000010ff */
[----:B------:R-:W-:Y:S01]  /*e440*/  IMAD.MOV.U32 R210, RZ, RZ, R161 ;  /* 0x000000ffffd27224 */ /* 0x000fe200078e00a1 */
[----:B---3--:R-:W-:-:S07]  /*e450*/  F2FP.BF16.PACK_AB R7, R198, R199 ;  /* 0x000000c7c607723e */ /* 0x008fce00000010ff */
[----:B------:R-:W-:Y:S01]  /*e460*/  HMMA.16816.F32.BF16 R88, R4, R28, R88 ;  /* 0x0000001c0458723c */ /* 0x000fe20000041858 */
[----:B-1----:R-:W-:-:S07]  /*e470*/  FFMA.FTZ R9, R191, c[0x0][0x23c], -R2 ;  /* 0x00008f00bf097a23 */ /* 0x002fce0000010802 */
[C---:B------:R-:W-:Y:S01]  /*e480*/  HMMA.16816.F32.BF16 R80, R4.reuse, R30, R152 ;  /* 0x0000001e0450723c */ /* 0x040fe20000041898 */
[----:B------:R1:W3:Y:S01]  /*e490*/  MUFU.EX2 R196, R9 ;  /* 0x0000000900c47308 */ /* 0x0002e20000000800 */
[----:B------:R-:W4:Y:S06]  /*e4a0*/  LDSM.16.MT88.4 R28, [R222+0x9800] ;  /* 0x00980000de1c783b */ /* 0x000f2c0000004200 */
[C---:B------:R-:W-:Y:S08]  /*e4b0*/  HMMA.16816.F32.BF16 R40, R4.reuse, R12, R40 ;  /* 0x0000000c0428723c */ /* 0x040ff00000041828 */
[C---:B------:R-:W-:Y:S01]  /*e4c0*/  HMMA.16816.F32.BF16 R48, R4.reuse, R14, R48 ;  /* 0x0000000e0430723c */ /* 0x040fe20000041830 */
[--C-:B-1----:R-:W-:Y:S01]  /*e4d0*/  FFMA.FTZ R9, R189, c[0x0][0x23c], -R2.reuse ;  /* 0x00008f00bd097a23 */ /* 0x102fe20000010802 */
[----:B------:R-:W-:Y:S03]  /*e4e0*/  LDSM.16.MT88.4 R12, [R220+0xb800] ;  /* 0x00b80000dc0c783b */ /* 0x000fe60000004200 */
[----:B------:R1:W-:Y:S03]  /*e4f0*/  MUFU.EX2 R195, R9 ;  /* 0x0000000900c37308 */ /* 0x0003e60000000800 */
[C---:B------:R-:W-:Y:S08]  /*e500*/  HMMA.16816.F32.BF16 R72, R4.reuse, R24, R72 ;  /* 0x000000180448723c */ /* 0x040ff00000041848 */
[----:B------:R-:W-:Y:S01]  /*e510*/  HMMA.16816.F32.BF16 R68, R4, R26, R148 ;  /* 0x0000001a0444723c */ /* 0x000fe20000041894 */
[----:B------:R-:W5:Y:S01]  /*e520*/  LDSM.16.MT88.4 R24, [R220+0xa800] ;  /* 0x00a80000dc18783b */ /* 0x000f620000004200 */
[----:B-1----:R-:W-:-:S06]  /*e530*/  FFMA.FTZ R9, R190, c[0x0][0x23c], -R2 ;  /* 0x00008f00be097a23 */ /* 0x002fcc0000010802 */
[C---:B------:R-:W-:Y:S01]  /*e540*/  HMMA.16816.F32.BF16 R64, R4.reuse, R20, R64 ;  /* 0x000000140440723c */ /* 0x040fe20000041840 */
[----:B------:R1:W1:Y:S07]  /*e550*/  MUFU.EX2 R194, R9 ;  /* 0x0000000900c27308 */ /* 0x00026e0000000800 */
[C---:B------:R-:W-:Y:S01]  /*e560*/  HMMA.16816.F32.BF16 R60, R4.reuse, R22, R60 ;  /* 0x00000016043c723c */ /* 0x040fe2000004183c */
[----:B------:R-:W2:Y:S07]  /*e570*/  LDSM.16.MT88.4 R20, [R222+0xb800] ;  /* 0x00b80000de14783b */ /* 0x000eae0000004200 */
[----:B------:R-:W-:Y:S01]  /*e580*/  HMMA.16816.F32.BF16 R56, R4, R16, R56 ;  /* 0x000000100438723c */ /* 0x000fe20000041838 */
[----:B-1----:R-:W-:-:S02]  /*e590*/  FFMA.FTZ R9, R215, c[0x0][0x23c], -R0 ;  /* 0x00008f00d7097a23 */ /* 0x002fc40000010800 */
[----:B------:R-:W-:Y:S02]  /*e5a0*/  IMAD.MOV.U32 R215, RZ, RZ, R163 ;  /* 0x000000ffffd77224 */ /* 0x000fe400078e00a3 */
[----:B------:R1:W-:Y:S03]  /*e5b0*/  MUFU.EX2 R193, R9 ;  /* 0x0000000900c17308 */ /* 0x0003e60000000800 */
[C---:B------:R-:W-:Y:S01]  /*e5c0*/  HMMA.16816.F32.BF16 R44, R4.reuse, R18, R44 ;  /* 0x00000012042c723c */ /* 0x040fe2000004182c */
[----:B------:R-:W2:Y:S07]  /*e5d0*/  LDSM.16.MT88.4 R16, [R222+0xa800] ;  /* 0x00a80000de10783b */ /* 0x000eae0000004200 */
[----:B------:R-:W-:Y:S01]  /*e5e0*/  HMMA.16816.F32.BF16 R52, R4, R32, R52 ;  /* 0x000000200434723c */ /* 0x000fe20000041834 */
[----:B-1----:R-:W-:-:S02]  /*e5f0*/  FFMA.FTZ R9, R217, c[0x0][0x23c], -R0 ;  /* 0x00008f00d9097a23 */ /* 0x002fc40000010800 */
[----:B------:R-:W-:-:S05]  /*e600*/  IMAD.MOV.U32 R217, RZ, RZ, R186 ;  /* 0x000000ffffd97224 */ /* 0x000fca00078e00ba */
[----:B------:R-:W-:Y:S01]  /*e610*/  HMMA.16816.F32.BF16 R32, R4, R34, R96 ;  /* 0x000000220420723c */ /* 0x000fe20000041860 */
[----:B------:R1:W1:Y:S06]  /*e620*/  MUFU.EX2 R192, R9 ;  /* 0x0000000900c07308 */ /* 0x00026c0000000800 */
[----:B---3--:R-:W-:Y:S02]  /*e630*/  F2FP.BF16.PACK_AB R4, R196, R197 ;  /* 0x000000c5c404723e */ /* 0x008fe400000010ff */
[----:B------:R-:W-:Y:S01]  /*e640*/  F2FP.BF16.PACK_AB R6, R194, R195 ;  /* 0x000000c3c206723e */ /* 0x000fe200000010ff */
[----:B-1----:R-:W-:Y:S01]  /*e650*/  FFMA.FTZ R9, R214, c[0x0][0x23c], -R0 ;  /* 0x00008f00d6097a23 */ /* 0x002fe20000010800 */
[----:B------:R-:W-:Y:S01]  /*e660*/  F2FP.BF16.PACK_AB R5, R192, R193 ;  /* 0x000000c1c005723e */ /* 0x000fe200000010ff */
[----:B------:R-:W-:-:S02]  /*e670*/  IMAD.MOV.U32 R214, RZ, RZ, R171 ;  /* 0x000000ffffd67224 */ /* 0x000fc400078e00ab */
[----:B------:R1:W-:Y:S02]  /*e680*/  MUFU.EX2 R183, R9 ;  /* 0x0000000900b77308 */ /* 0x0003e40000000800 */
[----:B-1----:R-:W-:Y:S02]  /*e690*/  FFMA.FTZ R9, R213, c[0x0][0x23c], -R0 ;  /* 0x00008f00d5097a23 */ /* 0x002fe40000010800 */
[----:B------:R-:W-:-:S04]  /*e6a0*/  IMAD.MOV.U32 R213, RZ, RZ, R188 ;  /* 0x000000ffffd57224 */ /* 0x000fc800078e00bc */
[----:B------:R1:W3:Y:S02]  /*e6b0*/  MUFU.EX2 R182, R9 ;  /* 0x0000000900b67308 */ /* 0x0002e40000000800 */
[----:B-1----:R-:W-:Y:S01]  /*e6c0*/  FFMA.FTZ R9, R242, c[0x0][0x23c], -R8 ;  /* 0x00008f00f2097a23 */ /* 0x002fe20000010808 */
[----:B---3--:R-:W-:Y:S02]  /*e6d0*/  F2FP.BF16.PACK_AB R7, R182, R183 ;  /* 0x000000b7b607723e */ /* 0x008fe400000010ff */
[----:B------:R-:W-:-:S03]  /*e6e0*/  MOV R242, R176 ;  /* 0x000000b000f27202 */ /* 0x000fc60000000f00 */
[----:B------:R1:W-:Y:S02]  /*e6f0*/  MUFU.EX2 R181, R9 ;  /* 0x0000000900b57308 */ /* 0x0003e40000000800 */
[C---:B--2---:R-:W-:Y:S07]  /*e700*/  HMMA.16816.F32.BF16 R144, R4.reuse, R38, R140 ;  /* 0x000000260490723c */ /* 0x044fee000004188c */
[----:B------:R-:W-:Y:S01]  /*e710*/  IMAD.MOV.U32 R141, RZ, RZ, R177 ;  /* 0x000000ffff8d7224 */ /* 0x000fe200078e00b1 */
[----:B----4-:R-:W-:Y:S01]  /*e720*/  HMMA.16816.F32.BF16 R148, R4, R30, R132 ;  /* 0x0000001e0494723c */ /* 0x010fe20000041884 */
[----:B------:R-:W-:-:S02]  /*e730*/  IMAD.MOV.U32 R142, RZ, RZ, R106 ;  /* 0x000000ffff8e7224 */ /* 0x000fc400078e006a */
[----:B------:R-:W-:Y:S02]  /*e740*/  IMAD.MOV.U32 R143, RZ, RZ, R160 ;  /* 0x000000ffff8f7224 */ /* 0x000fe400078e00a0 */
[----:B-1----:R-:W-:Y:S02]  /*e750*/  FFMA.FTZ R9, R243, c[0x0][0x23c], -R8 ;  /* 0x00008f00f3097a23 */ /* 0x002fe40000010808 */
[----:B------:R-:W-:Y:S01]  /*e760*/  MOV R135, R107 ;  /* 0x0000006b00877202 */ /* 0x000fe20000000f00 */
[----:B------:R-:W-:Y:S01]  /*e770*/  IMAD.MOV.U32 R140, RZ, RZ, R168 ;  /* 0x000000ffff8c7224 */ /* 0x000fe200078e00a8 */
[----:B------:R1:W2:Y:S01]  /*e780*/  MUFU.EX2 R179, R9 ;  /* 0x0000000900b37308 */ /* 0x0002a20000000800 */
[----:B------:R-:W-:Y:S01]  /*e790*/  IMAD.MOV.U32 R134, RZ, RZ, R170 ;  /* 0x000000ffff867224 */ /* 0x000fe200078e00aa */
[----:B------:R-:W-:Y:S01]  /*e7a0*/  HMMA.16816.F32.BF16 R84, R4, R36, R84 ;  /* 0x000000240454723c */ /* 0x000fe20000041854 */
[----:B------:R-:W-:Y:S02]  /*e7b0*/  IMAD.MOV.U32 R243, RZ, RZ, R184 ;  /* 0x000000fffff37224 */ /* 0x000fe400078e00b8 */
[----:B------:R-:W-:-:S05]  /*e7c0*/  IMAD.MOV.U32 R133, RZ, RZ, R187 ;  /* 0x000000ffff857224 */ /* 0x000fca00078e00bb */
[----:B------:R-:W-:Y:S01]  /*e7d0*/  HMMA.16816.F32.BF16 R136, R4, R28, R136 ;  /* 0x0000001c0488723c */ /* 0x000fe20000041888 */
[----:B-1----:R-:W-:Y:S02]  /*e7e0*/  FFMA.FTZ R9, R244, c[0x0][0x23c], -R8 ;  /* 0x00008f00f4097a23 */ /* 0x002fe40000010808 */
[----:B------:R-:W-:-:S05]  /*e7f0*/  IMAD.MOV.U32 R244, RZ, RZ, R185 ;  /* 0x000000fffff47224 */ /* 0x000fca00078e00b9 */
[C---:B-----5:R-:W-:Y:S01]  /*e800*/  HMMA.16816.F32.BF16 R152, R4.reuse, R24, R128 ;  /* 0x000000180498723c */ /* 0x060fe20000041880 */
[----:B------:R1:W-:Y:S07]  /*e810*/  MUFU.EX2 R180, R9 ;  /* 0x0000000900b47308 */ /* 0x0003ee0000000800 */
[C---:B------:R-:W-:Y:S01]  /*e820*/  HMMA.16816.F32.BF16 R188, R4.reuse, R26, R124 ;  /* 0x0000001a04bc723c */ /* 0x040fe2000004187c */
[----:B------:R-:W3:Y:S07]  /*e830*/  LDSM.16.MT88.4 R124, [R220+0x9c00] ;  /* 0x009c0000dc7c783b */ /* 0x000eee0000004200 */
[----:B------:R-:W-:Y:S01]  /*e840*/  HMMA.16816.F32.BF16 R184, R4, R12, R112 ;  /* 0x0000000c04b8723c */ /* 0x000fe20000041870 */
[----:B-1----:R-:W-:-:S02]  /*e850*/  FFMA.FTZ R9, R218, c[0x0][0x23c], -R8 ;  /* 0x00008f00da097a23 */ /* 0x002fc40000010808 */
[----:B------:R-:W-:Y:S02]  /*e860*/  IMAD.MOV.U32 R218, RZ, RZ, R162 ;  /* 0x000000ffffda7224 */ /* 0x000fe400078e00a2 */
[----:B------:R1:W4:Y:S03]  /*e870*/  MUFU.EX2 R178, R9 ;  /* 0x0000000900b27308 */ /* 0x0003260000000800 */
[C---:B------:R-:W-:Y:S08]  /*e880*/  HMMA.16816.F32.BF16 R160, R4.reuse, R14, R108 ;  /* 0x0000000e04a0723c */ /* 0x040ff0000004186c */
[----:B------:R-:W-:Y:S01]  /*e890*/  HMMA.16816.F32.BF16 R108, R4, R20, R92 ;  /* 0x00000014046c723c */ /* 0x000fe2000004185c */
[----:B-1----:R-:W-:Y:S01]  /*e8a0*/  FFMA.FTZ R9, R248, c[0x0][0x23c], -R3 ;  /* 0x00008f00f8097a23 */ /* 0x002fe20000010803 */
[----:B------:R-:W-:-:S06]  /*e8b0*/  MOV R248, R167 ;  /* 0x000000a700f87202 */ /* 0x000fcc0000000f00 */
[C---:B------:R-:W-:Y:S01]  /*e8c0*/  HMMA.16816.F32.BF16 R164, R4.reuse, R16, R120 ;  /* 0x0000001004a4723c */ /* 0x040fe20000041878 */
[----:B------:R1:W-:Y:S07]  /*e8d0*/  MUFU.EX2 R177, R9 ;  /* 0x0000000900b17308 */ /* 0x0003ee0000000800 */
[----:B------:R-:W-:Y:S01]  /*e8e0*/  HMMA.16816.F32.BF16 R96, R4, R22, R76 ;  /* 0x000000160460723c */ /* 0x000fe2000004184c */
[----:B-1----:R-:W-:Y:S02]  /*e8f0*/  FFMA.FTZ R9, R249, c[0x0][0x23c], -R3 ;  /* 0x00008f00f9097a23 */ /* 0x002fe40000010803 */
[----:B------:R-:W-:-:S02]  /*e900*/  IMAD.MOV.U32 R249, RZ, RZ, R169 ;  /* 0x000000fffff97224 */ /* 0x000fc400078e00a9 */
[----:B------:R1:W5:Y:S03]  /*e910*/  MUFU.EX2 R176, R9 ;  /* 0x0000000900b07308 */ /* 0x0003660000000800 */
[----:B------:R-:W-:Y:S07]  /*e920*/  HMMA.16816.F32.BF16 R168, R4, R18, R116 ;  /* 0x0000001204a8723c */ /* 0x000fee0000041874 */
[----:B--2---:R-:W-:-:S02]  /*e930*/  F2FP.BF16.PACK_AB R4, R179, R181 ;  /* 0x000000b5b304723e */ /* 0x004fc400000010ff */
[----:B----4-:R-:W-:Y:S01]  /*e940*/  F2FP.BF16.PACK_AB R6, R178, R180 ;  /* 0x000000b4b206723e */ /* 0x010fe200000010ff */
[----:B-1----:R-:W-:Y:S01]  /*e950*/  FFMA.FTZ R9, R241, c[0x0][0x23c], -R3 ;  /* 0x00008f00f1097a23 */ /* 0x002fe20000010803 */
[----:B-----5:R-:W-:-:S03]  /*e960*/  F2FP.BF16.PACK_AB R5, R176, R177 ;  /* 0x000000b1b005723e */ /* 0x020fc600000010ff */
[----:B------:R1:W-:Y:S02]  /*e970*/  MUFU.EX2 R107, R9 ;  /* 0x00000009006b7308 */ /* 0x0003e40000000800 */
[----:B-1----:R-:W-:-:S06]  /*e980*/  FFMA.FTZ R9, R240, c[0x0][0x23c], -R3 ;  /* 0x00008f00f0097a23 */ /* 0x002fcc0000010803 */
[----:B------:R-:W1:Y:S02]  /*e990*/  MUFU.EX2 R106, R9 ;  /* 0x00000009006a7308 */ /* 0x000e640000000800 */
[----:B-1----:R-:W-:Y:S01]  /*e9a0*/  F2FP.BF16.PACK_AB R7, R106, R107 ;  /* 0x0000006b6a07723e */ /* 0x002fe200000010ff */
[----:B------:R-:W-:Y:S02]  /*e9b0*/  FFMA.FTZ R9, R133, c[0x0][0x23c], -R2 ;  /* 0x00008f0085097a23 */ /* 0x000fe40000010802 */
[----:B------:R-:W-:-:S04]  /*e9c0*/  IMAD.MOV.U32 R133, RZ, RZ, R159 ;  /* 0x000000ffff857224 */ /* 0x000fc800078e009f */
[C---:B------:R-:W-:Y:S01]  /*e9d0*/  HMMA.16816.F32.BF16 R68, R4.reuse, R30, R68 ;  /* 0x0000001e0444723c */ /* 0x040fe20000041844 */
[----:B------:R1:W-:Y:S07]  /*e9e0*/  MUFU.EX2 R31, R9 ;  /* 0x00000009001f7308 */ /* 0x0003ee0000000800 */
[C---:B------:R-:W-:Y:S08]  /*e9f0*/  HMMA.16816.F32.BF16 R128, R4.reuse, R28, R72 ;  /* 0x0000001c0480723c */ /* 0x040ff00000041848 */
[----:B------:R-:W-:Y:S01]  /*ea00*/  HMMA.16816.F32.BF16 R60, R4, R26, R60 ;  /* 0x0000001a043c723c */ /* 0x000fe2000004183c */
[----:B-1----:R-:W-:-:S02]  /*ea10*/  FFMA.FTZ R9, R134, c[0x0][0x23c], -R2 ;  /* 0x00008f0086097a23 */ /* 0x002fc40000010802 */
[----:B------:R-:W-:Y:S02]  /*ea20*/  IMAD.MOV.U32 R134, RZ, RZ, R141 ;  /* 0x000000ffff867224 */ /* 0x000fe400078e008d */
[----:B------:R1:W2:Y:S03]  /*ea30*/  MUFU.EX2 R30, R9 ;  /* 0x00000009001e7308 */ /* 0x0002a60000000800 */
[C---:B------:R-:W-:Y:S08]  /*ea40*/  HMMA.16816.F32.BF16 R64, R4.reuse, R24, R64 ;  /* 0x000000180440723c */ /* 0x040ff00000041840 */
[----:B------:R-:W-:Y:S01]  /*ea50*/  HMMA.16816.F32.BF16 R44, R4, R18, R44 ;  /* 0x00000012042c723c */ /* 0x000fe2000004182c */
[--C-:B-1----:R-:W-:Y:S01]  /*ea60*/  FFMA.FTZ R9, R135, c[0x0][0x23c], -R2.reuse ;  /* 0x00008f0087097a23 */ /* 0x102fe20000010802 */
[----:B------:R-:W-:Y:S01]  /*ea70*/  MOV R135, R140 ;  /* 0x0000008c00877202 */ /* 0x000fe20000000f00 */
[----:B------:R-:W-:-:S05]  /*ea80*/  FFMA.FTZ R2, R249, c[0x0][0x23c], -R2 ;  /* 0x00008f00f9027a23 */ /* 0x000fca0000010802 */
[----:B------:R-:W-:Y:S01]  /*ea90*/  HMMA.16816.F32.BF16 R112, R4, R36, R88 ;  /* 0x000000240470723c */ /* 0x000fe20000041858 */
[----:B------:R-:W-:Y:S01]  /*eaa0*/  IMAD.MOV.U32 R249, RZ, RZ, R143 ;  /* 0x000000fffff97224 */ /* 0x000fe200078e008f */
[----:B------:R-:W-:Y:S01]  /*eab0*/  MUFU.EX2 R29, R9 ;  /* 0x00000009001d7308 */ /* 0x000fe20000000800 */
[----:B--2---:R-:W-:-:S05]  /*eac0*/  F2FP.BF16.PACK_AB R92, R30, R31 ;  /* 0x0000001f1e5c723e */ /* 0x004fca00000010ff */
[C---:B------:R-:W-:Y:S01]  /*ead0*/  HMMA.16816.F32.BF16 R36, R4.reuse, R38, R80 ;  /* 0x000000260424723c */ /* 0x040fe20000041850 */
[----:B------:R-:W1:Y:S01]  /*eae0*/  LDSM.16.MT88.4 R80, [R220+0xbc00] ;  /* 0x00bc0000dc50783b */ /* 0x000e620000004200 */
[----:B------:R2:W4:Y:S06]  /*eaf0*/  MUFU.EX2 R28, R2 ;  /* 0x00000002001c7308 */ /* 0x00052c0000000800 */
[C---:B------:R-:W-:Y:S08]  /*eb00*/  HMMA.16816.F32.BF16 R56, R4.reuse, R16, R56 ;  /* 0x000000100438723c */ /* 0x040ff00000041838 */
[----:B------:R-:W-:Y:S01]  /*eb10*/  HMMA.16816.F32.BF16 R40, R4, R12, R40 ;  /* 0x0000000c0428723c */ /* 0x000fe20000041828 */
[----:B--2---:R-:W-:Y:S01]  /*eb20*/  FFMA.FTZ R2, R248, c[0x0][0x23c], -R0 ;  /* 0x00008f00f8027a23 */ /* 0x004fe20000010800 */
[----:B----4-:R-:W-:Y:S01]  /*eb30*/  F2FP.BF16.PACK_AB R94, R28, R29 ;  /* 0x0000001d1c5e723e */ /* 0x010fe200000010ff */
[----:B------:R-:W-:-:S02]  /*eb40*/  IMAD.MOV.U32 R248, RZ, RZ, R218 ;  /* 0x000000fffff87224 */ /* 0x000fc400078e00da */
[----:B------:R2:W-:Y:S01]  /*eb50*/  MUFU.EX2 R27, R2 ;  /* 0x00000002001b7308 */ /* 0x0005e20000000800 */
[----:B------:R-:W-:Y:S02]  /*eb60*/  IMAD.MOV.U32 R218, RZ, RZ, R244 ;  /* 0x000000ffffda7224 */ /* 0x000fe400078e00f4 */
[C---:B------:R-:W-:Y:S01]  /*eb70*/  HMMA.16816.F32.BF16 R48, R4.reuse, R14, R48 ;  /* 0x0000000e0430723c */ /* 0x040fe20000041830 */
[----:B------:R-:W-:Y:S01]  /*eb80*/  IMAD.MOV.U32 R244, RZ, RZ, R243 ;  /* 0x000000fffff47224 */ /* 0x000fe200078e00f3 */
[----:B------:R-:W-:Y:S01]  /*eb90*/  MOV R243, R242 ;  /* 0x000000f200f37202 */ /* 0x000fe20000000f00 */
[----:B------:R-:W-:Y:S02]  /*eba0*/  IMAD.MOV.U32 R242, RZ, RZ, R214 ;  /* 0x000000fffff27224 */ /* 0x000fe400078e00d6 */
[----:B------:R-:W-:Y:S02]  /*ebb0*/  IMAD.MOV.U32 R214, RZ, RZ, R172 ;  /* 0x000000ffffd67224 */ /* 0x000fe400078e00ac */
[----:B------:R-:W-:Y:S01]  /*ebc0*/  IMAD.MOV.U32 R172, RZ, RZ, R173 ;  /* 0x000000ffffac7224 */ /* 0x000fe200078e00ad */
[----:B------:R-:W-:Y:S01]  /*ebd0*/  HMMA.16816.F32.BF16 R52, R4, R20, R52 ;  /* 0x000000140434723c */ /* 0x000fe20000041834 */
[----:B------:R-:W-:-:S02]  /*ebe0*/  IMAD.MOV.U32 R173, RZ, RZ, R174 ;  /* 0x000000ffffad7224 */ /* 0x000fc400078e00ae */
[----:B------:R-:W-:Y:S01]  /*ebf0*/  IMAD.MOV.U32 R174, RZ, RZ, R175 ;  /* 0x000000ffffae7224 */ /* 0x000fe200078e00af */
[----:B------:R-:W-:Y:S01]  /*ec00*/  MOV R175, R156 ;  /* 0x0000009c00af7202 */ /* 0x000fe20000000f00 */
[----:B------:R-:W-:Y:S02]  /*ec10*/  IMAD.MOV.U32 R240, RZ, RZ, R218 ;  /* 0x000000fffff07224 */ /* 0x000fe400078e00da */
[----:B--2---:R-:W-:Y:S01]  /*ec20*/  FFMA.FTZ R2, R142, c[0x0][0x23c], -R0 ;  /* 0x00008f008e027a23 */ /* 0x004fe20000010800 */
[----:B------:R-:W-:Y:S01]  /*ec30*/  HMMA.16816.F32.BF16 R32, R4, R22, R32 ;  /* 0x000000160420723c */ /* 0x000fe20000041820 */
[----:B------:R-:W-:Y:S01]  /*ec40*/  LDSM.16.MT88.4 R140, [R222+0x9c00] ;  /* 0x009c0000de8c783b */ /* 0x000fe20000004200 */
[----:B------:R-:W-:Y:S01]  /*ec50*/  IMAD.MOV.U32 R241, RZ, RZ, R244 ;  /* 0x000000fffff17224 */ /* 0x000fe200078e00f4 */
[----:B------:R2:W4:Y:S01]  /*ec60*/  MUFU.EX2 R26, R2 ;  /* 0x00000002001a7308 */ /* 0x0005220000000800 */
[----:B------:R-:W-:Y:S01]  /*ec70*/  IMAD.MOV.U32 R218, RZ, RZ, R172 ;  /* 0x000000ffffda7224 */ /* 0x000fe200078e00ac */
[----:B------:R-:W5:Y:S01]  /*ec80*/  LDSM.16.MT88.4 R4, [R222+0xbc00] ;  /* 0x00bc0000de04783b */ /* 0x000f620000004200 */
[----:B------:R-:W-:-:S04]  /*ec90*/  IMAD.MOV.U32 R244, RZ, RZ, R174 ;  /* 0x000000fffff47224 */ /* 0x000fc800078e00ae */
[----:B------:R-:W-:-:S04]  /*eca0*/  FFMA.FTZ R10, R244, R10, R247 ;  /* 0x0000000af40a7223 */ /* 0x000fc800000100f7 */
[----:B------:R-:W-:Y:S02]  /*ecb0*/  FADD.FTZ R10, R246, R10 ;  /* 0x0000000af60a7221 */ /* 0x000fe40000010000 */
[--C-:B--2---:R-:W-:Y:S01]  /*ecc0*/  FFMA.FTZ R2, R157, c[0x0][0x23c], -R0.reuse ;  /* 0x00008f009d027a23 */ /* 0x104fe20000010800 */
[----:B----4-:R-:W-:Y:S01]  /*ecd0*/  F2FP.BF16.PACK_AB R93, R26, R27 ;  /* 0x0000001b1a5d723e */ /* 0x010fe200000010ff */
[----:B------:R-:W-:Y:S02]  /*ece0*/  FFMA.FTZ R0, R158, c[0x0][0x23c], -R0 ;  /* 0x00008f009e007a23 */ /* 0x000fe40000010800 */
[----:B------:R-:W-:Y:S01]  /*ecf0*/  LDSM.16.MT88.4 R156, [R220+0xac00] ;  /* 0x00ac0000dc9c783b */ /* 0x000fe20000004200 */
[----:B------:R-:W-:Y:S08]  /*ed00*/  MUFU.EX2 R25, R2 ;  /* 0x0000000200197308 */ /* 0x000ff00000000800 */
[----:B------:R2:W4:Y:S02]  /*ed10*/  MUFU.EX2 R24, R0 ;  /* 0x0000000000187308 */ /* 0x0005240000000800 */
[----:B--2---:R-:W-:Y:S01]  /*ed20*/  FFMA.FTZ R0, R134, c[0x0][0x23c], -R8 ;  /* 0x00008f0086007a23 */ /* 0x004fe20000010808 */
[----:B----4-:R-:W-:Y:S01]  /*ed30*/  F2FP.BF16.PACK_AB R95, R24, R25 ;  /* 0x00000019185f723e */ /* 0x010fe200000010ff */
[----:B------:R-:W-:-:S04]  /*ed40*/  IMAD.MOV.U32 R134, RZ, RZ, R135 ;  /* 0x000000ffff867224 */ /* 0x000fc800078e0087 */
[----:B------:R2:W-:Y:S01]  /*ed50*/  MUFU.EX2 R19, R0 ;  /* 0x0000000000137308 */ /* 0x0005e20000000800 */
[----:B------:R-:W-:Y:S02]  /*ed60*/  IMAD.MOV.U32 R135, RZ, RZ, R248 ;  /* 0x000000ffff877224 */ /* 0x000fe400078e00f8 */
[----:B------:R-:W-:Y:S01]  /*ed70*/  IMAD.MOV.U32 R248, RZ, RZ, R173 ;  /* 0x000000fffff87224 */ /* 0x000fe200078e00ad */
[C---:B---3--:R-:W-:Y:S08]  /*ed80*/  HMMA.16816.F32.BF16 R116, R92.reuse, R124, R84 ;  /* 0x0000007c5c74723c */ /* 0x048ff00000041854 */
[----:B------:R-:W-:Y:S01]  /*ed90*/  HMMA.16816.F32.BF16 R120, R92, R126, R144 ;  /* 0x0000007e5c78723c */ /* 0x000fe20000041890 */
[----:B--2---:R-:W-:Y:S01]  /*eda0*/  FFMA.FTZ R0, R249, c[0x0][0x23c], -R8 ;  /* 0x00008f00f9007a23 */ /* 0x004fe20000010808 */
[----:B------:R-:W-:Y:S01]  /*edb0*/  MOV R249, R242 ;  /* 0x000000f200f97202 */ /* 0x000fe20000000f00 */
[----:B------:R-:W-:-:S02]  /*edc0*/  IMAD.MOV.U32 R242, RZ, RZ, R175 ;  /* 0x000000fffff27224 */ /* 0x000fc400078e00af */
[----:B------:R-:W2:Y:S01]  /*edd0*/  LDSM.16.MT88.4 R172, [R222+0xac00] ;  /* 0x00ac0000deac783b */ /* 0x000ea20000004200 */
[----:B------:R3:W4:Y:S01]  /*ede0*/  MUFU.EX2 R16, R0 ;  /* 0x0000000000107308 */ /* 0x0007220000000800 */
[----:B------:R-:W-:Y:S01]  /*edf0*/  FFMA.FTZ R2, R242, R101, R243 ;  /* 0x00000065f2027223 */ /* 0x000fe200000100f3 */
[----:B-1----:R-:W-:Y:S03]  /*ee00*/  HMMA.16816.F32.BF16 R72, R92, R80, R184 ;  /* 0x000000505c48723c */ /* 0x002fe600000418b8 */
[----:B------:R-:W-:-:S04]  /*ee10*/  FADD.FTZ R2, R217, R2 ;  /* 0x00000002d9027221 */ /* 0x000fc80000010000 */
[----:B------:R-:W-:Y:S01]  /*ee20*/  FADD.FTZ R2, R210, R2 ;  /* 0x00000002d2027221 */ /* 0x000fe20000010000 */
[----:B------:R-:W-:Y:S01]  /*ee30*/  HMMA.16816.F32.BF16 R76, R92, R82, R160 ;  /* 0x000000525c4c723c */ /* 0x000fe200000418a0 */
[----:B---3--:R-:W-:-:S07]  /*ee40*/  FFMA.FTZ R0, R133, c[0x0][0x23c], -R8 ;  /* 0x00008f0085007a23 */ /* 0x008fce0000010808 */
[----:B-----5:R-:W-:Y:S01]  /*ee50*/  HMMA.16816.F32.BF16 R88, R92, R4, R108 ;  /* 0x000000045c58723c */ /* 0x020fe2000004186c */
[----:B------:R1:W-:Y:S02]  /*ee60*/  MUFU.EX2 R17, R0 ;  /* 0x0000000000117308 */ /* 0x0003e40000000800 */
[----:B-1----:R-:W-:-:S05]  /*ee70*/  FFMA.FTZ R0, R134, c[0x0][0x23c], -R8 ;  /* 0x00008f0086007a23 */ /* 0x002fca0000010808 */
[C---:B--2---:R-:W-:Y:S01]  /*ee80*/  HMMA.16816.F32.BF16 R164, R92.reuse, R172, R164 ;  /* 0x000000ac5ca4723c */ /* 0x044fe200000418a4 */
[----:B------:R1:W-:Y:S07]  /*ee90*/  MUFU.EX2 R18, R0 ;  /* 0x0000000000127308 */ /* 0x0003ee0000000800 */
[----:B------:R-:W-:Y:S01]  /*eea0*/  HMMA.16816.F32.BF16 R168, R92, R174, R168 ;  /* 0x000000ae5ca8723c */ /* 0x000fe200000418a8 */
[----:B-1----:R-:W-:-:S07]  /*eeb0*/  FFMA.FTZ R0, R135, c[0x0][0x23c], -R3 ;  /* 0x00008f0087007a23 */ /* 0x002fce0000010803 */
        /* <DEDUP_REMOVED lines=8> */
[----:B-1----:R-:W-:-:S06]  /*ef40*/  FFMA.FTZ R0, R241, c[0x0][0x23c], -R3 ;  /* 0x00008f00f1007a23 */ /* 0x002fcc0000010803 */
[----:B----4-:R-:W-:Y:S01]  /*ef50*/  F2FP.BF16.PACK_AB R96, R16, R19 ;  /* 0x000000131060723e */ /* 0x010fe200000010ff */
[----:B------:R-:W-:Y:S01]  /*ef60*/  FFMA.FTZ R3, R249, c[0x0][0x23c], -R3 ;  /* 0x00008f00f9037a23 */ /* 0x000fe20000010803 */
[----:B--2---:R-:W-:Y:S01]  /*ef70*/  F2FP.BF16.PACK_AB R97, R13, R12 ;  /* 0x0000000c0d61723e */ /* 0x004fe200000010ff */
[----:B------:R1:W-:Y:S01]  /*ef80*/  MUFU.EX2 R14, R0 ;  /* 0x00000000000e7308 */ /* 0x0003e20000000800 */
[----:B------:R-:W-:-:S07]  /*ef90*/  F2FP.BF16.PACK_AB R98, R18, R17 ;  /* 0x000000111262723e */ /* 0x000fce00000010ff */
[----:B------:R2:W3:Y:S01]  /*efa0*/  MUFU.EX2 R15, R3 ;  /* 0x00000003000f7308 */ /* 0x0004e20000000800 */
[----:B-1----:R-:W-:-:S04]  /*efb0*/  FFMA.FTZ R0, R214, R100, R213 ;  /* 0x00000064d6007223 */ /* 0x002fc800000100d5 */
[----:B------:R-:W-:Y:S02]  /*efc0*/  FADD.FTZ R0, R215, R0 ;  /* 0x00000000d7007221 */ /* 0x000fe40000010000 */
[----:B--2---:R-:W-:Y:S01]  /*efd0*/  FFMA.FTZ R3, R218, R11, R248 ;  /* 0x0000000bda037223 */ /* 0x004fe200000100f8 */
[----:B---3--:R-:W-:Y:S01]  /*efe0*/  F2FP.BF16.PACK_AB R99, R15, R14 ;  /* 0x0000000e0f63723e */ /* 0x008fe200000010ff */
[----:B------:R-:W-:Y:S02]  /*eff0*/  FADD.FTZ R0, R205, R0 ;  /* 0x00000000cd007221 */ /* 0x000fe40000010000 */
        /* <DEDUP_REMOVED lines=70> */
[----:B------:R1:W-:Y:S02]  /*f460*/  STL [R1+0xc], R2 ;  /* 0x00000c0201007387 */ /* 0x0003e40000100800 */
.L_x_695:
[----:B------:R-:W-:-:S13]  /*f470*/  ISETP.GT.AND P0, PT, R236, UR8, PT ;  /* 0x00000008ec007c0c */ /* 0x000fda000bf04270 */
[----:B------:R-:W-:Y:S05]  /*f480*/  @!P0 BRA `(.L_x_698) ;  /* 0x000048d000008947 */ /* 0x000fea0003800000 */
[----:B------:R-:W2:Y:S01]  /*f490*/  LDL.LU.64 R6, [R1+0x18] ;  /* 0x0000180001067983 */ /* 0x000ea20000300a00 */
[----:B------:R-:W-:Y:S01]  /*f4a0*/  UMOV UR6, 0x5 ;  /* 0x0000000500067882 */ /* 0x000fe20000000000 */
[----:B------:R-:W-:Y:S01]  /*f4b0*/  MOV R100, R105 ;  /* 0x0000006900647202 */ /* 0x000fe20000000f00 */
[----:B------:R-:W-:Y:S01]  /*f4c0*/  ULDC.64 UR4, c[0x0][0x1a0] ;  /* 0x0000680000047ab9 */ /* 0x000fe20000000a00 */
[----:B-1----:R-:W2:Y:S01]  /*f4d0*/  LDL.LU.64 R4, [R1+0x48] ;  /* 0x0000480001047983 */ /* 0x002ea20000300a00 */
        /* <DEDUP_REMOVED lines=10> */
.L_x_701:
        /* <DEDUP_REMOVED lines=25> */
.L_x_699:
[----:B------:R-:W2:Y:S01]  /*f710*/  LDL.64 R6, [R1+0x18] ;  /* 0x0000180001067983 */ /* 0x000ea20000100a00 */
[----:B------:R-:W-:Y:S04]  /*f720*/  DEPBAR.LE SB0, 0x0 ;  /* 0x000080000000791a */ /* 0x000fe80000000000 */
[----:B------:R-:W-:Y:S01]  /*f730*/  IADD3 R235, R236, -0x1, RZ ;  /* 0xffffffffeceb7810 */ /* 0x000fe20007ffe0ff */
[----:B------:R-:W-:Y:S03]  /*f740*/  BAR.SYNC.DEFER_BLOCKING 0x0 ;  /* 0x0000000000007b1d */ /* 0x000fe60000010000 */
[----:B------:R-:W-:Y:S01]  /*f750*/  SHF.R.S32.HI R2, RZ, 0x1f, R235 ;  /* 0x0000001fff027819 */ /* 0x000fe200000114eb */
[C---:B------:R-:W-:Y:S04]  /*f760*/  IMAD R0, R235.reuse, UR11, RZ ;  /* 0x0000000beb007c24 */ /* 0x040fe8000f8e02ff */
[----:B------:R-:W-:Y:S02]  /*f770*/  IMAD R0, R2, UR12, R0 ;  /* 0x0000000c02007c24 */ /* 0x000fe4000f8e0200 */
[----:B--2---:R-:W-:Y:S05]  /*f780*/  IMAD.WIDE.U32 R8, R235, UR12, R6 ;  /* 0x0000000ceb087c25 */ /* 0x004fea000f8e0006 */
[----:B-1----:R-:W-:Y:S02]  /*f790*/  LEA R4, P1, R8, c[0x0][0x170], 0x1 ;  /* 0x00005c0008047a11 */ /* 0x002fe400078208ff */
[----:B------:R-:W-:Y:S02]  /*f7a0*/  IADD3 R0, R9, R0, RZ ;  /* 0x0000000009007210 */ /* 0x000fe40007ffe0ff */
[----:B------:R-:W-:Y:S02]  /*f7b0*/  IADD3 R6, P0, R4, UR7, RZ ;  /* 0x0000000704067c10 */ /* 0x000fe4000ff1e0ff */
[----:B------:R-:W-:Y:S04]  /*f7c0*/  LEA.HI.X R5, R8, c[0x0][0x174], R0, 0x1, P1 ;  /* 0x00005d0008057a11 */ /* 0x000fe800008f0c00 */
[----:B------:R-:W-:Y:S01]  /*f7d0*/  IADD3.X R7, R5, UR5, RZ, P0, !PT ;  /* 0x0000000505077c10 */ /* 0x000fe200087fe4ff */
[----:B------:R-:W-:Y:S01]  /*f7e0*/  @!PT LDS RZ, [RZ] ;  /* 0x00000000fffff984 */ /* 0x000fe20000000800 */
[----:B------:R-:W-:Y:S01]  /*f7f0*/  @!PT LDS RZ, [RZ] ;  /* 0x00000000fffff984 */ /* 0x000fe20000000800 */
[----:B------:R-:W-:Y:S01]  /*f800*/  @!PT LDS RZ, [RZ] ;  /* 0x00000000fffff984 */ /* 0x000fe20000000800 */
[----:B------:R1:W-:Y:S01]  /*f810*/  LDGSTS.E.BYPASS.LTC128B.128 [R234+0x9000], [R4.64] ;  /* 0x0900000004ea7fae */ /* 0x0003e2000b901d4e */
[----:B------:R-:W-:Y:S07]  /*f820*/  ISETP.GT.AND P0, PT, R235, UR8, PT ;  /* 0x00000008eb007c0c */ /* 0x000fee000bf04270 */
[----:B------:R1:W-:Y:S08]  /*f830*/  LDGSTS.E.BYPASS.LTC128B.128 [R234+0xa000], [R4.64+0x40] ;  /* 0x0a00004004ea7fae */ /* 0x0003f0000b901d4e */
[----:B------:R1:W-:Y:S08]  /*f840*/  LDGSTS.E.BYPASS.LTC128B.128 [R234+0xb000], [R4.64+0x80] ;  /* 0x0b00008004ea7fae */ /* 0x0003f0000b901d4e */
[----:B------:R1:W-:Y:S08]  /*f850*/  LDGSTS.E.BYPASS.LTC128B.128 [R234+0x9800], [R6.64] ;  /* 0x0980000006ea7fae */ /* 0x0003f0000b901d4e */
[----:B------:R1:W-:Y:S08]  /*f860*/  LDGSTS.E.BYPASS.LTC128B.128 [R234+0xa800], [R6.64+0x40] ;  /* 0x0a80004006ea7fae */ /* 0x0003f0000b901d4e */
[----:B------:R1:W-:Y:S08]  /*f870*/  LDGSTS.E.BYPASS.LTC128B.128 [R234+0xb800], [R6.64+0x80] ;  /* 0x0b80008006ea7fae */ /* 0x0003f0000b901d4e */
[----:B------:R-:W-:Y:S08]  /*f880*/  LDSM.16.M88.4 R64, [R224] ;  /* 0x00000000e040783b */ /* 0x000ff00000000200 */
[----:B------:R-:W1:Y:S08]  /*f890*/  LDSM.16.M88.4 R16, [R221+0x6000] ;  /* 0x00600000dd10783b */ /* 0x000e700000000200 */
[----:B------:R-:W2:Y:S08]  /*f8a0*/  LDSM.16.M88.4 R60, [R224+0x1000] ;  /* 0x00100000e03c783b */ /* 0x000eb00000000200 */
[----:B------:R-:W3:Y:S08]  /*f8b0*/  LDSM.16.M88.4 R32, [R221+0x6400] ;  /* 0x00640000dd20783b */ /* 0x000ef00000000200 */
[----:B------:R-:W0:Y:S08]  /*f8c0*/  LDGDEPBAR ;  /* 0x00000000000079af */ /* 0x000e300000000000 */
[----:B------:R-:W4:Y:S01]  /*f8d0*/  LDSM.16.M88.4 R48, [R221+0x6800] ;  /* 0x00680000dd30783b */ /* 0x000f220000000200 */
[-C--:B-1----:R-:W-:Y:S07]  /*f8e0*/  HMMA.16816.F32.BF16 R4, R64, R16.reuse, RZ ;  /* 0x000000104004723c */ /* 0x082fee00000418ff */
[----:B------:R-:W1:Y:S01]  /*f8f0*/  LDSM.16.M88.4 R108, [R221+0x6c00] ;  /* 0x006c0000dd6c783b */ /* 0x000e620000000200 */
[C---:B--2---:R-:W-:Y:S07]  /*f900*/  HMMA.16816.F32.BF16 R8, R60.reuse, R16, RZ ;  /* 0x000000103c08723c */ /* 0x044fee00000418ff */
[----:B------:R-:W-:Y:S01]  /*f910*/  LDSM.16.M88.4 R176, [R225] ;  /* 0x00000000e1b0783b */ /* 0x000fe20000000200 */
[-C--:B------:R-:W-:Y:S07]  /*f920*/  HMMA.16816.F32.BF16 R12, R60, R18.reuse, RZ ;  /* 0x000000123c0c723c */ /* 0x080fee00000418ff */
[----:B------:R-:W2:Y:S01]  /*f930*/  LDSM.16.M88.4 R180, [R223+0x6000] ;  /* 0x00600000dfb4783b */ /* 0x000ea20000000200 */
[C---:B------:R-:W-:Y:S07]  /*f940*/  HMMA.16816.F32.BF16 R16, R64.reuse, R18, RZ ;  /* 0x000000124010723c */ /* 0x040fee00000418ff */
[----:B------:R-:W5:Y:S01]  /*f950*/  LDSM.16.M88.4 R184, [R225+0x1000] ;  /* 0x00100000e1b8783b */ /* 0x000f620000000200 */
[-C--:B---3--:R-:W-:Y:S07]  /*f960*/  HMMA.16816.F32.BF16 R20, R64, R32.reuse, RZ ;  /* 0x000000204014723c */ /* 0x088fee00000418ff */
[----:B------:R-:W3:Y:S01]  /*f970*/  LDSM.16.M88.4 R188, [R223+0x6400] ;  /* 0x00640000dfbc783b */ /* 0x000ee20000000200 */
[C---:B------:R-:W-:Y:S07]  /*f980*/  HMMA.16816.F32.BF16 R24, R60.reuse, R32, RZ ;  /* 0x000000203c18723c */ /* 0x040fee00000418ff */
[----:B------:R-:W1:Y:S01]  /*f990*/  LDSM.16.M88.4 R192, [R223+0x6800] ;  /* 0x00680000dfc0783b */ /* 0x000e620000000200 */
[-C--:B------:R-:W-:Y:S07]  /*f9a0*/  HMMA.16816.F32.BF16 R28, R60, R34.reuse, RZ ;  /* 0x000000223c1c723c */ /* 0x080fee00000418ff */
[----:B------:R-:W1:Y:S01]  /*f9b0*/  LDSM.16.M88.4 R196, [R223+0x6c00] ;  /* 0x006c0000dfc4783b */ /* 0x000e620000000200 */
[C---:B------:R-:W-:Y:S07]  /*f9c0*/  HMMA.16816.F32.BF16 R32, R64.reuse, R34, RZ ;  /* 0x000000224020723c */ /* 0x040fee00000418ff */
[----:B------:R-:W-:Y:S01]  /*f9d0*/  LDSM.16.M88.4 R200, [R221+0x7800] ;  /* 0x00780000ddc8783b */ /* 0x000fe20000000200 */
[-C--:B----4-:R-:W-:Y:S07]  /*f9e0*/  HMMA.16816.F32.BF16 R36, R64, R48.reuse, RZ ;  /* 0x000000304024723c */ /* 0x090fee00000418ff */
[----:B------:R-:W-:Y:S01]  /*f9f0*/  LDSM.16.M88.4 R204, [R221+0x7c00] ;  /* 0x007c0000ddcc783b */ /* 0x000fe20000000200 */
[C---:B------:R-:W-:Y:S07]  /*fa00*/  HMMA.16816.F32.BF16 R40, R60.reuse, R48, RZ ;  /* 0x000000303c28723c */ /* 0x040fee00000418ff */
[----:B------:R-:W-:Y:S01]  /*fa10*/  LDSM.16.M88.4 R208, [R225+0x2000] ;  /* 0x00200000e1d0783b */ /* 0x000fe20000000200 */
[-C--:B------:R-:W-:Y:S07]  /*fa20*/  HMMA.16816.F32.BF16 R44, R60, R50.reuse, RZ ;  /* 0x000000323c2c723c */ /* 0x080fee00000418ff */
[----:B------:R-:W-:Y:S01]  /*fa30*/  LDSM.16.M88.4 R212, [R223+0x7000] ;  /* 0x00700000dfd4783b */ /* 0x000fe20000000200 */
[C---:B------:R-:W-:Y:S07]  /*fa40*/  HMMA.16816.F32.BF16 R48, R64.reuse, R50, RZ ;  /* 0x000000324030723c */ /* 0x040fee00000418ff */
[----:B------:R-:W-:Y:S01]  /*fa50*/  LDSM.16.M88.4 R216, [R223+0x8000] ;  /* 0x00800000dfd8783b */ /* 0x000fe20000000200 */
[-C--:B-1----:R-:W-:Y:S08]  /*fa60*/  HMMA.16816.F32.BF16 R52, R64, R108.reuse, RZ ;  /* 0x0000006c4034723c */ /* 0x082ff000000418ff */
[C---:B------:R-:W-:Y:S08]  /*fa70*/  HMMA.16816.F32.BF16 R56, R60.reuse, R108, RZ ;  /* 0x0000006c3c38723c */ /* 0x040ff000000418ff */
[-C--:B------:R-:W-:Y:S08]  /*fa80*/  HMMA.16816.F32.BF16 R60, R60, R110.reuse, RZ ;  /* 0x0000006e3c3c723c */ /* 0x080ff000000418ff */
[----:B------:R-:W-:Y:S01]  /*fa90*/  HMMA.16816.F32.BF16 R64, R64, R110, RZ ;  /* 0x0000006e4040723c */ /* 0x000fe200000418ff */
[----:B------:R-:W-:Y:S07]  /*faa0*/  LDSM.16.M88.4 R108, [R224+0x2000] ;  /* 0x00200000e06c783b */ /* 0x000fee0000000200 */
[-C--:B--2---:R-:W-:Y:S08]  /*fab0*/  HMMA.16816.F32.BF16 R4, R176, R180.reuse, R4 ;  /* 0x000000b4b004723c */ /* 0x084ff00000041804 */
[C---:B-----5:R-:W-:Y:S08]  /*fac0*/  HMMA.16816.F32.BF16 R8, R184.reuse, R180, R8 ;  /* 0x000000b4b808723c */ /* 0x060ff00000041808 */
        /* <DEDUP_REMOVED lines=106> */
[----:B------:R-:W1:Y:S10]  /*10170*/  MUFU.TANH R209, R15 ;  /* 0x0000000f00d17308 */ /* 0x000e740000002400 */
[----:B------:R1:W1:Y:S01]  /*10180*/  MUFU.TANH R188, R19 ;  /* 0x0000001300bc7308 */ /* 0x0002620000002400 */
[----:B-----5:R-:W5:Y:S01]  /*10190*/  LDSM.16.M88.4 R8, [R223+0x8800] ;  /* 0x00880000df08783b */ /* 0x020f620000000200 */
[-C--:B----4-:R-:W-:Y:S08]  /*101a0*/  HMMA.16816.F32.BF16 R20, R176, R4.reuse, R20 ;  /* 0x00000004b014723c */ /* 0x090ff00000041814 */
[----:B------:R-:W4:Y:S01]  /*101b0*/  MUFU.TANH R204, R12 ;  /* 0x0000000c00cc7308 */ /* 0x000f220000002400 */
[C---:B------:R-:W-:Y:S09]  /*101c0*/  HMMA.16816.F32.BF16 R24, R108.reuse, R4, R24 ;  /* 0x000000046c18723c */ /* 0x040ff20000041818 */
[----:B------:R-:W1:Y:S01]  /*101d0*/  MUFU.TANH R203, R13 ;  /* 0x0000000d00cb7308 */ /* 0x000e620000002400 */
[-C--:B------:R-:W-:Y:S08]  /*101e0*/  HMMA.16816.F32.BF16 R28, R108, R6.reuse, R28 ;  /* 0x000000066c1c723c */ /* 0x080ff0000004181c */
[C---:B------:R-:W-:Y:S01]  /*101f0*/  HMMA.16816.F32.BF16 R32, R176.reuse, R6, R32 ;  /* 0x00000006b020723c */ /* 0x040fe20000041820 */
[----:B------:R-:W1:Y:S01]  /*10200*/  MUFU.TANH R208, R14 ;  /* 0x0000000e00d07308 */ /* 0x000e620000002400 */
        /* <DEDUP_REMOVED lines=22> */
[----:B-1----:R-:W-:Y:S02]  /*10370*/  FMUL.FTZ R19, R33, c[0x0][0x2ec] ;  /* 0x0000bb0021137a20 */ /* 0x002fe40000410000 */
[-C--:B------:R-:W-:Y:S03]  /*10380*/  HMMA.16816.F32.BF16 R52, R176, R4.reuse, R52 ;  /* 0x00000004b034723c */ /* 0x080fe60000041834 */
[----:B------:R-:W1:Y:S01]  /*10390*/  MUFU.TANH R201, R27 ;  /* 0x0000001b00c97308 */ /* 0x000e620000002400 */
        /* <DEDUP_REMOVED lines=9> */
[----:B------:R2:W2:Y:S01]  /*10430*/  MUFU.TANH R196, R30 ;  /* 0x0000001e00c47308 */ /* 0x0004a20000002400 */
[----:B------:R-:W-:Y:S04]  /*10440*/  HMMA.16816.F32.BF16 R64, R176, R6, R64 ;  /* 0x00000006b040723c */ /* 0x000fe80000041840 */
[----:B------:R-:W-:Y:S02]  /*10450*/  FMUL.FTZ R46, R46, c[0x0][0x2ec] ;  /* 0x0000bb002e2e7a20 */ /* 0x000fe40000410000 */
[----:B------:R-:W-:Y:S02]  /*10460*/  FMUL.FTZ R47, R47, c[0x0][0x2ec] ;  /* 0x0000bb002f2f7a20 */ /* 0x000fe40000410000 */
[----:B-----5:R-:W-:Y:S01]  /*10470*/  FMUL.FTZ R26, R48, c[0x0][0x2ec] ;  /* 0x0000bb00301a7a20 */ /* 0x020fe20000410000 */
[----:B------:R5:W3:Y:S03]  /*10480*/  MUFU.TANH R200, R31 ;  /* 0x0000001f00c87308 */ /* 0x000ae60000002400 */
[----:B------:R-:W-:Y:S02]  /*10490*/  FMUL.FTZ R33, R51, c[0x0][0x2ec] ;  /* 0x0000bb0033217a20 */ /* 0x000fe40000410000 */
[----:B-1----:R-:W-:Y:S02]  /*104a0*/  FMUL.FTZ R29, R55, c[0x0][0x2ec] ;  /* 0x0000bb00371d7a20 */ /* 0x002fe40000410000 */
[----:B------:R-:W-:Y:S02]  /*104b0*/  FMUL.FTZ R38, R56, c[0x0][0x2ec] ;  /* 0x0000bb0038267a20 */ /* 0x000fe40000410000 */
[----:B------:R-:W-:Y:S01]  /*104c0*/  FMUL.FTZ R57, R57, c[0x0][0x2ec] ;  /* 0x0000bb0039397a20 */ /* 0x000fe20000410000 */
[----:B------:R1:W1:Y:S01]  /*104d0*/  MUFU.TANH R101, R32 ;  /* 0x0000002000657308 */ /* 0x0002620000002400 */
[----:B------:R-:W-:Y:S02]  /*104e0*/  FMUL.FTZ R59, R59, c[0x0][0x2ec] ;  /* 0x0000bb003b3b7a20 */ /* 0x000fe40000410000 */
[----:B------:R-:W-:Y:S02]  /*104f0*/  FMUL.FTZ R60, R60, c[0x0][0x2ec] ;  /* 0x0000bb003c3c7a20 */ /* 0x000fe40000410000 */
[----:B--2---:R-:W-:Y:S02]  /*10500*/  FMUL.FTZ R30, R54, c[0x0][0x2ec] ;  /* 0x0000bb00361e7a20 */ /* 0x004fe40000410000 */
[----:B------:R-:W-:Y:S02]  /*10510*/  FMUL.FTZ R61, R61, c[0x0][0x2ec] ;  /* 0x0000bb003d3d7a20 */ /* 0x000fe40000410000 */
[----:B------:R-:W-:Y:S01]  /*10520*/  FMUL.FTZ R62, R62, c[0x0][0x2ec] ;  /* 0x0000bb003e3e7a20 */ /* 0x000fe20000410000 */
[----:B------:R2:W2:Y:S01]  /*10530*/  MUFU.TANH R103, R34 ;  /* 0x0000002200677308 */ /* 0x0004a20000002400 */
[----:B------:R-:W-:Y:S02]  /*10540*/  FMUL.FTZ R63, R63, c[0x0][0x2ec] ;  /* 0x0000bb003f3f7a20 */ /* 0x000fe40000410000 */
[----:B------:R-:W-:Y:S02]  /*10550*/  FMUL.FTZ R23, R64, c[0x0][0x2ec] ;  /* 0x0000bb0040177a20 */ /* 0x000fe40000410000 */
[----:B-----5:R-:W-:Y:S02]  /*10560*/  FMUL.FTZ R31, R53, c[0x0][0x2ec] ;  /* 0x0000bb00351f7a20 */ /* 0x020fe40000410000 */
[----:B------:R-:W-:Y:S02]  /*10570*/  FMUL.FTZ R15, R65, c[0x0][0x2ec] ;  /* 0x0000bb00410f7a20 */ /* 0x000fe40000410000 */
[----:B------:R-:W-:Y:S01]  /*10580*/  FMUL.FTZ R24, R66, c[0x0][0x2ec] ;  /* 0x0000bb0042187a20 */ /* 0x000fe20000410000 */
[----:B------:R5:W3:Y:S01]  /*10590*/  MUFU.TANH R102, R35 ;  /* 0x0000002300667308 */ /* 0x000ae20000002400 */
[----:B------:R-:W-:Y:S02]  /*105a0*/  FMUL.FTZ R27, R67, c[0x0][0x2ec] ;  /* 0x0000bb00431b7a20 */ /* 0x000fe40000410000 */
        /* <DEDUP_REMOVED lines=10> */
[----:B------:R2:W1:Y:S01]  /*10650*/  MUFU.TANH R184, R17 ;  /* 0x0000001100b87308 */ /* 0x0004620000002400 */
[----:B------:R-:W-:Y:S02]  /*10660*/  FMUL.FTZ R45, R45, c[0x0][0x2ec] ;  /* 0x0000bb002d2d7a20 */ /* 0x000fe40000410000 */
[----:B------:R-:W-:Y:S02]  /*10670*/  FMUL.FTZ R58, R58, c[0x0][0x2ec] ;  /* 0x0000bb003a3a7a20 */ /* 0x000fe40000410000 */
[----:B-----5:R-:W-:Y:S05]  /*10680*/  FMUL.FTZ R35, R49, c[0x0][0x2ec] ;  /* 0x0000bb0031237a20 */ /* 0x020fea0000410000 */
[----:B------:R2:W1:Y:S10]  /*10690*/  MUFU.TANH R191, R18 ;  /* 0x0000001200bf7308 */ /* 0x0004740000002400 */
[----:B------:R2:W1:Y:S10]  /*106a0*/  MUFU.TANH R181, R20 ;  /* 0x0000001400b57308 */ /* 0x0004740000002400 */
[----:B------:R2:W1:Y:S10]  /*106b0*/  MUFU.TANH R183, R22 ;  /* 0x0000001600b77308 */ /* 0x0004740000002400 */
[----:B------:R2:W1:Y:S10]  /*106c0*/  MUFU.TANH R190, R25 ;  /* 0x0000001900be7308 */ /* 0x0004740000002400 */
[----:B------:R2:W1:Y:S10]  /*106d0*/  MUFU.TANH R189, R28 ;  /* 0x0000001c00bd7308 */ /* 0x0004740000002400 */
[----:B------:R-:W1:Y:S10]  /*106e0*/  MUFU.TANH R19, R19 ;  /* 0x0000001300137308 */ /* 0x000e740000002400 */
[----:B------:R-:W1:Y:S10]  /*106f0*/  MUFU.TANH R8, R8 ;  /* 0x0000000800087308 */ /* 0x000e740000002400 */
[----:B------:R-:W1:Y:S10]  /*10700*/  MUFU.TANH R21, R21 ;  /* 0x0000001500157308 */ /* 0x000e740000002400 */
[----:B------:R-:W1:Y:S10]  /*10710*/  MUFU.TANH R37, R37 ;  /* 0x0000002500257308 */ /* 0x000e740000002400 */
[----:B------:R-:W1:Y:S10]  /*10720*/  MUFU.TANH R36, R36 ;  /* 0x0000002400247308 */ /* 0x000e740000002400 */
[----:B------:R2:W1:Y:S10]  /*10730*/  MUFU.TANH R180, R40 ;  /* 0x0000002800b47308 */ /* 0x0004740000002400 */
        /* <DEDUP_REMOVED lines=26> */
[----:B------:R-:W1:Y:S02]  /*108e0*/  MUFU.TANH R27, R27 ;  /* 0x0000001b001b7308 */ /* 0x000e640000002400 */
[----:B-1234-:R-:W-:-:S05]  /*108f0*/  @P0 BRA `(.L_x_701) ;  /* 0xffffec8000000947 */ /* 0x01efca000383ffff */
.L_x_700:
[----:B------:R-:W2:Y:S08]  /*10900*/  S2R R0, SR_TID.X ;  /* 0x0000000000007919 */ /* 0x000eb00000002100 */
[----:B------:R-:W-:Y:S01]  /*10910*/  LDSM.16.MT88.4 R52, [R220+0xa000] ;  /* 0x00a00000dc34783b */ /* 0x000fe20000004200 */
[----:B--2---:R-:W-:Y:S05]  /*10920*/  IMAD.SHL.U32 R0, R0, 0x2, RZ ;  /* 0x0000000200007824 */ /* 0x004fea00078e00ff */
[----:B------:R-:W-:Y:S05]  /*10930*/  LOP3.LUT R0, R0, 0x6, RZ, 0xc0, !PT ;  /* 0x0000000600007812 */ /* 0x000fea00078ec0ff */
[----:B------:R-:W-:Y:S05]  /*10940*/  IMAD R0, R235, 0x40, R0 ;  /* 0x00000040eb007824 */ /* 0x000fea00078e0200 */
[C---:B------:R-:W-:Y:S02]  /*10950*/  ISETP.GE.AND P1, PT, R0.reuse, R227, PT ;  /* 0x000000e30000720c */ /* 0x040fe40003f26270 */
[C---:B------:R-:W-:Y:S02]  /*10960*/  IADD3 R14, R0.reuse, 0x9, RZ ;  /* 0x00000009000e7810 */ /* 0x040fe40007ffe0ff */
[C---:B------:R-:W-:Y:S02]  /*10970*/  ISETP.GE.OR P1, PT, R0.reuse, R231, !P1 ;  /* 0x000000e70000720c */ /* 0x040fe40004f26670 */
[----:B------:R-:W-:Y:S02]  /*10980*/  IADD3 R10, R0, 0x19, RZ ;  /* 0x00000019000a7810 */ /* 0x000fe40007ffe0ff */
[----:B------:R-:W-:Y:S02]  /*10990*/  FSEL R25, R197, -INF , !P1 ;  /* 0xff800000c5197808 */ /* 0x000fe40004800000 */
[-C--:B------:R-:W-:Y:S02]  /*109a0*/  ISETP.GE.AND P1, PT, R14, R229.reuse, PT ;  /* 0x000000e50e00720c */ /* 0x080fe40003f26270 */
[----:B------:R-:W-:Y:S02]  /*109b0*/  ISETP.GE.AND P5, PT, R0, R229, PT ;  /* 0x000000e50000720c */ /* 0x000fe40003fa6270 */
[-C--:B------:R-:W-:Y:S02]  /*109c0*/  ISETP.GE.OR P1, PT, R14, R233.reuse, !P1 ;  /* 0x000000e90e00720c */ /* 0x080fe40004f26670 */
[----:B------:R-:W-:Y:S02]  /*109d0*/  ISETP.GE.OR P5, PT, R0, R233, !P5 ;  /* 0x000000e90000720c */ /* 0x000fe40006fa6670 */
[----:B------:R-:W-:Y:S02]  /*109e0*/  FSEL R22, R184, -INF , !P1 ;  /* 0xff800000b8167808 */ /* 0x000fe40004800000 */
[----:B------:R-:W-:Y:S02]  /*109f0*/  ISETP.GE.AND P1, PT, R10, R229, PT ;  /* 0x000000e50a00720c */ /* 0x000fe40003f26270 */
[C---:B------:R-:W-:Y:S02]  /*10a00*/  IADD3 R2, R0.reuse, 0x1, RZ ;  /* 0x0000000100027810 */ /* 0x040fe40007ffe0ff */
[----:B------:R-:W-:Y:S02]  /*10a10*/  FSEL R16, R195, -INF , !P5 ;  /* 0xff800000c3107808 */ /* 0x000fe40006800000 */
[----:B------:R-:W-:Y:S02]  /*10a20*/  IADD3 R9, R0, 0x20, RZ ;  /* 0x0000002000097810 */ /* 0x000fe40007ffe0ff */
[----:B------:R-:W-:Y:S02]  /*10a30*/  ISETP.GE.OR P1, PT, R10, R233, !P1 ;  /* 0x000000e90a00720c */ /* 0x000fe40004f26670 */
[C---:B------:R-:W-:Y:S02]  /*10a40*/  ISETP.GE.AND P4, PT, R2.reuse, R229, PT ;  /* 0x000000e50200720c */ /* 0x040fe40003f86270 */
[C---:B------:R-:W-:Y:S02]  /*10a50*/  ISETP.GE.AND P3, PT, R2.reuse, R228, PT ;  /* 0x000000e40200720c */ /* 0x040fe40003f66270 */
[C---:B------:R-:W-:Y:S02]  /*10a60*/  ISETP.GE.AND P2, PT, R2.reuse, R227, PT ;  /* 0x000000e30200720c */ /* 0x040fe40003f46270 */
[----:B------:R-:W-:Y:S02]  /*10a70*/  ISETP.GE.AND P6, PT, R2, R226, PT ;  /* 0x000000e20200720c */ /* 0x000fe40003fc6270 */
[C---:B------:R-:W-:Y:S02]  /*10a80*/  ISETP.GE.AND P0, PT, R0.reuse, R228, PT ;  /* 0x000000e40000720c */ /* 0x040fe40003f06270 */
[----:B------:R-:W-:Y:S02]  /*10a90*/  ISETP.GE.AND P5, PT, R0, R226, PT ;  /* 0x000000e20000720c */ /* 0x000fe40003fa6270 */
[C---:B------:R-:W-:Y:S02]  /*10aa0*/  ISETP.GE.OR P4, PT, R2.reuse, R233, !P4 ;  /* 0x000000e90200720c */ /* 0x040fe40006786670 */
[-C--:B------:R-:W-:Y:S02]  /*10ab0*/  ISETP.GE.OR P3, PT, R2, R232.reuse, !P3 ;  /* 0x000000e80200720c */ /* 0x080fe40005f66670 */
[----:B------:R-:W-:Y:S02]  /*10ac0*/  ISETP.GE.OR P0, PT, R0, R232, !P0 ;  /* 0x000000e80000720c */ /* 0x000fe40004706670 */
[----:B------:R-:W-:Y:S02]  /*10ad0*/  FSEL R58, R19, -INF , !P1 ;  /* 0xff800000133a7808 */ /* 0x000fe40004800000 */
[----:B------:R-:W-:Y:S02]  /*10ae0*/  ISETP.GE.AND P1, PT, R9, R229, PT ;  /* 0x000000e50900720c */ /* 0x000fe40003f26270 */
[C---:B------:R-:W-:Y:S02]  /*10af0*/  ISETP.GE.OR P2, PT, R2.reuse, R231, !P2 ;  /* 0x000000e70200720c */ /* 0x040fe40005746670 */
[-C--:B------:R-:W-:Y:S02]  /*10b00*/  ISETP.GE.OR P6, PT, R2, R230.reuse, !P6 ;  /* 0x000000e60200720c */ /* 0x080fe400077c6670 */
[C---:B------:R-:W-:Y:S02]  /*10b10*/  IADD3 R2, R0.reuse, 0x8, RZ ;  /* 0x0000000800027810 */ /* 0x040fe40007ffe0ff */
[C---:B------:R-:W-:Y:S02]  /*10b20*/  IADD3 R13, R0.reuse, 0x10, RZ ;  /* 0x00000010000d7810 */ /* 0x040fe40007ffe0ff */
[----:B------:R-:W-:Y:S02]  /*10b30*/  ISETP.GE.OR P5, PT, R0, R230, !P5 ;  /* 0x000000e60000720c */ /* 0x000fe40006fa6670 */
[----:B------:R-:W-:Y:S02]  /*10b40*/  FSEL R18, R199, -INF , !P0 ;  /* 0xff800000c7127808 */ /* 0x000fe40004000000 */
[----:B------:R-:W-:Y:S02]  /*10b50*/  ISETP.GE.AND P0, PT, R2, R229, PT ;  /* 0x000000e50200720c */ /* 0x000fe40003f06270 */
[----:B------:R-:W-:Y:S02]  /*10b60*/  FSEL R28, R192, -INF , !P5 ;  /* 0xff800000c01c7808 */ /* 0x000fe40006800000 */
[----:B------:R-:W-:Y:S02]  /*10b70*/  ISETP.GE.OR P1, PT, R9, R233, !P1 ;  /* 0x000000e90900720c */ /* 0x000fe40004f26670 */
[C---:B-1----:R-:W-:Y:S02]  /*10b80*/  IADD3 R7, R0.reuse, 0x21, RZ ;  /* 0x0000002100077810 */ /* 0x042fe40007ffe0ff */
[C---:B------:R-:W-:Y:S02]  /*10b90*/  ISETP.GE.AND P5, PT, R13.reuse, R229, PT ;  /* 0x000000e50d00720c */ /* 0x040fe40003fa6270 */
[----:B------:R-:W-:Y:S02]  /*10ba0*/  IADD3 R12, R0, 0x11, RZ ;  /* 0x00000011000c7810 */ /* 0x000fe40007ffe0ff */
[-C--:B------:R-:W-:Y:S02]  /*10bb0*/  ISETP.GE.OR P0, PT, R2, R233.reuse, !P0 ;  /* 0x000000e90200720c */ /* 0x080fe40004706670 */
[----:B------:R-:W-:Y:S02]  /*10bc0*/  FSEL R17, R202, -INF , !P4 ;  /* 0xff800000ca117808 */ /* 0x000fe40006000000 */
[----:B------:R-:W-:Y:S02]  /*10bd0*/  ISETP.GE.OR P5, PT, R13, R233, !P5 ;  /* 0x000000e90d00720c */ /* 0x000fe40006fa6670 */
[----:B------:R-:W-:Y:S02]  /*10be0*/  FSEL R202, R8, -INF , !P1 ;  /* 0xff80000008ca7808 */ /* 0x000fe40004800000 */
[-C--:B------:R-:W-:Y:S02]  /*10bf0*/  ISETP.GE.AND P1, PT, R7, R229.reuse, PT ;  /* 0x000000e50700720c */ /* 0x080fe40003f26270 */
[C---:B------:R-:W-:Y:S02]  /*10c00*/  IADD3 R11, R0.reuse, 0x18, RZ ;  /* 0x00000018000b7810 */ /* 0x040fe40007ffe0ff */
[----:B------:R-:W-:Y:S02]  /*10c10*/  IADD3 R6, R0, 0x28, RZ ;  /* 0x0000002800067810 */ /* 0x000fe40007ffe0ff */
[----:B------:R-:W-:Y:S02]  /*10c20*/  FSEL R20, R185, -INF , !P0 ;  /* 0xff800000b9147808 */ /* 0x000fe40004000000 */
[----:B------:R-:W-:Y:S02]  /*10c30*/  ISETP.GE.AND P4, PT, R12, R229, PT ;  /* 0x000000e50c00720c */ /* 0x000fe40003f86270 */
[----:B------:R-:W-:Y:S02]  /*10c40*/  FSEL R40, R181, -INF , !P5 ;  /* 0xff800000b5287808 */ /* 0x000fe40006800000 */
[----:B------:R-:W-:Y:S02]  /*10c50*/  FSEL R19, R205, -INF , !P3 ;  /* 0xff800000cd137808 */ /* 0x000fe40005800000 */
[----:B------:R-:W-:Y:S02]  /*10c60*/  ISETP.GE.AND P5, PT, R2, R228, PT ;  /* 0x000000e40200720c */ /* 0x000fe40003fa6270 */
[----:B------:R-:W-:Y:S02]  /*10c70*/  ISETP.GE.OR P1, PT, R7, R233, !P1 ;  /* 0x000000e90700720c */ /* 0x000fe40004f26670 */
[-C--:B------:R-:W-:Y:S02]  /*10c80*/  ISETP.GE.AND P0, PT, R11, R229.reuse, PT ;  /* 0x000000e50b00720c */ /* 0x080fe40003f06270 */
[----:B------:R-:W-:Y:S02]  /*10c90*/  ISETP.GE.AND P3, PT, R6, R229, PT ;  /* 0x000000e50600720c */ /* 0x000fe40003f66270 */
[-C--:B------:R-:W-:Y:S02]  /*10ca0*/  ISETP.GE.OR P4, PT, R12, R233.reuse, !P4 ;  /* 0x000000e90c00720c */ /* 0x080fe40006786670 */
[----:B------:R-:W-:Y:S02]  /*10cb0*/  ISETP.GE.OR P5, PT, R2, R232, !P5 ;  /* 0x000000e80200720c */ /* 0x000fe40006fa6670 */
[----:B------:R-:W-:Y:S02]  /*10cc0*/  FSEL R207, R21, -INF , !P1 ;  /* 0xff80000015cf7808 */ /* 0x000fe40004800000 */
[----:B------:R-:W-:Y:S02]  /*10cd0*/  IADD3 R5, R0, 0x29, RZ ;  /* 0x0000002900057810 */ /* 0x000fe40007ffe0ff */
[-C--:B------:R-:W-:Y:S02]  /*10ce0*/  ISETP.GE.OR P0, PT, R11, R233.reuse, !P0 ;  /* 0x000000e90b00720c */ /* 0x080fe40004706670 */
[----:B------:R-:W-:Y:S02]  /*10cf0*/  ISETP.GE.AND P1, PT, R14, R228, PT ;  /* 0x000000e40e00720c */ /* 0x000fe40003f26270 */
[----:B------:R-:W-:Y:S02]  /*10d00*/  ISETP.GE.OR P3, PT, R6, R233, !P3 ;  /* 0x000000e90600720c */ /* 0x000fe40005f66670 */
[----:B------:R-:W-:Y:S02]  /*10d10*/  FSEL R21, R191, -INF , !P5 ;  /* 0xff800000bf157808 */ /* 0x000fe40006800000 */
[----:B------:R-:W-:Y:S02]  /*10d20*/  FSEL R41, R104, -INF , !P4 ;  /* 0xff80000068297808 */ /* 0x000fe40006000000 */
[----:B------:R-:W-:Y:S02]  /*10d30*/  FSEL R56, R101, -INF , !P0 ;  /* 0xff80000065387808 */ /* 0x000fe40004000000 */
[----:B------:R-:W-:Y:S02]  /*10d40*/  IADD3 R4, R0, 0x30, RZ ;  /* 0x0000003000047810 */ /* 0x000fe40007ffe0ff */
[----:B------:R-:W-:Y:S02]  /*10d50*/  ISETP.GE.AND P5, PT, R5, R229, PT ;  /* 0x000000e50500720c */ /* 0x000fe40003fa6270 */
[----:B------:R-:W-:Y:S02]  /*10d60*/  ISETP.GE.AND P4, PT, R2, R227, PT ;  /* 0x000000e30200720c */ /* 0x000fe40003f86270 */
[----:B------:R-:W-:Y:S02]  /*10d70*/  ISETP.GE.OR P1, PT, R14, R232, !P1 ;  /* 0x000000e80e00720c */ /* 0x000fe40004f26670 */
[----:B------:R-:W-:Y:S02]  /*10d80*/  FSEL R210, R26, -INF , !P3 ;  /* 0xff8000001ad27808 */ /* 0x000fe40005800000 */
[----:B------:R-:W-:Y:S02]  /*10d90*/  ISETP.GE.AND P3, PT, R13, R228, PT ;  /* 0x000000e40d00720c */ /* 0x000fe40003f66270 */
[C---:B------:R-:W-:Y:S02]  /*10da0*/  ISETP.GE.AND P0, PT, R2.reuse, R226, PT ;  /* 0x000000e20200720c */ /* 0x040fe40003f06270 */
[----:B------:R-:W-:Y:S02]  /*10db0*/  ISETP.GE.OR P4, PT, R2, R231, !P4 ;  /* 0x000000e70200720c */ /* 0x000fe40006786670 */
[----:B------:R-:W-:Y:S02]  /*10dc0*/  ISETP.GE.OR P5, PT, R5, R233, !P5 ;  /* 0x000000e90500720c */ /* 0x000fe40006fa6670 */
[----:B------:R-:W-:Y:S02]  /*10dd0*/  FSEL R26, R188, -INF , !P1 ;  /* 0xff800000bc1a7808 */ /* 0x000fe40004800000 */
[----:B------:R-:W-:Y:S02]  /*10de0*/  ISETP.GE.OR P3, PT, R13, R232, !P3 ;  /* 0x000000e80d00720c */ /* 0x000fe40005f66670 */
[----:B------:R-:W-:Y:S02]  /*10df0*/  ISETP.GE.OR P0, PT, R2, R230, !P0 ;  /* 0x000000e60200720c */ /* 0x000fe40004706670 */
[----:B------:R-:W-:Y:S02]  /*10e00*/  IADD3 R2, R0, 0x31, RZ ;  /* 0x0000003100027810 */ /* 0x000fe40007ffe0ff */
[----:B------:R-:W-:Y:S02]  /*10e10*/  ISETP.GE.AND P1, PT, R4, R229, PT ;  /* 0x000000e50400720c */ /* 0x000fe40003f26270 */
[----:B------:R-:W-:Y:S02]  /*10e20*/  FSEL R44, R183, -INF , !P3 ;  /* 0xff800000b72c7808 */ /* 0x000fe40005800000 */
[----:B------:R-:W-:Y:S02]  /*10e30*/  FSEL R237, R35, -INF , !P5 ;  /* 0xff80000023ed7808 */ /* 0x000fe40006800000 */
[----:B------:R-:W-:Y:S02]  /*10e40*/  ISETP.GE.AND P5, PT, R12, R228, PT ;  /* 0x000000e40c00720c */ /* 0x000fe40003fa6270 */
[----:B------:R-:W-:Y:S02]  /*10e50*/  ISETP.GE.OR P1, PT, R4, R233, !P1 ;  /* 0x000000e90400720c */ /* 0x000fe40004f26670 */
[----:B------:R-:W-:Y:S02]  /*10e60*/  ISETP.GE.AND P3, PT, R2, R229, PT ;  /* 0x000000e50200720c */ /* 0x000fe40003f66270 */
[----:B------:R-:W-:Y:S02]  /*10e70*/  IADD3 R8, R0, 0x38, RZ ;  /* 0x0000003800087810 */ /* 0x000fe40007ffe0ff */
[----:B------:R-:W-:Y:S02]  /*10e80*/  ISETP.GE.OR P5, PT, R12, R232, !P5 ;  /* 0x000000e80c00720c */ /* 0x000fe40006fa6670 */
[----:B------:R-:W-:Y:S02]  /*10e90*/  FSEL R50, R32, -INF , !P1 ;  /* 0xff80000020327808 */ /* 0x000fe40004800000 */
[----:B------:R-:W-:Y:S02]  /*10ea0*/  ISETP.GE.OR P3, PT, R2, R233, !P3 ;  /* 0x000000e90200720c */ /* 0x000fe40005f66670 */
[----:B------:R-:W-:Y:S02]  /*10eb0*/  ISETP.GE.AND P1, PT, R11, R228, PT ;  /* 0x000000e40b00720c */ /* 0x000fe40003f26270 */
[----:B------:R-:W-:Y:S02]  /*10ec0*/  FSEL R45, R182, -INF , !P5 ;  /* 0xff800000b62d7808 */ /* 0x000fe40006800000 */
[----:B------:R-:W-:Y:S02]  /*10ed0*/  ISETP.GE.AND P5, PT, R8, R229, PT ;  /* 0x000000e50800720c */ /* 0x000fe40003fa6270 */
[----:B------:R-:W-:Y:S02]  /*10ee0*/  FSEL R66, R31, -INF , !P3 ;  /* 0xff8000001f427808 */ /* 0x000fe40005800000 */
        /* <DEDUP_REMOVED lines=8> */
[----:B------:R-:W-:Y:S02]  /*10f70*/  FSEL R65, R102, -INF , !P3 ;  /* 0xff80000066417808 */ /* 0x000fe40005800000 */
[-C--:B------:R-:W-:Y:S02]  /*10f80*/  ISETP.GE.AND P5, PT, R9, R228.reuse, PT ;  /* 0x000000e40900720c */ /* 0x080fe40003fa6270 */
[----:B------:R-:W-:Y:S02]  /*10f90*/  ISETP.GE.AND P3, PT, R7, R228, PT ;  /* 0x000000e40700720c */ /* 0x000fe40003f66270 */
[----:B------:R-:W-:Y:S02]  /*10fa0*/  ISETP.GE.OR P1, PT, R0, R233, !P1 ;  /* 0x000000e90000720c */ /* 0x000fe40004f26670 */
[-C--:B------:R-:W-:Y:S02]  /*10fb0*/  ISETP.GE.OR P5, PT, R9, R232.reuse, !P5 ;  /* 0x000000e80900720c */ /* 0x080fe40006fa6670 */
[----:B------:R-:W-:Y:S02]  /*10fc0*/  ISETP.GE.OR P3, PT, R7, R232, !P3 ;  /* 0x000000e80700720c */ /* 0x000fe40005f66670 */
[----:B------:R-:W-:Y:S02]  /*10fd0*/  FSEL R214, R15, -INF , !P1 ;  /* 0xff8000000fd67808 */ /* 0x000fe40004800000 */
[----:B------:R-:W-:Y:S02]  /*10fe0*/  FMNMX.FTZ R15, R16, R3, !PT ;  /* 0x00000003100f7209 */ /* 0x000fe40007810000 */
[----:B------:R-:W-:Y:S02]  /*10ff0*/  FSEL R199, R37, -INF , !P5 ;  /* 0xff80000025c77808 */ /* 0x000fe40006800000 */
[----:B------:R-:W-:Y:S02]  /*11000*/  FSEL R205, R36, -INF , !P3 ;  /* 0xff80000024cd7808 */ /* 0x000fe40005800000 */
[----:B------:R-:W-:Y:S02]  /*11010*/  FMNMX.FTZ R15, R17, R15, !PT ;  /* 0x0000000f110f7209 */ /* 0x000fe40007810000 */
[CC--:B------:R-:W-:Y:S02]  /*11020*/  ISETP.GE.AND P5, PT, R5.reuse, R228.reuse, PT ;  /* 0x000000e40500720c */ /* 0x0c0fe40003fa6270 */
[----:B------:R-:W-:Y:S02]  /*11030*/  ISETP.GE.AND P3, PT, R4, R228, PT ;  /* 0x000000e40400720c */ /* 0x000fe40003f66270 */
[----:B------:R-:W-:Y:S02]  /*11040*/  FMNMX.FTZ R15, R20, R15, !PT ;  /* 0x0000000f140f7209 */ /* 0x000fe40007810000 */
[----:B------:R-:W-:Y:S02]  /*11050*/  ISETP.GE.OR P5, PT, R5, R232, !P5 ;  /* 0x000000e80500720c */ /* 0x000fe40006fa6670 */
[----:B------:R-:W-:Y:S02]  /*11060*/  ISETP.GE.AND P1, PT, R6, R228, PT ;  /* 0x000000e40600720c */ /* 0x000fe40003f26270 */
[----:B------:R-:W-:Y:S02]  /*11070*/  ISETP.GE.OR P3, PT, R4, R232, !P3 ;  /* 0x000000e80400720c */ /* 0x000fe40005f66670 */
[----:B------:R-:W-:Y:S02]  /*11080*/  FMNMX.FTZ R15, R22, R15, !PT ;  /* 0x0000000f160f7209 */ /* 0x000fe40007810000 */
[----:B------:R-:W-:Y:S02]  /*11090*/  FSEL R236, R33, -INF , !P5 ;  /* 0xff80000021ec7808 */ /* 0x000fe40006800000 */
[----:B------:R-:W-:Y:S02]  /*110a0*/  ISETP.GE.AND P5, PT, R8, R228, PT ;  /* 0x000000e40800720c */ /* 0x000fe40003fa6270 */
[----:B------:R-:W-:Y:S02]  /*110b0*/  FSEL R30, R30, -INF , !P3 ;  /* 0xff8000001e1e7808 */ /* 0x000fe40005800000 */
[----:B------:R-:W-:Y:S02]  /*110c0*/  ISETP.GE.OR P1, PT, R6, R232, !P1 ;  /* 0x000000e80600720c */ /* 0x000fe40004f26670 */
[----:B------:R-:W-:Y:S02]  /*110d0*/  ISETP.GE.AND P3, PT, R0, R228, PT ;  /* 0x000000e40000720c */ /* 0x000fe40003f66270 */
[----:B------:R-:W-:Y:S02]  /*110e0*/  ISETP.GE.OR P5, PT, R8, R232, !P5 ;  /* 0x000000e80800720c */ /* 0x000fe40006fa6670 */
[----:B------:R-:W-:Y:S02]  /*110f0*/  FSEL R218, R34, -INF , !P1 ;  /* 0xff80000022da7808 */ /* 0x000fe40004800000 */
[----:B------:R-:W-:Y:S02]  /*11100*/  FMNMX.FTZ R15, R40, R15, !PT ;  /* 0x0000000f280f7209 */ /* 0x000fe40007810000 */
[----:B------:R-:W-:Y:S02]  /*11110*/  ISETP.GE.AND P1, PT, R2, R228, PT ;  /* 0x000000e40200720c */ /* 0x000fe40003f26270 */
[-C--:B------:R-:W-:Y:S02]  /*11120*/  ISETP.GE.OR P3, PT, R0, R232.reuse, !P3 ;  /* 0x000000e80000720c */ /* 0x080fe40005f66670 */
[----:B------:R-:W-:Y:S02]  /*11130*/  ISETP.GE.OR P1, PT, R2, R232, !P1 ;  /* 0x000000e80200720c */ /* 0x000fe40004f26670 */
[----:B------:R-:W-:Y:S02]  /*11140*/  FSEL R49, R27, -INF , !P3 ;  /* 0xff8000001b317808 */ /* 0x000fe40005800000 */
[----:B------:R-:W-:Y:S02]  /*11150*/  FMNMX.FTZ R15, R41, R15, !PT ;  /* 0x0000000f290f7209 */ /* 0x000fe40007810000 */
[----:B------:R-:W-:Y:S02]  /*11160*/  FSEL R246, R24, -INF , !P5 ;  /* 0xff80000018f67808 */ /* 0x000fe40006800000 */
[----:B------:R-:W-:Y:S02]  /*11170*/  FSEL R24, R206, -INF , !P2 ;  /* 0xff800000ce187808 */ /* 0x000fe40005000000 */
[CC--:B------:R-:W-:Y:S02]  /*11180*/  ISETP.GE.AND P2, PT, R13.reuse, R227.reuse, PT ;  /* 0x000000e30d00720c */ /* 0x0c0fe40003f46270 */
[-C--:B------:R-:W-:Y:S02]  /*11190*/  ISETP.GE.AND P3, PT, R13, R226.reuse, PT ;  /* 0x000000e20d00720c */ /* 0x080fe40003f66270 */
[----:B------:R-:W-:Y:S02]  /*111a0*/  FSEL R51, R29, -INF , !P1 ;  /* 0xff8000001d337808 */ /* 0x000fe40004800000 */
[C---:B------:R-:W-:Y:S02]  /*111b0*/  ISETP.GE.AND P1, PT, R14.reuse, R227, PT ;  /* 0x000000e30e00720c */ /* 0x040fe40003f26270 */
[----:B------:R-:W-:Y:S02]  /*111c0*/  ISETP.GE.AND P5, PT, R14, R226, PT ;  /* 0x000000e20e00720c */ /* 0x000fe40003fa6270 */
[C---:B------:R-:W-:Y:S02]  /*111d0*/  ISETP.GE.OR P2, PT, R13.reuse, R231, !P2 ;  /* 0x000000e70d00720c */ /* 0x040fe40005746670 */
[-C--:B------:R-:W-:Y:S02]  /*111e0*/  ISETP.GE.OR P3, PT, R13, R230.reuse, !P3 ;  /* 0x000000e60d00720c */ /* 0x080fe40005f66670 */
[----:B------:R-:W-:Y:S02]  /*111f0*/  FMNMX.FTZ R13, R56, R15, !PT ;  /* 0x0000000f380d7209 */ /* 0x000fe40007810000 */
[C---:B------:R-:W-:Y:S02]  /*11200*/  ISETP.GE.OR P1, PT, R14.reuse, R231, !P1 ;  /* 0x000000e70e00720c */ /* 0x040fe40004f26670 */
        /* <DEDUP_REMOVED lines=9> */
[----:B------:R-:W-:Y:S02]  /*112a0*/  FSEL R15, R204, -INF , !P4 ;  /* 0xff800000cc0f7808 */ /* 0x000fe40006000000 */
        /* <DEDUP_REMOVED lines=8> */
[----:B------:R-:W-:Y:S02]  /*11330*/  FSEL R186, R186, -INF , !P2 ;  /* 0xff800000baba7808 */ /* 0x000fe40005000000 */
[----:B------:R-:W-:Y:S02]  /*11340*/  FSEL R185, R190, -INF , !P4 ;  /* 0xff800000beb97808 */ /* 0x000fe40006000000 */
[----:B------:R-:W-:Y:S02]  /*11350*/  FMNMX.FTZ R12, R44, R12, !PT ;  /* 0x0000000c2c0c7209 */ /* 0x000fe40007810000 */
[----:B------:R-:W-:Y:S02]  /*11360*/  FMNMX.FTZ R104, R48, R104, !PT ;  /* 0x0000006830687209 */ /* 0x000fe40007810000 */
[C---:B------:R-:W-:Y:S02]  /*11370*/  ISETP.GE.AND P2, PT, R11.reuse, R227, PT ;  /* 0x000000e30b00720c */ /* 0x040fe40003f46270 */
[C---:B------:R-:W-:Y:S02]  /*11380*/  ISETP.GE.AND P4, PT, R11.reuse, R226, PT ;  /* 0x000000e20b00720c */ /* 0x040fe40003f86270 */
[C---:B------:R-:W-:Y:S02]  /*11390*/  ISETP.GE.OR P2, PT, R11.reuse, R231, !P2 ;  /* 0x000000e70b00720c */ /* 0x040fe40005746670 */
[----:B------:R-:W-:Y:S02]  /*113a0*/  ISETP.GE.OR P4, PT, R11, R230, !P4 ;  /* 0x000000e60b00720c */ /* 0x000fe40006786670 */
[----:B------:R-:W-:Y:S02]  /*113b0*/  FMNMX.FTZ R11, R45, R12, !PT ;  /* 0x0000000c2d0b7209 */ /* 0x000fe40007810000 */
[----:B------:R-:W-:Y:S02]  /*113c0*/  FMNMX.FTZ R104, R214, R104, !PT ;  /* 0x00000068d6687209 */ /* 0x000fe40007810000 */
[----:B------:R-:W-:Y:S02]  /*113d0*/  FMNMX.FTZ R11, R64, R11, !PT ;  /* 0x0000000b400b7209 */ /* 0x000fe40007810000 */
[----:B------:R-:W-:Y:S01]  /*113e0*/  FSEL R14, R211, -INF , !P6 ;  /* 0xff800000d30e7808 */ /* 0x000fe20007000000 */
[----:B------:R-:W1:Y:S01]  /*113f0*/  SHFL.BFLY PT, R12, R104, 0x2, 0x1f ;  /* 0x0c401f00680c7f89 */ /* 0x000e6200000e0000 */
[----:B------:R-:W-:Y:S01]  /*11400*/  FMNMX.FTZ R11, R65, R11, !PT ;  /* 0x0000000b410b7209 */ /* 0x000fe20007810000 */
[----:B------:R-:W-:Y:S01]  /*11410*/  IMAD.MOV.U32 R211, RZ, RZ, R30 ;  /* 0x000000ffffd37224 */ /* 0x000fe200078e001e */
[----:B------:R-:W-:Y:S02]  /*11420*/  ISETP.GE.AND P6, PT, R9, R227, PT ;  /* 0x000000e30900720c */ /* 0x000fe40003fc6270 */
[----:B------:R-:W-:Y:S02]  /*11430*/  FMNMX.FTZ R11, R199, R11, !PT ;  /* 0x0000000bc70b7209 */ /* 0x000fe40007810000 */
[----:B------:R-:W-:Y:S02]  /*11440*/  ISETP.GE.OR P6, PT, R9, R231, !P6 ;  /* 0x000000e70900720c */ /* 0x000fe400077c6670 */
[----:B------:R-:W-:Y:S02]  /*11450*/  FMNMX.FTZ R11, R205, R11, !PT ;  /* 0x0000000bcd0b7209 */ /* 0x000fe40007810000 */
[----:B------:R-:W-:Y:S02]  /*11460*/  FSEL R13, R208, -INF , !P0 ;  /* 0xff800000d00d7808 */ /* 0x000fe40004000000 */
[----:B------:R-:W-:Y:S02]  /*11470*/  ISETP.GE.AND P0, PT, R9, R226, PT ;  /* 0x000000e20900720c */ /* 0x000fe40003f06270 */
[----:B------:R-:W-:Y:S02]  /*11480*/  FSEL R189, R189, -INF , !P2 ;  /* 0xff800000bdbd7808 */ /* 0x000fe40005000000 */
[-C--:B------:R-:W-:Y:S02]  /*11490*/  ISETP.GE.AND P2, PT, R10, R227.reuse, PT ;  /* 0x000000e30a00720c */ /* 0x080fe40003f46270 */
[----:B------:R-:W-:Y:S02]  /*114a0*/  FSEL R197, R180, -INF , !P6 ;  /* 0xff800000b4c57808 */ /* 0x000fe40007000000 */
[----:B------:R-:W-:Y:S02]  /*114b0*/  ISETP.GE.AND P6, PT, R7, R227, PT ;  /* 0x000000e30700720c */ /* 0x000fe40003fc6270 */
[----:B------:R-:W-:Y:S02]  /*114c0*/  ISETP.GE.OR P0, PT, R9, R230, !P0 ;  /* 0x000000e60900720c */ /* 0x000fe40004706670 */
[----:B------:R-:W-:Y:S02]  /*114d0*/  FMNMX.FTZ R9, R218, R11, !PT ;  /* 0x0000000bda097209 */ /* 0x000fe40007810000 */
[-C--:B------:R-:W-:Y:S02]  /*114e0*/  ISETP.GE.OR P2, PT, R10, R231.reuse, !P2 ;  /* 0x000000e70a00720c */ /* 0x080fe40005746670 */
[----:B------:R-:W-:Y:S02]  /*114f0*/  ISETP.GE.OR P6, PT, R7, R231, !P6 ;  /* 0x000000e70700720c */ /* 0x000fe400077c6670 */
[----:B------:R-:W-:Y:S02]  /*11500*/  FMNMX.FTZ R9, R236, R9, !PT ;  /* 0x00000009ec097209 */ /* 0x000fe40007810000 */
[----:B------:R-:W-:Y:S02]  /*11510*/  FSEL R187, R187, -INF , !P2 ;  /* 0xff800000bbbb7808 */ /* 0x000fe40005000000 */
[-C--:B------:R-:W-:Y:S02]  /*11520*/  ISETP.GE.AND P2, PT, R10, R226.reuse, PT ;  /* 0x000000e20a00720c */ /* 0x080fe40003f46270 */
[----:B------:R-:W-:Y:S02]  /*11530*/  FSEL R188, R201, -INF , !P1 ;  /* 0xff800000c9bc7808 */ /* 0x000fe40004800000 */
[----:B------:R-:W-:Y:S02]  /*11540*/  ISETP.GE.AND P1, PT, R4, R227, PT ;  /* 0x000000e30400720c */ /* 0x000fe40003f26270 */
[----:B------:R-:W-:Y:S02]  /*11550*/  FSEL R191, R196, -INF , !P4 ;  /* 0xff800000c4bf7808 */ /* 0x000fe40006000000 */
[CC--:B------:R-:W-:Y:S02]  /*11560*/  ISETP.GE.AND P4, PT, R4.reuse, R226.reuse, PT ;  /* 0x000000e20400720c */ /* 0x0c0fe40003f86270 */
[----:B------:R-:W-:Y:S02]  /*11570*/  FSEL R203, R105, -INF , !P6 ;  /* 0xff80000069cb7808 */ /* 0x000fe40007000000 */
[----:B------:R-:W-:Y:S02]  /*11580*/  ISETP.GE.AND P6, PT, R7, R226, PT ;  /* 0x000000e20700720c */ /* 0x000fe40003fc6270 */
[----:B------:R-:W-:Y:S02]  /*11590*/  FMNMX.FTZ R9, R211, R9, !PT ;  /* 0x00000009d3097209 */ /* 0x000fe40007810000 */
[C---:B------:R-:W-:Y:S02]  /*115a0*/  ISETP.GE.OR P1, PT, R4.reuse, R231, !P1 ;  /* 0x000000e70400720c */ /* 0x040fe40004f26670 */
[-C--:B------:R-:W-:Y:S02]  /*115b0*/  ISETP.GE.OR P4, PT, R4, R230.reuse, !P4 ;  /* 0x000000e60400720c */ /* 0x080fe40006786670 */
[----:B------:R-:W-:Y:S02]  /*115c0*/  ISETP.GE.OR P2, PT, R10, R230, !P2 ;  /* 0x000000e60a00720c */ /* 0x000fe40005746670 */
[----:B-1----:R-:W-:Y:S02]  /*115d0*/  FMNMX.FTZ R104, R104, R12, !PT ;  /* 0x0000000c68687209 */ /* 0x002fe40007810000 */
[----:B------:R-:W-:Y:S02]  /*115e0*/  FMNMX.FTZ R4, R28, R107, !PT ;  /* 0x0000006b1c047209 */ /* 0x000fe40007810000 */
[----:B------:R-:W-:Y:S02]  /*115f0*/  ISETP.GE.OR P6, PT, R7, R230, !P6 ;  /* 0x000000e60700720c */ /* 0x000fe400077c6670 */
[----:B------:R-:W-:Y:S02]  /*11600*/  FMNMX.FTZ R7, R51, R9, !PT ;  /* 0x0000000933077209 */ /* 0x000fe40007810000 */
[----:B------:R-:W-:Y:S01]  /*11610*/  FSEL R67, R38, -INF , !P1 ;  /* 0xff80000026437808 */ /* 0x000fe20004800000 */
[----:B------:R-:W1:Y:S01]  /*11620*/  SHFL.BFLY PT, R9, R104, 0x1, 0x1f ;  /* 0x0c201f0068097f89 */ /* 0x000e6200000e0000 */
[----:B------:R-:W-:Y:S02]  /*11630*/  FSEL R192, R200, -INF , !P2 ;  /* 0xff800000c8c07808 */ /* 0x000fe40005000000 */
[----:B------:R-:W-:Y:S02]  /*11640*/  FMNMX.FTZ R4, R14, R4, !PT ;  /* 0x000000040e047209 */ /* 0x000fe40007810000 */
[C---:B------:R-:W-:Y:S02]  /*11650*/  ISETP.GE.AND P1, PT, R2.reuse, R227, PT ;  /* 0x000000e30200720c */ /* 0x040fe40003f26270 */
[C---:B------:R-:W-:Y:S02]  /*11660*/  ISETP.GE.AND P2, PT, R2.reuse, R226, PT ;  /* 0x000000e20200720c */ /* 0x040fe40003f46270 */
[----:B------:R-:W-:Y:S02]  /*11670*/  FSEL R10, R209, -INF , !P5 ;  /* 0xff800000d10a7808 */ /* 0x000fe40006800000 */
[C---:B------:R-:W-:Y:S02]  /*11680*/  ISETP.GE.OR P1, PT, R2.reuse, R231, !P1 ;  /* 0x000000e70200720c */ /* 0x040fe40004f26670 */
[----:B------:R-:W-:Y:S02]  /*11690*/  ISETP.GE.OR P2, PT, R2, R230, !P2 ;  /* 0x000000e60200720c */ /* 0x000fe40005746670 */
[----:B------:R-:W-:Y:S02]  /*116a0*/  FMNMX.FTZ R2, R13, R4, !PT ;  /* 0x000000040d027209 */ /* 0x000fe40007810000 */
[----:B------:R-:W-:Y:S02]  /*116b0*/  FSEL R190, R198, -INF , !P3 ;  /* 0xff800000c6be7808 */ /* 0x000fe40005800000 */
[----:B------:R-:W-:Y:S02]  /*116c0*/  FMNMX.FTZ R2, R10, R2, !PT ;  /* 0x000000020a027209 */ /* 0x000fe40007810000 */
[----:B------:R-:W-:Y:S02]  /*116d0*/  ISETP.GE.AND P5, PT, R6, R227, PT ;  /* 0x000000e30600720c */ /* 0x000fe40003fa6270 */
[----:B------:R-:W-:Y:S02]  /*116e0*/  FMNMX.FTZ R2, R190, R2, !PT ;  /* 0x00000002be027209 */ /* 0x000fe40007810000 */
[----:B------:R-:W-:Y:S02]  /*116f0*/  ISETP.GE.OR P5, PT, R6, R231, !P5 ;  /* 0x000000e70600720c */ /* 0x000fe40006fa6670 */
[----:B------:R-:W-:Y:S02]  /*11700*/  FMNMX.FTZ R2, R188, R2, !PT ;  /* 0x00000002bc027209 */ /* 0x000fe40007810000 */
[----:B------:R-:W-:Y:S02]  /*11710*/  FSEL R204, R43, -INF , !P5 ;  /* 0xff8000002bcc7808 */ /* 0x000fe40006800000 */
[----:B------:R-:W-:Y:S02]  /*11720*/  ISETP.GE.AND P5, PT, R5, R227, PT ;  /* 0x000000e30500720c */ /* 0x000fe40003fa6270 */
[----:B------:R-:W-:Y:S02]  /*11730*/  FMNMX.FTZ R2, R191, R2, !PT ;  /* 0x00000002bf027209 */ /* 0x000fe40007810000 */
[----:B------:R-:W-:Y:S02]  /*11740*/  ISETP.GE.AND P3, PT, R6, R226, PT ;  /* 0x000000e20600720c */ /* 0x000fe40003f66270 */
[----:B------:R-:W-:Y:S02]  /*11750*/  ISETP.GE.OR P5, PT, R5, R231, !P5 ;  /* 0x000000e70500720c */ /* 0x000fe40006fa6670 */
[----:B------:R-:W-:Y:S02]  /*11760*/  FMNMX.FTZ R2, R192, R2, !PT ;  /* 0x00000002c0027209 */ /* 0x000fe40007810000 */
[----:B------:R-:W-:Y:S02]  /*11770*/  FSEL R193, R193, -INF , !P0 ;  /* 0xff800000c1c17808 */ /* 0x000fe40004000000 */
[----:B-1----:R-:W-:Y:S02]  /*11780*/  FMNMX.FTZ R104, R104, R9, !PT ;  /* 0x0000000968687209 */ /* 0x002fe40007810000 */
[----:B------:R-:W-:Y:S02]  /*11790*/  ISETP.GE.OR P3, PT, R6, R230, !P3 ;  /* 0x000000e60600720c */ /* 0x000fe40005f66670 */
[----:B------:R-:W-:Y:S01]  /*117a0*/  FSEL R198, R42, -INF , !P5 ;  /* 0xff8000002ac67808 */ /* 0x000fe20006800000 */
[----:B------:R-:W-:Y:S01]  /*117b0*/  FMUL.FTZ R109, R104, c[0x0][0x23c] ;  /* 0x00008f00686d7a20 */ /* 0x000fe20000410000 */
[----:B------:R-:W-:Y:S02]  /*117c0*/  ISETP.GE.AND P5, PT, R5, R226, PT ;  /* 0x000000e20500720c */ /* 0x000fe40003fa6270 */
[----:B------:R-:W-:Y:S02]  /*117d0*/  ISETP.GE.AND P0, PT, R0, R227, PT ;  /* 0x000000e30000720c */ /* 0x000fe40003f06270 */
[----:B------:R-:W-:Y:S02]  /*117e0*/  FSEL R194, R194, -INF , !P6 ;  /* 0xff800000c2c27808 */ /* 0x000fe40007000000 */
[----:B------:R-:W-:Y:S02]  /*117f0*/  FMNMX.FTZ R2, R193, R2, !PT ;  /* 0x00000002c1027209 */ /* 0x000fe40007810000 */
[----:B------:R-:W-:Y:S02]  /*11800*/  FSEL R195, R46, -INF , !P3 ;  /* 0xff8000002ec37808 */ /* 0x000fe40005800000 */
[----:B------:R-:W-:Y:S02]  /*11810*/  FSETP.NEU.FTZ.AND P3, PT, R104, -INF , PT ;  /* 0xff8000006800780b */ /* 0x000fe40003f7d000 */
[----:B------:R-:W-:Y:S02]  /*11820*/  ISETP.GE.OR P5, PT, R5, R230, !P5 ;  /* 0x000000e60500720c */ /* 0x000fe40006fa6670 */
[----:B------:R-:W-:Y:S02]  /*11830*/  ISETP.GE.OR P0, PT, R0, R231, !P0 ;  /* 0x000000e70000720c */ /* 0x000fe40004706670 */
[----:B------:R-:W-:Y:S02]  /*11840*/  FMNMX.FTZ R2, R194, R2, !PT ;  /* 0x00000002c2027209 */ /* 0x000fe40007810000 */
[----:B------:R-:W-:Y:S02]  /*11850*/  FSEL R109, R109, RZ, P3 ;  /* 0x000000ff6d6d7208 */ /* 0x000fe40001800000 */
[----:B------:R-:W-:Y:S02]  /*11860*/  FSEL R251, R61, -INF , !P0 ;  /* 0xff8000003dfb7808 */ /* 0x000fe40004000000 */
[----:B------:R-:W-:Y:S02]  /*11870*/  FSEL R196, R47, -INF , !P5 ;  /* 0xff8000002fc47808 */ /* 0x000fe40006800000 */
[----:B------:R-:W-:Y:S02]  /*11880*/  FMNMX.FTZ R2, R195, R2, !PT ;  /* 0x00000002c3027209 */ /* 0x000fe40007810000 */
[C---:B------:R-:W-:Y:S02]  /*11890*/  ISETP.GE.AND P0, PT, R0.reuse, R226, PT ;  /* 0x000000e20000720c */ /* 0x040fe40003f06270 */
[----:B------:R-:W-:Y:S02]  /*118a0*/  FMNMX.FTZ R6, R25, R106, !PT ;  /* 0x0000006a19067209 */ /* 0x000fe40007810000 */
        /* <DEDUP_REMOVED lines=8> */
[----:B------:R-:W-:Y:S01]  /*11930*/  FSEL R57, R57, -INF , !P1 ;  /* 0xff80000039397808 */ /* 0x000fe20004800000 */
[----:B------:R-:W2:Y:S01]  /*11940*/  SHFL.BFLY PT, R7, R105, 0x2, 0x1f ;  /* 0x0c401f0069077f89 */ /* 0x000ea200000e0000 */
[----:B------:R-:W-:Y:S02]  /*11950*/  FMNMX.FTZ R6, R23, R6, !PT ;  /* 0x0000000617067209 */ /* 0x000fe40007810000 */
[----:B------:R-:W-:Y:S02]  /*11960*/  ISETP.GE.AND P1, PT, R8, R227, PT ;  /* 0x000000e30800720c */ /* 0x000fe40003f26270 */
[----:B------:R-:W-:Y:S02]  /*11970*/  FMNMX.FTZ R6, R186, R6, !PT ;  /* 0x00000006ba067209 */ /* 0x000fe40007810000 */
[----:B------:R-:W-:Y:S02]  /*11980*/  ISETP.GE.OR P1, PT, R8, R231, !P1 ;  /* 0x000000e70800720c */ /* 0x000fe40004f26670 */
[----:B------:R-:W-:Y:S02]  /*11990*/  FMNMX.FTZ R5, R185, R6, !PT ;  /* 0x00000006b9057209 */ /* 0x000fe40007810000 */
[----:B------:R-:W-:Y:S02]  /*119a0*/  FSEL R249, R39, -INF , !P4 ;  /* 0xff80000027f97808 */ /* 0x000fe40006000000 */
[----:B------:R-:W-:Y:S01]  /*119b0*/  FMNMX.FTZ R5, R189, R5, !PT ;  /* 0x00000005bd057209 */ /* 0x000fe20007810000 */
[----:B------:R-:W-:Y:S01]  /*119c0*/  LDSM.16.MT88.4 R36, [R222+0x9000] ;  /* 0x00900000de24783b */ /* 0x000fe20000004200 */
[----:B------:R-:W-:Y:S02]  /*119d0*/  FSEL R252, R60, -INF , !P1 ;  /* 0xff8000003cfc7808 */ /* 0x000fe40004800000 */
[----:B------:R-:W-:Y:S01]  /*119e0*/  FMNMX.FTZ R103, R187, R5, !PT ;  /* 0x00000005bb677209 */ /* 0x000fe20007810000 */
[--C-:B-1----:R-:W-:Y:S01]  /*119f0*/  FFMA.FTZ R2, R17, c[0x0][0x23c], -R109.reuse ;  /* 0x00008f0011027a23 */ /* 0x102fe2000001086d */
[C---:B------:R-:W-:Y:S02]  /*11a00*/  ISETP.GE.AND P1, PT, R8.reuse, R226, PT ;  /* 0x000000e20800720c */ /* 0x040fe40003f26270 */
[----:B------:R-:W-:Y:S01]  /*11a10*/  FMNMX.FTZ R103, R197, R103, !PT ;  /* 0x00000067c5677209 */ /* 0x000fe20007810000 */
[----:B------:R-:W1:Y:S01]  /*11a20*/  MUFU.EX2 R242, R2 ;  /* 0x0000000200f27308 */ /* 0x000e620000000800 */
[----:B------:R-:W-:Y:S02]  /*11a30*/  ISETP.GE.OR P1, PT, R8, R230, !P1 ;  /* 0x000000e60800720c */ /* 0x000fe40004f26670 */
[----:B------:R-:W-:Y:S02]  /*11a40*/  FMNMX.FTZ R103, R203, R103, !PT ;  /* 0x00000067cb677209 */ /* 0x000fe40007810000 */
[----:B--2---:R-:W-:Y:S02]  /*11a50*/  FMNMX.FTZ R105, R105, R7, !PT ;  /* 0x0000000769697209 */ /* 0x004fe40007810000 */
[----:B------:R-:W-:Y:S02]  /*11a60*/  FSEL R250, R59, -INF , !P2 ;  /* 0xff8000003bfa7808 */ /* 0x000fe40005000000 */
[----:B------:R-:W-:Y:S01]  /*11a70*/  FMNMX.FTZ R0, R249, R0, !PT ;  /* 0x00000000f9007209 */ /* 0x000fe20007810000 */
[----:B------:R-:W2:Y:S01]  /*11a80*/  SHFL.BFLY PT, R4, R105, 0x1, 0x1f ;  /* 0x0c201f0069047f89 */ /* 0x000ea200000e0000 */
[----:B------:R-:W-:Y:S02]  /*11a90*/  FMNMX.FTZ R103, R204, R103, !PT ;  /* 0x00000067cc677209 */ /* 0x000fe40007810000 */
[----:B------:R-:W-:Y:S02]  /*11aa0*/  FMNMX.FTZ R0, R250, R0, !PT ;  /* 0x00000000fa007209 */ /* 0x000fe40007810000 */
[----:B------:R-:W-:Y:S02]  /*11ab0*/  FMNMX.FTZ R103, R198, R103, !PT ;  /* 0x00000067c6677209 */ /* 0x000fe40007810000 */
[----:B------:R-:W-:Y:S02]  /*11ac0*/  FSEL R62, R62, -INF , !P1 ;  /* 0xff8000003e3e7808 */ /* 0x000fe40004800000 */
[----:B------:R-:W-:Y:S02]  /*11ad0*/  FMNMX.FTZ R103, R67, R103, !PT ;  /* 0x0000006743677209 */ /* 0x000fe40007810000 */
[----:B------:R-:W-:Y:S02]  /*11ae0*/  FSEL R108, R63, -INF , !P0 ;  /* 0xff8000003f6c7808 */ /* 0x000fe40004000000 */
[----:B------:R-:W-:Y:S02]  /*11af0*/  FMNMX.FTZ R0, R62, R0, !PT ;  /* 0x000000003e007209 */ /* 0x000fe40007810000 */
[----:B------:R-:W-:Y:S02]  /*11b00*/  FMNMX.FTZ R103, R57, R103, !PT ;  /* 0x0000006739677209 */ /* 0x000fe40007810000 */
[----:B------:R-:W-:Y:S02]  /*11b10*/  FMNMX.FTZ R0, R108, R0, !PT ;  /* 0x000000006c007209 */ /* 0x000fe40007810000 */
[----:B------:R-:W-:Y:S02]  /*11b20*/  FMNMX.FTZ R103, R252, R103, !PT ;  /* 0x00000067fc677209 */ /* 0x000fe40007810000 */
[----:B-1----:R-:W-:Y:S01]  /*11b30*/  F2FP.BF16.PACK_AB R176, R242, R215 ;  /* 0x000000d7f2b0723e */ /* 0x002fe200000010ff */
[----:B------:R-:W1:Y:S01]  /*11b40*/  SHFL.BFLY PT, R2, R0, 0x2, 0x1f ;  /* 0x0c401f0000027f89 */ /* 0x000e6200000e0000 */
[----:B------:R-:W-:Y:S02]  /*11b50*/  FMNMX.FTZ R103, R251, R103, !PT ;  /* 0x00000067fb677209 */ /* 0x000fe40007810000 */
[----:B--2---:R-:W-:Y:S04]  /*11b60*/  FMNMX.FTZ R105, R105, R4, !PT ;  /* 0x0000000469697209 */ /* 0x004fe80007810000 */
[C---:B------:R-:W-:Y:S01]  /*11b70*/  FSETP.NEU.FTZ.AND P2, PT, R105.reuse, -INF , PT ;  /* 0xff8000006900780b */ /* 0x040fe20003f5d000 */
[----:B------:R-:W2:Y:S01]  /*11b80*/  SHFL.BFLY PT, R5, R103, 0x2, 0x1f ;  /* 0x0c401f0067057f89 */ /* 0x000ea200000e0000 */
[----:B------:R-:W-:Y:S05]  /*11b90*/  FMUL.FTZ R110, R105, c[0x0][0x23c] ;  /* 0x00008f00696e7a20 */ /* 0x000fea0000410000 */
[----:B------:R-:W-:Y:S05]  /*11ba0*/  FSEL R110, R110, RZ, P2 ;  /* 0x000000ff6e6e7208 */ /* 0x000fea0001000000 */
[--C-:B------:R-:W-:Y:S04]  /*11bb0*/  FFMA.FTZ R4, R18, c[0x0][0x23c], -R110.reuse ;  /* 0x00008f0012047a23 */ /* 0x100fe8000001086e */
[----:B------:R3:W-:Y:S01]  /*11bc0*/  MUFU.EX2 R216, R4 ;  /* 0x0000000400d87308 */ /* 0x0007e20000000800 */
[----:B-1----:R-:W-:Y:S01]  /*11bd0*/  FMNMX.FTZ R0, R0, R2, !PT ;  /* 0x0000000200007209 */ /* 0x002fe20007810000 */
[--C-:B------:R-:W-:Y:S01]  /*11be0*/  FFMA.FTZ R2, R21, c[0x0][0x23c], -R110.reuse ;  /* 0x00008f0015027a23 */ /* 0x100fe2000001086e */
[----:B--2---:R-:W-:Y:S07]  /*11bf0*/  FMNMX.FTZ R103, R103, R5, !PT ;  /* 0x0000000567677209 */ /* 0x004fee0007810000 */
[----:B------:R1:W-:Y:S01]  /*11c00*/  MUFU.EX2 R206, R2 ;  /* 0x0000000200ce7308 */ /* 0x0003e20000000800 */
[----:B------:R-:W2:Y:S01]  /*11c10*/  SHFL.BFLY PT, R5, R103, 0x1, 0x1f ;  /* 0x0c201f0067057f89 */ /* 0x000ea200000e0000 */
[----:B---3--:R-:W-:Y:S08]  /*11c20*/  FFMA.FTZ R4, R19, c[0x0][0x23c], -R110 ;  /* 0x00008f0013047a23 */ /* 0x008ff0000001086e */
[----:B------:R3:W-:Y:S01]  /*11c30*/  MUFU.EX2 R27, R4 ;  /* 0x00000004001b7308 */ /* 0x0007e20000000800 */
[----:B-1----:R-:W1:Y:S01]  /*11c40*/  SHFL.BFLY PT, R2, R0, 0x1, 0x1f ;  /* 0x0c201f0000027f89 */ /* 0x002e6200000e0000 */
[----:B--2---:R-:W-:Y:S04]  /*11c50*/  FMNMX.FTZ R103, R103, R5, !PT ;  /* 0x0000000567677209 */ /* 0x004fe80007810000 */
[C---:B------:R-:W-:Y:S01]  /*11c60*/  FSETP.NEU.FTZ.AND P1, PT, R103.reuse, -INF , PT ;  /* 0xff8000006700780b */ /* 0x040fe20003f3d000 */
[----:B------:R-:W-:Y:S05]  /*11c70*/  FMUL.FTZ R111, R103, c[0x0][0x23c] ;  /* 0x00008f00676f7a20 */ /* 0x000fea0000410000 */
[----:B------:R-:W-:Y:S01]  /*11c80*/  FSEL R111, R111, RZ, P1 ;  /* 0x000000ff6f6f7208 */ /* 0x000fe20000800000 */
[----:B---3--:R-:W-:Y:S04]  /*11c90*/  FFMA.FTZ R4, R20, c[0x0][0x23c], -R109 ;  /* 0x00008f0014047a23 */ /* 0x008fe8000001086d */
        /* <DEDUP_REMOVED lines=11> */
[--C-:B-1----:R-:W-:Y:S02]  /*11d50*/  FFMA.FTZ R0, R23, c[0x0][0x23c], -R111.reuse ;  /* 0x00008f0017007a23 */ /* 0x102fe4000001086f */
[----:B------:R-:W1:Y:S07]  /*11d60*/  LDSM.16.MT88.4 R20, [R220+0x9000] ;  /* 0x00900000dc14783b */ /* 0x000e6e0000004200 */
[----:B------:R5:W5:Y:S01]  /*11d70*/  MUFU.EX2 R219, R0 ;  /* 0x0000000000db7308 */ /* 0x000b620000000800 */
[----:B---3--:R-:W-:Y:S01]  /*11d80*/  FSEL R2, R105, RZ, P2 ;  /* 0x000000ff69027208 */ /* 0x008fe20001000000 */
[----:B--2---:R-:W-:Y:S01]  /*11d90*/  FFMA.FTZ R4, R26, c[0x0][0x23c], -R110 ;  /* 0x00008f001a047a23 */ /* 0x004fe2000001086e */
[----:B----4-:R-:W-:Y:S07]  /*11da0*/  F2FP.BF16.PACK_AB R178, R239, R245 ;  /* 0x000000f5efb2723e */ /* 0x010fee00000010ff */
[----:B------:R2:W3:Y:S01]  /*11db0*/  MUFU.EX2 R238, R4 ;  /* 0x0000000400ee7308 */ /* 0x0004e20000000800 */
[--C-:B-----5:R-:W-:Y:S01]  /*11dc0*/  FFMA.FTZ R0, R28, c[0x0][0x23c], -R184.reuse ;  /* 0x00008f001c007a23 */ /* 0x120fe200000108b8 */
[----:B------:R-:W-:Y:S08]  /*11dd0*/  F2FP.BF16.PACK_AB R182, R219, R241 ;  /* 0x000000f1dbb6723e */ /* 0x000ff000000010ff */
[----:B------:R4:W-:Y:S01]  /*11de0*/  MUFU.EX2 R212, R0 ;  /* 0x0000000000d47308 */ /* 0x0009e20000000800 */
[--C-:B--2---:R-:W-:Y:S01]  /*11df0*/  FFMA.FTZ R4, R25, c[0x0][0x23c], -R111.reuse ;  /* 0x00008f0019047a23 */ /* 0x104fe2000001086f */
[----:B---3--:R-:W-:Y:S08]  /*11e00*/  F2FP.BF16.PACK_AB R179, R238, R206 ;  /* 0x000000ceeeb3723e */ /* 0x008ff000000010ff */
[----:B------:R2:W-:Y:S01]  /*11e10*/  MUFU.EX2 R213, R4 ;  /* 0x0000000400d57308 */ /* 0x0005e20000000800 */
[--C-:B----4-:R-:W-:Y:S09]  /*11e20*/  FFMA.FTZ R0, R14, c[0x0][0x23c], -R184.reuse ;  /* 0x00008f000e007a23 */ /* 0x110ff200000108b8 */
[----:B------:R3:W4:Y:S01]  /*11e30*/  MUFU.EX2 R244, R0 ;  /* 0x0000000000f47308 */ /* 0x0007220000000800 */
[----:B--2---:R-:W-:Y:S09]  /*11e40*/  FFMA.FTZ R4, R24, c[0x0][0x23c], -R111 ;  /* 0x00008f0018047a23 */ /* 0x004ff2000001086f */
[----:B------:R-:W2:Y:S01]  /*11e50*/  MUFU.EX2 R243, R4 ;  /* 0x0000000400f37308 */ /* 0x000ea20000000800 */
[----:B---3--:R-:W-:Y:S01]  /*11e60*/  FFMA.FTZ R0, R13, c[0x0][0x23c], -R184 ;  /* 0x00008f000d007a23 */ /* 0x008fe200000108b8 */
[----:B----4-:R-:W-:Y:S08]  /*11e70*/  F2FP.BF16.PACK_AB R181, R244, R212 ;  /* 0x000000d4f4b5723e */ /* 0x010ff000000010ff */
[----:B------:R3:W4:Y:S01]  /*11e80*/  MUFU.EX2 R240, R0 ;  /* 0x0000000000f07308 */ /* 0x0007220000000800 */
[----:B--2---:R-:W-:Y:S02]  /*11e90*/  F2FP.BF16.PACK_AB R180, R243, R213 ;  /* 0x000000d5f3b4723e */ /* 0x004fe400000010ff */
[----:B---3--:R-:W-:Y:S02]  /*11ea0*/  FSEL R0, R104, RZ, P3 ;  /* 0x000000ff68007208 */ /* 0x008fe40001800000 */
[----:B----4-:R-:W-:Y:S03]  /*11eb0*/  F2FP.BF16.PACK_AB R183, R217, R240 ;  /* 0x000000f0d9b7723e */ /* 0x010fe600000010ff */
[----:B------:R-:W-:Y:S04]  /*11ec0*/  FADD.FTZ R0, -R0, R3 ;  /* 0x0000000300007221 */ /* 0x000fe80000010100 */
[----:B------:R-:W-:Y:S04]  /*11ed0*/  FMUL.FTZ R0, R0, c[0x0][0x23c] ;  /* 0x00008f0000007a20 */ /* 0x000fe80000410000 */
[----:B------:R2:W3:Y:S02]  /*11ee0*/  MUFU.EX2 R101, R0 ;  /* 0x0000000000657308 */ /* 0x0004e40000000800 */
[----:B--2---:R-:W-:Y:S01]  /*11ef0*/  FADD.FTZ R0, -R2, R100 ;  /* 0x0000006402007221 */ /* 0x004fe20000010100 */
        /* <DEDUP_REMOVED lines=17> */
[----:B--2---:R-:W-:Y:S01]  /*12010*/  FADD.FTZ R0, -R2, R106 ;  /* 0x0000006a02007221 */ /* 0x004fe20000010100 */
[----:B------:R-:W-:Y:S01]  /*12020*/  FSEL R2, R102, RZ, P0 ;  /* 0x000000ff66027208 */ /* 0x000fe20000000000 */
[----:B---3--:R-:W-:Y:S01]  /*12030*/  FMUL.FTZ R6, R100, R114 ;  /* 0x0000007264067220 */ /* 0x008fe20000410000 */
[----:B------:R-:W-:Y:S01]  /*12040*/  ISETP.GT.AND P0, PT, R235, UR8, PT ;  /* 0x00000008eb007c0c */ /* 0x000fe2000bf04270 */
[----:B------:R-:W-:Y:S02]  /*12050*/  FMUL.FTZ R0, R0, c[0x0][0x23c] ;  /* 0x00008f0000007a20 */ /* 0x000fe40000410000 */
[C---:B------:R-:W-:Y:S02]  /*12060*/  FMUL.FTZ R7, R100.reuse, R115 ;  /* 0x0000007364077220 */ /* 0x040fe40000410000 */
[----:B------:R2:W3:Y:S01]  /*12070*/  MUFU.EX2 R3, R0 ;  /* 0x0000000000037308 */ /* 0x0004e20000000800 */
[C---:B------:R-:W-:Y:S01]  /*12080*/  FMUL.FTZ R34, R100.reuse, R142 ;  /* 0x0000008e64227220 */ /* 0x040fe20000410000 */
[----:B------:R-:W4:Y:S01]  /*12090*/  LDSM.16.MT88.4 R112, [R222+0xa000] ;  /* 0x00a00000de70783b */ /* 0x000f220000004200 */
[----:B------:R-:W-:Y:S02]  /*120a0*/  IMAD.MOV.U32 R142, RZ, RZ, R240 ;  /* 0x000000ffff8e7224 */ /* 0x000fe400078e00f0 */
[C---:B------:R-:W-:Y:S02]  /*120b0*/  FMUL.FTZ R18, R100.reuse, R126 ;  /* 0x0000007e64127220 */ /* 0x040fe40000410000 */
[C---:B------:R-:W-:Y:S02]  /*120c0*/  FMUL.FTZ R19, R100.reuse, R127 ;  /* 0x0000007f64137220 */ /* 0x040fe40000410000 */
[C---:B------:R-:W-:Y:S01]  /*120d0*/  FMUL.FTZ R35, R100.reuse, R143 ;  /* 0x0000008f64237220 */ /* 0x040fe20000410000 */
[----:B------:R-:W-:Y:S01]  /*120e0*/  LDSM.16.MT88.4 R124, [R222+0x9400] ;  /* 0x00940000de7c783b */ /* 0x000fe20000004200 */
[----:B------:R-:W-:Y:S02]  /*120f0*/  IMAD.MOV.U32 R143, RZ, RZ, R239 ;  /* 0x000000ffff8f7224 */ /* 0x000fe400078e00ef */
[C---:B------:R-:W-:Y:S02]  /*12100*/  FMUL.FTZ R70, R100.reuse, R70 ;  /* 0x0000004664467220 */ /* 0x040fe40000410000 */
[C---:B------:R-:W-:Y:S02]  /*12110*/  FMUL.FTZ R71, R100.reuse, R71 ;  /* 0x0000004764477220 */ /* 0x040fe40000410000 */
[C---:B------:R-:W-:Y:S02]  /*12120*/  FMUL.FTZ R82, R100.reuse, R82 ;  /* 0x0000005264527220 */ /* 0x040fe40000410000 */
[C---:B------:R-:W-:Y:S02]  /*12130*/  FMUL.FTZ R83, R100.reuse, R83 ;  /* 0x0000005364537220 */ /* 0x040fe40000410000 */
[C---:B------:R-:W-:Y:S02]  /*12140*/  FMUL.FTZ R86, R100.reuse, R86 ;  /* 0x0000005664567220 */ /* 0x040fe40000410000 */
[----:B------:R-:W-:Y:S02]  /*12150*/  FMUL.FTZ R87, R100, R87 ;  /* 0x0000005764577220 */ /* 0x000fe40000410000 */
[----:B--2---:R-:W-:Y:S02]  /*12160*/  FADD.FTZ R0, -R2, R107 ;  /* 0x0000006b02007221 */ /* 0x004fe40000010100 */
[----:B------:R-:W-:Y:S02]  /*12170*/  FFMA.FTZ R2, R40, c[0x0][0x23c], -R109 ;  /* 0x00008f0028027a23 */ /* 0x000fe4000001086d */
[----:B------:R-:W-:Y:S02]  /*12180*/  FMUL.FTZ R0, R0, c[0x0][0x23c] ;  /* 0x00008f0000007a20 */ /* 0x000fe40000410000 */
[----:B------:R2:W-:Y:S01]  /*12190*/  MUFU.EX2 R248, R2 ;  /* 0x0000000200f87308 */ /* 0x0005e20000000800 */
[----:B------:R-:W-:Y:S02]  /*121a0*/  IMAD.MOV.U32 R107, RZ, RZ, R27 ;  /* 0x000000ffff6b7224 */ /* 0x000fe400078e001b */
[C---:B---3--:R-:W-:Y:S02]  /*121b0*/  FMUL.FTZ R8, R3.reuse, R116 ;  /* 0x0000007403087220 */ /* 0x048fe40000410000 */
[----:B------:R-:W-:Y:S01]  /*121c0*/  FMUL.FTZ R9, R3, R117 ;  /* 0x0000007503097220 */ /* 0x000fe20000410000 */
[----:B------:R-:W-:Y:S01]  /*121d0*/  F2FP.BF16.PACK_AB R177, R107, R216 ;  /* 0x000000d86bb1723e */ /* 0x000fe200000010ff */
[C---:B------:R-:W-:Y:S02]  /*121e0*/  FMUL.FTZ R12, R3.reuse, R120 ;  /* 0x00000078030c7220 */ /* 0x040fe40000410000 */
[C---:B------:R-:W-:Y:S01]  /*121f0*/  FMUL.FTZ R13, R3.reuse, R121 ;  /* 0x00000079030d7220 */ /* 0x040fe20000410000 */
[----:B------:R-:W3:Y:S01]  /*12200*/  MUFU.EX2 R0, R0 ;  /* 0x0000000000007308 */ /* 0x000ee20000000800 */
[C---:B------:R-:W-:Y:S02]  /*12210*/  FMUL.FTZ R24, R3.reuse, R132 ;  /* 0x0000008403187220 */ /* 0x040fe40000410000 */
[-C--:B-1----:R-:W-:Y:S01]  /*12220*/  HMMA.16816.F32.BF16 R4, R176, R20.reuse, R4 ;  /* 0x00000014b004723c */ /* 0x082fe20000041804 */
[C---:B------:R-:W-:Y:S02]  /*12230*/  FMUL.FTZ R25, R3.reuse, R133 ;  /* 0x0000008503197220 */ /* 0x040fe40000410000 */
[C---:B------:R-:W-:Y:S02]  /*12240*/  FMUL.FTZ R28, R3.reuse, R136 ;  /* 0x00000088031c7220 */ /* 0x040fe40000410000 */
[----:B------:R-:W-:Y:S02]  /*12250*/  FMUL.FTZ R29, R3, R137 ;  /* 0x00000089031d7220 */ /* 0x000fe40000410000 */
[----:B------:R-:W-:Y:S02]  /*12260*/  IMAD.MOV.U32 R136, RZ, RZ, R216 ;  /* 0x000000ffff887224 */ /* 0x000fe400078e00d8 */
[----:B------:R-:W-:Y:S03]  /*12270*/  IMAD.MOV.U32 R137, RZ, RZ, R215 ;  /* 0x000000ffff897224 */ /* 0x000fe600078e00d7 */
[----:B--2---:R-:W-:Y:S02]  /*12280*/  FFMA.FTZ R2, R41, c[0x0][0x23c], -R109 ;  /* 0x00008f0029027a23 */ /* 0x004fe4000001086d */
[----:B------:R-:W-:Y:S02]  /*12290*/  IMAD.MOV.U32 R132, RZ, RZ, R212 ;  /* 0x000000ffff847224 */ /* 0x000fe400078e00d4 */
[----:B------:R1:W2:Y:S01]  /*122a0*/  MUFU.EX2 R247, R2 ;  /* 0x0000000200f77308 */ /* 0x0002a20000000800 */
[----:B------:R-:W-:Y:S02]  /*122b0*/  IMAD.MOV.U32 R133, RZ, RZ, R213 ;  /* 0x000000ffff857224 */ /* 0x000fe400078e00d5 */
[----:B------:R-:W-:Y:S02]  /*122c0*/  FMUL.FTZ R40, R3, R148 ;  /* 0x0000009403287220 */ /* 0x000fe40000410000 */
[C---:B---3--:R-:W-:Y:S02]  /*122d0*/  FMUL.FTZ R43, R0.reuse, R151 ;  /* 0x00000097002b7220 */ /* 0x048fe40000410000 */
[----:B------:R-:W-:Y:S02]  /*122e0*/  IMAD.MOV.U32 R151, RZ, RZ, R246 ;  /* 0x000000ffff977224 */ /* 0x000fe400078e00f6 */
[C---:B------:R-:W-:Y:S02]  /*122f0*/  FMUL.FTZ R27, R0.reuse, R135 ;  /* 0x00000087001b7220 */ /* 0x040fe40000410000 */
[----:B------:R-:W-:Y:S02]  /*12300*/  IMAD.MOV.U32 R135, RZ, RZ, R245 ;  /* 0x000000ffff877224 */ /* 0x000fe400078e00f5 */
[C---:B------:R-:W-:Y:S02]  /*12310*/  FMUL.FTZ R30, R0.reuse, R138 ;  /* 0x0000008a001e7220 */ /* 0x040fe40000410000 */
[----:B------:R-:W-:Y:S02]  /*12320*/  IMAD.MOV.U32 R138, RZ, RZ, R244 ;  /* 0x000000ffff8a7224 */ /* 0x000fe400078e00f4 */
[C---:B------:R-:W-:Y:S02]  /*12330*/  FMUL.FTZ R31, R0.reuse, R139 ;  /* 0x0000008b001f7220 */ /* 0x040fe40000410000 */
[----:B------:R-:W-:Y:S02]  /*12340*/  IMAD.MOV.U32 R139, RZ, RZ, R243 ;  /* 0x000000ffff8b7224 */ /* 0x000fe400078e00f3 */
[C---:B------:R-:W-:Y:S02]  /*12350*/  FMUL.FTZ R10, R0.reuse, R118 ;  /* 0x00000076000a7220 */ /* 0x040fe40000410000 */
[----:B------:R-:W-:Y:S02]  /*12360*/  FMUL.FTZ R11, R0, R119 ;  /* 0x00000077000b7220 */ /* 0x000fe40000410000 */
[----:B-1----:R-:W-:Y:S01]  /*12370*/  FFMA.FTZ R2, R44, c[0x0][0x23c], -R110 ;  /* 0x00008f002c027a23 */ /* 0x002fe2000001086e */
[----:B------:R-:W1:Y:S01]  /*12380*/  LDSM.16.MT88.4 R116, [R220+0xb000] ;  /* 0x00b00000dc74783b */ /* 0x000e620000004200 */
[C---:B------:R-:W-:Y:S02]  /*12390*/  FMUL.FTZ R14, R0.reuse, R122 ;  /* 0x0000007a000e7220 */ /* 0x040fe40000410000 */
[----:B------:R3:W-:Y:S01]  /*123a0*/  MUFU.EX2 R246, R2 ;  /* 0x0000000200f67308 */ /* 0x0007e20000000800 */
[C---:B------:R-:W-:Y:S01]  /*123b0*/  HMMA.16816.F32.BF16 R8, R180.reuse, R20, R8 ;  /* 0x00000014b408723c */ /* 0x040fe20000041808 */
[C---:B------:R-:W-:Y:S02]  /*123c0*/  FMUL.FTZ R15, R0.reuse, R123 ;  /* 0x0000007b000f7220 */ /* 0x040fe40000410000 */
[C---:B------:R-:W-:Y:S02]  /*123d0*/  FMUL.FTZ R26, R0.reuse, R134 ;  /* 0x00000086001a7220 */ /* 0x040fe40000410000 */
[----:B------:R-:W-:Y:S02]  /*123e0*/  IMAD.MOV.U32 R134, RZ, RZ, R206 ;  /* 0x000000ffff867224 */ /* 0x000fe400078e00ce */
[C---:B------:R-:W-:Y:S01]  /*123f0*/  FMUL.FTZ R20, R101.reuse, R128 ;  /* 0x0000008065147220 */ /* 0x040fe20000410000 */
[-C--:B------:R-:W-:Y:S01]  /*12400*/  HMMA.16816.F32.BF16 R12, R180, R22.reuse, R12 ;  /* 0x00000016b40c723c */ /* 0x080fe2000004180c */
[----:B------:R-:W-:Y:S03]  /*12410*/  FMUL.FTZ R21, R101, R129 ;  /* 0x0000008165157220 */ /* 0x000fe60000410000 */
[C---:B------:R-:W-:Y:S02]  /*12420*/  FMUL.FTZ R44, R3.reuse, R152 ;  /* 0x00000098032c7220 */ /* 0x040fe40000410000 */
[----:B------:R-:W-:Y:S02]  /*12430*/  FMUL.FTZ R47, R0, R155 ;  /* 0x0000009b002f7220 */ /* 0x000fe40000410000 */
[C---:B------:R-:W-:Y:S01]  /*12440*/  HMMA.16816.F32.BF16 R16, R176.reuse, R22, R16 ;  /* 0x00000016b010723c */ /* 0x040fe20000041810 */
[----:B------:R-:W-:Y:S03]  /*12450*/  IMAD.MOV.U32 R152, RZ, RZ, R214 ;  /* 0x000000ffff987224 */ /* 0x000fe600078e00d6 */
[----:B------:R-:W-:Y:S02]  /*12460*/  IMAD.MOV.U32 R155, RZ, RZ, R211 ;  /* 0x000000ffff9b7224 */ /* 0x000fe400078e00d3 */
[----:B------:R-:W-:Y:S02]  /*12470*/  FMUL.FTZ R41, R3, R149 ;  /* 0x0000009503297220 */ /* 0x000fe40000410000 */
[----:B---3--:R-:W-:Y:S04]  /*12480*/  FFMA.FTZ R2, R45, c[0x0][0x23c], -R110 ;  /* 0x00008f002d027a23 */ /* 0x008fe8000001086e */
[----:B------:R3:W5:Y:S01]  /*12490*/  MUFU.EX2 R245, R2 ;  /* 0x0000000200f57308 */ /* 0x0007620000000800 */
[C---:B------:R-:W-:Y:S02]  /*124a0*/  FMUL.FTZ R22, R100.reuse, R130 ;  /* 0x0000008264167220 */ /* 0x040fe40000410000 */
[----:B------:R-:W-:Y:S02]  /*124b0*/  FMUL.FTZ R23, R100, R131 ;  /* 0x0000008364177220 */ /* 0x000fe40000410000 */
[----:B------:R-:W-:Y:S01]  /*124c0*/  LDSM.16.MT88.4 R128, [R220+0xa400] ;  /* 0x00a40000dc80783b */ /* 0x000fe20000004200 */
[C---:B------:R-:W-:Y:S02]  /*124d0*/  FMUL.FTZ R42, R0.reuse, R150 ;  /* 0x00000096002a7220 */ /* 0x040fe40000410000 */
[C---:B------:R-:W-:Y:S02]  /*124e0*/  FMUL.FTZ R45, R3.reuse, R153 ;  /* 0x00000099032d7220 */ /* 0x040fe40000410000 */
[-C--:B------:R-:W-:Y:S01]  /*124f0*/  HMMA.16816.F32.BF16 R20, R176, R36.reuse, R20 ;  /* 0x00000024b014723c */ /* 0x080fe20000041814 */
[----:B------:R-:W-:Y:S02]  /*12500*/  FMUL.FTZ R46, R0, R154 ;  /* 0x0000009a002e7220 */ /* 0x000fe40000410000 */
[----:B------:R-:W-:Y:S02]  /*12510*/  IMAD.MOV.U32 R154, RZ, RZ, R51 ;  /* 0x000000ffff9a7224 */ /* 0x000fe400078e0033 */
[----:B------:R-:W-:Y:S02]  /*12520*/  FMUL.FTZ R51, R100, R159 ;  /* 0x0000009f64337220 */ /* 0x000fe40000410000 */
[----:B------:R-:W-:Y:S01]  /*12530*/  FMUL.FTZ R59, R0, R167 ;  /* 0x000000a7003b7220 */ /* 0x000fe20000410000 */
[C---:B------:R-:W-:Y:S01]  /*12540*/  HMMA.16816.F32.BF16 R24, R180.reuse, R36, R24 ;  /* 0x00000024b418723c */ /* 0x040fe20000041818 */
[C---:B------:R-:W-:Y:S03]  /*12550*/  FMUL.FTZ R60, R3.reuse, R168 ;  /* 0x000000a8033c7220 */ /* 0x040fe60000410000 */
[----:B------:R-:W-:Y:S02]  /*12560*/  FMUL.FTZ R61, R3, R169 ;  /* 0x000000a9033d7220 */ /* 0x000fe40000410000 */
[----:B---3--:R-:W-:Y:S02]  /*12570*/  FFMA.FTZ R2, R56, c[0x0][0x23c], -R109 ;  /* 0x00008f0038027a23 */ /* 0x008fe4000001086d */
[-C--:B------:R-:W-:Y:S01]  /*12580*/  HMMA.16816.F32.BF16 R28, R180, R38.reuse, R28 ;  /* 0x00000026b41c723c */ /* 0x080fe2000004181c */
[C---:B------:R-:W-:Y:S01]  /*12590*/  FMUL.FTZ R36, R101.reuse, R144 ;  /* 0x0000009065247220 */ /* 0x040fe20000410000 */
[----:B------:R3:W-:Y:S02]  /*125a0*/  MUFU.EX2 R244, R2 ;  /* 0x0000000200f47308 */ /* 0x0007e40000000800 */
[----:B------:R-:W-:Y:S02]  /*125b0*/  IMAD.MOV.U32 R144, RZ, RZ, R238 ;  /* 0x000000ffff907224 */ /* 0x000fe400078e00ee */
[C---:B------:R-:W-:Y:S02]  /*125c0*/  FMUL.FTZ R37, R101.reuse, R145 ;  /* 0x0000009165257220 */ /* 0x040fe40000410000 */
[C---:B------:R-:W-:Y:S01]  /*125d0*/  HMMA.16816.F32.BF16 R32, R176.reuse, R38, R32 ;  /* 0x00000026b020723c */ /* 0x040fe20000041820 */
[----:B------:R-:W-:Y:S03]  /*125e0*/  IMAD.MOV.U32 R145, RZ, RZ, R219 ;  /* 0x000000ffff917224 */ /* 0x000fe600078e00db */
[----:B------:R-:W-:Y:S02]  /*125f0*/  IMAD.MOV.U32 R153, RZ, RZ, R48 ;  /* 0x000000ffff997224 */ /* 0x000fe400078e0030 */
[----:B------:R-:W-:Y:S02]  /*12600*/  FMUL.FTZ R48, R101, R156 ;  /* 0x0000009c65307220 */ /* 0x000fe40000410000 */
[C---:B------:R-:W-:Y:S04]  /*12610*/  FMUL.FTZ R38, R100.reuse, R146 ;  /* 0x0000009264267220 */ /* 0x040fe80000410000 */
[----:B------:R-:W-:Y:S02]  /*12620*/  IMAD.MOV.U32 R146, RZ, RZ, R217 ;  /* 0x000000ffff927224 */ /* 0x000fe400078e00d9 */
[----:B------:R-:W-:Y:S02]  /*12630*/  FMUL.FTZ R39, R100, R147 ;  /* 0x0000009364277220 */ /* 0x000fe40000410000 */
[----:B------:R-:W-:Y:S02]  /*12640*/  IMAD.MOV.U32 R156, RZ, RZ, R66 ;  /* 0x000000ffff9c7224 */ /* 0x000fe400078e0042 */
[----:B---3--:R-:W-:Y:S02]  /*12650*/  FFMA.FTZ R2, R58, c[0x0][0x23c], -R109 ;  /* 0x00008f003a027a23 */ /* 0x008fe4000001086d */
[----:B------:R-:W-:Y:S01]  /*12660*/  FMUL.FTZ R66, R100, R174 ;  /* 0x000000ae64427220 */ /* 0x000fe20000410000 */
[-C--:B------:R-:W-:Y:S01]  /*12670*/  HMMA.16816.F32.BF16 R36, R176, R52.reuse, R36 ;  /* 0x00000034b024723c */ /* 0x080fe20000041824 */
[----:B------:R3:W-:Y:S01]  /*12680*/  MUFU.EX2 R243, R2 ;  /* 0x0000000200f37308 */ /* 0x0007e20000000800 */
[C---:B------:R-:W-:Y:S02]  /*12690*/  FMUL.FTZ R56, R3.reuse, R164 ;  /* 0x000000a403387220 */ /* 0x040fe40000410000 */
[C---:B------:R-:W-:Y:S02]  /*126a0*/  FMUL.FTZ R58, R0.reuse, R166 ;  /* 0x000000a6003a7220 */ /* 0x040fe40000410000 */
[----:B------:R-:W-:Y:S02]  /*126b0*/  FMUL.FTZ R63, R0, R171 ;  /* 0x000000ab003f7220 */ /* 0x000fe40000410000 */
[C---:B------:R-:W-:Y:S01]  /*126c0*/  HMMA.16816.F32.BF16 R40, R180.reuse, R52, R40 ;  /* 0x00000034b428723c */ /* 0x040fe20000041828 */
[----:B------:R-:W-:Y:S03]  /*126d0*/  IMAD.MOV.U32 R149, RZ, RZ, R67 ;  /* 0x000000ffff957224 */ /* 0x000fe600078e0043 */
[C---:B------:R-:W-:Y:S02]  /*126e0*/  FMUL.FTZ R67, R100.reuse, R175 ;  /* 0x000000af64437220 */ /* 0x040fe40000410000 */
[----:B------:R-:W-:Y:S02]  /*126f0*/  FMUL.FTZ R72, R3, R72 ;  /* 0x0000004803487220 */ /* 0x000fe40000410000 */
[-C--:B------:R-:W-:Y:S01]  /*12700*/  HMMA.16816.F32.BF16 R44, R180, R54.reuse, R44 ;  /* 0x00000036b42c723c */ /* 0x080fe2000004182c */
[----:B------:R-:W-:Y:S03]  /*12710*/  IMAD.MOV.U32 R150, RZ, RZ, R49 ;  /* 0x000000ffff967224 */ /* 0x000fe600078e0031 */
[C---:B------:R-:W-:Y:S02]  /*12720*/  FMUL.FTZ R49, R101.reuse, R157 ;  /* 0x0000009d65317220 */ /* 0x040fe40000410000 */
[----:B------:R-:W-:Y:S02]  /*12730*/  IMAD.MOV.U32 R157, RZ, RZ, R50 ;  /* 0x000000ffff9d7224 */ /* 0x000fe400078e0032 */
[----:B------:R-:W-:Y:S04]  /*12740*/  FMUL.FTZ R50, R100, R158 ;  /* 0x0000009e64327220 */ /* 0x000fe80000410000 */
[--C-:B---3--:R-:W-:Y:S02]  /*12750*/  FFMA.FTZ R2, R64, c[0x0][0x23c], -R110.reuse ;  /* 0x00008f0040027a23 */ /* 0x108fe4000001086e */
[C---:B------:R-:W-:Y:S01]  /*12760*/  FMUL.FTZ R64, R101.reuse, R172 ;  /* 0x000000ac65407220 */ /* 0x040fe20000410000 */
[C---:B------:R-:W-:Y:S01]  /*12770*/  HMMA.16816.F32.BF16 R48, R176.reuse, R54, R48 ;  /* 0x00000036b030723c */ /* 0x040fe20000041830 */
[----:B------:R3:W-:Y:S01]  /*12780*/  MUFU.EX2 R242, R2 ;  /* 0x0000000200f27308 */ /* 0x0007e20000000800 */
[C---:B------:R-:W-:Y:S02]  /*12790*/  FMUL.FTZ R52, R101.reuse, R160 ;  /* 0x000000a065347220 */ /* 0x040fe40000410000 */
[----:B------:R-:W-:Y:S02]  /*127a0*/  FMUL.FTZ R53, R101, R161 ;  /* 0x000000a165357220 */ /* 0x000fe40000410000 */
[----:B------:R-:W-:Y:S02]  /*127b0*/  IMAD.MOV.U32 R148, RZ, RZ, R57 ;  /* 0x000000ffff947224 */ /* 0x000fe400078e0039 */
[C---:B------:R-:W-:Y:S04]  /*127c0*/  FMUL.FTZ R54, R100.reuse, R162 ;  /* 0x000000a264367220 */ /* 0x040fe80000410000 */
[----:B------:R-:W-:Y:S02]  /*127d0*/  FMUL.FTZ R55, R100, R163 ;  /* 0x000000a364377220 */ /* 0x000fe40000410000 */
[C---:B------:R-:W-:Y:S02]  /*127e0*/  FMUL.FTZ R57, R3.reuse, R165 ;  /* 0x000000a503397220 */ /* 0x040fe40000410000 */
[C---:B------:R-:W-:Y:S02]  /*127f0*/  FMUL.FTZ R73, R3.reuse, R73 ;  /* 0x0000004903497220 */ /* 0x040fe40000410000 */
[C---:B------:R-:W-:Y:S01]  /*12800*/  FMUL.FTZ R74, R0.reuse, R74 ;  /* 0x0000004a004a7220 */ /* 0x040fe20000410000 */
[-C--:B----4-:R-:W-:Y:S01]  /*12810*/  HMMA.16816.F32.BF16 R52, R176, R112.reuse, R52 ;  /* 0x00000070b034723c */ /* 0x090fe20000041834 */
[C---:B------:R-:W-:Y:S02]  /*12820*/  FMUL.FTZ R75, R0.reuse, R75 ;  /* 0x0000004b004b7220 */ /* 0x040fe40000410000 */
[C---:B------:R-:W-:Y:S02]  /*12830*/  FMUL.FTZ R76, R3.reuse, R76 ;  /* 0x0000004c034c7220 */ /* 0x040fe40000410000 */
[----:B------:R-:W-:Y:S02]  /*12840*/  FMUL.FTZ R77, R3, R77 ;  /* 0x0000004d034d7220 */ /* 0x000fe40000410000 */
[----:B---3--:R-:W-:Y:S01]  /*12850*/  FFMA.FTZ R2, R65, c[0x0][0x23c], -R110 ;  /* 0x00008f0041027a23 */ /* 0x008fe2000001086e */
[C---:B------:R-:W-:Y:S01]  /*12860*/  HMMA.16816.F32.BF16 R56, R180.reuse, R112, R56 ;  /* 0x00000070b438723c */ /* 0x040fe20000041838 */
[----:B------:R-:W-:Y:S02]  /*12870*/  IMAD.MOV.U32 R147, RZ, RZ, R62 ;  /* 0x000000ffff937224 */ /* 0x000fe400078e003e */
[----:B------:R3:W-:Y:S01]  /*12880*/  MUFU.EX2 R241, R2 ;  /* 0x0000000200f17308 */ /* 0x0007e20000000800 */
[C---:B------:R-:W-:Y:S02]  /*12890*/  FMUL.FTZ R62, R0.reuse, R170 ;  /* 0x000000aa003e7220 */ /* 0x040fe40000410000 */
[----:B------:R-:W-:Y:S02]  /*128a0*/  FMUL.FTZ R65, R101, R173 ;  /* 0x000000ad65417220 */ /* 0x000fe40000410000 */
[----:B------:R-:W-:Y:S01]  /*128b0*/  LDSM.16.MT88.4 R172, [R222+0xac00] ;  /* 0x00ac0000deac783b */ /* 0x000fe20000004200 */
[C---:B------:R-:W-:Y:S02]  /*128c0*/  FMUL.FTZ R78, R0.reuse, R78 ;  /* 0x0000004e004e7220 */ /* 0x040fe40000410000 */
[-C--:B------:R-:W-:Y:S01]  /*128d0*/  HMMA.16816.F32.BF16 R60, R180, R114.reuse, R60 ;  /* 0x00000072b43c723c */ /* 0x080fe2000004183c */
[C---:B------:R-:W-:Y:S02]  /*128e0*/  FMUL.FTZ R79, R0.reuse, R79 ;  /* 0x0000004f004f7220 */ /* 0x040fe40000410000 */
[C---:B------:R-:W-:Y:S02]  /*128f0*/  FMUL.FTZ R88, R3.reuse, R88 ;  /* 0x0000005803587220 */ /* 0x040fe40000410000 */
[C---:B------:R-:W-:Y:S02]  /*12900*/  FMUL.FTZ R89, R3.reuse, R89 ;  /* 0x0000005903597220 */ /* 0x040fe40000410000 */
[C---:B------:R-:W-:Y:S01]  /*12910*/  FMUL.FTZ R90, R0.reuse, R90 ;  /* 0x0000005a005a7220 */ /* 0x040fe20000410000 */
[C---:B------:R-:W-:Y:S01]  /*12920*/  HMMA.16816.F32.BF16 R64, R176.reuse, R114, R64 ;  /* 0x00000072b040723c */ /* 0x040fe20000041840 */
[----:B------:R-:W4:Y:S03]  /*12930*/  LDSM.16.MT88.4 R112, [R222+0xb000] ;  /* 0x00b00000de70783b */ /* 0x000f260000004200 */
[----:B------:R-:W-:Y:S02]  /*12940*/  FMUL.FTZ R91, R0, R91 ;  /* 0x0000005b005b7220 */ /* 0x000fe40000410000 */
[C---:B------:R-:W-:Y:S02]  /*12950*/  FMUL.FTZ R92, R3.reuse, R92 ;  /* 0x0000005c035c7220 */ /* 0x040fe40000410000 */
[-C--:B-1----:R-:W-:Y:S01]  /*12960*/  HMMA.16816.F32.BF16 R68, R176, R116.reuse, R68 ;  /* 0x00000074b044723c */ /* 0x082fe20000041844 */
[----:B---3--:R-:W-:Y:S03]  /*12970*/  FFMA.FTZ R2, R186, c[0x0][0x23c], -R111 ;  /* 0x00008f00ba027a23 */ /* 0x008fe6000001086f */
[----:B------:R-:W-:Y:S01]  /*12980*/  FMUL.FTZ R93, R3, R93 ;  /* 0x0000005d035d7220 */ /* 0x000fe20000410000 */
[----:B------:R1:W-:Y:S01]  /*12990*/  MUFU.EX2 R240, R2 ;  /* 0x0000000200f07308 */ /* 0x0003e20000000800 */
[C---:B------:R-:W-:Y:S02]  /*129a0*/  FMUL.FTZ R94, R0.reuse, R94 ;  /* 0x0000005e005e7220 */ /* 0x040fe40000410000 */
[C---:B------:R-:W-:Y:S01]  /*129b0*/  HMMA.16816.F32.BF16 R72, R180.reuse, R116, R72 ;  /* 0x00000074b448723c */ /* 0x040fe20000041848 */
[----:B------:R-:W-:Y:S03]  /*129c0*/  FMUL.FTZ R95, R0, R95 ;  /* 0x0000005f005f7220 */ /* 0x000fe60000410000 */
[C---:B------:R-:W-:Y:S02]  /*129d0*/  FMUL.FTZ R96, R101.reuse, R96 ;  /* 0x0000006065607220 */ /* 0x040fe40000410000 */
[----:B------:R-:W-:Y:S02]  /*129e0*/  FMUL.FTZ R97, R101, R97 ;  /* 0x0000006165617220 */ /* 0x000fe40000410000 */
[-C--:B------:R-:W-:Y:S01]  /*129f0*/  HMMA.16816.F32.BF16 R76, R180, R118.reuse, R76 ;  /* 0x00000076b44c723c */ /* 0x080fe2000004184c */
[C---:B------:R-:W-:Y:S03]  /*12a00*/  FMUL.FTZ R98, R100.reuse, R98 ;  /* 0x0000006264627220 */ /* 0x040fe60000410000 */
[----:B------:R-:W-:Y:S02]  /*12a10*/  FMUL.FTZ R99, R100, R99 ;  /* 0x0000006364637220 */ /* 0x000fe40000410000 */
[----:B------:R-:W-:Y:S02]  /*12a20*/  FFMA.FTZ R106, R237, c[0x0][0x23c], -R109 ;  /* 0x00008f00ed6a7a23 */ /* 0x000fe4000001086d */
[C---:B------:R-:W-:Y:S01]  /*12a30*/  HMMA.16816.F32.BF16 R80, R176.reuse, R118, R80 ;  /* 0x00000076b050723c */ /* 0x040fe20000041850 */
[----:B------:R-:W3:Y:S01]  /*12a40*/  LDSM.16.MT88.4 R116, [R220+0x9400] ;  /* 0x00940000dc74783b */ /* 0x000ee20000004200 */
[----:B------:R5:W-:Y:S02]  /*12a50*/  MUFU.EX2 R208, R106 ;  /* 0x0000006a00d07308 */ /* 0x000be40000000800 */
[--C-:B-1----:R-:W-:Y:S04]  /*12a60*/  FFMA.FTZ R2, R185, c[0x0][0x23c], -R111.reuse ;  /* 0x00008f00b9027a23 */ /* 0x102fe8000001086f */
[-C--:B----4-:R-:W-:Y:S04]  /*12a70*/  HMMA.16816.F32.BF16 R84, R176, R112.reuse, R84 ;  /* 0x00000070b054723c */ /* 0x090fe80000041854 */
[----:B------:R1:W4:Y:S04]  /*12a80*/  MUFU.EX2 R239, R2 ;  /* 0x0000000200ef7308 */ /* 0x0003280000000800 */
[C---:B------:R-:W-:Y:S07]  /*12a90*/  HMMA.16816.F32.BF16 R88, R180.reuse, R112, R88 ;  /* 0x00000070b458723c */ /* 0x040fee0000041858 */
[----:B--2---:R-:W-:Y:S01]  /*12aa0*/  F2FP.BF16.PACK_AB R112, R247, R248 ;  /* 0x000000f8f770723e */ /* 0x004fe200000010ff */
[-C--:B------:R-:W-:Y:S01]  /*12ab0*/  HMMA.16816.F32.BF16 R92, R180, R114.reuse, R92 ;  /* 0x00000072b45c723c */ /* 0x080fe2000004185c */
[----:B------:R-:W-:Y:S03]  /*12ac0*/  LDSM.16.MT88.4 R180, [R220+0xbc00] ;  /* 0x00bc0000dcb4783b */ /* 0x000fe60000004200 */
[----:B-----5:R-:W-:Y:S01]  /*12ad0*/  F2FP.BF16.PACK_AB R113, R245, R246 ;  /* 0x000000f6f571723e */ /* 0x020fe200000010ff */
[--C-:B------:R-:W-:Y:S03]  /*12ae0*/  FFMA.FTZ R106, R203, c[0x0][0x23c], -R111.reuse ;  /* 0x00008f00cb6a7a23 */ /* 0x100fe6000001086f */
[----:B------:R-:W-:Y:S01]  /*12af0*/  HMMA.16816.F32.BF16 R96, R176, R114, R96 ;  /* 0x00000072b060723c */ /* 0x000fe20000041860 */
[----:B------:R-:W-:Y:S03]  /*12b00*/  MUFU.EX2 R203, R106 ;  /* 0x0000006a00cb7308 */ /* 0x000fe60000000800 */
[--C-:B-1----:R-:W-:Y:S01]  /*12b10*/  FFMA.FTZ R2, R189, c[0x0][0x23c], -R111.reuse ;  /* 0x00008f00bd027a23 */ /* 0x102fe2000001086f */
[----:B----4-:R-:W-:Y:S02]  /*12b20*/  F2FP.BF16.PACK_AB R120, R239, R240 ;  /* 0x000000f0ef78723e */ /* 0x010fe400000010ff */
[----:B------:R-:W-:Y:S02]  /*12b30*/  F2FP.BF16.PACK_AB R114, R243, R244 ;  /* 0x000000f4f372723e */ /* 0x000fe400000010ff */
[----:B------:R-:W-:Y:S02]  /*12b40*/  F2FP.BF16.PACK_AB R115, R241, R242 ;  /* 0x000000f2f173723e */ /* 0x000fe400000010ff */
[----:B------:R1:W-:Y:S05]  /*12b50*/  MUFU.EX2 R238, R2 ;  /* 0x0000000200ee7308 */ /* 0x0003ea0000000800 */
[-C--:B---3--:R-:W-:Y:S01]  /*12b60*/  HMMA.16816.F32.BF16 R4, R112, R116.reuse, R4 ;  /* 0x000000747004723c */ /* 0x088fe20000041804 */
        /* <DEDUP_REMOVED lines=33> */
[----:B------:R4:W5:Y:S01]  /*12d80*/  MUFU.EX2 R209, R2 ;  /* 0x0000000200d17308 */ /* 0x0009620000000800 */
[----:B------:R-:W3:Y:S06]  /*12d90*/  LDSM.16.MT88.4 R128, [R222+0xb400] ;  /* 0x00b40000de80783b */ /* 0x000eec0000004200 */
[-C--:B--2---:R-:W-:Y:S08]  /*12da0*/  HMMA.16816.F32.BF16 R52, R112, R116.reuse, R52 ;  /* 0x000000747034723c */ /* 0x084ff00000041834 */
[C---:B------:R-:W-:Y:S08]  /*12db0*/  HMMA.16816.F32.BF16 R56, R120.reuse, R116, R56 ;  /* 0x000000747838723c */ /* 0x040ff00000041838 */
[-C--:B------:R-:W-:Y:S01]  /*12dc0*/  HMMA.16816.F32.BF16 R60, R120, R118.reuse, R60 ;  /* 0x00000076783c723c */ /* 0x080fe2000004183c */
[----:B----4-:R-:W-:Y:S04]  /*12dd0*/  FFMA.FTZ R2, R210, c[0x0][0x23c], -R109 ;  /* 0x00008f00d2027a23 */ /* 0x010fe8000001086d */
[----:B------:R2:W4:Y:S03]  /*12de0*/  MUFU.EX2 R210, R2 ;  /* 0x0000000200d27308 */ /* 0x0005260000000800 */
[C---:B------:R-:W-:Y:S01]  /*12df0*/  HMMA.16816.F32.BF16 R64, R112.reuse, R118, R64 ;  /* 0x000000767040723c */ /* 0x040fe20000041840 */
[----:B------:R-:W4:Y:S07]  /*12e00*/  LDSM.16.MT88.4 R116, [R220+0x9800] ;  /* 0x00980000dc74783b */ /* 0x000f2e0000004200 */
[-C--:B-1----:R-:W-:Y:S08]  /*12e10*/  HMMA.16816.F32.BF16 R68, R112, R124.reuse, R68 ;  /* 0x0000007c7044723c */ /* 0x082ff00000041844 */
[C---:B------:R-:W-:Y:S01]  /*12e20*/  HMMA.16816.F32.BF16 R72, R120.reuse, R124, R72 ;  /* 0x0000007c7848723c */ /* 0x040fe20000041848 */
[--C-:B--2---:R-:W-:Y:S07]  /*12e30*/  FFMA.FTZ R2, R218, c[0x0][0x23c], -R110.reuse ;  /* 0x00008f00da027a23 */ /* 0x104fee000001086e */
[-C--:B------:R-:W-:Y:S01]  /*12e40*/  HMMA.16816.F32.BF16 R76, R120, R126.reuse, R76 ;  /* 0x0000007e784c723c */ /* 0x080fe2000004184c */
[----:B------:R1:W-:Y:S07]  /*12e50*/  MUFU.EX2 R207, R2 ;  /* 0x0000000200cf7308 */ /* 0x0003ee0000000800 */
[C---:B------:R-:W-:Y:S01]  /*12e60*/  HMMA.16816.F32.BF16 R80, R112.reuse, R126, R80 ;  /* 0x0000007e7050723c */ /* 0x040fe20000041850 */
[----:B------:R-:W2:Y:S07]  /*12e70*/  LDSM.16.MT88.4 R124, [R222+0x9800] ;  /* 0x00980000de7c783b */ /* 0x000eae0000004200 */
[-C--:B---3--:R-:W-:Y:S08]  /*12e80*/  HMMA.16816.F32.BF16 R84, R112, R128.reuse, R84 ;  /* 0x000000807054723c */ /* 0x088ff00000041854 */
[C---:B------:R-:W-:Y:S01]  /*12e90*/  HMMA.16816.F32.BF16 R88, R120.reuse, R128, R88 ;  /* 0x000000807858723c */ /* 0x040fe20000041858 */
[----:B-1----:R-:W-:Y:S04]  /*12ea0*/  FFMA.FTZ R2, R236, c[0x0][0x23c], -R110 ;  /* 0x00008f00ec027a23 */ /* 0x002fe8000001086e */
[----:B------:R1:W3:Y:S03]  /*12eb0*/  MUFU.EX2 R206, R2 ;  /* 0x0000000200ce7308 */ /* 0x0002e60000000800 */
[-C--:B------:R-:W-:Y:S08]  /*12ec0*/  HMMA.16816.F32.BF16 R92, R120, R130.reuse, R92 ;  /* 0x00000082785c723c */ /* 0x080ff0000004185c */
[----:B------:R-:W-:Y:S01]  /*12ed0*/  HMMA.16816.F32.BF16 R96, R112, R130, R96 ;  /* 0x000000827060723c */ /* 0x000fe20000041860 */
[----:B------:R-:W2:Y:S06]  /*12ee0*/  LDSM.16.MT88.4 R128, [R220+0xa800] ;  /* 0x00a80000dc80783b */ /* 0x000eac0000004200 */
[----:B------:R-:W-:Y:S02]  /*12ef0*/  F2FP.BF16.PACK_AB R112, R213, R212 ;  /* 0x000000d4d570723e */ /* 0x000fe400000010ff */
[----:B-----5:R-:W-:Y:S03]  /*12f00*/  F2FP.BF16.PACK_AB R113, R209, R211 ;  /* 0x000000d3d171723e */ /* 0x020fe600000010ff */
[----:B----4-:R-:W-:Y:S01]  /*12f10*/  F2FP.BF16.PACK_AB R114, R208, R210 ;  /* 0x000000d2d072723e */ /* 0x010fe200000010ff */
[--C-:B-1----:R-:W-:Y:S01]  /*12f20*/  FFMA.FTZ R2, R197, c[0x0][0x23c], -R111.reuse ;  /* 0x00008f00c5027a23 */ /* 0x102fe2000001086f */
[----:B---3--:R-:W-:Y:S03]  /*12f30*/  F2FP.BF16.PACK_AB R115, R206, R207 ;  /* 0x000000cfce73723e */ /* 0x008fe600000010ff */
[----:B------:R1:W3:Y:S04]  /*12f40*/  MUFU.EX2 R205, R2 ;  /* 0x0000000200cd7308 */ /* 0x0002e80000000800 */
[-C--:B------:R-:W-:Y:S01]  /*12f50*/  HMMA.16816.F32.BF16 R4, R112, R116.reuse, R4 ;  /* 0x000000747004723c */ /* 0x080fe20000041804 */
[--C-:B-1----:R-:W-:Y:S01]  /*12f60*/  FFMA.FTZ R2, R204, c[0x0][0x23c], -R111.reuse ;  /* 0x00008f00cc027a23 */ /* 0x102fe2000001086f */
[----:B---3--:R-:W-:Y:S04]  /*12f70*/  F2FP.BF16.PACK_AB R120, R203, R205 ;  /* 0x000000cdcb78723e */ /* 0x008fe800000010ff */
[----:B------:R1:W-:Y:S02]  /*12f80*/  MUFU.EX2 R204, R2 ;  /* 0x0000000200cc7308 */ /* 0x0003e40000000800 */
[----:B-1----:R-:W-:Y:S08]  /*12f90*/  FFMA.FTZ R2, R198, c[0x0][0x23c], -R111 ;  /* 0x00008f00c6027a23 */ /* 0x002ff0000001086f */
[----:B------:R1:W3:Y:S02]  /*12fa0*/  MUFU.EX2 R202, R2 ;  /* 0x0000000200ca7308 */ /* 0x0002e40000000800 */
[--C-:B-1----:R-:W-:Y:S01]  /*12fb0*/  FFMA.FTZ R2, R193, c[0x0][0x23c], -R184.reuse ;  /* 0x00008f00c1027a23 */ /* 0x102fe200000108b8 */
[----:B---3--:R-:W-:Y:S07]  /*12fc0*/  F2FP.BF16.PACK_AB R122, R202, R204 ;  /* 0x000000ccca7a723e */ /* 0x008fee00000010ff */
[----:B------:R1:W-:Y:S02]  /*12fd0*/  MUFU.EX2 R201, R2 ;  /* 0x0000000200c97308 */ /* 0x0003e40000000800 */
[--C-:B-1----:R-:W-:Y:S08]  /*12fe0*/  FFMA.FTZ R2, R194, c[0x0][0x23c], -R184.reuse ;  /* 0x00008f00c2027a23 */ /* 0x102ff000000108b8 */
[----:B------:R1:W3:Y:S02]  /*12ff0*/  MUFU.EX2 R199, R2 ;  /* 0x0000000200c77308 */ /* 0x0002e40000000800 */
[--C-:B-1----:R-:W-:Y:S01]  /*13000*/  FFMA.FTZ R2, R195, c[0x0][0x23c], -R184.reuse ;  /* 0x00008f00c3027a23 */ /* 0x102fe200000108b8 */
[----:B---3--:R-:W-:Y:S07]  /*13010*/  F2FP.BF16.PACK_AB R121, R199, R201 ;  /* 0x000000c9c779723e */ /* 0x008fee00000010ff */
[----:B------:R1:W-:Y:S02]  /*13020*/  MUFU.EX2 R200, R2 ;  /* 0x0000000200c87308 */ /* 0x0003e40000000800 */
[----:B-1----:R-:W-:Y:S08]  /*13030*/  FFMA.FTZ R2, R196, c[0x0][0x23c], -R184 ;  /* 0x00008f00c4027a23 */ /* 0x002ff000000108b8 */
[----:B------:R1:W3:Y:S02]  /*13040*/  MUFU.EX2 R198, R2 ;  /* 0x0000000200c67308 */ /* 0x0002e40000000800 */
[--C-:B-1----:R-:W-:Y:S01]  /*13050*/  FFMA.FTZ R2, R157, c[0x0][0x23c], -R109.reuse ;  /* 0x00008f009d027a23 */ /* 0x102fe2000001086d */
[----:B---3--:R-:W-:Y:S07]  /*13060*/  F2FP.BF16.PACK_AB R123, R198, R200 ;  /* 0x000000c8c67b723e */ /* 0x008fee00000010ff */
[----:B------:R1:W-:Y:S01]  /*13070*/  MUFU.EX2 R197, R2 ;  /* 0x0000000200c57308 */ /* 0x0003e20000000800 */
[C---:B------:R-:W-:Y:S08]  /*13080*/  HMMA.16816.F32.BF16 R8, R120.reuse, R116, R8 ;  /* 0x000000747808723c */ /* 0x040ff00000041808 */
[-C--:B------:R-:W-:Y:S08]  /*13090*/  HMMA.16816.F32.BF16 R12, R120, R118.reuse, R12 ;  /* 0x00000076780c723c */ /* 0x080ff0000004180c */
[C---:B------:R-:W-:Y:S01]  /*130a0*/  HMMA.16816.F32.BF16 R16, R112.reuse, R118, R16 ;  /* 0x000000767010723c */ /* 0x040fe20000041810 */
[----:B------:R-:W3:Y:S03]  /*130b0*/  LDSM.16.MT88.4 R116, [R222+0xa800] ;  /* 0x00a80000de74783b */ /* 0x000ee60000004200 */
[--C-:B-1----:R-:W-:Y:S04]  /*130c0*/  FFMA.FTZ R2, R156, c[0x0][0x23c], -R109.reuse ;  /* 0x00008f009c027a23 */ /* 0x102fe8000001086d */
[-C--:B--2---:R-:W-:Y:S01]  /*130d0*/  HMMA.16816.F32.BF16 R20, R112, R124.reuse, R20 ;  /* 0x0000007c7014723c */ /* 0x084fe20000041814 */
        /* <DEDUP_REMOVED lines=11> */
[----:B--2---:R-:W-:Y:S07]  /*13190*/  FFMA.FTZ R2, R154, c[0x0][0x23c], -R110 ;  /* 0x00008f009a027a23 */ /* 0x004fee000001086e */
[C---:B------:R-:W-:Y:S01]  /*131a0*/  HMMA.16816.F32.BF16 R48, R112.reuse, R130, R48 ;  /* 0x000000827030723c */ /* 0x040fe20000041830 */
[----:B------:R2:W4:Y:S01]  /*131b0*/  MUFU.EX2 R193, R2 ;  /* 0x0000000200c17308 */ /* 0x0005220000000800 */
[----:B------:R-:W5:Y:S06]  /*131c0*/  LDSM.16.MT88.4 R128, [R222+0xb800] ;  /* 0x00b80000de80783b */ /* 0x000f6c0000004200 */
        /* <DEDUP_REMOVED lines=9> */
[----:B------:R-:W-:Y:S03]  /*13260*/  IMAD.MOV.U32 R142, RZ, RZ, R135 ;  /* 0x000000ffff8e7224 */ /* 0x000fe600078e0087 */
[----:B------:R4:W3:Y:S01]  /*13270*/  MUFU.EX2 R192, R109 ;  /* 0x0000006d00c07308 */ /* 0x0008e20000000800 */
[-C--:B-1----:R-:W-:Y:S08]  /*13280*/  HMMA.16816.F32.BF16 R68, R112, R124.reuse, R68 ;  /* 0x0000007c7044723c */ /* 0x082ff00000041844 */
[C---:B------:R-:W-:Y:S01]  /*13290*/  HMMA.16816.F32.BF16 R72, R120.reuse, R124, R72 ;  /* 0x0000007c7848723c */ /* 0x040fe20000041848 */
[--C-:B--2---:R-:W-:Y:S03]  /*132a0*/  FFMA.FTZ R2, R151, c[0x0][0x23c], -R110.reuse ;  /* 0x00008f0097027a23 */ /* 0x104fe6000001086e */
[----:B------:R-:W-:Y:S04]  /*132b0*/  FFMA.FTZ R110, R150, c[0x0][0x23c], -R110 ;  /* 0x00008f00966e7a23 */ /* 0x000fe8000001086e */
[-C--:B------:R-:W-:Y:S01]  /*132c0*/  HMMA.16816.F32.BF16 R76, R120, R126.reuse, R76 ;  /* 0x0000007e784c723c */ /* 0x080fe2000004184c */
[----:B------:R1:W-:Y:S03]  /*132d0*/  MUFU.EX2 R191, R2 ;  /* 0x0000000200bf7308 */ /* 0x0003e60000000800 */
[----:B------:R-:W-:Y:S02]  /*132e0*/  IMAD.MOV.U32 R151, RZ, RZ, R146 ;  /* 0x000000ffff977224 */ /* 0x000fe400078e0092 */
[----:B------:R-:W-:Y:S01]  /*132f0*/  IMAD.MOV.U32 R146, RZ, RZ, R141 ;  /* 0x000000ffff927224 */ /* 0x000fe200078e008d */
[----:B----4-:R-:W-:Y:S01]  /*13300*/  F2FP.BF16.PACK_AB R109, R193, R195 ;  /* 0x000000c3c16d723e */ /* 0x010fe200000010ff */
[C---:B------:R-:W-:Y:S01]  /*13310*/  HMMA.16816.F32.BF16 R80, R112.reuse, R126, R80 ;  /* 0x0000007e7050723c */ /* 0x040fe20000041850 */
[----:B------:R-:W-:Y:S02]  /*13320*/  IMAD.MOV.U32 R141, RZ, RZ, R134 ;  /* 0x000000ffff8d7224 */ /* 0x000fe400078e0086 */
[----:B------:R3:W-:Y:S01]  /*13330*/  MUFU.EX2 R190, R110 ;  /* 0x0000006e00be7308 */ /* 0x0007e20000000800 */
[----:B------:R-:W-:Y:S02]  /*13340*/  IMAD.MOV.U32 R150, RZ, RZ, R145 ;  /* 0x000000ffff967224 */ /* 0x000fe400078e0091 */
[----:B------:R-:W-:Y:S02]  /*13350*/  IMAD.MOV.U32 R145, RZ, RZ, R140 ;  /* 0x000000ffff917224 */ /* 0x000fe400078e008c */
[-C--:B-----5:R-:W-:Y:S01]  /*13360*/  HMMA.16816.F32.BF16 R84, R112, R128.reuse, R84 ;  /* 0x000000807054723c */ /* 0x0a0fe20000041854 */
[----:B------:R-:W-:Y:S03]  /*13370*/  IMAD.MOV.U32 R140, RZ, RZ, R133 ;  /* 0x000000ffff8c7224 */ /* 0x000fe600078e0085 */
[----:B------:R-:W-:Y:S02]  /*13380*/  IMAD.MOV.U32 R237, RZ, RZ, R151 ;  /* 0x000000ffffed7224 */ /* 0x000fe400078e0097 */
[----:B------:R-:W-:Y:S02]  /*13390*/  IMAD.MOV.U32 R218, RZ, RZ, R150 ;  /* 0x000000ffffda7224 */ /* 0x000fe400078e0096 */
[C---:B------:R-:W-:Y:S01]  /*133a0*/  HMMA.16816.F32.BF16 R88, R120.reuse, R128, R88 ;  /* 0x000000807858723c */ /* 0x040fe20000041858 */
[----:B-1----:R-:W-:Y:S03]  /*133b0*/  FFMA.FTZ R2, R149, c[0x0][0x23c], -R111 ;  /* 0x00008f0095027a23 */ /* 0x002fe6000001086f */
[----:B------:R-:W-:Y:S01]  /*133c0*/  IMAD.MOV.U32 R149, RZ, RZ, R144 ;  /* 0x000000ffff957224 */ /* 0x000fe200078e0090 */
[----:B------:R1:W-:Y:S01]  /*133d0*/  MUFU.EX2 R188, R2 ;  /* 0x0000000200bc7308 */ /* 0x0003e20000000800 */
[----:B------:R-:W-:Y:S02]  /*133e0*/  IMAD.MOV.U32 R144, RZ, RZ, R139 ;  /* 0x000000ffff907224 */ /* 0x000fe400078e008b */
[-C--:B------:R-:W-:Y:S01]  /*133f0*/  HMMA.16816.F32.BF16 R92, R120, R130.reuse, R92 ;  /* 0x00000082785c723c */ /* 0x080fe2000004185c */
[----:B------:R-:W-:Y:S02]  /*13400*/  IMAD.MOV.U32 R139, RZ, RZ, R132 ;  /* 0x000000ffff8b7224 */ /* 0x000fe400078e0084 */
[----:B------:R-:W2:Y:S01]  /*13410*/  LDSM.16.MT88.4 R132, [R220+0x9c00] ;  /* 0x009c0000dc84783b */ /* 0x000ea20000004200 */
[----:B---3--:R-:W-:Y:S01]  /*13420*/  F2FP.BF16.PACK_AB R110, R192, R194 ;  /* 0x000000c2c06e723e */ /* 0x008fe200000010ff */
[----:B------:R-:W-:Y:S03]  /*13430*/  IMAD.MOV.U32 R236, RZ, RZ, R149 ;  /* 0x000000ffffec7224 */ /* 0x000fe600078e0095 */
[----:B------:R-:W-:Y:S01]  /*13440*/  HMMA.16816.F32.BF16 R96, R112, R130, R96 ;  /* 0x000000827060723c */ /* 0x000fe20000041860 */
[----:B-1----:R-:W-:Y:S03]  /*13450*/  FFMA.FTZ R2, R148, c[0x0][0x23c], -R111 ;  /* 0x00008f0094027a23 */ /* 0x002fe6000001086f */
[----:B------:R-:W-:Y:S01]  /*13460*/  IMAD.MOV.U32 R148, RZ, RZ, R143 ;  /* 0x000000ffff947224 */ /* 0x000fe200078e008f */
[----:B------:R1:W3:Y:S01]  /*13470*/  MUFU.EX2 R189, R2 ;  /* 0x0000000200bd7308 */ /* 0x0002e20000000800 */
[----:B------:R-:W-:Y:S02]  /*13480*/  IMAD.MOV.U32 R143, RZ, RZ, R138 ;  /* 0x000000ffff8f7224 */ /* 0x000fe400078e008a */
[----:B------:R-:W-:Y:S04]  /*13490*/  IMAD.MOV.U32 R138, RZ, RZ, R107 ;  /* 0x000000ffff8a7224 */ /* 0x000fe800078e006b */
[--C-:B-1----:R-:W-:Y:S01]  /*134a0*/  FFMA.FTZ R2, R252, c[0x0][0x23c], -R111.reuse ;  /* 0x00008f00fc027a23 */ /* 0x102fe2000001086f */
[----:B---3--:R-:W-:Y:S01]  /*134b0*/  F2FP.BF16.PACK_AB R176, R189, R188 ;  /* 0x000000bcbdb0723e */ /* 0x008fe200000010ff */
[----:B------:R-:W-:Y:S02]  /*134c0*/  FFMA.FTZ R111, R251, c[0x0][0x23c], -R111 ;  /* 0x00008f00fb6f7a23 */ /* 0x000fe4000001086f */
[----:B------:R1:W-:Y:S01]  /*134d0*/  MUFU.EX2 R187, R2 ;  /* 0x0000000200bb7308 */ /* 0x0003e20000000800 */
[----:B------:R-:W-:Y:S02]  /*134e0*/  IMAD.MOV.U32 R252, RZ, RZ, R148 ;  /* 0x000000fffffc7224 */ /* 0x000fe400078e0094 */
[----:B------:R-:W-:Y:S02]  /*134f0*/  IMAD.MOV.U32 R148, RZ, RZ, R145 ;  /* 0x000000ffff947224 */ /* 0x000fe400078e0091 */
[----:B------:R-:W-:Y:S02]  /*13500*/  IMAD.MOV.U32 R145, RZ, RZ, R142 ;  /* 0x000000ffff917224 */ /* 0x000fe400078e008e */
[----:B------:R-:W-:Y:S02]  /*13510*/  IMAD.MOV.U32 R251, RZ, RZ, R147 ;  /* 0x000000fffffb7224 */ /* 0x000fe400078e0093 */
[----:B------:R-:W-:Y:S01]  /*13520*/  IMAD.MOV.U32 R147, RZ, RZ, R144 ;  /* 0x000000ffff937224 */ /* 0x000fe200078e0090 */
[----:B------:R3:W4:Y:S01]  /*13530*/  MUFU.EX2 R186, R111 ;  /* 0x0000006f00ba7308 */ /* 0x0007220000000800 */
[----:B------:R-:W-:Y:S02]  /*13540*/  IMAD.MOV.U32 R144, RZ, RZ, R140 ;  /* 0x000000ffff907224 */ /* 0x000fe400078e008c */
[----:B-1----:R-:W-:Y:S02]  /*13550*/  FFMA.FTZ R2, R249, c[0x0][0x23c], -R184 ;  /* 0x00008f00f9027a23 */ /* 0x002fe400000108b8 */
[----:B------:R-:W-:Y:S05]  /*13560*/  IMAD.MOV.U32 R249, RZ, RZ, R146 ;  /* 0x000000fffff97224 */ /* 0x000fea00078e0092 */
[----:B------:R1:W-:Y:S01]  /*13570*/  MUFU.EX2 R185, R2 ;  /* 0x0000000200b97308 */ /* 0x0003e20000000800 */
[----:B------:R-:W-:Y:S01]  /*13580*/  IMAD.MOV.U32 R146, RZ, RZ, R143 ;  /* 0x000000ffff927224 */ /* 0x000fe200078e008f */
[----:B---3--:R-:W-:Y:S02]  /*13590*/  F2FP.BF16.PACK_AB R111, R190, R191 ;  /* 0x000000bfbe6f723e */ /* 0x008fe400000010ff */
[----:B----4-:R-:W-:Y:S01]  /*135a0*/  F2FP.BF16.PACK_AB R178, R186, R187 ;  /* 0x000000bbbab2723e */ /* 0x010fe200000010ff */
[--C-:B-1----:R-:W-:Y:S02]  /*135b0*/  FFMA.FTZ R2, R250, c[0x0][0x23c], -R184.reuse ;  /* 0x00008f00fa027a23 */ /* 0x102fe400000108b8 */
[----:B------:R-:W-:Y:S03]  /*135c0*/  IMAD.MOV.U32 R250, RZ, RZ, R141 ;  /* 0x000000fffffa7224 */ /* 0x000fe600078e008d */
[----:B------:R1:W3:Y:S01]  /*135d0*/  MUFU.EX2 R107, R2 ;  /* 0x00000002006b7308 */ /* 0x0002e20000000800 */
[----:B------:R-:W4:Y:S01]  /*135e0*/  LDSM.16.MT88.4 R140, [R222+0x9c00] ;  /* 0x009c0000de8c783b */ /* 0x000f220000004200 */
[--C-:B-1----:R-:W-:Y:S01]  /*135f0*/  FFMA.FTZ R2, R152, c[0x0][0x23c], -R184.reuse ;  /* 0x00008f0098027a23 */ /* 0x102fe200000108b8 */
[----:B---3--:R-:W-:Y:S01]  /*13600*/  F2FP.BF16.PACK_AB R177, R107, R185 ;  /* 0x000000b96bb1723e */ /* 0x008fe200000010ff */
[----:B------:R-:W-:Y:S01]  /*13610*/  FFMA.FTZ R184, R108, c[0x0][0x23c], -R184 ;  /* 0x00008f006cb87a23 */ /* 0x000fe200000108b8 */
[----:B------:R-:W-:Y:S05]  /*13620*/  F2FP.BF16.PACK_AB R108, R196, R197 ;  /* 0x000000c5c46c723e */ /* 0x000fea00000010ff */
[----:B------:R1:W-:Y:S02]  /*13630*/  MUFU.EX2 R106, R2 ;  /* 0x00000002006a7308 */ /* 0x0003e40000000800 */
[-C--:B--2---:R-:W-:Y:S01]  /*13640*/  HMMA.16816.F32.BF16 R112, R108, R132.reuse, R4 ;  /* 0x000000846c70723c */ /* 0x084fe20000041804 */
[----:B------:R-:W2:Y:S07]  /*13650*/  LDSM.16.MT88.4 R4, [R222+0xbc00] ;  /* 0x00bc0000de04783b */ /* 0x000eae0000004200 */
[----:B------:R-:W3:Y:S01]  /*13660*/  MUFU.EX2 R184, R184 ;  /* 0x000000b800b87308 */ /* 0x000ee20000000800 */
[----:B-1----:R-:W5:Y:S03]  /*13670*/  LDL.LU R2, [R1+0xc] ;  /* 0x00000c0001027983 */ /* 0x002f660000300800 */
        /* <DEDUP_REMOVED lines=8> */
[----:B------:R-:W3:Y:S03]  /*13700*/  LDL.LU R17, [R1+0x4] ;  /* 0x0000040001117983 */ /* 0x000ee60000300800 */
[----:B------:R-:W-:Y:S01]  /*13710*/  IMAD.MOV.U32 R15, RZ, RZ, R138 ;  /* 0x000000ffff0f7224 */ /* 0x000fe200078e008a */
[----:B------:R-:W3:Y:S01]  /*13720*/  LDL.LU R19, [R1+0x8] ;  /* 0x0000080001137983 */ /* 0x000ee20000300800 */
[----:B------:R-:W-:Y:S02]  /*13730*/  IMAD.MOV.U32 R11, RZ, RZ, R148 ;  /* 0x000000ffff0b7224 */ /* 0x000fe400078e0094 */
[-C--:B----4-:R-:W-:Y:S01]  /*13740*/  HMMA.16816.F32.BF16 R128, R108, R140.reuse, R20 ;  /* 0x0000008c6c80723c */ /* 0x090fe20000041814 */
        /* <DEDUP_REMOVED lines=23> */
[----:B-----5:R-:W-:Y:S04]  /*138c0*/  FFMA.FTZ R2, R3, R2, R13 ;  /* 0x0000000203027223 */ /* 0x020fe8000001000d */
[----:B------:R-:W-:Y:S02]  /*138d0*/  FADD.FTZ R2, R8, R2 ;  /* 0x0000000208027221 */ /* 0x000fe40000010000 */
[----:B---3--:R-:W-:Y:S05]  /*138e0*/  FFMA.FTZ R0, R0, R12, R14 ;  /* 0x0000000c00007223 */ /* 0x008fea000001000e */
[----:B------:R-:W-:Y:S02]  /*138f0*/  FADD.FTZ R0, R9, R0 ;  /* 0x0000000009007221 */ /* 0x000fe40000010000 */
[----:B------:R-:W-:Y:S02]  /*13900*/  FADD.FTZ R9, R249, R2 ;  /* 0x00000002f9097221 */ /* 0x000fe40000010000 */
[----:B------:R-:W-:Y:S02]  /*13910*/  FFMA.FTZ R101, R101, R17, R16 ;  /* 0x0000001165657223 */ /* 0x000fe40000010010 */
        /* <DEDUP_REMOVED lines=68> */
.L_x_698:
        /* <DEDUP_REMOVED lines=370> */
.L_x_703:
[----:B--2---:R-:W-:Y:S05]  /*15480*/  BSYNC B0 ;  /* 0x0000000000007941 */ /* 0x004fea0003800000 */
.L_x_702:
        /* <DEDUP_REMOVED lines=26> */
.L_x_705:
[----:B-1----:R-:W-:Y:S05]  /*15630*/  BSYNC B0 ;  /* 0x0000000000007941 */ /* 0x002fea0003800000 */
.L_x_704:
        /* <DEDUP_REMOVED lines=17> */
.L_x_707:
[----:B------:R-:W-:Y:S05]  /*15750*/  BSYNC B0 ;  /* 0x0000000000007941 */ /* 0x000fea0003800000 */
.L_x_706:
        /* <DEDUP_REMOVED lines=17> */
.L_x_709:
[----:B------:R-:W-:Y:S05]  /*15870*/  BSYNC B0 ;  /* 0x0000000000007941 */ /* 0x000fea0003800000 */
.L_x_708:
        /* <DEDUP_REMOVED lines=17> */
.L_x_710:
        /* <DEDUP_REMOVED lines=15> */
.L_x_1044:


//--------------------- .text._ZN5flash16flash_fwd_kernelI23Flash_fwd_kernel_traitsILi96ELi128ELi64ELi4ELb0ELb0EN7cutlass10bfloat16_tE19Flash_kernel_traitsILi96ELi128ELi64ELi4ES3_EELb1ELb0ELb1ELb1ELb0ELb0ELb0ELb0EEEvNS_16Flash_fwd_paramsE --------------------------
	.section	.text._ZN5flash16flash_fwd_kernelI23Flash_fwd_kernel_traitsILi96ELi128ELi64ELi4ELb0ELb0EN7cutlass10bfloat16_tE19Flash_kernel_traitsILi96ELi128ELi64ELi4ES3_EELb1ELb0ELb1ELb1ELb0ELb0ELb0ELb0EEEvNS_16Flash_fwd_paramsE,"ax",@progbits
	.sectioninfo	@"SHI_REGISTERS=255"
	.align	128
        .global         _ZN5flash16flash_fwd_kernelI23Flash_fwd_kernel_traitsILi96ELi128ELi64ELi4ELb0ELb0EN7cutlass10bfloat16_tE19Flash_kernel_traitsILi96ELi128ELi64ELi4ES3_EELb1ELb0ELb1ELb1ELb0ELb0ELb0ELb0EEEvNS_16Flash_fwd_paramsE
        .type           _ZN5flash16flash_fwd_kernelI23Flash_fwd_kernel_traitsILi96ELi128ELi64ELi4ELb0ELb0EN7cutlass10bfloat16_tE19Flash_kernel_traitsILi96ELi128ELi64ELi4ES3_EELb1ELb0ELb1ELb1ELb0ELb0ELb0ELb0EEEvNS_16Flash_fwd_paramsE,@function
        .size           _ZN5flash16flash_fwd_kernelI23Flash_fwd_kernel_traitsILi96ELi128ELi64ELi4ELb0ELb0EN7cutlass10bfloat16_tE19Flash_kernel_traitsILi96ELi128ELi64ELi4ES3_EELb1ELb0ELb1ELb1ELb0ELb0ELb0ELb0EEEvNS_16Flash_fwd_paramsE,(.L_x_1045 - _ZN5flash16flash_fwd_kernelI23Flash_fwd_kernel_traitsILi96ELi128ELi64ELi4ELb0ELb0EN7cutlass10bfloat16_tE19Flash_kernel_traitsILi96ELi128ELi64ELi4ES3_EELb1ELb0ELb1ELb1ELb0ELb0ELb0ELb0EEEvNS_16Flash_fwd_paramsE)
        .other          _ZN5flash16flash_fwd_kernelI23Flash_fwd_kernel_traitsILi96ELi128ELi64ELi4ELb0ELb0EN7cutlass10bfloat16_tE19Flash_kernel_traitsILi96ELi128ELi64ELi4ES3_EELb1ELb0ELb1ELb1ELb0ELb0ELb0ELb0EEEvNS_16Flash_fwd_paramsE,@"STO_CUDA_ENTRY STV_DEFAULT"
_ZN5flash16flash_fwd_kernelI23Flash_fwd_kernel_traitsILi96ELi128ELi64ELi4ELb0ELb0EN7cutlass10bfloat16_tE19Flash_kernel_traitsILi96ELi128ELi64ELi4ES3_EELb1ELb0ELb1ELb1ELb0ELb0ELb0ELb0EEEvNS_16Flash_fwd_paramsE:
.text._ZN5flash16flash_fwd_kernelI23Flash_fwd_kernel_traitsILi96ELi128ELi64ELi4ELb0ELb0EN7cutlass10bfloat16_tE19Flash_kernel_traitsILi96ELi128ELi64ELi4ES3_EELb1ELb0ELb1ELb1ELb0ELb0ELb0ELb0EEEvNS_16Flash_fwd_paramsE:
        /* <DEDUP_REMOVED lines=94> */
.L_x_711:
[----:B------:R-:W-:Y:S02]  /*05e0*/  ULDC UR6, c[0x0][0x218] ;  /* 0x0000860000067ab9 */ /* 0x000fe40000000800 */
.L_x_712:
        /* <DEDUP_REMOVED lines=121> */
.L_x_715:
[----:B------:R-:W-:Y:S05]  /*0d80*/  BSYNC B0 ;  /* 0x0000000000007941 */ /* 0x000fea0003800000 */
.L_x_714:
        /* <DEDUP_REMOVED lines=20> */
.L_x_717:
[----:B------:R-:W-:Y:S05]  /*0ed0*/  BSYNC B0 ;  /* 0x0000000000007941 */ /* 0x000fea0003800000 */
.L_x_716:
        /* <DEDUP_REMOVED lines=20> */
.L_x_719:
[----:B------:R-:W-:Y:S05]  /*1020*/  BSYNC B0 ;  /* 0x0000000000007941 */ /* 0x000fea0003800000 */
.L_x_718:
        /* <DEDUP_REMOVED lines=19> */
.L_x_721:
[----:B------:R-:W-:Y:S05]  /*1160*/  BSYNC B0 ;  /* 0x0000000000007941 */ /* 0x000fea0003800000 */
.L_x_720:
        /* <DEDUP_REMOVED lines=35> */
.L_x_713:
        /* <DEDUP_REMOVED lines=8> */
[----:B------:R-:W-:Y:S02]  /*1420*/  @UP0 UIMAD UR6, UR26, UR5, UR17 ;  /* 0x000000051a0602a4 */ /* 0x000fe4000f8e0211 */
[----:B------:R-:W-:Y:S02]  /*1430*/  @UP1 UIADD3 UR17, UR9, UR12, URZ ;  /* 0x0000000c09111290 */ /* 0x000fe4000fffe03f */
[----:B------:R-:W-:Y:S02]  /*1440*/  ULDC.64 UR4, c[0x0][0x198] ;  /* 0x0000660000047ab9 */ /* 0x000fe40000000a00 */
[----:B------:R-:W-:-:S02]  /*1450*/  @!UP0 UIMAD UR15, UR15, UR10, URZ ;  /* 0x0000000a0f0f82a4 */ /* 0x000fc4000f8e023f */
[----:B------:R-:W-:Y:S02]  /*1460*/  @UP1 UIMAD.WIDE.U32 UR20, UR17, UR4, URZ ;  /* 0x00000004111412a5 */ /* 0x000fe4000f8e003f */
[----:B------:R-:W-:Y:S02]  /*1470*/  @!UP0 UIMAD.WIDE.U32 UR22, UR13, UR10, URZ ;  /* 0x0000000a0d1682a5 */ /* 0x000fe4000f8e003f */
[----:B------:R-:W-:Y:S02]  /*1480*/  @!UP0 UIMAD UR15, UR13, UR11, UR15 ;  /* 0x0000000b0d0f82a4 */ /* 0x000fe4000f8e020f */
[----:B------:R-:W-:Y:S02]  /*1490*/  @UP1 UIMAD UR11, UR17, UR5, UR21 ;  /* 0x00000005110b12a4 */ /* 0x000fe4000f8e0215 */
[----:B------:R-:W-:Y:S02]  /*14a0*/  @UP0 UMOV UR10, UR16 ;  /* 0x00000010000a0c82 */ /* 0x000fe40008000000 */
[----:B------:R-:W-:-:S02]  /*14b0*/  USHF.R.S32.HI UR17, URZ, 0x1f, UR14 ;  /* 0x0000001f3f117899 */ /* 0x000fc4000801140e */
[----:B------:R-:W-:Y:S02]  /*14c0*/  @!UP0 UIADD3 UR6, UR23, UR15, URZ ;  /* 0x0000000f17068290 */ /* 0x000fe4000fffe03f */
[----:B------:R-:W-:Y:S02]  /*14d0*/  @!UP0 UMOV UR10, UR22 ;  /* 0x00000016000a8c82 */ /* 0x000fe40008000000 */
[----:B------:R-:W-:Y:S01]  /*14e0*/  @UP1 UMOV UR16, UR20 ;  /* 0x0000001400101c82 */ /* 0x000fe20008000000 */
[----:B------:R-:W-:Y:S05]  /*14f0*/  @P0 BRA `(.L_x_722) ;  /* 0x000000d000000947 */ /* 0x000fea0003800000 */
[----:B-1----:R-:W-:Y:S02]  /*1500*/  USHF.R.S32.HI UR15, URZ, 0x1f, UR9 ;  /* 0x0000001f3f0f7899 */ /* 0x002fe40008011409 */
[----:B------:R-:W-:Y:S02]  /*1510*/  ULDC.64 UR4, c[0x0][0x198] ;  /* 0x0000660000047ab9 */ /* 0x000fe40000000a00 */
[----:B------:R-:W-:Y:S02]  /*1520*/  UIMAD UR15, UR15, UR4, URZ ;  /* 0x000000040f0f72a4 */ /* 0x000fe4000f8e023f */
[----:B------:R-:W-:-:S02]  /*1530*/  USHF.R.S32.HI UR11, URZ, 0x1f, UR13 ;  /* 0x0000001f3f0b7899 */ /* 0x000fc4000801140d */
[----:B------:R-:W-:Y:S02]  /*1540*/  UIMAD.WIDE.U32 UR20, UR9, UR4, URZ ;  /* 0x00000004091472a5 */ /* 0x000fe4000f8e003f */
[----:B------:R-:W-:-:S03]  /*1550*/  UIMAD UR15, UR9, UR5, UR15 ;  /* 0x00000005090f72a4 */ /* 0x000fc6000f8e020f */
[----:B------:R-:W-:Y:S02]  /*1560*/  ULDC.64 UR4, c[0x0][0x180] ;  /* 0x0000600000047ab9 */ /* 0x000fe40000000a00 */
[----:B------:R-:W-:Y:S02]  /*1570*/  UIMAD UR11, UR11, UR4, URZ ;  /* 0x000000040b0b72a4 */ /* 0x000fe4000f8e023f */
[----:B------:R-:W-:Y:S02]  /*1580*/  UIADD3 UR21, UR21, UR15, URZ ;  /* 0x0000000f15157290 */ /* 0x000fe4000fffe03f */
[----:B------:R-:W-:Y:S02]  /*1590*/  UIMAD UR11, UR13, UR5, UR11 ;  /* 0x000000050d0b72a4 */ /* 0x000fe4000f8e020b */
[----:B------:R-:W-:-:S04]  /*15a0*/  UIMAD.WIDE.U32 UR4, UR13, UR4, UR20 ;  /* 0x000000040d0472a5 */ /* 0x000fc8000f8e0014 */
[----:B------:R-:W-:-:S03]  /*15b0*/  UIADD3 UR11, UR5, UR11, URZ ;  /* 0x0000000b050b7290 */ /* 0x000fc6000fffe03f */
[----:B------:R-:W-:Y:S02]  /*15c0*/  UMOV UR16, UR4 ;  /* 0x0000000400107c82 */ /* 0x000fe40008000000 */
.L_x_722:
[----:B-1----:R-:W-:Y:S01]  /*15d0*/  IABS R4, c[0x0][0x1c8] ;  /* 0x0000720000047a13 */ /* 0x002fe20000000000 */
        /* <DEDUP_REMOVED lines=44> */
.L_x_723:
        /* <DEDUP_REMOVED lines=107> */
.L_x_725:
[----:B------:R-:W-:Y:S05]  /*1f50*/  BSYNC B0 ;  /* 0x0000000000007941 */ /* 0x000fea0003800000 */
.L_x_724:
        /* <DEDUP_REMOVED lines=37> */
.L_x_727:
[----:B------:R-:W-:Y:S05]  /*21b0*/  BSYNC B0 ;  /* 0x0000000000007941 */ /* 0x000fea0003800000 */
.L_x_726:
        /* <DEDUP_REMOVED lines=37> */
.L_x_729:
[----:B------:R-:W-:Y:S05]  /*2410*/  BSYNC B0 ;  /* 0x0000000000007941 */ /* 0x000fea0003800000 */
.L_x_728:
        /* <DEDUP_REMOVED lines=40> */
.L_x_731:
[----:B------:R-:W-:Y:S05]  /*26a0*/  BSYNC B0 ;  /* 0x0000000000007941 */ /* 0x000fea0003800000 */
.L_x_730:
        /* <DEDUP_REMOVED lines=42> */
.L_x_733:
[----:B------:R-:W-:Y:S05]  /*2950*/  BSYNC B0 ;  /* 0x0000000000007941 */ /* 0x000fea0003800000 */
.L_x_732:
        /* <DEDUP_REMOVED lines=34> */
.L_x_735:
[----:B------:R-:W-:Y:S05]  /*2b80*/  BSYNC B0 ;  /* 0x0000000000007941 */ /* 0x000fea0003800000 */
.L_x_734:
[----:B------:R-:W-:Y:S01]  /*2b90*/  ULDC.64 UR4, c[0x0][0x318] ;  /* 0x0000c60000047ab9 */ /* 0x000fe20000000a00 */
[----:B------:R-:W0:Y:S01]  /*2ba0*/  LDGDEPBAR ;  /* 0x00000000000079af */ /* 0x000e220000000000 */
[----:B------:R-:W-:Y:S01]  /*2bb0*/  UISETP.NE.U32.AND UP1, UPT, URZ, UR4, UPT ;  /* 0x000000043f00728c */ /* 0x000fe2000bf25070 */
[----:B-1----:R-:W-:Y:S02]  /*2bc0*/  IMAD.MOV.U32 R10, RZ, RZ, R30 ;  /* 0x000000ffff0a7224 */ /* 0x002fe400078e001e */
[----:B------:R-:W-:Y:S01]  /*2bd0*/  IMAD.MOV.U32 R11, RZ, RZ, R31 ;  /* 0x000000ffff0b7224 */ /* 0x000fe200078e001f */
[----:B------:R-:W-:-:S03]  /*2be0*/  UISETP.NE.AND.EX UP1, UPT, URZ, UR5, UPT, UP1 ;  /* 0x000000053f00728c */ /* 0x000fc6000bf25310 */
[----:B------:R-:W-:-:S03]  /*2bf0*/  ULDC.64 UR4, c[0x0][0x320] ;  /* 0x0000c80000047ab9 */ /* 0x000fc60000000a00 */
        /* <DEDUP_REMOVED lines=8> */
[----:B------:R-:W-:Y:S02]  /*2c80*/  ULDC UR4, c[0x0][0x318] ;  /* 0x0000c60000047ab9 */ /* 0x000fe40000000800 */
[----:B------:R-:W-:Y:S02]  /*2c90*/  @UP1 ULEA UR16, UP0, UR24, UR4, 0x2 ;  /* 0x0000000418101291 */ /* 0x000fe4000f80103f */
[----:B------:R-:W-:Y:S02]  /*2ca0*/  @UP1 UIADD3 UR5, UR25, UR5, URZ ;  /* 0x0000000519051290 */ /* 0x000fe4000fffe03f */
[----:B------:R-:W-:Y:S02]  /*2cb0*/  ULDC UR4, c[0x0][0x31c] ;  /* 0x0000c70000047ab9 */ /* 0x000fe40000000800 */
[----:B------:R-:W-:Y:S01]  /*2cc0*/  @UP1 ULEA.HI.X UR17, UR24, UR4, UR5, 0x2, UP0 ;  /* 0x0000000418111291 */ /* 0x000fe200080f1405 */
[----:B------:R-:W-:Y:S01]  /*2cd0*/  IMAD.U32 R6, RZ, RZ, UR16 ;  /* 0x00000010ff067e24 */ /* 0x000fe2000f8e00ff */
[----:B------:R-:W1:Y:S01]  /*2ce0*/  @P0 MUFU.RCP R2, c[0x0][0x238] ;  /* 0x00008e0000020b08 */ /* 0x000e620000001000 */
[----:B------:R-:W-:Y:S01]  /*2cf0*/  ISETP.GE.AND P1, PT, R4, UR12, PT ;  /* 0x0000000c04007c0c */ /* 0x000fe2000bf26270 */
[----:B------:R-:W-:Y:S01]  /*2d00*/  IMAD.MOV.U32 R10, RZ, RZ, R28 ;  /* 0x000000ffff0a7224 */ /* 0x000fe200078e001c */
[----:B------:R-:W-:Y:S01]  /*2d10*/  ULDC.64 UR24, c[0x0][0x1a0] ;  /* 0x0000680000187ab9 */ /* 0x000fe20000000a00 */
[----:B------:R-:W-:-:S05]  /*2d20*/  MOV R7, UR17 ;  /* 0x0000001100077c02 */ /* 0x000fca0008000f00 */
[----:B------:R3:W1:Y:S01]  /*2d30*/  @P0 LDG.E R0, [R6.64] ;  /* 0x0000001e06000981 */ /* 0x000662000c1e1900 */
[----:B------:R-:W-:Y:S01]  /*2d40*/  USHF.L.U32 UR23, UR24, 0x6, URZ ;  /* 0x0000000618177899 */ /* 0x000fe2000800063f */
[----:B------:R-:W-:Y:S01]  /*2d50*/  BSSY B0, `(.L_x_736) ;  /* 0x0000036000007945 */ /* 0x000fe20003800000 */
[----:B------:R-:W-:Y:S01]  /*2d60*/  USHF.L.U64.HI UR22, UR24, UR22, UR25 ;  /* 0x0000001618167299 */ /* 0x000fe20008010219 */
[----:B------:R-:W-:Y:S03]  /*2d70*/  BAR.SYNC.DEFER_BLOCKING 0x0 ;  /* 0x0000000000007b1d */ /* 0x000fe60000010000 */
[----:B------:R-:W-:Y:S01]  /*2d80*/  UIMAD UR5, UR22, UR34, URZ ;  /* 0x00000022160572a4 */ /* 0x000fe2000f8e023f */
[----:B------:R-:W-:Y:S02]  /*2d90*/  IMAD.U32 R8, RZ, RZ, UR23 ;  /* 0x00000017ff087e24 */ /* 0x000fe4000f8e00ff */
[----:B------:R2:W-:Y:S01]  /*2da0*/  STL.64 [R1+0x8], R10 ;  /* 0x0000080a01007387 */ /* 0x0005e20000100a00 */
[----:B------:R-:W-:Y:S01]  /*2db0*/  UIMAD UR15, UR15, UR23, UR5 ;  /* 0x000000170f0f72a4 */ /* 0x000fe2000f8e0205 */
[----:B------:R-:W-:Y:S01]  /*2dc0*/  IMAD.WIDE.U32 R4, R8, UR34, R10 ;  /* 0x0000002208047c25 */ /* 0x000fe2000f8e000a */
[----:B------:R-:W-:-:S03]  /*2dd0*/  UMOV UR28, URZ ;  /* 0x0000003f001c7c82 */ /* 0x000fc60008000000 */
[----:B---3--:R-:W-:Y:S01]  /*2de0*/  IMAD.SHL.U32 R6, R25, 0x2, RZ ;  /* 0x0000000219067824 */ /* 0x008fe200078e00ff */
[----:B------:R2:W-:Y:S04]  /*2df0*/  @P1 STS [R218+0x9000], RZ ;  /* 0x009000ffda001388 */ /* 0x0005e80000000800 */
[----:B------:R-:W-:Y:S01]  /*2e00*/  LOP3.LUT R161, R6, 0x6, RZ, 0xc0, !PT ;  /* 0x0000000606a17812 */ /* 0x000fe200078ec0ff */
[----:B------:R2:W-:Y:S04]  /*2e10*/  @P1 STS [R218+0x9004], RZ ;  /* 0x009004ffda001388 */ /* 0x0005e80000000800 */
[----:B------:R2:W-:Y:S04]  /*2e20*/  @P1 STS.64 [R218+0x9008], RZ ;  /* 0x009008ffda001388 */ /* 0x0005e80000000a00 */
[----:B------:R2:W-:Y:S04]  /*2e30*/  @P1 STS.128 [R218+0xa000], RZ ;  /* 0x00a000ffda001388 */ /* 0x0005e80000000c00 */
[----:B------:R2:W-:Y:S01]  /*2e40*/  @P1 STS.128 [R218+0xb000], RZ ;  /* 0x00b000ffda001388 */ /* 0x0005e20000000c00 */
[----:B-1----:R-:W-:Y:S01]  /*2e50*/  @P0 FMUL.FTZ R0, R0, R2 ;  /* 0x0000000200000220 */ /* 0x002fe20000410000 */
[----:B------:R-:W-:-:S03]  /*2e60*/  MOV R2, UR27 ;  /* 0x0000001b00027c02 */ /* 0x000fc60008000f00 */
[----:B------:R1:W3:Y:S01]  /*2e70*/  @P0 R2UR UR4, R0 ;  /* 0x00000000000403c2 */ /* 0x0002e200000e0000 */
[----:B------:R-:W-:-:S05]  /*2e80*/  LEA R165, R2, R108, 0x3 ;  /* 0x0000006c02a57211 */ /* 0x000fca00078e18ff */
[----:B------:R2:W-:Y:S01]  /*2e90*/  STL [R1], R165 ;  /* 0x000000a501007387 */ /* 0x0005e20000100800 */
[----:B-1----:R-:W-:Y:S01]  /*2ea0*/  SHF.R.S32.HI R0, RZ, 0x1f, R20 ;  /* 0x0000001fff007819 */ /* 0x002fe20000011414 */
[----:B---3--:R-:W-:-:S03]  /*2eb0*/  @UP1 UMOV UR28, UR4 ;  /* 0x00000004001c1c82 */ /* 0x008fc60008000000 */
[----:B------:R-:W-:-:S04]  /*2ec0*/  LEA.HI R0, R0, R20, RZ, 0x2 ;  /* 0x0000001400007211 */ /* 0x000fc800078f10ff */
[----:B------:R-:W-:Y:S02]  /*2ed0*/  SHF.R.S32.HI R160, RZ, 0x2, R0 ;  /* 0x00000002ffa07819 */ /* 0x000fe40000011400 */
[----:B------:R-:W-:Y:S01]  /*2ee0*/  IADD3 R0, R5, UR15, RZ ;  /* 0x0000000f05007c10 */ /* 0x000fe2000fffe0ff */
[----:B------:R-:W-:Y:S05]  /*2ef0*/  @P1 BRA `(.L_x_737) ;  /* 0x000001b000001947 */ /* 0x000fea0003800000 */
[----:B--2---:R-:W-:Y:S02]  /*2f00*/  ISETP.GE.AND P3, PT, R172, c[0x0][0x220], PT ;  /* 0x00008800ac007a0c */ /* 0x004fe40003f66270 */
        /* <DEDUP_REMOVED lines=26> */
.L_x_737:
[----:B--2---:R-:W-:Y:S05]  /*30b0*/  BSYNC B0 ;  /* 0x0000000000007941 */ /* 0x004fea0003800000 */
.L_x_736:
        /* <DEDUP_REMOVED lines=36> */
.L_x_739:
[----:B------:R-:W-:Y:S05]  /*3300*/  BSYNC B0 ;  /* 0x0000000000007941 */ /* 0x000fea0003800000 */
.L_x_738:
[----:B------:R-:W-:Y:S01]  /*3310*/  LOP3.LUT R2, R26, 0xfffffff8, RZ, 0xc0, !PT ;  /* 0xfffffff81a027812 */ /* 0x000fe200078ec0ff */
[----:B------:R-:W-:Y:S01]  /*3320*/  IMAD.SHL.U32 R5, R22, 0x40, RZ ;  /* 0x0000004016057824 */ /* 0x000fe200078e00ff */
[----:B-1----:R-:W-:Y:S01]  /*3330*/  SHF.R.S32.HI R8, RZ, 0x4, R24 ;  /* 0x00000004ff087819 */ /* 0x002fe20000011418 */
[----:B------:R-:W-:Y:S01]  /*3340*/  UIADD3 UR4, UR8, -UR29, URZ ;  /* 0x8000001d08047290 */ /* 0x000fe2000fffe03f */
[----:B------:R-:W-:Y:S01]  /*3350*/  LOP3.LUT R4, R21, 0x7fffffe, RZ, 0xc0, !PT ;  /* 0x07fffffe15047812 */ /* 0x000fe200078ec0ff */
[----:B------:R-:W-:Y:S01]  /*3360*/  IMAD.IADD R2, R25, 0x1, -R2 ;  /* 0x0000000119027824 */ /* 0x000fe200078e0a02 */
[----:B------:R-:W-:Y:S01]  /*3370*/  LEA.HI R6, R24, R8, RZ, 0x1 ;  /* 0x0000000818067211 */ /* 0x000fe200078f08ff */
[----:B------:R-:W-:Y:S01]  /*3380*/  UIADD3 UR5, UR8, 0x1, -UR29 ;  /* 0x0000000108057890 */ /* 0x000fe2000fffe81d */
[----:B------:R-:W-:Y:S01]  /*3390*/  SHF.R.S32.HI R7, RZ, 0x1f, R19 ;  /* 0x0000001fff077819 */ /* 0x000fe20000011413 */
[----:B------:R-:W-:Y:S01]  /*33a0*/  IMAD.IADD R110, R19, 0x1, -R4 ;  /* 0x00000001136e7824 */ /* 0x000fe200078e0a04 */
[----:B------:R-:W-:Y:S01]  /*33b0*/  LEA.HI R0, R2, R2, RZ, 0x1 ;  /* 0x0000000202007211 */ /* 0x000fe200078f08ff */
[----:B------:R-:W0:Y:S01]  /*33c0*/  LDGDEPBAR ;  /* 0x00000000000079af */ /* 0x000e220000000000 */
[----:B------:R-:W-:Y:S01]  /*33d0*/  LOP3.LUT R6, R6, 0xfffffffe, RZ, 0xc0, !PT ;  /* 0xfffffffe06067812 */ /* 0x000fe200078ec0ff */
[----:B------:R-:W-:Y:S01]  /*33e0*/  UISETP.GT.AND UP0, UPT, UR34, UR19, UPT ;  /* 0x000000132200728c */ /* 0x000fe2000bf04270 */
[----:B------:R-:W-:-:S02]  /*33f0*/  LOP3.LUT R4, R0, 0x3fffffe, RZ, 0xc0, !PT ;  /* 0x03fffffe00047812 */ /* 0x000fc400078ec0ff */
[----:B------:R-:W-:Y:S01]  /*3400*/  SHF.R.S32.HI R12, RZ, 0x1, R0 ;  /* 0x00000001ff0c7819 */ /* 0x000fe20000011400 */
[----:B------:R-:W-:Y:S01]  /*3410*/  IMAD.IADD R8, R8, 0x1, -R6 ;  /* 0x0000000108087824 */ /* 0x000fe200078e0a06 */
[----:B------:R-:W-:Y:S01]  /*3420*/  LEA.HI R7, R7, R19, RZ, 0x3 ;  /* 0x0000001307077211 */ /* 0x000fe200078f18ff */
        /* <DEDUP_REMOVED lines=8> */
[----:B------:R-:W-:-:S02]  /*34b0*/  LOP3.LUT R109, R4, 0xffffff00, RZ, 0xc0, !PT ;  /* 0xffffff00046d7812 */ /* 0x000fc400078ec0ff */
[----:B------:R-:W-:Y:S02]  /*34c0*/  LOP3.LUT R6, R2, 0x8, R5, 0xf8, !PT ;  /* 0x0000000802067812 */ /* 0x000fe400078ef805 */
        /* <DEDUP_REMOVED lines=14> */
[----:B------:R-:W-:-:S02]  /*35b0*/  IMAD R217, R3, 0x2, R216 ;  /* 0x0000000203d97824 */ /* 0x000fc400078e02d8 */
[----:B------:R-:W-:Y:S01]  /*35c0*/  IMAD.U32 R2, RZ, RZ, UR34 ;  /* 0x00000022ff027e24 */ /* 0x000fe2000f8e00ff */
[----:B------:R-:W1:Y:S01]  /*35d0*/  LDSM.16.M88.4 R8, [R213+0x6000] ;  /* 0x00600000d508783b */ /* 0x000e620000000200 */
[----:B------:R-:W-:-:S03]  /*35e0*/  SEL R0, R0, 0xffffffe0, !P0 ;  /* 0xffffffe000007807 */ /* 0x000fc60004000000 */
[----:B------:R-:W3:Y:S02]  /*35f0*/  LDSM.16.M88.4 R4, [R216+0x1000] ;  /* 0x00100000d804783b */ /* 0x000ee40000000200 */
[----:B------:R-:W-:Y:S01]  /*3600*/  IMAD.IADD R215, R213, 0x1, R0 ;  /* 0x00000001d5d77824 */ /* 0x000fe200078e0200 */
[----:B------:R-:W-:Y:S01]  /*3610*/  LEA R0, R108, UR7, 0x4 ;  /* 0x000000076c007c11 */ /* 0x000fe2000f8e20ff */
[----:B------:R-:W5:Y:S04]  /*3620*/  LDSM.16.M88.4 R40, [R213+0x6c00] ;  /* 0x006c0000d528783b */ /* 0x000f680000000200 */
[----:B------:R-:W2:Y:S01]  /*3630*/  LDSM.16.M88.4 R20, [R213+0x6400] ;  /* 0x00640000d514783b */ /* 0x000ea20000000200 */
[----:B------:R-:W-:-:S03]  /*3640*/  IMAD.IADD R0, R160, 0x1, R0 ;  /* 0x00000001a0007824 */ /* 0x000fc600078e0200 */
[----:B------:R-:W4:Y:S02]  /*3650*/  LDSM.16.M88.4 R44, [R213+0x6800] ;  /* 0x00680000d52c783b */ /* 0x000f240000000200 */
[----:B------:R-:W-:Y:S02]  /*3660*/  IADD3 R221, R0, UR4, RZ ;  /* 0x0000000400dd7c10 */ /* 0x000fe4000fffe0ff */
[----:B------:R-:W-:Y:S04]  /*3670*/  LDSM.16.M88.4 R12, [R217+0x1000] ;  /* 0x00100000d90c783b */ /* 0x000fe80000000200 */
[----:B------:R-:W2:Y:S04]  /*3680*/  LDSM.16.M88.4 R24, [R215+0x6c00] ;  /* 0x006c0000d718783b */ /* 0x000ea80000000200 */
[----:B------:R-:W2:Y:S04]  /*3690*/  LDSM.16.M88.4 R36, [R215+0x6000] ;  /* 0x00600000d724783b */ /* 0x000ea80000000200 */
[----:B------:R-:W2:Y:S04]  /*36a0*/  LDSM.16.M88.4 R32, [R215+0x6400] ;  /* 0x00640000d720783b */ /* 0x000ea80000000200 */
[----:B------:R-:W2:Y:S01]  /*36b0*/  LDSM.16.M88.4 R28, [R215+0x6800] ;  /* 0x00680000d71c783b */ /* 0x000ea20000000200 */
[-C--:B-1----:R-:W-:Y:S03]  /*36c0*/  HMMA.16816.F32.BF16 R92, R16, R8.reuse, RZ ;  /* 0x00000008105c723c */ /* 0x082fe600000418ff */
[----:B------:R-:W-:Y:S04]  /*36d0*/  LDSM.16.M88.4 R96, [R213+0x7c00] ;  /* 0x007c0000d560783b */ /* 0x000fe80000000200 */
[----:B------:R-:W-:Y:S01]  /*36e0*/  LDSM.16.M88.4 R56, [R213+0x7000] ;  /* 0x00700000d538783b */ /* 0x000fe20000000200 */
[C---:B---3--:R-:W-:Y:S03]  /*36f0*/  HMMA.16816.F32.BF16 R76, R4.reuse, R8, RZ ;  /* 0x00000008044c723c */ /* 0x048fe600000418ff */
[----:B------:R-:W-:Y:S04]  /*3700*/  LDSM.16.M88.4 R52, [R213+0x7400] ;  /* 0x00740000d534783b */ /* 0x000fe80000000200 */
[----:B------:R-:W-:Y:S01]  /*3710*/  LDSM.16.M88.4 R48, [R213+0x7800] ;  /* 0x00780000d530783b */ /* 0x000fe20000000200 */
[-C--:B------:R-:W-:Y:S03]  /*3720*/  HMMA.16816.F32.BF16 R72, R4, R10.reuse, RZ ;  /* 0x0000000a0448723c */ /* 0x080fe600000418ff */
[----:B------:R-:W-:Y:S05]  /*3730*/  LDSM.16.M88.4 R156, [R213+0x8c00] ;  /* 0x008c0000d59c783b */ /* 0x000fea0000000200 */
[----:B------:R-:W-:Y:S01]  /*3740*/  HMMA.16816.F32.BF16 R128, R16, R10, RZ ;  /* 0x0000000a1080723c */ /* 0x000fe200000418ff */
[----:B------:R-:W1:Y:S07]  /*3750*/  LDSM.16.M88.4 R8, [R217] ;  /* 0x00000000d908783b */ /* 0x000e6e0000000200 */
[C---:B-----5:R-:W-:Y:S08]  /*3760*/  HMMA.16816.F32.BF16 R84, R4.reuse, R42, RZ ;  /* 0x0000002a0454723c */ /* 0x060ff000000418ff */
[C---:B------:R-:W-:Y:S08]  /*3770*/  HMMA.16816.F32.BF16 R80, R4.reuse, R40, RZ ;  /* 0x000000280450723c */ /* 0x040ff000000418ff */
[C---:B--2---:R-:W-:Y:S08]  /*3780*/  HMMA.16816.F32.BF16 R64, R4.reuse, R20, RZ ;  /* 0x000000140440723c */ /* 0x044ff000000418ff */
[----:B----4-:R-:W-:Y:S08]  /*3790*/  HMMA.16816.F32.BF16 R68, R4, R44, RZ ;  /* 0x0000002c0444723c */ /* 0x010ff000000418ff */
[-C--:B------:R-:W-:Y:S08]  /*37a0*/  HMMA.16816.F32.BF16 R116, R16, R22.reuse, RZ ;  /* 0x000000161074723c */ /* 0x080ff000000418ff */
[C---:B------:R-:W-:Y:S08]  /*37b0*/  HMMA.16816.F32.BF16 R60, R4.reuse, R22, RZ ;  /* 0x00000016043c723c */ /* 0x040ff000000418ff */
[----:B------:R-:W-:Y:S01]  /*37c0*/  HMMA.16816.F32.BF16 R88, R4, R46, RZ ;  /* 0x0000002e0458723c */ /* 0x000fe200000418ff */
[----:B------:R-:W2:Y:S07]  /*37d0*/  LDSM.16.M88.4 R4, [R216+0x3000] ;  /* 0x00300000d804783b */ /* 0x000eae0000000200 */
[C---:B------:R-:W-:Y:S08]  /*37e0*/  HMMA.16816.F32.BF16 R120, R16.reuse, R40, RZ ;  /* 0x000000281078723c */ /* 0x040ff000000418ff */
[C---:B------:R-:W-:Y:S08]  /*37f0*/  HMMA.16816.F32.BF16 R136, R16.reuse, R42, RZ ;  /* 0x0000002a1088723c */ /* 0x040ff000000418ff */
[C---:B------:R-:W-:Y:S08]  /*3800*/  HMMA.16816.F32.BF16 R112, R16.reuse, R20, RZ ;  /* 0x000000141070723c */ /* 0x040ff000000418ff */
[C---:B------:R-:W-:Y:S08]  /*3810*/  HMMA.16816.F32.BF16 R124, R16.reuse, R44, RZ ;  /* 0x0000002c107c723c */ /* 0x040ff000000418ff */
[----:B------:R-:W-:Y:S01]  /*3820*/  HMMA.16816.F32.BF16 R140, R16, R46, RZ ;  /* 0x0000002e108c723c */ /* 0x000fe200000418ff */
[----:B------:R-:W3:Y:S07]  /*3830*/  LDSM.16.M88.4 R16, [R216+0x2000] ;  /* 0x00200000d810783b */ /* 0x000eee0000000200 */
[C---:B------:R-:W-:Y:S08]  /*3840*/  HMMA.16816.F32.BF16 R84, R12.reuse, R26, R84 ;  /* 0x0000001a0c54723c */ /* 0x040ff00000041854 */
[C---:B------:R-:W-:Y:S08]  /*3850*/  HMMA.16816.F32.BF16 R20, R12.reuse, R24, R80 ;  /* 0x000000180c14723c */ /* 0x040ff00000041850 */
[C---:B------:R-:W-:Y:S08]  /*3860*/  HMMA.16816.F32.BF16 R132, R12.reuse, R36, R76 ;  /* 0x000000240c84723c */ /* 0x040ff0000004184c */
[C---:B------:R-:W-:Y:S08]  /*3870*/  HMMA.16816.F32.BF16 R100, R12.reuse, R32, R64 ;  /* 0x000000200c64723c */ /* 0x040ff00000041840 */
[----:B------:R-:W-:Y:S08]  /*3880*/  HMMA.16816.F32.BF16 R40, R12, R28, R68 ;  /* 0x0000001c0c28723c */ /* 0x000ff00000041844 */
[----:B-1----:R-:W-:Y:S08]  /*3890*/  HMMA.16816.F32.BF16 R76, R8, R34, R116 ;  /* 0x00000022084c723c */ /* 0x002ff00000041874 */
[C---:B------:R-:W-:Y:S08]  /*38a0*/  HMMA.16816.F32.BF16 R104, R12.reuse, R38, R72 ;  /* 0x000000260c68723c */ /* 0x040ff00000041848 */
[C---:B------:R-:W-:Y:S08]  /*38b0*/  HMMA.16816.F32.BF16 R44, R12.reuse, R34, R60 ;  /* 0x000000220c2c723c */ /* 0x040ff0000004183c */
[----:B------:R-:W-:Y:S01]  /*38c0*/  HMMA.16816.F32.BF16 R68, R12, R30, R88 ;  /* 0x0000001e0c44723c */ /* 0x000fe20000041858 */
[----:B------:R-:W-:Y:S07]  /*38d0*/  LDSM.16.M88.4 R12, [R217+0x3000] ;  /* 0x00300000d90c783b */ /* 0x000fee0000000200 */
[C---:B------:R-:W-:Y:S08]  /*38e0*/  HMMA.16816.F32.BF16 R64, R8.reuse, R24, R120 ;  /* 0x000000180840723c */ /* 0x040ff00000041878 */
[C---:B------:R-:W-:Y:S01]  /*38f0*/  HMMA.16816.F32.BF16 R116, R8.reuse, R26, R136 ;  /* 0x0000001a0874723c */ /* 0x040fe20000041888 */
[----:B------:R-:W1:Y:S07]  /*3900*/  LDSM.16.M88.4 R24, [R215+0x7c00] ;  /* 0x007c0000d718783b */ /* 0x000e6e0000000200 */
[C---:B------:R-:W-:Y:S08]  /*3910*/  HMMA.16816.F32.BF16 R92, R8.reuse, R36, R92 ;  /* 0x00000024085c723c */ /* 0x040ff0000004185c */
[C---:B------:R-:W-:Y:S01]  /*3920*/  HMMA.16816.F32.BF16 R88, R8.reuse, R38, R128 ;  /* 0x000000260858723c */ /* 0x040fe20000041880 */
[----:B------:R-:W4:Y:S07]  /*3930*/  LDSM.16.M88.4 R36, [R215+0x7000] ;  /* 0x00700000d724783b */ /* 0x000f2e0000000200 */
[C---:B------:R-:W-:Y:S01]  /*3940*/  HMMA.16816.F32.BF16 R80, R8.reuse, R32, R112 ;  /* 0x000000200850723c */ /* 0x040fe20000041870 */
[----:B------:R-:W5:Y:S07]  /*3950*/  LDSM.16.M88.4 R32, [R215+0x7400] ;  /* 0x00740000d720783b */ /* 0x000f6e0000000200 */
[C---:B------:R-:W-:Y:S08]  /*3960*/  HMMA.16816.F32.BF16 R72, R8.reuse, R28, R124 ;  /* 0x0000001c0848723c */ /* 0x040ff0000004187c */
[----:B------:R-:W-:Y:S01]  /*3970*/  HMMA.16816.F32.BF16 R60, R8, R30, R140 ;  /* 0x0000001e083c723c */ /* 0x000fe2000004188c */
[----:B------:R-:W1:Y:S04]  /*3980*/  LDSM.16.M88.4 R28, [R215+0x7800] ;  /* 0x00780000d71c783b */ /* 0x000e680000000200 */
[----:B------:R-:W1:Y:S03]  /*3990*/  LDSM.16.M88.4 R8, [R217+0x2000] ;  /* 0x00200000d908783b */ /* 0x000e660000000200 */
[C---:B--2---:R-:W-:Y:S08]  /*39a0*/  HMMA.16816.F32.BF16 R124, R4.reuse, R98, R84 ;  /* 0x00000062047c723c */ /* 0x044ff00000041854 */
[C---:B------:R-:W-:Y:S01]  /*39b0*/  HMMA.16816.F32.BF16 R128, R4.reuse, R96, R20 ;  /* 0x000000600480723c */ /* 0x040fe20000041814 */
[----:B------:R-:W-:Y:S07]  /*39c0*/  LDSM.16.M88.4 R20, [R213+0x8000] ;  /* 0x00800000d514783b */ /* 0x000fee0000000200 */
        /* <DEDUP_REMOVED lines=17> */
[----:B------:R-:W3:Y:S07]  /*3ae0*/  LDSM.16.M88.4 R16, [R216+0x4000] ;  /* 0x00400000d810783b */ /* 0x000eee0000000200 */
[C---:B-1----:R-:W-:Y:S08]  /*3af0*/  HMMA.16816.F32.BF16 R48, R12.reuse, R26, R124 ;  /* 0x0000001a0c30723c */ /* 0x042ff0000004187c */
[C---:B------:R-:W-:Y:S08]  /*3b00*/  HMMA.16816.F32.BF16 R52, R12.reuse, R24, R128 ;  /* 0x000000180c34723c */ /* 0x040ff00000041880 */
[C---:B----4-:R-:W-:Y:S08]  /*3b10*/  HMMA.16816.F32.BF16 R76, R12.reuse, R36, R152 ;  /* 0x000000240c4c723c */ /* 0x050ff00000041898 */
        /* <DEDUP_REMOVED lines=8> */
[C---:B------:R-:W-:Y:S01]  /*3ba0*/  HMMA.16816.F32.BF16 R100, R8.reuse, R34, R100 ;  /* 0x000000220864723c */ /* 0x040fe20000041864 */
[----:B------:R-:W-:Y:S07]  /*3bb0*/  LDSM.16.M88.4 R32, [R215+0x8400] ;  /* 0x00840000d720783b */ /* 0x000fee0000000200 */
[C---:B------:R-:W-:Y:S07]  /*3bc0*/  HMMA.16816.F32.BF16 R92, R8.reuse, R28, R92 ;  /* 0x0000001c085c723c */ /* 0x040fee000004185c */
[----:B------:R-:W-:Y:S01]  /*3bd0*/  IMAD R28, R2, 0x40, R161 ;  /* 0x00000040021c7824 */ /* 0x000fe200078e02a1 */
[----:B------:R-:W-:Y:S03]  /*3be0*/  HMMA.16816.F32.BF16 R84, R8, R30, R84 ;  /* 0x0000001e0854723c */ /* 0x000fe60000041854 */
[----:B------:R-:W-:-:S05]  /*3bf0*/  IMAD.IADD R2, R221, 0x1, -R28 ;  /* 0x00000001dd027824 */ /* 0x000fca00078e0a1c */
[----:B------:R-:W-:Y:S01]  /*3c00*/  HMMA.16816.F32.BF16 R88, R8, R24, R88 ;  /* 0x000000180858723c */ /* 0x000fe20000041858 */
[----:B------:R-:W-:-:S07]  /*3c10*/  IABS R2, R2 ;  /* 0x0000000200027213 */ /* 0x000fce0000000000 */
[----:B------:R-:W-:Y:S01]  /*3c20*/  HMMA.16816.F32.BF16 R80, R8, R26, R80 ;  /* 0x0000001a0850723c */ /* 0x000fe20000041850 */
[----:B------:R-:W-:Y:S07]  /*3c30*/  LDSM.16.M88.4 R8, [R215+0x8000] ;  /* 0x00800000d708783b */ /* 0x000fee0000000200 */
[C---:B--2---:R-:W-:Y:S01]  /*3c40*/  HMMA.16816.F32.BF16 R120, R4.reuse, R158, R48 ;  /* 0x0000009e0478723c */ /* 0x044fe20000041830 */
[----:B------:R-:W1:Y:S07]  /*3c50*/  LDSM.16.M88.4 R48, [R217+0x4000] ;  /* 0x00400000d930783b */ /* 0x000e6e0000000200 */
[----:B------:R-:W-:Y:S01]  /*3c60*/  HMMA.16816.F32.BF16 R116, R4, R156, R52 ;  /* 0x0000009c0474723c */ /* 0x000fe20000041834 */
[----:B------:R-:W2:Y:S07]  /*3c70*/  LDSM.16.M88.4 R52, [R217+0x5000] ;  /* 0x00500000d934783b */ /* 0x000eae0000000200 */
[-C--:B---3--:R-:W-:Y:S07]  /*3c80*/  HMMA.16816.F32.BF16 R24, R16, R20.reuse, R12 ;  /* 0x000000141018723c */ /* 0x088fee000004180c */
[C---:B------:R-:W-:Y:S01]  /*3c90*/  IADD3 R15, R0.reuse, 0x8, RZ ;  /* 0x00000008000f7810 */ /* 0x040fe20007ffe0ff */
[----:B------:R-:W-:Y:S01]  /*3ca0*/  HMMA.16816.F32.BF16 R76, R4, R20, R76 ;  /* 0x00000014044c723c */ /* 0x000fe2000004184c */
[----:B------:R-:W-:-:S02]  /*3cb0*/  IADD3 R14, R0, 0x40, RZ ;  /* 0x00000040000e7810 */ /* 0x000fc40007ffe0ff */
[----:B------:R-:W-:Y:S02]  /*3cc0*/  IADD3 R220, R15, UR4, RZ ;  /* 0x000000040fdc7c10 */ /* 0x000fe4000fffe0ff */
[----:B------:R-:W-:Y:S02]  /*3cd0*/  IADD3 R219, R14, UR4, RZ ;  /* 0x000000040edb7c10 */ /* 0x000fe4000fffe0ff */
[----:B------:R-:W-:Y:S01]  /*3ce0*/  IADD3 R13, R0, 0x48, RZ ;  /* 0x00000048000d7810 */ /* 0x000fe20007ffe0ff */
[----:B------:R-:W-:Y:S03]  /*3cf0*/  HMMA.16816.F32.BF16 R72, R4, R22, R72 ;  /* 0x000000160448723c */ /* 0x000fe60000041848 */
[----:B------:R-:W-:Y:S01]  /*3d00*/  IADD3 R226, R13, UR4, RZ ;  /* 0x000000040de27c10 */ /* 0x000fe2000fffe0ff */
[----:B------:R-:W-:Y:S02]  /*3d10*/  ULDC UR4, c[0x0][0x2e8] ;  /* 0x0000ba0000047ab9 */ /* 0x000fe40000000800 */
[----:B------:R-:W-:-:S02]  /*3d20*/  UIADD3 UR4, UR5, UR4, URZ ;  /* 0x0000000405047290 */ /* 0x000fc4000fffe03f */
[C---:B------:R-:W-:Y:S08]  /*3d30*/  HMMA.16816.F32.BF16 R68, R4.reuse, R40, R68 ;  /* 0x000000280444723c */ /* 0x040ff00000041844 */
[C---:B------:R-:W-:Y:S08]  /*3d40*/  HMMA.16816.F32.BF16 R64, R4.reuse, R42, R64 ;  /* 0x0000002a0440723c */ /* 0x040ff00000041840 */
[C---:B------:R-:W-:Y:S08]  /*3d50*/  HMMA.16816.F32.BF16 R96, R4.reuse, R44, R60 ;  /* 0x0000002c0460723c */ /* 0x040ff0000004183c */
[----:B------:R-:W-:Y:S07]  /*3d60*/  HMMA.16816.F32.BF16 R112, R4, R46, R56 ;  /* 0x0000002e0470723c */ /* 0x000fee0000041838 */
[----:B------:R-:W-:Y:S01]  /*3d70*/  IMAD.IADD R5, R220, 0x1, -R28 ;  /* 0x00000001dc057824 */ /* 0x000fe200078e0a1c */
[----:B-1----:R-:W-:Y:S01]  /*3d80*/  HMMA.16816.F32.BF16 R24, R48, R8, R24 ;  /* 0x000000083018723c */ /* 0x002fe20000041818 */
[----:B------:R-:W-:-:S03]  /*3d90*/  IMAD.MOV.U32 R4, RZ, RZ, R2 ;  /* 0x000000ffff047224 */ /* 0x000fc600078e0002 */
[----:B------:R-:W-:Y:S01]  /*3da0*/  IABS R2, R5 ;  /* 0x0000000500027213 */ /* 0x000fe20000000000 */
[----:B------:R-:W-:Y:S01]  /*3db0*/  IMAD.IADD R5, R219, 0x1, -R28 ;  /* 0x00000001db057824 */ /* 0x000fe200078e0a1c */
[----:B------:R1:W3:Y:S02]  /*3dc0*/  I2F R21, R4 ;  /* 0x0000000400157306 */ /* 0x0002e40000201400 */
[C---:B------:R-:W-:Y:S08]  /*3dd0*/  HMMA.16816.F32.BF16 R104, R16.reuse, R40, R104 ;  /* 0x000000281068723c */ /* 0x040ff00000041868 */
[----:B------:R-:W-:Y:S01]  /*3de0*/  HMMA.16816.F32.BF16 R100, R16, R42, R100 ;  /* 0x0000002a1064723c */ /* 0x000fe20000041864 */
[----:B-1----:R-:W-:Y:S01]  /*3df0*/  IMAD.MOV.U32 R4, RZ, RZ, R2 ;  /* 0x000000ffff047224 */ /* 0x002fe200078e0002 */
[----:B------:R-:W-:-:S06]  /*3e00*/  IABS R2, R5 ;  /* 0x0000000500027213 */ /* 0x000fcc0000000000 */
[----:B------:R-:W-:Y:S01]  /*3e10*/  HMMA.16816.F32.BF16 R36, R16, R22, R36 ;  /* 0x000000161024723c */ /* 0x000fe20000041824 */
[----:B---3--:R-:W-:Y:S01]  /*3e20*/  FFMA.FTZ R21, R21, -UR28, R24 ;  /* 0x8000001c15157c23 */ /* 0x008fe20008010018 */
[----:B------:R1:W3:Y:S01]  /*3e30*/  I2F R20, R4 ;  /* 0x0000000400147306 */ /* 0x0002e20000201400 */
[----:B------:R-:W-:Y:S01]  /*3e40*/  IMAD.MOV.U32 R5, RZ, RZ, R2 ;  /* 0x000000ffff057224 */ /* 0x000fe200078e0002 */
[----:B------:R-:W-:-:S04]  /*3e50*/  IADD3 R2, R28, 0x1, RZ ;  /* 0x000000011c027810 */ /* 0x000fc80007ffe0ff */
[C---:B--2---:R-:W-:Y:S01]  /*3e60*/  HMMA.16816.F32.BF16 R40, R52.reuse, R8, R76 ;  /* 0x000000083428723c */ /* 0x044fe2000004184c */
[----:B------:R-:W-:Y:S01]  /*3e70*/  IMAD.IADD R6, R221, 0x1, -R2 ;  /* 0x00000001dd067824 */ /* 0x000fe200078e0a02 */
[----:B------:R2:W4:Y:S05]  /*3e80*/  I2F R12, R5 ;  /* 0x00000005000c7306 */ /* 0x00052a0000201400 */
[----:B------:R-:W-:Y:S01]  /*3e90*/  IADD3 R8, R14, UR4, RZ ;  /* 0x000000040e087c10 */ /* 0x000fe2000fffe0ff */
[-C--:B------:R-:W-:Y:S01]  /*3ea0*/  HMMA.16816.F32.BF16 R72, R52, R10.reuse, R72 ;  /* 0x0000000a3448723c */ /* 0x080fe20000041848 */
[----:B------:R-:W-:Y:S01]  /*3eb0*/  IADD3 R9, R13, UR4, RZ ;  /* 0x000000040d097c10 */ /* 0x000fe2000fffe0ff */
[----:B-1----:R-:W-:Y:S01]  /*3ec0*/  IMAD.IADD R4, R226, 0x1, -R28 ;  /* 0x00000001e2047824 */ /* 0x002fe200078e0a1c */
[----:B------:R-:W-:Y:S01]  /*3ed0*/  IMNMX R228, R8, UR8, PT ;  /* 0x0000000808e47c17 */ /* 0x000fe2000b800200 */
[----:B---3--:R-:W-:Y:S01]  /*3ee0*/  FFMA.FTZ R20, R20, -UR28, R26 ;  /* 0x8000001c14147c23 */ /* 0x008fe2000801001a */
[----:B------:R-:W-:Y:S01]  /*3ef0*/  IMNMX R227, R9, UR8, PT ;  /* 0x0000000809e37c17 */ /* 0x000fe2000b800200 */
[----:B------:R-:W-:Y:S01]  /*3f00*/  IMAD R78, R110, 0x20, R109 ;  /* 0x000000206e4e7824 */ /* 0x000fe200078e026d */
[----:B------:R-:W-:Y:S01]  /*3f10*/  IABS R4, R4 ;  /* 0x0000000400047213 */ /* 0x000fe20000000000 */
[----:B------:R-:W-:Y:S01]  /*3f20*/  HMMA.16816.F32.BF16 R36, R48, R10, R36 ;  /* 0x0000000a3024723c */ /* 0x000fe20000041824 */
[----:B------:R-:W-:-:S02]  /*3f30*/  IADD3 R8, R219, -c[0x0][0x2e4], RZ ;  /* 0x8000b900db087a10 */ /* 0x000fc40007ffe0ff */
[----:B------:R-:W-:Y:S01]  /*3f40*/  IADD3 R9, R226, -c[0x0][0x2e4], RZ ;  /* 0x8000b900e2097a10 */ /* 0x000fe20007ffe0ff */
[----:B--2---:R-:W-:Y:S01]  /*3f50*/  IMAD.MOV.U32 R5, RZ, RZ, R4 ;  /* 0x000000ffff057224 */ /* 0x004fe200078e0004 */
[----:B------:R-:W-:Y:S02]  /*3f60*/  IABS R4, R6 ;  /* 0x0000000600047213 */ /* 0x000fe40000000000 */
[----:B------:R-:W-:Y:S01]  /*3f70*/  IMNMX R223, RZ, R8, !PT ;  /* 0x00000008ffdf7217 */ /* 0x000fe20007800200 */
[----:B------:R1:W2:Y:S01]  /*3f80*/  I2F R7, R5 ;  /* 0x0000000500077306 */ /* 0x0002a20000201400 */
[----:B----4-:R-:W-:Y:S01]  /*3f90*/  FFMA.FTZ R22, R12, -UR28, R40 ;  /* 0x8000001c0c167c23 */ /* 0x010fe20008010028 */
[----:B------:R-:W-:Y:S01]  /*3fa0*/  IMNMX R222, RZ, R9, !PT ;  /* 0x00000009ffde7217 */ /* 0x000fe20007800200 */
[----:B------:R-:W-:Y:S01]  /*3fb0*/  IMAD.IADD R12, R219, 0x1, -R2 ;  /* 0x00000001db0c7824 */ /* 0x000fe200078e0a02 */
[C---:B------:R-:W-:Y:S01]  /*3fc0*/  ISETP.GE.AND P3, PT, R2.reuse, R228, PT ;  /* 0x000000e40200720c */ /* 0x040fe20003f66270 */
[----:B------:R-:W-:Y:S01]  /*3fd0*/  HMMA.16816.F32.BF16 R92, R16, R44, R92 ;  /* 0x0000002c105c723c */ /* 0x000fe2000004185c */
[----:B------:R-:W-:-:S02]  /*3fe0*/  ISETP.GE.AND P1, PT, R2, R227, PT ;  /* 0x000000e30200720c */ /* 0x000fc40003f26270 */
[----:B------:R3:W4:Y:S01]  /*3ff0*/  I2F R6, R4 ;  /* 0x0000000400067306 */ /* 0x0007220000201400 */
[C---:B------:R-:W-:Y:S02]  /*4000*/  ISETP.LT.OR P3, PT, R2.reuse, R223, P3 ;  /* 0x000000df0200720c */ /* 0x040fe40001f61670 */
[----:B------:R-:W-:Y:S02]  /*4010*/  ISETP.LT.OR P1, PT, R2, R222, P1 ;  /* 0x000000de0200720c */ /* 0x000fe40000f21670 */
[----:B------:R-:W-:Y:S01]  /*4020*/  HMMA.16816.F32.BF16 R84, R16, R46, R84 ;  /* 0x0000002e1054723c */ /* 0x000fe20000041854 */
[----:B-1----:R-:W-:Y:S01]  /*4030*/  SHF.R.S32.HI R5, RZ, 0x1f, R108 ;  /* 0x0000001fff057819 */ /* 0x002fe2000001146c */
[----:B--2---:R-:W-:Y:S01]  /*4040*/  FFMA.FTZ R23, R7, -UR28, R42 ;  /* 0x8000001c07177c23 */ /* 0x004fe2000801002a */
[----:B------:R-:W-:Y:S02]  /*4050*/  IADD3 R7, R15, UR4, RZ ;  /* 0x000000040f077c10 */ /* 0x000fe4000fffe0ff */
[----:B------:R-:W-:-:S03]  /*4060*/  LEA.HI R5, R5, R108, RZ, 0x2 ;  /* 0x0000006c05057211 */ /* 0x000fc600078f10ff */
[-C--:B------:R-:W-:Y:S01]  /*4070*/  HMMA.16816.F32.BF16 R44, R48, R32.reuse, R104 ;  /* 0x00000020302c723c */ /* 0x080fe20000041868 */
[----:B------:R-:W-:Y:S02]  /*4080*/  IMNMX R229, R7, UR8, PT ;  /* 0x0000000807e57c17 */ /* 0x000fe4000b800200 */
[----:B---3--:R-:W-:Y:S01]  /*4090*/  LOP3.LUT R4, R5, 0xfffffffc, RZ, 0xc0, !PT ;  /* 0xfffffffc05047812 */ /* 0x008fe200078ec0ff */
[----:B----4-:R-:W-:Y:S01]  /*40a0*/  FFMA.FTZ R25, R6, -UR28, R25 ;  /* 0x8000001c06197c23 */ /* 0x010fe20008010019 */
[----:B------:R-:W-:Y:S02]  /*40b0*/  IADD3 R5, R28, 0x9, RZ ;  /* 0x000000091c057810 */ /* 0x000fe40007ffe0ff */
[----:B------:R-:W-:Y:S01]  /*40c0*/  IADD3 R6, R0, UR4, RZ ;  /* 0x0000000400067c10 */ /* 0x000fe2000fffe0ff */
[----:B------:R-:W-:Y:S01]  /*40d0*/  IMAD.IADD R4, R108, 0x1, -R4 ;  /* 0x000000016c047824 */ /* 0x000fe200078e0a04 */
[----:B------:R-:W-:Y:S01]  /*40e0*/  IADD3 R0, R28, 0x8, RZ ;  /* 0x000000081c007810 */ /* 0x000fe20007ffe0ff */
[C---:B------:R-:W-:Y:S01]  /*40f0*/  IMAD.IADD R11, R221.reuse, 0x1, -R5 ;  /* 0x00000001dd0b7824 */ /* 0x040fe200078e0a05 */
[----:B------:R-:W-:Y:S01]  /*4100*/  IMNMX R230, R6, UR8, PT ;  /* 0x0000000806e67c17 */ /* 0x000fe2000b800200 */
[----:B------:R-:W-:Y:S01]  /*4110*/  HMMA.16816.F32.BF16 R56, R52, R32, R68 ;  /* 0x000000203438723c */ /* 0x000fe20000041844 */
[C---:B------:R-:W-:Y:S01]  /*4120*/  IADD3 R6, R221.reuse, -c[0x0][0x2e4], RZ ;  /* 0x8000b900dd067a10 */ /* 0x040fe20007ffe0ff */
[--C-:B------:R-:W-:Y:S01]  /*4130*/  IMAD.IADD R10, R221, 0x1, -R0.reuse ;  /* 0x00000001dd0a7824 */ /* 0x100fe200078e0a00 */
[----:B------:R-:W-:Y:S01]  /*4140*/  IABS R11, R11 ;  /* 0x0000000b000b7213 */ /* 0x000fe20000000000 */
[--C-:B------:R-:W-:Y:S01]  /*4150*/  IMAD.IADD R8, R219, 0x1, -R0.reuse ;  /* 0x00000001db087824 */ /* 0x100fe200078e0a00 */
[----:B------:R-:W-:Y:S01]  /*4160*/  IADD3 R7, R220, -c[0x0][0x2e4], RZ ;  /* 0x8000b900dc077a10 */ /* 0x000fe20007ffe0ff */
[----:B------:R1:W-:Y:S01]  /*4170*/  STL [R1+0x9c], R4 ;  /* 0x00009c0401007387 */ /* 0x0003e20000100800 */
[----:B------:R-:W-:Y:S01]  /*4180*/  IMNMX R225, RZ, R6, !PT ;  /* 0x00000006ffe17217 */ /* 0x000fe20007800200 */
[----:B------:R-:W-:Y:S01]  /*4190*/  IMAD.IADD R9, R226, 0x1, -R0 ;  /* 0x00000001e2097824 */ /* 0x000fe200078e0a00 */
[----:B------:R-:W-:Y:S01]  /*41a0*/  IABS R6, R10 ;  /* 0x0000000a00067213 */ /* 0x000fe20000000000 */
[----:B------:R-:W-:Y:S01]  /*41b0*/  IMAD.IADD R10, R220, 0x1, -R2 ;  /* 0x00000001dc0a7824 */ /* 0x000fe200078e0a02 */
[----:B------:R-:W-:Y:S01]  /*41c0*/  IMNMX R224, RZ, R7, !PT ;  /* 0x00000007ffe07217 */ /* 0x000fe20007800200 */
[----:B------:R-:W-:Y:S01]  /*41d0*/  IMAD.MOV.U32 R7, RZ, RZ, R11 ;  /* 0x000000ffff077224 */ /* 0x000fe200078e000b */
[CC--:B------:R-:W-:Y:S01]  /*41e0*/  ISETP.GE.AND P4, PT, R28.reuse, R230.reuse, PT ;  /* 0x000000e61c00720c */ /* 0x0c0fe20003f86270 */
[----:B------:R2:W3:Y:S01]  /*41f0*/  I2F R15, R6 ;  /* 0x00000006000f7306 */ /* 0x0004e20000201400 */
[----:B------:R-:W-:Y:S01]  /*4200*/  ISETP.GE.AND P2, PT, R28, R229, PT ;  /* 0x000000e51c00720c */ /* 0x000fe20003f46270 */
[----:B------:R-:W-:Y:S01]  /*4210*/  HMMA.16816.F32.BF16 R88, R16, R156, R88 ;  /* 0x0000009c1058723c */ /* 0x000fe20000041858 */
[----:B------:R-:W-:-:S02]  /*4220*/  ISETP.GE.AND P6, PT, R2, R230, PT ;  /* 0x000000e60200720c */ /* 0x000fc40003fc6270 */
[----:B------:R-:W-:Y:S02]  /*4230*/  ISETP.GE.AND P5, PT, R2, R229, PT ;  /* 0x000000e50200720c */ /* 0x000fe40003fa6270 */
[CC--:B------:R-:W-:Y:S01]  /*4240*/  ISETP.LT.OR P4, PT, R28.reuse, R225.reuse, P4 ;  /* 0x000000e11c00720c */ /* 0x0c0fe20002781670 */
[----:B------:R4:W-:Y:S01]  /*4250*/  I2F R24, R7 ;  /* 0x0000000700187306 */ /* 0x0009e20000201400 */
[-C--:B------:R-:W-:Y:S01]  /*4260*/  ISETP.LT.OR P2, PT, R28, R224.reuse, P2 ;  /* 0x000000e01c00720c */ /* 0x080fe20001741670 */
[----:B------:R-:W-:Y:S01]  /*4270*/  HMMA.16816.F32.BF16 R156, R16, R158, R80 ;  /* 0x0000009e109c723c */ /* 0x000fe20000041850 */
[C---:B------:R-:W-:Y:S01]  /*4280*/  ISETP.LT.OR P6, PT, R2.reuse, R225, P6 ;  /* 0x000000e10200720c */ /* 0x040fe200037c1670 */
[----:B------:R-:W5:Y:S01]  /*4290*/  LDSM.16.M88.4 R16, [R215+0x8800] ;  /* 0x00880000d710783b */ /* 0x000f620000000200 */
[----:B------:R-:W-:Y:S02]  /*42a0*/  ISETP.LT.OR P5, PT, R2, R224, P5 ;  /* 0x000000e00200720c */ /* 0x000fe40002fa1670 */
[----:B------:R-:W-:-:S02]  /*42b0*/  FSEL R136, R21, -INF , !P4 ;  /* 0xff80000015887808 */ /* 0x000fc40006000000 */
[----:B--2---:R-:W-:Y:S02]  /*42c0*/  IABS R6, R10 ;  /* 0x0000000a00067213 */ /* 0x004fe40000000000 */
[----:B------:R-:W-:Y:S01]  /*42d0*/  IABS R10, R12 ;  /* 0x0000000c000a7213 */ /* 0x000fe20000000000 */
[----:B---3--:R-:W-:Y:S01]  /*42e0*/  FFMA.FTZ R12, R15, -UR28, R36 ;  /* 0x8000001c0f0c7c23 */ /* 0x008fe20008010024 */
[----:B------:R2:W3:Y:S01]  /*42f0*/  I2F R11, R6 ;  /* 0x00000006000b7306 */ /* 0x0004e20000201400 */
[----:B------:R-:W-:Y:S01]  /*4300*/  FSEL R160, R20, -INF , !P2 ;  /* 0xff80000014a07808 */ /* 0x000fe20005000000 */
[----:B----4-:R-:W-:Y:S01]  /*4310*/  IMAD.IADD R7, R226, 0x1, -R2 ;  /* 0x00000001e2077824 */ /* 0x010fe200078e0a02 */
[----:B------:R-:W-:Y:S01]  /*4320*/  ISETP.GE.AND P4, PT, R28, R228, PT ;  /* 0x000000e41c00720c */ /* 0x000fe20003f86270 */
[----:B------:R-:W-:Y:S01]  /*4330*/  IMAD.IADD R2, R220, 0x1, -R0 ;  /* 0x00000001dc027824 */ /* 0x000fe200078e0a00 */
[----:B------:R-:W-:Y:S02]  /*4340*/  ISETP.GE.AND P2, PT, R28, R227, PT ;  /* 0x000000e31c00720c */ /* 0x000fe40003f46270 */
[----:B------:R-:W-:-:S02]  /*4350*/  IABS R7, R7 ;  /* 0x0000000700077213 */ /* 0x000fc40000000000 */
[----:B------:R-:W-:Y:S02]  /*4360*/  IABS R2, R2 ;  /* 0x0000000200027213 */ /* 0x000fe40000000000 */
[C---:B------:R-:W-:Y:S02]  /*4370*/  ISETP.LT.OR P4, PT, R28.reuse, R223, P4 ;  /* 0x000000df1c00720c */ /* 0x040fe40002781670 */
[----:B------:R-:W-:Y:S01]  /*4380*/  ISETP.LT.OR P2, PT, R28, R222, P2 ;  /* 0x000000de1c00720c */ /* 0x000fe20001741670 */
[----:B--2---:R-:W-:Y:S01]  /*4390*/  IMAD.MOV.U32 R6, RZ, RZ, R10 ;  /* 0x000000ffff067224 */ /* 0x004fe200078e000a */
[----:B------:R-:W-:Y:S01]  /*43a0*/  FSEL R76, R22, -INF , !P4 ;  /* 0xff800000164c7808 */ /* 0x000fe20006000000 */
[----:B---3--:R-:W-:Y:S01]  /*43b0*/  FFMA.FTZ R11, R11, -UR28, R27 ;  /* 0x8000001c0b0b7c23 */ /* 0x008fe2000801001b */
[----:B------:R-:W-:Y:S01]  /*43c0*/  FSEL R77, R23, -INF , !P2 ;  /* 0xff800000174d7808 */ /* 0x000fe20005000000 */
[----:B------:R2:W3:Y:S01]  /*43d0*/  I2F R14, R6 ;  /* 0x00000006000e7306 */ /* 0x0004e20000201400 */
[----:B------:R-:W-:Y:S01]  /*43e0*/  FSEL R134, R25, -INF , !P6 ;  /* 0xff80000019867808 */ /* 0x000fe20007000000 */
[----:B------:R-:W-:Y:S01]  /*43f0*/  FFMA.FTZ R22, R24, -UR28, R37 ;  /* 0x8000001c18167c23 */ /* 0x000fe20008010025 */
[----:B-1----:R-:W-:-:S02]  /*4400*/  IADD3 R4, R28, 0x10, RZ ;  /* 0x000000101c047810 */ /* 0x002fc40007ffe0ff */
[C---:B------:R-:W-:Y:S02]  /*4410*/  ISETP.GE.AND P0, PT, R0.reuse, R230, PT ;  /* 0x000000e60000720c */ /* 0x040fe40003f06270 */
[C---:B------:R-:W-:Y:S02]  /*4420*/  ISETP.GE.AND P4, PT, R0.reuse, R229, PT ;  /* 0x000000e50000720c */ /* 0x040fe40003f86270 */
[C---:B------:R-:W-:Y:S02]  /*4430*/  ISETP.GE.AND P2, PT, R0.reuse, R228, PT ;  /* 0x000000e40000720c */ /* 0x040fe40003f46270 */
[C---:B------:R-:W-:Y:S02]  /*4440*/  ISETP.GE.AND P6, PT, R0.reuse, R227, PT ;  /* 0x000000e30000720c */ /* 0x040fe40003fc6270 */
[C---:B------:R-:W-:Y:S02]  /*4450*/  ISETP.LT.OR P0, PT, R0.reuse, R225, P0 ;  /* 0x000000e10000720c */ /* 0x040fe40000701670 */
[C---:B------:R-:W-:Y:S01]  /*4460*/  ISETP.LT.OR P4, PT, R0.reuse, R224, P4 ;  /* 0x000000e00000720c */ /* 0x040fe20002781670 */
[----:B--2---:R-:W-:Y:S01]  /*4470*/  IMAD.MOV.U32 R6, RZ, RZ, R7 ;  /* 0x000000ffff067224 */ /* 0x004fe200078e0007 */
[----:B------:R-:W-:Y:S01]  /*4480*/  ISETP.LT.OR P2, PT, R0, R223, P2 ;  /* 0x000000df0000720c */ /* 0x000fe20001741670 */
[----:B---3--:R-:W-:Y:S01]  /*4490*/  FFMA.FTZ R14, R14, -UR28, R41 ;  /* 0x8000001c0e0e7c23 */ /* 0x008fe20008010029 */
[----:B------:R-:W-:Y:S01]  /*44a0*/  ISETP.LT.OR P6, PT, R0, R222, P6 ;  /* 0x000000de0000720c */ /* 0x000fe200037c1670 */
[----:B------:R1:W2:Y:S01]  /*44b0*/  I2F R13, R6 ;  /* 0x00000006000d7306 */ /* 0x0002a20000201400 */
[----:B------:R-:W-:Y:S01]  /*44c0*/  IMAD.IADD R0, R221, 0x1, -R4 ;  /* 0x00000001dd007824 */ /* 0x000fe200078e0a04 */
[----:B------:R-:W-:-:S02]  /*44d0*/  FSEL R149, R11, -INF , !P5 ;  /* 0xff8000000b957808 */ /* 0x000fc40006800000 */
[----:B------:R-:W-:Y:S02]  /*44e0*/  FSEL R62, R14, -INF , !P3 ;  /* 0xff8000000e3e7808 */ /* 0x000fe40005800000 */
[----:B------:R-:W-:Y:S02]  /*44f0*/  IABS R0, R0 ;  /* 0x0000000000007213 */ /* 0x000fe40000000000 */
[----:B------:R-:W-:Y:S02]  /*4500*/  FSEL R133, R12, -INF , !P0 ;  /* 0xff8000000c857808 */ /* 0x000fe40004000000 */
[C---:B------:R-:W-:Y:S01]  /*4510*/  ISETP.GE.AND P5, PT, R5.reuse, R230, PT ;  /* 0x000000e60500720c */ /* 0x040fe20003fa6270 */
[----:B------:R-:W-:Y:S01]  /*4520*/  IMAD.MOV.U32 R7, RZ, RZ, R0 ;  /* 0x000000ffff077224 */ /* 0x000fe200078e0000 */
[----:B------:R-:W-:Y:S02]  /*4530*/  IADD3 R0, R28, 0x18, RZ ;  /* 0x000000181c007810 */ /* 0x000fe40007ffe0ff */
[----:B------:R-:W-:Y:S01]  /*4540*/  ISETP.GE.AND P3, PT, R5, R229, PT ;  /* 0x000000e50500720c */ /* 0x000fe20003f66270 */
[----:B------:R-:W3:Y:S01]  /*4550*/  I2F R23, R7 ;  /* 0x0000000700177306 */ /* 0x000ee20000201400 */
[----:B-1----:R-:W-:Y:S01]  /*4560*/  IMAD.MOV.U32 R6, RZ, RZ, R2 ;  /* 0x000000ffff067224 */ /* 0x002fe200078e0002 */
[----:B------:R-:W-:Y:S01]  /*4570*/  IABS R2, R8 ;  /* 0x0000000800027213 */ /* 0x000fe20000000000 */
[----:B--2---:R-:W-:Y:S01]  /*4580*/  FFMA.FTZ R13, R13, -UR28, R43 ;  /* 0x8000001c0d0d7c23 */ /* 0x004fe2000801002b */
[C---:B------:R-:W-:Y:S01]  /*4590*/  ISETP.GE.AND P0, PT, R5.reuse, R227, PT ;  /* 0x000000e30500720c */ /* 0x040fe20003f06270 */
[----:B-----5:R-:W-:Y:S01]  /*45a0*/  HMMA.16816.F32.BF16 R40, R52, R16, R96 ;  /* 0x000000103428723c */ /* 0x020fe20000041860 */
[----:B------:R-:W-:-:S02]  /*45b0*/  ISETP.LT.OR P5, PT, R5, R225, P5 ;  /* 0x000000e10500720c */ /* 0x000fc40002fa1670 */
[----:B------:R1:W2:Y:S01]  /*45c0*/  I2F R8, R6 ;  /* 0x0000000600087306 */ /* 0x0002a20000201400 */
[----:B------:R-:W-:Y:S02]  /*45d0*/  FSEL R69, R13, -INF , !P1 ;  /* 0xff8000000d457808 */ /* 0x000fe40004800000 */
[C---:B------:R-:W-:Y:S02]  /*45e0*/  ISETP.GE.AND P1, PT, R5.reuse, R228, PT ;  /* 0x000000e40500720c */ /* 0x040fe40003f26270 */
[C---:B------:R-:W-:Y:S02]  /*45f0*/  ISETP.LT.OR P3, PT, R5.reuse, R224, P3 ;  /* 0x000000e00500720c */ /* 0x040fe40001f61670 */
[----:B------:R-:W-:Y:S01]  /*4600*/  ISETP.LT.OR P1, PT, R5, R223, P1 ;  /* 0x000000df0500720c */ /* 0x000fe20000f21670 */
[----:B---3--:R-:W-:Y:S01]  /*4610*/  FFMA.FTZ R11, R23, -UR28, R44 ;  /* 0x8000001c170b7c23 */ /* 0x008fe2000801002c */
[----:B------:R-:W-:Y:S02]  /*4620*/  ISETP.LT.OR P0, PT, R5, R222, P0 ;  /* 0x000000de0500720c */ /* 0x000fe40000701670 */
[----:B------:R-:W-:-:S02]  /*4630*/  FSEL R132, R22, -INF , !P5 ;  /* 0xff80000016847808 */ /* 0x000fc40006800000 */
[----:B------:R-:W-:Y:S02]  /*4640*/  ISETP.GE.AND P5, PT, R4, R227, PT ;  /* 0x000000e30400720c */ /* 0x000fe40003fa6270 */
[----:B-1----:R-:W-:Y:S01]  /*4650*/  IABS R6, R9 ;  /* 0x0000000900067213 */ /* 0x002fe20000000000 */
[----:B--2---:R-:W-:Y:S01]  /*4660*/  FFMA.FTZ R15, R8, -UR28, R38 ;  /* 0x8000001c080f7c23 */ /* 0x004fe20008010026 */
[----:B------:R1:W2:Y:S01]  /*4670*/  I2F R9, R2 ;  /* 0x0000000200097306 */ /* 0x0002a20000201400 */
[----:B------:R-:W-:Y:S01]  /*4680*/  IMAD.IADD R8, R221, 0x1, -R0 ;  /* 0x00000001dd087824 */ /* 0x000fe200078e0a00 */
[C---:B------:R-:W-:Y:S02]  /*4690*/  ISETP.LT.OR P5, PT, R4.reuse, R222, P5 ;  /* 0x000000de0400720c */ /* 0x040fe40002fa1670 */
[----:B------:R-:W-:Y:S02]  /*46a0*/  FSEL R135, R15, -INF , !P4 ;  /* 0xff8000000f877808 */ /* 0x000fe40006000000 */
[----:B------:R-:W-:-:S02]  /*46b0*/  ISETP.GE.AND P4, PT, R4, R230, PT ;  /* 0x000000e60400720c */ /* 0x000fc40003f86270 */
[----:B------:R3:W4:Y:S02]  /*46c0*/  I2F R10, R6 ;  /* 0x00000006000a7306 */ /* 0x0007240000201400 */
[----:B------:R-:W-:-:S04]  /*46d0*/  ISETP.LT.OR P4, PT, R4, R225, P4 ;  /* 0x000000e10400720c */ /* 0x000fc80002781670 */
[----:B------:R-:W-:Y:S02]  /*46e0*/  FSEL R162, R11, -INF , !P4 ;  /* 0xff8000000ba27808 */ /* 0x000fe40006000000 */
[C---:B-1----:R-:W-:Y:S01]  /*46f0*/  IADD3 R2, R28.reuse, 0x11, RZ ;  /* 0x000000111c027810 */ /* 0x042fe20007ffe0ff */
[----:B--2---:R-:W-:Y:S01]  /*4700*/  FFMA.FTZ R21, R9, -UR28, R72 ;  /* 0x8000001c09157c23 */ /* 0x004fe20008010048 */
[----:B------:R-:W-:Y:S02]  /*4710*/  IADD3 R9, R28, 0x19, RZ ;  /* 0x000000191c097810 */ /* 0x000fe40007ffe0ff */
[----:B------:R-:W-:Y:S02]  /*4720*/  ISETP.GE.AND P4, PT, R2, R227, PT ;  /* 0x000000e30200720c */ /* 0x000fe40003f86270 */
[----:B------:R-:W-:Y:S01]  /*4730*/  FSEL R63, R21, -INF , !P2 ;  /* 0xff800000153f7808 */ /* 0x000fe20005000000 */
[----:B---3--:R-:W-:Y:S01]  /*4740*/  IMAD.IADD R6, R221, 0x1, -R2 ;  /* 0x00000001dd067824 */ /* 0x008fe200078e0a02 */
[----:B------:R-:W-:Y:S01]  /*4750*/  ISETP.GE.AND P2, PT, R4, R229, PT ;  /* 0x000000e50400720c */ /* 0x000fe20003f46270 */
[----:B----4-:R-:W-:Y:S01]  /*4760*/  FFMA.FTZ R20, R10, -UR28, R74 ;  /* 0x8000001c0a147c23 */ /* 0x010fe2000801004a */
[----:B------:R-:W-:Y:S01]  /*4770*/  ISETP.LT.OR P4, PT, R2, R222, P4 ;  /* 0x000000de0200720c */ /* 0x000fe20002781670 */
[----:B------:R-:W-:Y:S01]  /*4780*/  IMAD.IADD R10, R219, 0x1, -R5 ;  /* 0x00000001db0a7824 */ /* 0x000fe200078e0a05 */
[----:B------:R-:W-:-:S02]  /*4790*/  IABS R6, R6 ;  /* 0x0000000600067213 */ /* 0x000fc40000000000 */
[----:B------:R-:W-:Y:S02]  /*47a0*/  FSEL R68, R20, -INF , !P6 ;  /* 0xff80000014447808 */ /* 0x000fe40007000000 */
[C---:B------:R-:W-:Y:S01]  /*47b0*/  ISETP.GE.AND P6, PT, R4.reuse, R228, PT ;  /* 0x000000e40400720c */ /* 0x040fe20003fc6270 */
[----:B------:R-:W-:Y:S01]  /*47c0*/  IMAD.MOV.U32 R7, RZ, RZ, R6 ;  /* 0x000000ffff077224 */ /* 0x000fe200078e0006 */
[----:B------:R-:W-:Y:S01]  /*47d0*/  IABS R6, R8 ;  /* 0x0000000800067213 */ /* 0x000fe20000000000 */
[----:B------:R-:W-:Y:S01]  /*47e0*/  IMAD.IADD R8, R221, 0x1, -R9 ;  /* 0x00000001dd087824 */ /* 0x000fe200078e0a09 */
[C---:B------:R-:W-:Y:S01]  /*47f0*/  ISETP.LT.OR P2, PT, R4.reuse, R224, P2 ;  /* 0x000000e00400720c */ /* 0x040fe20001741670 */
[----:B------:R1:W2:Y:S01]  /*4800*/  I2F R25, R7 ;  /* 0x0000000700197306 */ /* 0x0002a20000201400 */
[----:B------:R-:W-:Y:S01]  /*4810*/  ISETP.LT.OR P6, PT, R4, R223, P6 ;  /* 0x000000df0400720c */ /* 0x000fe200037c1670 */
[----:B------:R-:W-:Y:S01]  /*4820*/  HMMA.16816.F32.BF16 R20, R52, R34, R64 ;  /* 0x000000223414723c */ /* 0x000fe20000041840 */
[----:B-1----:R-:W-:Y:S01]  /*4830*/  IMAD.MOV.U32 R7, RZ, RZ, R6 ;  /* 0x000000ffff077224 */ /* 0x002fe200078e0006 */
[----:B------:R-:W-:Y:S01]  /*4840*/  IABS R6, R8 ;  /* 0x0000000800067213 */ /* 0x000fe20000000000 */
[----:B------:R-:W-:-:S03]  /*4850*/  IMAD.IADD R8, R220, 0x1, -R5 ;  /* 0x00000001dc087824 */ /* 0x000fc600078e0a05 */
[----:B------:R1:W-:Y:S01]  /*4860*/  I2F R32, R7 ;  /* 0x0000000700207306 */ /* 0x0003e20000201400 */
[----:B--2---:R-:W-:Y:S02]  /*4870*/  FFMA.FTZ R11, R25, -UR28, R45 ;  /* 0x8000001c190b7c23 */ /* 0x004fe4000801002d */
[----:B------:R-:W-:Y:S01]  /*4880*/  HMMA.16816.F32.BF16 R24, R48, R34, R100 ;  /* 0x000000223018723c */ /* 0x000fe20000041864 */
[----:B-1----:R-:W-:Y:S01]  /*4890*/  IMAD.MOV.U32 R7, RZ, RZ, R6 ;  /* 0x000000ffff077224 */ /* 0x002fe200078e0006 */
[----:B------:R-:W-:-:S03]  /*48a0*/  IABS R6, R8 ;  /* 0x0000000800067213 */ /* 0x000fc60000000000 */
[----:B------:R1:W-:Y:S02]  /*48b0*/  I2F R36, R7 ;  /* 0x0000000700247306 */ /* 0x0003e40000201400 */
[----:B-1----:R-:W-:-:S06]  /*48c0*/  IABS R7, R10 ;  /* 0x0000000a00077213 */ /* 0x002fcc0000000000 */
[----:B------:R1:W-:Y:S02]  /*48d0*/  I2F R10, R6 ;  /* 0x00000006000a7306 */ /* 0x0003e40000201400 */
[----:B-1----:R-:W-:Y:S02]  /*48e0*/  IMAD.IADD R6, R226, 0x1, -R5 ;  /* 0x00000001e2067824 */ /* 0x002fe400078e0a05 */
[----:B------:R-:W-:-:S03]  /*48f0*/  IMAD.MOV.U32 R5, RZ, RZ, R7 ;  /* 0x000000ffff057224 */ /* 0x000fc600078e0007 */
[----:B------:R-:W-:Y:S01]  /*4900*/  IABS R8, R6 ;  /* 0x0000000600087213 */ /* 0x000fe20000000000 */
[----:B------:R1:W-:Y:S01]  /*4910*/  I2F R7, R5 ;  /* 0x0000000500077306 */ /* 0x0003e20000201400 */
[----:B------:R-:W-:-:S05]  /*4920*/  IMAD.IADD R6, R219, 0x1, -R4 ;  /* 0x00000001db067824 */ /* 0x000fca00078e0a04 */
[----:B------:R-:W-:Y:S02]  /*4930*/  IABS R6, R6 ;  /* 0x0000000600067213 */ /* 0x000fe40000000000 */
[----:B------:R-:W2:Y:S01]  /*4940*/  I2F R8, R8 ;  /* 0x0000000800087306 */ /* 0x000ea20000201400 */
[----:B-1----:R-:W-:-:S05]  /*4950*/  IMAD.IADD R5, R220, 0x1, -R4 ;  /* 0x00000001dc057824 */ /* 0x002fca00078e0a04 */
[----:B------:R-:W-:Y:S01]  /*4960*/  IABS R5, R5 ;  /* 0x0000000500057213 */ /* 0x000fe20000000000 */
[----:B--2---:R-:W-:-:S03]  /*4970*/  FFMA.FTZ R8, R8, -UR28, R75 ;  /* 0x8000001c08087c23 */ /* 0x004fc6000801004b */
[----:B------:R1:W-:Y:S02]  /*4980*/  I2F R13, R5 ;  /* 0x00000005000d7306 */ /* 0x0003e40000201400 */
[----:B------:R-:W-:Y:S02]  /*4990*/  FSEL R61, R8, -INF , !P0 ;  /* 0xff800000083d7808 */ /* 0x000fe40004000000 */
[----:B------:R-:W-:-:S04]  /*49a0*/  ISETP.GE.AND P0, PT, R2, R228, PT ;  /* 0x000000e40200720c */ /* 0x000fc80003f06270 */
[----:B------:R-:W-:Y:S01]  /*49b0*/  ISETP.LT.OR P0, PT, R2, R223, P0 ;  /* 0x000000df0200720c */ /* 0x000fe20000701670 */
[----:B-1----:R-:W-:Y:S02]  /*49c0*/  IMAD.IADD R5, R226, 0x1, -R4 ;  /* 0x00000001e2057824 */ /* 0x002fe400078e0a04 */
[----:B------:R-:W-:Y:S02]  /*49d0*/  IMAD.MOV.U32 R4, RZ, RZ, R6 ;  /* 0x000000ffff047224 */ /* 0x000fe400078e0006 */
[----:B------:R-:W-:Y:S01]  /*49e0*/  FFMA.FTZ R6, R10, -UR28, R39 ;  /* 0x8000001c0a067c23 */ /* 0x000fe20008010027 */
[----:B------:R-:W-:Y:S01]  /*49f0*/  IABS R5, R5 ;  /* 0x0000000500057213 */ /* 0x000fe20000000000 */
[----:B------:R1:W2:Y:S01]  /*4a00*/  I2F R12, R4 ;  /* 0x00000004000c7306 */ /* 0x0002a20000201400 */
[----:B------:R-:W-:Y:S02]  /*4a10*/  FFMA.FTZ R10, R7, -UR28, R73 ;  /* 0x8000001c070a7c23 */ /* 0x000fe40008010049 */
[----:B------:R-:W-:Y:S01]  /*4a20*/  FSEL R147, R6, -INF , !P3 ;  /* 0xff80000006937808 */ /* 0x000fe20005800000 */
[--C-:B------:R-:W-:Y:S01]  /*4a30*/  IMAD.IADD R6, R219, 0x1, -R2.reuse ;  /* 0x00000001db067824 */ /* 0x100fe200078e0a02 */
[----:B------:R-:W-:Y:S01]  /*4a40*/  ISETP.GE.AND P3, PT, R2, R230, PT ;  /* 0x000000e60200720c */ /* 0x000fe20003f66270 */
[----:B------:R-:W-:Y:S01]  /*4a50*/  IMAD.IADD R7, R226, 0x1, -R2 ;  /* 0x00000001e2077824 */ /* 0x000fe200078e0a02 */
[----:B------:R-:W-:Y:S01]  /*4a60*/  FSEL R60, R10, -INF , !P1 ;  /* 0xff8000000a3c7808 */ /* 0x000fe20004800000 */
[----:B------:R-:W3:Y:S01]  /*4a70*/  I2F R14, R5 ;  /* 0x00000005000e7306 */ /* 0x000ee20000201400 */
[----:B------:R-:W-:-:S02]  /*4a80*/  ISETP.GE.AND P1, PT, R2, R229, PT ;  /* 0x000000e50200720c */ /* 0x000fc40003f26270 */
[C---:B------:R-:W-:Y:S02]  /*4a90*/  ISETP.LT.OR P3, PT, R2.reuse, R225, P3 ;  /* 0x000000e10200720c */ /* 0x040fe40001f61670 */
[----:B------:R-:W-:Y:S02]  /*4aa0*/  ISETP.LT.OR P1, PT, R2, R224, P1 ;  /* 0x000000e00200720c */ /* 0x000fe40000f21670 */
[----:B------:R-:W-:Y:S01]  /*4ab0*/  FSEL R151, R11, -INF , !P3 ;  /* 0xff8000000b977808 */ /* 0x000fe20005800000 */
[----:B-1----:R-:W-:Y:S01]  /*4ac0*/  IMAD.IADD R4, R220, 0x1, -R2 ;  /* 0x00000001dc047824 */ /* 0x002fe200078e0a02 */
[----:B------:R-:W-:Y:S01]  /*4ad0*/  ISETP.GE.AND P3, PT, R0, R227, PT ;  /* 0x000000e30000720c */ /* 0x000fe20003f66270 */
[----:B------:R-:W-:Y:S02]  /*4ae0*/  IMAD.IADD R2, R220, 0x1, -R0 ;  /* 0x00000001dc027824 */ /* 0x000fe400078e0a00 */
[----:B--2---:R-:W-:Y:S01]  /*4af0*/  FFMA.FTZ R10, R12, -UR28, R56 ;  /* 0x8000001c0c0a7c23 */ /* 0x004fe20008010038 */
[----:B------:R-:W-:-:S02]  /*4b00*/  IABS R4, R4 ;  /* 0x0000000400047213 */ /* 0x000fc40000000000 */
[----:B------:R-:W-:Y:S01]  /*4b10*/  IABS R2, R2 ;  /* 0x0000000200027213 */ /* 0x000fe20000000000 */
[----:B---3--:R-:W-:Y:S01]  /*4b20*/  FFMA.FTZ R8, R14, -UR28, R58 ;  /* 0x8000001c0e087c23 */ /* 0x008fe2000801003a */
[----:B------:R-:W-:Y:S01]  /*4b30*/  FSEL R104, R10, -INF , !P6 ;  /* 0xff8000000a687808 */ /* 0x000fe20007000000 */
[----:B------:R-:W-:Y:S01]  /*4b40*/  IMAD.MOV.U32 R5, RZ, RZ, R4 ;  /* 0x000000ffff057224 */ /* 0x000fe200078e0004 */
[----:B------:R-:W-:Y:S01]  /*4b50*/  IABS R4, R6 ;  /* 0x0000000600047213 */ /* 0x000fe20000000000 */
[----:B------:R-:W-:Y:S01]  /*4b60*/  FFMA.FTZ R6, R13, -UR28, R46 ;  /* 0x8000001c0d067c23 */ /* 0x000fe2000801002e */
[----:B------:R-:W-:Y:S01]  /*4b70*/  FSEL R108, R8, -INF , !P5 ;  /* 0xff800000086c7808 */ /* 0x000fe20006800000 */
[----:B------:R1:W-:Y:S01]  /*4b80*/  I2F R31, R5 ;  /* 0x00000005001f7306 */ /* 0x0003e20000201400 */
[----:B------:R-:W-:Y:S02]  /*4b90*/  ISETP.GE.AND P6, PT, R0, R229, PT ;  /* 0x000000e50000720c */ /* 0x000fe40003fc6270 */
[----:B------:R-:W-:Y:S01]  /*4ba0*/  FSEL R161, R6, -INF , !P2 ;  /* 0xff80000006a17808 */ /* 0x000fe20005000000 */
[----:B------:R-:W-:Y:S01]  /*4bb0*/  IMAD.IADD R6, R220, 0x1, -R9 ;  /* 0x00000001dc067824 */ /* 0x000fe200078e0a09 */
[----:B------:R-:W-:-:S02]  /*4bc0*/  ISETP.GE.AND P2, PT, R0, R230, PT ;  /* 0x000000e60000720c */ /* 0x000fc40003f46270 */
[C---:B------:R-:W-:Y:S01]  /*4bd0*/  ISETP.GE.AND P5, PT, R0.reuse, R228, PT ;  /* 0x000000e40000720c */ /* 0x040fe20003fa6270 */
[----:B------:R2:W3:Y:S01]  /*4be0*/  I2F R30, R4 ;  /* 0x00000004001e7306 */ /* 0x0004e20000201400 */
[C---:B------:R-:W-:Y:S02]  /*4bf0*/  ISETP.LT.OR P2, PT, R0.reuse, R225, P2 ;  /* 0x000000e10000720c */ /* 0x040fe40001741670 */
[C---:B------:R-:W-:Y:S02]  /*4c00*/  ISETP.LT.OR P6, PT, R0.reuse, R224, P6 ;  /* 0x000000e00000720c */ /* 0x040fe400037c1670 */
[C---:B------:R-:W-:Y:S02]  /*4c10*/  ISETP.LT.OR P5, PT, R0.reuse, R223, P5 ;  /* 0x000000df0000720c */ /* 0x040fe40002fa1670 */
[----:B------:R-:W-:Y:S02]  /*4c20*/  ISETP.LT.OR P3, PT, R0, R222, P3 ;  /* 0x000000de0000720c */ /* 0x000fe40001f61670 */
[----:B-1----:R-:W-:Y:S01]  /*4c30*/  IABS R5, R7 ;  /* 0x0000000700057213 */ /* 0x002fe20000000000 */
[----:B------:R-:W-:-:S04]  /*4c40*/  IMAD.IADD R7, R219, 0x1, -R9 ;  /* 0x00000001db077824 */ /* 0x000fc800078e0a09 */
[----:B--2---:R-:W-:Y:S02]  /*4c50*/  IMAD.MOV.U32 R4, RZ, RZ, R5 ;  /* 0x000000ffff047224 */ /* 0x004fe400078e0005 */
[----:B------:R-:W-:Y:S02]  /*4c60*/  IMAD.IADD R5, R219, 0x1, -R0 ;  /* 0x00000001db057824 */ /* 0x000fe400078e0a00 */
[----:B------:R1:W2:Y:S01]  /*4c70*/  I2F R15, R4 ;  /* 0x00000004000f7306 */ /* 0x0002a20000201400 */
[----:B---3--:R-:W-:-:S05]  /*4c80*/  FFMA.FTZ R10, R30, -UR28, R57 ;  /* 0x8000001c1e0a7c23 */ /* 0x008fca0008010039 */
[----:B------:R-:W-:Y:S02]  /*4c90*/  FSEL R103, R10, -INF , !P0 ;  /* 0xff8000000a677808 */ /* 0x000fe40004000000 */
[----:B------:R-:W-:-:S04]  /*4ca0*/  ISETP.GE.AND P0, PT, R9, R229, PT ;  /* 0x000000e50900720c */ /* 0x000fc80003f06270 */
[----:B------:R-:W-:Y:S01]  /*4cb0*/  ISETP.LT.OR P0, PT, R9, R224, P0 ;  /* 0x000000e00900720c */ /* 0x000fe20000701670 */
[----:B-1----:R-:W-:Y:S01]  /*4cc0*/  IMAD.MOV.U32 R4, RZ, RZ, R2 ;  /* 0x000000ffff047224 */ /* 0x002fe200078e0002 */
[----:B------:R-:W-:Y:S01]  /*4cd0*/  IABS R2, R5 ;  /* 0x0000000500027213 */ /* 0x000fe20000000000 */
[----:B------:R-:W-:Y:S01]  /*4ce0*/  IMAD.IADD R5, R226, 0x1, -R0 ;  /* 0x00000001e2057824 */ /* 0x000fe200078e0a00 */
[----:B------:R-:W-:Y:S01]  /*4cf0*/  IABS R0, R7 ;  /* 0x0000000700007213 */ /* 0x000fe20000000000 */
[----:B------:R1:W3:Y:S01]  /*4d00*/  I2F R29, R4 ;  /* 0x00000004001d7306 */ /* 0x0002e20000201400 */
[----:B--2---:R-:W-:-:S05]  /*4d10*/  FFMA.FTZ R8, R15, -UR28, R59 ;  /* 0x8000001c0f087c23 */ /* 0x004fca000801003b */
[----:B------:R-:W-:Y:S02]  /*4d20*/  FSEL R105, R8, -INF , !P4 ;  /* 0xff80000008697808 */ /* 0x000fe40006000000 */
[----:B------:R-:W-:-:S04]  /*4d30*/  ISETP.GE.AND P4, PT, R9, R228, PT ;  /* 0x000000e40900720c */ /* 0x000fc80003f86270 */
[----:B------:R-:W-:Y:S01]  /*4d40*/  ISETP.LT.OR P4, PT, R9, R223, P4 ;  /* 0x000000df0900720c */ /* 0x000fe20002781670 */
[----:B-1----:R-:W-:Y:S01]  /*4d50*/  IMAD.MOV.U32 R4, RZ, RZ, R2 ;  /* 0x000000ffff047224 */ /* 0x002fe200078e0002 */
[----:B------:R-:W-:Y:S01]  /*4d60*/  IABS R2, R5 ;  /* 0x0000000500027213 */ /* 0x000fe20000000000 */
[----:B------:R-:W-:Y:S02]  /*4d70*/  IMAD.IADD R5, R226, 0x1, -R9 ;  /* 0x00000001e2057824 */ /* 0x000fe400078e0a09 */
[----:B------:R1:W2:Y:S01]  /*4d80*/  I2F R14, R4 ;  /* 0x00000004000e7306 */ /* 0x0002a20000201400 */
[----:B---3--:R-:W-:-:S05]  /*4d90*/  FFMA.FTZ R8, R29, -UR28, R26 ;  /* 0x8000001c1d087c23 */ /* 0x008fca000801001a */
[----:B------:R-:W-:Y:S01]  /*4da0*/  FSEL R146, R8, -INF , !P6 ;  /* 0xff80000008927808 */ /* 0x000fe20007000000 */
[----:B-1----:R-:W-:Y:S01]  /*4db0*/  IMAD.MOV.U32 R4, RZ, RZ, R2 ;  /* 0x000000ffff047224 */ /* 0x002fe200078e0002 */
[----:B------:R-:W-:Y:S01]  /*4dc0*/  IABS R2, R6 ;  /* 0x0000000600027213 */ /* 0x000fe20000000000 */
[----:B------:R-:W-:Y:S02]  /*4dd0*/  FFMA.FTZ R6, R31, -UR28, R47 ;  /* 0x8000001c1f067c23 */ /* 0x000fe4000801002f */
[----:B------:R1:W3:Y:S03]  /*4de0*/  I2F R12, R4 ;  /* 0x00000004000c7306 */ /* 0x0002e60000201400 */
[----:B------:R-:W-:Y:S01]  /*4df0*/  FSEL R150, R6, -INF , !P1 ;  /* 0xff80000006967808 */ /* 0x000fe20004800000 */
[----:B------:R-:W-:Y:S01]  /*4e00*/  FFMA.FTZ R6, R32, -UR28, R24 ;  /* 0x8000001c20067c23 */ /* 0x000fe20008010018 */
[----:B------:R-:W-:Y:S01]  /*4e10*/  ISETP.GE.AND P1, PT, R9, R230, PT ;  /* 0x000000e60900720c */ /* 0x000fe20003f26270 */
[----:B------:R-:W-:Y:S02]  /*4e20*/  HMMA.16816.F32.BF16 R32, R48, R16, R92 ;  /* 0x000000103020723c */ /* 0x000fe4000004185c */
[----:B------:R4:W5:Y:S01]  /*4e30*/  I2F R13, R2 ;  /* 0x00000002000d7306 */ /* 0x0009620000201400 */
[----:B------:R-:W-:-:S02]  /*4e40*/  FSEL R148, R6, -INF , !P2 ;  /* 0xff80000006947808 */ /* 0x000fc40005000000 */
[C---:B------:R-:W-:Y:S02]  /*4e50*/  ISETP.GE.AND P2, PT, R9.reuse, R227, PT ;  /* 0x000000e30900720c */ /* 0x040fe40003f46270 */
[C---:B------:R-:W-:Y:S02]  /*4e60*/  ISETP.LT.OR P1, PT, R9.reuse, R225, P1 ;  /* 0x000000e10900720c */ /* 0x040fe40000f21670 */
[----:B------:R-:W-:Y:S01]  /*4e70*/  ISETP.LT.OR P2, PT, R9, R222, P2 ;  /* 0x000000de0900720c */ /* 0x000fe20001741670 */
[----:B-1----:R-:W-:Y:S01]  /*4e80*/  IMAD.MOV.U32 R4, RZ, RZ, R0 ;  /* 0x000000ffff047224 */ /* 0x002fe200078e0000 */
[----:B------:R-:W-:Y:S01]  /*4e90*/  IABS R0, R5 ;  /* 0x0000000500007213 */ /* 0x000fe20000000000 */
[----:B--2---:R-:W-:Y:S02]  /*4ea0*/  FFMA.FTZ R9, R14, -UR28, R20 ;  /* 0x8000001c0e097c23 */ /* 0x004fe40008010014 */
[----:B------:R1:W2:Y:S01]  /*4eb0*/  I2F R11, R4 ;  /* 0x00000004000b7306 */ /* 0x0002a20000201400 */
[----:B---3--:R-:W-:-:S02]  /*4ec0*/  FFMA.FTZ R10, R12, -UR28, R22 ;  /* 0x8000001c0c0a7c23 */ /* 0x008fc40008010016 */
[----:B------:R-:W-:Y:S01]  /*4ed0*/  FFMA.FTZ R12, R36, -UR28, R25 ;  /* 0x8000001c240c7c23 */ /* 0x000fe20008010019 */
[----:B----4-:R-:W-:Y:S01]  /*4ee0*/  IADD3 R2, R28, 0x20, RZ ;  /* 0x000000201c027810 */ /* 0x010fe20007ffe0ff */
[----:B-----5:R-:W-:Y:S01]  /*4ef0*/  FFMA.FTZ R13, R13, -UR28, R27 ;  /* 0x8000001c0d0d7c23 */ /* 0x020fe2000801001b */
[----:B------:R-:W-:Y:S01]  /*4f00*/  FSEL R31, R9, -INF , !P5 ;  /* 0xff800000091f7808 */ /* 0x000fe20006800000 */
[-C--:B------:R-:W-:Y:S01]  /*4f10*/  HMMA.16816.F32.BF16 R36, R52, R18.reuse, R112 ;  /* 0x000000123424723c */ /* 0x080fe20000041870 */
[----:B------:R-:W-:Y:S01]  /*4f20*/  FSEL R144, R12, -INF , !P1 ;  /* 0xff8000000c907808 */ /* 0x000fe20004800000 */
[----:B------:R-:W-:Y:S01]  /*4f30*/  IMAD.IADD R5, R221, 0x1, -R2 ;  /* 0x00000001dd057824 */ /* 0x000fe200078e0a02 */
[C---:B------:R-:W-:Y:S02]  /*4f40*/  ISETP.GE.AND P6, PT, R2.reuse, R230, PT ;  /* 0x000000e60200720c */ /* 0x040fe40003fc6270 */
[C---:B------:R-:W-:Y:S02]  /*4f50*/  ISETP.GE.AND P5, PT, R2.reuse, R229, PT ;  /* 0x000000e50200720c */ /* 0x040fe40003fa6270 */
[C---:B------:R-:W-:Y:S01]  /*4f60*/  ISETP.GE.AND P1, PT, R2.reuse, R227, PT ;  /* 0x000000e30200720c */ /* 0x040fe20003f26270 */
[----:B------:R-:W-:Y:S01]  /*4f70*/  HMMA.16816.F32.BF16 R24, R48, R18, R84 ;  /* 0x000000123018723c */ /* 0x000fe20000041854 */
[----:B-1----:R-:W-:Y:S01]  /*4f80*/  IMAD.MOV.U32 R4, RZ, RZ, R0 ;  /* 0x000000ffff047224 */ /* 0x002fe200078e0000 */
[----:B------:R-:W-:Y:S01]  /*4f90*/  IABS R0, R5 ;  /* 0x0000000500007213 */ /* 0x000fe20000000000 */
[----:B--2---:R-:W-:Y:S01]  /*4fa0*/  FFMA.FTZ R15, R11, -UR28, R21 ;  /* 0x8000001c0b0f7c23 */ /* 0x004fe20008010015 */
[C---:B------:R-:W-:Y:S01]  /*4fb0*/  ISETP.LT.OR P6, PT, R2.reuse, R225, P6 ;  /* 0x000000e10200720c */ /* 0x040fe200037c1670 */
[----:B------:R-:W1:Y:S01]  /*4fc0*/  I2F R7, R4 ;  /* 0x0000000400077306 */ /* 0x000e620000201400 */
[----:B------:R-:W-:-:S02]  /*4fd0*/  ISETP.LT.OR P5, PT, R2, R224, P5 ;  /* 0x000000e00200720c */ /* 0x000fc40002fa1670 */
[----:B------:R-:W-:Y:S02]  /*4fe0*/  ISETP.LT.OR P1, PT, R2, R222, P1 ;  /* 0x000000de0200720c */ /* 0x000fe40000f21670 */
[----:B------:R-:W-:Y:S02]  /*4ff0*/  FSEL R145, R13, -INF , !P0 ;  /* 0xff8000000d917808 */ /* 0x000fe40004000000 */
[----:B------:R-:W-:Y:S01]  /*5000*/  FSEL R30, R15, -INF , !P4 ;  /* 0xff8000000f1e7808 */ /* 0x000fe20006000000 */
[----:B------:R-:W2:Y:S01]  /*5010*/  I2F R6, R0 ;  /* 0x0000000000067306 */ /* 0x000ea20000201400 */
[----:B-1----:R-:W-:Y:S01]  /*5020*/  FFMA.FTZ R11, R7, -UR28, R23 ;  /* 0x8000001c070b7c23 */ /* 0x002fe20008010017 */
[----:B------:R-:W-:Y:S01]  /*5030*/  IADD3 R4, R28, 0x28, RZ ;  /* 0x000000281c047810 */ /* 0x000fe20007ffe0ff */
[----:B------:R-:W1:Y:S01]  /*5040*/  LDSM.16.M88.4 R20, [R215+0x8c00] ;  /* 0x008c0000d714783b */ /* 0x000e620000000200 */
[----:B------:R-:W-:-:S04]  /*5050*/  DEPBAR.LE SB0, 0x0 ;  /* 0x000080000000791a */ /* 0x000fc80000000000 */
[----:B------:R-:W-:Y:S01]  /*5060*/  FSEL R100, R11, -INF , !P2 ;  /* 0xff8000000b647808 */ /* 0x000fe20005000000 */
[----:B--2---:R-:W-:Y:S01]  /*5070*/  FFMA.FTZ R14, R6, -UR28, R32 ;  /* 0x8000001c060e7c23 */ /* 0x004fe20008010020 */
[----:B------:R-:W-:Y:S01]  /*5080*/  IADD3 R0, R28, 0x21, RZ ;  /* 0x000000211c007810 */ /* 0x000fe20007ffe0ff */
[C---:B------:R-:W-:Y:S01]  /*5090*/  IMAD.IADD R6, R221.reuse, 0x1, -R4 ;  /* 0x00000001dd067824 */ /* 0x040fe200078e0a04 */
[----:B------:R-:W-:Y:S02]  /*50a0*/  FSEL R32, R10, -INF , !P3 ;  /* 0xff8000000a207808 */ /* 0x000fe40005800000 */
[C---:B------:R-:W-:Y:S01]  /*50b0*/  ISETP.GE.AND P3, PT, R2.reuse, R228, PT ;  /* 0x000000e40200720c */ /* 0x040fe20003f66270 */
[----:B------:R-:W-:Y:S01]  /*50c0*/  IMAD.IADD R5, R221, 0x1, -R0 ;  /* 0x00000001dd057824 */ /* 0x000fe200078e0a00 */
[----:B------:R-:W-:Y:S02]  /*50d0*/  IABS R6, R6 ;  /* 0x0000000600067213 */ /* 0x000fe40000000000 */
[----:B------:R-:W-:-:S02]  /*50e0*/  ISETP.LT.OR P3, PT, R2, R223, P3 ;  /* 0x000000df0200720c */ /* 0x000fc40001f61670 */
[----:B------:R-:W-:Y:S01]  /*50f0*/  IABS R5, R5 ;  /* 0x0000000500057213 */ /* 0x000fe20000000000 */
[----:B------:R2:W-:Y:S01]  /*5100*/  I2F R29, R6 ;  /* 0x00000006001d7306 */ /* 0x0005e20000201400 */
[----:B------:R-:W-:Y:S02]  /*5110*/  FSEL R235, R14, -INF , !P6 ;  /* 0xff8000000eeb7808 */ /* 0x000fe40007000000 */
[C---:B------:R-:W-:Y:S01]  /*5120*/  ISETP.GE.AND P0, PT, R0.reuse, R230, PT ;  /* 0x000000e60000720c */ /* 0x040fe20003f06270 */
[----:B------:R-:W-:Y:S01]  /*5130*/  IMAD.MOV.U32 R7, RZ, RZ, R5 ;  /* 0x000000ffff077224 */ /* 0x000fe200078e0005 */
[----:B------:R-:W-:Y:S01]  /*5140*/  ISETP.GE.AND P4, PT, R0, R229, PT ;  /* 0x000000e50000720c */ /* 0x000fe20003f86270 */
[----:B------:R-:W-:Y:S01]  /*5150*/  IMAD.IADD R5, R220, 0x1, -R2 ;  /* 0x00000001dc057824 */ /* 0x000fe200078e0a02 */
[C---:B------:R-:W-:Y:S01]  /*5160*/  ISETP.GE.AND P2, PT, R0.reuse, R228, PT ;  /* 0x000000e40000720c */ /* 0x040fe20003f46270 */
[----:B------:R3:W4:Y:S01]  /*5170*/  I2F R16, R7 ;  /* 0x0000000700107306 */ /* 0x0007220000201400 */
[----:B------:R-:W-:-:S02]  /*5180*/  ISETP.GE.AND P6, PT, R0, R227, PT ;  /* 0x000000e30000720c */ /* 0x000fc40003fc6270 */
[----:B------:R-:W-:Y:S02]  /*5190*/  IABS R5, R5 ;  /* 0x0000000500057213 */ /* 0x000fe40000000000 */
[C---:B------:R-:W-:Y:S02]  /*51a0*/  ISETP.LT.OR P0, PT, R0.reuse, R225, P0 ;  /* 0x000000e10000720c */ /* 0x040fe40000701670 */
[----:B------:R-:W-:Y:S01]  /*51b0*/  ISETP.LT.OR P4, PT, R0, R224, P4 ;  /* 0x000000e00000720c */ /* 0x000fe20002781670 */
[----:B------:R5:W5:Y:S01]  /*51c0*/  I2F R9, R5 ;  /* 0x0000000500097306 */ /* 0x000b620000201400 */
[----:B--2---:R-:W-:Y:S01]  /*51d0*/  IMAD.IADD R6, R220, 0x1, -R0 ;  /* 0x00000001dc067824 */ /* 0x004fe200078e0a00 */
[C---:B------:R-:W-:Y:S01]  /*51e0*/  ISETP.LT.OR P2, PT, R0.reuse, R223, P2 ;  /* 0x000000df0000720c */ /* 0x040fe20001741670 */
[----:B------:R-:W-:Y:S01]  /*51f0*/  BAR.SYNC.DEFER_BLOCKING 0x0 ;  /* 0x0000000000007b1d */ /* 0x000fe20000010000 */
[----:B------:R-:W-:Y:S01]  /*5200*/  ISETP.LT.OR P6, PT, R0, R222, P6 ;  /* 0x000000de0000720c */ /* 0x000fe200037c1670 */
[----:B-1----:R-:W-:Y:S01]  /*5210*/  HMMA.16816.F32.BF16 R44, R48, R20, R88 ;  /* 0x00000014302c723c */ /* 0x002fe20000041858 */
[----:B---3--:R-:W-:-:S02]  /*5220*/  IMAD.IADD R7, R219, 0x1, -R2 ;  /* 0x00000001db077824 */ /* 0x008fc400078e0a02 */
[----:B----4-:R-:W-:-:S03]  /*5230*/  FFMA.FTZ R12, R16, -UR28, R33 ;  /* 0x8000001c100c7c23 */ /* 0x010fc60008010021 */
[----:B------:R-:W-:Y:S02]  /*5240*/  IABS R7, R7 ;  /* 0x0000000700077213 */ /* 0x000fe40000000000 */
[----:B------:R-:W-:Y:S01]  /*5250*/  HMMA.16816.F32.BF16 R56, R52, R20, R116 ;  /* 0x000000143438723c */ /* 0x000fe20000041874 */
[----:B------:R-:W-:Y:S01]  /*5260*/  FSEL R232, R12, -INF , !P0 ;  /* 0xff8000000ce87808 */ /* 0x000fe20004000000 */
[----:B-----5:R-:W-:Y:S01]  /*5270*/  IMAD.IADD R5, R226, 0x1, -R2 ;  /* 0x00000001e2057824 */ /* 0x020fe200078e0a02 */
[C---:B------:R-:W-:Y:S01]  /*5280*/  ISETP.GE.AND P0, PT, R4.reuse, R227, PT ;  /* 0x000000e30400720c */ /* 0x040fe20003f06270 */
[----:B------:R-:W-:Y:S02]  /*5290*/  IMAD.MOV.U32 R2, RZ, RZ, R7 ;  /* 0x000000ffff027224 */ /* 0x000fe400078e0007 */
[----:B------:R-:W-:Y:S01]  /*52a0*/  FFMA.FTZ R9, R9, -UR28, R34 ;  /* 0x8000001c09097c23 */ /* 0x000fe20008010022 */
[----:B------:R-:W-:Y:S01]  /*52b0*/  IABS R8, R5 ;  /* 0x0000000500087213 */ /* 0x000fe20000000000 */
[----:B------:R1:W2:Y:S01]  /*52c0*/  I2F R7, R2 ;  /* 0x0000000200077306 */ /* 0x0002a20000201400 */
[----:B------:R-:W-:Y:S01]  /*52d0*/  IMAD.IADD R5, R219, 0x1, -R0 ;  /* 0x00000001db057824 */ /* 0x000fe200078e0a00 */
[----:B------:R-:W-:-:S02]  /*52e0*/  ISETP.LT.OR P0, PT, R4, R222, P0 ;  /* 0x000000de0400720c */ /* 0x000fc40000701670 */
[----:B------:R-:W-:Y:S02]  /*52f0*/  FSEL R236, R9, -INF , !P5 ;  /* 0xff80000009ec7808 */ /* 0x000fe40006800000 */
[----:B------:R-:W-:Y:S02]  /*5300*/  IABS R5, R5 ;  /* 0x0000000500057213 */ /* 0x000fe40000000000 */
[----:B------:R-:W-:-:S04]  /*5310*/  ISETP.GE.AND P5, PT, R4, R230, PT ;  /* 0x000000e60400720c */ /* 0x000fc80003fa6270 */
[----:B------:R-:W-:Y:S02]  /*5320*/  ISETP.LT.OR P5, PT, R4, R225, P5 ;  /* 0x000000e10400720c */ /* 0x000fe40002fa1670 */
[----:B-1----:R-:W-:Y:S01]  /*5330*/  IABS R2, R6 ;  /* 0x0000000600027213 */ /* 0x002fe20000000000 */
[----:B------:R-:W-:Y:S02]  /*5340*/  IMAD.MOV.U32 R6, RZ, RZ, R8 ;  /* 0x000000ffff067224 */ /* 0x000fe400078e0008 */
[----:B--2---:R-:W-:Y:S01]  /*5350*/  FFMA.FTZ R10, R7, -UR28, R40 ;  /* 0x8000001c070a7c23 */ /* 0x004fe20008010028 */
        /* <DEDUP_REMOVED lines=11> */
[----:B--2---:R-:W-:-:S03]  /*5410*/  FFMA.FTZ R11, R6, -UR28, R42 ;  /* 0x8000001c060b7c23 */ /* 0x004fc6000801002a */
[----:B------:R-:W-:Y:S02]  /*5420*/  IABS R2, R2 ;  /* 0x0000000200027213 */ /* 0x000fe40000000000 */
[----:B------:R-:W-:Y:S01]  /*5430*/  FSEL R199, R11, -INF , !P1 ;  /* 0xff8000000bc77808 */ /* 0x000fe20004800000 */
[----:B------:R-:W-:Y:S01]  /*5440*/  FFMA.FTZ R11, R14, -UR28, R35 ;  /* 0x8000001c0e0b7c23 */ /* 0x000fe20008010023 */
[----:B------:R2:W4:Y:S01]  /*5450*/  I2F R17, R5 ;  /* 0x0000000500117306 */ /* 0x0005220000201400 */
[----:B------:R-:W-:Y:S01]  /*5460*/  IMAD.MOV.U32 R6, RZ, RZ, R2 ;  /* 0x000000ffff067224 */ /* 0x000fe200078e0002 */
[----:B------:R-:W-:Y:S01]  /*5470*/  IABS R2, R7 ;  /* 0x0000000700027213 */ /* 0x000fe20000000000 */
[----:B------:R-:W-:Y:S01]  /*5480*/  IMAD.IADD R7, R226, 0x1, -R4 ;  /* 0x00000001e2077824 */ /* 0x000fe200078e0a04 */
[----:B------:R-:W-:Y:S01]  /*5490*/  ISETP.GE.AND P1, PT, R4, R228, PT ;  /* 0x000000e40400720c */ /* 0x000fe20003f26270 */
[----:B------:R-:W-:Y:S01]  /*54a0*/  FFMA.FTZ R14, R29, -UR28, R24 ;  /* 0x8000001c1d0e7c23 */ /* 0x000fe20008010018 */
[----:B------:R-:W-:-:S02]  /*54b0*/  FSEL R231, R11, -INF , !P4 ;  /* 0xff8000000be77808 */ /* 0x000fc40006000000 */
[----:B-1----:R-:W-:Y:S01]  /*54c0*/  IADD3 R0, R28, 0x29, RZ ;  /* 0x000000291c007810 */ /* 0x002fe20007ffe0ff */
[----:B------:R1:W5:Y:S01]  /*54d0*/  I2F R13, R6 ;  /* 0x00000006000d7306 */ /* 0x0003620000201400 */
[----:B------:R-:W-:Y:S01]  /*54e0*/  ISETP.LT.OR P1, PT, R4, R223, P1 ;  /* 0x000000df0400720c */ /* 0x000fe20000f21670 */
[----:B---3--:R-:W-:Y:S01]  /*54f0*/  FFMA.FTZ R15, R15, -UR28, R41 ;  /* 0x8000001c0f0f7c23 */ /* 0x008fe20008010029 */
[----:B------:R-:W-:Y:S01]  /*5500*/  FSEL R211, R14, -INF , !P5 ;  /* 0xff8000000ed37808 */ /* 0x000fe20006800000 */
[----:B------:R-:W-:Y:S01]  /*5510*/  IMAD.IADD R8, R221, 0x1, -R0 ;  /* 0x00000001dd087824 */ /* 0x000fe200078e0a00 */
[----:B------:R-:W-:Y:S02]  /*5520*/  ISETP.GE.AND P4, PT, R0, R230, PT ;  /* 0x000000e60000720c */ /* 0x000fe40003f86270 */
[----:B--2---:R-:W-:Y:S01]  /*5530*/  IADD3 R5, R28, 0x30, RZ ;  /* 0x000000301c057810 */ /* 0x004fe20007ffe0ff */
[----:B----4-:R-:W-:Y:S01]  /*5540*/  FFMA.FTZ R12, R17, -UR28, R43 ;  /* 0x8000001c110c7c23 */ /* 0x010fe2000801002b */
[----:B------:R-:W-:-:S02]  /*5550*/  IABS R8, R8 ;  /* 0x0000000800087213 */ /* 0x000fc40000000000 */
[----:B------:R-:W-:Y:S02]  /*5560*/  FSEL R142, R15, -INF , !P2 ;  /* 0xff8000000f8e7808 */ /* 0x000fe40005000000 */
[----:B------:R-:W-:Y:S01]  /*5570*/  FSEL R197, R12, -INF , !P6 ;  /* 0xff8000000cc57808 */ /* 0x000fe20007000000 */
[----:B------:R-:W-:Y:S01]  /*5580*/  IMAD.MOV.U32 R4, RZ, RZ, R8 ;  /* 0x000000ffff047224 */ /* 0x000fe200078e0008 */
[C---:B------:R-:W-:Y:S01]  /*5590*/  ISETP.GE.AND P2, PT, R0.reuse, R229, PT ;  /* 0x000000e50000720c */ /* 0x040fe20003f46270 */
[----:B-1----:R-:W-:Y:S01]  /*55a0*/  IMAD.MOV.U32 R6, RZ, RZ, R2 ;  /* 0x000000ffff067224 */ /* 0x002fe200078e0002 */
[----:B------:R-:W-:Y:S01]  /*55b0*/  IABS R2, R7 ;  /* 0x0000000700027213 */ /* 0x000fe20000000000 */
[----:B------:R1:W2:Y:S01]  /*55c0*/  I2F R16, R4 ;  /* 0x0000000400107306 */ /* 0x0002a20000201400 */
[----:B------:R-:W-:Y:S01]  /*55d0*/  IMAD.IADD R8, R219, 0x1, -R0 ;  /* 0x00000001db087824 */ /* 0x000fe200078e0a00 */
[C---:B------:R-:W-:Y:S01]  /*55e0*/  ISETP.GE.AND P6, PT, R0.reuse, R228, PT ;  /* 0x000000e40000720c */ /* 0x040fe20003fc6270 */
[----:B-----5:R-:W-:Y:S01]  /*55f0*/  FFMA.FTZ R17, R13, -UR28, R26 ;  /* 0x8000001c0d117c23 */ /* 0x020fe2000801001a */
        /* <DEDUP_REMOVED lines=9> */
[----:B--2---:R-:W-:Y:S01]  /*5690*/  FFMA.FTZ R11, R16, -UR28, R25 ;  /* 0x8000001c100b7c23 */ /* 0x004fe20008010019 */
[----:B------:R-:W-:-:S04]  /*56a0*/  ISETP.GE.AND P3, PT, R5, R230, PT ;  /* 0x000000e60500720c */ /* 0x000fc80003f66270 */
[----:B------:R-:W-:Y:S01]  /*56b0*/  FSEL R207, R11, -INF , !P4 ;  /* 0xff8000000bcf7808 */ /* 0x000fe20006000000 */
[----:B---3--:R-:W-:Y:S01]  /*56c0*/  IMAD.IADD R2, R221, 0x1, -R5 ;  /* 0x00000001dd027824 */ /* 0x008fe200078e0a05 */
[----:B------:R-:W-:Y:S01]  /*56d0*/  ISETP.GE.AND P4, PT, R5, R227, PT ;  /* 0x000000e30500720c */ /* 0x000fe20003f86270 */
[----:B----4-:R-:W-:Y:S01]  /*56e0*/  FFMA.FTZ R18, R7, -UR28, R38 ;  /* 0x8000001c07127c23 */ /* 0x010fe20008010026 */
[----:B------:R-:W-:Y:S02]  /*56f0*/  ISETP.LT.OR P3, PT, R5, R225, P3 ;  /* 0x000000e10500720c */ /* 0x000fe40001f61670 */
[----:B------:R-:W-:Y:S02]  /*5700*/  IABS R2, R2 ;  /* 0x0000000200027213 */ /* 0x000fe40000000000 */
[----:B------:R-:W-:Y:S01]  /*5710*/  FSEL R196, R18, -INF , !P0 ;  /* 0xff80000012c47808 */ /* 0x000fe20004000000 */
[----:B-----5:R-:W-:Y:S01]  /*5720*/  IMAD.IADD R6, R220, 0x1, -R0 ;  /* 0x00000001dc067824 */ /* 0x020fe200078e0a00 */
[----:B------:R1:W2:Y:S01]  /*5730*/  I2F R20, R2 ;  /* 0x0000000200147306 */ /* 0x0002a20000201400 */
[----:B------:R-:W-:Y:S01]  /*5740*/  FFMA.FTZ R19, R9, -UR28, R36 ;  /* 0x8000001c09137c23 */ /* 0x000fe20008010024 */
        /* <DEDUP_REMOVED lines=9> */
[C---:B------:R-:W-:Y:S02]  /*57e0*/  ISETP.LT.OR P0, PT, R5.reuse, R223, P0 ;  /* 0x000000df0500720c */ /* 0x040fe40000701670 */
[----:B-1----:R-:W-:Y:S01]  /*57f0*/  IADD3 R2, R28, 0x38, RZ ;  /* 0x000000381c027810 */ /* 0x002fe20007ffe0ff */
[----:B--2---:R-:W-:Y:S01]  /*5800*/  FFMA.FTZ R11, R20, -UR28, R44 ;  /* 0x8000001c140b7c23 */ /* 0x004fe2000801002c */
        /* <DEDUP_REMOVED lines=8> */
[----:B----4-:R-:W-:-:S02]  /*5890*/  FFMA.FTZ R13, R10, -UR28, R27 ;  /* 0x8000001c0a0d7c23 */ /* 0x010fc4000801001b */
[----:B------:R1:W2:Y:S01]  /*58a0*/  I2F R9, R7 ;  /* 0x0000000700097306 */ /* 0x0002a20000201400 */
[----:B------:R-:W-:Y:S02]  /*58b0*/  HMMA.16816.F32.BF16 R24, R48, R22, R156 ;  /* 0x000000163018723c */ /* 0x000fe4000004189c */
[----:B------:R-:W-:Y:S02]  /*58c0*/  FSEL R206, R13, -INF , !P2 ;  /* 0xff8000000dce7808 */ /* 0x000fe40005000000 */
[----:B------:R-:W-:-:S03]  /*58d0*/  ISETP.GE.AND P2, PT, R4, R230, PT ;  /* 0x000000e60400720c */ /* 0x000fc60003f46270 */
[----:B------:R3:W4:Y:S01]  /*58e0*/  I2F R15, R6 ;  /* 0x00000006000f7306 */ /* 0x0007220000201400 */
[----:B------:R-:W-:Y:S01]  /*58f0*/  ISETP.LT.OR P2, PT, R4, R225, P2 ;  /* 0x000000e10400720c */ /* 0x000fe20001741670 */
[----:B-1----:R-:W-:Y:S01]  /*5900*/  IMAD.IADD R7, R226, 0x1, -R0 ;  /* 0x00000001e2077824 */ /* 0x002fe200078e0a00 */
[----:B------:R-:W-:Y:S01]  /*5910*/  IADD3 R0, R28, 0x39, RZ ;  /* 0x000000391c007810 */ /* 0x000fe20007ffe0ff */
[----:B--2---:R-:W-:Y:S02]  /*5920*/  FFMA.FTZ R14, R9, -UR28, R37 ;  /* 0x8000001c090e7c23 */ /* 0x004fe40008010025 */
[--C-:B------:R-:W-:Y:S01]  /*5930*/  IMAD.IADD R9, R219, 0x1, -R5.reuse ;  /* 0x00000001db097824 */ /* 0x100fe200078e0a05 */
[----:B------:R-:W-:Y:S02]  /*5940*/  IABS R7, R7 ;  /* 0x0000000700077213 */ /* 0x000fe40000000000 */
[----:B------:R-:W-:Y:S01]  /*5950*/  FSEL R140, R14, -INF , !P6 ;  /* 0xff8000000e8c7808 */ /* 0x000fe20007000000 */
[----:B---3--:R-:W-:Y:S01]  /*5960*/  IMAD.MOV.U32 R6, RZ, RZ, R8 ;  /* 0x000000ffff067224 */ /* 0x008fe200078e0008 */
[----:B------:R-:W1:Y:S01]  /*5970*/  I2F R10, R7 ;  /* 0x00000007000a7306 */ /* 0x000e620000201400 */
[----:B------:R-:W-:Y:S01]  /*5980*/  IMAD.IADD R8, R220, 0x1, -R5 ;  /* 0x00000001dc087824 */ /* 0x000fe200078e0a05 */
[----:B------:R-:W-:Y:S01]  /*5990*/  ISETP.GE.AND P6, PT, R4, R229, PT ;  /* 0x000000e50400720c */ /* 0x000fe20003fc6270 */
[----:B----4-:R-:W-:-:S03]  /*59a0*/  FFMA.FTZ R11, R15, -UR28, R45 ;  /* 0x8000001c0f0b7c23 */ /* 0x010fc6000801002d */
        /* <DEDUP_REMOVED lines=13> */
[----:B-1----:R-:W-:-:S05]  /*5a80*/  FFMA.FTZ R9, R10, -UR28, R39 ;  /* 0x8000001c0a097c23 */ /* 0x002fca0008010027 */
[----:B------:R-:W-:Y:S01]  /*5a90*/  FSEL R143, R9, -INF , !P5 ;  /* 0xff800000098f7808 */ /* 0x000fe20006800000 */
[----:B------:R-:W-:Y:S01]  /*5aa0*/  IMAD.IADD R9, R220, 0x1, -R0 ;  /* 0x00000001dc097824 */ /* 0x000fe200078e0a00 */
[----:B------:R-:W-:Y:S01]  /*5ab0*/  ISETP.GE.AND P5, PT, R4, R228, PT ;  /* 0x000000e40400720c */ /* 0x000fe20003fa6270 */
        /* <DEDUP_REMOVED lines=17> */
[----:B--2---:R-:W-:-:S02]  /*5bd0*/  FFMA.FTZ R8, R10, -UR28, R56 ;  /* 0x8000001c0a087c23 */ /* 0x004fc40008010038 */
[----:B----4-:R-:W-:-:S04]  /*5be0*/  FFMA.FTZ R10, R13, -UR28, R58 ;  /* 0x8000001c0d0a7c23 */ /* 0x010fc8000801003a */
[----:B------:R1:W-:Y:S01]  /*5bf0*/  I2F R20, R6 ;  /* 0x0000000600147306 */ /* 0x0003e20000201400 */
[----:B------:R-:W-:Y:S01]  /*5c00*/  FSEL R208, R8, -INF , !P0 ;  /* 0xff80000008d07808 */ /* 0x000fe20004000000 */
[----:B---3--:R-:W-:Y:S01]  /*5c10*/  FFMA.FTZ R5, R12, -UR28, R46 ;  /* 0x8000001c0c057c23 */ /* 0x008fe2000801002e */
[----:B------:R-:W-:Y:S01]  /*5c20*/  FSEL R210, R10, -INF , !P4 ;  /* 0xff8000000ad27808 */ /* 0x000fe20006000000 */
[----:B------:R-:W-:Y:S01]  /*5c30*/  HMMA.16816.F32.BF16 R12, R52, R22, R120 ;  /* 0x00000016340c723c */ /* 0x000fe20000041878 */
[C---:B------:R-:W-:Y:S01]  /*5c40*/  ISETP.GE.AND P0, PT, R2.reuse, R229, PT ;  /* 0x000000e50200720c */ /* 0x040fe20003f06270 */
[----:B-----5:R-:W-:Y:S01]  /*5c50*/  FFMA.FTZ R8, R17, -UR28, R57 ;  /* 0x8000001c11087c23 */ /* 0x020fe20008010039 */
[----:B------:R-:W-:Y:S01]  /*5c60*/  FSEL R242, R5, -INF , !P1 ;  /* 0xff80000005f27808 */ /* 0x000fe20004800000 */
[----:B------:R-:W-:Y:S01]  /*5c70*/  IMAD.MOV.U32 R5, RZ, RZ, R4 ;  /* 0x000000ffff057224 */ /* 0x000fe200078e0004 */
[C---:B------:R-:W-:Y:S02]  /*5c80*/  ISETP.GE.AND P1, PT, R2.reuse, R230, PT ;  /* 0x000000e60200720c */ /* 0x040fe40003f26270 */
[C---:B------:R-:W-:Y:S01]  /*5c90*/  ISETP.GE.AND P4, PT, R2.reuse, R228, PT ;  /* 0x000000e40200720c */ /* 0x040fe20003f86270 */
[----:B------:R2:W3:Y:S01]  /*5ca0*/  I2F R18, R5 ;  /* 0x0000000500127306 */ /* 0x0004e20000201400 */
[C---:B------:R-:W-:Y:S01]  /*5cb0*/  ISETP.LT.OR P1, PT, R2.reuse, R225, P1 ;  /* 0x000000e10200720c */ /* 0x040fe20000f21670 */
[----:B-1----:R-:W-:Y:S01]  /*5cc0*/  IMAD.IADD R6, R219, 0x1, -R2 ;  /* 0x00000001db067824 */ /* 0x002fe200078e0a02 */
[----:B------:R-:W-:-:S02]  /*5cd0*/  ISETP.LT.OR P0, PT, R2, R224, P0 ;  /* 0x000000e00200720c */ /* 0x000fc40000701670 */
[----:B------:R-:W-:Y:S02]  /*5ce0*/  ISETP.LT.OR P4, PT, R2, R223, P4 ;  /* 0x000000df0200720c */ /* 0x000fe40002781670 */
[----:B------:R-:W-:Y:S01]  /*5cf0*/  IABS R4, R6 ;  /* 0x0000000600047213 */ /* 0x000fe20000000000 */
[----:B------:R-:W-:Y:S01]  /*5d00*/  FFMA.FTZ R6, R19, -UR28, R47 ;  /* 0x8000001c13067c23 */ /* 0x000fe2000801002f */
[----:B------:R-:W-:Y:S02]  /*5d10*/  IABS R2, R9 ;  /* 0x0000000900027213 */ /* 0x000fe40000000000 */
[----:B------:R-:W-:Y:S02]  /*5d20*/  FSEL R202, R8, -INF , !P5 ;  /* 0xff80000008ca7808 */ /* 0x000fe40006800000 */
[----:B------:R-:W-:Y:S01]  /*5d30*/  FSEL R240, R6, -INF , !P6 ;  /* 0xff80000006f07808 */ /* 0x000fe20007000000 */
[----:B------:R-:W-:Y:S01]  /*5d40*/  FFMA.FTZ R6, R28, -UR28, R24 ;  /* 0x8000001c1c067c23 */ /* 0x000fe20008010018 */
[----:B------:R-:W-:Y:S01]  /*5d50*/  ISETP.GE.AND P6, PT, R0, R230, PT ;  /* 0x000000e60000720c */ /* 0x000fe20003fc6270 */
[----:B--2---:R-:W-:Y:S01]  /*5d60*/  IMAD.MOV.U32 R5, RZ, RZ, R4 ;  /* 0x000000ffff057224 */ /* 0x004fe200078e0004 */
[----:B------:R-:W-:Y:S01]  /*5d70*/  IABS R4, R7 ;  /* 0x0000000700047213 */ /* 0x000fe20000000000 */
[----:B---3--:R-:W-:Y:S01]  /*5d80*/  FFMA.FTZ R8, R18, -UR28, R26 ;  /* 0x8000001c12087c23 */ /* 0x008fe2000801001a */
[----:B------:R-:W-:Y:S01]  /*5d90*/  FSEL R234, R6, -INF , !P1 ;  /* 0xff80000006ea7808 */ /* 0x000fe20004800000 */
[----:B------:R1:W2:Y:S01]  /*5da0*/  I2F R16, R5 ;  /* 0x0000000500107306 */ /* 0x0002a20000201400 */
[----:B------:R-:W-:Y:S01]  /*5db0*/  FFMA.FTZ R7, R20, -UR28, R59 ;  /* 0x8000001c14077c23 */ /* 0x000fe2000801003b */
[----:B------:R-:W-:-:S02]  /*5dc0*/  ISETP.GE.AND P5, PT, R0, R229, PT ;  /* 0x000000e50000720c */ /* 0x000fc40003fa6270 */
[----:B------:R-:W-:Y:S02]  /*5dd0*/  FSEL R238, R8, -INF , !P0 ;  /* 0xff80000008ee7808 */ /* 0x000fe40004000000 */
[----:B------:R-:W-:Y:S02]  /*5de0*/  PLOP3.LUT P0, PT, PT, PT, UP0, 0x80, 0x0 ;  /* 0x000000000000781c */ /* 0x000fe40003f0f008 */
[----:B------:R3:W-:Y:S01]  /*5df0*/  I2F R9, R4 ;  /* 0x0000000400097306 */ /* 0x0007e20000201400 */
[----:B------:R-:W-:Y:S02]  /*5e00*/  FSEL R205, R7, -INF , !P3 ;  /* 0xff80000007cd7808 */ /* 0x000fe40005800000 */
[C---:B------:R-:W-:Y:S02]  /*5e10*/  ISETP.GE.AND P3, PT, R0.reuse, R228, PT ;  /* 0x000000e40000720c */ /* 0x040fe40003f66270 */
[C---:B------:R-:W-:Y:S02]  /*5e20*/  ISETP.GE.AND P1, PT, R0.reuse, R227, PT ;  /* 0x000000e30000720c */ /* 0x040fe40003f26270 */
[C---:B------:R-:W-:Y:S01]  /*5e30*/  ISETP.LT.OR P6, PT, R0.reuse, R225, P6 ;  /* 0x000000e10000720c */ /* 0x040fe200037c1670 */
[----:B-1----:R-:W-:Y:S01]  /*5e40*/  IMAD.IADD R5, R219, 0x1, -R0 ;  /* 0x00000001db057824 */ /* 0x002fe200078e0a00 */
[----:B------:R-:W-:Y:S01]  /*5e50*/  ISETP.LT.OR P5, PT, R0, R224, P5 ;  /* 0x000000e00000720c */ /* 0x000fe20002fa1670 */
[----:B--2---:R-:W-:Y:S01]  /*5e60*/  FFMA.FTZ R6, R16, -UR28, R12 ;  /* 0x8000001c10067c23 */ /* 0x004fe2000801000c */
        /* <DEDUP_REMOVED lines=10> */
[----:B--2---:R-:W-:-:S03]  /*5f10*/  FFMA.FTZ R7, R10, -UR28, R27 ;  /* 0x8000001c0a077c23 */ /* 0x004fc6000801001b */
[----:B------:R1:W2:Y:S02]  /*5f20*/  I2F R5, R4 ;  /* 0x0000000400057306 */ /* 0x0002a40000201400 */
[----:B------:R-:W-:-:S06]  /*5f30*/  FSEL R237, R7, -INF , !P5 ;  /* 0xff80000007ed7808 */ /* 0x000fcc0006800000 */
[----:B------:R-:W3:Y:S01]  /*5f40*/  I2F R2, R2 ;  /* 0x0000000200027306 */ /* 0x000ee20000201400 */
[----:B-1----:R-:W-:Y:S02]  /*5f50*/  FFMA.FTZ R4, R9, -UR28, R14 ;  /* 0x8000001c09047c23 */ /* 0x002fe4000801000e */
[----:B------:R-:W-:Y:S02]  /*5f60*/  FFMA.FTZ R9, R21, -UR28, R25 ;  /* 0x8000001c15097c23 */ /* 0x000fe40008010019 */
[----:B--2---:R-:W-:Y:S01]  /*5f70*/  FFMA.FTZ R5, R5, -UR28, R13 ;  /* 0x8000001c05057c23 */ /* 0x004fe2000801000d */
[----:B------:R-:W-:Y:S02]  /*5f80*/  FSEL R204, R4, -INF , !P2 ;  /* 0xff80000004cc7808 */ /* 0x000fe40005000000 */
[----:B------:R-:W-:Y:S01]  /*5f90*/  FSEL R233, R9, -INF , !P6 ;  /* 0xff80000009e97808 */ /* 0x000fe20007000000 */
[----:B---3--:R-:W-:Y:S01]  /*5fa0*/  FFMA.FTZ R2, R2, -UR28, R15 ;  /* 0x8000001c02027c23 */ /* 0x008fe2000801000f */
[----:B------:R-:W-:-:S04]  /*5fb0*/  FSEL R200, R5, -INF , !P3 ;  /* 0xff80000005c87808 */ /* 0x000fc80005800000 */
        /* <DEDUP_REMOVED lines=59> */
.L_x_742:
[----:B------:R-:W-:Y:S05]  /*6370*/  BSYNC B0 ;  /* 0x0000000000007941 */ /* 0x000fea0003800000 */
.L_x_741:
[----:B------:R-:W0:Y:S02]  /*6380*/  LDGDEPBAR ;  /* 0x00000000000079af */ /* 0x000e240000000000 */
.L_x_740:
[----:B------:R-:W-:Y:S01]  /*6390*/  FMNMX.FTZ R2, R76, R62, !PT ;  /* 0x0000003e4c027209 */ /* 0x000fe20007810000 */
[----:B------:R-:W-:Y:S01]  /*63a0*/  USHF.L.U32 UR4, UR34, 0x1, URZ ;  /* 0x0000000122047899 */ /* 0x000fe2000800063f */
[----:B-1----:R-:W-:Y:S01]  /*63b0*/  IADD3 R6, R165, 0x4, RZ ;  /* 0x00000004a5067810 */ /* 0x002fe20007ffe0ff */
[----:B------:R-:W-:Y:S01]  /*63c0*/  UIADD3 UR15, UR33, -0x4498517b, URZ ;  /* 0xbb67ae85210f7890 */ /* 0x000fe2000fffe03f */
[----:B------:R-:W-:Y:S01]  /*63d0*/  FMNMX.FTZ R2, R63, R2, !PT ;  /* 0x000000023f027209 */ /* 0x000fe20007810000 */
[----:B------:R-:W-:Y:S01]  /*63e0*/  IMAD.WIDE.U32 R106, R166, -0x2daee0ad, RZ ;  /* 0xd2511f53a66a7825 */ /* 0x000fe200078e00ff */
[----:B------:R-:W-:Y:S01]  /*63f0*/  LOP3.LUT R252, R252, UR32, RZ, 0x3c, !PT ;  /* 0x00000020fcfc7c12 */ /* 0x000fe2000f8e3cff */
[----:B------:R1:W-:Y:S01]  /*6400*/  STL [R1+0x14], R6 ;  /* 0x0000140601007387 */ /* 0x0003e20000100800 */
[----:B------:R-:W-:Y:S01]  /*6410*/  FMNMX.FTZ R2, R60, R2, !PT ;  /* 0x000000023c027209 */ /* 0x000fe20007810000 */
[----:B------:R-:W-:Y:S01]  /*6420*/  IMAD.WIDE.U32 R94, R6, -0x326172a9, RZ ;  /* 0xcd9e8d57065e7825 */ /* 0x000fe200078e00ff */
[----:B------:R-:W-:Y:S01]  /*6430*/  UIADD3 UR16, UR32, -0x61c88647, URZ ;  /* 0x9e3779b920107890 */ /* 0x000fe2000fffe03f */
[----:B------:R-:W-:Y:S01]  /*6440*/  FMNMX.FTZ R11, R136, R134, !PT ;  /* 0x00000086880b7209 */ /* 0x000fe20007810000 */
[----:B------:R-:W-:Y:S01]  /*6450*/  UIADD3 UR14, UR32, 0x3c6ef372, URZ ;  /* 0x3c6ef372200e7890 */ /* 0x000fe2000fffe03f */
[----:B------:R-:W-:Y:S01]  /*6460*/  FMNMX.FTZ R2, R104, R2, !PT ;  /* 0x0000000268027209 */ /* 0x000fe20007810000 */
[----:B------:R-:W-:Y:S01]  /*6470*/  UIADD3 UR13, UR33, 0x76cf5d0a, URZ ;  /* 0x76cf5d0a210d7890 */ /* 0x000fe2000fffe03f */
[----:B------:R-:W-:Y:S01]  /*6480*/  IMAD.SHL.U32 R212, R0, 0x2, RZ ;  /* 0x0000000200d47824 */ /* 0x000fe200078e00ff */
[----:B------:R-:W-:Y:S01]  /*6490*/  UIADD3 UR11, UR33, 0x32370b8f, URZ ;  /* 0x32370b8f210b7890 */ /* 0x000fe2000fffe03f */
[----:B------:R-:W-:Y:S01]  /*64a0*/  FMNMX.FTZ R2, R103, R2, !PT ;  /* 0x0000000267027209 */ /* 0x000fe20007810000 */
[----:B------:R-:W-:Y:S01]  /*64b0*/  UIADD3 UR12, UR32, -0x255992d5, URZ ;  /* 0xdaa66d2b200c7890 */ /* 0x000fe2000fffe03f */
[----:B------:R-:W-:Y:S01]  /*64c0*/  IMAD R243, R111, 0x10000, R111 ;  /* 0x000100006ff37824 */ /* 0x000fe200078e026f */
[----:B------:R-:W-:Y:S01]  /*64d0*/  UIADD3 UR10, UR32, 0x78dde6e4, URZ ;  /* 0x78dde6e4200a7890 */ /* 0x000fe2000fffe03f */
[----:B------:R-:W-:Y:S01]  /*64e0*/  FMNMX.FTZ R2, R31, R2, !PT ;  /* 0x000000021f027209 */ /* 0x000fe20007810000 */
[----:B------:R-:W-:Y:S01]  /*64f0*/  UIADD3 UR7, UR33, -0x56f99767, URZ ;  /* 0xa906689921077890 */ /* 0x000fe2000fffe03f */
[----:B------:R-:W-:Y:S01]  /*6500*/  IMAD R214, R3, 0x2, R212 ;  /* 0x0000000203d67824 */ /* 0x000fe200078e02d4 */
        /* <DEDUP_REMOVED lines=30> */
[----:B------:R-:W-:Y:S03]  /*66f0*/  LDSM.16.MT88.4 R120, [R214+0x9400] ;  /* 0x00940000d678783b */ /* 0x000fe60000004200 */
[----:B------:R-:W-:Y:S01]  /*6700*/  FMNMX.FTZ R4, R197, R4, !PT ;  /* 0x00000004c5047209 */ /* 0x000fe20007810000 */
[----:B------:R-:W2:Y:S03]  /*6710*/  SHFL.BFLY PT, R5, R2, 0x2, 0x1f ;  /* 0x0c401f0002057f89 */ /* 0x000ea600000e0000 */
[----:B------:R-:W-:Y:S01]  /*6720*/  FMNMX.FTZ R4, R196, R4, !PT ;  /* 0x00000004c4047209 */ /* 0x000fe20007810000 */
[----:B------:R-:W-:Y:S03]  /*6730*/  LDSM.16.MT88.4 R116, [R214+0xa400] ;  /* 0x00a40000d674783b */ /* 0x000fe60000004200 */
[----:B------:R-:W-:-:S04]  /*6740*/  FMNMX.FTZ R4, R143, R4, !PT ;  /* 0x000000048f047209 */ /* 0x000fc80007810000 */
[----:B------:R-:W-:-:S04]  /*6750*/  FMNMX.FTZ R4, R210, R4, !PT ;  /* 0x00000004d2047209 */ /* 0x000fc80007810000 */
[----:B------:R-:W-:-:S04]  /*6760*/  FMNMX.FTZ R4, R205, R4, !PT ;  /* 0x00000004cd047209 */ /* 0x000fc80007810000 */
[----:B------:R-:W-:-:S04]  /*6770*/  FMNMX.FTZ R4, R204, R4, !PT ;  /* 0x00000004cc047209 */ /* 0x000fc80007810000 */
[----:B-1----:R-:W-:Y:S01]  /*6780*/  FMNMX.FTZ R6, R203, R4, !PT ;  /* 0x00000004cb067209 */ /* 0x002fe20007810000 */
[----:B------:R-:W-:Y:S01]  /*6790*/  IMAD.U32 R4, RZ, RZ, UR4 ;  /* 0x00000004ff047e24 */ /* 0x000fe2000f8e00ff */
[----:B--2---:R-:W-:Y:S01]  /*67a0*/  FMNMX.FTZ R2, R2, R5, !PT ;  /* 0x0000000502027209 */ /* 0x004fe20007810000 */
[----:B------:R-:W-:Y:S01]  /*67b0*/  UIADD3 UR4, UR4, 0x1, URZ ;  /* 0x0000000104047890 */ /* 0x000fe2000fffe03f */
[----:B------:R-:W-:Y:S01]  /*67c0*/  LOP3.LUT R5, R95, R252, RZ, 0x3c, !PT ;  /* 0x000000fc5f057212 */ /* 0x000fe200078e3cff */
[----:B------:R-:W1:Y:S04]  /*67d0*/  SHFL.BFLY PT, R7, R6, 0x2, 0x1f ;  /* 0x0c401f0006077f89 */ /* 0x000e6800000e0000 */
[----:B------:R-:W2:Y:S01]  /*67e0*/  SHFL.BFLY PT, R102, R2, 0x1, 0x1f ;  /* 0x0c201f0002667f89 */ /* 0x000ea200000e0000 */
[----:B------:R-:W-:Y:S01]  /*67f0*/  IMAD.WIDE.U32 R92, R5, -0x2daee0ad, RZ ;  /* 0xd2511f53055c7825 */ /* 0x000fe200078e00ff */
[----:B------:R-:W-:-:S04]  /*6800*/  LOP3.LUT R5, R107, UR33, R4, 0x96, !PT ;  /* 0x000000216b057c12 */ /* 0x000fc8000f8e9604 */
[----:B------:R-:W-:Y:S01]  /*6810*/  LOP3.LUT R4, R93, UR15, R106, 0x96, !PT ;  /* 0x0000000f5d047c12 */ /* 0x000fe2000f8e966a */
[----:B------:R-:W-:-:S04]  /*6820*/  IMAD.WIDE.U32 R64, R5, -0x326172a9, RZ ;  /* 0xcd9e8d5705407825 */ /* 0x000fc800078e00ff */
[----:B------:R-:W-:Y:S01]  /*6830*/  IMAD.WIDE.U32 R66, R4, -0x326172a9, RZ ;  /* 0xcd9e8d5704427825 */ /* 0x000fe200078e00ff */
[----:B------:R-:W-:-:S04]  /*6840*/  LOP3.LUT R4, R65, UR16, R94, 0x96, !PT ;  /* 0x0000001041047c12 */ /* 0x000fc8000f8e965e */
[----:B------:R-:W-:Y:S01]  /*6850*/  LOP3.LUT R8, R67, UR14, R64, 0x96, !PT ;  /* 0x0000000e43087c12 */ /* 0x000fe2000f8e9640 */
[----:B------:R-:W-:Y:S01]  /*6860*/  IMAD.WIDE.U32 R4, R4, -0x2daee0ad, RZ ;  /* 0xd2511f5304047825 */ /* 0x000fe200078e00ff */
[----:B-1----:R-:W-:-:S03]  /*6870*/  FMNMX.FTZ R6, R6, R7, !PT ;  /* 0x0000000706067209 */ /* 0x002fc60007810000 */
[----:B------:R-:W-:Y:S01]  /*6880*/  IMAD.WIDE.U32 R8, R8, -0x2daee0ad, RZ ;  /* 0xd2511f5308087825 */ /* 0x000fe200078e00ff */
[----:B------:R-:W-:Y:S02]  /*6890*/  LOP3.LUT R5, R5, UR13, R92, 0x96, !PT ;  /* 0x0000000d05057c12 */ /* 0x000fe4000f8e965c */
[----:B--2---:R-:W-:Y:S01]  /*68a0*/  FMNMX.FTZ R102, R2, R102, !PT ;  /* 0x0000006602667209 */ /* 0x004fe20007810000 */
[----:B------:R-:W1:Y:S01]  /*68b0*/  SHFL.BFLY PT, R101, R6, 0x1, 0x1f ;  /* 0x0c201f0006657f89 */ /* 0x000e6200000e0000 */
[----:B------:R-:W-:Y:S01]  /*68c0*/  LOP3.LUT R2, R9, UR11, R4, 0x96, !PT ;  /* 0x0000000b09027c12 */ /* 0x000fe2000f8e9604 */
[----:B------:R-:W-:Y:S01]  /*68d0*/  IMAD.WIDE.U32 R4, R5, -0x326172a9, RZ ;  /* 0xcd9e8d5705047825 */ /* 0x000fe200078e00ff */
[----:B------:R-:W-:-:S03]  /*68e0*/  FSETP.NEU.FTZ.AND P1, PT, R102, -INF , PT ;  /* 0xff8000006600780b */ /* 0x000fc60003f3d000 */
[----:B------:R-:W-:Y:S01]  /*68f0*/  IMAD.WIDE.U32 R16, R2, -0x326172a9, RZ ;  /* 0xcd9e8d5702107825 */ /* 0x000fe200078e00ff */
[----:B------:R-:W-:-:S03]  /*6900*/  LOP3.LUT R5, R5, UR12, R66, 0x96, !PT ;  /* 0x0000000c05057c12 */ /* 0x000fc6000f8e9642 */
[----:B------:R-:W-:Y:S01]  /*6910*/  FMUL.FTZ R7, R102, c[0x0][0x23c] ;  /* 0x00008f0066077a20 */ /* 0x000fe20000410000 */
[----:B------:R-:W-:Y:S01]  /*6920*/  LOP3.LUT R2, R17, UR10, R4, 0x96, !PT ;  /* 0x0000000a11027c12 */ /* 0x000fe2000f8e9604 */
[----:B------:R-:W-:-:S03]  /*6930*/  IMAD.WIDE.U32 R4, R5, -0x2daee0ad, RZ ;  /* 0xd2511f5305047825 */ /* 0x000fc600078e00ff */
[----:B------:R-:W-:Y:S01]  /*6940*/  FSEL R15, R7, RZ, P1 ;  /* 0x000000ff070f7208 */ /* 0x000fe20000800000 */
[----:B------:R-:W-:Y:S01]  /*6950*/  IMAD.WIDE.U32 R18, R2, -0x2daee0ad, RZ ;  /* 0xd2511f5302127825 */ /* 0x000fe200078e00ff */
[----:B------:R-:W-:-:S03]  /*6960*/  LOP3.LUT R8, R5, UR9, R8, 0x96, !PT ;  /* 0x0000000905087c12 */ /* 0x000fc6000f8e9608 */
[--C-:B------:R-:W-:Y:S01]  /*6970*/  FFMA.FTZ R2, R62, c[0x0][0x23c], -R15.reuse ;  /* 0x00008f003e027a23 */ /* 0x100fe2000001080f */
[----:B------:R-:W-:Y:S01]  /*6980*/  LOP3.LUT R4, R19, UR7, R4, 0x96, !PT ;  /* 0x0000000713047c12 */ /* 0x000fe2000f8e9604 */
[----:B------:R-:W-:Y:S01]  /*6990*/  FFMA.FTZ R7, R76, c[0x0][0x23c], -R15 ;  /* 0x00008f004c077a23 */ /* 0x000fe2000001080f */
[----:B-1----:R-:W-:Y:S01]  /*69a0*/  FMNMX.FTZ R101, R6, R101, !PT ;  /* 0x0000006506657209 */ /* 0x002fe20007810000 */
[----:B------:R1:W-:Y:S02]  /*69b0*/  MUFU.EX2 R154, R2 ;  /* 0x00000002009a7308 */ /* 0x0003e40000000800 */
[----:B------:R-:W-:Y:S01]  /*69c0*/  IMAD.WIDE.U32 R4, R4, -0x326172a9, RZ ;  /* 0xcd9e8d5704047825 */ /* 0x000fe200078e00ff */
[----:B------:R-:W-:-:S03]  /*69d0*/  FSETP.NEU.FTZ.AND P1, PT, R101, -INF , PT ;  /* 0xff8000006500780b */ /* 0x000fc60003f3d000 */
[----:B------:R-:W-:Y:S01]  /*69e0*/  IMAD.WIDE.U32 R12, R8, -0x326172a9, RZ ;  /* 0xcd9e8d57080c7825 */ /* 0x000fe200078e00ff */
[----:B------:R-:W-:Y:S01]  /*69f0*/  LOP3.LUT R10, R4, 0xff, RZ, 0xc0, !PT ;  /* 0x000000ff040a7812 */ /* 0x000fe200078ec0ff */
[----:B------:R2:W-:Y:S02]  /*6a00*/  MUFU.EX2 R155, R7 ;  /* 0x00000007009b7308 */ /* 0x0005e40000000800 */
[--C-:B------:R-:W-:Y:S01]  /*6a10*/  FFMA.FTZ R8, R60, c[0x0][0x23c], -R15.reuse ;  /* 0x00008f003c087a23 */ /* 0x100fe2000001080f */
[--C-:B------:R-:W-:Y:S02]  /*6a20*/  SHF.R.U32.HI R6, RZ, 0x10, R4.reuse ;  /* 0x00000010ff067819 */ /* 0x100fe40000011604 */
[----:B------:R-:W-:Y:S02]  /*6a30*/  SHF.R.U32.HI R9, RZ, 0x18, R4 ;  /* 0x00000018ff097819 */ /* 0x000fe40000011604 */
[----:B------:R-:W-:Y:S01]  /*6a40*/  LOP3.LUT R6, R6, 0xff, RZ, 0xc0, !PT ;  /* 0x000000ff06067812 */ /* 0x000fe200078ec0ff */
[----:B-1----:R-:W-:Y:S01]  /*6a50*/  FFMA.FTZ R2, R63, c[0x0][0x23c], -R15 ;  /* 0x00008f003f027a23 */ /* 0x002fe2000001080f */
[----:B------:R-:W-:Y:S01]  /*6a60*/  MUFU.EX2 R138, R8 ;  /* 0x00000008008a7308 */ /* 0x000fe20000000800 */
[----:B--2---:R-:W-:-:S07]  /*6a70*/  FMUL.FTZ R7, R101, c[0x0][0x23c] ;  /* 0x00008f0065077a20 */ /* 0x004fce0000410000 */
[----:B------:R1:W-:Y:S01]  /*6a80*/  MUFU.EX2 R158, R2 ;  /* 0x00000002009e7308 */ /* 0x0003e20000000800 */
[----:B------:R-:W-:-:S05]  /*6a90*/  FSEL R14, R7, RZ, P1 ;  /* 0x000000ff070e7208 */ /* 0x000fca0000800000 */
[--C-:B------:R-:W-:Y:S02]  /*6aa0*/  FFMA.FTZ R7, R68, c[0x0][0x23c], -R14.reuse ;  /* 0x00008f0044077a23 */ /* 0x100fe4000001080e */
[----:B------:R-:W-:Y:S02]  /*6ab0*/  FFMA.FTZ R3, R69, c[0x0][0x23c], -R14 ;  /* 0x00008f0045037a23 */ /* 0x000fe4000001080e */
[----:B------:R2:W-:Y:S01]  /*6ac0*/  MUFU.EX2 R152, R7 ;  /* 0x0000000700987308 */ /* 0x0005e20000000800 */
[----:B-1----:R-:W-:Y:S02]  /*6ad0*/  LOP3.LUT R2, R4, 0xffff, RZ, 0xc0, !PT ;  /* 0x0000ffff04027812 */ /* 0x002fe400078ec0ff */
[----:B------:R-:W-:Y:S02]  /*6ae0*/  FMNMX.FTZ R4, R133, R11, !PT ;  /* 0x0000000b85047209 */ /* 0x000fe40007810000 */
[----:B------:R-:W-:-:S03]  /*6af0*/  SHF.R.U32.HI R8, RZ, 0x8, R2 ;  /* 0x00000008ff087819 */ /* 0x000fc60000011602 */
[----:B------:R1:W-:Y:S01]  /*6b00*/  MUFU.EX2 R153, R3 ;  /* 0x0000000300997308 */ /* 0x0003e20000000800 */
[----:B------:R-:W-:Y:S02]  /*6b10*/  LOP3.LUT R2, R5, UR17, R12, 0x96, !PT ;  /* 0x0000001105027c12 */ /* 0x000fe4000f8e960c */
[----:B------:R-:W-:Y:S01]  /*6b20*/  FMNMX.FTZ R5, R132, R4, !PT ;  /* 0x0000000484057209 */ /* 0x000fe20007810000 */
[----:B------:R-:W-:Y:S01]  /*6b30*/  FFMA.FTZ R4, R61, c[0x0][0x23c], -R14 ;  /* 0x00008f003d047a23 */ /* 0x000fe2000001080e */
[----:B------:R-:W-:Y:S02]  /*6b40*/  LOP3.LUT R0, R2, 0xffff, RZ, 0xc0, !PT ;  /* 0x0000ffff02007812 */ /* 0x000fe400078ec0ff */
[----:B------:R-:W-:Y:S01]  /*6b50*/  FMNMX.FTZ R5, R162, R5, !PT ;  /* 0x00000005a2057209 */ /* 0x000fe20007810000 */
[----:B------:R3:W4:Y:S01]  /*6b60*/  MUFU.EX2 R137, R4 ;  /* 0x0000000400897308 */ /* 0x0007220000000800 */
[----:B--2---:R-:W-:Y:S02]  /*6b70*/  PRMT R7, R6, 0x5410, R9 ;  /* 0x0000541006077816 */ /* 0x004fe40000000009 */
[----:B------:R-:W-:-:S02]  /*6b80*/  LOP3.LUT R6, R2, 0xff, RZ, 0xc0, !PT ;  /* 0x000000ff02067812 */ /* 0x000fc400078ec0ff */
[----:B------:R-:W-:Y:S02]  /*6b90*/  SHF.R.U32.HI R0, RZ, 0x8, R0 ;  /* 0x00000008ff007819 */ /* 0x000fe40000011600 */
[----:B------:R-:W-:Y:S01]  /*6ba0*/  PRMT R10, R10, 0x5410, R8 ;  /* 0x000054100a0a7816 */ /* 0x000fe20000000008 */
[----:B-1----:R-:W-:Y:S01]  /*6bb0*/  HSET2.LE.AND R3, R7, R243, PT ;  /* 0x000000f307037233 */ /* 0x002fe20003803000 */
[----:B------:R-:W-:Y:S02]  /*6bc0*/  PRMT R8, R6, 0x5410, R0 ;  /* 0x0000541006087816 */ /* 0x000fe40000000000 */
[----:B---3--:R-:W-:Y:S01]  /*6bd0*/  FMNMX.FTZ R4, R151, R5, !PT ;  /* 0x0000000597047209 */ /* 0x008fe20007810000 */
[----:B------:R-:W-:Y:S01]  /*6be0*/  FFMA.FTZ R5, R77, c[0x0][0x23c], -R14 ;  /* 0x00008f004d057a23 */ /* 0x000fe2000001080e */
[----:B----4-:R-:W-:Y:S01]  /*6bf0*/  F2FP.BF16.PACK_AB R7, R137, R152 ;  /* 0x000000988907723e */ /* 0x010fe200000010ff */
[----:B------:R-:W1:Y:S01]  /*6c00*/  LDSM.16.MT88.4 R76, [R214+0x9000] ;  /* 0x00900000d64c783b */ /* 0x000e620000004200 */
[----:B------:R-:W-:Y:S01]  /*6c10*/  FMNMX.FTZ R0, R148, R4, !PT ;  /* 0x0000000494007209 */ /* 0x000fe20007810000 */
[----:B------:R2:W3:Y:S01]  /*6c20*/  MUFU.EX2 R156, R5 ;  /* 0x00000005009c7308 */ /* 0x0004e20000000800 */
[----:B------:R-:W-:-:S02]  /*6c30*/  LOP3.LUT R7, R3, R7, RZ, 0xc0, !PT ;  /* 0x0000000703077212 */ /* 0x000fc400078ec0ff */
[----:B------:R-:W-:Y:S02]  /*6c40*/  FMNMX.FTZ R4, R144, R0, !PT ;  /* 0x0000000090047209 */ /* 0x000fe40007810000 */
[----:B------:R-:W-:Y:S02]  /*6c50*/  SHF.R.U32.HI R0, RZ, 0x10, R2 ;  /* 0x00000010ff007819 */ /* 0x000fe40000011602 */
[----:B------:R-:W-:Y:S02]  /*6c60*/  FMNMX.FTZ R6, R235, R4, !PT ;  /* 0x00000004eb067209 */ /* 0x000fe40007810000 */
[----:B------:R-:W-:Y:S01]  /*6c70*/  LOP3.LUT R4, R0, 0xff, RZ, 0xc0, !PT ;  /* 0x000000ff00047812 */ /* 0x000fe200078ec0ff */
[----:B------:R-:W-:Y:S01]  /*6c80*/  HSET2.LE.AND R0, R10, R243, PT ;  /* 0x000000f30a007233 */ /* 0x000fe20003803000 */
[----:B------:R-:W-:-:S04]  /*6c90*/  FFMA.FTZ R10, R103, c[0x0][0x23c], -R15 ;  /* 0x00008f00670a7a23 */ /* 0x000fc8000001080f */
[----:B------:R-:W-:Y:S01]  /*6ca0*/  MUFU.EX2 R251, R10 ;  /* 0x0000000a00fb7308 */ /* 0x000fe20000000800 */
[----:B--2---:R-:W-:Y:S02]  /*6cb0*/  SHF.R.U32.HI R5, RZ, 0x18, R2 ;  /* 0x00000018ff057819 */ /* 0x004fe40000011602 */
[----:B------:R-:W-:Y:S02]  /*6cc0*/  F2FP.BF16.PACK_AB R2, R138, R158 ;  /* 0x0000009e8a02723e */ /* 0x000fe400000010ff */
[----:B------:R-:W-:Y:S02]  /*6cd0*/  PRMT R5, R4, 0x5410, R5 ;  /* 0x0000541004057816 */ /* 0x000fe40000000005 */
[----:B------:R-:W-:Y:S02]  /*6ce0*/  FMNMX.FTZ R4, R232, R6, !PT ;  /* 0x00000006e8047209 */ /* 0x000fe40007810000 */
[----:B------:R-:W-:Y:S01]  /*6cf0*/  LOP3.LUT R6, R0, R2, RZ, 0xc0, !PT ;  /* 0x0000000200067212 */ /* 0x000fe200078ec0ff */
[--C-:B------:R-:W-:Y:S01]  /*6d00*/  HSET2.LE.AND R0, R8, R243.reuse, PT ;  /* 0x000000f308007233 */ /* 0x100fe20003803000 */
[----:B------:R-:W-:Y:S01]  /*6d10*/  FMNMX.FTZ R4, R211, R4, !PT ;  /* 0x00000004d3047209 */ /* 0x000fe20007810000 */
[----:B------:R-:W-:Y:S01]  /*6d20*/  HSET2.LE.AND R3, R5, R243, PT ;  /* 0x000000f305037233 */ /* 0x000fe20003803000 */
[----:B------:R-:W-:-:S02]  /*6d30*/  F2FP.BF16.PACK_AB R2, R154, R155 ;  /* 0x0000009b9a02723e */ /* 0x000fc400000010ff */
[----:B------:R-:W-:Y:S02]  /*6d40*/  FMNMX.FTZ R8, R207, R4, !PT ;  /* 0x00000004cf087209 */ /* 0x000fe40007810000 */
[----:B------:R-:W-:Y:S02]  /*6d50*/  LOP3.LUT R4, R0, R2, RZ, 0xc0, !PT ;  /* 0x0000000200047212 */ /* 0x000fe400078ec0ff */
[----:B------:R-:W-:Y:S02]  /*6d60*/  FMNMX.FTZ R0, R241, R8, !PT ;  /* 0x00000008f1007209 */ /* 0x000fe40007810000 */
[----:B------:R-:W-:Y:S02]  /*6d70*/  FMNMX.FTZ R2, R160, R149, !PT ;  /* 0x00000095a0027209 */ /* 0x000fe40007810000 */
[----:B------:R-:W-:Y:S02]  /*6d80*/  FMNMX.FTZ R0, R239, R0, !PT ;  /* 0x00000000ef007209 */ /* 0x000fe40007810000 */
[----:B---3--:R-:W-:-:S02]  /*6d90*/  F2FP.BF16.PACK_AB R5, R153, R156 ;  /* 0x0000009c9905723e */ /* 0x008fc400000010ff */
[----:B------:R-:W-:Y:S02]  /*6da0*/  FMNMX.FTZ R0, R234, R0, !PT ;  /* 0x00000000ea007209 */ /* 0x000fe40007810000 */
[----:B------:R-:W-:Y:S02]  /*6db0*/  FMNMX.FTZ R2, R135, R2, !PT ;  /* 0x0000000287027209 */ /* 0x000fe40007810000 */
[----:B------:R-:W-:Y:S01]  /*6dc0*/  FMNMX.FTZ R8, R233, R0, !PT ;  /* 0x00000000e9087209 */ /* 0x000fe20007810000 */
[----:B------:R-:W-:Y:S01]  /*6dd0*/  FFMA.FTZ R0, R104, c[0x0][0x23c], -R15 ;  /* 0x00008f0068007a23 */ /* 0x000fe2000001080f */
[----:B------:R-:W-:Y:S02]  /*6de0*/  LOP3.LUT R5, R3, R5, RZ, 0xc0, !PT ;  /* 0x0000000503057212 */ /* 0x000fe400078ec0ff */
[----:B------:R-:W-:Y:S01]  /*6df0*/  FMNMX.FTZ R2, R147, R2, !PT ;  /* 0x0000000293027209 */ /* 0x000fe20007810000 */
[----:B------:R2:W-:Y:S01]  /*6e00*/  MUFU.EX2 R139, R0 ;  /* 0x00000000008b7308 */ /* 0x0005e20000000800 */
[----:B------:R-:W-:-:S02]  /*6e10*/  LOP3.LUT R3, R13, UR8, R16, 0x96, !PT ;  /* 0x000000080d037c12 */ /* 0x000fc4000f8e9610 */
[----:B------:R-:W3:Y:S01]  /*6e20*/  SHFL.BFLY PT, R16, R8, 0x2, 0x1f ;  /* 0x0c401f0008107f89 */ /* 0x000ee200000e0000 */
[C---:B------:R-:W-:Y:S08]  /*6e30*/  HMMA.16816.F32.BF16 R56, R4.reuse, R84, RZ ;  /* 0x000000540438723c */ /* 0x040ff000000418ff */
[----:B------:R-:W-:Y:S01]  /*6e40*/  HMMA.16816.F32.BF16 R40, R4, R88, RZ ;  /* 0x000000580428723c */ /* 0x000fe200000418ff */
[----:B--2---:R-:W-:Y:S01]  /*6e50*/  FMNMX.FTZ R0, R161, R2, !PT ;  /* 0x00000002a1007209 */ /* 0x004fe20007810000 */
[----:B------:R-:W-:-:S03]  /*6e60*/  IMAD.WIDE.U32 R2, R3, -0x2daee0ad, RZ ;  /* 0xd2511f5303027825 */ /* 0x000fc600078e00ff */
[----:B------:R-:W-:-:S03]  /*6e70*/  FMNMX.FTZ R9, R150, R0, !PT ;  /* 0x0000000096097209 */ /* 0x000fc60007810000 */
[C---:B------:R-:W-:Y:S01]  /*6e80*/  HMMA.16816.F32.BF16 R20, R4.reuse, R96, RZ ;  /* 0x000000600414723c */ /* 0x040fe200000418ff */
[----:B------:R-:W-:Y:S02]  /*6e90*/  LOP3.LUT R10, R2, 0xffff, RZ, 0xc0, !PT ;  /* 0x0000ffff020a7812 */ /* 0x000fe400078ec0ff */
[----:B------:R-:W-:Y:S02]  /*6ea0*/  FMNMX.FTZ R9, R146, R9, !PT ;  /* 0x0000000992097209 */ /* 0x000fe40007810000 */
[----:B------:R-:W-:Y:S02]  /*6eb0*/  LOP3.LUT R13, R2, 0xff, RZ, 0xc0, !PT ;  /* 0x000000ff020d7812 */ /* 0x000fe400078ec0ff */
[--C-:B------:R-:W-:Y:S01]  /*6ec0*/  SHF.R.U32.HI R12, RZ, 0x10, R2.reuse ;  /* 0x00000010ff0c7819 */ /* 0x100fe20000011602 */
[----:B------:R-:W-:Y:S01]  /*6ed0*/  HMMA.16816.F32.BF16 R68, R4, R72, RZ ;  /* 0x000000480444723c */ /* 0x000fe200000418ff */
[----:B------:R-:W-:Y:S02]  /*6ee0*/  SHF.R.U32.HI R11, RZ, 0x18, R2 ;  /* 0x00000018ff0b7819 */ /* 0x000fe40000011602 */
[----:B------:R-:W-:-:S02]  /*6ef0*/  SHF.R.U32.HI R2, RZ, 0x8, R10 ;  /* 0x00000008ff027819 */ /* 0x000fc4000001160a */
[----:B------:R-:W-:Y:S02]  /*6f00*/  FMNMX.FTZ R9, R145, R9, !PT ;  /* 0x0000000991097209 */ /* 0x000fe40007810000 */
[----:B------:R-:W-:Y:S01]  /*6f10*/  LOP3.LUT R0, R3, UR18, R18, 0x96, !PT ;  /* 0x0000001203007c12 */ /* 0x000fe2000f8e9612 */
[----:B------:R-:W-:Y:S01]  /*6f20*/  FFMA.FTZ R3, R31, c[0x0][0x23c], -R15 ;  /* 0x00008f001f037a23 */ /* 0x000fe2000001080f */
[----:B------:R-:W-:Y:S01]  /*6f30*/  PRMT R17, R13, 0x5410, R2 ;  /* 0x000054100d117816 */ /* 0x000fe20000000002 */
[----:B-1----:R-:W-:Y:S01]  /*6f40*/  HMMA.16816.F32.BF16 R60, R4, R76, RZ ;  /* 0x0000004c043c723c */ /* 0x002fe200000418ff */
[----:B------:R-:W-:Y:S01]  /*6f50*/  FMNMX.FTZ R2, R236, R9, !PT ;  /* 0x00000009ec027209 */ /* 0x000fe20007810000 */
[----:B------:R1:W-:Y:S01]  /*6f60*/  MUFU.EX2 R249, R3 ;  /* 0x0000000300f97308 */ /* 0x0003e20000000800 */
[----:B------:R-:W-:Y:S02]  /*6f70*/  LOP3.LUT R10, R12, 0xff, RZ, 0xc0, !PT ;  /* 0x000000ff0c0a7812 */ /* 0x000fe400078ec0ff */
[----:B------:R-:W-:-:S02]  /*6f80*/  FMNMX.FTZ R2, R231, R2, !PT ;  /* 0x00000002e7027209 */ /* 0x000fc40007810000 */
[----:B------:R-:W-:Y:S01]  /*6f90*/  PRMT R12, R10, 0x5410, R11 ;  /* 0x000054100a0c7816 */ /* 0x000fe2000000000b */
[C---:B------:R-:W-:Y:S01]  /*6fa0*/  HMMA.16816.F32.BF16 R48, R4.reuse, R80, RZ ;  /* 0x000000500430723c */ /* 0x040fe200000418ff */
[----:B------:R-:W-:Y:S02]  /*6fb0*/  FMNMX.FTZ R11, R209, R2, !PT ;  /* 0x00000002d10b7209 */ /* 0x000fe40007810000 */
[----:B------:R-:W-:Y:S02]  /*6fc0*/  LOP3.LUT R2, R0, 0xffff, RZ, 0xc0, !PT ;  /* 0x0000ffff00027812 */ /* 0x000fe400078ec0ff */
[----:B---3--:R-:W-:Y:S02]  /*6fd0*/  FMNMX.FTZ R16, R8, R16, !PT ;  /* 0x0000001008107209 */ /* 0x008fe40007810000 */
[----:B------:R-:W-:Y:S01]  /*6fe0*/  SHF.R.U32.HI R8, RZ, 0x10, R0 ;  /* 0x00000010ff087819 */ /* 0x000fe20000011600 */
[----:B------:R-:W-:Y:S01]  /*6ff0*/  HMMA.16816.F32.BF16 R44, R4, R78, RZ ;  /* 0x0000004e042c723c */ /* 0x000fe200000418ff */
[----:B------:R-:W-:Y:S01]  /*7000*/  SHF.R.U32.HI R9, RZ, 0x8, R2 ;  /* 0x00000008ff097819 */ /* 0x000fe20000011602 */
[----:B-1----:R-:W-:Y:S01]  /*7010*/  FFMA.FTZ R3, R30, c[0x0][0x23c], -R15 ;  /* 0x00008f001e037a23 */ /* 0x002fe2000001080f */
[----:B------:R-:W-:-:S02]  /*7020*/  LOP3.LUT R10, R0, 0xff, RZ, 0xc0, !PT ;  /* 0x000000ff000a7812 */ /* 0x000fc400078ec0ff */
[----:B------:R-:W-:Y:S01]  /*7030*/  SHF.R.U32.HI R2, RZ, 0x18, R0 ;  /* 0x00000018ff027819 */ /* 0x000fe20000011600 */
[----:B------:R1:W2:Y:S01]  /*7040*/  MUFU.EX2 R247, R3 ;  /* 0x0000000300f77308 */ /* 0x0002a20000000800 */
[----:B------:R-:W-:Y:S01]  /*7050*/  LOP3.LUT R0, R8, 0xff, RZ, 0xc0, !PT ;  /* 0x000000ff08007812 */ /* 0x000fe200078ec0ff */
[C---:B------:R-:W-:Y:S01]  /*7060*/  HMMA.16816.F32.BF16 R28, R4.reuse, R74, RZ ;  /* 0x0000004a041c723c */ /* 0x040fe200000418ff */
[----:B------:R-:W-:Y:S02]  /*7070*/  FMNMX.FTZ R8, R206, R11, !PT ;  /* 0x0000000bce087209 */ /* 0x000fe40007810000 */
[----:B------:R-:W-:Y:S02]  /*7080*/  PRMT R13, R10, 0x5410, R9 ;  /* 0x000054100a0d7816 */ /* 0x000fe40000000009 */
[----:B------:R-:W-:Y:S01]  /*7090*/  PRMT R9, R0, 0x5410, R2 ;  /* 0x0000541000097816 */ /* 0x000fe20000000002 */
[--C-:B------:R-:W-:Y:S01]  /*70a0*/  FFMA.FTZ R2, R105, c[0x0][0x23c], -R14.reuse ;  /* 0x00008f0069027a23 */ /* 0x100fe2000001080e */
[----:B------:R-:W-:Y:S01]  /*70b0*/  FMNMX.FTZ R0, R242, R8, !PT ;  /* 0x00000008f2007209 */ /* 0x000fe20007810000 */
[----:B------:R-:W-:Y:S01]  /*70c0*/  HMMA.16816.F32.BF16 R36, R4, R86, RZ ;  /* 0x000000560424723c */ /* 0x000fe200000418ff */
[----:B------:R-:W-:Y:S01]  /*70d0*/  IMAD.MOV.U32 R105, RZ, RZ, R155 ;  /* 0x000000ffff697224 */ /* 0x000fe200078e009b */
[----:B------:R2:W-:Y:S01]  /*70e0*/  MUFU.EX2 R250, R2 ;  /* 0x0000000200fa7308 */ /* 0x0005e20000000800 */
[----:B------:R-:W-:Y:S01]  /*70f0*/  FMNMX.FTZ R8, R240, R0, !PT ;  /* 0x00000000f0087209 */ /* 0x000fe20007810000 */
[----:B------:R-:W-:Y:S01]  /*7100*/  HSET2.LE.AND R0, R17, R243, PT ;  /* 0x000000f311007233 */ /* 0x000fe20003803000 */
[----:B-1----:R-:W-:-:S02]  /*7110*/  FFMA.FTZ R3, R32, c[0x0][0x23c], -R14 ;  /* 0x00008f0020037a23 */ /* 0x002fc4000001080e */
[----:B------:R-:W-:Y:S01]  /*7120*/  FMNMX.FTZ R8, R238, R8, !PT ;  /* 0x00000008ee087209 */ /* 0x000fe20007810000 */
[C---:B------:R-:W-:Y:S02]  /*7130*/  HMMA.16816.F32.BF16 R52, R4.reuse, R82, RZ ;  /* 0x000000520434723c */ /* 0x040fe400000418ff */
[----:B------:R1:W-:Y:S06]  /*7140*/  MUFU.EX2 R248, R3 ;  /* 0x0000000300f87308 */ /* 0x0003ec0000000800 */
[----:B------:R-:W-:Y:S01]  /*7150*/  HMMA.16816.F32.BF16 R32, R4, R90, RZ ;  /* 0x0000005a0420723c */ /* 0x000fe200000418ff */
[----:B--2---:R-:W-:-:S04]  /*7160*/  F2FP.BF16.PACK_AB R2, R247, R249 ;  /* 0x000000f9f702723e */ /* 0x004fc800000010ff */
[----:B------:R-:W-:Y:S01]  /*7170*/  LOP3.LUT R10, R0, R2, RZ, 0xc0, !PT ;  /* 0x00000002000a7212 */ /* 0x000fe200078ec0ff */
[--C-:B------:R-:W-:Y:S01]  /*7180*/  HSET2.LE.AND R0, R13, R243.reuse, PT ;  /* 0x000000f30d007233 */ /* 0x100fe20003803000 */
[----:B------:R-:W-:Y:S01]  /*7190*/  F2FP.BF16.PACK_AB R2, R251, R139 ;  /* 0x0000008bfb02723e */ /* 0x000fe200000010ff */
[----:B------:R-:W2:Y:S01]  /*71a0*/  SHFL.BFLY PT, R13, R16, 0x1, 0x1f ;  /* 0x0c201f00100d7f89 */ /* 0x000ea200000e0000 */
[----:B-1----:R-:W-:Y:S01]  /*71b0*/  FFMA.FTZ R3, R100, c[0x0][0x23c], -R14 ;  /* 0x00008f0064037a23 */ /* 0x002fe2000001080e */
[----:B------:R-:W-:Y:S03]  /*71c0*/  HMMA.16816.F32.BF16 R24, R4, R98, RZ ;  /* 0x000000620418723c */ /* 0x000fe600000418ff */
[----:B------:R1:W3:Y:S04]  /*71d0*/  MUFU.EX2 R246, R3 ;  /* 0x0000000300f67308 */ /* 0x0002e80000000800 */
[----:B------:R-:W-:Y:S01]  /*71e0*/  LOP3.LUT R4, R65, UR16, R244, 0x96, !PT ;  /* 0x0000001041047c12 */ /* 0x000fe2000f8e96f4 */
[----:B-1----:R-:W-:Y:S01]  /*71f0*/  FFMA.FTZ R3, R108, c[0x0][0x23c], -R14 ;  /* 0x00008f006c037a23 */ /* 0x002fe2000001080e */
[----:B---3--:R-:W-:Y:S01]  /*7200*/  F2FP.BF16.PACK_AB R11, R246, R248 ;  /* 0x000000f8f60b723e */ /* 0x008fe200000010ff */
[----:B------:R-:W1:Y:S01]  /*7210*/  LDSM.16.MT88.4 R108, [R212+0xa400] ;  /* 0x00a40000d46c783b */ /* 0x000e620000004200 */
[----:B--2---:R-:W-:Y:S01]  /*7220*/  FMNMX.FTZ R104, R16, R13, !PT ;  /* 0x0000000d10687209 */ /* 0x004fe20007810000 */
[----:B------:R2:W3:Y:S03]  /*7230*/  MUFU.EX2 R157, R3 ;  /* 0x00000003009d7308 */ /* 0x0004e60000000800 */
[----:B------:R-:W-:Y:S01]  /*7240*/  FSETP.NEU.FTZ.AND P1, PT, R104, -INF , PT ;  /* 0xff8000006800780b */ /* 0x000fe20003f3d000 */
[----:B--2---:R-:W-:Y:S01]  /*7250*/  HSET2.LE.AND R3, R12, R243, PT ;  /* 0x000000f30c037233 */ /* 0x004fe20003803000 */
[----:B------:R-:W-:-:S02]  /*7260*/  FMNMX.FTZ R12, R237, R8, !PT ;  /* 0x00000008ed0c7209 */ /* 0x000fc40007810000 */
[----:B------:R-:W-:Y:S02]  /*7270*/  LOP3.LUT R8, R0, R2, RZ, 0xc0, !PT ;  /* 0x0000000200087212 */ /* 0x000fe400078ec0ff */
[----:B------:R-:W-:Y:S01]  /*7280*/  LOP3.LUT R11, R3, R11, RZ, 0xc0, !PT ;  /* 0x0000000b030b7212 */ /* 0x000fe200078ec0ff */
[----:B------:R-:W2:Y:S01]  /*7290*/  SHFL.BFLY PT, R2, R12, 0x2, 0x1f ;  /* 0x0c401f000c027f89 */ /* 0x000ea200000e0000 */
[----:B------:R-:W-:Y:S01]  /*72a0*/  HSET2.LE.AND R3, R9, R243, PT ;  /* 0x000000f309037233 */ /* 0x000fe20003803000 */
[----:B---3--:R-:W-:Y:S02]  /*72b0*/  F2FP.BF16.PACK_AB R9, R250, R157 ;  /* 0x0000009dfa09723e */ /* 0x008fe400000010ff */
[----:B------:R-:W-:Y:S02]  /*72c0*/  LOP3.LUT R0, R245, R252, RZ, 0x3c, !PT ;  /* 0x000000fcf5007212 */ /* 0x000fe400078e3cff */
[----:B------:R-:W-:-:S07]  /*72d0*/  LOP3.LUT R9, R3, R9, RZ, 0xc0, !PT ;  /* 0x0000000903097212 */ /* 0x000fce00078ec0ff */
[C---:B------:R-:W-:Y:S08]  /*72e0*/  HMMA.16816.F32.BF16 R176, R8.reuse, R124, R40 ;  /* 0x0000007c08b0723c */ /* 0x040ff00000041828 */
[C---:B-1----:R-:W-:Y:S07]  /*72f0*/  HMMA.16816.F32.BF16 R184, R8.reuse, R108, R56 ;  /* 0x0000006c08b8723c */ /* 0x042fee0000041838 */
[----:B------:R-:W-:Y:S01]  /*7300*/  IMAD.WIDE.U32 R56, R0, -0x2daee0ad, RZ ;  /* 0xd2511f5300387825 */ /* 0x000fe200078e00ff */
[----:B--2---:R-:W-:Y:S01]  /*7310*/  FMNMX.FTZ R0, R12, R2, !PT ;  /* 0x000000020c007209 */ /* 0x004fe20007810000 */
[----:B------:R-:W-:Y:S02]  /*7320*/  HMMA.16816.F32.BF16 R180, R8, R128, R20 ;  /* 0x0000008008b4723c */ /* 0x000fe40000041814 */
[----:B------:R-:W-:Y:S01]  /*7330*/  FMUL.FTZ R2, R104, c[0x0][0x23c] ;  /* 0x00008f0068027a20 */ /* 0x000fe20000410000 */
[----:B------:R-:W-:Y:S01]  /*7340*/  LOP3.LUT R3, R57, UR15, R106, 0x96, !PT ;  /* 0x0000000f39037c12 */ /* 0x000fe2000f8e966a */
[----:B------:R-:W1:Y:S01]  /*7350*/  SHFL.BFLY PT, R13, R0, 0x1, 0x1f ;  /* 0x0c201f00000d7f89 */ /* 0x000e6200000e0000 */
[----:B------:R-:W-:-:S02]  /*7360*/  IMAD.MOV.U32 R59, RZ, RZ, R137 ;  /* 0x000000ffff3b7224 */ /* 0x000fc400078e0089 */
[----:B------:R-:W-:Y:S01]  /*7370*/  FSEL R12, R2, RZ, P1 ;  /* 0x000000ff020c7208 */ /* 0x000fe20000800000 */
[----:B------:R-:W-:Y:S01]  /*7380*/  IMAD.WIDE.U32 R42, R3, -0x326172a9, RZ ;  /* 0xcd9e8d57032a7825 */ /* 0x000fe200078e00ff */
[----:B------:R-:W-:Y:S03]  /*7390*/  HMMA.16816.F32.BF16 R192, R8, R112, R68 ;  /* 0x0000007008c0723c */ /* 0x000fe60000041844 */
[----:B------:R-:W-:Y:S01]  /*73a0*/  IMAD.WIDE.U32 R2, R4, -0x2daee0ad, RZ ;  /* 0xd2511f5304027825 */ /* 0x000fe200078e00ff */
[----:B------:R-:W-:-:S03]  /*73b0*/  LOP3.LUT R6, R43, UR14, R64, 0x96, !PT ;  /* 0x0000000e2b067c12 */ /* 0x000fc6000f8e9640 */
[----:B------:R-:W-:Y:S01]  /*73c0*/  FFMA.FTZ R4, R136, c[0x0][0x23c], -R12 ;  /* 0x00008f0088047a23 */ /* 0x000fe2000001080c */
[----:B------:R-:W-:Y:S01]  /*73d0*/  LOP3.LUT R3, R3, UR13, R56, 0x96, !PT ;  /* 0x0000000d03037c12 */ /* 0x000fe2000f8e9638 */
[----:B------:R-:W-:Y:S01]  /*73e0*/  IMAD.WIDE.U32 R6, R6, -0x2daee0ad, RZ ;  /* 0xd2511f5306067825 */ /* 0x000fe200078e00ff */
[C---:B------:R-:W-:Y:S01]  /*73f0*/  HMMA.16816.F32.BF16 R188, R8.reuse, R120, R60 ;  /* 0x0000007808bc723c */ /* 0x040fe2000004183c */
[----:B------:R2:W-:Y:S02]  /*7400*/  MUFU.EX2 R58, R4 ;  /* 0x00000004003a7308 */ /* 0x0005e40000000800 */
[----:B------:R-:W-:Y:S01]  /*7410*/  IMAD.MOV.U32 R71, RZ, RZ, R158 ;  /* 0x000000ffff477224 */ /* 0x000fe200078e009e */
[----:B------:R-:W-:Y:S01]  /*7420*/  LOP3.LUT R2, R7, UR11, R2, 0x96, !PT ;  /* 0x0000000b07027c12 */ /* 0x000fe2000f8e9602 */
[----:B------:R-:W-:Y:S02]  /*7430*/  IMAD.MOV.U32 R70, RZ, RZ, R157 ;  /* 0x000000ffff467224 */ /* 0x000fe400078e009d */
[----:B------:R-:W-:Y:S01]  /*7440*/  IMAD.MOV.U32 R68, RZ, RZ, R156 ;  /* 0x000000ffff447224 */ /* 0x000fe200078e009c */
[----:B------:R-:W-:Y:S01]  /*7450*/  HMMA.16816.F32.BF16 R164, R8, R114, R28 ;  /* 0x0000007208a4723c */ /* 0x000fe2000004181c */
[----:B-1----:R-:W-:Y:S01]  /*7460*/  FMNMX.FTZ R103, R0, R13, !PT ;  /* 0x0000000d00677209 */ /* 0x002fe20007810000 */
[----:B------:R-:W-:-:S03]  /*7470*/  IMAD.WIDE.U32 R20, R2, -0x326172a9, RZ ;  /* 0xcd9e8d5702147825 */ /* 0x000fc600078e00ff */
[C---:B------:R-:W-:Y:S01]  /*7480*/  FSETP.NEU.FTZ.AND P1, PT, R103.reuse, -INF , PT ;  /* 0xff8000006700780b */ /* 0x040fe20003f3d000 */
[----:B------:R-:W-:Y:S02]  /*7490*/  FMUL.FTZ R0, R103, c[0x0][0x23c] ;  /* 0x00008f0067007a20 */ /* 0x000fe40000410000 */
[--C-:B------:R-:W-:Y:S01]  /*74a0*/  FFMA.FTZ R2, R132, c[0x0][0x23c], -R12.reuse ;  /* 0x00008f0084027a23 */ /* 0x100fe2000001080c */
[----:B------:R-:W-:Y:S01]  /*74b0*/  HMMA.16816.F32.BF16 R156, R8, R116, R48 ;  /* 0x00000074089c723c */ /* 0x000fe20000041830 */
[----:B--2---:R-:W-:Y:S01]  /*74c0*/  FFMA.FTZ R4, R134, c[0x0][0x23c], -R12 ;  /* 0x00008f0086047a23 */ /* 0x004fe2000001080c */
[----:B------:R-:W-:Y:S01]  /*74d0*/  FSEL R13, R0, RZ, P1 ;  /* 0x000000ff000d7208 */ /* 0x000fe20000800000 */
[----:B------:R-:W-:Y:S01]  /*74e0*/  MUFU.EX2 R100, R2 ;  /* 0x0000000200647308 */ /* 0x000fe20000000800 */
[----:B------:R-:W-:Y:S02]  /*74f0*/  IMAD.MOV.U32 R69, RZ, RZ, R154 ;  /* 0x000000ffff457224 */ /* 0x000fe400078e009a */
[----:B------:R-:W-:-:S02]  /*7500*/  IMAD.MOV.U32 R63, RZ, RZ, R153 ;  /* 0x000000ffff3f7224 */ /* 0x000fc400078e0099 */
[----:B------:R-:W-:Y:S01]  /*7510*/  IMAD.MOV.U32 R62, RZ, RZ, R152 ;  /* 0x000000ffff3e7224 */ /* 0x000fe200078e0098 */
[C---:B------:R-:W-:Y:S01]  /*7520*/  HMMA.16816.F32.BF16 R168, R8.reuse, R118, R52 ;  /* 0x0000007608a8723c */ /* 0x040fe20000041834 */
[----:B------:R-:W-:Y:S01]  /*7530*/  IMAD.MOV.U32 R61, RZ, RZ, R139 ;  /* 0x000000ffff3d7224 */ /* 0x000fe200078e008b */
[----:B------:R1:W2:Y:S01]  /*7540*/  MUFU.EX2 R17, R4 ;  /* 0x0000000400117308 */ /* 0x0002a20000000800 */
        /* <DEDUP_REMOVED lines=9> */
[----:B-1----:R-:W-:-:S04]  /*75e0*/  IMAD.WIDE.U32 R4, R3, -0x326172a9, RZ ;  /* 0xcd9e8d5703047825 */ /* 0x002fc800078e00ff */
[----:B------:R-:W-:Y:S01]  /*75f0*/  FFMA.FTZ R3, R133, c[0x0][0x23c], -R12 ;  /* 0x00008f0085037a23 */ /* 0x000fe2000001080c */
[----:B------:R-:W-:Y:S02]  /*7600*/  LOP3.LUT R4, R21, UR10, R4, 0x96, !PT ;  /* 0x0000000a15047c12 */ /* 0x000fe4000f8e9604 */
[----:B------:R-:W-:Y:S01]  /*7610*/  HMMA.16816.F32.BF16 R172, R8, R126, R32 ;  /* 0x0000007e08ac723c */ /* 0x000fe20000041820 */
[----:B------:R-:W-:Y:S01]  /*7620*/  LOP3.LUT R5, R5, UR12, R42, 0x96, !PT ;  /* 0x0000000c05057c12 */ /* 0x000fe2000f8e962a */
[----:B------:R1:W-:Y:S01]  /*7630*/  MUFU.EX2 R163, R3 ;  /* 0x0000000300a37308 */ /* 0x0003e20000000800 */
[----:B------:R-:W-:-:S04]  /*7640*/  IMAD.WIDE.U32 R18, R4, -0x2daee0ad, RZ ;  /* 0xd2511f5304127825 */ /* 0x000fc800078e00ff */
[----:B------:R-:W-:Y:S02]  /*7650*/  FFMA.FTZ R4, R160, c[0x0][0x23c], -R13 ;  /* 0x00008f00a0047a23 */ /* 0x000fe4000001080d */
[----:B--2---:R-:W-:Y:S02]  /*7660*/  IMAD.MOV.U32 R160, RZ, RZ, R17 ;  /* 0x000000ffffa07224 */ /* 0x004fe400078e0011 */
[----:B------:R2:W-:Y:S01]  /*7670*/  MUFU.EX2 R40, R4 ;  /* 0x0000000400287308 */ /* 0x0005e20000000800 */
[----:B-1----:R-:W-:-:S05]  /*7680*/  IMAD.WIDE.U32 R2, R5, -0x2daee0ad, RZ ;  /* 0xd2511f5305027825 */ /* 0x002fca00078e00ff */
[----:B------:R-:W-:Y:S02]  /*7690*/  LOP3.LUT R0, R3, UR9, R6, 0x96, !PT ;  /* 0x0000000903007c12 */ /* 0x000fe4000f8e9606 */
[----:B------:R-:W-:Y:S01]  /*76a0*/  LOP3.LUT R2, R19, UR7, R2, 0x96, !PT ;  /* 0x0000000713027c12 */ /* 0x000fe2000f8e9602 */
[----:B--2---:R-:W-:Y:S02]  /*76b0*/  FFMA.FTZ R4, R135, c[0x0][0x23c], -R13 ;  /* 0x00008f0087047a23 */ /* 0x004fe4000001080d */
[----:B------:R-:W-:Y:S01]  /*76c0*/  IMAD.WIDE.U32 R16, R0, -0x326172a9, RZ ;  /* 0xcd9e8d5700107825 */ /* 0x000fe200078e00ff */
[----:B------:R-:W-:Y:S01]  /*76d0*/  HMMA.16816.F32.BF16 R132, R8, R130, R24 ;  /* 0x000000820884723c */ /* 0x000fe20000041818 */
[----:B------:R1:W2:Y:S02]  /*76e0*/  MUFU.EX2 R5, R4 ;  /* 0x0000000400057308 */ /* 0x0002a40000000800 */
[----:B------:R-:W-:-:S05]  /*76f0*/  IMAD.WIDE.U32 R2, R2, -0x326172a9, RZ ;  /* 0xcd9e8d5702027825 */ /* 0x000fca00078e00ff */
[----:B------:R-:W-:Y:S02]  /*7700*/  LOP3.LUT R0, R3, UR17, R16, 0x96, !PT ;  /* 0x0000001103007c12 */ /* 0x000fe4000f8e9610 */
[C---:B------:R-:W-:Y:S02]  /*7710*/  LOP3.LUT R3, R2.reuse, 0xffff, RZ, 0xc0, !PT ;  /* 0x0000ffff02037812 */ /* 0x040fe400078ec0ff */
[----:B------:R-:W-:Y:S02]  /*7720*/  LOP3.LUT R10, R2, 0xff, RZ, 0xc0, !PT ;  /* 0x000000ff020a7812 */ /* 0x000fe400078ec0ff */
[----:B------:R-:W-:Y:S02]  /*7730*/  SHF.R.U32.HI R9, RZ, 0x18, R2 ;  /* 0x00000018ff097819 */ /* 0x000fe40000011602 */
[----:B------:R-:W-:Y:S01]  /*7740*/  SHF.R.U32.HI R6, RZ, 0x8, R3 ;  /* 0x00000008ff067819 */ /* 0x000fe20000011603 */
[----:B-1----:R-:W-:Y:S01]  /*7750*/  FFMA.FTZ R4, R147, c[0x0][0x23c], -R13 ;  /* 0x00008f0093047a23 */ /* 0x002fe2000001080d */
[----:B------:R-:W-:Y:S01]  /*7760*/  SHF.R.U32.HI R3, RZ, 0x10, R0 ;  /* 0x00000010ff037819 */ /* 0x000fe20000011600 */
[----:B--2---:R-:W-:Y:S01]  /*7770*/  IMAD.MOV.U32 R11, RZ, RZ, R5 ;  /* 0x000000ffff0b7224 */ /* 0x004fe200078e0005 */
[----:B------:R-:W-:Y:S01]  /*7780*/  SHF.R.U32.HI R5, RZ, 0x10, R2 ;  /* 0x00000010ff057819 */ /* 0x000fe20000011602 */
[----:B------:R1:W2:Y:S01]  /*7790*/  MUFU.EX2 R22, R4 ;  /* 0x0000000400167308 */ /* 0x0002a20000000800 */
[----:B------:R-:W-:-:S02]  /*77a0*/  LOP3.LUT R2, R0, 0xffff, RZ, 0xc0, !PT ;  /* 0x0000ffff00027812 */ /* 0x000fc400078ec0ff */
[----:B------:R-:W-:Y:S02]  /*77b0*/  SHF.R.U32.HI R7, RZ, 0x18, R0 ;  /* 0x00000018ff077819 */ /* 0x000fe40000011600 */
[----:B------:R-:W-:Y:S02]  /*77c0*/  LOP3.LUT R8, R0, 0xff, RZ, 0xc0, !PT ;  /* 0x000000ff00087812 */ /* 0x000fe400078ec0ff */
[----:B------:R-:W-:Y:S02]  /*77d0*/  PRMT R0, R10, 0x5410, R6 ;  /* 0x000054100a007816 */ /* 0x000fe40000000006 */
[----:B------:R-:W-:-:S03]  /*77e0*/  LOP3.LUT R5, R5, 0xff, RZ, 0xc0, !PT ;  /* 0x000000ff05057812 */ /* 0x000fc600078ec0ff */
[----:B------:R-:W-:Y:S01]  /*77f0*/  HSET2.LE.AND R0, R0, R243, PT ;  /* 0x000000f300007233 */ /* 0x000fe20003803000 */
[----:B-1----:R-:W-:Y:S02]  /*7800*/  FFMA.FTZ R4, R149, c[0x0][0x23c], -R13 ;  /* 0x00008f0095047a23 */ /* 0x002fe4000001080d */
[----:B------:R-:W-:Y:S02]  /*7810*/  IMAD.MOV.U32 R149, RZ, RZ, R58 ;  /* 0x000000ffff957224 */ /* 0x000fe400078e003a */
[----:B------:R1:W3:Y:S01]  /*7820*/  MUFU.EX2 R147, R4 ;  /* 0x0000000400937308 */ /* 0x0002e20000000800 */
[----:B------:R-:W-:Y:S01]  /*7830*/  IMAD.MOV.U32 R58, RZ, RZ, R68 ;  /* 0x000000ffff3a7224 */ /* 0x000fe200078e0044 */
[----:B-1----:R-:W-:Y:S02]  /*7840*/  SHF.R.U32.HI R4, RZ, 0x8, R2 ;  /* 0x00000008ff047819 */ /* 0x002fe40000011602 */
[----:B------:R-:W-:Y:S02]  /*7850*/  LOP3.LUT R2, R3, 0xff, RZ, 0xc0, !PT ;  /* 0x000000ff03027812 */ /* 0x000fe400078ec0ff */
[----:B------:R-:W-:-:S02]  /*7860*/  PRMT R4, R8, 0x5410, R4 ;  /* 0x0000541008047816 */ /* 0x000fc40000000004 */
[----:B------:R-:W-:Y:S02]  /*7870*/  PRMT R2, R2, 0x5410, R7 ;  /* 0x0000541002027816 */ /* 0x000fe40000000007 */
[----:B------:R-:W-:Y:S01]  /*7880*/  PRMT R3, R5, 0x5410, R9 ;  /* 0x0000541005037816 */ /* 0x000fe20000000009 */
[--C-:B------:R-:W-:Y:S01]  /*7890*/  HSET2.LE.AND R4, R4, R243.reuse, PT ;  /* 0x000000f304047233 */ /* 0x100fe20003803000 */
[----:B--2---:R-:W-:Y:S01]  /*78a0*/  F2FP.BF16.PACK_AB R7, R22, R11 ;  /* 0x0000000b1607723e */ /* 0x004fe200000010ff */
[--C-:B------:R-:W-:Y:S01]  /*78b0*/  HSET2.LE.AND R8, R2, R243.reuse, PT ;  /* 0x000000f302087233 */ /* 0x100fe20003803000 */
[----:B------:R-:W-:Y:S01]  /*78c0*/  F2FP.BF16.PACK_AB R2, R100, R163 ;  /* 0x000000a36402723e */ /* 0x000fe200000010ff */
[----:B------:R-:W-:Y:S01]  /*78d0*/  HSET2.LE.AND R3, R3, R243, PT ;  /* 0x000000f303037233 */ /* 0x000fe20003803000 */
[----:B------:R-:W-:Y:S02]  /*78e0*/  F2FP.BF16.PACK_AB R5, R160, R149 ;  /* 0x00000095a005723e */ /* 0x000fe400000010ff */
[----:B------:R-:W-:-:S02]  /*78f0*/  LOP3.LUT R6, R0, R2, RZ, 0xc0, !PT ;  /* 0x0000000200067212 */ /* 0x000fc400078ec0ff */
[----:B------:R-:W-:Y:S02]  /*7900*/  LOP3.LUT R2, R17, UR8, R20, 0x96, !PT ;  /* 0x0000000811027c12 */ /* 0x000fe4000f8e9614 */
[----:B---3--:R-:W-:Y:S02]  /*7910*/  F2FP.BF16.PACK_AB R9, R147, R40 ;  /* 0x000000289309723e */ /* 0x008fe400000010ff */
[----:B------:R-:W-:Y:S01]  /*7920*/  LOP3.LUT R7, R3, R7, RZ, 0xc0, !PT ;  /* 0x0000000703077212 */ /* 0x000fe200078ec0ff */
[----:B------:R-:W-:Y:S01]  /*7930*/  IMAD.WIDE.U32 R2, R2, -0x2daee0ad, RZ ;  /* 0xd2511f5302027825 */ /* 0x000fe200078e00ff */
[----:B------:R-:W-:Y:S02]  /*7940*/  LOP3.LUT R4, R4, R5, RZ, 0xc0, !PT ;  /* 0x0000000504047212 */ /* 0x000fe400078ec0ff */
[----:B------:R-:W-:Y:S02]  /*7950*/  LOP3.LUT R5, R8, R9, RZ, 0xc0, !PT ;  /* 0x0000000908057212 */ /* 0x000fe400078ec0ff */
[----:B------:R-:W-:-:S02]  /*7960*/  LOP3.LUT R0, R3, UR18, R18, 0x96, !PT ;  /* 0x0000001203007c12 */ /* 0x000fc4000f8e9612 */
[C---:B------:R-:W-:Y:S02]  /*7970*/  LOP3.LUT R3, R2.reuse, 0xffff, RZ, 0xc0, !PT ;  /* 0x0000ffff02037812 */ /* 0x040fe400078ec0ff */
[----:B------:R-:W-:Y:S01]  /*7980*/  LOP3.LUT R10, R2, 0xff, RZ, 0xc0, !PT ;  /* 0x000000ff020a7812 */ /* 0x000fe200078ec0ff */
[C---:B------:R-:W-:Y:S01]  /*7990*/  HMMA.16816.F32.BF16 R36, R4.reuse, R72, RZ ;  /* 0x000000480424723c */ /* 0x040fe200000418ff */
[--C-:B------:R-:W-:Y:S02]  /*79a0*/  SHF.R.U32.HI R9, RZ, 0x10, R2.reuse ;  /* 0x00000010ff097819 */ /* 0x100fe40000011602 */
[----:B------:R-:W-:Y:S01]  /*79b0*/  SHF.R.U32.HI R8, RZ, 0x18, R2 ;  /* 0x00000018ff087819 */ /* 0x000fe20000011602 */
[----:B------:R-:W-:Y:S01]  /*79c0*/  FFMA.FTZ R2, R162, c[0x0][0x23c], -R12 ;  /* 0x00008f00a2027a23 */ /* 0x000fe2000001080c */
[----:B------:R-:W-:Y:S02]  /*79d0*/  SHF.R.U32.HI R3, RZ, 0x8, R3 ;  /* 0x00000008ff037819 */ /* 0x000fe40000011603 */
[----:B------:R-:W-:Y:S01]  /*79e0*/  IMAD.MOV.U32 R72, RZ, RZ, R22 ;  /* 0x000000ffff487224 */ /* 0x000fe200078e0016 */
[----:B------:R-:W-:Y:S01]  /*79f0*/  HMMA.16816.F32.BF16 R32, R4, R76, RZ ;  /* 0x0000004c0420723c */ /* 0x000fe200000418ff */
[----:B------:R-:W-:-:S06]  /*7a00*/  IMAD.MOV.U32 R73, RZ, RZ, R69 ;  /* 0x000000ffff497224 */ /* 0x000fcc00078e0045 */
[----:B------:R-:W-:Y:S01]  /*7a10*/  IMAD.MOV.U32 R76, RZ, RZ, R70 ;  /* 0x000000ffff4c7224 */ /* 0x000fe200078e0046 */
[----:B------:R-:W-:Y:S01]  /*7a20*/  HMMA.16816.F32.BF16 R28, R4, R84, RZ ;  /* 0x00000054041c723c */ /* 0x000fe200000418ff */
[----:B------:R-:W-:-:S06]  /*7a30*/  IMAD.MOV.U32 R77, RZ, RZ, R71 ;  /* 0x000000ffff4d7224 */ /* 0x000fcc00078e0047 */
[----:B------:R-:W-:Y:S01]  /*7a40*/  IMAD.MOV.U32 R84, RZ, RZ, R251 ;  /* 0x000000ffff547224 */ /* 0x000fe200078e00fb */
[----:B------:R-:W-:Y:S01]  /*7a50*/  HMMA.16816.F32.BF16 R16, R4, R96, RZ ;  /* 0x000000600410723c */ /* 0x000fe200000418ff */
[----:B------:R1:W-:Y:S01]  /*7a60*/  MUFU.EX2 R251, R2 ;  /* 0x0000000200fb7308 */ /* 0x0003e20000000800 */
[----:B------:R-:W-:-:S05]  /*7a70*/  IMAD.MOV.U32 R85, RZ, RZ, R40 ;  /* 0x000000ffff557224 */ /* 0x000fca00078e0028 */
[----:B------:R-:W-:Y:S01]  /*7a80*/  IMAD.MOV.U32 R97, RZ, RZ, R72 ;  /* 0x000000ffff617224 */ /* 0x000fe200078e0048 */
[----:B------:R-:W-:Y:S01]  /*7a90*/  HMMA.16816.F32.BF16 R44, R4, R74, RZ ;  /* 0x0000004a042c723c */ /* 0x000fe200000418ff */
[----:B------:R-:W-:-:S07]  /*7aa0*/  IMAD.MOV.U32 R96, RZ, RZ, R73 ;  /* 0x000000ffff607224 */ /* 0x000fce00078e0049 */
[----:B------:R-:W-:Y:S01]  /*7ab0*/  HMMA.16816.F32.BF16 R72, R4, R98, RZ ;  /* 0x000000620448723c */ /* 0x000fe200000418ff */
[----:B-1----:R-:W-:-:S06]  /*7ac0*/  FFMA.FTZ R2, R151, c[0x0][0x23c], -R12 ;  /* 0x00008f0097027a23 */ /* 0x002fcc000001080c */
[----:B------:R-:W-:Y:S01]  /*7ad0*/  IMAD.MOV.U32 R99, RZ, RZ, R76 ;  /* 0x000000ffff637224 */ /* 0x000fe200078e004c */
[----:B------:R-:W-:Y:S01]  /*7ae0*/  HMMA.16816.F32.BF16 R48, R4, R78, RZ ;  /* 0x0000004e0430723c */ /* 0x000fe200000418ff */
[----:B------:R1:W2:Y:S01]  /*7af0*/  MUFU.EX2 R76, R2 ;  /* 0x00000002004c7308 */ /* 0x0002a20000000800 */
[----:B------:R-:W-:Y:S02]  /*7b00*/  IMAD.MOV.U32 R98, RZ, RZ, R77 ;  /* 0x000000ffff627224 */ /* 0x000fe400078e004d */
[----:B------:R-:W-:-:S03]  /*7b10*/  IMAD.MOV.U32 R77, RZ, RZ, R11 ;  /* 0x000000ffff4d7224 */ /* 0x000fc600078e000b */
[----:B------:R-:W-:Y:S01]  /*7b20*/  IMAD.MOV.U32 R78, RZ, RZ, R65 ;  /* 0x000000ffff4e7224 */ /* 0x000fe200078e0041 */
[----:B------:R-:W-:Y:S01]  /*7b30*/  HMMA.16816.F32.BF16 R52, R4, R86, RZ ;  /* 0x000000560434723c */ /* 0x000fe200000418ff */
[----:B------:R-:W-:-:S07]  /*7b40*/  IMAD.MOV.U32 R79, RZ, RZ, R64 ;  /* 0x000000ffff4f7224 */ /* 0x000fce00078e0040 */
[C---:B------:R-:W-:Y:S01]  /*7b50*/  HMMA.16816.F32.BF16 R24, R4.reuse, R80, RZ ;  /* 0x000000500418723c */ /* 0x040fe200000418ff */
[----:B-1----:R-:W-:Y:S02]  /*7b60*/  FFMA.FTZ R2, R148, c[0x0][0x23c], -R12 ;  /* 0x00008f0094027a23 */ /* 0x002fe4000001080c */
[----:B--2---:R-:W-:Y:S02]  /*7b70*/  IMAD.MOV.U32 R93, RZ, RZ, R76 ;  /* 0x000000ffff5d7224 */ /* 0x004fe400078e004c */
[----:B------:R1:W-:Y:S03]  /*7b80*/  MUFU.EX2 R65, R2 ;  /* 0x0000000200417308 */ /* 0x0003e60000000800 */
[C---:B------:R-:W-:Y:S08]  /*7b90*/  HMMA.16816.F32.BF16 R60, R4.reuse, R82, RZ ;  /* 0x00000052043c723c */ /* 0x040ff000000418ff */
[----:B------:R-:W-:Y:S01]  /*7ba0*/  HMMA.16816.F32.BF16 R20, R4, R88, RZ ;  /* 0x000000580414723c */ /* 0x000fe200000418ff */
[----:B-1----:R-:W-:Y:S01]  /*7bb0*/  LOP3.LUT R2, R9, 0xff, RZ, 0xc0, !PT ;  /* 0x000000ff09027812 */ /* 0x002fe200078ec0ff */
[----:B------:R-:W-:-:S06]  /*7bc0*/  IMAD.MOV.U32 R9, RZ, RZ, R41 ;  /* 0x000000ffff097224 */ /* 0x000fcc00078e0029 */
[----:B------:R-:W-:Y:S01]  /*7bd0*/  HMMA.16816.F32.BF16 R68, R4, R90, RZ ;  /* 0x0000005a0444723c */ /* 0x000fe200000418ff */
[----:B------:R-:W-:-:S06]  /*7be0*/  IMAD.MOV.U32 R41, RZ, RZ, R249 ;  /* 0x000000ffff297224 */ /* 0x000fcc00078e00f9 */
[----:B------:R-:W-:Y:S01]  /*7bf0*/  PRMT R6, R10, 0x5410, R3 ;  /* 0x000054100a067816 */ /* 0x000fe20000000003 */
[----:B------:R-:W-:Y:S01]  /*7c00*/  FFMA.FTZ R3, R146, c[0x0][0x23c], -R13 ;  /* 0x00008f0092037a23 */ /* 0x000fe2000001080d */
[----:B------:R-:W-:Y:S01]  /*7c10*/  PRMT R7, R2, 0x5410, R8 ;  /* 0x0000541002077816 */ /* 0x000fe20000000008 */
[----:B------:R-:W-:Y:S01]  /*7c20*/  FFMA.FTZ R4, R144, c[0x0][0x23c], -R12 ;  /* 0x00008f0090047a23 */ /* 0x000fe2000001080c */
[----:B------:R-:W-:Y:S01]  /*7c30*/  LOP3.LUT R2, R0, 0xffff, RZ, 0xc0, !PT ;  /* 0x0000ffff00027812 */ /* 0x000fe200078ec0ff */
[----:B------:R1:W-:Y:S01]  /*7c40*/  MUFU.EX2 R64, R3 ;  /* 0x0000000300407308 */ /* 0x0003e20000000800 */
[----:B------:R-:W-:-:S04]  /*7c50*/  IMAD.MOV.U32 R10, RZ, RZ, R250 ;  /* 0x000000ffff0a7224 */ /* 0x000fc800078e00fa */
[----:B------:R-:W-:Y:S02]  /*7c60*/  IMAD.MOV.U32 R95, RZ, RZ, R10 ;  /* 0x000000ffff5f7224 */ /* 0x000fe400078e000a */
[----:B------:R-:W-:Y:S01]  /*7c70*/  FFMA.FTZ R10, R198, c[0x0][0x23c], -R15 ;  /* 0x00008f00c60a7a23 */ /* 0x000fe2000001080f */
[----:B------:R2:W3:Y:S01]  /*7c80*/  MUFU.EX2 R40, R4 ;  /* 0x0000000400287308 */ /* 0x0004e20000000800 */
[----:B-1----:R-:W-:Y:S02]  /*7c90*/  SHF.R.U32.HI R3, RZ, 0x8, R2 ;  /* 0x00000008ff037819 */ /* 0x002fe40000011602 */
[----:B------:R-:W-:-:S04]  /*7ca0*/  LOP3.LUT R2, R0, 0xff, RZ, 0xc0, !PT ;  /* 0x000000ff00027812 */ /* 0x000fc800078ec0ff */
[----:B------:R-:W-:Y:S01]  /*7cb0*/  PRMT R8, R2, 0x5410, R3 ;  /* 0x0000541002087816 */ /* 0x000fe20000000003 */
[--C-:B--2---:R-:W-:Y:S01]  /*7cc0*/  FFMA.FTZ R4, R145, c[0x0][0x23c], -R13.reuse ;  /* 0x00008f0091047a23 */ /* 0x104fe2000001080d */
[--C-:B------:R-:W-:Y:S02]  /*7cd0*/  SHF.R.U32.HI R2, RZ, 0x10, R0.reuse ;  /* 0x00000010ff027819 */ /* 0x100fe40000011600 */
[----:B------:R-:W-:Y:S01]  /*7ce0*/  SHF.R.U32.HI R3, RZ, 0x18, R0 ;  /* 0x00000018ff037819 */ /* 0x000fe20000011600 */
[----:B------:R-:W1:Y:S01]  /*7cf0*/  MUFU.EX2 R11, R4 ;  /* 0x00000004000b7308 */ /* 0x000e620000000800 */
[----:B------:R-:W-:Y:S01]  /*7d00*/  LOP3.LUT R0, R2, 0xff, RZ, 0xc0, !PT ;  /* 0x000000ff02007812 */ /* 0x000fe200078ec0ff */
[----:B------:R-:W-:-:S03]  /*7d10*/  FFMA.FTZ R2, R161, c[0x0][0x23c], -R13 ;  /* 0x00008f00a1027a23 */ /* 0x000fc6000001080d */
[----:B------:R-:W-:Y:S01]  /*7d20*/  PRMT R5, R0, 0x5410, R3 ;  /* 0x0000541000057816 */ /* 0x000fe20000000003 */
[----:B------:R-:W-:Y:S01]  /*7d30*/  FFMA.FTZ R3, R150, c[0x0][0x23c], -R13 ;  /* 0x00008f0096037a23 */ /* 0x000fe2000001080d */
[----:B------:R-:W-:Y:S01]  /*7d40*/  HSET2.LE.AND R0, R6, R243, PT ;  /* 0x000000f306007233 */ /* 0x000fe20003803000 */
[----:B------:R3:W-:Y:S08]  /*7d50*/  MUFU.EX2 R250, R2 ;  /* 0x0000000200fa7308 */ /* 0x0007f00000000800 */
[----:B------:R2:W4:Y:S01]  /*7d60*/  MUFU.EX2 R249, R3 ;  /* 0x0000000300f97308 */ /* 0x0005220000000800 */
[----:B---3--:R-:W-:-:S04]  /*7d70*/  F2FP.BF16.PACK_AB R2, R40, R65 ;  /* 0x000000412802723e */ /* 0x008fc800000010ff */
[----:B------:R-:W-:Y:S01]  /*7d80*/  LOP3.LUT R6, R0, R2, RZ, 0xc0, !PT ;  /* 0x0000000200067212 */ /* 0x000fe200078ec0ff */
[----:B------:R-:W-:Y:S01]  /*7d90*/  HSET2.LE.AND R0, R7, R243, PT ;  /* 0x000000f307007233 */ /* 0x000fe20003803000 */
[----:B-1----:R-:W-:Y:S01]  /*7da0*/  F2FP.BF16.PACK_AB R2, R11, R64 ;  /* 0x000000400b02723e */ /* 0x002fe200000010ff */
[----:B--2---:R-:W-:-:S03]  /*7db0*/  IMAD.MOV.U32 R3, RZ, RZ, R84 ;  /* 0x000000ffff037224 */ /* 0x004fc600078e0054 */
[----:B------:R-:W-:Y:S01]  /*7dc0*/  LOP3.LUT R7, R0, R2, RZ, 0xc0, !PT ;  /* 0x0000000200077212 */ /* 0x000fe200078ec0ff */
[----:B------:R-:W-:Y:S01]  /*7dd0*/  HSET2.LE.AND R0, R8, R243, PT ;  /* 0x000000f308007233 */ /* 0x000fe20003803000 */
[----:B------:R-:W-:Y:S01]  /*7de0*/  F2FP.BF16.PACK_AB R2, R76, R251 ;  /* 0x000000fb4c02723e */ /* 0x000fe200000010ff */
[----:B------:R-:W-:-:S03]  /*7df0*/  IMAD.MOV.U32 R8, RZ, RZ, R85 ;  /* 0x000000ffff087224 */ /* 0x000fc600078e0055 */
[----:B------:R-:W-:Y:S01]  /*7e00*/  LOP3.LUT R4, R0, R2, RZ, 0xc0, !PT ;  /* 0x0000000200047212 */ /* 0x000fe200078ec0ff */
[----:B------:R-:W-:Y:S01]  /*7e10*/  HSET2.LE.AND R0, R5, R243, PT ;  /* 0x000000f305007233 */ /* 0x000fe20003803000 */
[----:B----4-:R-:W-:-:S04]  /*7e20*/  F2FP.BF16.PACK_AB R2, R249, R250 ;  /* 0x000000faf902723e */ /* 0x010fc800000010ff */
[----:B------:R-:W-:Y:S01]  /*7e30*/  LOP3.LUT R5, R0, R2, RZ, 0xc0, !PT ;  /* 0x0000000200057212 */ /* 0x000fe200078ec0ff */
[----:B------:R-:W-:Y:S02]  /*7e40*/  IMAD.U32 R0, RZ, RZ, UR4 ;  /* 0x00000004ff007e24 */ /* 0x000fe4000f8e00ff */
[----:B------:R-:W-:-:S03]  /*7e50*/  IMAD.MOV.U32 R2, RZ, RZ, R160 ;  /* 0x000000ffff027224 */ /* 0x000fc600078e00a0 */
[----:B------:R-:W-:Y:S01]  /*7e60*/  LOP3.LUT R0, R107, UR33, R0, 0x96, !PT ;  /* 0x000000216b007c12 */ /* 0x000fe2000f8e9600 */
[C---:B------:R-:W-:Y:S01]  /*7e70*/  HMMA.16816.F32.BF16 R80, R4.reuse, R120, R32 ;  /* 0x000000780450723c */ /* 0x040fe20000041820 */
[----:B------:R-:W-:Y:S01]  /*7e80*/  IMAD.MOV.U32 R107, RZ, RZ, R79 ;  /* 0x000000ffff6b7224 */ /* 0x000fe200078e004f */
[----:B------:R-:W-:Y:S05]  /*7e90*/  LDSM.16.MT88.4 R32, [R214+0xa800] ;  /* 0x00a80000d620783b */ /* 0x000fea0000004200 */
[----:B------:R-:W-:Y:S01]  /*7ea0*/  IMAD.MOV.U32 R120, RZ, RZ, R163 ;  /* 0x000000ffff787224 */ /* 0x000fe200078e00a3 */
[C---:B------:R-:W-:Y:S01]  /*7eb0*/  HMMA.16816.F32.BF16 R84, R4.reuse, R112, R36 ;  /* 0x000000700454723c */ /* 0x040fe20000041824 */
[----:B------:R-:W-:Y:S01]  /*7ec0*/  IMAD.MOV.U32 R121, RZ, RZ, R147 ;  /* 0x000000ffff797224 */ /* 0x000fe200078e0093 */
[----:B------:R-:W-:Y:S06]  /*7ed0*/  LDSM.16.MT88.4 R36, [R212+0xb800] ;  /* 0x00b80000d424783b */ /* 0x000fec0000004200 */
[C---:B------:R-:W-:Y:S01]  /*7ee0*/  HMMA.16816.F32.BF16 R160, R4.reuse, R116, R24 ;  /* 0x0000007404a0723c */ /* 0x040fe20000041818 */
[----:B------:R-:W-:Y:S06]  /*7ef0*/  LDSM.16.MT88.4 R24, [R214+0x9800] ;  /* 0x00980000d618783b */ /* 0x000fec0000004200 */
[----:B------:R-:W-:Y:S01]  /*7f00*/  IMAD.MOV.U32 R117, RZ, RZ, R149 ;  /* 0x000000ffff757224 */ /* 0x000fe200078e0095 */
[----:B------:R-:W-:Y:S01]  /*7f10*/  HMMA.16816.F32.BF16 R112, R4, R114, R44 ;  /* 0x000000720470723c */ /* 0x000fe2000004182c */
[----:B------:R-:W-:-:S06]  /*7f20*/  IMAD.MOV.U32 R116, RZ, RZ, R8 ;  /* 0x000000ffff747224 */ /* 0x000fcc00078e0008 */
[----:B------:R-:W-:Y:S01]  /*7f30*/  IMAD.MOV.U32 R45, RZ, RZ, R9 ;  /* 0x000000ffff2d7224 */ /* 0x000fe200078e0009 */
[----:B------:R-:W-:Y:S01]  /*7f40*/  HMMA.16816.F32.BF16 R148, R4, R128, R16 ;  /* 0x000000800494723c */ /* 0x000fe20000041810 */
[----:B------:R-:W-:-:S06]  /*7f50*/  IMAD.MOV.U32 R44, RZ, RZ, R78 ;  /* 0x000000ffff2c7224 */ /* 0x000fcc00078e004e */
[----:B------:R-:W-:Y:S01]  /*7f60*/  IMAD.WIDE.U32 R18, R0, -0x326172a9, RZ ;  /* 0xcd9e8d5700127825 */ /* 0x000fe200078e00ff */
[C---:B------:R-:W-:Y:S01]  /*7f70*/  HMMA.16816.F32.BF16 R88, R4.reuse, R124, R20 ;  /* 0x0000007c0458723c */ /* 0x040fe20000041814 */
[----:B------:R-:W-:Y:S02]  /*7f80*/  LDSM.16.MT88.4 R20, [R212+0xa800] ;  /* 0x00a80000d414783b */ /* 0x000fe40000004200 */
[----:B------:R-:W-:Y:S01]  /*7f90*/  IMAD.MOV.U32 R129, RZ, RZ, R2 ;  /* 0x000000ffff817224 */ /* 0x000fe200078e0002 */
[----:B------:R-:W-:Y:S01]  /*7fa0*/  LOP3.LUT R0, R19, UR16, R94, 0x96, !PT ;  /* 0x0000001013007c12 */ /* 0x000fe2000f8e965e */
[----:B------:R-:W-:Y:S01]  /*7fb0*/  IMAD.MOV.U32 R128, RZ, RZ, R3 ;  /* 0x000000ffff807224 */ /* 0x000fe200078e0003 */
[----:B------:R-:W-:Y:S01]  /*7fc0*/  LOP3.LUT R2, R67, UR14, R18, 0x96, !PT ;  /* 0x0000000e43027c12 */ /* 0x000fe2000f8e9612 */
[----:B------:R-:W-:Y:S01]  /*7fd0*/  IMAD.MOV.U32 R94, RZ, RZ, R77 ;  /* 0x000000ffff5e7224 */ /* 0x000fe200078e004d */
[----:B------:R-:W-:Y:S01]  /*7fe0*/  HMMA.16816.F32.BF16 R144, R4, R108, R28 ;  /* 0x0000006c0490723c */ /* 0x000fe2000004181c */
[----:B------:R-:W-:Y:S01]  /*7ff0*/  IMAD.WIDE.U32 R8, R0, -0x2daee0ad, RZ ;  /* 0xd2511f5300087825 */ /* 0x000fe200078e00ff */
[----:B------:R-:W1:Y:S03]  /*8000*/  LDSM.16.MT88.4 R28, [R212+0x9800] ;  /* 0x00980000d41c783b */ /* 0x000e660000004200 */
[----:B------:R-:W-:Y:S01]  /*8010*/  IMAD.WIDE.U32 R2, R2, -0x2daee0ad, RZ ;  /* 0xd2511f5302027825 */ /* 0x000fe200078e00ff */
[----:B------:R-:W-:-:S02]  /*8020*/  LOP3.LUT R9, R9, UR13, R92, 0x96, !PT ;  /* 0x0000000d09097c12 */ /* 0x000fc4000f8e965c */
[----:B------:R-:W-:Y:S01]  /*8030*/  HMMA.16816.F32.BF16 R76, R4, R122, R48 ;  /* 0x0000007a044c723c */ /* 0x000fe20000041830 */
        /* <DEDUP_REMOVED lines=10> */
[C---:B------:R-:W-:Y:S03]  /*80e0*/  HMMA.16816.F32.BF16 R68, R4.reuse, R126, R68 ;  /* 0x0000007e0444723c */ /* 0x040fe60000041844 */
[----:B------:R-:W-:Y:S01]  /*80f0*/  FFMA.FTZ R0, R142, c[0x0][0x23c], -R15 ;  /* 0x00008f008e007a23 */ /* 0x000fe2000001080f */
[----:B------:R-:W-:Y:S01]  /*8100*/  LOP3.LUT R3, R49, UR7, R8, 0x96, !PT ;  /* 0x0000000731037c12 */ /* 0x000fe2000f8e9608 */
[----:B------:R-:W-:Y:S01]  /*8110*/  IMAD.MOV.U32 R122, RZ, RZ, R247 ;  /* 0x000000ffff7a7224 */ /* 0x000fe200078e00f7 */
[----:B------:R-:W-:Y:S01]  /*8120*/  LOP3.LUT R8, R9, UR9, R2, 0x96, !PT ;  /* 0x0000000909087c12 */ /* 0x000fe2000f8e9602 */
[----:B------:R-:W-:Y:S01]  /*8130*/  FFMA.FTZ R9, R141, c[0x0][0x23c], -R15 ;  /* 0x00008f008d097a23 */ /* 0x000fe2000001080f */
[----:B------:R2:W-:Y:S01]  /*8140*/  MUFU.EX2 R247, R0 ;  /* 0x0000000000f77308 */ /* 0x0005e20000000800 */
[----:B------:R-:W-:Y:S01]  /*8150*/  IMAD.WIDE.U32 R2, R3, -0x326172a9, RZ ;  /* 0xcd9e8d5703027825 */ /* 0x000fe200078e00ff */
[----:B------:R-:W-:Y:S03]  /*8160*/  HMMA.16816.F32.BF16 R72, R4, R130, R72 ;  /* 0x000000820448723c */ /* 0x000fe60000041848 */
[----:B------:R-:W-:Y:S01]  /*8170*/  IMAD.WIDE.U32 R40, R8, -0x326172a9, RZ ;  /* 0xcd9e8d5708287825 */ /* 0x000fe200078e00ff */
[----:B------:R-:W-:-:S03]  /*8180*/  SHF.R.U32.HI R16, RZ, 0x18, R2 ;  /* 0x00000018ff107819 */ /* 0x000fc60000011602 */
[----:B------:R-:W-:Y:S02]  /*8190*/  IMAD.MOV.U32 R47, RZ, RZ, R246 ;  /* 0x000000ffff2f7224 */ /* 0x000fe400078e00f6 */
[----:B------:R-:W-:Y:S01]  /*81a0*/  IMAD.MOV.U32 R124, RZ, RZ, R11 ;  /* 0x000000ffff7c7224 */ /* 0x000fe200078e000b */
[----:B------:R3:W-:Y:S01]  /*81b0*/  MUFU.EX2 R246, R9 ;  /* 0x0000000900f67308 */ /* 0x0007e20000000800 */
[----:B------:R-:W-:Y:S01]  /*81c0*/  SHF.R.U32.HI R11, RZ, 0x10, R2 ;  /* 0x00000010ff0b7819 */ /* 0x000fe20000011602 */
[----:B------:R-:W-:Y:S01]  /*81d0*/  FFMA.FTZ R8, R140, c[0x0][0x23c], -R15 ;  /* 0x00008f008c087a23 */ /* 0x000fe2000001080f */
[----:B--2---:R-:W-:Y:S01]  /*81e0*/  LOP3.LUT R0, R2, 0xffff, RZ, 0xc0, !PT ;  /* 0x0000ffff02007812 */ /* 0x004fe200078ec0ff */
[----:B------:R-:W-:Y:S02]  /*81f0*/  IMAD.MOV.U32 R123, RZ, RZ, R248 ;  /* 0x000000ffff7b7224 */ /* 0x000fe400078e00f8 */
[----:B------:R-:W-:Y:S01]  /*8200*/  IMAD.MOV.U32 R92, RZ, RZ, R65 ;  /* 0x000000ffff5c7224 */ /* 0x000fe200078e0041 */
[----:B------:R-:W-:Y:S01]  /*8210*/  SHF.R.U32.HI R0, RZ, 0x8, R0 ;  /* 0x00000008ff007819 */ /* 0x000fe20000011600 */
[----:B------:R2:W-:Y:S01]  /*8220*/  MUFU.EX2 R245, R8 ;  /* 0x0000000800f57308 */ /* 0x0005e20000000800 */
[----:B------:R-:W-:-:S02]  /*8230*/  IMAD.MOV.U32 R51, RZ, RZ, R64 ;  /* 0x000000ffff337224 */ /* 0x000fc400078e0040 */
[----:B------:R-:W-:Y:S01]  /*8240*/  HMMA.16816.F32.BF16 R64, R4, R110, R52 ;  /* 0x0000006e0440723c */ /* 0x000fe20000041834 */
[----:B------:R-:W4:Y:S01]  /*8250*/  LDSM.16.MT88.4 R52, [R214+0xb800] ;  /* 0x00b80000d634783b */ /* 0x000f220000004200 */
[----:B------:R-:W-:Y:S01]  /*8260*/  IMAD.MOV.U32 R49, RZ, RZ, R99 ;  /* 0x000000ffff317224 */ /* 0x000fe200078e0063 */
[----:B---3--:R-:W-:Y:S02]  /*8270*/  LOP3.LUT R9, R2, 0xff, RZ, 0xc0, !PT ;  /* 0x000000ff02097812 */ /* 0x008fe400078ec0ff */
[----:B------:R3:W5:Y:S01]  /*8280*/  MUFU.EX2 R248, R10 ;  /* 0x0000000a00f87308 */ /* 0x0007620000000800 */
[----:B------:R-:W-:Y:S01]  /*8290*/  LOP3.LUT R2, R3, UR17, R40, 0x96, !PT ;  /* 0x0000001103027c12 */ /* 0x000fe2000f8e9628 */
[----:B------:R-:W-:Y:S01]  /*82a0*/  IMAD.MOV.U32 R119, RZ, RZ, R59 ;  /* 0x000000ffff777224 */ /* 0x000fe200078e003b */
[----:B------:R-:W-:Y:S01]  /*82b0*/  PRMT R17, R9, 0x5410, R0 ;  /* 0x0000541009117816 */ /* 0x000fe20000000000 */
[----:B------:R-:W-:Y:S01]  /*82c0*/  FFMA.FTZ R0, R199, c[0x0][0x23c], -R14 ;  /* 0x00008f00c7007a23 */ /* 0x000fe2000001080e */
[----:B------:R-:W-:-:S02]  /*82d0*/  LOP3.LUT R3, R2, 0xffff, RZ, 0xc0, !PT ;  /* 0x0000ffff02037812 */ /* 0x000fc400078ec0ff */
[--C-:B------:R-:W-:Y:S01]  /*82e0*/  SHF.R.U32.HI R9, RZ, 0x18, R2.reuse ;  /* 0x00000018ff097819 */ /* 0x100fe20000011602 */
[----:B------:R1:W-:Y:S01]  /*82f0*/  MUFU.EX2 R199, R0 ;  /* 0x0000000000c77308 */ /* 0x0003e20000000800 */
[----:B--2---:R-:W-:Y:S02]  /*8300*/  SHF.R.U32.HI R8, RZ, 0x10, R2 ;  /* 0x00000010ff087819 */ /* 0x004fe40000011602 */
[----:B---3--:R-:W-:Y:S02]  /*8310*/  LOP3.LUT R10, R2, 0xff, RZ, 0xc0, !PT ;  /* 0x000000ff020a7812 */ /* 0x008fe400078ec0ff */
[----:B------:R-:W-:Y:S02]  /*8320*/  SHF.R.U32.HI R2, RZ, 0x8, R3 ;  /* 0x00000008ff027819 */ /* 0x000fe40000011603 */
[----:B------:R-:W-:Y:S01]  /*8330*/  LOP3.LUT R3, R8, 0xff, RZ, 0xc0, !PT ;  /* 0x000000ff08037812 */ /* 0x000fe200078ec0ff */
[----:B------:R-:W-:Y:S01]  /*8340*/  FFMA.FTZ R8, R197, c[0x0][0x23c], -R14 ;  /* 0x00008f00c5087a23 */ /* 0x000fe2000001080e */
[----:B-1----:R-:W-:-:S03]  /*8350*/  LOP3.LUT R0, R11, 0xff, RZ, 0xc0, !PT ;  /* 0x000000ff0b007812 */ /* 0x002fc600078ec0ff */
[----:B------:R1:W2:Y:S01]  /*8360*/  MUFU.EX2 R198, R8 ;  /* 0x0000000800c67308 */ /* 0x0002a20000000800 */
[----:B------:R-:W-:Y:S02]  /*8370*/  PRMT R11, R0, 0x5410, R16 ;  /* 0x00005410000b7816 */ /* 0x000fe40000000010 */
[----:B------:R-:W-:Y:S01]  /*8380*/  PRMT R0, R10, 0x5410, R2 ;  /* 0x000054100a007816 */ /* 0x000fe20000000002 */
[--C-:B------:R-:W-:Y:S02]  /*8390*/  FFMA.FTZ R2, R196, c[0x0][0x23c], -R14.reuse ;  /* 0x00008f00c4027a23 */ /* 0x100fe4000001080e */
[--C-:B------:R-:W-:Y:S02]  /*83a0*/  FFMA.FTZ R10, R205, c[0x0][0x23c], -R14.reuse ;  /* 0x00008f00cd0a7a23 */ /* 0x100fe4000001080e */
[----:B------:R-:W-:Y:S01]  /*83b0*/  HSET2.LE.AND R0, R0, R243, PT ;  /* 0x000000f300007233 */ /* 0x000fe20003803000 */
[----:B------:R5:W-:Y:S01]  /*83c0*/  MUFU.EX2 R196, R2 ;  /* 0x0000000200c47308 */ /* 0x000be20000000800 */
[----:B-1----:R-:W-:Y:S01]  /*83d0*/  PRMT R8, R3, 0x5410, R9 ;  /* 0x0000541003087816 */ /* 0x002fe20000000009 */
[----:B------:R-:W-:-:S06]  /*83e0*/  FFMA.FTZ R3, R143, c[0x0][0x23c], -R14 ;  /* 0x00008f008f037a23 */ /* 0x000fcc000001080e */
[----:B------:R-:W-:Y:S01]  /*83f0*/  MUFU.EX2 R40, R10 ;  /* 0x0000000a00287308 */ /* 0x000fe20000000800 */
[----:B-----5:R-:W-:-:S07]  /*8400*/  F2FP.BF16.PACK_AB R2, R247, R248 ;  /* 0x000000f8f702723e */ /* 0x020fce00000010ff */
[----:B------:R-:W1:Y:S01]  /*8410*/  MUFU.EX2 R197, R3 ;  /* 0x0000000300c57308 */ /* 0x000e620000000800 */
        /* <DEDUP_REMOVED lines=8> */
[----:B-1----:R-:W-:Y:S01]  /*84a0*/  F2FP.BF16.PACK_AB R2, R197, R196 ;  /* 0x000000c4c502723e */ /* 0x002fe200000010ff */
[----:B------:R-:W-:-:S03]  /*84b0*/  FFMA.FTZ R11, R203, c[0x0][0x23c], -R14 ;  /* 0x00008f00cb0b7a23 */ /* 0x000fc6000001080e */
[----:B------:R-:W-:Y:S02]  /*84c0*/  LOP3.LUT R7, R0, R2, RZ, 0xc0, !PT ;  /* 0x0000000200077212 */ /* 0x000fe400078ec0ff */
[----:B------:R-:W-:Y:S02]  /*84d0*/  LOP3.LUT R0, R19, UR16, R244, 0x96, !PT ;  /* 0x0000001013007c12 */ /* 0x000fe4000f8e96f4 */
[----:B------:R-:W-:-:S03]  /*84e0*/  LOP3.LUT R2, R43, UR14, R18, 0x96, !PT ;  /* 0x0000000e2b027c12 */ /* 0x000fc6000f8e9612 */
[----:B------:R-:W-:Y:S02]  /*84f0*/  HMMA.16816.F32.BF16 R108, R4, R28, R192 ;  /* 0x0000001c046c723c */ /* 0x000fe400000418c0 */
[----:B------:R-:W-:-:S05]  /*8500*/  IMAD.WIDE.U32 R2, R2, -0x2daee0ad, RZ ;  /* 0xd2511f5302027825 */ /* 0x000fca00078e00ff */
        /* <DEDUP_REMOVED lines=16> */
[C---:B----4-:R-:W-:Y:S01]  /*8610*/  HMMA.16816.F32.BF16 R180, R4.reuse, R52, R180 ;  /* 0x0000003404b4723c */ /* 0x050fe200000418b4 */
        /* <DEDUP_REMOVED lines=10> */
[----:B------:R-:W-:Y:S01]  /*86c0*/  IMAD.MOV.U32 R47, RZ, RZ, R45 ;  /* 0x000000ffff2f7224 */ /* 0x000fe200078e002d */
[----:B------:R-:W-:Y:S01]  /*86d0*/  LDSM.16.MT88.4 R164, [R214+0xac00] ;  /* 0x00ac0000d6a4783b */ /* 0x000fe20000004200 */
[----:B------:R-:W-:Y:S02]  /*86e0*/  IMAD.MOV.U32 R118, RZ, RZ, R51 ;  /* 0x000000ffff767224 */ /* 0x000fe400078e0033 */
[----:B------:R-:W-:-:S03]  /*86f0*/  IMAD.MOV.U32 R205, RZ, RZ, R117 ;  /* 0x000000ffffcd7224 */ /* 0x000fc600078e0075 */
[C---:B------:R-:W-:Y:S08]  /*8700*/  HMMA.16816.F32.BF16 R136, R4.reuse, R26, R136 ;  /* 0x0000001a0488723c */ /* 0x040ff00000041888 */
[C---:B------:R-:W-:Y:S08]  /*8710*/  HMMA.16816.F32.BF16 R152, R4.reuse, R22, R152 ;  /* 0x000000160498723c */ /* 0x040ff00000041898 */
[C---:B------:R-:W-:Y:S08]  /*8720*/  HMMA.16816.F32.BF16 R168, R4.reuse, R34, R168 ;  /* 0x0000002204a8723c */ /* 0x040ff000000418a8 */
[C---:B------:R-:W-:Y:S08]  /*8730*/  HMMA.16816.F32.BF16 R172, R4.reuse, R38, R172 ;  /* 0x0000002604ac723c */ /* 0x040ff000000418ac */
[----:B------:R-:W-:Y:S01]  /*8740*/  HMMA.16816.F32.BF16 R176, R4, R54, R132 ;  /* 0x0000003604b0723c */ /* 0x000fe20000041884 */
[----:B------:R-:W-:Y:S06]  /*8750*/  LDSM.16.MT88.4 R132, [R214+0x9c00] ;  /* 0x009c0000d684783b */ /* 0x000fec0000004200 */
[----:B------:R-:W-:-:S04]  /*8760*/  IMAD.WIDE.U32 R4, R0, -0x2daee0ad, RZ ;  /* 0xd2511f5300047825 */ /* 0x000fc800078e00ff */
[----:B------:R-:W-:Y:S01]  /*8770*/  FFMA.FTZ R6, R235, c[0x0][0x23c], -R12 ;  /* 0x00008f00eb067a23 */ /* 0x000fe2000001080c */
[----:B------:R-:W-:Y:S01]  /*8780*/  LOP3.LUT R5, R5, UR13, R56, 0x96, !PT ;  /* 0x0000000d05057c12 */ /* 0x000fe2000f8e9638 */
[----:B------:R-:W-:Y:S01]  /*8790*/  IMAD.MOV.U32 R235, RZ, RZ, R49 ;  /* 0x000000ffffeb7224 */ /* 0x000fe200078e0031 */
[----:B------:R-:W-:Y:S01]  /*87a0*/  LOP3.LUT R0, R3, UR11, R4, 0x96, !PT ;  /* 0x0000000b03007c12 */ /* 0x000fe2000f8e9604 */
[----:B------:R1:W-:Y:S02]  /*87b0*/  MUFU.EX2 R185, R6 ;  /* 0x0000000600b97308 */ /* 0x0003e40000000800 */
[----:B------:R-:W-:-:S04]  /*87c0*/  IMAD.WIDE.U32 R4, R5, -0x326172a9, RZ ;  /* 0xcd9e8d5705047825 */ /* 0x000fc800078e00ff */
[----:B------:R-:W-:Y:S01]  /*87d0*/  IMAD.WIDE.U32 R44, R0, -0x326172a9, RZ ;  /* 0xcd9e8d57002c7825 */ /* 0x000fe200078e00ff */
[----:B------:R-:W-:-:S04]  /*87e0*/  LOP3.LUT R3, R5, UR12, R42, 0x96, !PT ;  /* 0x0000000c05037c12 */ /* 0x000fc8000f8e962a */
[----:B------:R-:W-:Y:S01]  /*87f0*/  LOP3.LUT R0, R45, UR10, R4, 0x96, !PT ;  /* 0x0000000a2d007c12 */ /* 0x000fe2000f8e9604 */
[----:B------:R-:W-:-:S04]  /*8800*/  IMAD.WIDE.U32 R4, R3, -0x2daee0ad, RZ ;  /* 0xd2511f5303047825 */ /* 0x000fc800078e00ff */
[----:B------:R-:W-:Y:S01]  /*8810*/  IMAD.WIDE.U32 R42, R0, -0x2daee0ad, RZ ;  /* 0xd2511f53002a7825 */ /* 0x000fe200078e00ff */
[----:B-1----:R-:W-:-:S03]  /*8820*/  LOP3.LUT R6, R5, UR9, R2, 0x96, !PT ;  /* 0x0000000905067c12 */ /* 0x002fc6000f8e9602 */
[----:B------:R-:W-:Y:S01]  /*8830*/  FFMA.FTZ R0, R232, c[0x0][0x23c], -R12 ;  /* 0x00008f00e8007a23 */ /* 0x000fe2000001080c */
[----:B------:R-:W-:Y:S01]  /*8840*/  LOP3.LUT R2, R43, UR7, R4, 0x96, !PT ;  /* 0x000000072b027c12 */ /* 0x000fe2000f8e9604 */
[----:B------:R-:W-:Y:S02]  /*8850*/  IMAD.MOV.U32 R232, RZ, RZ, R107 ;  /* 0x000000ffffe87224 */ /* 0x000fe400078e006b */
[----:B------:R1:W-:Y:S01]  /*8860*/  MUFU.EX2 R107, R0 ;  /* 0x00000000006b7308 */ /* 0x0003e20000000800 */
[----:B------:R-:W-:Y:S02]  /*8870*/  FFMA.FTZ R4, R211, c[0x0][0x23c], -R12 ;  /* 0x00008f00d3047a23 */ /* 0x000fe4000001080c */
[----:B------:R-:W-:-:S04]  /*8880*/  IMAD.WIDE.U32 R2, R2, -0x326172a9, RZ ;  /* 0xcd9e8d5702027825 */ /* 0x000fc800078e00ff */
[----:B------:R-:W-:Y:S01]  /*8890*/  FFMA.FTZ R5, R207, c[0x0][0x23c], -R12 ;  /* 0x00008f00cf057a23 */ /* 0x000fe2000001080c */
[----:B------:R2:W-:Y:S01]  /*88a0*/  MUFU.EX2 R184, R4 ;  /* 0x0000000400b87308 */ /* 0x0005e20000000800 */
[----:B------:R-:W-:-:S04]  /*88b0*/  IMAD.WIDE.U32 R18, R6, -0x326172a9, RZ ;  /* 0xcd9e8d5706127825 */ /* 0x000fc800078e00ff */
[----:B------:R-:W-:Y:S02]  /*88c0*/  IMAD.MOV.U32 R207, RZ, RZ, R50 ;  /* 0x000000ffffcf7224 */ /* 0x000fe400078e0032 */
[----:B------:R-:W-:Y:S01]  /*88d0*/  IMAD.MOV.U32 R50, RZ, RZ, R106 ;  /* 0x000000ffff327224 */ /* 0x000fe200078e006a */
[C---:B-1----:R-:W-:Y:S01]  /*88e0*/  LOP3.LUT R0, R2.reuse, 0xffff, RZ, 0xc0, !PT ;  /* 0x0000ffff02007812 */ /* 0x042fe200078ec0ff */
[----:B------:R1:W3:Y:S01]  /*88f0*/  MUFU.EX2 R106, R5 ;  /* 0x00000005006a7308 */ /* 0x0002e20000000800 */
[----:B------:R-:W-:Y:S02]  /*8900*/  IMAD.MOV.U32 R211, RZ, RZ, R47 ;  /* 0x000000ffffd37224 */ /* 0x000fe400078e002f */
[----:B--2---:R-:W-:Y:S02]  /*8910*/  SHF.R.U32.HI R4, RZ, 0x8, R0 ;  /* 0x00000008ff047819 */ /* 0x004fe40000011600 */
[----:B------:R-:W-:-:S04]  /*8920*/  LOP3.LUT R0, R2, 0xff, RZ, 0xc0, !PT ;  /* 0x000000ff02007812 */ /* 0x000fc800078ec0ff */
[----:B------:R-:W-:Y:S01]  /*8930*/  PRMT R8, R0, 0x5410, R4 ;  /* 0x0000541000087816 */ /* 0x000fe20000000004 */
[----:B------:R-:W-:Y:S01]  /*8940*/  FFMA.FTZ R4, R209, c[0x0][0x23c], -R13 ;  /* 0x00008f00d1047a23 */ /* 0x000fe2000001080d */
[----:B------:R-:W-:Y:S01]  /*8950*/  SHF.R.U32.HI R0, RZ, 0x10, R2 ;  /* 0x00000010ff007819 */ /* 0x000fe20000011602 */
[----:B------:R-:W-:Y:S01]  /*8960*/  IMAD.MOV.U32 R209, RZ, RZ, R92 ;  /* 0x000000ffffd17224 */ /* 0x000fe200078e005c */
[----:B-1----:R-:W-:Y:S01]  /*8970*/  SHF.R.U32.HI R5, RZ, 0x18, R2 ;  /* 0x00000018ff057819 */ /* 0x002fe20000011602 */
[----:B------:R-:W-:Y:S01]  /*8980*/  IMAD.MOV.U32 R92, RZ, RZ, R93 ;  /* 0x000000ffff5c7224 */ /* 0x000fe200078e005d */
[----:B------:R-:W-:Y:S01]  /*8990*/  LOP3.LUT R2, R3, UR17, R18, 0x96, !PT ;  /* 0x0000001103027c12 */ /* 0x000fe2000f8e9612 */
[----:B------:R-:W-:Y:S01]  /*89a0*/  IMAD.MOV.U32 R93, RZ, RZ, R94 ;  /* 0x000000ffff5d7224 */ /* 0x000fe200078e005e */
[----:B------:R-:W-:Y:S01]  /*89b0*/  LOP3.LUT R0, R0, 0xff, RZ, 0xc0, !PT ;  /* 0x000000ff00007812 */ /* 0x000fe200078ec0ff */
[----:B------:R-:W-:Y:S01]  /*89c0*/  IMAD.MOV.U32 R94, RZ, RZ, R95 ;  /* 0x000000ffff5e7224 */ /* 0x000fe200078e005f */
[----:B------:R-:W-:Y:S01]  /*89d0*/  LOP3.LUT R6, R2, 0xff, RZ, 0xc0, !PT ;  /* 0x000000ff02067812 */ /* 0x000fe200078ec0ff */
[----:B------:R-:W-:Y:S01]  /*89e0*/  FFMA.FTZ R3, R206, c[0x0][0x23c], -R13 ;  /* 0x00008f00ce037a23 */ /* 0x000fe2000001080d */
[----:B------:R-:W-:Y:S01]  /*89f0*/  PRMT R7, R0, 0x5410, R5 ;  /* 0x0000541000077816 */ /* 0x000fe20000000005 */
[----:B------:R-:W-:Y:S01]  /*8a00*/  IMAD.MOV.U32 R95, RZ, RZ, R128 ;  /* 0x000000ffff5f7224 */ /* 0x000fe200078e0080 */
[----:B------:R-:W-:Y:S01]  /*8a10*/  LOP3.LUT R0, R2, 0xffff, RZ, 0xc0, !PT ;  /* 0x0000ffff02007812 */ /* 0x000fe200078ec0ff */
[----:B------:R-:W-:Y:S01]  /*8a20*/  IMAD.MOV.U32 R128, RZ, RZ, R129 ;  /* 0x000000ffff807224 */ /* 0x000fe200078e0081 */
[----:B------:R-:W-:Y:S01]  /*8a30*/  SHF.R.U32.HI R5, RZ, 0x18, R2 ;  /* 0x00000018ff057819 */ /* 0x000fe20000011602 */
[----:B------:R-:W-:-:S02]  /*8a40*/  IMAD.MOV.U32 R129, RZ, RZ, R58 ;  /* 0x000000ffff817224 */ /* 0x000fc400078e003a */
[----:B------:R-:W-:Y:S02]  /*8a50*/  IMAD.MOV.U32 R206, RZ, RZ, R100 ;  /* 0x000000ffffce7224 */ /* 0x000fe400078e0064 */
[----:B------:R-:W-:Y:S01]  /*8a60*/  IMAD.MOV.U32 R58, RZ, RZ, R105 ;  /* 0x000000ffff3a7224 */ /* 0x000fe200078e0069 */
[----:B------:R1:W-:Y:S01]  /*8a70*/  MUFU.EX2 R100, R3 ;  /* 0x0000000300647308 */ /* 0x0003e20000000800 */
[----:B------:R-:W-:Y:S02]  /*8a80*/  IMAD.MOV.U32 R47, RZ, RZ, R93 ;  /* 0x000000ffff2f7224 */ /* 0x000fe400078e005d */
[----:B------:R-:W-:Y:S02]  /*8a90*/  IMAD.MOV.U32 R49, RZ, RZ, R129 ;  /* 0x000000ffff317224 */ /* 0x000fe400078e0081 */
[----:B------:R-:W-:Y:S02]  /*8aa0*/  IMAD.MOV.U32 R93, RZ, RZ, R128 ;  /* 0x000000ffff5d7224 */ /* 0x000fe400078e0080 */
[----:B------:R-:W-:Y:S01]  /*8ab0*/  IMAD.MOV.U32 R203, RZ, RZ, R95 ;  /* 0x000000ffffcb7224 */ /* 0x000fe200078e005f */
[----:B------:R2:W4:Y:S01]  /*8ac0*/  MUFU.EX2 R105, R4 ;  /* 0x0000000400697308 */ /* 0x0005220000000800 */
[----:B-1----:R-:W-:Y:S01]  /*8ad0*/  SHF.R.U32.HI R3, RZ, 0x10, R2 ;  /* 0x00000010ff037819 */ /* 0x002fe20000011602 */
[----:B------:R-:W-:-:S02]  /*8ae0*/  FFMA.FTZ R2, R236, c[0x0][0x23c], -R13 ;  /* 0x00008f00ec027a23 */ /* 0x000fc4000001080d */
[----:B------:R-:W-:-:S04]  /*8af0*/  IMAD.MOV.U32 R236, RZ, RZ, R50 ;  /* 0x000000ffffec7224 */ /* 0x000fc800078e0032 */
[----:B------:R3:W-:Y:S01]  /*8b00*/  MUFU.EX2 R51, R2 ;  /* 0x0000000200337308 */ /* 0x0007e20000000800 */
[----:B--2---:R-:W-:Y:S02]  /*8b10*/  SHF.R.U32.HI R4, RZ, 0x8, R0 ;  /* 0x00000008ff047819 */ /* 0x004fe40000011600 */
[----:B------:R-:W-:Y:S01]  /*8b20*/  LOP3.LUT R0, R3, 0xff, RZ, 0xc0, !PT ;  /* 0x000000ff03007812 */ /* 0x000fe200078ec0ff */
[----:B------:R-:W-:Y:S01]  /*8b30*/  FFMA.FTZ R3, R231, c[0x0][0x23c], -R13 ;  /* 0x00008f00e7037a23 */ /* 0x000fe2000001080d */
[----:B------:R-:W-:Y:S01]  /*8b40*/  PRMT R4, R6, 0x5410, R4 ;  /* 0x0000541006047816 */ /* 0x000fe20000000004 */
[----:B------:R-:W-:Y:S01]  /*8b50*/  IMAD.MOV.U32 R231, RZ, RZ, R92 ;  /* 0x000000ffffe77224 */ /* 0x000fe200078e005c */
[----:B------:R-:W-:Y:S01]  /*8b60*/  PRMT R5, R0, 0x5410, R5 ;  /* 0x0000541000057816 */ /* 0x000fe20000000005 */
[----:B------:R-:W-:Y:S01]  /*8b70*/  HSET2.LE.AND R0, R8, R243, PT ;  /* 0x000000f308007233 */ /* 0x000fe20003803000 */
[----:B------:R-:W1:Y:S01]  /*8b80*/  MUFU.EX2 R50, R3 ;  /* 0x0000000300327308 */ /* 0x000e620000000800 */
[----:B------:R-:W-:Y:S01]  /*8b90*/  IMAD.MOV.U32 R92, RZ, RZ, R58 ;  /* 0x000000ffff5c7224 */ /* 0x000fe200078e003a */
[----:B---3--:R-:W-:-:S04]  /*8ba0*/  F2FP.BF16.PACK_AB R2, R106, R184 ;  /* 0x000000b86a02723e */ /* 0x008fc800000010ff */
        /* <DEDUP_REMOVED lines=13> */
[----:B------:R1:W-:Y:S01]  /*8c80*/  MUFU.EX2 R45, R0 ;  /* 0x00000000002d7308 */ /* 0x0003e20000000800 */
[----:B------:R-:W-:Y:S01]  /*8c90*/  IMAD.MOV.U32 R208, RZ, RZ, R118 ;  /* 0x000000ffffd07224 */ /* 0x000fe200078e0076 */
[----:B------:R-:W-:Y:S01]  /*8ca0*/  HMMA.16816.F32.BF16 R60, R4, R34, R60 ;  /* 0x00000022043c723c */ /* 0x000fe2000004183c */
[----:B------:R-:W-:-:S05]  /*8cb0*/  IMAD.WIDE.U32 R2, R2, -0x2daee0ad, RZ ;  /* 0xd2511f5302027825 */ /* 0x000fca00078e00ff */
[C---:B------:R-:W-:Y:S01]  /*8cc0*/  LOP3.LUT R8, R2.reuse, 0xffff, RZ, 0xc0, !PT ;  /* 0x0000ffff02087812 */ /* 0x040fe200078ec0ff */
[----:B------:R-:W-:Y:S01]  /*8cd0*/  MUFU.EX2 R34, R11 ;  /* 0x0000000b00227308 */ /* 0x000fe20000000800 */
[----:B------:R-:W-:Y:S01]  /*8ce0*/  LOP3.LUT R9, R2, 0xff, RZ, 0xc0, !PT ;  /* 0x000000ff02097812 */ /* 0x000fe200078ec0ff */
[----:B------:R-:W-:Y:S01]  /*8cf0*/  HMMA.16816.F32.BF16 R160, R4, R32, R160 ;  /* 0x0000002004a0723c */ /* 0x000fe200000418a0 */
[----:B------:R-:W-:Y:S01]  /*8d00*/  SHF.R.U32.HI R16, RZ, 0x10, R2 ;  /* 0x00000010ff107819 */ /* 0x000fe20000011602 */
[----:B-1----:R-:W-:Y:S02]  /*8d10*/  FFMA.FTZ R0, R202, c[0x0][0x23c], -R15 ;  /* 0x00008f00ca007a23 */ /* 0x002fe4000001080f */
[----:B------:R-:W-:-:S04]  /*8d20*/  IMAD.MOV.U32 R202, RZ, RZ, R47 ;  /* 0x000000ffffca7224 */ /* 0x000fc800078e002f */
[C---:B------:R-:W-:Y:S01]  /*8d30*/  HMMA.16816.F32.BF16 R56, R4.reuse, R28, R84 ;  /* 0x0000001c0438723c */ /* 0x040fe20000041854 */
[----:B------:R1:W2:Y:S07]  /*8d40*/  MUFU.EX2 R47, R0 ;  /* 0x00000000002f7308 */ /* 0x0002ae0000000800 */
[C---:B------:R-:W-:Y:S01]  /*8d50*/  HMMA.16816.F32.BF16 R128, R4.reuse, R24, R80 ;  /* 0x000000180480723c */ /* 0x040fe20000041850 */
[----:B------:R-:W3:Y:S07]  /*8d60*/  LDSM.16.MT88.4 R80, [R212+0xbc00] ;  /* 0x00bc0000d450783b */ /* 0x000eee0000004200 */
[----:B------:R-:W-:Y:S01]  /*8d70*/  HMMA.16816.F32.BF16 R144, R4, R20, R144 ;  /* 0x000000140490723c */ /* 0x000fe20000041890 */
[----:B-1----:R-:W-:-:S02]  /*8d80*/  FFMA.FTZ R0, R201, c[0x0][0x23c], -R15 ;  /* 0x00008f00c9007a23 */ /* 0x002fc4000001080f */
[----:B------:R-:W-:Y:S02]  /*8d90*/  IMAD.MOV.U32 R201, RZ, RZ, R49 ;  /* 0x000000ffffc97224 */ /* 0x000fe400078e0031 */
[----:B------:R1:W-:Y:S03]  /*8da0*/  MUFU.EX2 R49, R0 ;  /* 0x0000000000317308 */ /* 0x0003e60000000800 */
[C---:B------:R-:W-:Y:S08]  /*8db0*/  HMMA.16816.F32.BF16 R64, R4.reuse, R22, R64 ;  /* 0x000000160440723c */ /* 0x040ff00000041840 */
[----:B------:R-:W-:Y:S01]  /*8dc0*/  HMMA.16816.F32.BF16 R20, R4, R36, R88 ;  /* 0x000000240414723c */ /* 0x000fe20000041858 */
[----:B-1----:R-:W-:Y:S01]  /*8dd0*/  FFMA.FTZ R0, R200, c[0x0][0x23c], -R15 ;  /* 0x00008f00c8007a23 */ /* 0x002fe2000001080f */
[----:B------:R-:W-:Y:S01]  /*8de0*/  SHF.R.U32.HI R15, RZ, 0x18, R2 ;  /* 0x00000018ff0f7819 */ /* 0x000fe20000011602 */
[----:B------:R-:W-:-:S05]  /*8df0*/  FFMA.FTZ R2, R204, c[0x0][0x23c], -R14 ;  /* 0x00008f00cc027a23 */ /* 0x000fca000001080e */
[----:B------:R-:W-:Y:S01]  /*8e00*/  HMMA.16816.F32.BF16 R84, R4, R52, R148 ;  /* 0x000000340454723c */ /* 0x000fe20000041894 */
[----:B------:R1:W-:Y:S01]  /*8e10*/  MUFU.EX2 R43, R0 ;  /* 0x00000000002b7308 */ /* 0x0003e20000000800 */
[----:B------:R-:W-:Y:S01]  /*8e20*/  IMAD.MOV.U32 R200, RZ, RZ, R92 ;  /* 0x000000ffffc87224 */ /* 0x000fe200078e005c */
[----:B------:R-:W-:Y:S01]  /*8e30*/  LDSM.16.MT88.4 R148, [R212+0xac00] ;  /* 0x00ac0000d494783b */ /* 0x000fe20000004200 */
[----:B------:R-:W-:-:S04]  /*8e40*/  IMAD.MOV.U32 R204, RZ, RZ, R94 ;  /* 0x000000ffffcc7224 */ /* 0x000fc800078e005e */
[C---:B------:R-:W-:Y:S01]  /*8e50*/  HMMA.16816.F32.BF16 R28, R4.reuse, R30, R112 ;  /* 0x0000001e041c723c */ /* 0x040fe20000041870 */
[----:B------:R-:W-:Y:S07]  /*8e60*/  MUFU.EX2 R35, R2 ;  /* 0x0000000200237308 */ /* 0x000fee0000000800 */
[----:B------:R-:W-:Y:S01]  /*8e70*/  HMMA.16816.F32.BF16 R24, R4, R26, R76 ;  /* 0x0000001a0418723c */ /* 0x000fe2000004184c */
[----:B-1----:R-:W-:Y:S02]  /*8e80*/  FFMA.FTZ R0, R210, c[0x0][0x23c], -R14 ;  /* 0x00008f00d2007a23 */ /* 0x002fe4000001080e */
[----:B------:R-:W-:-:S02]  /*8e90*/  IMAD.MOV.U32 R210, RZ, RZ, R93 ;  /* 0x000000ffffd27224 */ /* 0x000fc400078e005d */
[----:B------:R1:W4:Y:S03]  /*8ea0*/  MUFU.EX2 R41, R0 ;  /* 0x0000000000297308 */ /* 0x0003260000000800 */
[C---:B------:R-:W-:Y:S08]  /*8eb0*/  HMMA.16816.F32.BF16 R36, R4.reuse, R38, R68 ;  /* 0x000000260424723c */ /* 0x040ff00000041844 */
[----:B------:R-:W-:Y:S01]  /*8ec0*/  HMMA.16816.F32.BF16 R52, R4, R54, R72 ;  /* 0x000000360434723c */ /* 0x000fe20000041848 */
[----:B-1----:R-:W-:Y:S01]  /*8ed0*/  LOP3.LUT R0, R3, UR18, R48, 0x96, !PT ;  /* 0x0000001203007c12 */ /* 0x002fe2000f8e9630 */
[----:B------:R-:W-:Y:S01]  /*8ee0*/  IMAD.MOV.U32 R48, RZ, RZ, R116 ;  /* 0x000000ffff307224 */ /* 0x000fe200078e0074 */
[----:B------:R-:W-:-:S04]  /*8ef0*/  SHF.R.U32.HI R3, RZ, 0x8, R8 ;  /* 0x00000008ff037819 */ /* 0x000fc80000011608 */
[----:B------:R-:W-:Y:S01]  /*8f00*/  FFMA.FTZ R4, R234, c[0x0][0x23c], -R12 ;  /* 0x00008f00ea047a23 */ /* 0x000fe2000001080c */
[C---:B------:R-:W-:Y:S01]  /*8f10*/  LOP3.LUT R2, R0.reuse, 0xffff, RZ, 0xc0, !PT ;  /* 0x0000ffff00027812 */ /* 0x040fe200078ec0ff */
[----:B------:R-:W1:Y:S01]  /*8f20*/  LDSM.16.MT88.4 R116, [R212+0x9c00] ;  /* 0x009c0000d474783b */ /* 0x000e620000004200 */
[----:B------:R-:W-:Y:S02]  /*8f30*/  PRMT R17, R9, 0x5410, R3 ;  /* 0x0000541009117816 */ /* 0x000fe40000000003 */
[----:B------:R-:W-:Y:S02]  /*8f40*/  LOP3.LUT R10, R0, 0xff, RZ, 0xc0, !PT ;  /* 0x000000ff000a7812 */ /* 0x000fe400078ec0ff */
[--C-:B------:R-:W-:Y:S02]  /*8f50*/  SHF.R.U32.HI R8, RZ, 0x10, R0.reuse ;  /* 0x00000010ff087819 */ /* 0x100fe40000011600 */
[----:B------:R-:W-:Y:S02]  /*8f60*/  SHF.R.U32.HI R9, RZ, 0x18, R0 ;  /* 0x00000018ff097819 */ /* 0x000fe40000011600 */
[----:B------:R-:W-:-:S02]  /*8f70*/  SHF.R.U32.HI R0, RZ, 0x8, R2 ;  /* 0x00000008ff007819 */ /* 0x000fc40000011602 */
[----:B------:R-:W-:Y:S02]  /*8f80*/  LOP3.LUT R3, R16, 0xff, RZ, 0xc0, !PT ;  /* 0x000000ff10037812 */ /* 0x000fe400078ec0ff */
[----:B------:R-:W-:Y:S02]  /*8f90*/  PRMT R0, R10, 0x5410, R0 ;  /* 0x000054100a007816 */ /* 0x000fe40000000000 */
[----:B------:R-:W-:Y:S02]  /*8fa0*/  LOP3.LUT R2, R8, 0xff, RZ, 0xc0, !PT ;  /* 0x000000ff08027812 */ /* 0x000fe400078ec0ff */
[----:B------:R-:W-:Y:S01]  /*8fb0*/  PRMT R11, R3, 0x5410, R15 ;  /* 0x00005410030b7816 */ /* 0x000fe2000000000f */
[----:B------:R-:W-:Y:S01]  /*8fc0*/  HSET2.LE.AND R0, R0, R243, PT ;  /* 0x000000f300007233 */ /* 0x000fe20003803000 */
[----:B------:R-:W-:Y:S01]  /*8fd0*/  PRMT R3, R2, 0x5410, R9 ;  /* 0x0000541002037816 */ /* 0x000fe20000000009 */
[----:B------:R5:W-:Y:S01]  /*8fe0*/  MUFU.EX2 R15, R4 ;  /* 0x00000004000f7308 */ /* 0x000be20000000800 */
[----:B--2---:R-:W-:-:S02]  /*8ff0*/  F2FP.BF16.PACK_AB R2, R47, R45 ;  /* 0x0000002d2f02723e */ /* 0x004fc400000010ff */
[----:B----4-:R-:W-:Y:S01]  /*9000*/  F2FP.BF16.PACK_AB R8, R40, R41 ;  /* 0x000000292808723e */ /* 0x010fe200000010ff */
[--C-:B------:R-:W-:Y:S01]  /*9010*/  HSET2.LE.AND R3, R3, R243.reuse, PT ;  /* 0x000000f303037233 */ /* 0x100fe20003803000 */
[----:B------:R-:W-:Y:S01]  /*9020*/  LOP3.LUT R92, R0, R2, RZ, 0xc0, !PT ;  /* 0x00000002005c7212 */ /* 0x000fe200078ec0ff */
[--C-:B------:R-:W-:Y:S01]  /*9030*/  HSET2.LE.AND R0, R17, R243.reuse, PT ;  /* 0x000000f311007233 */ /* 0x100fe20003803000 */
[----:B------:R-:W-:Y:S02]  /*9040*/  F2FP.BF16.PACK_AB R2, R43, R49 ;  /* 0x000000312b02723e */ /* 0x000fe400000010ff */
[----:B------:R-:W-:Y:S01]  /*9050*/  LOP3.LUT R93, R3, R8, RZ, 0xc0, !PT ;  /* 0x00000008035d7212 */ /* 0x000fe200078ec0ff */
[----:B------:R-:W-:Y:S01]  /*9060*/  HSET2.LE.AND R3, R11, R243, PT ;  /* 0x000000f30b037233 */ /* 0x000fe20003803000 */
[----:B------:R-:W-:Y:S01]  /*9070*/  LOP3.LUT R94, R0, R2, RZ, 0xc0, !PT ;  /* 0x00000002005e7212 */ /* 0x000fe200078ec0ff */
[----:B------:R-:W-:Y:S01]  /*9080*/  FFMA.FTZ R0, R241, c[0x0][0x23c], -R12 ;  /* 0x00008f00f1007a23 */ /* 0x000fe2000001080c */
[----:B------:R-:W-:-:S02]  /*9090*/  F2FP.BF16.PACK_AB R8, R34, R35 ;  /* 0x000000232208723e */ /* 0x000fc400000010ff */
[----:B------:R-:W-:Y:S01]  /*90a0*/  LOP3.LUT R2, R19, UR8, R44, 0x96, !PT ;  /* 0x0000000813027c12 */ /* 0x000fe2000f8e962c */
[----:B------:R2:W-:Y:S01]  /*90b0*/  MUFU.EX2 R33, R0 ;  /* 0x0000000000217308 */ /* 0x0005e20000000800 */
[----:B------:R-:W-:Y:S01]  /*90c0*/  LOP3.LUT R95, R3, R8, RZ, 0xc0, !PT ;  /* 0x00000008035f7212 */ /* 0x000fe200078ec0ff */
[----:B-----5:R-:W-:Y:S01]  /*90d0*/  FFMA.FTZ R4, R233, c[0x0][0x23c], -R12 ;  /* 0x00008f00e9047a23 */ /* 0x020fe2000001080c */
[----:B------:R-:W4:Y:S01]  /*90e0*/  LDSM.16.MT88.4 R16, [R214+0xbc00] ;  /* 0x00bc0000d610783b */ /* 0x000f220000004200 */
[----:B------:R-:W-:-:S04]  /*90f0*/  IMAD.WIDE.U32 R2, R2, -0x2daee0ad, RZ ;  /* 0xd2511f5302027825 */ /* 0x000fc800078e00ff */
[----:B------:R-:W5:Y:S01]  /*9100*/  MUFU.EX2 R14, R4 ;  /* 0x00000004000e7308 */ /* 0x000f620000000800 */
[----:B------:R-:W-:Y:S01]  /*9110*/  LOP3.LUT R5, R2, 0xff, RZ, 0xc0, !PT ;  /* 0x000000ff02057812 */ /* 0x000fe200078ec0ff */
[----:B---3--:R-:W-:Y:S01]  /*9120*/  HMMA.16816.F32.BF16 R72, R92, R80, R96 ;  /* 0x000000505c48723c */ /* 0x008fe20000041860 */
[--C-:B------:R-:W-:Y:S02]  /*9130*/  SHF.R.U32.HI R7, RZ, 0x10, R2.reuse ;  /* 0x00000010ff077819 */ /* 0x100fe40000011602 */
[----:B------:R-:W-:Y:S01]  /*9140*/  SHF.R.U32.HI R6, RZ, 0x18, R2 ;  /* 0x00000018ff067819 */ /* 0x000fe20000011602 */
[----:B--2---:R-:W-:-:S04]  /*9150*/  FFMA.FTZ R0, R239, c[0x0][0x23c], -R12 ;  /* 0x00008f00ef007a23 */ /* 0x004fc8000001080c */
[C---:B-1----:R-:W-:Y:S01]  /*9160*/  HMMA.16816.F32.BF16 R108, R92.reuse, R116, R108 ;  /* 0x000000745c6c723c */ /* 0x042fe2000004186c */
[----:B------:R1:W2:Y:S07]  /*9170*/  MUFU.EX2 R32, R0 ;  /* 0x0000000000207308 */ /* 0x0002ae0000000800 */
[C---:B------:R-:W-:Y:S08]  /*9180*/  HMMA.16816.F32.BF16 R120, R92.reuse, R118, R120 ;  /* 0x000000765c78723c */ /* 0x040ff00000041878 */
[----:B------:R-:W-:Y:S01]  /*9190*/  HMMA.16816.F32.BF16 R124, R92, R132, R124 ;  /* 0x000000845c7c723c */ /* 0x000fe2000004187c */
[----:B-1----:R-:W-:-:S02]  /*91a0*/  LOP3.LUT R0, R3, UR18, R42, 0x96, !PT ;  /* 0x0000001203007c12 */ /* 0x002fc4000f8e962a */
[----:B------:R-:W-:Y:S01]  /*91b0*/  LOP3.LUT R3, R2, 0xffff, RZ, 0xc0, !PT ;  /* 0x0000ffff02037812 */ /* 0x000fe200078ec0ff */
[----:B------:R-:W-:-:S03]  /*91c0*/  FFMA.FTZ R2, R242, c[0x0][0x23c], -R13 ;  /* 0x00008f00f2027a23 */ /* 0x000fc6000001080d */
[----:B------:R-:W-:Y:S01]  /*91d0*/  SHF.R.U32.HI R3, RZ, 0x8, R3 ;  /* 0x00000008ff037819 */ /* 0x000fe20000011603 */
[----:B------:R1:W-:Y:S01]  /*91e0*/  MUFU.EX2 R12, R2 ;  /* 0x00000002000c7308 */ /* 0x0003e20000000800 */
[----:B------:R-:W-:Y:S02]  /*91f0*/  HMMA.16816.F32.BF16 R136, R92, R134, R136 ;  /* 0x000000865c88723c */ /* 0x000fe40000041888 */
[----:B------:R-:W-:Y:S01]  /*9200*/  PRMT R5, R5, 0x5410, R3 ;  /* 0x0000541005057816 */ /* 0x000fe20000000003 */
[----:B------:R-:W-:-:S04]  /*9210*/  FFMA.FTZ R3, R240, c[0x0][0x23c], -R13 ;  /* 0x00008f00f0037a23 */ /* 0x000fc8000001080d */
[----:B------:R3:W-:Y:S01]  /*9220*/  MUFU.EX2 R11, R3 ;  /* 0x00000003000b7308 */ /* 0x0007e20000000800 */
[----:B------:R-:W-:Y:S01]  /*9230*/  HSET2.LE.AND R5, R5, R243, PT ;  /* 0x000000f305057233 */ /* 0x000fe20003803000 */
[----:B------:R-:W-:Y:S01]  /*9240*/  HMMA.16816.F32.BF16 R140, R92, R148, R140 ;  /* 0x000000945c8c723c */ /* 0x000fe2000004188c */
[----:B-1----:R-:W-:-:S07]  /*9250*/  LOP3.LUT R2, R7, 0xff, RZ, 0xc0, !PT ;  /* 0x000000ff07027812 */ /* 0x002fce00078ec0ff */
[C---:B------:R-:W-:Y:S01]  /*9260*/  HMMA.16816.F32.BF16 R152, R92.reuse, R150, R152 ;  /* 0x000000965c98723c */ /* 0x040fe20000041898 */
[----:B------:R-:W-:Y:S01]  /*9270*/  PRMT R6, R2, 0x5410, R6 ;  /* 0x0000541002067816 */ /* 0x000fe20000000006 */
[--C-:B------:R-:W-:Y:S02]  /*9280*/  FFMA.FTZ R2, R238, c[0x0][0x23c], -R13.reuse ;  /* 0x00008f00ee027a23 */ /* 0x100fe4000001080d */
[----:B---3--:R-:W-:Y:S02]  /*9290*/  FFMA.FTZ R3, R237, c[0x0][0x23c], -R13 ;  /* 0x00008f00ed037a23 */ /* 0x008fe4000001080d */
[----:B------:R1:W-:Y:S01]  /*92a0*/  MUFU.EX2 R10, R2 ;  /* 0x00000002000a7308 */ /* 0x0003e20000000800 */
[----:B------:R-:W-:Y:S01]  /*92b0*/  HSET2.LE.AND R6, R6, R243, PT ;  /* 0x000000f306067233 */ /* 0x000fe20003803000 */
[C---:B------:R-:W-:Y:S06]  /*92c0*/  HMMA.16816.F32.BF16 R156, R92.reuse, R164, R156 ;  /* 0x000000a45c9c723c */ /* 0x040fec000004189c */
[----:B------:R3:W2:Y:S02]  /*92d0*/  MUFU.EX2 R9, R3 ;  /* 0x0000000300097308 */ /* 0x0006a40000000800 */
[----:B------:R-:W-:Y:S01]  /*92e0*/  HMMA.16816.F32.BF16 R168, R92, R166, R168 ;  /* 0x000000a65ca8723c */ /* 0x000fe200000418a8 */
[----:B-1----:R-:W-:-:S07]  /*92f0*/  LOP3.LUT R2, R0, 0xffff, RZ, 0xc0, !PT ;  /* 0x0000ffff00027812 */ /* 0x002fce00078ec0ff */
[C---:B------:R-:W-:Y:S01]  /*9300*/  HMMA.16816.F32.BF16 R76, R92.reuse, R82, R172 ;  /* 0x000000525c4c723c */ /* 0x040fe200000418ac */
[----:B------:R-:W-:Y:S02]  /*9310*/  SHF.R.U32.HI R4, RZ, 0x8, R2 ;  /* 0x00000008ff047819 */ /* 0x000fe40000011602 */
[--C-:B------:R-:W-:Y:S02]  /*9320*/  SHF.R.U32.HI R2, RZ, 0x10, R0.reuse ;  /* 0x00000010ff027819 */ /* 0x100fe40000011600 */
[----:B---3--:R-:W-:Y:S02]  /*9330*/  LOP3.LUT R3, R0, 0xff, RZ, 0xc0, !PT ;  /* 0x000000ff00037812 */ /* 0x008fe400078ec0ff */
[----:B------:R-:W-:Y:S01]  /*9340*/  SHF.R.U32.HI R0, RZ, 0x18, R0 ;  /* 0x00000018ff007819 */ /* 0x000fe20000011600 */
[----:B----4-:R-:W-:Y:S01]  /*9350*/  HMMA.16816.F32.BF16 R88, R92, R16, R180 ;  /* 0x000000105c58723c */ /* 0x010fe200000418b4 */
[----:B------:R-:W-:Y:S02]  /*9360*/  LOP3.LUT R2, R2, 0xff, RZ, 0xc0, !PT ;  /* 0x000000ff02027812 */ /* 0x000fe400078ec0ff */
[----:B------:R-:W-:-:S02]  /*9370*/  PRMT R3, R3, 0x5410, R4 ;  /* 0x0000541003037816 */ /* 0x000fc40000000004 */
[----:B------:R-:W-:Y:S02]  /*9380*/  PRMT R2, R2, 0x5410, R0 ;  /* 0x0000541002027816 */ /* 0x000fe40000000000 */
[----:B-----5:R-:W-:Y:S01]  /*9390*/  F2FP.BF16.PACK_AB R0, R14, R15 ;  /* 0x0000000f0e00723e */ /* 0x020fe200000010ff */
[--C-:B------:R-:W-:Y:S01]  /*93a0*/  HSET2.LE.AND R7, R3, R243.reuse, PT ;  /* 0x000000f303077233 */ /* 0x100fe20003803000 */
[----:B--2---:R-:W-:Y:S01]  /*93b0*/  F2FP.BF16.PACK_AB R3, R32, R33 ;  /* 0x000000212003723e */ /* 0x004fe200000010ff */
[----:B------:R-:W-:Y:S01]  /*93c0*/  HSET2.LE.AND R8, R2, R243, PT ;  /* 0x000000f302087233 */ /* 0x000fe20003803000 */
[----:B------:R-:W-:Y:S01]  /*93d0*/  F2FP.BF16.PACK_AB R2, R9, R10 ;  /* 0x0000000a0902723e */ /* 0x000fe200000010ff */
[----:B------:R-:W-:Y:S01]  /*93e0*/  HMMA.16816.F32.BF16 R92, R92, R18, R176 ;  /* 0x000000125c5c723c */ /* 0x000fe200000418b0 */
[----:B------:R-:W-:Y:S02]  /*93f0*/  F2FP.BF16.PACK_AB R4, R11, R12 ;  /* 0x0000000c0b04723e */ /* 0x000fe400000010ff */
        /* <DEDUP_REMOVED lines=85> */
[----:B------:R-:W5:Y:S01]  /*9950*/  LDL.64 R192, [R1+0x8] ;  /* 0x0000080001c07983 */ /* 0x000f620000100a00 */
        /* <DEDUP_REMOVED lines=13> */
[----:B-----5:R-:W-:-:S06]  /*9a30*/  IMAD.WIDE.U32 R2, R195, UR34, R192 ;  /* 0x00000022c3027c25 */ /* 0x020fcc000f8e00c0 */
        /* <DEDUP_REMOVED lines=41> */
[C---:B------:R-:W-:Y:S01]  /*9cd0*/  ISETP.GE.AND P5, PT, R0.reuse, R228, PT ;  /* 0x000000e40000720c */ /* 0x040fe20003fa6270 */
[----:B------:R-:W-:Y:S01]  /*9ce0*/  @P3 STS.128 [R218+0xa800], RZ ;  /* 0x00a800ffda003388 */ /* 0x000fe20000000c00 */
[C---:B------:R-:W-:Y:S02]  /*9cf0*/  ISETP.GE.AND P1, PT, R0.reuse, R227, PT ;  /* 0x000000e30000720c */ /* 0x040fe40003f26270 */
[C---:B------:R-:W-:Y:S01]  /*9d00*/  ISETP.LT.OR P0, PT, R0.reuse, R225, P0 ;  /* 0x000000e10000720c */ /* 0x040fe20000701670 */
[----:B------:R-:W-:Y:S01]  /*9d10*/  @!PT LDS RZ, [RZ] ;  /* 0x00000000fffff984 */ /* 0x000fe20000000800 */
[----:B------:R-:W-:Y:S01]  /*9d20*/  @!PT LDS RZ, [RZ] ;  /* 0x00000000fffff984 */ /* 0x000fe20000000800 */
[----:B------:R-:W-:Y:S01]  /*9d30*/  @!PT LDS RZ, [RZ] ;  /* 0x00000000fffff984 */ /* 0x000fe20000000800 */
[----:B------:R3:W-:Y:S01]  /*9d40*/  @!P3 LDGSTS.E.BYPASS.LTC128B.128 [R218+0xa800], [R4.64+0x40] ;  /* 0x0a80004004dabfae */ /* 0x0007e2000b901d5e */
[C---:B------:R-:W-:Y:S02]  /*9d50*/  ISETP.LT.OR P6, PT, R0.reuse, R224, P6 ;  /* 0x000000e00000720c */ /* 0x040fe400037c1670 */
[C---:B------:R-:W-:Y:S01]  /*9d60*/  ISETP.LT.OR P5, PT, R0.reuse, R223, P5 ;  /* 0x000000df0000720c */ /* 0x040fe20002fa1670 */
[----:B------:R-:W-:Y:S01]  /*9d70*/  @P2 STS.128 [R218+0xb800], RZ ;  /* 0x00b800ffda002388 */ /* 0x000fe20000000c00 */
[----:B------:R-:W-:-:S03]  /*9d80*/  ISETP.LT.OR P1, PT, R0, R222, P1 ;  /* 0x000000de0000720c */ /* 0x000fc60000f21670 */
        /* <DEDUP_REMOVED lines=9> */
[----:B------:R-:W5:Y:S01]  /*9e20*/  LDSM.16.M88.4 R16, [R213+0x6c00] ;  /* 0x006c0000d510783b */ /* 0x000f620000000200 */
[----:B----4-:R-:W-:-:S03]  /*9e30*/  IMAD.IADD R2, R221, 0x1, -R0 ;  /* 0x00000001dd027824 */ /* 0x010fc600078e0a00 */
[----:B-1----:R-:W-:Y:S01]  /*9e40*/  LDSM.16.M88.4 R12, [R217+0x1000] ;  /* 0x00100000d90c783b */ /* 0x002fe20000000200 */
[----:B------:R-:W-:-:S03]  /*9e50*/  IMAD.IADD R3, R220, 0x1, -R0 ;  /* 0x00000001dc037824 */ /* 0x000fc600078e0a00 */
[----:B------:R-:W1:Y:S01]  /*9e60*/  LDSM.16.M88.4 R44, [R215+0x6400] ;  /* 0x00640000d72c783b */ /* 0x000e620000000200 */
[----:B------:R-:W-:Y:S02]  /*9e70*/  IABS R2, R2 ;  /* 0x0000000200027213 */ /* 0x000fe40000000000 */
[----:B------:R-:W-:Y:S01]  /*9e80*/  IABS R3, R3 ;  /* 0x0000000300037213 */ /* 0x000fe20000000000 */
[----:B------:R-:W4:Y:S04]  /*9e90*/  LDSM.16.M88.4 R48, [R215+0x6000] ;  /* 0x00600000d730783b */ /* 0x000f280000000200 */
[----:B------:R-:W1:Y:S04]  /*9ea0*/  LDSM.16.M88.4 R36, [R215+0x6c00] ;  /* 0x006c0000d724783b */ /* 0x000e680000000200 */
[----:B------:R-:W1:Y:S01]  /*9eb0*/  LDSM.16.M88.4 R40, [R215+0x6800] ;  /* 0x00680000d728783b */ /* 0x000e620000000200 */
[C---:B--2---:R-:W-:Y:S03]  /*9ec0*/  HMMA.16816.F32.BF16 R236, R8.reuse, R28, RZ ;  /* 0x0000001c08ec723c */ /* 0x044fe600000418ff */
[----:B------:R-:W0:Y:S05]  /*9ed0*/  LDGDEPBAR ;  /* 0x00000000000079af */ /* 0x000e2a0000000000 */
        /* <DEDUP_REMOVED lines=18> */
[----:B------:R-:W1:Y:S07]  /*a000*/  LDSM.16.M88.4 R8, [R217] ;  /* 0x00000000d908783b */ /* 0x000e6e0000000200 */
[C---:B----4-:R-:W-:Y:S08]  /*a010*/  HMMA.16816.F32.BF16 R56, R12.reuse, R50, R60 ;  /* 0x000000320c38723c */ /* 0x050ff0000004183c */
[C---:B------:R-:W-:Y:S01]  /*a020*/  HMMA.16816.F32.BF16 R176, R12.reuse, R48, R32 ;  /* 0x000000300cb0723c */ /* 0x040fe20000041820 */
[----:B------:R-:W-:Y:S07]  /*a030*/  LDSM.16.M88.4 R32, [R213+0x7000] ;  /* 0x00700000d520783b */ /* 0x000fee0000000200 */
[C---:B------:R-:W-:Y:S01]  /*a040*/  HMMA.16816.F32.BF16 R60, R12.reuse, R38, R4 ;  /* 0x000000260c3c723c */ /* 0x040fe20000041804 */
[----:B------:R-:W2:Y:S07]  /*a050*/  LDSM.16.M88.4 R4, [R216+0x3000] ;  /* 0x00300000d804783b */ /* 0x000eae0000000200 */
[C---:B------:R-:W-:Y:S01]  /*a060*/  HMMA.16816.F32.BF16 R16, R12.reuse, R36, R28 ;  /* 0x000000240c10723c */ /* 0x040fe2000004181c */
[----:B------:R-:W3:Y:S07]  /*a070*/  LDSM.16.M88.4 R28, [R213+0x7400] ;  /* 0x00740000d51c783b */ /* 0x000eee0000000200 */
        /* <DEDUP_REMOVED lines=8> */
[----:B------:R-:W-:Y:S08]  /*a100*/  HMMA.16816.F32.BF16 R192, R8, R42, R196 ;  /* 0x0000002a08c0723c */ /* 0x000ff000000418c4 */
[----:B--2---:R-:W-:Y:S08]  /*a110*/  HMMA.16816.F32.BF16 R172, R4, R34, R56 ;  /* 0x0000002204ac723c */ /* 0x004ff00000041838 */
[C---:B------:R-:W-:Y:S01]  /*a120*/  HMMA.16816.F32.BF16 R240, R8.reuse, R40, R200 ;  /* 0x0000002808f0723c */ /* 0x040fe200000418c8 */
[----:B------:R-:W-:Y:S07]  /*a130*/  LDSM.16.M88.4 R40, [R215+0x7400] ;  /* 0x00740000d728783b */ /* 0x000fee0000000200 */
[----:B------:R-:W-:Y:S01]  /*a140*/  HMMA.16816.F32.BF16 R180, R8, R38, R180 ;  /* 0x0000002608b4723c */ /* 0x000fe200000418b4 */
[----:B------:R-:W-:Y:S07]  /*a150*/  LDSM.16.M88.4 R36, [R215+0x7800] ;  /* 0x00780000d724783b */ /* 0x000fee0000000200 */
[C---:B------:R-:W-:Y:S08]  /*a160*/  HMMA.16816.F32.BF16 R176, R4.reuse, R32, R176 ;  /* 0x0000002004b0723c */ /* 0x040ff000000418b0 */
[C---:B---3--:R-:W-:Y:S08]  /*a170*/  HMMA.16816.F32.BF16 R188, R4.reuse, R28, R188 ;  /* 0x0000001c04bc723c */ /* 0x048ff000000418bc */
[C---:B------:R-:W-:Y:S08]  /*a180*/  HMMA.16816.F32.BF16 R196, R4.reuse, R24, R184 ;  /* 0x0000001804c4723c */ /* 0x040ff000000418b8 */
[C---:B------:R-:W-:Y:S01]  /*a190*/  HMMA.16816.F32.BF16 R232, R4.reuse, R20, R16 ;  /* 0x0000001404e8723c */ /* 0x040fe20000041810 */
[----:B------:R-:W-:Y:S07]  /*a1a0*/  LDSM.16.M88.4 R16, [R215+0x7000] ;  /* 0x00700000d710783b */ /* 0x000fee0000000200 */
[C---:B------:R-:W-:Y:S08]  /*a1b0*/  HMMA.16816.F32.BF16 R52, R4.reuse, R30, R52 ;  /* 0x0000001e0434723c */ /* 0x040ff00000041834 */
[C---:B------:R-:W-:Y:S08]  /*a1c0*/  HMMA.16816.F32.BF16 R48, R4.reuse, R26, R64 ;  /* 0x0000001a0430723c */ /* 0x040ff00000041840 */
[----:B------:R-:W-:Y:S01]  /*a1d0*/  HMMA.16816.F32.BF16 R56, R4, R22, R60 ;  /* 0x000000160438723c */ /* 0x000fe2000004183c */
[----:B------:R-:W1:Y:S07]  /*a1e0*/  LDSM.16.M88.4 R4, [R217+0x3000] ;  /* 0x00300000d904783b */ /* 0x000e6e0000000200 */
[----:B------:R-:W-:Y:S01]  /*a1f0*/  HMMA.16816.F32.BF16 R200, R8, R46, R204 ;  /* 0x0000002e08c8723c */ /* 0x000fe200000418cc */
[----:B------:R-:W2:Y:S04]  /*a200*/  LDSM.16.M88.4 R44, [R215+0x7c00] ;  /* 0x007c0000d72c783b */ /* 0x000ea80000000200 */
[----:B------:R-:W3:Y:S03]  /*a210*/  LDSM.16.M88.4 R8, [R217+0x2000] ;  /* 0x00200000d908783b */ /* 0x000ee60000000200 */
[C---:B----4-:R-:W-:Y:S08]  /*a220*/  HMMA.16816.F32.BF16 R60, R12.reuse, R32, R236 ;  /* 0x000000200c3c723c */ /* 0x050ff000000418ec */
        /* <DEDUP_REMOVED lines=8> */
[C---:B------:R-:W-:Y:S01]  /*a2b0*/  HMMA.16816.F32.BF16 R244, R12.reuse, R28, R244 ;  /* 0x0000001c0cf4723c */ /* 0x040fe200000418f4 */
[----:B------:R-:W-:Y:S07]  /*a2c0*/  LDSM.16.M88.4 R28, [R213+0x8400] ;  /* 0x00840000d51c783b */ /* 0x000fee0000000200 */
[----:B------:R-:W-:Y:S01]  /*a2d0*/  HMMA.16816.F32.BF16 R240, R12, R24, R240 ;  /* 0x000000180cf0723c */ /* 0x000fe200000418f0 */
[----:B------:R-:W-:Y:S04]  /*a2e0*/  LDSM.16.M88.4 R24, [R213+0x8000] ;  /* 0x00800000d518783b */ /* 0x000fe80000000200 */
[----:B------:R-:W-:Y:S03]  /*a2f0*/  LDSM.16.M88.4 R12, [R216+0x4000] ;  /* 0x00400000d80c783b */ /* 0x000fe60000000200 */
[C---:B------:R-:W-:Y:S01]  /*a300*/  HMMA.16816.F32.BF16 R176, R4.reuse, R40, R188 ;  /* 0x0000002804b0723c */ /* 0x040fe200000418bc */
[----:B------:R-:W-:Y:S07]  /*a310*/  LDSM.16.M88.4 R188, [R213+0x8800] ;  /* 0x00880000d5bc783b */ /* 0x000fee0000000200 */
[C---:B------:R-:W-:Y:S08]  /*a320*/  HMMA.16816.F32.BF16 R172, R4.reuse, R42, R52 ;  /* 0x0000002a04ac723c */ /* 0x040ff00000041834 */
[C---:B------:R-:W-:Y:S01]  /*a330*/  HMMA.16816.F32.BF16 R64, R4.reuse, R36, R196 ;  /* 0x000000240440723c */ /* 0x040fe200000418c4 */
        /* <DEDUP_REMOVED lines=19> */
[C---:B------:R-:W-:Y:S01]  /*a470*/  HMMA.16816.F32.BF16 R208, R4.reuse, R196, R20 ;  /* 0x000000c404d0723c */ /* 0x040fe20000041814 */
[----:B------:R-:W1:Y:S07]  /*a480*/  LDSM.16.M88.4 R20, [R215+0x8000] ;  /* 0x00800000d714783b */ /* 0x000e6e0000000200 */
[----:B------:R-:W-:Y:S01]  /*a490*/  HMMA.16816.F32.BF16 R236, R4, R198, R48 ;  /* 0x000000c604ec723c */ /* 0x000fe20000041830 */
[----:B------:R-:W2:Y:S07]  /*a4a0*/  LDSM.16.M88.4 R4, [R217+0x4000] ;  /* 0x00400000d904783b */ /* 0x000eae0000000200 */
[C---:B------:R-:W-:Y:S01]  /*a4b0*/  HMMA.16816.F32.BF16 R32, R12.reuse, R24, R52 ;  /* 0x000000180c20723c */ /* 0x040fe20000041834 */
[----:B------:R-:W-:Y:S07]  /*a4c0*/  I2F R24, R3 ;  /* 0x0000000300187306 */ /* 0x000fee0000201400 */
[C---:B------:R-:W-:Y:S01]  /*a4d0*/  HMMA.16816.F32.BF16 R40, R12.reuse, R26, R16 ;  /* 0x0000001a0c28723c */ /* 0x040fe20000041810 */
[----:B------:R-:W3:Y:S01]  /*a4e0*/  LDSM.16.M88.4 R16, [R215+0x8400] ;  /* 0x00840000d710783b */ /* 0x000ee20000000200 */
[----:B------:R4:W5:Y:S06]  /*a4f0*/  I2F R26, R2 ;  /* 0x00000002001a7306 */ /* 0x00096c0000201400 */
[C---:B------:R-:W-:Y:S08]  /*a500*/  HMMA.16816.F32.BF16 R36, R12.reuse, R28, R56 ;  /* 0x0000001c0c24723c */ /* 0x040ff00000041838 */
[----:B------:R-:W-:Y:S01]  /*a510*/  HMMA.16816.F32.BF16 R60, R12, R30, R60 ;  /* 0x0000001e0c3c723c */ /* 0x000fe2000004183c */
[----:B----4-:R-:W-:-:S05]  /*a520*/  IMAD.IADD R2, R219, 0x1, -R0 ;  /* 0x00000001db027824 */ /* 0x010fca00078e0a00 */
[----:B------:R-:W-:Y:S02]  /*a530*/  IABS R2, R2 ;  /* 0x0000000200027213 */ /* 0x000fe40000000000 */
[----:B-1----:R-:W-:Y:S03]  /*a540*/  HMMA.16816.F32.BF16 R44, R8, R20, R44 ;  /* 0x00000014082c723c */ /* 0x002fe6000004182c */
[----:B------:R-:W-:-:S05]  /*a550*/  IMAD.MOV.U32 R3, RZ, RZ, R2 ;  /* 0x000000ffff037224 */ /* 0x000fca00078e0002 */
[----:B--2---:R-:W-:Y:S01]  /*a560*/  HMMA.16816.F32.BF16 R32, R4, R20, R32 ;  /* 0x000000140420723c */ /* 0x004fe20000041820 */
[----:B------:R-:W-:Y:S06]  /*a570*/  I2F R21, R3 ;  /* 0x0000000300157306 */ /* 0x000fec0000201400 */
[----:B------:R-:W-:Y:S01]  /*a580*/  IMAD.IADD R20, R226, 0x1, -R0 ;  /* 0x00000001e2147824 */ /* 0x000fe200078e0a00 */
[----:B------:R-:W-:Y:S04]  /*a590*/  HMMA.16816.F32.BF16 R180, R8, R22, R180 ;  /* 0x0000001608b4723c */ /* 0x000fe800000418b4 */
[----:B------:R-:W-:-:S04]  /*a5a0*/  IABS R2, R20 ;  /* 0x0000001400027213 */ /* 0x000fc80000000000 */
[----:B------:R1:W2:Y:S01]  /*a5b0*/  I2F R20, R2 ;  /* 0x0000000200147306 */ /* 0x0002a20000201400 */
[-C--:B---3--:R-:W-:Y:S07]  /*a5c0*/  HMMA.16816.F32.BF16 R36, R4, R16.reuse, R36 ;  /* 0x000000100424723c */ /* 0x088fee0000041824 */
[----:B-----5:R-:W-:Y:S01]  /*a5d0*/  FFMA.FTZ R26, R26, -UR28, R32 ;  /* 0x8000001c1a1a7c23 */ /* 0x020fe20008010020 */
[----:B------:R-:W-:Y:S01]  /*a5e0*/  HMMA.16816.F32.BF16 R176, R8, R16, R176 ;  /* 0x0000001008b0723c */ /* 0x000fe200000418b0 */
[----:B------:R-:W-:-:S03]  /*a5f0*/  FFMA.FTZ R24, R24, -UR28, R34 ;  /* 0x8000001c18187c23 */ /* 0x000fc60008010022 */
[----:B------:R-:W-:Y:S02]  /*a600*/  FSEL R100, R26, -INF , !P0 ;  /* 0xff8000001a647808 */ /* 0x000fe40004000000 */
[----:B------:R-:W-:Y:S02]  /*a610*/  FSEL R107, R24, -INF , !P6 ;  /* 0xff800000186b7808 */ /* 0x000fe40007000000 */
[----:B-1----:R-:W-:Y:S01]  /*a620*/  IADD3 R2, R0, 0x1, RZ ;  /* 0x0000000100027810 */ /* 0x002fe20007ffe0ff */
[----:B------:R-:W-:Y:S03]  /*a630*/  HMMA.16816.F32.BF16 R40, R4, R22, R40 ;  /* 0x000000160428723c */ /* 0x000fe60000041828 */
[----:B------:R-:W-:Y:S01]  /*a640*/  ISETP.GE.AND P0, PT, R2, R230, PT ;  /* 0x000000e60200720c */ /* 0x000fe20003f06270 */
[--C-:B------:R-:W-:Y:S01]  /*a650*/  IMAD.IADD R16, R220, 0x1, -R2.reuse ;  /* 0x00000001dc107824 */ /* 0x100fe200078e0a02 */
[C---:B------:R-:W-:Y:S01]  /*a660*/  ISETP.GE.AND P6, PT, R2.reuse, R229, PT ;  /* 0x000000e50200720c */ /* 0x040fe20003fc6270 */
[----:B------:R-:W-:Y:S01]  /*a670*/  IMAD.IADD R3, R221, 0x1, -R2 ;  /* 0x00000001dd037824 */ /* 0x000fe200078e0a02 */
[----:B------:R-:W-:Y:S01]  /*a680*/  ISETP.LT.OR P0, PT, R2, R225, P0 ;  /* 0x000000e10200720c */ /* 0x000fe20000701670 */
[----:B--2---:R-:W-:Y:S01]  /*a690*/  FFMA.FTZ R22, R20, -UR28, R46 ;  /* 0x8000001c14167c23 */ /* 0x004fe2000801002e */
[----:B------:R-:W-:Y:S01]  /*a6a0*/  IABS R16, R16 ;  /* 0x0000001000107213 */ /* 0x000fe20000000000 */
[----:B------:R-:W-:Y:S01]  /*a6b0*/  IMAD.IADD R20, R219, 0x1, -R2 ;  /* 0x00000001db147824 */ /* 0x000fe200078e0a02 */
[----:B------:R-:W-:Y:S01]  /*a6c0*/  IABS R3, R3 ;  /* 0x0000000300037213 */ /* 0x000fe20000000000 */
[----:B------:R-:W-:Y:S01]  /*a6d0*/  FFMA.FTZ R23, R21, -UR28, R44 ;  /* 0x8000001c15177c23 */ /* 0x000fe2000801002c */
[----:B------:R-:W-:Y:S01]  /*a6e0*/  FSEL R187, R22, -INF , !P1 ;  /* 0xff80000016bb7808 */ /* 0x000fe20004800000 */
[----:B------:R-:W-:Y:S01]  /*a6f0*/  IMAD.MOV.U32 R17, RZ, RZ, R16 ;  /* 0x000000ffff117224 */ /* 0x000fe200078e0010 */
[----:B------:R-:W-:Y:S01]  /*a700*/  IABS R16, R20 ;  /* 0x0000001400107213 */ /* 0x000fe20000000000 */
[----:B------:R-:W-:Y:S01]  /*a710*/  IMAD.IADD R20, R226, 0x1, -R2 ;  /* 0x00000001e2147824 */ /* 0x000fe200078e0a02 */
[----:B------:R1:W2:Y:S01]  /*a720*/  I2F R27, R3 ;  /* 0x00000003001b7306 */ /* 0x0002a20000201400 */
[----:B------:R-:W-:Y:S01]  /*a730*/  FSEL R185, R23, -INF , !P5 ;  /* 0xff80000017b97808 */ /* 0x000fe20006800000 */
[----:B------:R-:W-:Y:S01]  /*a740*/  HMMA.16816.F32.BF16 R48, R12, R190, R204 ;  /* 0x000000be0c30723c */ /* 0x000fe200000418cc */
[----:B------:R-:W-:-:S02]  /*a750*/  ISETP.GE.AND P5, PT, R2, R228, PT ;  /* 0x000000e40200720c */ /* 0x000fc40003fa6270 */
[C---:B------:R-:W-:Y:S02]  /*a760*/  ISETP.GE.AND P1, PT, R2.reuse, R227, PT ;  /* 0x000000e30200720c */ /* 0x040fe40003f26270 */
[C---:B------:R-:W-:Y:S01]  /*a770*/  ISETP.LT.OR P6, PT, R2.reuse, R224, P6 ;  /* 0x000000e00200720c */ /* 0x040fe200037c1670 */
[----:B------:R3:W4:Y:S01]  /*a780*/  I2F R25, R17 ;  /* 0x0000001100197306 */ /* 0x0007220000201400 */
[C---:B------:R-:W-:Y:S02]  /*a790*/  ISETP.LT.OR P5, PT, R2.reuse, R223, P5 ;  /* 0x000000df0200720c */ /* 0x040fe40002fa1670 */
[----:B------:R-:W-:Y:S02]  /*a7a0*/  ISETP.LT.OR P1, PT, R2, R222, P1 ;  /* 0x000000de0200720c */ /* 0x000fe40000f21670 */
[----:B-1----:R-:W-:Y:S01]  /*a7b0*/  IADD3 R3, R0, 0x8, RZ ;  /* 0x0000000800037810 */ /* 0x002fe20007ffe0ff */
[----:B--2---:R-:W-:-:S04]  /*a7c0*/  FFMA.FTZ R24, R27, -UR28, R33 ;  /* 0x8000001c1b187c23 */ /* 0x004fc80008010021 */
[----:B------:R-:W-:Y:S01]  /*a7d0*/  IMAD.IADD R2, R220, 0x1, -R3 ;  /* 0x00000001dc027824 */ /* 0x000fe200078e0a03 */
[----:B------:R-:W-:Y:S01]  /*a7e0*/  FSEL R59, R24, -INF , !P0 ;  /* 0xff800000183b7808 */ /* 0x000fe20004000000 */
[----:B---3--:R-:W-:Y:S01]  /*a7f0*/  IMAD.MOV.U32 R17, RZ, RZ, R16 ;  /* 0x000000ffff117224 */ /* 0x008fe200078e0010 */
[----:B------:R-:W-:Y:S01]  /*a800*/  IABS R16, R20 ;  /* 0x0000001400107213 */ /* 0x000fe20000000000 */
[----:B----4-:R-:W-:Y:S01]  /*a810*/  FFMA.FTZ R23, R25, -UR28, R35 ;  /* 0x8000001c19177c23 */ /* 0x010fe20008010023 */
[----:B------:R-:W-:Y:S01]  /*a820*/  IABS R2, R2 ;  /* 0x0000000200027213 */ /* 0x000fe20000000000 */
[----:B------:R1:W2:Y:S01]  /*a830*/  I2F R21, R17 ;  /* 0x0000001100157306 */ /* 0x0002a20000201400 */
[----:B------:R-:W-:Y:S01]  /*a840*/  ISETP.GE.AND P0, PT, R3, R230, PT ;  /* 0x000000e60300720c */ /* 0x000fe20003f06270 */
[----:B------:R-:W-:Y:S01]  /*a850*/  HMMA.16816.F32.BF16 R32, R4, R18, R60 ;  /* 0x000000120420723c */ /* 0x000fe2000004183c */
[----:B------:R-:W-:Y:S02]  /*a860*/  FSEL R106, R23, -INF , !P6 ;  /* 0xff800000176a7808 */ /* 0x000fe40007000000 */
[----:B------:R-:W-:-:S02]  /*a870*/  ISETP.GE.AND P6, PT, R3, R229, PT ;  /* 0x000000e50300720c */ /* 0x000fc40003fc6270 */
[C---:B------:R-:W-:Y:S01]  /*a880*/  ISETP.LT.OR P0, PT, R3.reuse, R225, P0 ;  /* 0x000000e10300720c */ /* 0x040fe20000701670 */
[----:B------:R-:W3:Y:S01]  /*a890*/  I2F R20, R16 ;  /* 0x0000001000147306 */ /* 0x000ee20000201400 */
[----:B------:R-:W-:Y:S01]  /*a8a0*/  ISETP.LT.OR P6, PT, R3, R224, P6 ;  /* 0x000000e00300720c */ /* 0x000fe200037c1670 */
[----:B-1----:R-:W-:Y:S02]  /*a8b0*/  IMAD.IADD R17, R221, 0x1, -R3 ;  /* 0x00000001dd117824 */ /* 0x002fe400078e0a03 */
[----:B--2---:R-:W-:-:S05]  /*a8c0*/  FFMA.FTZ R22, R21, -UR28, R45 ;  /* 0x8000001c15167c23 */ /* 0x004fca000801002d */
[----:B------:R-:W-:Y:S01]  /*a8d0*/  FSEL R184, R22, -INF , !P5 ;  /* 0xff80000016b87808 */ /* 0x000fe20006800000 */
[----:B---3--:R-:W-:Y:S01]  /*a8e0*/  FFMA.FTZ R21, R20, -UR28, R47 ;  /* 0x8000001c14157c23 */ /* 0x008fe2000801002f */
[----:B------:R-:W-:Y:S01]  /*a8f0*/  IABS R16, R17 ;  /* 0x0000001100107213 */ /* 0x000fe20000000000 */
[----:B------:R-:W-:Y:S01]  /*a900*/  IMAD.MOV.U32 R17, RZ, RZ, R2 ;  /* 0x000000ffff117224 */ /* 0x000fe200078e0002 */
[----:B------:R-:W-:Y:S01]  /*a910*/  IADD3 R2, R0, 0x9, RZ ;  /* 0x0000000900027810 */ /* 0x000fe20007ffe0ff */
[----:B------:R-:W-:Y:S01]  /*a920*/  IMAD.IADD R20, R226, 0x1, -R3 ;  /* 0x00000001e2147824 */ /* 0x000fe200078e0a03 */
[----:B------:R1:W2:Y:S01]  /*a930*/  I2F R28, R16 ;  /* 0x00000010001c7306 */ /* 0x0002a20000201400 */
[----:B------:R-:W-:Y:S01]  /*a940*/  FSEL R186, R21, -INF , !P1 ;  /* 0xff80000015ba7808 */ /* 0x000fe20004800000 */
[----:B------:R-:W-:Y:S01]  /*a950*/  HMMA.16816.F32.BF16 R44, R8, R18, R172 ;  /* 0x00000012082c723c */ /* 0x000fe200000418ac */
[C---:B------:R-:W-:Y:S02]  /*a960*/  ISETP.GE.AND P5, PT, R3.reuse, R228, PT ;  /* 0x000000e40300720c */ /* 0x040fe40003fa6270 */
[----:B------:R-:W-:-:S02]  /*a970*/  ISETP.GE.AND P1, PT, R3, R227, PT ;  /* 0x000000e30300720c */ /* 0x000fc40003f26270 */
[C---:B------:R-:W-:Y:S01]  /*a980*/  ISETP.LT.OR P5, PT, R3.reuse, R223, P5 ;  /* 0x000000df0300720c */ /* 0x040fe20002fa1670 */
[----:B------:R-:W3:Y:S01]  /*a990*/  I2F R26, R17 ;  /* 0x00000011001a7306 */ /* 0x000ee20000201400 */
[----:B------:R-:W-:Y:S01]  /*a9a0*/  ISETP.LT.OR P1, PT, R3, R222, P1 ;  /* 0x000000de0300720c */ /* 0x000fe20000f21670 */
[----:B-1----:R-:W-:Y:S02]  /*a9b0*/  IMAD.IADD R16, R219, 0x1, -R3 ;  /* 0x00000001db107824 */ /* 0x002fe400078e0a03 */
[----:B--2---:R-:W-:-:S03]  /*a9c0*/  FFMA.FTZ R24, R28, -UR28, R40 ;  /* 0x8000001c1c187c23 */ /* 0x004fc60008010028 */
[----:B------:R-:W-:Y:S02]  /*a9d0*/  IABS R16, R16 ;  /* 0x0000001000107213 */ /* 0x000fe40000000000 */
[----:B------:R-:W-:Y:S01]  /*a9e0*/  FSEL R55, R24, -INF , !P0 ;  /* 0xff80000018377808 */ /* 0x000fe20004000000 */
[----:B---3--:R-:W-:Y:S01]  /*a9f0*/  FFMA.FTZ R23, R26, -UR28, R42 ;  /* 0x8000001c1a177c23 */ /* 0x008fe2000801002a */
[C---:B------:R-:W-:Y:S01]  /*aa00*/  ISETP.GE.AND P0, PT, R2.reuse, R230, PT ;  /* 0x000000e60200720c */ /* 0x040fe20003f06270 */
[----:B------:R-:W-:Y:S01]  /*aa10*/  IMAD.MOV.U32 R17, RZ, RZ, R16 ;  /* 0x000000ffff117224 */ /* 0x000fe200078e0010 */
[----:B------:R-:W-:Y:S01]  /*aa20*/  IABS R16, R20 ;  /* 0x0000001400107213 */ /* 0x000fe20000000000 */
[----:B------:R-:W-:Y:S01]  /*aa30*/  IMAD.IADD R20, R221, 0x1, -R2 ;  /* 0x00000001dd147824 */ /* 0x000fe200078e0a02 */
[----:B------:R-:W-:Y:S01]  /*aa40*/  FSEL R57, R23, -INF , !P6 ;  /* 0xff80000017397808 */ /* 0x000fe20007000000 */
[----:B------:R1:W2:Y:S01]  /*aa50*/  I2F R25, R17 ;  /* 0x0000001100197306 */ /* 0x0002a20000201400 */
[----:B------:R-:W-:-:S02]  /*aa60*/  ISETP.GE.AND P6, PT, R2, R229, PT ;  /* 0x000000e50200720c */ /* 0x000fc40003fc6270 */
[C---:B------:R-:W-:Y:S02]  /*aa70*/  ISETP.LT.OR P0, PT, R2.reuse, R225, P0 ;  /* 0x000000e10200720c */ /* 0x040fe40000701670 */
[----:B------:R-:W-:Y:S01]  /*aa80*/  ISETP.LT.OR P6, PT, R2, R224, P6 ;  /* 0x000000e00200720c */ /* 0x000fe200037c1670 */
[----:B-1----:R-:W-:Y:S01]  /*aa90*/  IMAD.MOV.U32 R17, RZ, RZ, R16 ;  /* 0x000000ffff117224 */ /* 0x002fe200078e0010 */
[----:B------:R-:W-:Y:S01]  /*aaa0*/  IABS R16, R20 ;  /* 0x0000001400107213 */ /* 0x000fe20000000000 */
[----:B--2---:R-:W-:Y:S02]  /*aab0*/  FFMA.FTZ R22, R25, -UR28, R180 ;  /* 0x8000001c19167c23 */ /* 0x004fe400080100b4 */
[----:B------:R1:W2:Y:S01]  /*aac0*/  I2F R21, R17 ;  /* 0x0000001100157306 */ /* 0x0002a20000201400 */
[----:B------:R-:W-:Y:S02]  /*aad0*/  IMAD.IADD R20, R226, 0x1, -R2 ;  /* 0x00000001e2147824 */ /* 0x000fe400078e0a02 */
[----:B------:R-:W-:-:S02]  /*aae0*/  FSEL R58, R22, -INF , !P5 ;  /* 0xff800000163a7808 */ /* 0x000fc40006800000 */
[----:B------:R-:W-:-:S03]  /*aaf0*/  ISETP.GE.AND P5, PT, R2, R228, PT ;  /* 0x000000e40200720c */ /* 0x000fc60003fa6270 */
[----:B------:R3:W4:Y:S01]  /*ab00*/  I2F R27, R16 ;  /* 0x00000010001b7306 */ /* 0x0007220000201400 */
[----:B------:R-:W-:Y:S01]  /*ab10*/  ISETP.LT.OR P5, PT, R2, R223, P5 ;  /* 0x000000df0200720c */ /* 0x000fe20002fa1670 */
[----:B-1----:R-:W-:Y:S02]  /*ab20*/  IMAD.IADD R17, R220, 0x1, -R2 ;  /* 0x00000001dc117824 */ /* 0x002fe400078e0a02 */
[----:B--2---:R-:W-:-:S03]  /*ab30*/  FFMA.FTZ R21, R21, -UR28, R182 ;  /* 0x8000001c15157c23 */ /* 0x004fc600080100b6 */
[----:B------:R-:W-:Y:S02]  /*ab40*/  IABS R3, R17 ;  /* 0x0000001100037213 */ /* 0x000fe40000000000 */
[----:B------:R-:W-:Y:S01]  /*ab50*/  FSEL R105, R21, -INF , !P1 ;  /* 0xff80000015697808 */ /* 0x000fe20004800000 */
[----:B---3--:R-:W-:Y:S01]  /*ab60*/  IMAD.IADD R16, R219, 0x1, -R2 ;  /* 0x00000001db107824 */ /* 0x008fe200078e0a02 */
[----:B------:R1:W2:Y:S01]  /*ab70*/  I2F R25, R3 ;  /* 0x0000000300197306 */ /* 0x0002a20000201400 */
[----:B------:R-:W-:-:S03]  /*ab80*/  ISETP.GE.AND P1, PT, R2, R227, PT ;  /* 0x000000e30200720c */ /* 0x000fc60003f26270 */
[----:B------:R-:W-:Y:S02]  /*ab90*/  IABS R16, R16 ;  /* 0x0000001000107213 */ /* 0x000fe40000000000 */
[----:B------:R-:W-:-:S03]  /*aba0*/  ISETP.LT.OR P1, PT, R2, R222, P1 ;  /* 0x000000de0200720c */ /* 0x000fc60000f21670 */
[----:B------:R-:W-:Y:S01]  /*abb0*/  IMAD.MOV.U32 R17, RZ, RZ, R16 ;  /* 0x000000ffff117224 */ /* 0x000fe200078e0010 */
[----:B------:R-:W-:Y:S01]  /*abc0*/  IABS R16, R20 ;  /* 0x0000001400107213 */ /* 0x000fe20000000000 */
[----:B----4-:R-:W-:Y:S02]  /*abd0*/  FFMA.FTZ R20, R27, -UR28, R41 ;  /* 0x8000001c1b147c23 */ /* 0x010fe40008010029 */
[----:B------:R3:W4:Y:S01]  /*abe0*/  I2F R24, R17 ;  /* 0x0000001100187306 */ /* 0x0007220000201400 */
[----:B-1----:R-:W-:Y:S01]  /*abf0*/  IADD3 R3, R0, 0x10, RZ ;  /* 0x0000001000037810 */ /* 0x002fe20007ffe0ff */
[----:B--2---:R-:W-:Y:S01]  /*ac00*/  FFMA.FTZ R21, R25, -UR28, R43 ;  /* 0x8000001c19157c23 */ /* 0x004fe2000801002b */
[----:B------:R-:W-:Y:S01]  /*ac10*/  FSEL R52, R20, -INF , !P0 ;  /* 0xff80000014347808 */ /* 0x000fe20004000000 */
[----:B------:R-:W-:Y:S01]  /*ac20*/  HMMA.16816.F32.BF16 R40, R12, R188, R240 ;  /* 0x000000bc0c28723c */ /* 0x000fe200000418f0 */
[----:B------:R-:W-:-:S03]  /*ac30*/  ISETP.GE.AND P0, PT, R3, R230, PT ;  /* 0x000000e60300720c */ /* 0x000fc60003f06270 */
[----:B------:R-:W1:Y:S01]  /*ac40*/  I2F R22, R16 ;  /* 0x0000001000167306 */ /* 0x000e620000201400 */
[--C-:B------:R-:W-:Y:S01]  /*ac50*/  IMAD.IADD R2, R220, 0x1, -R3.reuse ;  /* 0x00000001dc027824 */ /* 0x100fe200078e0a03 */
[----:B------:R-:W-:Y:S01]  /*ac60*/  FSEL R53, R21, -INF , !P6 ;  /* 0xff80000015357808 */ /* 0x000fe20007000000 */
[--C-:B------:R-:W-:Y:S01]  /*ac70*/  IMAD.IADD R20, R226, 0x1, -R3.reuse ;  /* 0x00000001e2147824 */ /* 0x100fe200078e0a03 */
[----:B------:R-:W-:Y:S02]  /*ac80*/  ISETP.GE.AND P6, PT, R3, R229, PT ;  /* 0x000000e50300720c */ /* 0x000fe40003fc6270 */
[----:B------:R-:W-:Y:S01]  /*ac90*/  IABS R2, R2 ;  /* 0x0000000200027213 */ /* 0x000fe20000000000 */
[----:B---3--:R-:W-:Y:S01]  /*aca0*/  IMAD.IADD R17, R221, 0x1, -R3 ;  /* 0x00000001dd117824 */ /* 0x008fe200078e0a03 */
[C---:B------:R-:W-:Y:S01]  /*acb0*/  ISETP.LT.OR P0, PT, R3.reuse, R225, P0 ;  /* 0x000000e10300720c */ /* 0x040fe20000701670 */
[----:B----4-:R-:W-:Y:S01]  /*acc0*/  FFMA.FTZ R23, R24, -UR28, R181 ;  /* 0x8000001c18177c23 */ /* 0x010fe200080100b5 */
[----:B------:R-:W-:-:S04]  /*acd0*/  ISETP.LT.OR P6, PT, R3, R224, P6 ;  /* 0x000000e00300720c */ /* 0x000fc800037c1670 */
[----:B------:R-:W-:Y:S01]  /*ace0*/  FSEL R54, R23, -INF , !P5 ;  /* 0xff80000017367808 */ /* 0x000fe20006800000 */
[----:B-1----:R-:W-:Y:S01]  /*acf0*/  FFMA.FTZ R22, R22, -UR28, R183 ;  /* 0x8000001c16167c23 */ /* 0x002fe200080100b7 */
[----:B------:R-:W-:Y:S01]  /*ad00*/  IABS R16, R17 ;  /* 0x0000001100107213 */ /* 0x000fe20000000000 */
[----:B------:R-:W-:Y:S01]  /*ad10*/  IMAD.MOV.U32 R17, RZ, RZ, R2 ;  /* 0x000000ffff117224 */ /* 0x000fe200078e0002 */
[----:B------:R-:W-:Y:S02]  /*ad20*/  IADD3 R2, R0, 0x11, RZ ;  /* 0x0000001100027810 */ /* 0x000fe40007ffe0ff */
[----:B------:R1:W2:Y:S01]  /*ad30*/  I2F R28, R16 ;  /* 0x00000010001c7306 */ /* 0x0002a20000201400 */
[----:B------:R-:W-:Y:S02]  /*ad40*/  FSEL R56, R22, -INF , !P1 ;  /* 0xff80000016387808 */ /* 0x000fe40004800000 */
        /* <DEDUP_REMOVED lines=34> */
[C---:B------:R-:W-:Y:S01]  /*af70*/  ISETP.GE.AND P1, PT, R2.reuse, R227, PT ;  /* 0x000000e30200720c */ /* 0x040fe20003f26270 */
[----:B----4-:R-:W-:Y:S02]  /*af80*/  FFMA.FTZ R19, R27, -UR28, R37 ;  /* 0x8000001c1b137c23 */ /* 0x010fe40008010025 */
[----:B------:R-:W-:Y:S02]  /*af90*/  IABS R16, R16 ;  /* 0x0000001000107213 */ /* 0x000fe40000000000 */
[----:B------:R-:W-:-:S02]  /*afa0*/  ISETP.LT.OR P1, PT, R2, R222, P1 ;  /* 0x000000de0200720c */ /* 0x000fc40000f21670 */
[----:B------:R-:W-:Y:S01]  /*afb0*/  FSEL R178, R19, -INF , !P0 ;  /* 0xff80000013b27808 */ /* 0x000fe20004000000 */
[----:B------:R-:W-:Y:S01]  /*afc0*/  IMAD.MOV.U32 R17, RZ, RZ, R16 ;  /* 0x000000ffff117224 */ /* 0x000fe200078e0010 */
[----:B------:R-:W-:-:S03]  /*afd0*/  IABS R16, R20 ;  /* 0x0000001400107213 */ /* 0x000fc60000000000 */
[----:B------:R3:W4:Y:S01]  /*afe0*/  I2F R24, R17 ;  /* 0x0000001100187306 */ /* 0x0007220000201400 */
[----:B-1----:R-:W-:Y:S01]  /*aff0*/  IADD3 R3, R0, 0x18, RZ ;  /* 0x0000001800037810 */ /* 0x002fe20007ffe0ff */
[----:B--2---:R-:W-:-:S03]  /*b000*/  FFMA.FTZ R18, R25, -UR28, R39 ;  /* 0x8000001c19127c23 */ /* 0x004fc60008010027 */
[C---:B------:R-:W-:Y:S01]  /*b010*/  ISETP.GE.AND P0, PT, R3.reuse, R230, PT ;  /* 0x000000e60300720c */ /* 0x040fe20003f06270 */
[--C-:B------:R-:W-:Y:S02]  /*b020*/  IMAD.IADD R2, R220, 0x1, -R3.reuse ;  /* 0x00000001dc027824 */ /* 0x100fe400078e0a03 */
[----:B------:R1:W2:Y:S01]  /*b030*/  I2F R20, R16 ;  /* 0x0000001000147306 */ /* 0x0002a20000201400 */
[----:B------:R-:W-:Y:S02]  /*b040*/  FSEL R182, R18, -INF , !P6 ;  /* 0xff80000012b67808 */ /* 0x000fe40007000000 */
[----:B------:R-:W-:Y:S02]  /*b050*/  ISETP.GE.AND P6, PT, R3, R229, PT ;  /* 0x000000e50300720c */ /* 0x000fe40003fc6270 */
[----:B------:R-:W-:Y:S01]  /*b060*/  IABS R2, R2 ;  /* 0x0000000200027213 */ /* 0x000fe20000000000 */
[----:B---3--:R-:W-:Y:S01]  /*b070*/  IMAD.IADD R17, R221, 0x1, -R3 ;  /* 0x00000001dd117824 */ /* 0x008fe200078e0a03 */
[C---:B------:R-:W-:Y:S01]  /*b080*/  ISETP.LT.OR P0, PT, R3.reuse, R225, P0 ;  /* 0x000000e10300720c */ /* 0x040fe20000701670 */
[----:B----4-:R-:W-:Y:S01]  /*b090*/  FFMA.FTZ R21, R24, -UR28, R177 ;  /* 0x8000001c18157c23 */ /* 0x010fe200080100b1 */
[----:B------:R-:W-:-:S04]  /*b0a0*/  ISETP.LT.OR P6, PT, R3, R224, P6 ;  /* 0x000000e00300720c */ /* 0x000fc800037c1670 */
[----:B------:R-:W-:Y:S02]  /*b0b0*/  FSEL R183, R21, -INF , !P5 ;  /* 0xff80000015b77808 */ /* 0x000fe40006800000 */
[----:B-1----:R-:W-:Y:S01]  /*b0c0*/  IABS R16, R17 ;  /* 0x0000001100107213 */ /* 0x002fe20000000000 */
[----:B------:R-:W-:Y:S01]  /*b0d0*/  IMAD.MOV.U32 R17, RZ, RZ, R2 ;  /* 0x000000ffff117224 */ /* 0x000fe200078e0002 */
[----:B------:R-:W-:Y:S01]  /*b0e0*/  IADD3 R2, R0, 0x19, RZ ;  /* 0x0000001900027810 */ /* 0x000fe20007ffe0ff */
[----:B--2---:R-:W-:Y:S01]  /*b0f0*/  FFMA.FTZ R23, R20, -UR28, R179 ;  /* 0x8000001c14177c23 */ /* 0x004fe200080100b3 */
[----:B------:R1:W2:Y:S01]  /*b100*/  I2F R26, R16 ;  /* 0x00000010001a7306 */ /* 0x0002a20000201400 */
[----:B------:R-:W-:Y:S02]  /*b110*/  ISETP.GE.AND P5, PT, R3, R228, PT ;  /* 0x000000e40300720c */ /* 0x000fe40003fa6270 */
[----:B------:R-:W-:Y:S01]  /*b120*/  IMAD.IADD R22, R221, 0x1, -R2 ;  /* 0x00000001dd167824 */ /* 0x000fe200078e0a02 */
[----:B------:R-:W-:-:S02]  /*b130*/  FSEL R241, R23, -INF , !P1 ;  /* 0xff80000017f17808 */ /* 0x000fc40004800000 */
[C---:B------:R-:W-:Y:S02]  /*b140*/  ISETP.GE.AND P1, PT, R3.reuse, R227, PT ;  /* 0x000000e30300720c */ /* 0x040fe40003f26270 */
[----:B------:R3:W4:Y:S01]  /*b150*/  I2F R25, R17 ;  /* 0x0000001100197306 */ /* 0x0007220000201400 */
[C---:B------:R-:W-:Y:S02]  /*b160*/  ISETP.LT.OR P5, PT, R3.reuse, R223, P5 ;  /* 0x000000df0300720c */ /* 0x040fe40002fa1670 */
[----:B------:R-:W-:Y:S01]  /*b170*/  ISETP.LT.OR P1, PT, R3, R222, P1 ;  /* 0x000000de0300720c */ /* 0x000fe20000f21670 */
[----:B-1----:R-:W-:Y:S02]  /*b180*/  IMAD.IADD R16, R219, 0x1, -R3 ;  /* 0x00000001db107824 */ /* 0x002fe400078e0a03 */
[----:B--2---:R-:W-:-:S03]  /*b190*/  FFMA.FTZ R26, R26, -UR28, R32 ;  /* 0x8000001c1a1a7c23 */ /* 0x004fc60008010020 */
[----:B------:R-:W-:Y:S02]  /*b1a0*/  IABS R16, R16 ;  /* 0x0000001000107213 */ /* 0x000fe40000000000 */
[----:B------:R-:W-:Y:S01]  /*b1b0*/  FSEL R175, R26, -INF , !P0 ;  /* 0xff8000001aaf7808 */ /* 0x000fe20004000000 */
[----:B---3--:R-:W-:Y:S01]  /*b1c0*/  IMAD.IADD R17, R226, 0x1, -R3 ;  /* 0x00000001e2117824 */ /* 0x008fe200078e0a03 */
[----:B------:R1:W2:Y:S01]  /*b1d0*/  I2F R24, R16 ;  /* 0x0000001000187306 */ /* 0x0002a20000201400 */
[----:B----4-:R-:W-:Y:S01]  /*b1e0*/  FFMA.FTZ R25, R25, -UR28, R34 ;  /* 0x8000001c19197c23 */ /* 0x010fe20008010022 */
[----:B------:R-:W-:Y:S02]  /*b1f0*/  ISETP.GE.AND P0, PT, R2, R230, PT ;  /* 0x000000e60200720c */ /* 0x000fe40003f06270 */
[----:B------:R-:W-:Y:S02]  /*b200*/  IABS R20, R17 ;  /* 0x0000001100147213 */ /* 0x000fe40000000000 */
[----:B------:R-:W-:-:S02]  /*b210*/  FSEL R177, R25, -INF , !P6 ;  /* 0xff80000019b17808 */ /* 0x000fc40007000000 */
[----:B------:R-:W-:Y:S01]  /*b220*/  ISETP.GE.AND P6, PT, R2, R229, PT ;  /* 0x000000e50200720c */ /* 0x000fe20003fc6270 */
[----:B------:R-:W-:Y:S01]  /*b230*/  IMAD.MOV.U32 R21, RZ, RZ, R20 ;  /* 0x000000ffff157224 */ /* 0x000fe200078e0014 */
[----:B------:R-:W-:Y:S01]  /*b240*/  IABS R20, R22 ;  /* 0x0000001600147213 */ /* 0x000fe20000000000 */
[----:B------:R-:W-:Y:S01]  /*b250*/  IMAD.IADD R22, R226, 0x1, -R2 ;  /* 0x00000001e2167824 */ /* 0x000fe200078e0a02 */
[C---:B------:R-:W-:Y:S01]  /*b260*/  ISETP.LT.OR P0, PT, R2.reuse, R225, P0 ;  /* 0x000000e10200720c */ /* 0x040fe20000701670 */
[----:B------:R3:W4:Y:S01]  /*b270*/  I2F R23, R21 ;  /* 0x0000001500177306 */ /* 0x0007220000201400 */
[----:B------:R-:W-:Y:S01]  /*b280*/  ISETP.LT.OR P6, PT, R2, R224, P6 ;  /* 0x000000e00200720c */ /* 0x000fe200037c1670 */
[----:B-1----:R-:W1:Y:S01]  /*b290*/  LDSM.16.M88.4 R16, [R215+0x8800] ;  /* 0x00880000d710783b */ /* 0x002e620000000200 */
[----:B--2---:R-:W-:-:S05]  /*b2a0*/  FFMA.FTZ R24, R24, -UR28, R44 ;  /* 0x8000001c18187c23 */ /* 0x004fca000801002c */
[----:B------:R2:W5:Y:S01]  /*b2b0*/  I2F R28, R20 ;  /* 0x00000014001c7306 */ /* 0x0005620000201400 */
[----:B------:R-:W-:Y:S02]  /*b2c0*/  FSEL R179, R24, -INF , !P5 ;  /* 0xff80000018b37808 */ /* 0x000fe40006800000 */
[----:B------:R-:W-:-:S04]  /*b2d0*/  ISETP.GE.AND P5, PT, R2, R228, PT ;  /* 0x000000e40200720c */ /* 0x000fc80003fa6270 */
[----:B------:R-:W-:Y:S01]  /*b2e0*/  ISETP.LT.OR P5, PT, R2, R223, P5 ;  /* 0x000000df0200720c */ /* 0x000fe20002fa1670 */
[----:B---3--:R-:W-:Y:S02]  /*b2f0*/  IMAD.IADD R21, R220, 0x1, -R2 ;  /* 0x00000001dc157824 */ /* 0x008fe400078e0a02 */
[----:B----4-:R-:W-:-:S03]  /*b300*/  FFMA.FTZ R23, R23, -UR28, R46 ;  /* 0x8000001c17177c23 */ /* 0x010fc6000801002e */
[----:B------:R-:W-:Y:S02]  /*b310*/  IABS R3, R21 ;  /* 0x0000001500037213 */ /* 0x000fe40000000000 */
[----:B------:R-:W-:Y:S01]  /*b320*/  FSEL R181, R23, -INF , !P1 ;  /* 0xff80000017b57808 */ /* 0x000fe20004800000 */
[----:B--2---:R-:W-:Y:S01]  /*b330*/  IMAD.IADD R20, R219, 0x1, -R2 ;  /* 0x00000001db147824 */ /* 0x004fe200078e0a02 */
[----:B------:R2:W-:Y:S01]  /*b340*/  I2F R27, R3 ;  /* 0x00000003001b7306 */ /* 0x0005e20000201400 */
[----:B------:R-:W-:-:S03]  /*b350*/  ISETP.GE.AND P1, PT, R2, R227, PT ;  /* 0x000000e30200720c */ /* 0x000fc60003f26270 */
[----:B------:R-:W-:Y:S02]  /*b360*/  IABS R20, R20 ;  /* 0x0000001400147213 */ /* 0x000fe40000000000 */
[----:B------:R-:W-:-:S03]  /*b370*/  ISETP.LT.OR P1, PT, R2, R222, P1 ;  /* 0x000000de0200720c */ /* 0x000fc60000f21670 */
[----:B------:R-:W-:Y:S01]  /*b380*/  IMAD.MOV.U32 R21, RZ, RZ, R20 ;  /* 0x000000ffff157224 */ /* 0x000fe200078e0014 */
[----:B------:R-:W-:Y:S01]  /*b390*/  IABS R20, R22 ;  /* 0x0000001600147213 */ /* 0x000fe20000000000 */
[----:B-----5:R-:W-:Y:S02]  /*b3a0*/  FFMA.FTZ R22, R28, -UR28, R33 ;  /* 0x8000001c1c167c23 */ /* 0x020fe40008010021 */
[----:B------:R3:W4:Y:S01]  /*b3b0*/  I2F R26, R21 ;  /* 0x00000015001a7306 */ /* 0x0007220000201400 */
[----:B--2---:R-:W-:Y:S01]  /*b3c0*/  IADD3 R3, R0, 0x20, RZ ;  /* 0x0000002000037810 */ /* 0x004fe20007ffe0ff */
[----:B-1----:R-:W-:Y:S01]  /*b3d0*/  HMMA.16816.F32.BF16 R40, R4, R16, R40 ;  /* 0x000000100428723c */ /* 0x002fe20000041828 */
[----:B------:R-:W-:-:S03]  /*b3e0*/  FSEL R172, R22, -INF , !P0 ;  /* 0xff80000016ac7808 */ /* 0x000fc60004000000 */
[--C-:B------:R-:W-:Y:S02]  /*b3f0*/  IMAD.IADD R2, R220, 0x1, -R3.reuse ;  /* 0x00000001dc027824 */ /* 0x100fe400078e0a03 */
[----:B------:R1:W2:Y:S01]  /*b400*/  I2F R24, R20 ;  /* 0x0000001400187306 */ /* 0x0002a20000201400 */
[----:B------:R-:W-:Y:S01]  /*b410*/  ISETP.GE.AND P0, PT, R3, R230, PT ;  /* 0x000000e60300720c */ /* 0x000fe20003f06270 */
[----:B------:R-:W-:Y:S01]  /*b420*/  HMMA.16816.F32.BF16 R36, R8, R16, R64 ;  /* 0x000000100824723c */ /* 0x000fe20000041840 */
[----:B------:R-:W-:Y:S01]  /*b430*/  IABS R2, R2 ;  /* 0x0000000200027213 */ /* 0x000fe20000000000 */
[----:B---3--:R-:W-:Y:S01]  /*b440*/  IMAD.IADD R21, R221, 0x1, -R3 ;  /* 0x00000001dd157824 */ /* 0x008fe200078e0a03 */
[----:B------:R-:W-:Y:S01]  /*b450*/  ISETP.LT.OR P0, PT, R3, R225, P0 ;  /* 0x000000e10300720c */ /* 0x000fe20000701670 */
[----:B----4-:R-:W-:-:S03]  /*b460*/  FFMA.FTZ R23, R26, -UR28, R45 ;  /* 0x8000001c1a177c23 */ /* 0x010fc6000801002d */
[----:B------:R-:W-:Y:S02]  /*b470*/  IMAD.IADD R16, R219, 0x1, -R3 ;  /* 0x00000001db107824 */ /* 0x000fe400078e0a03 */
[----:B------:R-:W-:Y:S01]  /*b480*/  IMAD.MOV.U32 R17, RZ, RZ, R2 ;  /* 0x000000ffff117224 */ /* 0x000fe200078e0002 */
[----:B------:R-:W-:Y:S02]  /*b490*/  IADD3 R2, R0, 0x21, RZ ;  /* 0x0000002100027810 */ /* 0x000fe40007ffe0ff */
[----:B-1----:R-:W-:Y:S01]  /*b4a0*/  IABS R20, R21 ;  /* 0x0000001500147213 */ /* 0x002fe20000000000 */
[----:B------:R1:W3:Y:S01]  /*b4b0*/  I2F R25, R17 ;  /* 0x0000001100197306 */ /* 0x0002e20000201400 */
[----:B------:R-:W-:Y:S01]  /*b4c0*/  IABS R16, R16 ;  /* 0x0000001000107213 */ /* 0x000fe20000000000 */
[----:B------:R-:W-:Y:S01]  /*b4d0*/  FFMA.FTZ R21, R27, -UR28, R35 ;  /* 0x8000001c1b157c23 */ /* 0x000fe20008010023 */
[----:B------:R-:W-:Y:S01]  /*b4e0*/  FSEL R174, R23, -INF , !P5 ;  /* 0xff80000017ae7808 */ /* 0x000fe20006800000 */
[----:B--2---:R-:W-:Y:S01]  /*b4f0*/  FFMA.FTZ R24, R24, -UR28, R47 ;  /* 0x8000001c18187c23 */ /* 0x004fe2000801002f */
[----:B------:R-:W-:Y:S01]  /*b500*/  ISETP.GE.AND P5, PT, R3, R228, PT ;  /* 0x000000e40300720c */ /* 0x000fe20003fa6270 */
[----:B------:R-:W-:Y:S01]  /*b510*/  HMMA.16816.F32.BF16 R32, R12, R196, R200 ;  /* 0x000000c40c20723c */ /* 0x000fe200000418c8 */
[----:B------:R-:W-:Y:S01]  /*b520*/  FSEL R173, R21, -INF , !P6 ;  /* 0xff80000015ad7808 */ /* 0x000fe20007000000 */
[----:B------:R2:W4:Y:S01]  /*b530*/  I2F R28, R20 ;  /* 0x00000014001c7306 */ /* 0x0005220000201400 */
[----:B------:R-:W-:-:S02]  /*b540*/  FSEL R176, R24, -INF , !P1 ;  /* 0xff80000018b07808 */ /* 0x000fc40004800000 */
[C---:B------:R-:W-:Y:S02]  /*b550*/  ISETP.GE.AND P6, PT, R3.reuse, R229, PT ;  /* 0x000000e50300720c */ /* 0x040fe40003fc6270 */
[C---:B------:R-:W-:Y:S01]  /*b560*/  ISETP.GE.AND P1, PT, R3.reuse, R227, PT ;  /* 0x000000e30300720c */ /* 0x040fe20003f26270 */
[----:B------:R-:W-:Y:S01]  /*b570*/  HMMA.16816.F32.BF16 R44, R8, R18, R192 ;  /* 0x00000012082c723c */ /* 0x000fe200000418c0 */
[C---:B------:R-:W-:Y:S01]  /*b580*/  ISETP.LT.OR P6, PT, R3.reuse, R224, P6 ;  /* 0x000000e00300720c */ /* 0x040fe200037c1670 */
[----:B-1----:R-:W-:Y:S01]  /*b590*/  IMAD.MOV.U32 R17, RZ, RZ, R16 ;  /* 0x000000ffff117224 */ /* 0x002fe200078e0010 */
[----:B------:R-:W-:Y:S01]  /*b5a0*/  ISETP.LT.OR P5, PT, R3, R223, P5 ;  /* 0x000000df0300720c */ /* 0x000fe20002fa1670 */
[----:B---3--:R-:W-:Y:S01]  /*b5b0*/  FFMA.FTZ R23, R25, -UR28, R42 ;  /* 0x8000001c19177c23 */ /* 0x008fe2000801002a */
[----:B------:R-:W-:Y:S01]  /*b5c0*/  ISETP.LT.OR P1, PT, R3, R222, P1 ;  /* 0x000000de0300720c */ /* 0x000fe20000f21670 */
[----:B------:R1:W3:Y:S03]  /*b5d0*/  I2F R22, R17 ;  /* 0x0000001100167306 */ /* 0x0002e60000201400 */
[----:B------:R-:W-:Y:S01]  /*b5e0*/  FSEL R200, R23, -INF , !P6 ;  /* 0xff80000017c87808 */ /* 0x000fe20007000000 */
[----:B--2---:R-:W-:Y:S01]  /*b5f0*/  IMAD.IADD R20, R226, 0x1, -R3 ;  /* 0x00000001e2147824 */ /* 0x004fe200078e0a03 */
[----:B------:R-:W-:Y:S01]  /*b600*/  ISETP.GE.AND P6, PT, R2, R229, PT ;  /* 0x000000e50200720c */ /* 0x000fe20003fc6270 */
[----:B----4-:R-:W-:-:S02]  /*b610*/  FFMA.FTZ R24, R28, -UR28, R40 ;  /* 0x8000001c1c187c23 */ /* 0x010fc40008010028 */
[----:B------:R-:W-:Y:S01]  /*b620*/  HMMA.16816.F32.BF16 R28, R4, R18, R48 ;  /* 0x00000012041c723c */ /* 0x000fe20000041830 */
[----:B------:R-:W-:Y:S01]  /*b630*/  IABS R16, R20 ;  /* 0x0000001400107213 */ /* 0x000fe20000000000 */
[----:B------:R-:W-:Y:S01]  /*b640*/  IMAD.IADD R20, R221, 0x1, -R2 ;  /* 0x00000001dd147824 */ /* 0x000fe200078e0a02 */
[----:B------:R-:W-:Y:S02]  /*b650*/  FSEL R196, R24, -INF , !P0 ;  /* 0xff80000018c47808 */ /* 0x000fe40004000000 */
[C---:B------:R-:W-:Y:S02]  /*b660*/  ISETP.GE.AND P0, PT, R2.reuse, R230, PT ;  /* 0x000000e60200720c */ /* 0x040fe40003f06270 */
[----:B------:R-:W-:Y:S01]  /*b670*/  ISETP.LT.OR P6, PT, R2, R224, P6 ;  /* 0x000000e00200720c */ /* 0x000fe200037c1670 */
[----:B-1----:R-:W-:Y:S01]  /*b680*/  IMAD.MOV.U32 R17, RZ, RZ, R16 ;  /* 0x000000ffff117224 */ /* 0x002fe200078e0010 */
[----:B------:R-:W-:Y:S01]  /*b690*/  IABS R16, R20 ;  /* 0x0000001400107213 */ /* 0x000fe20000000000 */
[----:B---3--:R-:W-:Y:S01]  /*b6a0*/  FFMA.FTZ R22, R22, -UR28, R36 ;  /* 0x8000001c16167c23 */ /* 0x008fe20008010024 */
[----:B------:R-:W-:Y:S01]  /*b6b0*/  ISETP.LT.OR P0, PT, R2, R225, P0 ;  /* 0x000000e10200720c */ /* 0x000fe20000701670 */
[----:B------:R1:W2:Y:S01]  /*b6c0*/  I2F R21, R17 ;  /* 0x0000001100157306 */ /* 0x0002a20000201400 */
[----:B------:R-:W-:-:S02]  /*b6d0*/  IMAD.IADD R20, R226, 0x1, -R2 ;  /* 0x00000001e2147824 */ /* 0x000fc400078e0a02 */
[----:B------:R-:W-:Y:S02]  /*b6e0*/  FSEL R207, R22, -INF , !P5 ;  /* 0xff80000016cf7808 */ /* 0x000fe40006800000 */
        /* <DEDUP_REMOVED lines=9> */
[----:B------:R-:W-:Y:S01]  /*b780*/  ISETP.GE.AND P1, PT, R2, R227, PT ;  /* 0x000000e30200720c */ /* 0x000fe20003f26270 */
        /* <DEDUP_REMOVED lines=8> */
[----:B--2---:R-:W-:Y:S02]  /*b810*/  FFMA.FTZ R18, R25, -UR28, R43 ;  /* 0x8000001c19127c23 */ /* 0x004fe4000801002b */
[----:B------:R-:W-:Y:S01]  /*b820*/  HMMA.16816.F32.BF16 R40, R12, R198, R232 ;  /* 0x000000c60c28723c */ /* 0x000fe200000418e8 */
[C---:B------:R-:W-:Y:S01]  /*b830*/  ISETP.GE.AND P0, PT, R3.reuse, R230, PT ;  /* 0x000000e60300720c */ /* 0x040fe20003f06270 */
[----:B------:R-:W-:Y:S02]  /*b840*/  IMAD.IADD R2, R220, 0x1, -R3 ;  /* 0x00000001dc027824 */ /* 0x000fe400078e0a03 */
[----:B------:R1:W2:Y:S01]  /*b850*/  I2F R20, R16 ;  /* 0x0000001000147306 */ /* 0x0002a20000201400 */
[----:B------:R-:W-:Y:S02]  /*b860*/  FSEL R195, R18, -INF , !P6 ;  /* 0xff80000012c37808 */ /* 0x000fe40007000000 */
[----:B------:R-:W-:-:S02]  /*b870*/  ISETP.GE.AND P6, PT, R3, R229, PT ;  /* 0x000000e50300720c */ /* 0x000fc40003fc6270 */
        /* <DEDUP_REMOVED lines=12> */
[--C-:B------:R-:W-:Y:S01]  /*b940*/  IMAD.IADD R22, R221, 0x1, -R2.reuse ;  /* 0x00000001dd167824 */ /* 0x100fe200078e0a02 */
[----:B------:R-:W-:Y:S01]  /*b950*/  FSEL R206, R23, -INF , !P1 ;  /* 0xff80000017ce7808 */ /* 0x000fe20004800000 */
[----:B------:R-:W-:Y:S01]  /*b960*/  IMAD.IADD R14, R226, 0x1, -R2 ;  /* 0x00000001e20e7824 */ /* 0x000fe200078e0a02 */
[----:B------:R-:W-:-:S02]  /*b970*/  ISETP.GE.AND P1, PT, R3, R227, PT ;  /* 0x000000e30300720c */ /* 0x000fc40003f26270 */
[----:B------:R3:W-:Y:S01]  /*b980*/  I2F R25, R17 ;  /* 0x0000001100197306 */ /* 0x0007e20000201400 */
[C---:B------:R-:W-:Y:S02]  /*b990*/  ISETP.LT.OR P5, PT, R3.reuse, R223, P5 ;  /* 0x000000df0300720c */ /* 0x040fe40002fa1670 */
[----:B------:R-:W-:Y:S01]  /*b9a0*/  ISETP.LT.OR P1, PT, R3, R222, P1 ;  /* 0x000000de0300720c */ /* 0x000fe20000f21670 */
[----:B-1----:R-:W-:-:S05]  /*b9b0*/  IMAD.IADD R16, R219, 0x1, -R3 ;  /* 0x00000001db107824 */ /* 0x002fca00078e0a03 */
[----:B------:R-:W-:Y:S01]  /*b9c0*/  IABS R16, R16 ;  /* 0x0000001000107213 */ /* 0x000fe20000000000 */
[----:B---3--:R-:W-:-:S03]  /*b9d0*/  IMAD.IADD R17, R226, 0x1, -R3 ;  /* 0x00000001e2117824 */ /* 0x008fc600078e0a03 */
[----:B------:R1:W-:Y:S01]  /*b9e0*/  I2F R24, R16 ;  /* 0x0000001000187306 */ /* 0x0003e20000201400 */
[----:B------:R-:W-:Y:S01]  /*b9f0*/  IMAD.IADD R3, R219, 0x1, -R2 ;  /* 0x00000001db037824 */ /* 0x000fe200078e0a02 */
[----:B------:R-:W-:-:S04]  /*ba00*/  IABS R20, R17 ;  /* 0x0000001100147213 */ /* 0x000fc80000000000 */
[----:B------:R-:W-:Y:S02]  /*ba10*/  IABS R12, R3 ;  /* 0x00000003000c7213 */ /* 0x000fe40000000000 */
[----:B------:R-:W-:Y:S01]  /*ba20*/  IADD3 R3, R0, 0x30, RZ ;  /* 0x0000003000037810 */ /* 0x000fe20007ffe0ff */
[----:B------:R-:W-:Y:S01]  /*ba30*/  IMAD.MOV.U32 R21, RZ, RZ, R20 ;  /* 0x000000ffff157224 */ /* 0x000fe200078e0014 */
[----:B------:R-:W-:Y:S01]  /*ba40*/  IABS R20, R22 ;  /* 0x0000001600147213 */ /* 0x000fe20000000000 */
[----:B------:R-:W-:Y:S02]  /*ba50*/  IMAD.IADD R22, R220, 0x1, -R2 ;  /* 0x00000001dc167824 */ /* 0x000fe400078e0a02 */
[----:B------:R3:W4:Y:S01]  /*ba60*/  I2F R23, R21 ;  /* 0x0000001500177306 */ /* 0x0007220000201400 */
[----:B-1----:R-:W1:Y:S01]  /*ba70*/  LDSM.16.M88.4 R16, [R215+0x8c00] ;  /* 0x008c0000d710783b */ /* 0x002e620000000200 */
[----:B------:R-:W-:-:S04]  /*ba80*/  DEPBAR.LE SB0, 0x0 ;  /* 0x000080000000791a */ /* 0x000fc80000000000 */
[----:B---3--:R-:W-:Y:S01]  /*ba90*/  IMAD.MOV.U32 R21, RZ, RZ, R20 ;  /* 0x000000ffff157224 */ /* 0x008fe200078e0014 */
[----:B------:R-:W-:Y:S01]  /*baa0*/  IABS R20, R22 ;  /* 0x0000001600147213 */ /* 0x000fe20000000000 */
[----:B--2---:R-:W-:Y:S02]  /*bab0*/  FFMA.FTZ R22, R27, -UR28, R28 ;  /* 0x8000001c1b167c23 */ /* 0x004fe4000801001c */
[----:B------:R2:W3:Y:S01]  /*bac0*/  I2F R26, R21 ;  /* 0x00000015001a7306 */ /* 0x0004e20000201400 */
[----:B----4-:R-:W-:Y:S02]  /*bad0*/  FFMA.FTZ R15, R23, -UR28, R46 ;  /* 0x8000001c170f7c23 */ /* 0x010fe4000801002e */
[----:B------:R-:W-:Y:S01]  /*bae0*/  IMAD.MOV.U32 R13, RZ, RZ, R20 ;  /* 0x000000ffff0d7224 */ /* 0x000fe200078e0014 */
[----:B------:R-:W-:Y:S01]  /*baf0*/  FSEL R189, R22, -INF , !P0 ;  /* 0xff80000016bd7808 */ /* 0x000fe20004000000 */
[----:B------:R-:W-:Y:S01]  /*bb00*/  FFMA.FTZ R20, R24, -UR28, R44 ;  /* 0x8000001c18147c23 */ /* 0x000fe2000801002c */
[----:B------:R-:W-:-:S02]  /*bb10*/  FSEL R201, R15, -INF , !P1 ;  /* 0xff8000000fc97808 */ /* 0x000fc40004800000 */
[----:B------:R4:W5:Y:S01]  /*bb20*/  I2F R24, R13 ;  /* 0x0000000d00187306 */ /* 0x0009620000201400 */
[----:B------:R-:W-:Y:S01]  /*bb30*/  BAR.SYNC.DEFER_BLOCKING 0x0 ;  /* 0x0000000000007b1d */ /* 0x000fe20000010000 */
[----:B------:R-:W-:Y:S02]  /*bb40*/  FSEL R197, R20, -INF , !P5 ;  /* 0xff80000014c57808 */ /* 0x000fe40006800000 */
[C---:B------:R-:W-:Y:S02]  /*bb50*/  ISETP.GE.AND P0, PT, R2.reuse, R230, PT ;  /* 0x000000e60200720c */ /* 0x040fe40003f06270 */
[C---:B------:R-:W-:Y:S01]  /*bb60*/  ISETP.GE.AND P5, PT, R2.reuse, R228, PT ;  /* 0x000000e40200720c */ /* 0x040fe20003fa6270 */
[----:B--2---:R-:W-:Y:S01]  /*bb70*/  FFMA.FTZ R21, R25, -UR28, R30 ;  /* 0x8000001c19157c23 */ /* 0x004fe2000801001e */
[C---:B------:R-:W-:Y:S02]  /*bb80*/  ISETP.GE.AND P1, PT, R2.reuse, R227, PT ;  /* 0x000000e30200720c */ /* 0x040fe40003f26270 */
[----:B------:R-:W-:-:S02]  /*bb90*/  ISETP.LT.OR P0, PT, R2, R225, P0 ;  /* 0x000000e10200720c */ /* 0x000fc40000701670 */
[----:B------:R-:W-:Y:S02]  /*bba0*/  FSEL R192, R21, -INF , !P6 ;  /* 0xff80000015c07808 */ /* 0x000fe40007000000 */
[----:B------:R-:W-:Y:S01]  /*bbb0*/  ISETP.GE.AND P6, PT, R2, R229, PT ;  /* 0x000000e50200720c */ /* 0x000fe20003fc6270 */
[----:B----4-:R-:W-:Y:S01]  /*bbc0*/  IMAD.MOV.U32 R13, RZ, RZ, R12 ;  /* 0x000000ffff0d7224 */ /* 0x010fe200078e000c */
[----:B------:R-:W-:Y:S01]  /*bbd0*/  IABS R12, R14 ;  /* 0x0000000e000c7213 */ /* 0x000fe20000000000 */
[----:B---3--:R-:W-:Y:S01]  /*bbe0*/  FFMA.FTZ R14, R26, -UR28, R29 ;  /* 0x8000001c1a0e7c23 */ /* 0x008fe2000801001d */
[C---:B------:R-:W-:Y:S01]  /*bbf0*/  ISETP.LT.OR P6, PT, R2.reuse, R224, P6 ;  /* 0x000000e00200720c */ /* 0x040fe200037c1670 */
[----:B------:R2:W3:Y:S01]  /*bc00*/  I2F R22, R13 ;  /* 0x0000000d00167306 */ /* 0x0004e20000201400 */
[C---:B------:R-:W-:Y:S01]  /*bc10*/  ISETP.LT.OR P5, PT, R2.reuse, R223, P5 ;  /* 0x000000df0200720c */ /* 0x040fe20002fa1670 */
[-C--:B-1----:R-:W-:Y:S01]  /*bc20*/  HMMA.16816.F32.BF16 R36, R4, R16.reuse, R32 ;  /* 0x000000100424723c */ /* 0x082fe20000041820 */
[----:B------:R-:W-:Y:S01]  /*bc30*/  ISETP.LT.OR P1, PT, R2, R222, P1 ;  /* 0x000000de0200720c */ /* 0x000fe20000f21670 */
[--C-:B------:R-:W-:Y:S01]  /*bc40*/  IMAD.IADD R2, R220, 0x1, -R3.reuse ;  /* 0x00000001dc027824 */ /* 0x100fe200078e0a03 */
[----:B------:R-:W-:Y:S01]  /*bc50*/  FSEL R180, R14, -INF , !P0 ;  /* 0xff8000000eb47808 */ /* 0x000fe20004000000 */
[----:B------:R-:W-:Y:S01]  /*bc60*/  IMAD.IADD R14, R226, 0x1, -R3 ;  /* 0x00000001e20e7824 */ /* 0x000fe200078e0a03 */
[C---:B------:R-:W-:Y:S01]  /*bc70*/  ISETP.GE.AND P0, PT, R3.reuse, R230, PT ;  /* 0x000000e60300720c */ /* 0x040fe20003f06270 */
[----:B------:R-:W1:Y:S01]  /*bc80*/  I2F R20, R12 ;  /* 0x0000000c00147306 */ /* 0x000e620000201400 */
[----:B------:R-:W-:Y:S01]  /*bc90*/  IABS R2, R2 ;  /* 0x0000000200027213 */ /* 0x000fe20000000000 */
[----:B------:R-:W-:Y:S01]  /*bca0*/  HMMA.16816.F32.BF16 R32, R8, R16, R208 ;  /* 0x000000100820723c */ /* 0x000fe200000418d0 */
[----:B-----5:R-:W-:Y:S01]  /*bcb0*/  FFMA.FTZ R15, R24, -UR28, R31 ;  /* 0x8000001c180f7c23 */ /* 0x020fe2000801001f */
[----:B------:R-:W-:Y:S01]  /*bcc0*/  ISETP.LT.OR P0, PT, R3, R225, P0 ;  /* 0x000000e10300720c */ /* 0x000fe20000701670 */
[----:B--2---:R-:W-:-:S03]  /*bcd0*/  IMAD.IADD R13, R221, 0x1, -R3 ;  /* 0x00000001dd0d7824 */ /* 0x004fc600078e0a03 */
[----:B------:R-:W-:Y:S01]  /*bce0*/  FSEL R190, R15, -INF , !P6 ;  /* 0xff8000000fbe7808 */ /* 0x000fe20007000000 */
[----:B---3--:R-:W-:Y:S01]  /*bcf0*/  FFMA.FTZ R16, R22, -UR28, R45 ;  /* 0x8000001c16107c23 */ /* 0x008fe2000801002d */
[----:B------:R-:W-:Y:S01]  /*bd00*/  ISETP.GE.AND P6, PT, R3, R229, PT ;  /* 0x000000e50300720c */ /* 0x000fe20003fc6270 */
[----:B------:R-:W-:Y:S03]  /*bd10*/  HMMA.16816.F32.BF16 R24, R8, R18, R236 ;  /* 0x000000120818723c */ /* 0x000fe600000418ec */
[----:B------:R-:W-:Y:S01]  /*bd20*/  FSEL R193, R16, -INF , !P5 ;  /* 0xff80000010c17808 */ /* 0x000fe20006800000 */
[----:B-1----:R-:W-:Y:S01]  /*bd30*/  FFMA.FTZ R17, R20, -UR28, R47 ;  /* 0x8000001c14117c23 */ /* 0x002fe2000801002f */
[----:B------:R-:W-:Y:S01]  /*bd40*/  IABS R12, R13 ;  /* 0x0000000d000c7213 */ /* 0x000fe20000000000 */
[----:B------:R-:W-:Y:S01]  /*bd50*/  IMAD.MOV.U32 R13, RZ, RZ, R2 ;  /* 0x000000ffff0d7224 */ /* 0x000fe200078e0002 */
[----:B------:R-:W-:-:S02]  /*bd60*/  IADD3 R2, R0, 0x31, RZ ;  /* 0x0000003100027810 */ /* 0x000fc40007ffe0ff */
[----:B------:R1:W-:Y:S01]  /*bd70*/  I2F R23, R12 ;  /* 0x0000000c00177306 */ /* 0x0003e20000201400 */
[----:B------:R-:W-:Y:S02]  /*bd80*/  FSEL R194, R17, -INF , !P1 ;  /* 0xff80000011c27808 */ /* 0x000fe40004800000 */
[C---:B------:R-:W-:Y:S01]  /*bd90*/  ISETP.GE.AND P5, PT, R3.reuse, R228, PT ;  /* 0x000000e40300720c */ /* 0x040fe20003fa6270 */
[----:B------:R-:W-:Y:S01]  /*bda0*/  IMAD.IADD R10, R226, 0x1, -R2 ;  /* 0x00000001e20a7824 */ /* 0x000fe200078e0a02 */
[C---:B------:R-:W-:Y:S02]  /*bdb0*/  ISETP.GE.AND P1, PT, R3.reuse, R227, PT ;  /* 0x000000e30300720c */ /* 0x040fe40003f26270 */
[C---:B------:R-:W-:Y:S01]  /*bdc0*/  ISETP.LT.OR P6, PT, R3.reuse, R224, P6 ;  /* 0x000000e00300720c */ /* 0x040fe200037c1670 */
[----:B------:R-:W2:Y:S01]  /*bdd0*/  I2F R21, R13 ;  /* 0x0000000d00157306 */ /* 0x000ea20000201400 */
[C---:B------:R-:W-:Y:S02]  /*bde0*/  ISETP.LT.OR P5, PT, R3.reuse, R223, P5 ;  /* 0x000000df0300720c */ /* 0x040fe40002fa1670 */
[----:B------:R-:W-:Y:S01]  /*bdf0*/  ISETP.LT.OR P1, PT, R3, R222, P1 ;  /* 0x000000de0300720c */ /* 0x000fe20000f21670 */
[----:B-1----:R-:W-:-:S02]  /*be00*/  IMAD.IADD R12, R219, 0x1, -R3 ;  /* 0x00000001db0c7824 */ /* 0x002fc400078e0a03 */
[----:B------:R-:W-:-:S03]  /*be10*/  IMAD.IADD R3, R219, 0x1, -R2 ;  /* 0x00000001db037824 */ /* 0x000fc600078e0a02 */
[----:B------:R-:W-:Y:S02]  /*be20*/  IABS R12, R12 ;  /* 0x0000000c000c7213 */ /* 0x000fe40000000000 */
[----:B------:R-:W-:Y:S01]  /*be30*/  IABS R8, R3 ;  /* 0x0000000300087213 */ /* 0x000fe20000000000 */
[----:B--2---:R-:W-:Y:S01]  /*be40*/  FFMA.FTZ R11, R21, -UR28, R38 ;  /* 0x8000001c150b7c23 */ /* 0x004fe20008010026 */
[----:B------:R-:W-:Y:S01]  /*be50*/  IADD3 R3, R0, 0x38, RZ ;  /* 0x0000003800037810 */ /* 0x000fe20007ffe0ff */
[----:B------:R-:W-:Y:S01]  /*be60*/  IMAD.MOV.U32 R13, RZ, RZ, R12 ;  /* 0x000000ffff0d7224 */ /* 0x000fe200078e000c */
[----:B------:R-:W-:Y:S01]  /*be70*/  IABS R12, R14 ;  /* 0x0000000e000c7213 */ /* 0x000fe20000000000 */
[----:B------:R-:W-:Y:S01]  /*be80*/  IMAD.IADD R14, R221, 0x1, -R2 ;  /* 0x00000001dd0e7824 */ /* 0x000fe200078e0a02 */
[----:B------:R-:W-:Y:S01]  /*be90*/  FSEL R238, R11, -INF , !P6 ;  /* 0xff8000000bee7808 */ /* 0x000fe20007000000 */
[----:B------:R1:W2:Y:S01]  /*bea0*/  I2F R20, R13 ;  /* 0x0000000d00147306 */ /* 0x0002a20000201400 */
[----:B------:R-:W-:-:S02]  /*beb0*/  ISETP.GE.AND P6, PT, R2, R229, PT ;  /* 0x000000e50200720c */ /* 0x000fc40003fc6270 */
[----:B------:R-:W-:Y:S02]  /*bec0*/  IADD3 R0, R0, 0x39, RZ ;  /* 0x0000003900007810 */ /* 0x000fe40007ffe0ff */
[----:B------:R-:W-:Y:S01]  /*bed0*/  ISETP.LT.OR P6, PT, R2, R224, P6 ;  /* 0x000000e00200720c */ /* 0x000fe200037c1670 */
[----:B-1----:R-:W-:Y:S01]  /*bee0*/  IMAD.MOV.U32 R13, RZ, RZ, R12 ;  /* 0x000000ffff0d7224 */ /* 0x002fe200078e000c */
[----:B------:R-:W-:Y:S01]  /*bef0*/  IABS R12, R14 ;  /* 0x0000000e000c7213 */ /* 0x000fe20000000000 */
[----:B------:R-:W-:Y:S02]  /*bf00*/  IMAD.IADD R14, R220, 0x1, -R2 ;  /* 0x00000001dc0e7824 */ /* 0x000fe400078e0a02 */
[----:B------:R1:W3:Y:S02]  /*bf10*/  I2F R15, R13 ;  /* 0x0000000d000f7306 */ /* 0x0002e40000201400 */
[----:B-1----:R-:W-:Y:S01]  /*bf20*/  IMAD.MOV.U32 R13, RZ, RZ, R12 ;  /* 0x000000ffff0d7224 */ /* 0x002fe200078e000c */
[----:B------:R-:W-:Y:S01]  /*bf30*/  IABS R12, R14 ;  /* 0x0000000e000c7213 */ /* 0x000fe20000000000 */
[----:B--2---:R-:W-:-:S04]  /*bf40*/  FFMA.FTZ R14, R20, -UR28, R32 ;  /* 0x8000001c140e7c23 */ /* 0x004fc80008010020 */
[----:B------:R1:W2:Y:S01]  /*bf50*/  I2F R17, R13 ;  /* 0x0000000d00117306 */ /* 0x0002a20000201400 */
[----:B------:R-:W-:Y:S01]  /*bf60*/  IMAD.MOV.U32 R9, RZ, RZ, R12 ;  /* 0x000000ffff097224 */ /* 0x000fe200078e000c */
[----:B------:R-:W-:Y:S01]  /*bf70*/  FSEL R209, R14, -INF , !P5 ;  /* 0xff8000000ed17808 */ /* 0x000fe20006800000 */
[----:B---3--:R-:W-:Y:S01]  /*bf80*/  FFMA.FTZ R12, R15, -UR28, R34 ;  /* 0x8000001c0f0c7c23 */ /* 0x008fe20008010022 */
[----:B------:R-:W-:-:S04]  /*bf90*/  ISETP.GE.AND P5, PT, R2, R228, PT ;  /* 0x000000e40200720c */ /* 0x000fc80003fa6270 */
[----:B------:R3:W4:Y:S01]  /*bfa0*/  I2F R16, R9 ;  /* 0x0000000900107306 */ /* 0x0007220000201400 */
[----:B------:R-:W-:Y:S02]  /*bfb0*/  FSEL R210, R12, -INF , !P1 ;  /* 0xff8000000cd27808 */ /* 0x000fe40004800000 */
[C---:B------:R-:W-:Y:S02]  /*bfc0*/  ISETP.GE.AND P1, PT, R2.reuse, R227, PT ;  /* 0x000000e30200720c */ /* 0x040fe40003f26270 */
[C---:B------:R-:W-:Y:S02]  /*bfd0*/  ISETP.LT.OR P5, PT, R2.reuse, R223, P5 ;  /* 0x000000df0200720c */ /* 0x040fe40002fa1670 */
[----:B------:R-:W-:Y:S01]  /*bfe0*/  ISETP.LT.OR P1, PT, R2, R222, P1 ;  /* 0x000000de0200720c */ /* 0x000fe20000f21670 */
[----:B-1----:R-:W-:Y:S02]  /*bff0*/  FFMA.FTZ R13, R23, -UR28, R36 ;  /* 0x8000001c170d7c23 */ /* 0x002fe40008010024 */
[----:B------:R-:W-:Y:S03]  /*c000*/  HMMA.16816.F32.BF16 R20, R4, R18, R40 ;  /* 0x000000120414723c */ /* 0x000fe60000041828 */
[----:B------:R-:W-:-:S02]  /*c010*/  FSEL R237, R13, -INF , !P0 ;  /* 0xff8000000ded7808 */ /* 0x000fc40004000000 */
[C---:B------:R-:W-:Y:S01]  /*c020*/  ISETP.GE.AND P0, PT, R2.reuse, R230, PT ;  /* 0x000000e60200720c */ /* 0x040fe20003f06270 */
[----:B---3--:R-:W-:Y:S01]  /*c030*/  IMAD.MOV.U32 R9, RZ, RZ, R8 ;  /* 0x000000ffff097224 */ /* 0x008fe200078e0008 */
[----:B------:R-:W-:Y:S01]  /*c040*/  IABS R8, R10 ;  /* 0x0000000a00087213 */ /* 0x000fe20000000000 */
[--C-:B------:R-:W-:Y:S01]  /*c050*/  IMAD.IADD R10, R221, 0x1, -R3.reuse ;  /* 0x00000001dd0a7824 */ /* 0x100fe200078e0a03 */
[----:B------:R-:W-:Y:S01]  /*c060*/  ISETP.LT.OR P0, PT, R2, R225, P0 ;  /* 0x000000e10200720c */ /* 0x000fe20000701670 */
[----:B------:R1:W-:Y:S01]  /*c070*/  I2F R13, R9 ;  /* 0x00000009000d7306 */ /* 0x0003e20000201400 */
[--C-:B------:R-:W-:Y:S02]  /*c080*/  IMAD.IADD R2, R219, 0x1, -R3.reuse ;  /* 0x00000001db027824 */ /* 0x100fe400078e0a03 */
[----:B------:R-:W-:Y:S02]  /*c090*/  IMAD.IADD R5, R226, 0x1, -R3 ;  /* 0x00000001e2057824 */ /* 0x000fe400078e0a03 */
[----:B--2---:R-:W-:Y:S01]  /*c0a0*/  FFMA.FTZ R6, R17, -UR28, R37 ;  /* 0x8000001c11067c23 */ /* 0x004fe20008010025 */
[----:B------:R-:W-:Y:S01]  /*c0b0*/  IABS R2, R2 ;  /* 0x0000000200027213 */ /* 0x000fe20000000000 */
[----:B----4-:R-:W-:-:S03]  /*c0c0*/  FFMA.FTZ R7, R16, -UR28, R39 ;  /* 0x8000001c10077c23 */ /* 0x010fc60008010027 */
[----:B------:R-:W-:Y:S01]  /*c0d0*/  FSEL R235, R6, -INF , !P0 ;  /* 0xff80000006eb7808 */ /* 0x000fe20004000000 */
[----:B------:R-:W-:Y:S01]  /*c0e0*/  IMAD.MOV.U32 R4, RZ, RZ, R2 ;  /* 0x000000ffff047224 */ /* 0x000fe200078e0002 */
[----:B------:R-:W-:Y:S01]  /*c0f0*/  IABS R2, R5 ;  /* 0x0000000500027213 */ /* 0x000fe20000000000 */
[----:B------:R-:W-:Y:S01]  /*c100*/  IMAD.IADD R5, R221, 0x1, -R0 ;  /* 0x00000001dd057824 */ /* 0x000fe200078e0a00 */
[----:B------:R-:W-:Y:S01]  /*c110*/  FSEL R236, R7, -INF , !P6 ;  /* 0xff80000007ec7808 */ /* 0x000fe20007000000 */
[----:B------:R2:W-:Y:S01]  /*c120*/  I2F R12, R4 ;  /* 0x00000004000c7306 */ /* 0x0005e20000201400 */
[----:B-1----:R-:W-:Y:S01]  /*c130*/  IMAD.MOV.U32 R9, RZ, RZ, R8 ;  /* 0x000000ffff097224 */ /* 0x002fe200078e0008 */
[----:B------:R-:W-:Y:S01]  /*c140*/  IABS R8, R10 ;  /* 0x0000000a00087213 */ /* 0x000fe20000000000 */
[----:B------:R-:W-:Y:S01]  /*c150*/  IMAD.IADD R10, R220, 0x1, -R3 ;  /* 0x00000001dc0a7824 */ /* 0x000fe200078e0a03 */
[----:B------:R-:W-:Y:S01]  /*c160*/  ISETP.GE.AND P0, PT, R3, R230, PT ;  /* 0x000000e60300720c */ /* 0x000fe20003f06270 */
[----:B------:R-:W-:Y:S01]  /*c170*/  IMAD.IADD R6, R219, 0x1, -R0 ;  /* 0x00000001db067824 */ /* 0x000fe200078e0a00 */
[----:B------:R-:W-:-:S02]  /*c180*/  ISETP.GE.AND P6, PT, R3, R229, PT ;  /* 0x000000e50300720c */ /* 0x000fc40003fc6270 */
[----:B------:R1:W3:Y:S01]  /*c190*/  I2F R11, R9 ;  /* 0x00000009000b7306 */ /* 0x0002e20000201400 */
[C---:B------:R-:W-:Y:S02]  /*c1a0*/  ISETP.LT.OR P0, PT, R3.reuse, R225, P0 ;  /* 0x000000e10300720c */ /* 0x040fe40000701670 */
[----:B------:R-:W-:Y:S01]  /*c1b0*/  ISETP.LT.OR P6, PT, R3, R224, P6 ;  /* 0x000000e00300720c */ /* 0x000fe200037c1670 */
[----:B--2---:R-:W-:Y:S01]  /*c1c0*/  IMAD.MOV.U32 R4, RZ, RZ, R2 ;  /* 0x000000ffff047224 */ /* 0x004fe200078e0002 */
[----:B------:R-:W-:Y:S01]  /*c1d0*/  IABS R2, R5 ;  /* 0x0000000500027213 */ /* 0x000fe20000000000 */
[----:B------:R-:W-:Y:S02]  /*c1e0*/  IMAD.IADD R5, R220, 0x1, -R0 ;  /* 0x00000001dc057824 */ /* 0x000fe400078e0a00 */
[----:B-1----:R-:W-:Y:S01]  /*c1f0*/  IMAD.MOV.U32 R9, RZ, RZ, R8 ;  /* 0x000000ffff097224 */ /* 0x002fe200078e0008 */
[----:B------:R-:W-:-:S03]  /*c200*/  IABS R8, R10 ;  /* 0x0000000a00087213 */ /* 0x000fc60000000000 */
[----:B------:R3:W1:Y:S08]  /*c210*/  I2F R15, R9 ;  /* 0x00000009000f7306 */ /* 0x0006700000201400 */
[----:B------:R2:W4:Y:S01]  /*c220*/  I2F R14, R8 ;  /* 0x00000008000e7306 */ /* 0x0005220000201400 */
[----:B---3--:R-:W-:-:S07]  /*c230*/  FFMA.FTZ R9, R11, -UR28, R35 ;  /* 0x8000001c0b097c23 */ /* 0x008fce0008010023 */
[----:B------:R3:W5:Y:S01]  /*c240*/  I2F R11, R4 ;  /* 0x00000004000b7306 */ /* 0x0007620000201400 */
[----:B------:R-:W-:Y:S01]  /*c250*/  FSEL R208, R9, -INF , !P1 ;  /* 0xff80000009d07808 */ /* 0x000fe20004800000 */
[----:B-1----:R-:W-:Y:S01]  /*c260*/  FFMA.FTZ R9, R15, -UR28, R20 ;  /* 0x8000001c0f097c23 */ /* 0x002fe20008010014 */
[----:B------:R-:W-:Y:S01]  /*c270*/  ISETP.GE.AND P1, PT, R3, R227, PT ;  /* 0x000000e30300720c */ /* 0x000fe20003f26270 */
[----:B--2---:R-:W-:Y:S02]  /*c280*/  FFMA.FTZ R8, R13, -UR28, R33 ;  /* 0x8000001c0d087c23 */ /* 0x004fe40008010021 */
[----:B----4-:R-:W-:Y:S01]  /*c290*/  FFMA.FTZ R7, R14, -UR28, R22 ;  /* 0x8000001c0e077c23 */ /* 0x010fe20008010016 */
[C---:B------:R-:W-:Y:S02]  /*c2a0*/  ISETP.LT.OR P1, PT, R3.reuse, R222, P1 ;  /* 0x000000de0300720c */ /* 0x040fe40000f21670 */
[----:B------:R-:W-:Y:S02]  /*c2b0*/  FSEL R204, R8, -INF , !P5 ;  /* 0xff80000008cc7808 */ /* 0x000fe40006800000 */
[----:B------:R-:W-:-:S02]  /*c2c0*/  ISETP.GE.AND P5, PT, R3, R228, PT ;  /* 0x000000e40300720c */ /* 0x000fc40003fa6270 */
[----:B------:R-:W-:Y:S01]  /*c2d0*/  FSEL R232, R9, -INF , !P0 ;  /* 0xff80000009e87808 */ /* 0x000fe20004000000 */
[----:B---3--:R-:W-:Y:S01]  /*c2e0*/  IMAD.MOV.U32 R4, RZ, RZ, R2 ;  /* 0x000000ffff047224 */ /* 0x008fe200078e0002 */
[----:B------:R-:W-:Y:S01]  /*c2f0*/  IABS R2, R5 ;  /* 0x0000000500027213 */ /* 0x000fe20000000000 */
[----:B-----5:R-:W-:Y:S01]  /*c300*/  FFMA.FTZ R5, R11, -UR28, R26 ;  /* 0x8000001c0b057c23 */ /* 0x020fe2000801001a */
[----:B------:R-:W-:Y:S01]  /*c310*/  ISETP.LT.OR P5, PT, R3, R223, P5 ;  /* 0x000000df0300720c */ /* 0x000fe20002fa1670 */
[----:B------:R1:W2:Y:S01]  /*c320*/  I2F R8, R4 ;  /* 0x0000000400087306 */ /* 0x0002a20000201400 */
[C---:B------:R-:W-:Y:S02]  /*c330*/  ISETP.GE.AND P0, PT, R0.reuse, R230, PT ;  /* 0x000000e60000720c */ /* 0x040fe40003f06270 */
[----:B------:R-:W-:Y:S02]  /*c340*/  FSEL R234, R7, -INF , !P6 ;  /* 0xff80000007ea7808 */ /* 0x000fe40007000000 */
[----:B------:R-:W-:-:S02]  /*c350*/  ISETP.LT.OR P0, PT, R0, R225, P0 ;  /* 0x000000e10000720c */ /* 0x000fc40000701670 */
[----:B------:R-:W-:Y:S02]  /*c360*/  FSEL R205, R5, -INF , !P1 ;  /* 0xff80000005cd7808 */ /* 0x000fe40004800000 */
[C---:B------:R-:W-:Y:S02]  /*c370*/  ISETP.GE.AND P6, PT, R0.reuse, R229, PT ;  /* 0x000000e50000720c */ /* 0x040fe40003fc6270 */
[C---:B------:R-:W-:Y:S02]  /*c380*/  ISETP.GE.AND P1, PT, R0.reuse, R227, PT ;  /* 0x000000e30000720c */ /* 0x040fe40003f26270 */
[C---:B------:R-:W-:Y:S02]  /*c390*/  ISETP.LT.OR P6, PT, R0.reuse, R224, P6 ;  /* 0x000000e00000720c */ /* 0x040fe400037c1670 */
[----:B------:R-:W-:Y:S01]  /*c3a0*/  ISETP.LT.OR P1, PT, R0, R222, P1 ;  /* 0x000000de0000720c */ /* 0x000fe20000f21670 */
[----:B-1----:R-:W-:Y:S01]  /*c3b0*/  IMAD.MOV.U32 R4, RZ, RZ, R2 ;  /* 0x000000ffff047224 */ /* 0x002fe200078e0002 */
[----:B------:R-:W-:Y:S01]  /*c3c0*/  IABS R2, R6 ;  /* 0x0000000600027213 */ /* 0x000fe20000000000 */
[----:B--2---:R-:W-:-:S02]  /*c3d0*/  FFMA.FTZ R8, R8, -UR28, R21 ;  /* 0x8000001c08087c23 */ /* 0x004fc40008010015 */
[----:B------:R1:W2:Y:S01]  /*c3e0*/  I2F R10, R4 ;  /* 0x00000004000a7306 */ /* 0x0002a20000201400 */
[----:B------:R-:W-:Y:S02]  /*c3f0*/  FFMA.FTZ R6, R12, -UR28, R24 ;  /* 0x8000001c0c067c23 */ /* 0x000fe40008010018 */
[----:B------:R-:W-:Y:S01]  /*c400*/  IMAD.MOV.U32 R3, RZ, RZ, R2 ;  /* 0x000000ffff037224 */ /* 0x000fe200078e0002 */
[----:B------:R-:W-:Y:S02]  /*c410*/  FSEL R211, R8, -INF , !P0 ;  /* 0xff80000008d37808 */ /* 0x000fe40004000000 */
[----:B------:R-:W-:Y:S02]  /*c420*/  PLOP3.LUT P0, PT, PT, PT, UP0, 0x40, 0x0 ;  /* 0x000000000000781c */ /* 0x000fe40003f0e808 */
[----:B------:R-:W-:Y:S01]  /*c430*/  FSEL R199, R6, -INF , !P5 ;  /* 0xff80000006c77808 */ /* 0x000fe20006800000 */
[----:B------:R-:W3:Y:S01]  /*c440*/  I2F R3, R3 ;  /* 0x0000000300037306 */ /* 0x000ee20000201400 */
[----:B------:R-:W-:-:S04]  /*c450*/  ISETP.GE.AND P5, PT, R0, R228, PT ;  /* 0x000000e40000720c */ /* 0x000fc80003fa6270 */
[----:B------:R-:W-:Y:S01]  /*c460*/  ISETP.LT.OR P5, PT, R0, R223, P5 ;  /* 0x000000df0000720c */ /* 0x000fe20002fa1670 */
[----:B-1----:R-:W-:-:S05]  /*c470*/  IMAD.IADD R4, R226, 0x1, -R0 ;  /* 0x00000001e2047824 */ /* 0x002fca00078e0a00 */
[----:B------:R-:W-:Y:S01]  /*c480*/  IABS R2, R4 ;  /* 0x0000000400027213 */ /* 0x000fe20000000000 */
[----:B--2---:R-:W-:Y:S02]  /*c490*/  FFMA.FTZ R4, R10, -UR28, R23 ;  /* 0x8000001c0a047c23 */ /* 0x004fe40008010017 */
[----:B---3--:R-:W-:-:S03]  /*c4a0*/  FFMA.FTZ R3, R3, -UR28, R25 ;  /* 0x8000001c03037c23 */ /* 0x008fc60008010019 */
[----:B------:R-:W1:Y:S01]  /*c4b0*/  I2F R2, R2 ;  /* 0x0000000200027306 */ /* 0x000e620000201400 */
[----:B------:R-:W-:Y:S02]  /*c4c0*/  FSEL R233, R4, -INF , !P6 ;  /* 0xff80000004e97808 */ /* 0x000fe40007000000 */
[----:B------:R-:W-:Y:S01]  /*c4d0*/  FSEL R198, R3, -INF , !P5 ;  /* 0xff80000003c67808 */ /* 0x000fe20006800000 */
[----:B-1----:R-:W-:-:S05]  /*c4e0*/  FFMA.FTZ R0, R2, -UR28, R27 ;  /* 0x8000001c02007c23 */ /* 0x002fca000801001b */
        /* <DEDUP_REMOVED lines=64> */
.L_x_746:
[----:B------:R-:W-:Y:S05]  /*c8f0*/  BSYNC B0 ;  /* 0x0000000000007941 */ /* 0x000fea0003800000 */
.L_x_745:
[----:B------:R-:W0:Y:S02]  /*c900*/  LDGDEPBAR ;  /* 0x00000000000079af */ /* 0x000e240000000000 */
.L_x_744:
[----:B------:R-:W2:Y:S04]  /*c910*/  LDL R3, [R1+0x10] ;  /* 0x0000100001037983 */ /* 0x000ea80000100800 */
[----:B-1----:R-:W3:Y:S04]  /*c920*/  LDL R6, [R1+0x14] ;  /* 0x0000140001067983 */ /* 0x002ee80000100800 */
[----:B------:R-:W4:Y:S04]  /*c930*/  LDL.LU R5, [R1+0x78] ;  /* 0x0000780001057983 */ /* 0x000f280000300800 */
[----:B------:R-:W5:Y:S04]  /*c940*/  LDL.LU R4, [R1+0x70] ;  /* 0x0000700001047983 */ /* 0x000f680000300800 */
[----:B------:R-:W5:Y:S04]  /*c950*/  LDL.LU R2, [R1+0x74] ;  /* 0x0000740001027983 */ /* 0x000f680000300800 */
[----:B------:R-:W5:Y:S01]  /*c960*/  LDL R0, [R1] ;  /* 0x0000000001007983 */ /* 0x000f620000100800 */
[----:B------:R-:W-:Y:S01]  /*c970*/  USHF.L.U32 UR4, UR34, 0x1, URZ ;  /* 0x0000000122047899 */ /* 0x000fe2000800063f */
[----:B------:R-:W-:-:S04]  /*c980*/  IMAD.MOV.U32 R50, RZ, RZ, R231 ;  /* 0x000000ffff327224 */ /* 0x000fc800078e00e7 */
[----:B------:R-:W-:Y:S02]  /*c990*/  IMAD.MOV.U32 R51, RZ, RZ, R50 ;  /* 0x000000ffff337224 */ /* 0x000fe400078e0032 */
[----:B--2---:R-:W-:-:S04]  /*c9a0*/  IMAD.WIDE.U32 R46, R3, -0x2daee0ad, RZ ;  /* 0xd2511f53032e7825 */ /* 0x004fc800078e00ff */
[----:B---3--:R-:W-:Y:S02]  /*c9b0*/  IMAD.MOV.U32 R9, RZ, RZ, R6 ;  /* 0x000000ffff097224 */ /* 0x008fe400078e0006 */
[----:B----4-:R-:W-:Y:S02]  /*c9c0*/  IMAD.MOV.U32 R8, RZ, RZ, R5 ;  /* 0x000000ffff087224 */ /* 0x010fe400078e0005 */
[----:B------:R-:W-:-:S04]  /*c9d0*/  IMAD.WIDE.U32 R248, R9, -0x326172a9, RZ ;  /* 0xcd9e8d5709f87825 */ /* 0x000fc800078e00ff */
[----:B-----5:R-:W-:Y:S01]  /*c9e0*/  IMAD.MOV.U32 R7, RZ, RZ, R4 ;  /* 0x000000ffff077224 */ /* 0x020fe200078e0004 */
[----:B------:R-:W-:Y:S01]  /*c9f0*/  MOV R6, R2 ;  /* 0x0000000200067202 */ /* 0x000fe20000000f00 */
[----:B------:R-:W-:Y:S02]  /*ca00*/  IMAD.MOV.U32 R17, RZ, RZ, R8 ;  /* 0x000000ffff117224 */ /* 0x000fe400078e0008 */
[----:B------:R-:W-:Y:S01]  /*ca10*/  IMAD.MOV.U32 R23, RZ, RZ, R7 ;  /* 0x000000ffff177224 */ /* 0x000fe200078e0007 */
[----:B------:R-:W-:Y:S01]  /*ca20*/  MOV R28, R6 ;  /* 0x00000006001c7202 */ /* 0x000fe20000000f00 */
[----:B------:R-:W-:Y:S01]  /*ca30*/  IMAD.WIDE.U32 R250, R0, -0x326172a9, RZ ;  /* 0xcd9e8d5700fa7825 */ /* 0x000fe200078e00ff */
[----:B------:R-:W-:-:S03]  /*ca40*/  MOV R49, R17 ;  /* 0x0000001100317202 */ /* 0x000fc60000000f00 */
[----:B------:R-:W-:Y:S01]  /*ca50*/  IMAD.U32 R0, RZ, RZ, UR33 ;  /* 0x00000021ff007e24 */ /* 0x000fe2000f8e00ff */
[----:B------:R-:W-:Y:S01]  /*ca60*/  LOP3.LUT R2, R251, R252, RZ, 0x3c, !PT ;  /* 0x000000fcfb027212 */ /* 0x000fe200078e3cff */
[----:B------:R-:W-:Y:S02]  /*ca70*/  IMAD.MOV.U32 R61, RZ, RZ, R28 ;  /* 0x000000ffff3d7224 */ /* 0x000fe400078e001c */
[----:B------:R-:W-:Y:S01]  /*ca80*/  IMAD.MOV.U32 R50, RZ, RZ, R49 ;  /* 0x000000ffff327224 */ /* 0x000fe200078e0031 */
[----:B------:R-:W-:Y:S01]  /*ca90*/  LOP3.LUT R0, R47, UR4, R0, 0x96, !PT ;  /* 0x000000042f007c12 */ /* 0x000fe2000f8e9600 */
[----:B------:R-:W-:Y:S01]  /*caa0*/  IMAD.WIDE.U32 R42, R2, -0x2daee0ad, RZ ;  /* 0xd2511f53022a7825 */ /* 0x000fe200078e00ff */
[----:B------:R-:W-:-:S03]  /*cab0*/  UIADD3 UR4, UR4, 0x1, URZ ;  /* 0x0000000104047890 */ /* 0x000fc6000fffe03f */
[----:B------:R-:W-:Y:S01]  /*cac0*/  IMAD.WIDE.U32 R4, R0, -0x326172a9, RZ ;  /* 0xcd9e8d5700047825 */ /* 0x000fe200078e00ff */
[----:B------:R-:W-:-:S03]  /*cad0*/  LOP3.LUT R2, R43, UR15, R46, 0x96, !PT ;  /* 0x0000000f2b027c12 */ /* 0x000fc6000f8e962e */
[----:B------:R-:W-:Y:S01]  /*cae0*/  IMAD.MOV.U32 R239, RZ, RZ, R61 ;  /* 0x000000ffffef7224 */ /* 0x000fe200078e003d */
[C---:B------:R-:W-:Y:S01]  /*caf0*/  LOP3.LUT R8, R5.reuse, UR16, R248, 0x96, !PT ;  /* 0x0000001005087c12 */ /* 0x040fe2000f8e96f8 */
[----:B------:R-:W-:Y:S01]  /*cb00*/  IMAD.WIDE.U32 R38, R2, -0x326172a9, RZ ;  /* 0xcd9e8d5702267825 */ /* 0x000fe200078e00ff */
[----:B------:R-:W-:-:S03]  /*cb10*/  LOP3.LUT R2, R5, UR16, R250, 0x96, !PT ;  /* 0x0000001005027c12 */ /* 0x000fc6000f8e96fa */
[----:B------:R-:W-:Y:S01]  /*cb20*/  IMAD.WIDE.U32 R8, R8, -0x2daee0ad, RZ ;  /* 0xd2511f5308087825 */ /* 0x000fe200078e00ff */
[----:B------:R-:W-:-:S03]  /*cb30*/  LOP3.LUT R10, R39, UR14, R4, 0x96, !PT ;  /* 0x0000000e270a7c12 */ /* 0x000fc6000f8e9604 */
[----:B------:R-:W-:-:S04]  /*cb40*/  IMAD.WIDE.U32 R2, R2, -0x2daee0ad, RZ ;  /* 0xd2511f5302027825 */ /* 0x000fc800078e00ff */
[----:B------:R-:W-:Y:S01]  /*cb50*/  IMAD.WIDE.U32 R10, R10, -0x2daee0ad, RZ ;  /* 0xd2511f530a0a7825 */ /* 0x000fe200078e00ff */
[----:B------:R-:W-:-:S04]  /*cb60*/  LOP3.LUT R3, R3, UR13, R42, 0x96, !PT ;  /* 0x0000000d03037c12 */ /* 0x000fc8000f8e962a */
[----:B------:R-:W-:Y:S01]  /*cb70*/  LOP3.LUT R0, R11, UR11, R2, 0x96, !PT ;  /* 0x0000000b0b007c12 */ /* 0x000fe2000f8e9602 */
[----:B------:R-:W-:-:S04]  /*cb80*/  IMAD.WIDE.U32 R2, R3, -0x326172a9, RZ ;  /* 0xcd9e8d5703027825 */ /* 0x000fc800078e00ff */
[----:B------:R-:W-:Y:S01]  /*cb90*/  IMAD.WIDE.U32 R44, R0, -0x326172a9, RZ ;  /* 0xcd9e8d57002c7825 */ /* 0x000fe200078e00ff */
[----:B------:R-:W-:Y:S02]  /*cba0*/  LOP3.LUT R0, R249, R252, RZ, 0x3c, !PT ;  /* 0x000000fcf9007212 */ /* 0x000fe400078e3cff */
[----:B------:R-:W-:Y:S02]  /*cbb0*/  LOP3.LUT R6, R3, UR12, R38, 0x96, !PT ;  /* 0x0000000c03067c12 */ /* 0x000fe4000f8e9626 */
[----:B------:R-:W-:Y:S01]  /*cbc0*/  LOP3.LUT R2, R45, UR10, R2, 0x96, !PT ;  /* 0x0000000a2d027c12 */ /* 0x000fe2000f8e9602 */
[----:B------:R-:W-:-:S04]  /*cbd0*/  IMAD.WIDE.U32 R40, R0, -0x2daee0ad, RZ ;  /* 0xd2511f5300287825 */ /* 0x000fc800078e00ff */
[----:B------:R-:W-:Y:S01]  /*cbe0*/  IMAD.WIDE.U32 R6, R6, -0x2daee0ad, RZ ;  /* 0xd2511f5306067825 */ /* 0x000fe200078e00ff */
[----:B------:R-:W-:Y:S02]  /*cbf0*/  LOP3.LUT R0, R41, UR15, R46, 0x96, !PT ;  /* 0x0000000f29007c12 */ /* 0x000fe4000f8e962e */
[----:B------:R-:W-:Y:S01]  /*cc00*/  LOP3.LUT R12, R9, UR13, R40, 0x96, !PT ;  /* 0x0000000d090c7c12 */ /* 0x000fe2000f8e9628 */
[----:B------:R-:W-:Y:S01]  /*cc10*/  IMAD.WIDE.U32 R34, R2, -0x2daee0ad, RZ ;  /* 0xd2511f5302227825 */ /* 0x000fe200078e00ff */
[----:B------:R-:W-:-:S03]  /*cc20*/  LOP3.LUT R11, R7, UR9, R10, 0x96, !PT ;  /* 0x00000009070b7c12 */ /* 0x000fc6000f8e960a */
[----:B------:R-:W-:Y:S01]  /*cc30*/  IMAD.WIDE.U32 R36, R0, -0x326172a9, RZ ;  /* 0xcd9e8d5700247825 */ /* 0x000fe200078e00ff */
[----:B------:R-:W-:-:S03]  /*cc40*/  LOP3.LUT R2, R35, UR7, R6, 0x96, !PT ;  /* 0x0000000723027c12 */ /* 0x000fc6000f8e9606 */
[----:B------:R-:W-:Y:S01]  /*cc50*/  IMAD.WIDE.U32 R12, R12, -0x326172a9, RZ ;  /* 0xcd9e8d570c0c7825 */ /* 0x000fe200078e00ff */
[----:B------:R-:W-:-:S03]  /*cc60*/  LOP3.LUT R4, R37, UR14, R4, 0x96, !PT ;  /* 0x0000000e25047c12 */ /* 0x000fc6000f8e9604 */
[----:B------:R-:W-:Y:S01]  /*cc70*/  IMAD.WIDE.U32 R2, R2, -0x326172a9, RZ ;  /* 0xcd9e8d5702027825 */ /* 0x000fe200078e00ff */
[----:B------:R-:W-:-:S03]  /*cc80*/  LOP3.LUT R6, R13, UR12, R36, 0x96, !PT ;  /* 0x0000000c0d067c12 */ /* 0x000fc6000f8e9624 */
[----:B------:R-:W-:Y:S01]  /*cc90*/  IMAD.WIDE.U32 R4, R4, -0x2daee0ad, RZ ;  /* 0xd2511f5304047825 */ /* 0x000fe200078e00ff */
[C---:B------:R-:W-:Y:S02]  /*cca0*/  LOP3.LUT R0, R2.reuse, 0xffff, RZ, 0xc0, !PT ;  /* 0x0000ffff02007812 */ /* 0x040fe400078ec0ff */
[----:B------:R-:W-:Y:S01]  /*ccb0*/  LOP3.LUT R9, R2, 0xff, RZ, 0xc0, !PT ;  /* 0x000000ff02097812 */ /* 0x000fe200078ec0ff */
[----:B------:R-:W-:Y:S01]  /*ccc0*/  IMAD.WIDE.U32 R6, R6, -0x2daee0ad, RZ ;  /* 0xd2511f5306067825 */ /* 0x000fe200078e00ff */
[----:B------:R-:W-:Y:S02]  /*ccd0*/  SHF.R.U32.HI R10, RZ, 0x8, R0 ;  /* 0x00000008ff0a7819 */ /* 0x000fe40000011600 */
[----:B------:R-:W-:Y:S01]  /*cce0*/  SHF.R.U32.HI R0, RZ, 0x10, R2 ;  /* 0x00000010ff007819 */ /* 0x000fe20000011602 */
[----:B------:R-:W-:Y:S01]  /*ccf0*/  IMAD.WIDE.U32 R26, R11, -0x326172a9, RZ ;  /* 0xcd9e8d570b1a7825 */ /* 0x000fe200078e00ff */
[----:B------:R-:W-:Y:S02]  /*cd00*/  LOP3.LUT R13, R7, UR9, R4, 0x96, !PT ;  /* 0x00000009070d7c12 */ /* 0x000fe4000f8e9604 */
[----:B------:R-:W-:-:S02]  /*cd10*/  LOP3.LUT R4, R0, 0xff, RZ, 0xc0, !PT ;  /* 0x000000ff00047812 */ /* 0x000fc400078ec0ff */
[----:B------:R-:W-:Y:S01]  /*cd20*/  SHF.R.U32.HI R0, RZ, 0x18, R2 ;  /* 0x00000018ff007819 */ /* 0x000fe20000011602 */
[----:B------:R-:W-:Y:S01]  /*cd30*/  IMAD.WIDE.U32 R20, R13, -0x326172a9, RZ ;  /* 0xcd9e8d570d147825 */ /* 0x000fe200078e00ff */
[----:B------:R-:W-:Y:S02]  /*cd40*/  LOP3.LUT R2, R3, UR17, R26, 0x96, !PT ;  /* 0x0000001103027c12 */ /* 0x000fe4000f8e961a */
[----:B------:R-:W-:Y:S02]  /*cd50*/  FMNMX.FTZ R3, R104, R100, !PT ;  /* 0x0000006468037209 */ /* 0x000fe40007810000 */
[----:B------:R-:W-:Y:S02]  /*cd60*/  PRMT R11, R4, 0x5410, R0 ;  /* 0x00005410040b7816 */ /* 0x000fe40000000000 */
[----:B------:R-:W-:Y:S02]  /*cd70*/  LOP3.LUT R0, R2, 0xffff, RZ, 0xc0, !PT ;  /* 0x0000ffff02007812 */ /* 0x000fe400078ec0ff */
[----:B------:R-:W-:-:S02]  /*cd80*/  FMNMX.FTZ R3, R59, R3, !PT ;  /* 0x000000033b037209 */ /* 0x000fc40007810000 */
[----:B------:R-:W-:Y:S02]  /*cd90*/  LOP3.LUT R8, R5, UR11, R8, 0x96, !PT ;  /* 0x0000000b05087c12 */ /* 0x000fe4000f8e9608 */
[----:B------:R-:W-:Y:S02]  /*cda0*/  SHF.R.U32.HI R4, RZ, 0x8, R0 ;  /* 0x00000008ff047819 */ /* 0x000fe40000011600 */
[----:B------:R-:W-:Y:S01]  /*cdb0*/  LOP3.LUT R0, R2, 0xff, RZ, 0xc0, !PT ;  /* 0x000000ff02007812 */ /* 0x000fe200078ec0ff */
[----:B------:R-:W-:Y:S01]  /*cdc0*/  IMAD.WIDE.U32 R24, R8, -0x326172a9, RZ ;  /* 0xcd9e8d5708187825 */ /* 0x000fe200078e00ff */
[----:B------:R-:W-:Y:S02]  /*cdd0*/  FMNMX.FTZ R3, R55, R3, !PT ;  /* 0x0000000337037209 */ /* 0x000fe40007810000 */
[----:B------:R-:W-:Y:S02]  /*cde0*/  PRMT R19, R0, 0x5410, R4 ;  /* 0x0000541000137816 */ /* 0x000fe40000000004 */
[----:B------:R-:W-:-:S02]  /*cdf0*/  FMNMX.FTZ R0, R52, R3, !PT ;  /* 0x0000000334007209 */ /* 0x000fc40007810000 */
[----:B------:R-:W-:Y:S02]  /*ce00*/  SHF.R.U32.HI R3, RZ, 0x10, R2 ;  /* 0x00000010ff037819 */ /* 0x000fe40000011602 */
[----:B------:R-:W-:Y:S02]  /*ce10*/  LOP3.LUT R12, R25, UR10, R12, 0x96, !PT ;  /* 0x0000000a190c7c12 */ /* 0x000fe4000f8e960c */
[----:B------:R-:W-:Y:S02]  /*ce20*/  FMNMX.FTZ R4, R188, R0, !PT ;  /* 0x00000000bc047209 */ /* 0x000fe40007810000 */
[----:B------:R-:W-:Y:S01]  /*ce30*/  SHF.R.U32.HI R2, RZ, 0x18, R2 ;  /* 0x00000018ff027819 */ /* 0x000fe20000011602 */
[----:B------:R-:W-:Y:S01]  /*ce40*/  IMAD.WIDE.U32 R32, R12, -0x2daee0ad, RZ ;  /* 0xd2511f530c207825 */ /* 0x000fe200078e00ff */
[----:B------:R-:W-:Y:S02]  /*ce50*/  LOP3.LUT R0, R3, 0xff, RZ, 0xc0, !PT ;  /* 0x000000ff03007812 */ /* 0x000fe400078ec0ff */
[----:B------:R-:W-:-:S02]  /*ce60*/  FMNMX.FTZ R3, R178, R4, !PT ;  /* 0x00000004b2037209 */ /* 0x000fc40007810000 */
[----:B------:R-:W-:Y:S02]  /*ce70*/  PRMT R18, R0, 0x5410, R2 ;  /* 0x0000541000127816 */ /* 0x000fe40000000002 */
[----:B------:R-:W-:Y:S02]  /*ce80*/  FMNMX.FTZ R0, R103, R107, !PT ;  /* 0x0000006b67007209 */ /* 0x000fe40007810000 */
[----:B------:R-:W-:Y:S02]  /*ce90*/  FMNMX.FTZ R4, R175, R3, !PT ;  /* 0x00000003af047209 */ /* 0x000fe40007810000 */
[----:B------:R-:W-:Y:S02]  /*cea0*/  LOP3.LUT R6, R33, UR7, R6, 0x96, !PT ;  /* 0x0000000721067c12 */ /* 0x000fe4000f8e9606 */
[----:B------:R-:W-:Y:S02]  /*ceb0*/  FMNMX.FTZ R5, R106, R0, !PT ;  /* 0x000000006a057209 */ /* 0x000fe40007810000 */
[----:B------:R-:W-:Y:S01]  /*cec0*/  FMNMX.FTZ R4, R172, R4, !PT ;  /* 0x00000004ac047209 */ /* 0x000fe20007810000 */
[----:B------:R-:W-:Y:S01]  /*ced0*/  IMAD.WIDE.U32 R2, R6, -0x326172a9, RZ ;  /* 0xcd9e8d5706027825 */ /* 0x000fe200078e00ff */
[----:B------:R-:W-:-:S02]  /*cee0*/  FMNMX.FTZ R6, R57, R5, !PT ;  /* 0x0000000539067209 */ /* 0x000fc40007810000 */
[----:B------:R-:W-:Y:S02]  /*cef0*/  FMNMX.FTZ R5, R196, R4, !PT ;  /* 0x00000004c4057209 */ /* 0x000fe40007810000 */
[C---:B------:R-:W-:Y:S02]  /*cf00*/  LOP3.LUT R0, R2.reuse, 0xffff, RZ, 0xc0, !PT ;  /* 0x0000ffff02007812 */ /* 0x040fe400078ec0ff */
[----:B------:R-:W-:Y:S02]  /*cf10*/  FMNMX.FTZ R5, R191, R5, !PT ;  /* 0x00000005bf057209 */ /* 0x000fe40007810000 */
[----:B------:R-:W-:Y:S02]  /*cf20*/  SHF.R.U32.HI R4, RZ, 0x8, R0 ;  /* 0x00000008ff047819 */ /* 0x000fe40000011600 */
[----:B------:R-:W-:Y:S02]  /*cf30*/  FMNMX.FTZ R5, R189, R5, !PT ;  /* 0x00000005bd057209 */ /* 0x000fe40007810000 */
[----:B------:R-:W-:-:S02]  /*cf40*/  LOP3.LUT R0, R2, 0xff, RZ, 0xc0, !PT ;  /* 0x000000ff02007812 */ /* 0x000fc400078ec0ff */
        /* <DEDUP_REMOVED lines=40> */
[----:B------:R-:W-:Y:S02]  /*d1d0*/  PRMT R22, R9, 0x5410, R10 ;  /* 0x0000541009167816 */ /* 0x000fe4000000000a */
[----:B------:R-:W-:Y:S01]  /*d1e0*/  SHF.R.U32.HI R5, RZ, 0x10, R2 ;  /* 0x00000010ff057819 */ /* 0x000fe20000011602 */
[----:B------:R-:W1:Y:S01]  /*d1f0*/  SHFL.BFLY PT, R9, R0, 0x1, 0x1f ;  /* 0x0c201f0000097f89 */ /* 0x000e6200000e0000 */
[----:B------:R-:W-:Y:S02]  /*d200*/  FMNMX.FTZ R6, R206, R6, !PT ;  /* 0x00000006ce067209 */ /* 0x000fe40007810000 */
[----:B------:R-:W-:Y:S01]  /*d210*/  FMNMX.FTZ R7, R197, R7, !PT ;  /* 0x00000007c5077209 */ /* 0x000fe20007810000 */
[----:B------:R-:W2:Y:S01]  /*d220*/  SHFL.BFLY PT, R8, R4, 0x2, 0x1f ;  /* 0x0c401f0004087f89 */ /* 0x000ea200000e0000 */
[----:B------:R-:W-:-:S02]  /*d230*/  LOP3.LUT R5, R5, 0xff, RZ, 0xc0, !PT ;  /* 0x000000ff05057812 */ /* 0x000fc400078ec0ff */
[----:B------:R-:W-:Y:S02]  /*d240*/  SHF.R.U32.HI R2, RZ, 0x18, R2 ;  /* 0x00000018ff027819 */ /* 0x000fe40000011602 */
[----:B------:R-:W-:Y:S02]  /*d250*/  FMNMX.FTZ R6, R201, R6, !PT ;  /* 0x00000006c9067209 */ /* 0x000fe40007810000 */
[----:B------:R-:W-:Y:S02]  /*d260*/  FMNMX.FTZ R7, R193, R7, !PT ;  /* 0x00000007c1077209 */ /* 0x000fe40007810000 */
[----:B------:R-:W-:Y:S02]  /*d270*/  PRMT R14, R5, 0x5410, R2 ;  /* 0x00005410050e7816 */ /* 0x000fe40000000002 */
[----:B------:R-:W-:Y:S02]  /*d280*/  FMNMX.FTZ R2, R194, R6, !PT ;  /* 0x00000006c2027209 */ /* 0x000fe40007810000 */
[----:B------:R-:W-:-:S02]  /*d290*/  FMNMX.FTZ R6, R209, R7, !PT ;  /* 0x00000007d1067209 */ /* 0x000fc40007810000 */
[----:B------:R-:W-:Y:S02]  /*d2a0*/  FMNMX.FTZ R5, R210, R2, !PT ;  /* 0x00000002d2057209 */ /* 0x000fe40007810000 */
[----:B------:R-:W-:Y:S02]  /*d2b0*/  FMNMX.FTZ R6, R204, R6, !PT ;  /* 0x00000006cc067209 */ /* 0x000fe40007810000 */
[----:B------:R-:W-:Y:S02]  /*d2c0*/  LOP3.LUT R2, R3, UR17, R20, 0x96, !PT ;  /* 0x0000001103027c12 */ /* 0x000fe4000f8e9614 */
[----:B------:R-:W-:Y:S02]  /*d2d0*/  FMNMX.FTZ R5, R208, R5, !PT ;  /* 0x00000005d0057209 */ /* 0x000fe40007810000 */
[----:B------:R-:W-:Y:S02]  /*d2e0*/  FMNMX.FTZ R3, R199, R6, !PT ;  /* 0x00000006c7037209 */ /* 0x000fe40007810000 */
[----:B------:R-:W-:-:S02]  /*d2f0*/  FMNMX.FTZ R5, R205, R5, !PT ;  /* 0x00000005cd057209 */ /* 0x000fc40007810000 */
[----:B------:R-:W-:Y:S02]  /*d300*/  FMNMX.FTZ R3, R198, R3, !PT ;  /* 0x00000003c6037209 */ /* 0x000fe40007810000 */
[----:B-1----:R-:W-:Y:S02]  /*d310*/  FMNMX.FTZ R246, R0, R9, !PT ;  /* 0x0000000900f67209 */ /* 0x002fe40007810000 */
[----:B--2---:R-:W-:Y:S02]  /*d320*/  FMNMX.FTZ R4, R4, R8, !PT ;  /* 0x0000000804047209 */ /* 0x004fe40007810000 */
[----:B------:R-:W-:Y:S01]  /*d330*/  FMNMX.FTZ R0, R203, R5, !PT ;  /* 0x00000005cb007209 */ /* 0x000fe20007810000 */
[----:B------:R-:W1:Y:S01]  /*d340*/  SHFL.BFLY PT, R8, R3, 0x2, 0x1f ;  /* 0x0c401f0003087f89 */ /* 0x000e6200000e0000 */
[C---:B------:R-:W-:Y:S01]  /*d350*/  FMUL.FTZ R30, R246.reuse, c[0x0][0x23c] ;  /* 0x00008f00f61e7a20 */ /* 0x040fe20000410000 */
[----:B------:R-:W-:Y:S02]  /*d360*/  FSETP.NEU.FTZ.AND P5, PT, R246, -INF , PT ;  /* 0xff800000f600780b */ /* 0x000fe40003fbd000 */
[----:B------:R-:W2:Y:S01]  /*d370*/  SHFL.BFLY PT, R9, R0, 0x2, 0x1f ;  /* 0x0c401f0000097f89 */ /* 0x000ea200000e0000 */
[----:B------:R-:W-:-:S02]  /*d380*/  LOP3.LUT R5, R2, 0xffff, RZ, 0xc0, !PT ;  /* 0x0000ffff02057812 */ /* 0x000fc400078ec0ff */
[----:B------:R-:W-:Y:S01]  /*d390*/  FSEL R30, R30, RZ, P5 ;  /* 0x000000ff1e1e7208 */ /* 0x000fe20002800000 */
[----:B------:R-:W3:Y:S01]  /*d3a0*/  SHFL.BFLY PT, R10, R4, 0x1, 0x1f ;  /* 0x0c201f00040a7f89 */ /* 0x000ee200000e0000 */
[----:B------:R-:W-:Y:S02]  /*d3b0*/  SHF.R.U32.HI R6, RZ, 0x8, R5 ;  /* 0x00000008ff067819 */ /* 0x000fe40000011605 */
[----:B------:R-:W-:Y:S01]  /*d3c0*/  LOP3.LUT R5, R2, 0xff, RZ, 0xc0, !PT ;  /* 0x000000ff02057812 */ /* 0x000fe200078ec0ff */
[----:B------:R-:W-:-:S03]  /*d3d0*/  FFMA.FTZ R7, R100, c[0x0][0x23c], -R30 ;  /* 0x00008f0064077a23 */ /* 0x000fc6000001081e */
[----:B------:R-:W-:Y:S01]  /*d3e0*/  PRMT R13, R5, 0x5410, R6 ;  /* 0x00005410050d7816 */ /* 0x000fe20000000006 */
[----:B------:R4:W-:Y:S01]  /*d3f0*/  MUFU.EX2 R48, R7 ;  /* 0x0000000700307308 */ /* 0x0009e20000000800 */
[----:B------:R-:W-:Y:S01]  /*d400*/  FFMA.FTZ R5, R59, c[0x0][0x23c], -R30 ;  /* 0x00008f003b057a23 */ /* 0x000fe2000001081e */
[----:B-1----:R-:W-:-:S06]  /*d410*/  FMNMX.FTZ R3, R3, R8, !PT ;  /* 0x0000000803037209 */ /* 0x002fcc0007810000 */
[----:B------:R1:W-:Y:S01]  /*d420*/  MUFU.EX2 R16, R5 ;  /* 0x0000000500107308 */ /* 0x0003e20000000800 */
[----:B--2---:R-:W-:Y:S01]  /*d430*/  FMNMX.FTZ R0, R0, R9, !PT ;  /* 0x0000000900007209 */ /* 0x004fe20007810000 */
[----:B------:R-:W2:Y:S01]  /*d440*/  SHFL.BFLY PT, R6, R3, 0x1, 0x1f ;  /* 0x0c201f0003067f89 */ /* 0x000ea200000e0000 */
[----:B---3--:R-:W-:-:S03]  /*d450*/  FMNMX.FTZ R245, R4, R10, !PT ;  /* 0x0000000a04f57209 */ /* 0x008fc60007810000 */
[----:B----4-:R-:W3:Y:S01]  /*d460*/  SHFL.BFLY PT, R7, R0, 0x1, 0x1f ;  /* 0x0c201f0000077f89 */ /* 0x010ee200000e0000 */
[--C-:B------:R-:W-:Y:S01]  /*d470*/  FFMA.FTZ R4, R55, c[0x0][0x23c], -R30.reuse ;  /* 0x00008f0037047a23 */ /* 0x100fe2000001081e */
[C---:B------:R-:W-:Y:S01]  /*d480*/  FSETP.NEU.FTZ.AND P1, PT, R245.reuse, -INF , PT ;  /* 0xff800000f500780b */ /* 0x040fe20003f3d000 */
[----:B------:R-:W-:Y:S02]  /*d490*/  FMUL.FTZ R31, R245, c[0x0][0x23c] ;  /* 0x00008f00f51f7a20 */ /* 0x000fe40000410000 */
[----:B------:R4:W5:Y:S01]  /*d4a0*/  MUFU.EX2 R29, R4 ;  /* 0x00000004001d7308 */ /* 0x0009620000000800 */
[----:B-1----:R-:W-:Y:S02]  /*d4b0*/  FFMA.FTZ R5, R52, c[0x0][0x23c], -R30 ;  /* 0x00008f0034057a23 */ /* 0x002fe4000001081e */
[----:B------:R-:W-:-:S05]  /*d4c0*/  FSEL R31, R31, RZ, P1 ;  /* 0x000000ff1f1f7208 */ /* 0x000fca0000800000 */
[----:B------:R1:W-:Y:S01]  /*d4d0*/  MUFU.EX2 R60, R5 ;  /* 0x00000005003c7308 */ /* 0x0003e20000000800 */
[----:B--2---:R-:W-:Y:S02]  /*d4e0*/  FMNMX.FTZ R244, R3, R6, !PT ;  /* 0x0000000603f47209 */ /* 0x004fe40007810000 */
[--C-:B----4-:R-:W-:Y:S01]  /*d4f0*/  SHF.R.U32.HI R4, RZ, 0x10, R2.reuse ;  /* 0x00000010ff047819 */ /* 0x110fe20000011602 */
[----:B------:R-:W2:Y:S01]  /*d500*/  LDC.U8 R6, c[0x0][0x2d8] ;  /* 0x0000b600ff067b82 */ /* 0x000ea20000000000 */
[----:B---3--:R-:W-:Y:S01]  /*d510*/  FMNMX.FTZ R231, R0, R7, !PT ;  /* 0x0000000700e77209 */ /* 0x008fe20007810000 */
[----:B------:R-:W-:Y:S01]  /*d520*/  FFMA.FTZ R0, R57, c[0x0][0x23c], -R31 ;  /* 0x00008f0039007a23 */ /* 0x000fe2000001081f */
[C---:B------:R-:W-:Y:S01]  /*d530*/  FSETP.NEU.FTZ.AND P0, PT, R244.reuse, -INF , PT ;  /* 0xff800000f400780b */ /* 0x040fe20003f1d000 */
[----:B------:R-:W-:Y:S01]  /*d540*/  FMUL.FTZ R28, R244, c[0x0][0x23c] ;  /* 0x00008f00f41c7a20 */ /* 0x000fe20000410000 */
[----:B------:R-:W-:Y:S01]  /*d550*/  FSEL R3, R245, RZ, P1 ;  /* 0x000000fff5037208 */ /* 0x000fe20000800000 */
[----:B------:R3:W-:Y:S01]  /*d560*/  MUFU.EX2 R59, R0 ;  /* 0x00000000003b7308 */ /* 0x0007e20000000800 */
[----:B-1----:R-:W-:-:S02]  /*d570*/  SHF.R.U32.HI R5, RZ, 0x18, R2 ;  /* 0x00000018ff057819 */ /* 0x002fc40000011602 */
[----:B------:R-:W-:Y:S01]  /*d580*/  LOP3.LUT R2, R4, 0xff, RZ, 0xc0, !PT ;  /* 0x000000ff04027812 */ /* 0x000fe200078ec0ff */
[----:B------:R-:W-:Y:S01]  /*d590*/  FFMA.FTZ R4, R107, c[0x0][0x23c], -R31 ;  /* 0x00008f006b047a23 */ /* 0x000fe2000001081f */
[----:B------:R-:W-:Y:S01]  /*d5a0*/  FSEL R28, R28, RZ, P0 ;  /* 0x000000ff1c1c7208 */ /* 0x000fe20000000000 */
[----:B-----5:R-:W-:Y:S01]  /*d5b0*/  IMAD.MOV.U32 R107, RZ, RZ, R29 ;  /* 0x000000ffff6b7224 */ /* 0x020fe200078e001d */
[----:B------:R-:W-:Y:S01]  /*d5c0*/  PRMT R5, R2, 0x5410, R5 ;  /* 0x0000541002057816 */ /* 0x000fe20000000005 */
[----:B------:R-:W-:Y:S02]  /*d5d0*/  FFMA.FTZ R2, R106, c[0x0][0x23c], -R31 ;  /* 0x00008f006a027a23 */ /* 0x000fe4000001081f */
[----:B------:R-:W-:Y:S01]  /*d5e0*/  IMAD.MOV.U32 R29, RZ, RZ, R23 ;  /* 0x000000ffff1d7224 */ /* 0x000fe200078e0017 */
[----:B------:R-:W-:Y:S01]  /*d5f0*/  MUFU.EX2 R4, R4 ;  /* 0x0000000400047308 */ /* 0x000fe20000000800 */
[----:B------:R-:W-:Y:S02]  /*d600*/  FADD.FTZ R17, R103, -R3 ;  /* 0x8000000367117221 */ /* 0x000fe40000010000 */
[----:B------:R-:W-:-:S02]  /*d610*/  IMAD.MOV.U32 R49, RZ, RZ, R29 ;  /* 0x000000ffff317224 */ /* 0x000fc400078e001d */
[----:B---3--:R-:W-:Y:S02]  /*d620*/  FFMA.FTZ R0, R53, c[0x0][0x23c], -R31 ;  /* 0x00008f0035007a23 */ /* 0x008fe4000001081f */
[----:B------:R-:W-:Y:S01]  /*d630*/  FMUL.FTZ R29, R231, c[0x0][0x23c] ;  /* 0x00008f00e71d7a20 */ /* 0x000fe20000410000 */
[----:B------:R1:W3:Y:S01]  /*d640*/  MUFU.EX2 R9, R2 ;  /* 0x0000000200097308 */ /* 0x0002e20000000800 */
[----:B------:R-:W-:Y:S02]  /*d650*/  FMUL.FTZ R17, R17, c[0x0][0x23c] ;  /* 0x00008f0011117a20 */ /* 0x000fe40000410000 */
[----:B------:R-:W-:-:S05]  /*d660*/  IMAD.MOV.U32 R61, RZ, RZ, R49 ;  /* 0x000000ffff3d7224 */ /* 0x000fca00078e0031 */
[----:B------:R4:W-:Y:S01]  /*d670*/  MUFU.EX2 R8, R0 ;  /* 0x0000000000087308 */ /* 0x0009e20000000800 */
[----:B-1----:R-:W-:Y:S01]  /*d680*/  FSEL R2, R246, RZ, P5 ;  /* 0x000000fff6027208 */ /* 0x002fe20002800000 */
[----:B---3--:R-:W-:-:S06]  /*d690*/  IMAD.MOV.U32 R103, RZ, RZ, R9 ;  /* 0x000000ffff677224 */ /* 0x008fcc00078e0009 */
[----:B------:R-:W1:Y:S01]  /*d6a0*/  MUFU.EX2 R49, R17 ;  /* 0x0000001100317308 */ /* 0x000e620000000800 */
[----:B------:R-:W-:Y:S01]  /*d6b0*/  FADD.FTZ R12, R104, -R2 ;  /* 0x80000002680c7221 */ /* 0x000fe20000010000 */
[----:B------:R-:W-:Y:S01]  /*d6c0*/  FSEL R2, R244, RZ, P0 ;  /* 0x000000fff4027208 */ /* 0x000fe20000000000 */
[----:B----4-:R-:W-:Y:S01]  /*d6d0*/  FFMA.FTZ R0, R185, c[0x0][0x23c], -R28 ;  /* 0x00008f00b9007a23 */ /* 0x010fe2000001081c */
[----:B------:R-:W-:Y:S01]  /*d6e0*/  FSETP.NEU.FTZ.AND P0, PT, R231, -INF , PT ;  /* 0xff800000e700780b */ /* 0x000fe20003f1d000 */
[----:B------:R-:W-:Y:S01]  /*d6f0*/  IMAD.MOV.U32 R185, RZ, RZ, R16 ;  /* 0x000000ffffb97224 */ /* 0x000fe200078e0010 */
[----:B--2---:R-:W-:Y:S01]  /*d700*/  PRMT R104, R6, 0x7054, R6 ;  /* 0x0000705406687816 */ /* 0x004fe20000000006 */
[----:B------:R-:W-:Y:S01]  /*d710*/  FADD.FTZ R16, R102, -R2 ;  /* 0x8000000266107221 */ /* 0x000fe20000010000 */
[----:B------:R2:W-:Y:S01]  /*d720*/  MUFU.EX2 R23, R0 ;  /* 0x0000000000177308 */ /* 0x0005e20000000800 */
[----:B------:R-:W-:Y:S01]  /*d730*/  FFMA.FTZ R2, R58, c[0x0][0x23c], -R28 ;  /* 0x00008f003a027a23 */ /* 0x000fe2000001081c */
[----:B------:R-:W-:Y:S01]  /*d740*/  FSEL R29, R29, RZ, P0 ;  /* 0x000000ff1d1d7208 */ /* 0x000fe20000000000 */
[--C-:B------:R-:W-:Y:S01]  /*d750*/  HSET2.LE.AND R10, R22, R104.reuse, PT ;  /* 0x00000068160a7233 */ /* 0x100fe20003803000 */
[----:B------:R-:W-:Y:S01]  /*d760*/  FMUL.FTZ R12, R12, c[0x0][0x23c] ;  /* 0x00008f000c0c7a20 */ /* 0x000fe20000410000 */
[--C-:B------:R-:W-:Y:S01]  /*d770*/  HSET2.LE.AND R11, R11, R104.reuse, PT ;  /* 0x000000680b0b7233 */ /* 0x100fe20003803000 */
[----:B------:R-:W-:Y:S01]  /*d780*/  FMUL.FTZ R16, R16, c[0x0][0x23c] ;  /* 0x00008f0010107a20 */ /* 0x000fe20000410000 */
[--C-:B------:R-:W-:Y:S01]  /*d790*/  HSET2.LE.AND R9, R18, R104.reuse, PT ;  /* 0x0000006812097233 */ /* 0x100fe20003803000 */
[----:B------:R3:W-:Y:S01]  /*d7a0*/  MUFU.EX2 R57, R2 ;  /* 0x0000000200397308 */ /* 0x0007e20000000800 */
[--C-:B------:R-:W-:Y:S01]  /*d7b0*/  HSET2.LE.AND R6, R15, R104.reuse, PT ;  /* 0x000000680f067233 */ /* 0x100fe20003803000 */
[-C--:B-1----:R-:W-:Y:S01]  /*d7c0*/  FMUL.FTZ R114, R114, R49.reuse ;  /* 0x0000003172727220 */ /* 0x082fe20000410000 */
[--C-:B------:R-:W-:Y:S01]  /*d7d0*/  HSET2.LE.AND R7, R14, R104.reuse, PT ;  /* 0x000000680e077233 */ /* 0x100fe20003803000 */
[-C--:B------:R-:W-:Y:S01]  /*d7e0*/  FMUL.FTZ R115, R115, R49.reuse ;  /* 0x0000003173737220 */ /* 0x080fe20000410000 */
[----:B------:R-:W-:Y:S01]  /*d7f0*/  HSET2.LE.AND R5, R5, R104, PT ;  /* 0x0000006805057233 */ /* 0x000fe20003803000 */
[----:B------:R-:W-:-:S02]  /*d800*/  FMUL.FTZ R118, R118, R49 ;  /* 0x0000003176767220 */ /* 0x000fc40000410000 */
[--C-:B--2---:R-:W-:Y:S02]  /*d810*/  FFMA.FTZ R0, R184, c[0x0][0x23c], -R28.reuse ;  /* 0x00008f00b8007a23 */ /* 0x104fe4000001081c */
[-C--:B------:R-:W-:Y:S02]  /*d820*/  FMUL.FTZ R119, R119, R49.reuse ;  /* 0x0000003177777220 */ /* 0x080fe40000410000 */
[----:B------:R1:W-:Y:S01]  /*d830*/  MUFU.EX2 R184, R0 ;  /* 0x0000000000b87308 */ /* 0x0003e20000000800 */
[-C--:B------:R-:W-:Y:S02]  /*d840*/  FMUL.FTZ R130, R130, R49.reuse ;  /* 0x0000003182827220 */ /* 0x080fe40000410000 */
[-C--:B------:R-:W-:Y:S02]  /*d850*/  FMUL.FTZ R131, R131, R49.reuse ;  /* 0x0000003183837220 */ /* 0x080fe40000410000 */
[----:B---3--:R-:W-:Y:S02]  /*d860*/  FFMA.FTZ R2, R54, c[0x0][0x23c], -R28 ;  /* 0x00008f0036027a23 */ /* 0x008fe4000001081c */
[----:B------:R-:W-:-:S02]  /*d870*/  FMUL.FTZ R134, R134, R49 ;  /* 0x0000003186867220 */ /* 0x000fc40000410000 */
[----:B------:R2:W3:Y:S01]  /*d880*/  MUFU.EX2 R102, R2 ;  /* 0x0000000200667308 */ /* 0x0004e20000000800 */
[-C--:B------:R-:W-:Y:S02]  /*d890*/  FMUL.FTZ R135, R135, R49.reuse ;  /* 0x0000003187877220 */ /* 0x080fe40000410000 */
[-C--:B------:R-:W-:Y:S02]  /*d8a0*/  FMUL.FTZ R146, R146, R49.reuse ;  /* 0x0000003192927220 */ /* 0x080fe40000410000 */
[-C--:B------:R-:W-:Y:S01]  /*d8b0*/  FMUL.FTZ R147, R147, R49.reuse ;  /* 0x0000003193937220 */ /* 0x080fe20000410000 */
[----:B-1----:R-:W-:Y:S01]  /*d8c0*/  FSEL R0, R231, RZ, P0 ;  /* 0x000000ffe7007208 */ /* 0x002fe20000000000 */
[-C--:B------:R-:W-:Y:S01]  /*d8d0*/  FMUL.FTZ R150, R150, R49.reuse ;  /* 0x0000003196967220 */ /* 0x080fe20000410000 */
[----:B------:R-:W-:Y:S01]  /*d8e0*/  PLOP3.LUT P0, PT, PT, PT, UP0, 0x40, 0x0 ;  /* 0x000000000000781c */ /* 0x000fe20003f0e808 */
[----:B------:R-:W-:Y:S02]  /*d8f0*/  FMUL.FTZ R151, R151, R49 ;  /* 0x0000003197977220 */ /* 0x000fe40000410000 */
[----:B------:R-:W-:Y:S01]  /*d900*/  FADD.FTZ R3, R101, -R0 ;  /* 0x8000000065037221 */ /* 0x000fe20000010000 */
[----:B------:R-:W-:Y:S01]  /*d910*/  F2FP.BF16.PACK_AB R0, R60, R107 ;  /* 0x0000006b3c00723e */ /* 0x000fe200000010ff */
[----:B------:R-:W-:Y:S01]  /*d920*/  FMUL.FTZ R162, R162, R49 ;  /* 0x00000031a2a27220 */ /* 0x000fe20000410000 */
[----:B------:R-:W-:Y:S01]  /*d930*/  MOV R101, R8 ;  /* 0x0000000800657202 */ /* 0x000fe20000000f00 */
[----:B--2---:R-:W-:Y:S01]  /*d940*/  FFMA.FTZ R2, R105, c[0x0][0x23c], -R29 ;  /* 0x00008f0069027a23 */ /* 0x004fe2000001081d */
[----:B------:R-:W-:Y:S01]  /*d950*/  LOP3.LUT R10, R10, R0, RZ, 0xc0, !PT ;  /* 0x000000000a0a7212 */ /* 0x000fe200078ec0ff */
[--C-:B------:R-:W-:Y:S01]  /*d960*/  HSET2.LE.AND R8, R19, R104.reuse, PT ;  /* 0x0000006813087233 */ /* 0x100fe20003803000 */
[----:B------:R-:W-:Y:S01]  /*d970*/  F2FP.BF16.PACK_AB R0, R101, R59 ;  /* 0x0000003b6500723e */ /* 0x000fe200000010ff */
[----:B------:R1:W-:Y:S01]  /*d980*/  MUFU.EX2 R52, R2 ;  /* 0x0000000200347308 */ /* 0x0003e20000000800 */
[----:B------:R-:W-:Y:S01]  /*d990*/  MOV R105, R4 ;  /* 0x0000000400697202 */ /* 0x000fe20000000f00 */
[----:B------:R-:W-:Y:S01]  /*d9a0*/  HSET2.LE.AND R4, R13, R104, PT ;  /* 0x000000680d047233 */ /* 0x000fe20003803000 */
[----:B------:R-:W-:Y:S01]  /*d9b0*/  LOP3.LUT R11, R11, R0, RZ, 0xc0, !PT ;  /* 0x000000000b0b7212 */ /* 0x000fe200078ec0ff */
[----:B------:R-:W-:Y:S01]  /*d9c0*/  FMUL.FTZ R3, R3, c[0x0][0x23c] ;  /* 0x00008f0003037a20 */ /* 0x000fe20000410000 */
        /* <DEDUP_REMOVED lines=9> */
[----:B-1----:R-:W-:Y:S01]  /*da60*/  FFMA.FTZ R2, R56, c[0x0][0x23c], -R29 ;  /* 0x00008f0038027a23 */ /* 0x002fe2000001081d */
[----:B---3--:R-:W-:Y:S01]  /*da70*/  F2FP.BF16.PACK_AB R0, R102, R57 ;  /* 0x000000396600723e */ /* 0x008fe200000010ff */
[----:B------:R-:W-:-:S02]  /*da80*/  FMUL.FTZ R82, R82, R49 ;  /* 0x0000003152527220 */ /* 0x000fc40000410000 */
[----:B------:R1:W2:Y:S01]  /*da90*/  MUFU.EX2 R22, R2 ;  /* 0x0000000200167308 */ /* 0x0002a20000000800 */
[----:B------:R-:W-:Y:S01]  /*daa0*/  LOP3.LUT R6, R6, R0, RZ, 0xc0, !PT ;  /* 0x0000000006067212 */ /* 0x000fe200078ec0ff */
[-C--:B------:R-:W-:Y:S02]  /*dab0*/  FMUL.FTZ R83, R83, R49.reuse ;  /* 0x0000003153537220 */ /* 0x080fe40000410000 */
[-C--:B------:R-:W-:Y:S02]  /*dac0*/  FMUL.FTZ R86, R86, R49.reuse ;  /* 0x0000003156567220 */ /* 0x080fe40000410000 */
[-C--:B------:R-:W-:Y:S02]  /*dad0*/  FMUL.FTZ R87, R87, R49.reuse ;  /* 0x0000003157577220 */ /* 0x080fe40000410000 */
[-C--:B------:R-:W-:Y:S02]  /*dae0*/  FMUL.FTZ R98, R98, R49.reuse ;  /* 0x0000003162627220 */ /* 0x080fe40000410000 */
[----:B------:R-:W-:-:S02]  /*daf0*/  FMUL.FTZ R99, R99, R49 ;  /* 0x0000003163637220 */ /* 0x000fc40000410000 */
[----:B-1----:R-:W-:Y:S01]  /*db00*/  FFMA.FTZ R2, R187, c[0x0][0x23c], -R29 ;  /* 0x00008f00bb027a23 */ /* 0x002fe2000001081d */
[----:B--2---:R-:W-:Y:S01]  /*db10*/  F2FP.BF16.PACK_AB R0, R22, R52 ;  /* 0x000000341600723e */ /* 0x004fe200000010ff */
[----:B------:R-:W-:Y:S01]  /*db20*/  IMAD.MOV.U32 R187, RZ, RZ, R60 ;  /* 0x000000ffffbb7224 */ /* 0x000fe200078e003c */
[----:B------:R-:W-:Y:S01]  /*db30*/  MOV R60, R50 ;  /* 0x00000032003c7202 */ /* 0x000fe20000000f00 */
[----:B------:R1:W-:Y:S01]  /*db40*/  MUFU.EX2 R106, R2 ;  /* 0x00000002006a7308 */ /* 0x0003e20000000800 */
[----:B------:R-:W-:Y:S02]  /*db50*/  LOP3.LUT R7, R7, R0, RZ, 0xc0, !PT ;  /* 0x0000000007077212 */ /* 0x000fe400078ec0ff */
[----:B------:R-:W-:Y:S01]  /*db60*/  F2FP.BF16.PACK_AB R0, R184, R23 ;  /* 0x00000017b800723e */ /* 0x000fe200000010ff */
[----:B------:R-:W-:-:S03]  /*db70*/  IMAD.MOV.U32 R100, RZ, RZ, R60 ;  /* 0x000000ffff647224 */ /* 0x000fc600078e003c */
[----:B------:R-:W-:Y:S01]  /*db80*/  LOP3.LUT R4, R4, R0, RZ, 0xc0, !PT ;  /* 0x0000000004047212 */ /* 0x000fe200078ec0ff */
[----:B------:R-:W2:Y:S01]  /*db90*/  MUFU.EX2 R50, R16 ;  /* 0x0000001000327308 */ /* 0x000ea20000000800 */
[----:B-1----:R-:W-:Y:S02]  /*dba0*/  FFMA.FTZ R2, R186, c[0x0][0x23c], -R29 ;  /* 0x00008f00ba027a23 */ /* 0x002fe4000001081d */
[----:B------:R-:W-:-:S05]  /*dbb0*/  IMAD.MOV.U32 R186, RZ, RZ, R51 ;  /* 0x000000ffffba7224 */ /* 0x000fca00078e0033 */
[----:B------:R-:W1:Y:S01]  /*dbc0*/  MUFU.EX2 R51, R3 ;  /* 0x0000000300337308 */ /* 0x000e620000000800 */
[-C--:B--2---:R-:W-:Y:S01]  /*dbd0*/  FMUL.FTZ R108, R108, R50.reuse ;  /* 0x000000326c6c7220 */ /* 0x084fe20000410000 */
[----:B------:R-:W-:Y:S01]  /*dbe0*/  LDSM.16.MT88.4 R16, [R212+0xb000] ;  /* 0x00b00000d410783b */ /* 0x000fe20000004200 */
[----:B------:R-:W-:-:S05]  /*dbf0*/  FMUL.FTZ R109, R109, R50 ;  /* 0x000000326d6d7220 */ /* 0x000fca0000410000 */
[----:B------:R-:W2:Y:S01]  /*dc00*/  MUFU.EX2 R2, R2 ;  /* 0x0000000200027308 */ /* 0x000ea20000000800 */
[-C--:B------:R-:W-:Y:S02]  /*dc10*/  FMUL.FTZ R120, R120, R50.reuse ;  /* 0x0000003278787220 */ /* 0x080fe40000410000 */
[-C--:B------:R-:W-:Y:S02]  /*dc20*/  FMUL.FTZ R121, R121, R50.reuse ;  /* 0x0000003279797220 */ /* 0x080fe40000410000 */
[-C--:B------:R-:W-:Y:S02]  /*dc30*/  FMUL.FTZ R124, R124, R50.reuse ;  /* 0x000000327c7c7220 */ /* 0x080fe40000410000 */
[----:B------:R-:W-:Y:S02]  /*dc40*/  FMUL.FTZ R125, R125, R50 ;  /* 0x000000327d7d7220 */ /* 0x000fe40000410000 */
[-C--:B-1----:R-:W-:Y:S02]  /*dc50*/  FMUL.FTZ R110, R110, R51.reuse ;  /* 0x000000336e6e7220 */ /* 0x082fe40000410000 */
[----:B------:R-:W-:-:S02]  /*dc60*/  FMUL.FTZ R111, R111, R51 ;  /* 0x000000336f6f7220 */ /* 0x000fc40000410000 */
[-C--:B------:R-:W-:Y:S02]  /*dc70*/  FMUL.FTZ R122, R122, R51.reuse ;  /* 0x000000337a7a7220 */ /* 0x080fe40000410000 */
[-C--:B------:R-:W-:Y:S01]  /*dc80*/  FMUL.FTZ R123, R123, R51.reuse ;  /* 0x000000337b7b7220 */ /* 0x080fe20000410000 */
[----:B--2---:R-:W-:Y:S01]  /*dc90*/  F2FP.BF16.PACK_AB R0, R2, R106 ;  /* 0x0000006a0200723e */ /* 0x004fe200000010ff */
[----:B------:R-:W-:Y:S02]  /*dca0*/  IMAD.MOV.U32 R3, RZ, RZ, R52 ;  /* 0x000000ffff037224 */ /* 0x000fe400078e0034 */
[-C--:B------:R-:W-:Y:S01]  /*dcb0*/  FMUL.FTZ R126, R126, R51.reuse ;  /* 0x000000337e7e7220 */ /* 0x080fe20000410000 */
[----:B------:R-:W-:Y:S01]  /*dcc0*/  LOP3.LUT R5, R5, R0, RZ, 0xc0, !PT ;  /* 0x0000000005057212 */ /* 0x000fe200078ec0ff */
[----:B------:R-:W-:Y:S02]  /*dcd0*/  IMAD.MOV.U32 R0, RZ, RZ, R48 ;  /* 0x000000ffff007224 */ /* 0x000fe400078e0030 */
[----:B------:R1:W2:Y:S01]  /*dce0*/  MUFU.EX2 R48, R12 ;  /* 0x0000000c00307308 */ /* 0x0002a20000000800 */
[----:B------:R-:W-:-:S02]  /*dcf0*/  FMUL.FTZ R127, R127, R51 ;  /* 0x000000337f7f7220 */ /* 0x000fc40000410000 */
[-C--:B------:R-:W-:Y:S02]  /*dd00*/  FMUL.FTZ R136, R136, R50.reuse ;  /* 0x0000003288887220 */ /* 0x080fe40000410000 */
[-C--:B------:R-:W-:Y:S02]  /*dd10*/  FMUL.FTZ R137, R137, R50.reuse ;  /* 0x0000003289897220 */ /* 0x080fe40000410000 */
[-C--:B------:R-:W-:Y:S02]  /*dd20*/  FMUL.FTZ R138, R138, R51.reuse ;  /* 0x000000338a8a7220 */ /* 0x080fe40000410000 */
[----:B------:R-:W-:Y:S02]  /*dd30*/  FMUL.FTZ R139, R139, R51 ;  /* 0x000000338b8b7220 */ /* 0x000fe40000410000 */
[-C--:B------:R-:W-:Y:S02]  /*dd40*/  FMUL.FTZ R140, R140, R50.reuse ;  /* 0x000000328c8c7220 */ /* 0x080fe40000410000 */
[----:B------:R-:W-:-:S02]  /*dd50*/  FMUL.FTZ R141, R141, R50 ;  /* 0x000000328d8d7220 */ /* 0x000fc40000410000 */
[----:B------:R-:W-:Y:S01]  /*dd60*/  FMUL.FTZ R142, R142, R51 ;  /* 0x000000338e8e7220 */ /* 0x000fe20000410000 */
[----:B-1----:R-:W1:Y:S01]  /*dd70*/  LDSM.16.MT88.4 R12, [R212+0x9000] ;  /* 0x00900000d40c783b */ /* 0x002e620000004200 */
[-C--:B--2---:R-:W-:Y:S02]  /*dd80*/  FMUL.FTZ R112, R112, R48.reuse ;  /* 0x0000003070707220 */ /* 0x084fe40000410000 */
[-C--:B------:R-:W-:Y:S02]  /*dd90*/  FMUL.FTZ R113, R113, R48.reuse ;  /* 0x0000003071717220 */ /* 0x080fe40000410000 */
        /* <DEDUP_REMOVED lines=17> */
[-C--:B------:R-:W-:Y:S01]  /*deb0*/  FMUL.FTZ R156, R156, R50.reuse ;  /* 0x000000329c9c7220 */ /* 0x080fe20000410000 */
[----:B-1----:R-:W-:Y:S01]  /*dec0*/  HMMA.16816.F32.BF16 R52, R8, R12, R112 ;  /* 0x0000000c0834723c */ /* 0x002fe20000041870 */
[----:B------:R-:W-:Y:S02]  /*ded0*/  FMUL.FTZ R157, R157, R50 ;  /* 0x000000329d9d7220 */ /* 0x000fe40000410000 */
[-C--:B------:R-:W-:Y:S02]  /*dee0*/  FMUL.FTZ R158, R158, R51.reuse ;  /* 0x000000339e9e7220 */ /* 0x080fe40000410000 */
[----:B------:R-:W-:-:S02]  /*def0*/  FMUL.FTZ R159, R159, R51 ;  /* 0x000000339f9f7220 */ /* 0x000fc40000410000 */
[----:B------:R-:W-:Y:S01]  /*df00*/  MOV R115, R57 ;  /* 0x0000003900737202 */ /* 0x000fe20000000f00 */
[----:B------:R-:W-:Y:S01]  /*df10*/  IMAD.MOV.U32 R114, RZ, RZ, R59 ;  /* 0x000000ffff727224 */ /* 0x000fe200078e003b */
[C---:B------:R-:W-:Y:S01]  /*df20*/  HMMA.16816.F32.BF16 R108, R4.reuse, R12, R108 ;  /* 0x0000000c046c723c */ /* 0x040fe2000004186c */
[----:B------:R-:W-:Y:S01]  /*df30*/  IMAD.MOV.U32 R113, RZ, RZ, R61 ;  /* 0x000000ffff717224 */ /* 0x000fe200078e003d */
[----:B------:R-:W-:Y:S01]  /*df40*/  MOV R112, R2 ;  /* 0x0000000200707202 */ /* 0x000fe20000000f00 */
[-C--:B------:R-:W-:Y:S01]  /*df50*/  FMUL.FTZ R168, R168, R50.reuse ;  /* 0x00000032a8a87220 */ /* 0x080fe20000410000 */
[----:B------:R-:W-:Y:S01]  /*df60*/  LOP3.LUT R2, R27, UR8, R44, 0x96, !PT ;  /* 0x000000081b027c12 */ /* 0x000fe2000f8e962c */
[----:B------:R-:W-:Y:S02]  /*df70*/  FMUL.FTZ R169, R169, R50 ;  /* 0x00000032a9a97220 */ /* 0x000fe40000410000 */
[-C--:B------:R-:W-:Y:S01]  /*df80*/  FMUL.FTZ R170, R170, R51.reuse ;  /* 0x00000033aaaa7220 */ /* 0x080fe20000410000 */
[----:B------:R-:W-:Y:S01]  /*df90*/  HMMA.16816.F32.BF16 R120, R4, R14, R120 ;  /* 0x0000000e0478723c */ /* 0x000fe20000041878 */
[----:B------:R-:W-:-:S02]  /*dfa0*/  FMUL.FTZ R171, R171, R51 ;  /* 0x00000033abab7220 */ /* 0x000fc40000410000 */
[-C--:B------:R-:W-:Y:S02]  /*dfb0*/  FMUL.FTZ R164, R164, R48.reuse ;  /* 0x00000030a4a47220 */ /* 0x080fe40000410000 */
[----:B------:R-:W-:Y:S02]  /*dfc0*/  FMUL.FTZ R165, R165, R48 ;  /* 0x00000030a5a57220 */ /* 0x000fe40000410000 */
[-C--:B------:R-:W-:Y:S01]  /*dfd0*/  FMUL.FTZ R72, R72, R50.reuse ;  /* 0x0000003248487220 */ /* 0x080fe20000410000 */
[----:B------:R-:W-:Y:S01]  /*dfe0*/  HMMA.16816.F32.BF16 R56, R8, R14, R116 ;  /* 0x0000000e0838723c */ /* 0x000fe20000041874 */
[----:B------:R-:W1:Y:S01]  /*dff0*/  LDSM.16.MT88.4 R12, [R214+0x9000] ;  /* 0x00900000d60c783b */ /* 0x000e620000004200 */
[-C--:B------:R-:W-:Y:S02]  /*e000*/  FMUL.FTZ R73, R73, R50.reuse ;  /* 0x0000003249497220 */ /* 0x080fe40000410000 */
[-C--:B------:R-:W-:Y:S02]  /*e010*/  FMUL.FTZ R74, R74, R51.reuse ;  /* 0x000000334a4a7220 */ /* 0x080fe40000410000 */
[----:B------:R-:W-:Y:S01]  /*e020*/  FMUL.FTZ R75, R75, R51 ;  /* 0x000000334b4b7220 */ /* 0x000fe20000410000 */
[----:B------:R-:W-:Y:S01]  /*e030*/  MOV R116, R115 ;  /* 0x0000007300747202 */ /* 0x000fe20000000f00 */
[----:B------:R-:W-:-:S02]  /*e040*/  FMUL.FTZ R76, R76, R50 ;  /* 0x000000324c4c7220 */ /* 0x000fc40000410000 */
[-C--:B------:R-:W-:Y:S02]  /*e050*/  FMUL.FTZ R77, R77, R50.reuse ;  /* 0x000000324d4d7220 */ /* 0x080fe40000410000 */
[-C--:B------:R-:W-:Y:S01]  /*e060*/  FMUL.FTZ R78, R78, R51.reuse ;  /* 0x000000334e4e7220 */ /* 0x080fe20000410000 */
        /* <DEDUP_REMOVED lines=14> */
[-C--:B------:R-:W-:Y:S02]  /*e150*/  FMUL.FTZ R81, R81, R48.reuse ;  /* 0x0000003051517220 */ /* 0x080fe40000410000 */
[-C--:B------:R-:W-:Y:S01]  /*e160*/  FMUL.FTZ R84, R84, R48.reuse ;  /* 0x0000003054547220 */ /* 0x080fe20000410000 */
[----:B-1----:R-:W-:Y:S01]  /*e170*/  HMMA.16816.F32.BF16 R128, R8, R12, R128 ;  /* 0x0000000c0880723c */ /* 0x002fe20000041880 */
[-C--:B------:R-:W-:Y:S02]  /*e180*/  FMUL.FTZ R85, R85, R48.reuse ;  /* 0x0000003055557220 */ /* 0x080fe40000410000 */
[-C--:B------:R-:W-:Y:S02]  /*e190*/  FMUL.FTZ R96, R96, R48.reuse ;  /* 0x0000003060607220 */ /* 0x080fe40000410000 */
[----:B------:R-:W-:-:S02]  /*e1a0*/  FMUL.FTZ R97, R97, R48 ;  /* 0x0000003061617220 */ /* 0x000fc40000410000 */
[----:B------:R-:W-:Y:S01]  /*e1b0*/  IMAD.MOV.U32 R117, RZ, RZ, R3 ;  /* 0x000000ffff757224 */ /* 0x000fe200078e0003 */
[----:B------:R-:W-:Y:S01]  /*e1c0*/  HMMA.16816.F32.BF16 R124, R4, R12, R124 ;  /* 0x0000000c047c723c */ /* 0x000fe2000004187c */
[----:B------:R-:W-:-:S04]  /*e1d0*/  IMAD.WIDE.U32 R2, R2, -0x2daee0ad, RZ ;  /* 0xd2511f5302027825 */ /* 0x000fc800078e00ff */
[----:B------:R-:W-:Y:S02]  /*e1e0*/  IMAD.MOV.U32 R119, RZ, RZ, R0 ;  /* 0x000000ffff777224 */ /* 0x000fe400078e0000 */
[----:B------:R-:W-:Y:S01]  /*e1f0*/  FFMA.FTZ R0, R188, c[0x0][0x23c], -R30 ;  /* 0x00008f00bc007a23 */ /* 0x000fe2000001081e */
[-C--:B------:R-:W-:Y:S01]  /*e200*/  HMMA.16816.F32.BF16 R136, R4, R14.reuse, R136 ;  /* 0x0000000e0488723c */ /* 0x080fe20000041888 */
[----:B------:R-:W-:Y:S01]  /*e210*/  IMAD.MOV.U32 R45, RZ, RZ, R112 ;  /* 0x000000ffff2d7224 */ /* 0x000fe200078e0070 */
[----:B------:R-:W-:Y:S01]  /*e220*/  MOV R112, R187 ;  /* 0x000000bb00707202 */ /* 0x000fe20000000f00 */
[----:B------:R-:W-:Y:S02]  /*e230*/  IMAD.MOV.U32 R187, RZ, RZ, R249 ;  /* 0x000000ffffbb7224 */ /* 0x000fe400078e00f9 */
[----:B------:R-:W-:Y:S01]  /*e240*/  IMAD.MOV.U32 R115, RZ, RZ, R22 ;  /* 0x000000ffff737224 */ /* 0x000fe200078e0016 */
[----:B------:R-:W-:Y:S01]  /*e250*/  MOV R22, R250 ;  /* 0x000000fa00167202 */ /* 0x000fe20000000f00 */
[----:B------:R-:W-:Y:S01]  /*e260*/  IMAD.MOV.U32 R118, RZ, RZ, R186 ;  /* 0x000000ffff767224 */ /* 0x000fe200078e00ba */
[----:B------:R-:W-:Y:S01]  /*e270*/  HMMA.16816.F32.BF16 R60, R8, R14, R132 ;  /* 0x0000000e083c723c */ /* 0x000fe20000041884 */
[----:B------:R-:W1:Y:S01]  /*e280*/  LDSM.16.MT88.4 R12, [R212+0xa000] ;  /* 0x00a00000d40c783b */ /* 0x000e620000004200 */
[----:B------:R2:W-:Y:S01]  /*e290*/  MUFU.EX2 R133, R0 ;  /* 0x0000000000857308 */ /* 0x0005e20000000800 */
[----:B------:R-:W-:-:S04]  /*e2a0*/  IMAD.MOV.U32 R186, RZ, RZ, R248 ;  /* 0x000000ffffba7224 */ /* 0x000fc800078e00f8 */
[----:B------:R-:W-:Y:S01]  /*e2b0*/  IMAD.MOV.U32 R134, RZ, RZ, R113 ;  /* 0x000000ffff867224 */ /* 0x000fe200078e0071 */
[----:B------:R-:W-:Y:S01]  /*e2c0*/  HMMA.16816.F32.BF16 R68, R8, R16, R68 ;  /* 0x000000100844723c */ /* 0x000fe20000041844 */
[----:B------:R-:W-:Y:S02]  /*e2d0*/  IMAD.MOV.U32 R113, RZ, RZ, R101 ;  /* 0x000000ffff717224 */ /* 0x000fe400078e0065 */
[----:B------:R-:W-:Y:S02]  /*e2e0*/  IMAD.MOV.U32 R135, RZ, RZ, R114 ;  /* 0x000000ffff877224 */ /* 0x000fe400078e0072 */
[----:B------:R-:W-:-:S03]  /*e2f0*/  IMAD.MOV.U32 R114, RZ, RZ, R102 ;  /* 0x000000ffff727224 */ /* 0x000fc600078e0066 */
[----:B------:R-:W-:Y:S01]  /*e300*/  HMMA.16816.F32.BF16 R80, R8, R18, R80 ;  /* 0x000000120850723c */ /* 0x000fe20000041850 */
[----:B--2---:R-:W-:-:S04]  /*e310*/  FFMA.FTZ R0, R178, c[0x0][0x23c], -R30 ;  /* 0x00008f00b2007a23 */ /* 0x004fc8000001081e */
[----:B------:R2:W-:Y:S03]  /*e320*/  MUFU.EX2 R101, R0 ;  /* 0x0000000000657308 */ /* 0x0005e60000000800 */
[-C--:B-1----:R-:W-:Y:S08]  /*e330*/  HMMA.16816.F32.BF16 R144, R8, R12.reuse, R144 ;  /* 0x0000000c0890723c */ /* 0x082ff00000041890 */
[C---:B------:R-:W-:Y:S08]  /*e340*/  HMMA.16816.F32.BF16 R140, R4.reuse, R12, R140 ;  /* 0x0000000c048c723c */ /* 0x040ff0000004188c */
[-C--:B------:R-:W-:Y:S08]  /*e350*/  HMMA.16816.F32.BF16 R152, R4, R14.reuse, R152 ;  /* 0x0000000e0498723c */ /* 0x080ff00000041898 */
[----:B------:R-:W-:Y:S01]  /*e360*/  HMMA.16816.F32.BF16 R64, R8, R14, R148 ;  /* 0x0000000e0840723c */ /* 0x000fe20000041894 */
[----:B------:R-:W1:Y:S06]  /*e370*/  LDSM.16.MT88.4 R12, [R214+0xa000] ;  /* 0x00a00000d60c783b */ /* 0x000e6c0000004200 */
[----:B------:R-:W-:Y:S01]  /*e380*/  MOV R148, R103 ;  /* 0x0000006700947202 */ /* 0x000fe20000000f00 */
[----:B------:R-:W-:-:S02]  /*e390*/  IMAD.MOV.U32 R151, RZ, RZ, R23 ;  /* 0x000000ffff977224 */ /* 0x000fc400078e0017 */
[----:B------:R-:W-:Y:S02]  /*e3a0*/  IMAD.MOV.U32 R23, RZ, RZ, R251 ;  /* 0x000000ffff177224 */ /* 0x000fe400078e00fb */
[----:B------:R-:W-:Y:S02]  /*e3b0*/  IMAD.MOV.U32 R150, RZ, RZ, R239 ;  /* 0x000000ffff967224 */ /* 0x000fe400078e00ef */
[----:B------:R-:W-:Y:S01]  /*e3c0*/  IMAD.MOV.U32 R149, RZ, RZ, R185 ;  /* 0x000000ffff957224 */ /* 0x000fe200078e00b9 */
[-C--:B-1----:R-:W-:Y:S08]  /*e3d0*/  HMMA.16816.F32.BF16 R160, R8, R12.reuse, R160 ;  /* 0x0000000c08a0723c */ /* 0x082ff000000418a0 */
[C---:B------:R-:W-:Y:S08]  /*e3e0*/  HMMA.16816.F32.BF16 R156, R4.reuse, R12, R156 ;  /* 0x0000000c049c723c */ /* 0x040ff0000004189c */
[-C--:B------:R-:W-:Y:S08]  /*e3f0*/  HMMA.16816.F32.BF16 R168, R4, R14.reuse, R168 ;  /* 0x0000000e04a8723c */ /* 0x080ff000000418a8 */
[----:B------:R-:W-:Y:S01]  /*e400*/  HMMA.16816.F32.BF16 R164, R8, R14, R164 ;  /* 0x0000000e08a4723c */ /* 0x000fe200000418a4 */
[----:B------:R-:W1:Y:S07]  /*e410*/  LDSM.16.MT88.4 R12, [R214+0xb000] ;  /* 0x00b00000d60c783b */ /* 0x000e6e0000004200 */
[C---:B-1----:R-:W-:Y:S08]  /*e420*/  HMMA.16816.F32.BF16 R88, R4.reuse, R12, R88 ;  /* 0x0000000c0458723c */ /* 0x042ff00000041858 */
[----:B------:R-:W-:Y:S07]  /*e430*/  HMMA.16816.F32.BF16 R92, R4, R14, R92 ;  /* 0x0000000e045c723c */ /* 0x000fee000004185c */
[----:B------:R-:W-:Y:S01]  /*e440*/  LOP3.LUT R5, R21, UR8, R24, 0x96, !PT ;  /* 0x0000000815057c12 */ /* 0x000fe2000f8e9618 */
[----:B------:R-:W-:Y:S01]  /*e450*/  HMMA.16816.F32.BF16 R84, R8, R12, R84 ;  /* 0x0000000c0854723c */ /* 0x000fe20000041854 */
[----:B------:R-:W-:Y:S01]  /*e460*/  LOP3.LUT R4, R3, UR18, R34, 0x96, !PT ;  /* 0x0000001203047c12 */ /* 0x000fe2000f8e9622 */
[----:B------:R-:W1:Y:S01]  /*e470*/  LDSM.16.MT88.4 R24, [R214+0x9400] ;  /* 0x00940000d618783b */ /* 0x000e620000004200 */
[----:B------:R-:W-:-:S04]  /*e480*/  LOP3.LUT R7, R2, 0xffff, RZ, 0xc0, !PT ;  /* 0x0000ffff02077812 */ /* 0x000fc800078ec0ff */
[----:B------:R-:W-:Y:S01]  /*e490*/  LOP3.LUT R13, R2, 0xff, RZ, 0xc0, !PT ;  /* 0x000000ff020d7812 */ /* 0x000fe200078ec0ff */
[----:B------:R-:W-:Y:S01]  /*e4a0*/  HMMA.16816.F32.BF16 R96, R8, R14, R96 ;  /* 0x0000000e0860723c */ /* 0x000fe20000041860 */
[----:B------:R-:W-:-:S06]  /*e4b0*/  SHF.R.U32.HI R12, RZ, 0x10, R2 ;  /* 0x00000010ff0c7819 */ /* 0x000fcc0000011602 */
[----:B------:R-:W-:Y:S01]  /*e4c0*/  SHF.R.U32.HI R11, RZ, 0x18, R2 ;  /* 0x00000018ff0b7819 */ /* 0x000fe20000011602 */
[----:B------:R-:W-:-:S04]  /*e4d0*/  IMAD.WIDE.U32 R2, R5, -0x2daee0ad, RZ ;  /* 0xd2511f5305027825 */ /* 0x000fc800078e00ff */
[----:B------:R-:W-:Y:S01]  /*e4e0*/  FFMA.FTZ R5, R175, c[0x0][0x23c], -R30 ;  /* 0x00008f00af057a23 */ /* 0x000fe2000001081e */
[C---:B------:R-:W-:Y:S02]  /*e4f0*/  LOP3.LUT R6, R2.reuse, 0xffff, RZ, 0xc0, !PT ;  /* 0x0000ffff02067812 */ /* 0x040fe400078ec0ff */
[----:B------:R-:W-:Y:S01]  /*e500*/  LOP3.LUT R10, R2, 0xff, RZ, 0xc0, !PT ;  /* 0x000000ff020a7812 */ /* 0x000fe200078ec0ff */
[----:B------:R3:W-:Y:S01]  /*e510*/  MUFU.EX2 R102, R5 ;  /* 0x0000000500667308 */ /* 0x0007e20000000800 */
[--C-:B------:R-:W-:Y:S02]  /*e520*/  SHF.R.U32.HI R9, RZ, 0x10, R2.reuse ;  /* 0x00000010ff097819 */ /* 0x100fe40000011602 */
[----:B------:R-:W-:Y:S02]  /*e530*/  SHF.R.U32.HI R8, RZ, 0x18, R2 ;  /* 0x00000018ff087819 */ /* 0x000fe40000011602 */
[----:B--2---:R-:W-:Y:S02]  /*e540*/  LOP3.LUT R0, R3, UR18, R32, 0x96, !PT ;  /* 0x0000001203007c12 */ /* 0x004fe4000f8e9620 */
[----:B------:R-:W-:Y:S01]  /*e550*/  LOP3.LUT R2, R12, 0xff, RZ, 0xc0, !PT ;  /* 0x000000ff0c027812 */ /* 0x000fe200078ec0ff */
[----:B------:R-:W-:Y:S01]  /*e560*/  LDSM.16.MT88.4 R32, [R214+0xb400] ;  /* 0x00b40000d620783b */ /* 0x000fe20000004200 */
[----:B------:R-:W-:-:S02]  /*e570*/  SHF.R.U32.HI R3, RZ, 0x8, R7 ;  /* 0x00000008ff037819 */ /* 0x000fc40000011607 */
[----:B------:R-:W-:Y:S01]  /*e580*/  PRMT R11, R2, 0x5410, R11 ;  /* 0x00005410020b7816 */ /* 0x000fe2000000000b */
[----:B------:R-:W-:Y:S01]  /*e590*/  FFMA.FTZ R2, R240, c[0x0][0x23c], -R31 ;  /* 0x00008f00f0027a23 */ /* 0x000fe2000001081f */
[----:B------:R-:W-:Y:S02]  /*e5a0*/  PRMT R7, R13, 0x5410, R3 ;  /* 0x000054100d077816 */ /* 0x000fe40000000003 */
[----:B------:R-:W-:Y:S01]  /*e5b0*/  SHF.R.U32.HI R3, RZ, 0x8, R6 ;  /* 0x00000008ff037819 */ /* 0x000fe20000011606 */
[----:B------:R2:W-:Y:S01]  /*e5c0*/  MUFU.EX2 R132, R2 ;  /* 0x0000000200847308 */ /* 0x0005e20000000800 */
[----:B---3--:R-:W-:Y:S01]  /*e5d0*/  FFMA.FTZ R5, R172, c[0x0][0x23c], -R30 ;  /* 0x00008f00ac057a23 */ /* 0x008fe2000001081e */
[----:B------:R-:W-:Y:S02]  /*e5e0*/  LOP3.LUT R6, R4, 0xff, RZ, 0xc0, !PT ;  /* 0x000000ff04067812 */ /* 0x000fe400078ec0ff */
[----:B------:R-:W-:Y:S01]  /*e5f0*/  PRMT R12, R10, 0x5410, R3 ;  /* 0x000054100a0c7816 */ /* 0x000fe20000000003 */
[----:B------:R-:W-:Y:S01]  /*e600*/  FFMA.FTZ R3, R182, c[0x0][0x23c], -R31 ;  /* 0x00008f00b6037a23 */ /* 0x000fe2000001081f */
[----:B------:R-:W-:Y:S01]  /*e610*/  MOV R172, R186 ;  /* 0x000000ba00ac7202 */ /* 0x000fe20000000f00 */
[----:B------:R-:W-:Y:S01]  /*e620*/  IMAD.MOV.U32 R182, RZ, RZ, R22 ;  /* 0x000000ffffb67224 */ /* 0x000fe200078e0016 */
[----:B------:R3:W4:Y:S01]  /*e630*/  MUFU.EX2 R103, R5 ;  /* 0x0000000500677308 */ /* 0x0007220000000800 */
[----:B--2---:R-:W-:-:S07]  /*e640*/  LOP3.LUT R2, R9, 0xff, RZ, 0xc0, !PT ;  /* 0x000000ff09027812 */ /* 0x004fce00078ec0ff */
[----:B------:R2:W-:Y:S01]  /*e650*/  MUFU.EX2 R249, R3 ;  /* 0x0000000300f97308 */ /* 0x0005e20000000800 */
[----:B------:R-:W-:Y:S02]  /*e660*/  PRMT R17, R2, 0x5410, R8 ;  /* 0x0000541002117816 */ /* 0x000fe40000000008 */
[----:B------:R-:W-:Y:S02]  /*e670*/  LOP3.LUT R2, R4, 0xffff, RZ, 0xc0, !PT ;  /* 0x0000ffff04027812 */ /* 0x000fe400078ec0ff */
[--C-:B---3--:R-:W-:Y:S02]  /*e680*/  SHF.R.U32.HI R5, RZ, 0x18, R4.reuse ;  /* 0x00000018ff057819 */ /* 0x108fe40000011604 */
[----:B--2---:R-:W-:Y:S02]  /*e690*/  SHF.R.U32.HI R3, RZ, 0x10, R4 ;  /* 0x00000010ff037819 */ /* 0x004fe40000011604 */
[----:B------:R-:W-:Y:S02]  /*e6a0*/  SHF.R.U32.HI R4, RZ, 0x8, R2 ;  /* 0x00000008ff047819 */ /* 0x000fe40000011602 */
[----:B------:R-:W-:Y:S01]  /*e6b0*/  LOP3.LUT R2, R3, 0xff, RZ, 0xc0, !PT ;  /* 0x000000ff03027812 */ /* 0x000fe200078ec0ff */
[----:B------:R-:W-:Y:S01]  /*e6c0*/  FFMA.FTZ R3, R177, c[0x0][0x23c], -R31 ;  /* 0x00008f00b1037a23 */ /* 0x000fe2000001081f */
[----:B------:R-:W-:Y:S01]  /*e6d0*/  PRMT R6, R6, 0x5410, R4 ;  /* 0x0000541006067816 */ /* 0x000fe20000000004 */
[----:B------:R-:W-:Y:S01]  /*e6e0*/  FFMA.FTZ R4, R242, c[0x0][0x23c], -R28 ;  /* 0x00008f00f2047a23 */ /* 0x000fe2000001081c */
[----:B------:R-:W-:Y:S01]  /*e6f0*/  PRMT R5, R2, 0x5410, R5 ;  /* 0x0000541002057816 */ /* 0x000fe20000000005 */
[----:B------:R2:W-:Y:S01]  /*e700*/  MUFU.EX2 R251, R3 ;  /* 0x0000000300fb7308 */ /* 0x0005e20000000800 */
[----:B------:R-:W-:-:S07]  /*e710*/  LOP3.LUT R2, R0, 0xffff, RZ, 0xc0, !PT ;  /* 0x0000ffff00027812 */ /* 0x000fce00078ec0ff */
[----:B------:R-:W-:Y:S01]  /*e720*/  MUFU.EX2 R240, R4 ;  /* 0x0000000400f07308 */ /* 0x000fe20000000800 */
[----:B--2---:R-:W-:Y:S02]  /*e730*/  FFMA.FTZ R3, R173, c[0x0][0x23c], -R31 ;  /* 0x00008f00ad037a23 */ /* 0x004fe4000001081f */
[----:B------:R-:W-:-:S05]  /*e740*/  IMAD.MOV.U32 R173, RZ, RZ, R187 ;  /* 0x000000ffffad7224 */ /* 0x000fca00078e00bb */
[----:B------:R2:W3:Y:S02]  /*e750*/  MUFU.EX2 R250, R3 ;  /* 0x0000000300fa7308 */ /* 0x0004e40000000800 */
[----:B--2---:R-:W-:Y:S02]  /*e760*/  SHF.R.U32.HI R3, RZ, 0x8, R2 ;  /* 0x00000008ff037819 */ /* 0x004fe40000011602 */
[----:B------:R-:W-:-:S04]  /*e770*/  LOP3.LUT R2, R0, 0xff, RZ, 0xc0, !PT ;  /* 0x000000ff00027812 */ /* 0x000fc800078ec0ff */
[----:B------:R-:W-:Y:S01]  /*e780*/  PRMT R4, R2, 0x5410, R3 ;  /* 0x0000541002047816 */ /* 0x000fe20000000003 */
[----:B------:R-:W-:Y:S01]  /*e790*/  FFMA.FTZ R2, R183, c[0x0][0x23c], -R28 ;  /* 0x00008f00b7027a23 */ /* 0x000fe2000001081c */
[--C-:B------:R-:W-:Y:S01]  /*e7a0*/  SHF.R.U32.HI R3, RZ, 0x10, R0.reuse ;  /* 0x00000010ff037819 */ /* 0x100fe20000011600 */
[----:B------:R-:W-:Y:S02]  /*e7b0*/  IMAD.MOV.U32 R183, RZ, RZ, R23 ;  /* 0x000000ffffb77224 */ /* 0x000fe400078e0017 */
[----:B------:R2:W-:Y:S01]  /*e7c0*/  MUFU.EX2 R239, R2 ;  /* 0x0000000200ef7308 */ /* 0x0005e20000000800 */
[----:B------:R-:W5:Y:S01]  /*e7d0*/  LDSM.16.MT88.4 R20, [R212+0xb400] ;  /* 0x00b40000d414783b */ /* 0x000f620000004200 */
[----:B--2---:R-:W-:Y:S02]  /*e7e0*/  SHF.R.U32.HI R2, RZ, 0x18, R0 ;  /* 0x00000018ff027819 */ /* 0x004fe40000011600 */
[----:B------:R-:W-:Y:S01]  /*e7f0*/  LOP3.LUT R0, R3, 0xff, RZ, 0xc0, !PT ;  /* 0x000000ff03007812 */ /* 0x000fe200078ec0ff */
[----:B------:R-:W-:-:S03]  /*e800*/  FFMA.FTZ R3, R179, c[0x0][0x23c], -R28 ;  /* 0x00008f00b3037a23 */ /* 0x000fc6000001081c */
[----:B------:R-:W-:Y:S01]  /*e810*/  PRMT R16, R0, 0x5410, R2 ;  /* 0x0000541000107816 */ /* 0x000fe20000000002 */
[--C-:B------:R-:W-:Y:S01]  /*e820*/  HSET2.LE.AND R0, R7, R104.reuse, PT ;  /* 0x0000006807007233 */ /* 0x100fe20003803000 */
[----:B----4-:R-:W-:Y:S01]  /*e830*/  F2FP.BF16.PACK_AB R2, R103, R102 ;  /* 0x000000666702723e */ /* 0x010fe200000010ff */
[----:B------:R2:W-:Y:S03]  /*e840*/  MUFU.EX2 R248, R3 ;  /* 0x0000000300f87308 */ /* 0x0005e60000000800 */
[----:B------:R-:W-:Y:S01]  /*e850*/  LOP3.LUT R10, R0, R2, RZ, 0xc0, !PT ;  /* 0x00000002000a7212 */ /* 0x000fe200078ec0ff */
[----:B------:R-:W-:Y:S01]  /*e860*/  HSET2.LE.AND R0, R11, R104, PT ;  /* 0x000000680b007233 */ /* 0x000fe20003803000 */
[----:B---3--:R-:W-:-:S04]  /*e870*/  F2FP.BF16.PACK_AB R2, R250, R251 ;  /* 0x000000fbfa02723e */ /* 0x008fc800000010ff */
[----:B------:R-:W-:Y:S01]  /*e880*/  LOP3.LUT R11, R0, R2, RZ, 0xc0, !PT ;  /* 0x00000002000b7212 */ /* 0x000fe200078ec0ff */
[----:B------:R-:W-:Y:S01]  /*e890*/  HSET2.LE.AND R0, R6, R104, PT ;  /* 0x0000006806007233 */ /* 0x000fe20003803000 */
[----:B------:R-:W-:-:S04]  /*e8a0*/  F2FP.BF16.PACK_AB R2, R101, R133 ;  /* 0x000000856502723e */ /* 0x000fc800000010ff */
[----:B------:R-:W-:Y:S01]  /*e8b0*/  LOP3.LUT R8, R0, R2, RZ, 0xc0, !PT ;  /* 0x0000000200087212 */ /* 0x000fe200078ec0ff */
[----:B--2---:R-:W-:Y:S01]  /*e8c0*/  FFMA.FTZ R3, R174, c[0x0][0x23c], -R28 ;  /* 0x00008f00ae037a23 */ /* 0x004fe2000001081c */
[--C-:B------:R-:W-:Y:S01]  /*e8d0*/  HSET2.LE.AND R0, R5, R104.reuse, PT ;  /* 0x0000006805007233 */ /* 0x100fe20003803000 */
[----:B------:R-:W-:Y:S02]  /*e8e0*/  F2FP.BF16.PACK_AB R2, R249, R132 ;  /* 0x00000084f902723e */ /* 0x000fe400000010ff */
[----:B------:R2:W3:Y:S02]  /*e8f0*/  MUFU.EX2 R242, R3 ;  /* 0x0000000300f27308 */ /* 0x0004e40000000800 */
[----:B------:R-:W-:Y:S01]  /*e900*/  LOP3.LUT R9, R0, R2, RZ, 0xc0, !PT ;  /* 0x0000000200097212 */ /* 0x000fe200078ec0ff */
[--C-:B------:R-:W-:Y:S01]  /*e910*/  FFMA.FTZ R2, R176, c[0x0][0x23c], -R29.reuse ;  /* 0x00008f00b0027a23 */ /* 0x100fe2000001081d */
[----:B------:R-:W-:Y:S02]  /*e920*/  HSET2.LE.AND R0, R12, R104, PT ;  /* 0x000000680c007233 */ /* 0x000fe40003803000 */
[----:B------:R-:W4:Y:S02]  /*e930*/  LDSM.16.MT88.4 R12, [R212+0x9400] ;  /* 0x00940000d40c783b */ /* 0x000f240000004200 */
[----:B------:R3:W-:Y:S01]  /*e940*/  MUFU.EX2 R188, R2 ;  /* 0x0000000200bc7308 */ /* 0x0007e20000000800 */
[----:B-1----:R-:W-:Y:S01]  /*e950*/  HMMA.16816.F32.BF16 R128, R8, R24, R128 ;  /* 0x000000180880723c */ /* 0x002fe20000041880 */
[----:B--2---:R-:W-:-:S07]  /*e960*/  FFMA.FTZ R3, R243, c[0x0][0x23c], -R29 ;  /* 0x00008f00f3037a23 */ /* 0x004fce000001081d */
[----:B------:R-:W-:Y:S01]  /*e970*/  HMMA.16816.F32.BF16 R60, R8, R26, R60 ;  /* 0x0000001a083c723c */ /* 0x000fe2000004183c */
[----:B------:R-:W-:Y:S01]  /*e980*/  IMAD.MOV.U32 R243, RZ, RZ, R45 ;  /* 0x000000fffff37224 */ /* 0x000fe200078e002d */
[----:B------:R1:W-:Y:S01]  /*e990*/  MUFU.EX2 R186, R3 ;  /* 0x0000000300ba7308 */ /* 0x0003e20000000800 */
[----:B---3--:R-:W-:-:S05]  /*e9a0*/  F2FP.BF16.PACK_AB R2, R242, R248 ;  /* 0x000000f8f202723e */ /* 0x008fca00000010ff */
[----:B-----5:R-:W-:Y:S01]  /*e9b0*/  HMMA.16816.F32.BF16 R68, R8, R20, R68 ;  /* 0x000000140844723c */ /* 0x020fe20000041844 */
[----:B------:R-:W-:Y:S01]  /*e9c0*/  LOP3.LUT R6, R0, R2, RZ, 0xc0, !PT ;  /* 0x0000000200067212 */ /* 0x000fe200078ec0ff */
[----:B------:R-:W-:-:S06]  /*e9d0*/  HSET2.LE.AND R0, R17, R104, PT ;  /* 0x0000006811007233 */ /* 0x000fcc0003803000 */
[----:B------:R-:W-:Y:S01]  /*e9e0*/  HMMA.16816.F32.BF16 R80, R8, R22, R80 ;  /* 0x000000160850723c */ /* 0x000fe20000041850 */
[----:B-1----:R-:W-:-:S04]  /*e9f0*/  FFMA.FTZ R3, R181, c[0x0][0x23c], -R29 ;  /* 0x00008f00b5037a23 */ /* 0x002fc8000001081d */
[----:B------:R1:W2:Y:S03]  /*ea00*/  MUFU.EX2 R187, R3 ;  /* 0x0000000300bb7308 */ /* 0x0002a60000000800 */
[C---:B------:R-:W-:Y:S08]  /*ea10*/  HMMA.16816.F32.BF16 R84, R8.reuse, R32, R84 ;  /* 0x000000200854723c */ /* 0x040ff00000041854 */
[----:B----4-:R-:W-:Y:S01]  /*ea20*/  HMMA.16816.F32.BF16 R52, R8, R12, R52 ;  /* 0x0000000c0834723c */ /* 0x010fe20000041834 */
[----:B-1----:R-:W-:Y:S01]  /*ea30*/  FFMA.FTZ R3, R241, c[0x0][0x23c], -R29 ;  /* 0x00008f00f1037a23 */ /* 0x002fe2000001081d */
[----:B--2---:R-:W-:-:S06]  /*ea40*/  F2FP.BF16.PACK_AB R2, R188, R187 ;  /* 0x000000bbbc02723e */ /* 0x004fcc00000010ff */
[----:B------:R-:W-:Y:S01]  /*ea50*/  HMMA.16816.F32.BF16 R56, R8, R14, R56 ;  /* 0x0000000e0838723c */ /* 0x000fe20000041838 */
[----:B------:R-:W-:Y:S01]  /*ea60*/  IMAD.MOV.U32 R241, RZ, RZ, R184 ;  /* 0x000000fffff17224 */ /* 0x000fe200078e00b8 */
[----:B------:R-:W1:Y:S01]  /*ea70*/  MUFU.EX2 R185, R3 ;  /* 0x0000000300b97308 */ /* 0x000e620000000800 */
[----:B------:R-:W-:Y:S01]  /*ea80*/  LOP3.LUT R7, R0, R2, RZ, 0xc0, !PT ;  /* 0x0000000200077212 */ /* 0x000fe200078ec0ff */
[----:B------:R-:W-:Y:S01]  /*ea90*/  HSET2.LE.AND R0, R4, R104, PT ;  /* 0x0000006804007233 */ /* 0x000fe20003803000 */
[----:B------:R-:W-:-:S03]  /*eaa0*/  F2FP.BF16.PACK_AB R2, R239, R240 ;  /* 0x000000f0ef02723e */ /* 0x000fc600000010ff */
[----:B------:R-:W-:Y:S01]  /*eab0*/  HMMA.16816.F32.BF16 R96, R8, R34, R96 ;  /* 0x000000220860723c */ /* 0x000fe20000041860 */
[----:B------:R-:W-:Y:S01]  /*eac0*/  LOP3.LUT R4, R0, R2, RZ, 0xc0, !PT ;  /* 0x0000000200047212 */ /* 0x000fe200078ec0ff */
[----:B------:R-:W-:Y:S02]  /*ead0*/  HSET2.LE.AND R0, R16, R104, PT ;  /* 0x0000006810007233 */ /* 0x000fe40003803000 */
[----:B------:R-:W2:Y:S01]  /*eae0*/  LDSM.16.MT88.4 R16, [R212+0xa400] ;  /* 0x00a40000d410783b */ /* 0x000ea20000004200 */
[----:B-1----:R-:W-:-:S04]  /*eaf0*/  F2FP.BF16.PACK_AB R2, R185, R186 ;  /* 0x000000bab902723e */ /* 0x002fc800000010ff */
[----:B------:R-:W-:Y:S02]  /*eb00*/  LOP3.LUT R5, R0, R2, RZ, 0xc0, !PT ;  /* 0x0000000200057212 */ /* 0x000fe400078ec0ff */
[----:B------:R-:W-:-:S04]  /*eb10*/  MOV R0, UR33 ;  /* 0x0000002100007c02 */ /* 0x000fc80008000f00 */
[----:B------:R-:W-:Y:S01]  /*eb20*/  LOP3.LUT R0, R47, UR4, R0, 0x96, !PT ;  /* 0x000000042f007c12 */ /* 0x000fe2000f8e9600 */
[----:B------:R-:W-:Y:S04]  /*eb30*/  HMMA.16816.F32.BF16 R108, R4, R12, R108 ;  /* 0x0000000c046c723c */ /* 0x000fe8000004186c */
[----:B------:R-:W-:-:S04]  /*eb40*/  IMAD.WIDE.U32 R2, R0, -0x326172a9, RZ ;  /* 0xcd9e8d5700027825 */ /* 0x000fc800078e00ff */
[----:B------:R-:W-:Y:S01]  /*eb50*/  HMMA.16816.F32.BF16 R120, R4, R14, R120 ;  /* 0x0000000e0478723c */ /* 0x000fe20000041878 */
[----:B------:R-:W1:Y:S01]  /*eb60*/  LDSM.16.MT88.4 R12, [R214+0xa400] ;  /* 0x00a40000d60c783b */ /* 0x000e620000004200 */
[C---:B------:R-:W-:Y:S02]  /*eb70*/  LOP3.LUT R0, R3.reuse, UR16, R182, 0x96, !PT ;  /* 0x0000001003007c12 */ /* 0x040fe4000f8e96b6 */
[----:B------:R-:W-:-:S04]  /*eb80*/  LOP3.LUT R3, R3, UR16, R172, 0x96, !PT ;  /* 0x0000001003037c12 */ /* 0x000fc8000f8e96ac */
[C---:B------:R-:W-:Y:S08]  /*eb90*/  HMMA.16816.F32.BF16 R124, R4.reuse, R24, R124 ;  /* 0x00000018047c723c */ /* 0x040ff0000004187c */
[C---:B------:R-:W-:Y:S01]  /*eba0*/  HMMA.16816.F32.BF16 R136, R4.reuse, R26, R136 ;  /* 0x0000001a0488723c */ /* 0x040fe20000041888 */
[----:B------:R-:W-:Y:S07]  /*ebb0*/  LDSM.16.MT88.4 R24, [R212+0xb800] ;  /* 0x00b80000d418783b */ /* 0x000fee0000004200 */
[C---:B--2---:R-:W-:Y:S08]  /*ebc0*/  HMMA.16816.F32.BF16 R140, R4.reuse, R16, R140 ;  /* 0x00000010048c723c */ /* 0x044ff0000004188c */
[C---:B------:R-:W-:Y:S08]  /*ebd0*/  HMMA.16816.F32.BF16 R152, R4.reuse, R18, R152 ;  /* 0x000000120498723c */ /* 0x040ff00000041898 */
[C---:B------:R-:W-:Y:S08]  /*ebe0*/  HMMA.16816.F32.BF16 R72, R4.reuse, R20, R72 ;  /* 0x000000140448723c */ /* 0x040ff00000041848 */
[C---:B-1----:R-:W-:Y:S08]  /*ebf0*/  HMMA.16816.F32.BF16 R156, R4.reuse, R12, R156 ;  /* 0x0000000c049c723c */ /* 0x042ff0000004189c */
[C---:B------:R-:W-:Y:S08]  /*ec00*/  HMMA.16816.F32.BF16 R168, R4.reuse, R14, R168 ;  /* 0x0000000e04a8723c */ /* 0x040ff000000418a8 */
[C---:B------:R-:W-:Y:S01]  /*ec10*/  HMMA.16816.F32.BF16 R76, R4.reuse, R22, R76 ;  /* 0x00000016044c723c */ /* 0x040fe2000004184c */
[----:B------:R-:W1:Y:S07]  /*ec20*/  LDSM.16.MT88.4 R20, [R214+0x9800] ;  /* 0x00980000d614783b */ /* 0x000e6e0000004200 */
[C---:B------:R-:W-:Y:S08]  /*ec30*/  HMMA.16816.F32.BF16 R88, R4.reuse, R32, R88 ;  /* 0x000000200458723c */ /* 0x040ff00000041858 */
[----:B------:R-:W-:Y:S01]  /*ec40*/  HMMA.16816.F32.BF16 R92, R4, R34, R92 ;  /* 0x00000022045c723c */ /* 0x000fe2000004185c */
[----:B------:R-:W-:Y:S06]  /*ec50*/  LDSM.16.MT88.4 R32, [R214+0xb800] ;  /* 0x00b80000d620783b */ /* 0x000fec0000004200 */
[--C-:B------:R-:W-:Y:S01]  /*ec60*/  LOP3.LUT R6, R39, UR14, R2.reuse, 0x96, !PT ;  /* 0x0000000e27067c12 */ /* 0x100fe2000f8e9602 */
[----:B------:R-:W-:Y:S01]  /*ec70*/  IMAD.WIDE.U32 R4, R0, -0x2daee0ad, RZ ;  /* 0xd2511f5300047825 */ /* 0x000fe200078e00ff */
[----:B------:R-:W-:Y:S01]  /*ec80*/  LOP3.LUT R7, R37, UR14, R2, 0x96, !PT ;  /* 0x0000000e25077c12 */ /* 0x000fe2000f8e9602 */
[----:B------:R-:W-:Y:S02]  /*ec90*/  HMMA.16816.F32.BF16 R160, R8, R12, R160 ;  /* 0x0000000c08a0723c */ /* 0x000fe400000418a0 */
[----:B------:R-:W-:Y:S01]  /*eca0*/  FFMA.FTZ R0, R196, c[0x0][0x23c], -R30 ;  /* 0x00008f00c4007a23 */ /* 0x000fe2000001081e */
[----:B------:R-:W-:Y:S01]  /*ecb0*/  LOP3.LUT R5, R5, UR13, R42, 0x96, !PT ;  /* 0x0000000d05057c12 */ /* 0x000fe2000f8e962a */
[----:B------:R-:W-:-:S02]  /*ecc0*/  IMAD.WIDE.U32 R2, R3, -0x2daee0ad, RZ ;  /* 0xd2511f5303027825 */ /* 0x000fc400078e00ff */
[----:B------:R2:W-:Y:S02]  /*ecd0*/  MUFU.EX2 R184, R0 ;  /* 0x0000000000b87308 */ /* 0x0005e40000000800 */
[----:B------:R-:W-:Y:S01]  /*ece0*/  IMAD.WIDE.U32 R12, R6, -0x2daee0ad, RZ ;  /* 0xd2511f53060c7825 */ /* 0x000fe200078e00ff */
[----:B------:R-:W-:Y:S01]  /*ecf0*/  HMMA.16816.F32.BF16 R164, R8, R14, R164 ;  /* 0x0000000e08a4723c */ /* 0x000fe200000418a4 */
[----:B------:R-:W-:Y:S02]  /*ed00*/  LOP3.LUT R3, R3, UR13, R40, 0x96, !PT ;  /* 0x0000000d03037c12 */ /* 0x000fe4000f8e9628 */
[----:B------:R-:W-:-:S04]  /*ed10*/  IMAD.WIDE.U32 R6, R7, -0x2daee0ad, RZ ;  /* 0xd2511f5307067825 */ /* 0x000fc800078e00ff */
[----:B------:R-:W-:Y:S01]  /*ed20*/  LOP3.LUT R14, R13, UR11, R4, 0x96, !PT ;  /* 0x0000000b0d0e7c12 */ /* 0x000fe2000f8e9604 */
[----:B------:R-:W-:Y:S01]  /*ed30*/  IMAD.WIDE.U32 R4, R5, -0x326172a9, RZ ;  /* 0xcd9e8d5705047825 */ /* 0x000fe200078e00ff */
[C---:B------:R-:W-:Y:S03]  /*ed40*/  HMMA.16816.F32.BF16 R144, R8.reuse, R16, R144 ;  /* 0x000000100890723c */ /* 0x040fe60000041890 */
[----:B------:R-:W-:Y:S01]  /*ed50*/  FFMA.FTZ R13, R189, c[0x0][0x23c], -R30 ;  /* 0x00008f00bd0d7a23 */ /* 0x000fe2000001081e */
[----:B------:R-:W-:Y:S01]  /*ed60*/  LOP3.LUT R5, R5, UR12, R38, 0x96, !PT ;  /* 0x0000000c05057c12 */ /* 0x000fe2000f8e9626 */
[----:B--2---:R-:W-:Y:S01]  /*ed70*/  FFMA.FTZ R0, R191, c[0x0][0x23c], -R30 ;  /* 0x00008f00bf007a23 */ /* 0x004fe2000001081e */
[----:B------:R-:W-:Y:S01]  /*ed80*/  MOV R189, R100 ;  /* 0x0000006400bd7202 */ /* 0x000fe20000000f00 */
[----:B------:R-:W-:Y:S01]  /*ed90*/  IMAD.WIDE.U32 R44, R14, -0x326172a9, RZ ;  /* 0xcd9e8d570e2c7825 */ /* 0x000fe200078e00ff */
[----:B------:R2:W-:Y:S01]  /*eda0*/  MUFU.EX2 R182, R13 ;  /* 0x0000000d00b67308 */ /* 0x0005e20000000800 */
[----:B------:R-:W-:Y:S02]  /*edb0*/  HMMA.16816.F32.BF16 R64, R8, R18, R64 ;  /* 0x000000120840723c */ /* 0x000fe40000041840 */
[----:B------:R-:W-:-:S02]  /*edc0*/  IMAD.MOV.U32 R191, RZ, RZ, R106 ;  /* 0x000000ffffbf7224 */ /* 0x000fc400078e006a */
[----:B------:R-:W-:-:S03]  /*edd0*/  IMAD.MOV.U32 R196, RZ, RZ, R101 ;  /* 0x000000ffffc47224 */ /* 0x000fc600078e0065 */
[----:B------:R3:W-:Y:S01]  /*ede0*/  MUFU.EX2 R183, R0 ;  /* 0x0000000000b77308 */ /* 0x0007e20000000800 */
[----:B--2---:R-:W-:Y:S01]  /*edf0*/  LOP3.LUT R13, R45, UR10, R4, 0x96, !PT ;  /* 0x0000000a2d0d7c12 */ /* 0x004fe2000f8e9604 */
[----:B------:R-:W-:-:S04]  /*ee00*/  IMAD.WIDE.U32 R4, R5, -0x2daee0ad, RZ ;  /* 0xd2511f5305047825 */ /* 0x000fc800078e00ff */
[----:B------:R-:W-:Y:S01]  /*ee10*/  IMAD.WIDE.U32 R46, R13, -0x2daee0ad, RZ ;  /* 0xd2511f530d2e7825 */ /* 0x000fe200078e00ff */
[----:B---3--:R-:W-:-:S03]  /*ee20*/  LOP3.LUT R0, R7, UR11, R2, 0x96, !PT ;  /* 0x0000000b07007c12 */ /* 0x008fc6000f8e9602 */
[----:B------:R-:W-:-:S04]  /*ee30*/  IMAD.WIDE.U32 R2, R3, -0x326172a9, RZ ;  /* 0xcd9e8d5703027825 */ /* 0x000fc800078e00ff */
[----:B------:R-:W-:Y:S01]  /*ee40*/  IMAD.WIDE.U32 R42, R0, -0x326172a9, RZ ;  /* 0xcd9e8d57002a7825 */ /* 0x000fe200078e00ff */
[----:B------:R-:W-:-:S03]  /*ee50*/  LOP3.LUT R14, R3, UR12, R36, 0x96, !PT ;  /* 0x0000000c030e7c12 */ /* 0x000fc6000f8e9624 */
[----:B------:R-:W-:Y:S01]  /*ee60*/  FFMA.FTZ R3, R200, c[0x0][0x23c], -R31 ;  /* 0x00008f00c8037a23 */ /* 0x000fe2000001081f */
[----:B------:R-:W-:Y:S01]  /*ee70*/  LOP3.LUT R0, R43, UR10, R2, 0x96, !PT ;  /* 0x0000000a2b007c12 */ /* 0x000fe2000f8e9602 */
[----:B------:R-:W-:Y:S02]  /*ee80*/  FFMA.FTZ R7, R180, c[0x0][0x23c], -R30 ;  /* 0x00008f00b4077a23 */ /* 0x000fe4000001081e */
[----:B------:R2:W-:Y:S02]  /*ee90*/  MUFU.EX2 R180, R3 ;  /* 0x0000000300b47308 */ /* 0x0005e40000000800 */
[----:B------:R-:W-:Y:S01]  /*eea0*/  IMAD.WIDE.U32 R40, R0, -0x2daee0ad, RZ ;  /* 0xd2511f5300287825 */ /* 0x000fe200078e00ff */
[----:B------:R-:W-:-:S05]  /*eeb0*/  LOP3.LUT R0, R47, UR7, R4, 0x96, !PT ;  /* 0x000000072f007c12 */ /* 0x000fca000f8e9604 */
[----:B------:R3:W4:Y:S01]  /*eec0*/  MUFU.EX2 R181, R7 ;  /* 0x0000000700b57308 */ /* 0x0007220000000800 */
[----:B--2---:R-:W-:-:S05]  /*eed0*/  IMAD.WIDE.U32 R2, R14, -0x2daee0ad, RZ ;  /* 0xd2511f530e027825 */ /* 0x004fca00078e00ff */
[----:B------:R-:W-:Y:S02]  /*eee0*/  LOP3.LUT R2, R41, UR7, R2, 0x96, !PT ;  /* 0x0000000729027c12 */ /* 0x000fe4000f8e9602 */
[----:B---3--:R-:W-:Y:S01]  /*eef0*/  LOP3.LUT R7, R5, UR9, R12, 0x96, !PT ;  /* 0x0000000905077c12 */ /* 0x008fe2000f8e960c */
[----:B------:R-:W-:Y:S01]  /*ef00*/  FFMA.FTZ R5, R195, c[0x0][0x23c], -R31 ;  /* 0x00008f00c3057a23 */ /* 0x000fe2000001081f */
[----:B------:R-:W-:Y:S01]  /*ef10*/  LOP3.LUT R12, R3, UR9, R6, 0x96, !PT ;  /* 0x00000009030c7c12 */ /* 0x000fe2000f8e9606 */
[----:B------:R-:W-:Y:S02]  /*ef20*/  IMAD.WIDE.U32 R2, R2, -0x326172a9, RZ ;  /* 0xcd9e8d5702027825 */ /* 0x000fe400078e00ff */
[----:B------:R2:W-:Y:S02]  /*ef30*/  MUFU.EX2 R179, R5 ;  /* 0x0000000500b37308 */ /* 0x0005e40000000800 */
[----:B------:R-:W-:Y:S01]  /*ef40*/  IMAD.WIDE.U32 R38, R7, -0x326172a9, RZ ;  /* 0xcd9e8d5707267825 */ /* 0x000fe200078e00ff */
[----:B------:R-:W-:-:S03]  /*ef50*/  LOP3.LUT R9, R2, 0xff, RZ, 0xc0, !PT ;  /* 0x000000ff02097812 */ /* 0x000fc600078ec0ff */
[----:B------:R-:W-:-:S04]  /*ef60*/  IMAD.WIDE.U32 R36, R12, -0x326172a9, RZ ;  /* 0xcd9e8d570c247825 */ /* 0x000fc800078e00ff */
[----:B--2---:R-:W-:-:S04]  /*ef70*/  IMAD.WIDE.U32 R4, R0, -0x326172a9, RZ ;  /* 0xcd9e8d5700047825 */ /* 0x004fc800078e00ff */
[--C-:B------:R-:W-:Y:S01]  /*ef80*/  FFMA.FTZ R0, R192, c[0x0][0x23c], -R31.reuse ;  /* 0x00008f00c0007a23 */ /* 0x100fe2000001081f */
[C---:B------:R-:W-:Y:S02]  /*ef90*/  LOP3.LUT R7, R4.reuse, 0xffff, RZ, 0xc0, !PT ;  /* 0x0000ffff04077812 */ /* 0x040fe400078ec0ff */
[----:B------:R-:W-:Y:S01]  /*efa0*/  LOP3.LUT R11, R4, 0xff, RZ, 0xc0, !PT ;  /* 0x000000ff040b7812 */ /* 0x000fe200078ec0ff */
[----:B------:R2:W-:Y:S01]  /*efb0*/  MUFU.EX2 R177, R0 ;  /* 0x0000000000b17308 */ /* 0x0005e20000000800 */
[--C-:B------:R-:W-:Y:S02]  /*efc0*/  SHF.R.U32.HI R6, RZ, 0x10, R4.reuse ;  /* 0x00000010ff067819 */ /* 0x100fe40000011604 */
[----:B------:R-:W-:Y:S01]  /*efd0*/  SHF.R.U32.HI R10, RZ, 0x18, R4 ;  /* 0x00000018ff0a7819 */ /* 0x000fe20000011604 */
[----:B------:R-:W-:Y:S01]  /*efe0*/  FFMA.FTZ R4, R190, c[0x0][0x23c], -R31 ;  /* 0x00008f00be047a23 */ /* 0x000fe2000001081f */
[----:B------:R-:W-:Y:S02]  /*eff0*/  SHF.R.U32.HI R8, RZ, 0x8, R7 ;  /* 0x00000008ff087819 */ /* 0x000fe40000011607 */
[----:B------:R-:W-:Y:S01]  /*f000*/  LOP3.LUT R7, R6, 0xff, RZ, 0xc0, !PT ;  /* 0x000000ff06077812 */ /* 0x000fe200078ec0ff */
[----:B------:R3:W5:Y:S01]  /*f010*/  MUFU.EX2 R178, R4 ;  /* 0x0000000400b27308 */ /* 0x0007620000000800 */
[----:B------:R-:W-:-:S02]  /*f020*/  PRMT R11, R11, 0x5410, R8 ;  /* 0x000054100b0b7816 */ /* 0x000fc40000000008 */
[----:B------:R-:W-:Y:S02]  /*f030*/  PRMT R13, R7, 0x5410, R10 ;  /* 0x00005410070d7816 */ /* 0x000fe4000000000a */
[----:B------:R-:W-:Y:S02]  /*f040*/  SHF.R.U32.HI R8, RZ, 0x18, R2 ;  /* 0x00000018ff087819 */ /* 0x000fe40000011602 */
[----:B--2---:R-:W-:-:S04]  /*f050*/  LOP3.LUT R0, R2, 0xffff, RZ, 0xc0, !PT ;  /* 0x0000ffff02007812 */ /* 0x004fc800078ec0ff */
[----:B------:R-:W-:Y:S02]  /*f060*/  SHF.R.U32.HI R6, RZ, 0x8, R0 ;  /* 0x00000008ff067819 */ /* 0x000fe40000011600 */
[----:B------:R-:W-:Y:S01]  /*f070*/  LOP3.LUT R0, R5, UR17, R38, 0x96, !PT ;  /* 0x0000001105007c12 */ /* 0x000fe2000f8e9626 */
[----:B---3--:R-:W-:Y:S01]  /*f080*/  FFMA.FTZ R4, R207, c[0x0][0x23c], -R28 ;  /* 0x00008f00cf047a23 */ /* 0x008fe2000001081c */
[----:B------:R-:W-:Y:S01]  /*f090*/  SHF.R.U32.HI R5, RZ, 0x10, R2 ;  /* 0x00000010ff057819 */ /* 0x000fe20000011602 */
[----:B------:R-:W-:Y:S01]  /*f0a0*/  IMAD.MOV.U32 R207, RZ, RZ, R117 ;  /* 0x000000ffffcf7224 */ /* 0x000fe200078e0075 */
[----:B------:R-:W-:Y:S01]  /*f0b0*/  PRMT R19, R9, 0x5410, R6 ;  /* 0x0000541009137816 */ /* 0x000fe20000000006 */
[----:B------:R2:W-:Y:S01]  /*f0c0*/  MUFU.EX2 R175, R4 ;  /* 0x0000000400af7308 */ /* 0x0005e20000000800 */
[----:B------:R-:W-:Y:S01]  /*f0d0*/  LOP3.LUT R5, R5, 0xff, RZ, 0xc0, !PT ;  /* 0x000000ff05057812 */ /* 0x000fe200078ec0ff */
[----:B------:R-:W-:Y:S01]  /*f0e0*/  FFMA.FTZ R6, R202, c[0x0][0x23c], -R28 ;  /* 0x00008f00ca067a23 */ /* 0x000fe2000001081c */
[----:B------:R-:W-:Y:S01]  /*f0f0*/  LOP3.LUT R2, R3, UR17, R36, 0x96, !PT ;  /* 0x0000001103027c12 */ /* 0x000fe2000f8e9624 */
[----:B------:R-:W-:Y:S01]  /*f100*/  IMAD.MOV.U32 R202, RZ, RZ, R116 ;  /* 0x000000ffffca7224 */ /* 0x000fe200078e0074 */
[----:B------:R-:W-:Y:S01]  /*f110*/  PRMT R18, R5, 0x5410, R8 ;  /* 0x0000541005127816 */ /* 0x000fe20000000008 */
[----:B------:R-:W-:Y:S01]  /*f120*/  FFMA.FTZ R5, R197, c[0x0][0x23c], -R28 ;  /* 0x00008f00c5057a23 */ /* 0x000fe2000001081c */
[----:B------:R-:W-:Y:S01]  /*f130*/  LOP3.LUT R3, R2, 0xffff, RZ, 0xc0, !PT ;  /* 0x0000ffff02037812 */ /* 0x000fe200078ec0ff */
[----:B------:R3:W1:Y:S01]  /*f140*/  MUFU.EX2 R176, R6 ;  /* 0x0000000600b07308 */ /* 0x0006620000000800 */
[----:B------:R-:W-:Y:S01]  /*f150*/  MOV R197, R135 ;  /* 0x0000008700c57202 */ /* 0x000fe20000000f00 */
[----:B------:R-:W-:Y:S01]  /*f160*/  IMAD.MOV.U32 R117, RZ, RZ, R112 ;  /* 0x000000ffff757224 */ /* 0x000fe200078e0070 */
[----:B------:R-:W-:Y:S01]  /*f170*/  MOV R116, R113 ;  /* 0x0000007100747202 */ /* 0x000fe20000000f00 */
[----:B------:R-:W-:-:S02]  /*f180*/  IMAD.MOV.U32 R135, RZ, RZ, R114 ;  /* 0x000000ffff877224 */ /* 0x000fc400078e0072 */
[----:B------:R-:W-:Y:S01]  /*f190*/  IMAD.MOV.U32 R190, RZ, RZ, R117 ;  /* 0x000000ffffbe7224 */ /* 0x000fe200078e0075 */
[C---:B--2---:R-:W-:Y:S01]  /*f1a0*/  LOP3.LUT R4, R0.reuse, 0xffff, RZ, 0xc0, !PT ;  /* 0x0000ffff00047812 */ /* 0x044fe200078ec0ff */
[----:B------:R2:W-:Y:S01]  /*f1b0*/  MUFU.EX2 R173, R5 ;  /* 0x0000000500ad7308 */ /* 0x0005e20000000800 */
[----:B------:R-:W-:Y:S01]  /*f1c0*/  MOV R195, R135 ;  /* 0x0000008700c37202 */ /* 0x000fe20000000f00 */
[----:B------:R-:W-:Y:S01]  /*f1d0*/  IMAD.MOV.U32 R192, RZ, RZ, R116 ;  /* 0x000000ffffc07224 */ /* 0x000fe200078e0074 */
[----:B------:R-:W-:Y:S02]  /*f1e0*/  SHF.R.U32.HI R7, RZ, 0x8, R4 ;  /* 0x00000008ff077819 */ /* 0x000fe40000011604 */
[----:B------:R-:W-:Y:S02]  /*f1f0*/  LOP3.LUT R4, R0, 0xff, RZ, 0xc0, !PT ;  /* 0x000000ff00047812 */ /* 0x000fe400078ec0ff */
[----:B---3--:R-:W-:Y:S02]  /*f200*/  SHF.R.U32.HI R6, RZ, 0x18, R0 ;  /* 0x00000018ff067819 */ /* 0x008fe40000011600 */
[----:B------:R-:W-:-:S02]  /*f210*/  PRMT R7, R4, 0x5410, R7 ;  /* 0x0000541004077816 */ /* 0x000fc40000000007 */
[----:B------:R-:W-:Y:S01]  /*f220*/  SHF.R.U32.HI R4, RZ, 0x10, R0 ;  /* 0x00000010ff047819 */ /* 0x000fe20000011600 */
[----:B------:R-:W-:Y:S02]  /*f230*/  FFMA.FTZ R0, R193, c[0x0][0x23c], -R28 ;  /* 0x00008f00c1007a23 */ /* 0x000fe4000001081c */
[----:B------:R-:W-:Y:S01]  /*f240*/  IMAD.MOV.U32 R193, RZ, RZ, R107 ;  /* 0x000000ffffc17224 */ /* 0x000fe200078e006b */
[----:B--2---:R-:W-:Y:S01]  /*f250*/  LOP3.LUT R5, R4, 0xff, RZ, 0xc0, !PT ;  /* 0x000000ff04057812 */ /* 0x004fe200078ec0ff */
[----:B------:R2:W-:Y:S01]  /*f260*/  MUFU.EX2 R174, R0 ;  /* 0x0000000000ae7308 */ /* 0x0005e20000000800 */
[----:B------:R-:W-:Y:S02]  /*f270*/  SHF.R.U32.HI R4, RZ, 0x8, R3 ;  /* 0x00000008ff047819 */ /* 0x000fe40000011603 */
[----:B------:R-:W-:Y:S02]  /*f280*/  LOP3.LUT R3, R2, 0xff, RZ, 0xc0, !PT ;  /* 0x000000ff02037812 */ /* 0x000fe400078ec0ff */
[----:B------:R-:W-:Y:S01]  /*f290*/  PRMT R6, R5, 0x5410, R6 ;  /* 0x0000541005067816 */ /* 0x000fe20000000006 */
[----:B------:R-:W-:Y:S01]  /*f2a0*/  FFMA.FTZ R5, R247, c[0x0][0x23c], -R29 ;  /* 0x00008f00f7057a23 */ /* 0x000fe2000001081d */
[----:B------:R-:W-:-:S02]  /*f2b0*/  PRMT R17, R3, 0x5410, R4 ;  /* 0x0000541003117816 */ /* 0x000fc40000000004 */
[--C-:B------:R-:W-:Y:S01]  /*f2c0*/  SHF.R.U32.HI R4, RZ, 0x18, R2.reuse ;  /* 0x00000018ff047819 */ /* 0x100fe20000011602 */
[----:B------:R3:W-:Y:S01]  /*f2d0*/  MUFU.EX2 R172, R5 ;  /* 0x0000000500ac7308 */ /* 0x0007e20000000800 */
[----:B------:R-:W-:Y:S01]  /*f2e0*/  MOV R247, R243 ;  /* 0x000000f300f77202 */ /* 0x000fe20000000f00 */
[----:B------:R-:W-:Y:S01]  /*f2f0*/  IMAD.MOV.U32 R243, RZ, RZ, R103 ;  /* 0x000000fffff37224 */ /* 0x000fe200078e0067 */
[----:B--2---:R-:W-:Y:S02]  /*f300*/  SHF.R.U32.HI R0, RZ, 0x10, R2 ;  /* 0x00000010ff007819 */ /* 0x004fe40000011602 */
[----:B----4-:R-:W-:Y:S02]  /*f310*/  F2FP.BF16.PACK_AB R2, R181, R182 ;  /* 0x000000b6b502723e */ /* 0x010fe400000010ff */
[----:B------:R-:W-:Y:S01]  /*f320*/  LOP3.LUT R3, R0, 0xff, RZ, 0xc0, !PT ;  /* 0x000000ff00037812 */ /* 0x000fe200078ec0ff */
[----:B------:R-:W-:-:S03]  /*f330*/  HSET2.LE.AND R0, R11, R104, PT ;  /* 0x000000680b007233 */ /* 0x000fc60003803000 */
[----:B------:R-:W-:Y:S01]  /*f340*/  PRMT R16, R3, 0x5410, R4 ;  /* 0x0000541003107816 */ /* 0x000fe20000000004 */
[--C-:B------:R-:W-:Y:S01]  /*f350*/  FFMA.FTZ R4, R206, c[0x0][0x23c], -R29.reuse ;  /* 0x00008f00ce047a23 */ /* 0x100fe2000001081d */
[----:B------:R-:W-:Y:S01]  /*f360*/  LOP3.LUT R10, R0, R2, RZ, 0xc0, !PT ;  /* 0x00000002000a7212 */ /* 0x000fe200078ec0ff */
[--C-:B------:R-:W-:Y:S01]  /*f370*/  HSET2.LE.AND R0, R13, R104.reuse, PT ;  /* 0x000000680d007233 */ /* 0x100fe20003803000 */
[----:B-----5:R-:W-:Y:S01]  /*f380*/  F2FP.BF16.PACK_AB R2, R178, R177 ;  /* 0x000000b1b202723e */ /* 0x020fe200000010ff */
[----:B------:R-:W2:Y:S01]  /*f390*/  LDSM.16.MT88.4 R12, [R212+0x9800] ;  /* 0x00980000d40c783b */ /* 0x000ea20000004200 */
[----:B------:R4:W5:Y:S01]  /*f3a0*/  MUFU.EX2 R107, R4 ;  /* 0x00000004006b7308 */ /* 0x0009620000000800 */
[--C-:B------:R-:W-:Y:S01]  /*f3b0*/  HSET2.LE.AND R3, R7, R104.reuse, PT ;  /* 0x0000006807037233 */ /* 0x100fe20003803000 */
[----:B------:R-:W-:Y:S01]  /*f3c0*/  LOP3.LUT R11, R0, R2, RZ, 0xc0, !PT ;  /* 0x00000002000b7212 */ /* 0x000fe200078ec0ff */
[----:B------:R-:W-:Y:S01]  /*f3d0*/  HSET2.LE.AND R0, R6, R104, PT ;  /* 0x0000006806007233 */ /* 0x000fe20003803000 */
[----:B------:R-:W-:Y:S01]  /*f3e0*/  F2FP.BF16.PACK_AB R2, R179, R180 ;  /* 0x000000b4b302723e */ /* 0x000fe200000010ff */
[----:B---3--:R-:W-:-:S02]  /*f3f0*/  FFMA.FTZ R5, R201, c[0x0][0x23c], -R29 ;  /* 0x00008f00c9057a23 */ /* 0x008fc4000001081d */
[----:B------:R-:W-:Y:S01]  /*f400*/  IMAD.MOV.U32 R201, RZ, RZ, R105 ;  /* 0x000000ffffc97224 */ /* 0x000fe200078e0069 */
[----:B------:R-:W-:Y:S01]  /*f410*/  LOP3.LUT R9, R0, R2, RZ, 0xc0, !PT ;  /* 0x0000000200097212 */ /* 0x000fe200078ec0ff */
[----:B------:R-:W-:Y:S01]  /*f420*/  HSET2.LE.AND R0, R17, R104, PT ;  /* 0x0000006811007233 */ /* 0x000fe20003803000 */
[----:B-1----:R-:W-:Y:S01]  /*f430*/  F2FP.BF16.PACK_AB R2, R176, R175 ;  /* 0x000000afb002723e */ /* 0x002fe200000010ff */
[----:B------:R1:W-:Y:S01]  /*f440*/  MUFU.EX2 R105, R5 ;  /* 0x0000000500697308 */ /* 0x0003e20000000800 */
[----:B------:R-:W-:Y:S01]  /*f450*/  IMAD.MOV.U32 R206, RZ, RZ, R241 ;  /* 0x000000ffffce7224 */ /* 0x000fe200078e00f1 */
[----:B------:R-:W-:Y:S02]  /*f460*/  MOV R241, R102 ;  /* 0x0000006600f17202 */ /* 0x000fe40000000f00 */
[----:B----4-:R-:W-:-:S04]  /*f470*/  F2FP.BF16.PACK_AB R4, R183, R184 ;  /* 0x000000b8b704723e */ /* 0x010fc800000010ff */
[----:B------:R-:W-:Y:S01]  /*f480*/  LOP3.LUT R8, R3, R4, RZ, 0xc0, !PT ;  /* 0x0000000403087212 */ /* 0x000fe200078ec0ff */
[----:B------:R-:W-:Y:S01]  /*f490*/  FFMA.FTZ R3, R194, c[0x0][0x23c], -R29 ;  /* 0x00008f00c2037a23 */ /* 0x000fe2000001081d */
[----:B------:R-:W-:Y:S01]  /*f4a0*/  LOP3.LUT R4, R0, R2, RZ, 0xc0, !PT ;  /* 0x0000000200047212 */ /* 0x000fe200078ec0ff */
[--C-:B------:R-:W-:Y:S01]  /*f4b0*/  HSET2.LE.AND R0, R16, R104.reuse, PT ;  /* 0x0000006810007233 */ /* 0x100fe20003803000 */
[----:B-----5:R-:W-:Y:S01]  /*f4c0*/  F2FP.BF16.PACK_AB R2, R107, R172 ;  /* 0x000000ac6b02723e */ /* 0x020fe200000010ff */
[----:B------:R-:W3:Y:S01]  /*f4d0*/  MUFU.EX2 R106, R3 ;  /* 0x00000003006a7308 */ /* 0x000ee20000000800 */
[----:B------:R-:W-:Y:S01]  /*f4e0*/  IMAD.MOV.U32 R194, RZ, RZ, R134 ;  /* 0x000000ffffc27224 */ /* 0x000fe200078e0086 */
[----:B------:R-:W-:Y:S01]  /*f4f0*/  HMMA.16816.F32.BF16 R128, R8, R20, R128 ;  /* 0x000000140880723c */ /* 0x000fe20000041880 */
[----:B-1----:R-:W-:Y:S01]  /*f500*/  LOP3.LUT R5, R0, R2, RZ, 0xc0, !PT ;  /* 0x0000000200057212 */ /* 0x002fe200078ec0ff */
[----:B------:R-:W-:Y:S01]  /*f510*/  HSET2.LE.AND R0, R19, R104, PT ;  /* 0x0000006813007233 */ /* 0x000fe20003803000 */
[----:B------:R-:W-:Y:S01]  /*f520*/  F2FP.BF16.PACK_AB R2, R174, R173 ;  /* 0x000000adae02723e */ /* 0x000fe200000010ff */
[----:B------:R-:W-:-:S03]  /*f530*/  IMAD.MOV.U32 R134, RZ, RZ, R115 ;  /* 0x000000ffff867224 */ /* 0x000fc600078e0073 */
[----:B------:R-:W-:Y:S01]  /*f540*/  LOP3.LUT R6, R0, R2, RZ, 0xc0, !PT ;  /* 0x0000000200067212 */ /* 0x000fe200078ec0ff */
[----:B------:R-:W-:Y:S01]  /*f550*/  HSET2.LE.AND R0, R18, R104, PT ;  /* 0x0000006812007233 */ /* 0x000fe20003803000 */
[----:B------:R-:W-:Y:S01]  /*f560*/  HMMA.16816.F32.BF16 R68, R8, R24, R68 ;  /* 0x000000180844723c */ /* 0x000fe20000041844 */
[----:B------:R-:W1:Y:S01]  /*f570*/  LDSM.16.MT88.4 R16, [R212+0xa800] ;  /* 0x00a80000d410783b */ /* 0x000e620000004200 */
[----:B------:R-:W-:Y:S01]  /*f580*/  IMAD.MOV.U32 R200, RZ, RZ, R134 ;  /* 0x000000ffffc87224 */ /* 0x000fe200078e0086 */
[----:B---3--:R-:W-:-:S05]  /*f590*/  F2FP.BF16.PACK_AB R2, R106, R105 ;  /* 0x000000696a02723e */ /* 0x008fca00000010ff */
[----:B--2---:R-:W-:Y:S01]  /*f5a0*/  HMMA.16816.F32.BF16 R112, R8, R12, R52 ;  /* 0x0000000c0870723c */ /* 0x004fe20000041834 */
[----:B------:R-:W-:Y:S01]  /*f5b0*/  LOP3.LUT R7, R0, R2, RZ, 0xc0, !PT ;  /* 0x0000000200077212 */ /* 0x000fe200078ec0ff */
[----:B------:R-:W-:Y:S01]  /*f5c0*/  FFMA.FTZ R0, R209, c[0x0][0x23c], -R28 ;  /* 0x00008f00d1007a23 */ /* 0x000fe2000001081c */
[----:B------:R-:W-:-:S03]  /*f5d0*/  LOP3.LUT R2, R37, UR8, R42, 0x96, !PT ;  /* 0x0000000825027c12 */ /* 0x000fc6000f8e962a */
[----:B------:R2:W-:Y:S02]  /*f5e0*/  MUFU.EX2 R42, R0 ;  /* 0x00000000002a7308 */ /* 0x0005e40000000800 */
[----:B------:R-:W-:Y:S01]  /*f5f0*/  HMMA.16816.F32.BF16 R108, R4, R12, R108 ;  /* 0x0000000c046c723c */ /* 0x000fe2000004186c */
[----:B------:R-:W-:-:S07]  /*f600*/  IMAD.WIDE.U32 R2, R2, -0x2daee0ad, RZ ;  /* 0xd2511f5302027825 */ /* 0x000fce00078e00ff */
[----:B------:R-:W-:Y:S01]  /*f610*/  HMMA.16816.F32.BF16 R120, R4, R14, R120 ;  /* 0x0000000e0478723c */ /* 0x000fe20000041878 */
[----:B--2---:R-:W-:-:S07]  /*f620*/  FFMA.FTZ R0, R204, c[0x0][0x23c], -R28 ;  /* 0x00008f00cc007a23 */ /* 0x004fce000001081c */
[----:B------:R-:W-:Y:S01]  /*f630*/  HMMA.16816.F32.BF16 R100, R8, R14, R56 ;  /* 0x0000000e0864723c */ /* 0x000fe20000041838 */
[----:B------:R-:W2:Y:S01]  /*f640*/  LDSM.16.MT88.4 R12, [R214+0xa800] ;  /* 0x00a80000d60c783b */ /* 0x000ea20000004200 */
[----:B------:R3:W-:Y:S06]  /*f650*/  MUFU.EX2 R43, R0 ;  /* 0x00000000002b7308 */ /* 0x0007ec0000000800 */
[C---:B------:R-:W-:Y:S08]  /*f660*/  HMMA.16816.F32.BF16 R124, R4.reuse, R20, R124 ;  /* 0x00000014047c723c */ /* 0x040ff0000004187c */
[----:B------:R-:W-:Y:S01]  /*f670*/  HMMA.16816.F32.BF16 R136, R4, R22, R136 ;  /* 0x000000160488723c */ /* 0x000fe20000041888 */
[----:B---3--:R-:W-:-:S04]  /*f680*/  FFMA.FTZ R0, R199, c[0x0][0x23c], -R28 ;  /* 0x00008f00c7007a23 */ /* 0x008fc8000001081c */
[----:B------:R3:W-:Y:S03]  /*f690*/  MUFU.EX2 R47, R0 ;  /* 0x00000000002f7308 */ /* 0x0007e60000000800 */
[C---:B-1----:R-:W-:Y:S08]  /*f6a0*/  HMMA.16816.F32.BF16 R140, R4.reuse, R16, R140 ;  /* 0x00000010048c723c */ /* 0x042ff0000004188c */
[----:B------:R-:W-:Y:S01]  /*f6b0*/  HMMA.16816.F32.BF16 R152, R4, R18, R152 ;  /* 0x000000120498723c */ /* 0x000fe20000041898 */
[----:B---3--:R-:W-:-:S07]  /*f6c0*/  FFMA.FTZ R0, R198, c[0x0][0x23c], -R28 ;  /* 0x00008f00c6007a23 */ /* 0x008fce000001081c */
[C---:B------:R-:W-:Y:S01]  /*f6d0*/  HMMA.16816.F32.BF16 R72, R4.reuse, R24, R72 ;  /* 0x000000180448723c */ /* 0x040fe20000041848 */
[----:B------:R1:W3:Y:S07]  /*f6e0*/  MUFU.EX2 R45, R0 ;  /* 0x00000000002d7308 */ /* 0x0002ee0000000800 */
[C---:B--2---:R-:W-:Y:S08]  /*f6f0*/  HMMA.16816.F32.BF16 R156, R4.reuse, R12, R156 ;  /* 0x0000000c049c723c */ /* 0x044ff0000004189c */
[----:B------:R-:W-:Y:S01]  /*f700*/  HMMA.16816.F32.BF16 R168, R4, R14, R168 ;  /* 0x0000000e04a8723c */ /* 0x000fe200000418a8 */
[----:B-1----:R-:W-:-:S04]  /*f710*/  FFMA.FTZ R0, R210, c[0x0][0x23c], -R29 ;  /* 0x00008f00d2007a23 */ /* 0x002fc8000001081d */
[----:B------:R1:W-:Y:S03]  /*f720*/  MUFU.EX2 R41, R0 ;  /* 0x0000000000297308 */ /* 0x0003e60000000800 */
[C---:B------:R-:W-:Y:S08]  /*f730*/  HMMA.16816.F32.BF16 R76, R4.reuse, R26, R76 ;  /* 0x0000001a044c723c */ /* 0x040ff0000004184c */
[----:B------:R-:W-:Y:S01]  /*f740*/  HMMA.16816.F32.BF16 R88, R4, R32, R88 ;  /* 0x000000200458723c */ /* 0x000fe20000041858 */
[----:B-1----:R-:W-:-:S07]  /*f750*/  LOP3.LUT R0, R3, UR18, R40, 0x96, !PT ;  /* 0x0000001203007c12 */ /* 0x002fce000f8e9628 */
[----:B------:R-:W-:Y:S07]  /*f760*/  HMMA.16816.F32.BF16 R52, R4, R34, R92 ;  /* 0x000000220434723c */ /* 0x000fee000004185c */
[C---:B------:R-:W-:Y:S01]  /*f770*/  LOP3.LUT R4, R2.reuse, 0xffff, RZ, 0xc0, !PT ;  /* 0x0000ffff02047812 */ /* 0x040fe200078ec0ff */
[C---:B------:R-:W-:Y:S01]  /*f780*/  HMMA.16816.F32.BF16 R160, R8.reuse, R12, R160 ;  /* 0x0000000c08a0723c */ /* 0x040fe200000418a0 */
[----:B------:R-:W-:Y:S01]  /*f790*/  LOP3.LUT R5, R2, 0xff, RZ, 0xc0, !PT ;  /* 0x000000ff02057812 */ /* 0x000fe200078ec0ff */
[----:B------:R-:W-:Y:S01]  /*f7a0*/  FFMA.FTZ R6, R208, c[0x0][0x23c], -R29 ;  /* 0x00008f00d0067a23 */ /* 0x000fe2000001081d */
[----:B------:R-:W-:Y:S01]  /*f7b0*/  SHF.R.U32.HI R3, RZ, 0x8, R4 ;  /* 0x00000008ff037819 */ /* 0x000fe20000011604 */
[----:B------:R-:W-:Y:S01]  /*f7c0*/  IMAD.MOV.U32 R92, RZ, RZ, R119 ;  /* 0x000000ffff5c7224 */ /* 0x000fe200078e0077 */
[--C-:B------:R-:W-:Y:S01]  /*f7d0*/  SHF.R.U32.HI R7, RZ, 0x18, R2.reuse ;  /* 0x00000018ff077819 */ /* 0x100fe20000011602 */
[----:B------:R1:W2:Y:S01]  /*f7e0*/  MUFU.EX2 R40, R6 ;  /* 0x0000000600287308 */ /* 0x0002a20000000800 */
[----:B------:R-:W-:Y:S01]  /*f7f0*/  SHF.R.U32.HI R12, RZ, 0x10, R2 ;  /* 0x00000010ff0c7819 */ /* 0x000fe20000011602 */
[----:B------:R-:W-:Y:S01]  /*f800*/  FFMA.FTZ R2, R205, c[0x0][0x23c], -R29 ;  /* 0x00008f00cd027a23 */ /* 0x000fe2000001081d */
[C---:B------:R-:W-:Y:S01]  /*f810*/  HMMA.16816.F32.BF16 R20, R8.reuse, R22, R60 ;  /* 0x000000160814723c */ /* 0x040fe2000004183c */
[----:B------:R-:W-:Y:S01]  /*f820*/  PRMT R13, R5, 0x5410, R3 ;  /* 0x00005410050d7816 */ /* 0x000fe20000000003 */
[----:B------:R-:W-:Y:S01]  /*f830*/  IMAD.MOV.U32 R94, RZ, RZ, R191 ;  /* 0x000000ffff5e7224 */ /* 0x000fe200078e00bf */
[C---:B------:R-:W-:Y:S01]  /*f840*/  LOP3.LUT R3, R0.reuse, 0xffff, RZ, 0xc0, !PT ;  /* 0x0000ffff00037812 */ /* 0x040fe200078ec0ff */
[----:B------:R-:W-:Y:S01]  /*f850*/  IMAD.MOV.U32 R95, RZ, RZ, R189 ;  /* 0x000000ffff5f7224 */ /* 0x000fe200078e00bd */
[----:B------:R-:W-:Y:S01]  /*f860*/  LOP3.LUT R5, R0, 0xff, RZ, 0xc0, !PT ;  /* 0x000000ff00057812 */ /* 0x000fe200078ec0ff */
[----:B------:R-:W-:Y:S01]  /*f870*/  IMAD.MOV.U32 R189, RZ, RZ, R133 ;  /* 0x000000ffffbd7224 */ /* 0x000fe200078e0085 */
[----:B------:R-:W-:Y:S01]  /*f880*/  SHF.R.U32.HI R4, RZ, 0x18, R0 ;  /* 0x00000018ff047819 */ /* 0x000fe20000011600 */
[C---:B------:R-:W-:Y:S01]  /*f890*/  HMMA.16816.F32.BF16 R60, R8.reuse, R14, R164 ;  /* 0x0000000e083c723c */ /* 0x040fe200000418a4 */
[----:B------:R-:W-:Y:S01]  /*f8a0*/  SHF.R.U32.HI R3, RZ, 0x8, R3 ;  /* 0x00000008ff037819 */ /* 0x000fe20000011603 */
[----:B------:R-:W-:Y:S01]  /*f8b0*/  LDSM.16.MT88.4 R164, [R214+0xac00] ;  /* 0x00ac0000d6a4783b */ /* 0x000fe20000004200 */
[----:B------:R-:W-:Y:S01]  /*f8c0*/  MOV R93, R118 ;  /* 0x00000076005d7202 */ /* 0x000fe20000000f00 */
[----:B-1----:R-:W-:Y:S01]  /*f8d0*/  FFMA.FTZ R6, R203, c[0x0][0x23c], -R29 ;  /* 0x00008f00cb067a23 */ /* 0x002fe2000001081d */
[----:B------:R-:W-:Y:S01]  /*f8e0*/  PRMT R3, R5, 0x5410, R3 ;  /* 0x0000541005037816 */ /* 0x000fe20000000003 */
[----:B------:R-:W-:Y:S01]  /*f8f0*/  HSET2.LE.AND R5, R13, R104, PT ;  /* 0x000000680d057233 */ /* 0x000fe20003803000 */
[----:B------:R-:W-:Y:S01]  /*f900*/  LOP3.LUT R14, R39, UR8, R44, 0x96, !PT ;  /* 0x00000008270e7c12 */ /* 0x000fe2000f8e962c */
[----:B------:R3:W-:Y:S01]  /*f910*/  MUFU.EX2 R38, R6 ;  /* 0x0000000600267308 */ /* 0x0007e20000000800 */
[C---:B------:R-:W-:Y:S01]  /*f920*/  HMMA.16816.F32.BF16 R144, R8.reuse, R16, R144 ;  /* 0x000000100890723c */ /* 0x040fe20000041890 */
[----:B------:R-:W-:Y:S01]  /*f930*/  MOV R191, R132 ;  /* 0x0000008400bf7202 */ /* 0x000fe20000000f00 */
[----:B------:R-:W1:Y:S04]  /*f940*/  LDSM.16.MT88.4 R116, [R212+0x9c00] ;  /* 0x009c0000d474783b */ /* 0x000e680000004200 */
[----:B------:R-:W4:Y:S01]  /*f950*/  LDSM.16.MT88.4 R132, [R214+0x9c00] ;  /* 0x009c0000d684783b */ /* 0x000f220000004200 */
[----:B------:R5:W1:Y:S01]  /*f960*/  MUFU.EX2 R39, R2 ;  /* 0x0000000200277308 */ /* 0x000a620000000800 */
[----:B------:R-:W-:Y:S01]  /*f970*/  FFMA.FTZ R16, R93, R48, R92 ;  /* 0x000000305d107223 */ /* 0x000fe2000001005c */
[----:B------:R-:W-:Y:S01]  /*f980*/  HMMA.16816.F32.BF16 R84, R8, R32, R84 ;  /* 0x000000200854723c */ /* 0x000fe20000041854 */
[----:B------:R-:W-:-:S02]  /*f990*/  MOV R17, R95 ;  /* 0x0000005f00117202 */ /* 0x000fc40000000f00 */
[----:B---3--:R-:W-:-:S05]  /*f9a0*/  F2FP.BF16.PACK_AB R6, R45, R47 ;  /* 0x0000002f2d06723e */ /* 0x008fca00000010ff */
[----:B------:R-:W-:Y:S01]  /*f9b0*/  HMMA.16816.F32.BF16 R56, R8, R18, R64 ;  /* 0x000000120838723c */ /* 0x000fe20000041840 */
[----:B-----5:R-:W-:-:S06]  /*f9c0*/  SHF.R.U32.HI R2, RZ, 0x10, R0 ;  /* 0x00000010ff027819 */ /* 0x020fcc0000011600 */
[----:B------:R-:W-:Y:S01]  /*f9d0*/  IMAD.MOV.U32 R67, RZ, RZ, R94 ;  /* 0x000000ffff437224 */ /* 0x000fe200078e005e */
[----:B------:R-:W-:Y:S01]  /*f9e0*/  LOP3.LUT R0, R12, 0xff, RZ, 0xc0, !PT ;  /* 0x000000ff0c007812 */ /* 0x000fe200078ec0ff */
[C---:B------:R-:W-:Y:S01]  /*f9f0*/  HMMA.16816.F32.BF16 R24, R8.reuse, R26, R80 ;  /* 0x0000001a0818723c */ /* 0x040fe20000041850 */
[----:B------:R-:W-:Y:S01]  /*fa00*/  LOP3.LUT R2, R2, 0xff, RZ, 0xc0, !PT ;  /* 0x000000ff02027812 */ /* 0x000fe200078ec0ff */
[----:B------:R-:W-:Y:S01]  /*fa10*/  IMAD.MOV.U32 R19, RZ, RZ, R201 ;  /* 0x000000ffff137224 */ /* 0x000fe200078e00c9 */
[----:B------:R-:W-:Y:S01]  /*fa20*/  PRMT R0, R0, 0x5410, R7 ;  /* 0x0000541000007816 */ /* 0x000fe20000000007 */
[----:B------:R-:W-:Y:S01]  /*fa30*/  IMAD.MOV.U32 R64, RZ, RZ, R194 ;  /* 0x000000ffff407224 */ /* 0x000fe200078e00c2 */
[----:B------:R-:W-:Y:S01]  /*fa40*/  PRMT R2, R2, 0x5410, R4 ;  /* 0x0000541002027816 */ /* 0x000fe20000000004 */
[----:B------:R-:W-:Y:S01]  /*fa50*/  IMAD.MOV.U32 R66, RZ, RZ, R150 ;  /* 0x000000ffff427224 */ /* 0x000fe200078e0096 */
[----:B--2---:R-:W-:Y:S01]  /*fa60*/  F2FP.BF16.PACK_AB R4, R40, R41 ;  /* 0x000000292804723e */ /* 0x004fe200000010ff */
[--C-:B------:R-:W-:Y:S01]  /*fa70*/  HSET2.LE.AND R7, R0, R104.reuse, PT ;  /* 0x0000006800077233 */ /* 0x100fe20003803000 */
[----:B------:R-:W-:Y:S01]  /*fa80*/  HMMA.16816.F32.BF16 R32, R8, R34, R96 ;  /* 0x000000220820723c */ /* 0x000fe20000041860 */
[--C-:B------:R-:W-:Y:S01]  /*fa90*/  HSET2.LE.AND R0, R3, R104.reuse, PT ;  /* 0x0000006803007233 */ /* 0x100fe20003803000 */
[----:B------:R-:W-:Y:S01]  /*faa0*/  LOP3.LUT R94, R5, R6, RZ, 0xc0, !PT ;  /* 0x00000006055e7212 */ /* 0x000fe200078ec0ff */
[----:B------:R-:W-:Y:S01]  /*fab0*/  HSET2.LE.AND R3, R2, R104, PT ;  /* 0x0000006802037233 */ /* 0x000fe20003803000 */
[----:B------:R-:W-:Y:S01]  /*fac0*/  F2FP.BF16.PACK_AB R2, R43, R42 ;  /* 0x0000002a2b02723e */ /* 0x000fe200000010ff */
[--C-:B------:R-:W-:Y:S01]  /*fad0*/  FFMA.FTZ R5, R211, c[0x0][0x23c], -R30.reuse ;  /* 0x00008f00d3057a23 */ /* 0x100fe2000001081e */
[----:B------:R-:W-:Y:S01]  /*fae0*/  MOV R65, R151 ;  /* 0x0000009700417202 */ /* 0x000fe20000000f00 */
[----:B------:R-:W-:Y:S01]  /*faf0*/  FFMA.FTZ R11, R64, R49, R19 ;  /* 0x00000031400b7223 */ /* 0x000fe20000010013 */
[----:B------:R-:W-:Y:S01]  /*fb00*/  LOP3.LUT R92, R0, R2, RZ, 0xc0, !PT ;  /* 0x00000002005c7212 */ /* 0x000fe200078ec0ff */
[--C-:B------:R-:W-:Y:S01]  /*fb10*/  FFMA.FTZ R0, R237, c[0x0][0x23c], -R30.reuse ;  /* 0x00008f00ed007a23 */ /* 0x100fe2000001081e */
[----:B------:R-:W-:Y:S01]  /*fb20*/  LOP3.LUT R93, R3, R4, RZ, 0xc0, !PT ;  /* 0x00000004035d7212 */ /* 0x000fe200078ec0ff */
[----:B------:R-:W-:Y:S01]  /*fb30*/  IMAD.WIDE.U32 R2, R14, -0x2daee0ad, RZ ;  /* 0xd2511f530e027825 */ /* 0x000fe200078e00ff */
[----:B-1----:R-:W-:Y:S01]  /*fb40*/  F2FP.BF16.PACK_AB R8, R38, R39 ;  /* 0x000000272608723e */ /* 0x002fe200000010ff */
[----:B------:R1:W-:Y:S01]  /*fb50*/  MUFU.EX2 R36, R0 ;  /* 0x0000000000247308 */ /* 0x0003e20000000800 */
[----:B------:R-:W-:Y:S01]  /*fb60*/  MOV R201, R148 ;  /* 0x0000009400c97202 */ /* 0x000fe20000000f00 */
[----:B------:R-:W-:Y:S01]  /*fb70*/  FFMA.FTZ R4, R232, c[0x0][0x23c], -R30 ;  /* 0x00008f00e8047a23 */ /* 0x000fe2000001081e */
[----:B------:R-:W-:Y:S01]  /*fb80*/  LOP3.LUT R95, R7, R8, RZ, 0xc0, !PT ;  /* 0x00000008075f7212 */ /* 0x000fe200078ec0ff */
[----:B------:R-:W-:Y:S01]  /*fb90*/  FFMA.FTZ R9, R17, R51, R67 ;  /* 0x0000003311097223 */ /* 0x000fe20000010043 */
[----:B------:R-:W-:Y:S01]  /*fba0*/  LOP3.LUT R7, R2, 0xff, RZ, 0xc0, !PT ;  /* 0x000000ff02077812 */ /* 0x000fe200078ec0ff */
[----:B------:R-:W-:Y:S01]  /*fbb0*/  IMAD.MOV.U32 R194, RZ, RZ, R149 ;  /* 0x000000ffffc27224 */ /* 0x000fe200078e0095 */
[----:B------:R-:W-:Y:S01]  /*fbc0*/  SHF.R.U32.HI R6, RZ, 0x18, R2 ;  /* 0x00000018ff067819 */ /* 0x000fe20000011602 */
[----:B------:R-:W-:Y:S01]  /*fbd0*/  MUFU.EX2 R29, R5 ;  /* 0x00000005001d7308 */ /* 0x000fe20000000800 */
[----:B------:R-:W-:Y:S01]  /*fbe0*/  FFMA.FTZ R10, R66, R50, R65 ;  /* 0x00000032420a7223 */ /* 0x000fe20000010041 */
[----:B------:R-:W2:Y:S01]  /*fbf0*/  LDSM.16.MT88.4 R148, [R212+0xac00] ;  /* 0x00ac0000d494783b */ /* 0x000ea20000004200 */
[----:B------:R-:W-:Y:S03]  /*fc00*/  HMMA.16816.F32.BF16 R108, R92, R116, R108 ;  /* 0x000000745c6c723c */ /* 0x000fe6000004186c */
[----:B------:R-:W3:Y:S01]  /*fc10*/  LDSM.16.MT88.4 R80, [R212+0xbc00] ;  /* 0x00bc0000d450783b */ /* 0x000ee20000004200 */
[----:B-1----:R-:W-:-:S02]  /*fc20*/  FFMA.FTZ R0, R235, c[0x0][0x23c], -R30 ;  /* 0x00008f00eb007a23 */ /* 0x002fc4000001081e */
[----:B------:R1:W-:Y:S01]  /*fc30*/  MUFU.EX2 R30, R4 ;  /* 0x00000004001e7308 */ /* 0x0003e20000000800 */
[----:B------:R-:W5:Y:S01]  /*fc40*/  LDSM.16.MT88.4 R12, [R214+0xbc00] ;  /* 0x00bc0000d60c783b */ /* 0x000f620000004200 */
[C---:B------:R-:W-:Y:S06]  /*fc50*/  HMMA.16816.F32.BF16 R120, R92.reuse, R118, R120 ;  /* 0x000000765c78723c */ /* 0x040fec0000041878 */
[----:B------:R1:W-:Y:S02]  /*fc60*/  MUFU.EX2 R37, R0 ;  /* 0x0000000000257308 */ /* 0x0003e40000000800 */
[----:B----4-:R-:W-:Y:S01]  /*fc70*/  HMMA.16816.F32.BF16 R124, R92, R132, R124 ;  /* 0x000000845c7c723c */ /* 0x010fe2000004187c */
[----:B-1----:R-:W-:-:S07]  /*fc80*/  SHF.R.U32.HI R4, RZ, 0x10, R2 ;  /* 0x00000010ff047819 */ /* 0x002fce0000011602 */
[----:B------:R-:W-:Y:S01]  /*fc90*/  HMMA.16816.F32.BF16 R136, R92, R134, R136 ;  /* 0x000000865c88723c */ /* 0x000fe20000041888 */
[----:B------:R-:W-:Y:S02]  /*fca0*/  LOP3.LUT R0, R3, UR18, R46, 0x96, !PT ;  /* 0x0000001203007c12 */ /* 0x000fe4000f8e962e */
[----:B------:R-:W-:Y:S01]  /*fcb0*/  LOP3.LUT R3, R2, 0xffff, RZ, 0xc0, !PT ;  /* 0x0000ffff02037812 */ /* 0x000fe200078ec0ff */
[----:B------:R-:W-:-:S04]  /*fcc0*/  FFMA.FTZ R2, R238, c[0x0][0x23c], -R31 ;  /* 0x00008f00ee027a23 */ /* 0x000fc8000001081f */
[C---:B------:R-:W-:Y:S01]  /*fcd0*/  HMMA.16816.F32.BF16 R156, R92.reuse, R164, R156 ;  /* 0x000000a45c9c723c */ /* 0x040fe2000004189c */
[----:B------:R-:W-:Y:S01]  /*fce0*/  SHF.R.U32.HI R5, RZ, 0x8, R3 ;  /* 0x00000008ff057819 */ /* 0x000fe20000011603 */
[----:B------:R1:W-:Y:S01]  /*fcf0*/  MUFU.EX2 R19, R2 ;  /* 0x0000000200137308 */ /* 0x0003e20000000800 */
[----:B------:R-:W-:Y:S02]  /*fd00*/  FFMA.FTZ R3, R234, c[0x0][0x23c], -R31 ;  /* 0x00008f00ea037a23 */ /* 0x000fe4000001081f */
[----:B------:R-:W-:Y:S02]  /*fd10*/  PRMT R8, R7, 0x5410, R5 ;  /* 0x0000541007087816 */ /* 0x000fe40000000005 */
[----:B------:R-:W-:Y:S01]  /*fd20*/  LOP3.LUT R5, R0, 0xff, RZ, 0xc0, !PT ;  /* 0x000000ff00057812 */ /* 0x000fe200078ec0ff */
[C---:B--2---:R-:W-:Y:S02]  /*fd30*/  HMMA.16816.F32.BF16 R140, R92.reuse, R148, R140 ;  /* 0x000000945c8c723c */ /* 0x044fe4000004188c */
[----:B------:R2:W-:Y:S06]  /*fd40*/  MUFU.EX2 R28, R3 ;  /* 0x00000003001c7308 */ /* 0x0005ec0000000800 */
[----:B------:R-:W-:Y:S01]  /*fd50*/  HMMA.16816.F32.BF16 R152, R92, R150, R152 ;  /* 0x000000965c98723c */ /* 0x000fe20000041898 */
[----:B-1----:R-:W-:Y:S01]  /*fd60*/  LOP3.LUT R2, R4, 0xff, RZ, 0xc0, !PT ;  /* 0x000000ff04027812 */ /* 0x002fe200078ec0ff */
[----:B------:R-:W-:-:S03]  /*fd70*/  FFMA.FTZ R4, R236, c[0x0][0x23c], -R31 ;  /* 0x00008f00ec047a23 */ /* 0x000fc6000001081f */
[----:B------:R-:W-:Y:S01]  /*fd80*/  PRMT R6, R2, 0x5410, R6 ;  /* 0x0000541002067816 */ /* 0x000fe20000000006 */
[----:B------:R-:W-:Y:S01]  /*fd90*/  FFMA.FTZ R2, R233, c[0x0][0x23c], -R31 ;  /* 0x00008f00e9027a23 */ /* 0x000fe2000001081f */
[----:B------:R-:W-:Y:S01]  /*fda0*/  MUFU.EX2 R17, R4 ;  /* 0x0000000400117308 */ /* 0x000fe20000000800 */
[----:B------:R-:W-:Y:S01]  /*fdb0*/  HMMA.16816.F32.BF16 R168, R92, R166, R168 ;  /* 0x000000a65ca8723c */ /* 0x000fe200000418a8 */
[----:B--2---:R-:W-:-:S04]  /*fdc0*/  SHF.R.U32.HI R3, RZ, 0x10, R0 ;  /* 0x00000010ff037819 */ /* 0x004fc80000011600 */
[----:B------:R-:W-:Y:S02]  /*fdd0*/  LOP3.LUT R3, R3, 0xff, RZ, 0xc0, !PT ;  /* 0x000000ff03037812 */ /* 0x000fe400078ec0ff */
[----:B------:R1:W2:Y:S01]  /*fde0*/  MUFU.EX2 R18, R2 ;  /* 0x0000000200127308 */ /* 0x0002a20000000800 */
[C---:B---3--:R-:W-:Y:S08]  /*fdf0*/  HMMA.16816.F32.BF16 R72, R92.reuse, R80, R72 ;  /* 0x000000505c48723c */ /* 0x048ff00000041848 */
[----:B------:R-:W-:Y:S01]  /*fe00*/  HMMA.16816.F32.BF16 R76, R92, R82, R76 ;  /* 0x000000525c4c723c */ /* 0x000fe2000004184c */
[----:B-1----:R-:W-:-:S07]  /*fe10*/  LOP3.LUT R2, R0, 0xffff, RZ, 0xc0, !PT ;  /* 0x0000ffff00027812 */ /* 0x002fce00078ec0ff */
[C---:B-----5:R-:W-:Y:S01]  /*fe20*/  HMMA.16816.F32.BF16 R88, R92.reuse, R12, R88 ;  /* 0x0000000c5c58723c */ /* 0x060fe20000041858 */
[----:B------:R-:W-:Y:S02]  /*fe30*/  SHF.R.U32.HI R0, RZ, 0x18, R0 ;  /* 0x00000018ff007819 */ /* 0x000fe40000011600 */
[----:B------:R-:W-:Y:S02]  /*fe40*/  SHF.R.U32.HI R2, RZ, 0x8, R2 ;  /* 0x00000008ff027819 */ /* 0x000fe40000011602 */
[----:B------:R-:W-:Y:S01]  /*fe50*/  PRMT R7, R3, 0x5410, R0 ;  /* 0x0000541003077816 */ /* 0x000fe20000000000 */
[--C-:B------:R-:W-:Y:S01]  /*fe60*/  HSET2.LE.AND R0, R8, R104.reuse, PT ;  /* 0x0000006808007233 */ /* 0x100fe20003803000 */
[----:B------:R-:W-:Y:S01]  /*fe70*/  PRMT R2, R5, 0x5410, R2 ;  /* 0x0000541005027816 */ /* 0x000fe20000000002 */
[--C-:B------:R-:W-:Y:S01]  /*fe80*/  HSET2.LE.AND R3, R6, R104.reuse, PT ;  /* 0x0000006806037233 */ /* 0x100fe20003803000 */
[----:B--2---:R-:W-:Y:S01]  /*fe90*/  F2FP.BF16.PACK_AB R4, R18, R28 ;  /* 0x0000001c1204723e */ /* 0x004fe200000010ff */
[--C-:B------:R-:W-:Y:S01]  /*fea0*/  HSET2.LE.AND R7, R7, R104.reuse, PT ;  /* 0x0000006807077233 */ /* 0x100fe20003803000 */
[----:B------:R-:W-:Y:S01]  /*feb0*/  F2FP.BF16.PACK_AB R6, R37, R36 ;  /* 0x000000242506723e */ /* 0x000fe200000010ff */
[----:B------:R-:W-:Y:S01]  /*fec0*/  HSET2.LE.AND R5, R2, R104, PT ;  /* 0x0000006802057233 */ /* 0x000fe20003803000 */
[----:B------:R-:W-:Y:S01]  /*fed0*/  F2FP.BF16.PACK_AB R2, R29, R30 ;  /* 0x0000001e1d02723e */ /* 0x000fe200000010ff */
[----:B------:R-:W-:Y:S01]  /*fee0*/  HMMA.16816.F32.BF16 R92, R92, R14, R52 ;  /* 0x0000000e5c5c723c */ /* 0x000fe20000041834 */
[----:B------:R-:W-:Y:S01]  /*fef0*/  LOP3.LUT R99, R3, R4, RZ, 0xc0, !PT ;  /* 0x0000000403637212 */ /* 0x000fe200078ec0ff */
[----:B------:R-:W-:Y:S01]  /*ff00*/  FADD.FTZ R3, R194, R16 ;  /* 0x00000010c2037221 */ /* 0x000fe20000010000 */
[----:B------:R-:W-:Y:S01]  /*ff10*/  LOP3.LUT R98, R0, R2, RZ, 0xc0, !PT ;  /* 0x0000000200627212 */ /* 0x000fe200078ec0ff */
[----:B------:R-:W-:Y:S01]  /*ff20*/  FADD.FTZ R2, R201, R11 ;  /* 0x0000000bc9027221 */ /* 0x000fe20000010000 */
[----:B------:R-:W-:Y:S01]  /*ff30*/  F2FP.BF16.PACK_AB R0, R17, R19 ;  /* 0x000000131100723e */ /* 0x000fe200000010ff */
        /* <DEDUP_REMOVED lines=76> */
[----:B------:R-:W-:Y:S02]  /*10400*/  IMAD.MOV.U32 R104, RZ, RZ, R246 ;  /* 0x000000ffff687224 */ /* 0x000fe400078e00f6 */
[----:B------:R-:W-:Y:S01]  /*10410*/  IMAD.MOV.U32 R102, RZ, RZ, R244 ;  /* 0x000000ffff667224 */ /* 0x000fe200078e00f4 */
        /* <DEDUP_REMOVED lines=10> */
[----:B------:R-:W-:Y:S01]  /*104c0*/  ULDC.64 UR4, c[0x0][0x1a0] ;  /* 0x0000680000047ab9 */ /* 0x000fe20000000a00 */
[----:B------:R-:W4:Y:S01]  /*104d0*/  S2R R247, SR_TID.X ;  /* 0x0000000000f77919 */ /* 0x000f220000002100 */
[----:B------:R-:W-:Y:S02]  /*104e0*/  UIMAD UR36, UR36, UR4, URZ ;  /* 0x00000004242472a4 */ /* 0x000fe4000f8e023f */
[----:B------:R-:W-:Y:S02]  /*104f0*/  UIMAD.WIDE.U32 UR38, UR34, UR4, URZ ;  /* 0x00000004222672a5 */ /* 0x000fe4000f8e003f */
[----:B------:R-:W-:-:S04]  /*10500*/  UIMAD UR5, UR34, UR5, UR36 ;  /* 0x00000005220572a4 */ /* 0x000fc8000f8e0224 */
[----:B------:R-:W-:Y:S01]  /*10510*/  UIADD3 UR5, UR39, UR5, URZ ;  /* 0x0000000527057290 */ /* 0x000fe2000fffe03f */
[----:B------:R-:W-:Y:S02]  /*10520*/  IMAD.U32 R2, RZ, RZ, UR38 ;  /* 0x00000026ff027e24 */ /* 0x000fe4000f8e00ff */
[----:B------:R-:W-:-:S03]  /*10530*/  IMAD.U32 R3, RZ, RZ, UR39 ;  /* 0x00000027ff037e24 */ /* 0x000fc6000f8e00ff */
[----:B------:R-:W-:Y:S01]  /*10540*/  IMAD.U32 R3, RZ, RZ, UR5 ;  /* 0x00000005ff037e24 */ /* 0x000fe2000f8e00ff */
[----:B------:R-:W-:Y:S04]  /*10550*/  @P4 STS [R218+0x9000], RZ ;  /* 0x009000ffda004388 */ /* 0x000fe80000000800 */
[----:B------:R-:W-:Y:S01]  /*10560*/  @P4 STS [R218+0x9004], RZ ;  /* 0x009004ffda004388 */ /* 0x000fe20000000800 */
[----:B----4-:R-:W-:-:S03]  /*10570*/  IMAD.SHL.U32 R247, R247, 0x2, RZ ;  /* 0x00000002f7f77824 */ /* 0x010fc600078e00ff */
[----:B------:R-:W-:Y:S02]  /*10580*/  @P4 STS.64 [R218+0x9008], RZ ;  /* 0x009008ffda004388 */ /* 0x000fe40000000a00 */
[----:B------:R-:W-:Y:S02]  /*10590*/  LOP3.LUT R247, R247, 0x6, RZ, 0xc0, !PT ;  /* 0x00000006f7f77812 */ /* 0x000fe400078ec0ff */
        /* <DEDUP_REMOVED lines=13> */
[C---:B------:R-:W-:Y:S01]  /*10670*/  @!P4 LEA R12, P5, R2.reuse, c[0x0][0x170], 0x1 ;  /* 0x00005c00020cca11 */ /* 0x040fe200078a08ff */
[----:B------:R-:W-:Y:S01]  /*10680*/  IMAD.U32 R0, RZ, RZ, UR34 ;  /* 0x00000022ff007e24 */ /* 0x000fe2000f8e00ff */
[----:B------:R-:W-:Y:S01]  /*10690*/  IADD3.X R3, R3, UR24, RZ, P6, !PT ;  /* 0x0000001803037c10 */ /* 0x000fe2000b7fe4ff */
[----:B------:R-:W-:Y:S01]  /*106a0*/  @P3 STS.128 [R218+0xa000], RZ ;  /* 0x00a000ffda003388 */ /* 0x000fe20000000c00 */
[----:B------:R-:W-:Y:S01]  /*106b0*/  @!P3 LEA R6, P1, R2, c[0x0][0x170], 0x1 ;  /* 0x00005c000206ba11 */ /* 0x000fe200078208ff */
[----:B------:R-:W-:Y:S01]  /*106c0*/  IMAD R0, R0, 0x40, R247 ;  /* 0x0000004000007824 */ /* 0x000fe200078e02f7 */
        /* <DEDUP_REMOVED lines=9> */
[--C-:B------:R-:W-:Y:S01]  /*10760*/  IMAD.IADD R2, R221, 0x1, -R0.reuse ;  /* 0x00000001dd027824 */ /* 0x100fe200078e0a00 */
[----:B------:R-:W-:Y:S01]  /*10770*/  ISETP.GE.AND P0, PT, R0, R230, PT ;  /* 0x000000e60000720c */ /* 0x000fe20003f06270 */
[----:B------:R-:W-:Y:S01]  /*10780*/  @!PT LDS RZ, [RZ] ;  /* 0x00000000fffff984 */ /* 0x000fe20000000800 */
[----:B------:R-:W-:Y:S01]  /*10790*/  @!PT LDS RZ, [RZ] ;  /* 0x00000000fffff984 */ /* 0x000fe20000000800 */
[----:B------:R-:W-:Y:S01]  /*107a0*/  @!PT LDS RZ, [RZ] ;  /* 0x00000000fffff984 */ /* 0x000fe20000000800 */
[----:B------:R3:W-:Y:S01]  /*107b0*/  @!P2 LDGSTS.E.BYPASS.LTC128B.128 [R218+0xb000], [R8.64+0x80] ;  /* 0x0b00008008daafae */ /* 0x0007e2000b901d5e */
[----:B------:R-:W-:Y:S01]  /*107c0*/  IMAD.IADD R3, R220, 0x1, -R0 ;  /* 0x00000001dc037824 */ /* 0x000fe200078e0a00 */
[----:B------:R-:W-:Y:S02]  /*107d0*/  ISETP.GE.AND P6, PT, R0, R229, PT ;  /* 0x000000e50000720c */ /* 0x000fe40003fc6270 */
[----:B------:R-:W-:Y:S01]  /*107e0*/  @P4 STS.128 [R218+0x9800], RZ ;  /* 0x009800ffda004388 */ /* 0x000fe20000000c00 */
[----:B------:R-:W-:-:S02]  /*107f0*/  IABS R2, R2 ;  /* 0x0000000200027213 */ /* 0x000fc40000000000 */
[----:B------:R-:W-:Y:S01]  /*10800*/  IABS R3, R3 ;  /* 0x0000000300037213 */ /* 0x000fe20000000000 */
[----:B------:R-:W-:Y:S01]  /*10810*/  @!PT LDS RZ, [RZ] ;  /* 0x00000000fffff984 */ /* 0x000fe20000000800 */
[----:B------:R-:W-:Y:S01]  /*10820*/  @!PT LDS RZ, [RZ] ;  /* 0x00000000fffff984 */ /* 0x000fe20000000800 */
[----:B------:R-:W-:Y:S01]  /*10830*/  @!PT LDS RZ, [RZ] ;  /* 0x00000000fffff984 */ /* 0x000fe20000000800 */
[----:B------:R2:W-:Y:S01]  /*10840*/  @!P4 LDGSTS.E.BYPASS.LTC128B.128 [R218+0x9800], [R12.64] ;  /* 0x098000000cdacfae */ /* 0x0005e2000b901d5e */
[C---:B------:R-:W-:Y:S02]  /*10850*/  ISETP.GE.AND P5, PT, R0.reuse, R228, PT ;  /* 0x000000e40000720c */ /* 0x040fe40003fa6270 */
[C---:B------:R-:W-:Y:S01]  /*10860*/  ISETP.GE.AND P1, PT, R0.reuse, R227, PT ;  /* 0x000000e30000720c */ /* 0x040fe20003f26270 */
[----:B------:R-:W-:Y:S01]  /*10870*/  @P3 STS.128 [R218+0xa800], RZ ;  /* 0x00a800ffda003388 */ /* 0x000fe20000000c00 */
[C---:B------:R-:W-:Y:S02]  /*10880*/  ISETP.LT.OR P0, PT, R0.reuse, R225, P0 ;  /* 0x000000e10000720c */ /* 0x040fe40000701670 */
[C---:B------:R-:W-:Y:S01]  /*10890*/  ISETP.LT.OR P6, PT, R0.reuse, R224, P6 ;  /* 0x000000e00000720c */ /* 0x040fe200037c1670 */
[----:B------:R-:W-:Y:S01]  /*108a0*/  @!PT LDS RZ, [RZ] ;  /* 0x00000000fffff984 */ /* 0x000fe20000000800 */
[----:B------:R-:W-:Y:S01]  /*108b0*/  @!PT LDS RZ, [RZ] ;  /* 0x00000000fffff984 */ /* 0x000fe20000000800 */
[----:B------:R-:W-:Y:S01]  /*108c0*/  @!PT LDS RZ, [RZ] ;  /* 0x00000000fffff984 */ /* 0x000fe20000000800 */
[----:B------:R4:W-:Y:S01]  /*108d0*/  @!P3 LDGSTS.E.BYPASS.LTC128B.128 [R218+0xa800], [R6.64+0x40] ;  /* 0x0a80004006dabfae */ /* 0x0009e2000b901d5e */
[----:B------:R-:W-:-:S02]  /*108e0*/  ISETP.LT.OR P5, PT, R0, R223, P5 ;  /* 0x000000df0000720c */ /* 0x000fc40002fa1670 */
[----:B------:R-:W-:Y:S01]  /*108f0*/  ISETP.LT.OR P1, PT, R0, R222, P1 ;  /* 0x000000de0000720c */ /* 0x000fe20000f21670 */
[----:B------:R-:W-:Y:S04]  /*10900*/  @P2 STS.128 [R218+0xb800], RZ ;  /* 0x00b800ffda002388 */ /* 0x000fe80000000c00 */
[----:B------:R-:W-:Y:S01]  /*10910*/  @!PT LDS RZ, [RZ] ;  /* 0x00000000fffff984 */ /* 0x000fe20000000800 */
[----:B------:R-:W-:Y:S01]  /*10920*/  @!PT LDS RZ, [RZ] ;  /* 0x00000000fffff984 */ /* 0x000fe20000000800 */
[----:B------:R-:W-:Y:S01]  /*10930*/  @!PT LDS RZ, [RZ] ;  /* 0x00000000fffff984 */ /* 0x000fe20000000800 */
[----:B------:R4:W-:Y:S04]  /*10940*/  @!P2 LDGSTS.E.BYPASS.LTC128B.128 [R218+0xb800], [R4.64+0x80] ;  /* 0x0b80008004daafae */ /* 0x0009e8000b901d5e */
[----:B---3--:R-:W-:Y:S04]  /*10950*/  LDSM.16.M88.4 R8, [R216] ;  /* 0x00000000d808783b */ /* 0x008fe80000000200 */
[----:B------:R-:W3:Y:S04]  /*10960*/  LDSM.16.M88.4 R28, [R213+0x6000] ;  /* 0x00600000d51c783b */ /* 0x000ee80000000200 */
[----:B------:R-:W5:Y:S04]  /*10970*/  LDSM.16.M88.4 R24, [R213+0x6400] ;  /* 0x00640000d518783b */ /* 0x000f680000000200 */
[----:B------:R-:W-:Y:S04]  /*10980*/  LDSM.16.M88.4 R20, [R213+0x6800] ;  /* 0x00680000d514783b */ /* 0x000fe80000000200 */
[----:B------:R-:W-:Y:S04]  /*10990*/  LDSM.16.M88.4 R16, [R213+0x6c00] ;  /* 0x006c0000d510783b */ /* 0x000fe80000000200 */
[----:B--2---:R-:W-:Y:S04]  /*109a0*/  LDSM.16.M88.4 R12, [R217+0x1000] ;  /* 0x00100000d90c783b */ /* 0x004fe80000000200 */
[----:B----4-:R-:W2:Y:S04]  /*109b0*/  LDSM.16.M88.4 R4, [R216+0x1000] ;  /* 0x00100000d804783b */ /* 0x010ea80000000200 */
[----:B------:R-:W4:Y:S04]  /*109c0*/  LDSM.16.M88.4 R44, [R215+0x6400] ;  /* 0x00640000d72c783b */ /* 0x000f280000000200 */
[----:B------:R-:W1:Y:S04]  /*109d0*/  LDSM.16.M88.4 R48, [R215+0x6000] ;  /* 0x00600000d730783b */ /* 0x000e680000000200 */
[----:B------:R-:W1:Y:S04]  /*109e0*/  LDSM.16.M88.4 R36, [R215+0x6c00] ;  /* 0x006c0000d724783b */ /* 0x000e680000000200 */
[----:B------:R-:W1:Y:S01]  /*109f0*/  LDSM.16.M88.4 R40, [R215+0x6800] ;  /* 0x00680000d728783b */ /* 0x000e620000000200 */
[C---:B---3--:R-:W-:Y:S03]  /*10a00*/  HMMA.16816.F32.BF16 R208, R8.reuse, R28, RZ ;  /* 0x0000001c08d0723c */ /* 0x048fe600000418ff */
[----:B------:R-:W0:Y:S05]  /*10a10*/  LDGDEPBAR ;  /* 0x00000000000079af */ /* 0x000e2a0000000000 */
[C---:B------:R-:W-:Y:S08]  /*10a20*/  HMMA.16816.F32.BF16 R204, R8.reuse, R30, RZ ;  /* 0x0000001e08cc723c */ /* 0x040ff000000418ff */
[----:B-----5:R-:W-:Y:S08]  /*10a30*/  HMMA.16816.F32.BF16 R200, R8, R24, RZ ;  /* 0x0000001808c8723c */ /* 0x020ff000000418ff */
        /* <DEDUP_REMOVED lines=8> */
[----:B----4-:R-:W-:Y:S08]  /*10ac0*/  HMMA.16816.F32.BF16 R180, R12, R44, R56 ;  /* 0x0000002c0cb4723c */ /* 0x010ff00000041838 */
        /* <DEDUP_REMOVED lines=8> */
[C---:B-1----:R-:W-:Y:S08]  /*10b50*/  HMMA.16816.F32.BF16 R56, R12.reuse, R50, R60 ;  /* 0x000000320c38723c */ /* 0x042ff0000004183c */
[C---:B------:R-:W-:Y:S01]  /*10b60*/  HMMA.16816.F32.BF16 R104, R12.reuse, R48, R32 ;  /* 0x000000300c68723c */ /* 0x040fe20000041820 */
[----:B------:R-:W-:Y:S07]  /*10b70*/  LDSM.16.M88.4 R32, [R213+0x7000] ;  /* 0x00700000d520783b */ /* 0x000fee0000000200 */
[C---:B------:R-:W-:Y:S01]  /*10b80*/  HMMA.16816.F32.BF16 R60, R12.reuse, R38, R4 ;  /* 0x000000260c3c723c */ /* 0x040fe20000041804 */
[----:B------:R-:W1:Y:S07]  /*10b90*/  LDSM.16.M88.4 R4, [R216+0x3000] ;  /* 0x00300000d804783b */ /* 0x000e6e0000000200 */
[C---:B------:R-:W-:Y:S01]  /*10ba0*/  HMMA.16816.F32.BF16 R16, R12.reuse, R36, R28 ;  /* 0x000000240c10723c */ /* 0x040fe2000004181c */
[----:B------:R-:W3:Y:S07]  /*10bb0*/  LDSM.16.M88.4 R28, [R213+0x7400] ;  /* 0x00740000d51c783b */ /* 0x000eee0000000200 */
[C---:B------:R-:W-:Y:S08]  /*10bc0*/  HMMA.16816.F32.BF16 R176, R12.reuse, R40, R52 ;  /* 0x000000280cb0723c */ /* 0x040ff00000041834 */
[C---:B------:R-:W-:Y:S08]  /*10bd0*/  HMMA.16816.F32.BF16 R52, R12.reuse, R46, R64 ;  /* 0x0000002e0c34723c */ /* 0x040ff00000041840 */
[----:B------:R-:W-:Y:S01]  /*10be0*/  HMMA.16816.F32.BF16 R64, R12, R42, R100 ;  /* 0x0000002a0c40723c */ /* 0x000fe20000041864 */
[----:B------:R-:W4:Y:S07]  /*10bf0*/  LDSM.16.M88.4 R12, [R216+0x2000] ;  /* 0x00200000d80c783b */ /* 0x000f2e0000000200 */
[C---:B--2---:R-:W-:Y:S08]  /*10c00*/  HMMA.16816.F32.BF16 R236, R8.reuse, R44, R200 ;  /* 0x0000002c08ec723c */ /* 0x044ff000000418c8 */
[C---:B------:R-:W-:Y:S08]  /*10c10*/  HMMA.16816.F32.BF16 R240, R8.reuse, R36, R184 ;  /* 0x0000002408f0723c */ /* 0x040ff000000418b8 */
[C---:B------:R-:W-:Y:S08]  /*10c20*/  HMMA.16816.F32.BF16 R208, R8.reuse, R48, R208 ;  /* 0x0000003008d0723c */ /* 0x040ff000000418d0 */
[C---:B------:R-:W-:Y:S08]  /*10c30*/  HMMA.16816.F32.BF16 R200, R8.reuse, R50, R204 ;  /* 0x0000003208c8723c */ /* 0x040ff000000418cc */
[----:B------:R-:W-:Y:S08]  /*10c40*/  HMMA.16816.F32.BF16 R184, R8, R42, R188 ;  /* 0x0000002a08b8723c */ /* 0x000ff000000418bc */
[----:B-1----:R-:W-:Y:S08]  /*10c50*/  HMMA.16816.F32.BF16 R100, R4, R34, R56 ;  /* 0x000000220464723c */ /* 0x002ff00000041838 */
        /* <DEDUP_REMOVED lines=637> */
.L_x_749:
[----:B------:R-:W-:Y:S05]  /*13430*/  BSYNC B0 ;  /* 0x0000000000007941 */ /* 0x000fea0003800000 */
.L_x_748:
[----:B------:R-:W0:Y:S02]  /*13440*/  LDGDEPBAR ;  /* 0x00000000000079af */ /* 0x000e240000000000 */
.L_x_747:
[----:B------:R-:W2:Y:S04]  /*13450*/  LDL R0, [R1] ;  /* 0x0000000001007983 */ /* 0x000ea80000100800 */
[----:B------:R-:W3:Y:S04]  /*13460*/  LDL R2, [R1+0x14] ;  /* 0x0000140001027983 */ /* 0x000ee80000100800 */
[----:B------:R-:W4:Y:S01]  /*13470*/  LDL R3, [R1+0x10] ;  /* 0x0000100001037983 */ /* 0x000f220000100800 */
[----:B-1----:R-:W-:Y:S01]  /*13480*/  IMAD.MOV.U32 R7, RZ, RZ, R249 ;  /* 0x000000ffff077224 */ /* 0x002fe200078e00f9 */
[----:B------:R-:W-:Y:S01]  /*13490*/  MOV R6, R248 ;  /* 0x000000f800067202 */ /* 0x000fe20000000f00 */
[----:B------:R-:W-:Y:S01]  /*134a0*/  USHF.L.U32 UR4, UR34, 0x1, URZ ;  /* 0x0000000122047899 */ /* 0x000fe2000800063f */
[----:B------:R-:W-:-:S02]  /*134b0*/  IMAD.MOV.U32 R9, RZ, RZ, R250 ;  /* 0x000000ffff097224 */ /* 0x000fc400078e00fa */
[----:B------:R-:W-:Y:S02]  /*134c0*/  IMAD.MOV.U32 R8, RZ, RZ, R251 ;  /* 0x000000ffff087224 */ /* 0x000fe400078e00fb */
[----:B------:R-:W-:Y:S02]  /*134d0*/  IMAD.MOV.U32 R28, RZ, RZ, R6 ;  /* 0x000000ffff1c7224 */ /* 0x000fe400078e0006 */
[----:B------:R-:W-:Y:S02]  /*134e0*/  IMAD.MOV.U32 R47, RZ, RZ, R8 ;  /* 0x000000ffff2f7224 */ /* 0x000fe400078e0008 */
[----:B------:R-:W-:Y:S01]  /*134f0*/  IMAD.MOV.U32 R29, RZ, RZ, R9 ;  /* 0x000000ffff1d7224 */ /* 0x000fe200078e0009 */
[----:B------:R-:W-:Y:S01]  /*13500*/  MOV R17, R7 ;  /* 0x0000000700117202 */ /* 0x000fe20000000f00 */
[----:B------:R-:W1:Y:S02]  /*13510*/  LDC.U8 R100, c[0x0][0x2d8] ;  /* 0x0000b600ff647b82 */ /* 0x000e640000000000 */
[----:B------:R-:W-:-:S02]  /*13520*/  IMAD.MOV.U32 R49, RZ, RZ, R29 ;  /* 0x000000ffff317224 */ /* 0x000fc400078e001d */
[----:B--2---:R-:W-:-:S04]  /*13530*/  IMAD.WIDE.U32 R248, R0, -0x326172a9, RZ ;  /* 0xcd9e8d5700f87825 */ /* 0x004fc800078e00ff */
[----:B---3--:R-:W-:Y:S01]  /*13540*/  IMAD.MOV.U32 R12, RZ, RZ, R2 ;  /* 0x000000ffff0c7224 */ /* 0x008fe200078e0002 */
[----:B------:R-:W-:Y:S01]  /*13550*/  LOP3.LUT R2, R249, R252, RZ, 0x3c, !PT ;  /* 0x000000fcf9027212 */ /* 0x000fe200078e3cff */
[----:B------:R-:W-:Y:S02]  /*13560*/  IMAD.U32 R0, RZ, RZ, UR33 ;  /* 0x00000021ff007e24 */ /* 0x000fe4000f8e00ff */
[----:B----4-:R-:W-:-:S04]  /*13570*/  IMAD.WIDE.U32 R44, R3, -0x2daee0ad, RZ ;  /* 0xd2511f53032c7825 */ /* 0x010fc800078e00ff */
        /* <DEDUP_REMOVED lines=14> */
[----:B------:R-:W-:Y:S01]  /*13660*/  IMAD.WIDE.U32 R34, R0, -0x326172a9, RZ ;  /* 0xcd9e8d5700227825 */ /* 0x000fe200078e00ff */
[----:B------:R-:W-:Y:S02]  /*13670*/  LOP3.LUT R0, R251, R252, RZ, 0x3c, !PT ;  /* 0x000000fcfb007212 */ /* 0x000fe400078e3cff */
[----:B------:R-:W-:Y:S02]  /*13680*/  LOP3.LUT R6, R3, UR12, R38, 0x96, !PT ;  /* 0x0000000c03067c12 */ /* 0x000fe4000f8e9626 */
[----:B------:R-:W-:Y:S01]  /*13690*/  LOP3.LUT R2, R35, UR10, R2, 0x96, !PT ;  /* 0x0000000a23027c12 */ /* 0x000fe2000f8e9602 */
[----:B------:R-:W-:-:S04]  /*136a0*/  IMAD.WIDE.U32 R40, R0, -0x2daee0ad, RZ ;  /* 0xd2511f5300287825 */ /* 0x000fc800078e00ff */
[----:B------:R-:W-:Y:S01]  /*136b0*/  IMAD.WIDE.U32 R8, R8, -0x2daee0ad, RZ ;  /* 0xd2511f5308087825 */ /* 0x000fe200078e00ff */
[----:B------:R-:W-:-:S03]  /*136c0*/  LOP3.LUT R0, R41, UR15, R44, 0x96, !PT ;  /* 0x0000000f29007c12 */ /* 0x000fc6000f8e962c */
[----:B------:R-:W-:Y:S01]  /*136d0*/  IMAD.WIDE.U32 R6, R6, -0x2daee0ad, RZ ;  /* 0xd2511f5306067825 */ /* 0x000fe200078e00ff */
[----:B------:R-:W-:-:S03]  /*136e0*/  LOP3.LUT R12, R9, UR13, R40, 0x96, !PT ;  /* 0x0000000d090c7c12 */ /* 0x000fc6000f8e9628 */
[----:B------:R-:W-:-:S05]  /*136f0*/  IMAD.WIDE.U32 R32, R2, -0x2daee0ad, RZ ;  /* 0xd2511f5302207825 */ /* 0x000fca00078e00ff */
[----:B------:R-:W-:Y:S01]  /*13700*/  LOP3.LUT R2, R33, UR7, R6, 0x96, !PT ;  /* 0x0000000721027c12 */ /* 0x000fe2000f8e9606 */
[----:B------:R-:W-:-:S04]  /*13710*/  IMAD.WIDE.U32 R36, R0, -0x326172a9, RZ ;  /* 0xcd9e8d5700247825 */ /* 0x000fc800078e00ff */
[----:B------:R-:W-:Y:S01]  /*13720*/  IMAD.WIDE.U32 R12, R12, -0x326172a9, RZ ;  /* 0xcd9e8d570c0c7825 */ /* 0x000fe200078e00ff */
[----:B------:R-:W-:-:S03]  /*13730*/  LOP3.LUT R4, R37, UR14, R4, 0x96, !PT ;  /* 0x0000000e25047c12 */ /* 0x000fc6000f8e9604 */
[----:B------:R-:W-:Y:S01]  /*13740*/  IMAD.WIDE.U32 R2, R2, -0x326172a9, RZ ;  /* 0xcd9e8d5702027825 */ /* 0x000fe200078e00ff */
[----:B------:R-:W-:Y:S02]  /*13750*/  LOP3.LUT R6, R13, UR12, R36, 0x96, !PT ;  /* 0x0000000c0d067c12 */ /* 0x000fe4000f8e9624 */
[----:B------:R-:W-:Y:S02]  /*13760*/  LOP3.LUT R11, R7, UR9, R10, 0x96, !PT ;  /* 0x00000009070b7c12 */ /* 0x000fe4000f8e960a */
[----:B------:R-:W-:Y:S01]  /*13770*/  LOP3.LUT R0, R2, 0xffff, RZ, 0xc0, !PT ;  /* 0x0000ffff02007812 */ /* 0x000fe200078ec0ff */
[----:B------:R-:W-:-:S03]  /*13780*/  IMAD.WIDE.U32 R4, R4, -0x2daee0ad, RZ ;  /* 0xd2511f5304047825 */ /* 0x000fc600078e00ff */
[----:B------:R-:W-:Y:S01]  /*13790*/  SHF.R.U32.HI R10, RZ, 0x8, R0 ;  /* 0x00000008ff0a7819 */ /* 0x000fe20000011600 */
[----:B------:R-:W-:Y:S01]  /*137a0*/  IMAD.WIDE.U32 R6, R6, -0x2daee0ad, RZ ;  /* 0xd2511f5306067825 */ /* 0x000fe200078e00ff */
[----:B------:R-:W-:-:S03]  /*137b0*/  SHF.R.U32.HI R0, RZ, 0x10, R2 ;  /* 0x00000010ff007819 */ /* 0x000fc60000011602 */
[----:B------:R-:W-:Y:S01]  /*137c0*/  IMAD.WIDE.U32 R24, R11, -0x326172a9, RZ ;  /* 0xcd9e8d570b187825 */ /* 0x000fe200078e00ff */
[----:B------:R-:W-:Y:S02]  /*137d0*/  LOP3.LUT R13, R7, UR9, R4, 0x96, !PT ;  /* 0x00000009070d7c12 */ /* 0x000fe4000f8e9604 */
[----:B------:R-:W-:Y:S02]  /*137e0*/  LOP3.LUT R4, R0, 0xff, RZ, 0xc0, !PT ;  /* 0x000000ff00047812 */ /* 0x000fe400078ec0ff */
[----:B------:R-:W-:Y:S02]  /*137f0*/  LOP3.LUT R9, R2, 0xff, RZ, 0xc0, !PT ;  /* 0x000000ff02097812 */ /* 0x000fe400078ec0ff */
[----:B------:R-:W-:Y:S02]  /*13800*/  SHF.R.U32.HI R0, RZ, 0x18, R2 ;  /* 0x00000018ff007819 */ /* 0x000fe40000011602 */
[----:B------:R-:W-:Y:S02]  /*13810*/  LOP3.LUT R2, R3, UR17, R24, 0x96, !PT ;  /* 0x0000001103027c12 */ /* 0x000fe4000f8e9618 */
[----:B------:R-:W-:-:S02]  /*13820*/  FMNMX.FTZ R3, R246, R176, !PT ;  /* 0x000000b0f6037209 */ /* 0x000fc40007810000 */
[----:B------:R-:W-:Y:S02]  /*13830*/  PRMT R11, R4, 0x5410, R0 ;  /* 0x00005410040b7816 */ /* 0x000fe40000000000 */
[----:B------:R-:W-:Y:S02]  /*13840*/  LOP3.LUT R0, R2, 0xffff, RZ, 0xc0, !PT ;  /* 0x0000ffff02007812 */ /* 0x000fe400078ec0ff */
[----:B------:R-:W-:Y:S02]  /*13850*/  FMNMX.FTZ R3, R58, R3, !PT ;  /* 0x000000033a037209 */ /* 0x000fe40007810000 */
[----:B------:R-:W-:Y:S02]  /*13860*/  LOP3.LUT R8, R5, UR11, R8, 0x96, !PT ;  /* 0x0000000b05087c12 */ /* 0x000fe4000f8e9608 */
[----:B------:R-:W-:Y:S02]  /*13870*/  SHF.R.U32.HI R4, RZ, 0x8, R0 ;  /* 0x00000008ff047819 */ /* 0x000fe40000011600 */
[----:B------:R-:W-:-:S02]  /*13880*/  LOP3.LUT R0, R2, 0xff, RZ, 0xc0, !PT ;  /* 0x000000ff02007812 */ /* 0x000fc400078ec0ff */
[----:B------:R-:W-:Y:S01]  /*13890*/  FMNMX.FTZ R3, R54, R3, !PT ;  /* 0x0000000336037209 */ /* 0x000fe20007810000 */
[----:B------:R-:W-:Y:S01]  /*138a0*/  IMAD.WIDE.U32 R22, R8, -0x326172a9, RZ ;  /* 0xcd9e8d5708167825 */ /* 0x000fe200078e00ff */
[----:B------:R-:W-:Y:S02]  /*138b0*/  PRMT R19, R0, 0x5410, R4 ;  /* 0x0000541000137816 */ /* 0x000fe40000000004 */
[----:B------:R-:W-:Y:S02]  /*138c0*/  FMNMX.FTZ R0, R52, R3, !PT ;  /* 0x0000000334007209 */ /* 0x000fe40007810000 */
[----:B------:R-:W-:Y:S02]  /*138d0*/  SHF.R.U32.HI R3, RZ, 0x10, R2 ;  /* 0x00000010ff037819 */ /* 0x000fe40000011602 */
[----:B------:R-:W-:Y:S02]  /*138e0*/  LOP3.LUT R12, R23, UR10, R12, 0x96, !PT ;  /* 0x0000000a170c7c12 */ /* 0x000fe4000f8e960c */
[----:B------:R-:W-:-:S02]  /*138f0*/  FMNMX.FTZ R4, R233, R0, !PT ;  /* 0x00000000e9047209 */ /* 0x000fc40007810000 */
[----:B------:R-:W-:Y:S02]  /*13900*/  SHF.R.U32.HI R2, RZ, 0x18, R2 ;  /* 0x00000018ff027819 */ /* 0x000fe40000011602 */
[----:B------:R-:W-:Y:S01]  /*13910*/  LOP3.LUT R0, R3, 0xff, RZ, 0xc0, !PT ;  /* 0x000000ff03007812 */ /* 0x000fe200078ec0ff */
[----:B------:R-:W-:Y:S01]  /*13920*/  IMAD.WIDE.U32 R26, R12, -0x2daee0ad, RZ ;  /* 0xd2511f530c1a7825 */ /* 0x000fe200078e00ff */
[----:B------:R-:W-:Y:S02]  /*13930*/  FMNMX.FTZ R3, R180, R4, !PT ;  /* 0x00000004b4037209 */ /* 0x000fe40007810000 */
[----:B------:R-:W-:Y:S02]  /*13940*/  PRMT R18, R0, 0x5410, R2 ;  /* 0x0000541000127816 */ /* 0x000fe40000000002 */
[----:B------:R-:W-:Y:S02]  /*13950*/  FMNMX.FTZ R0, R245, R178, !PT ;  /* 0x000000b2f5007209 */ /* 0x000fe40007810000 */
[----:B------:R-:W-:-:S02]  /*13960*/  FMNMX.FTZ R4, R173, R3, !PT ;  /* 0x00000003ad047209 */ /* 0x000fc40007810000 */
[----:B------:R-:W-:Y:S02]  /*13970*/  LOP3.LUT R6, R27, UR7, R6, 0x96, !PT ;  /* 0x000000071b067c12 */ /* 0x000fe4000f8e9606 */
[----:B------:R-:W-:Y:S02]  /*13980*/  FMNMX.FTZ R5, R177, R0, !PT ;  /* 0x00000000b1057209 */ /* 0x000fe40007810000 */
[----:B------:R-:W-:Y:S01]  /*13990*/  FMNMX.FTZ R4, R105, R4, !PT ;  /* 0x0000000469047209 */ /* 0x000fe20007810000 */
[----:B------:R-:W-:Y:S01]  /*139a0*/  IMAD.WIDE.U32 R2, R6, -0x326172a9, RZ ;  /* 0xcd9e8d5706027825 */ /* 0x000fe200078e00ff */
[----:B------:R-:W-:Y:S02]  /*139b0*/  FMNMX.FTZ R6, R57, R5, !PT ;  /* 0x0000000539067209 */ /* 0x000fe40007810000 */
[----:B------:R-:W-:Y:S02]  /*139c0*/  FMNMX.FTZ R5, R188, R4, !PT ;  /* 0x00000004bc057209 */ /* 0x000fe40007810000 */
[----:B------:R-:W-:-:S02]  /*139d0*/  LOP3.LUT R0, R2, 0xffff, RZ, 0xc0, !PT ;  /* 0x0000ffff02007812 */ /* 0x000fc400078ec0ff */
[----:B------:R-:W-:Y:S02]  /*139e0*/  FMNMX.FTZ R5, R185, R5, !PT ;  /* 0x00000005b9057209 */ /* 0x000fe40007810000 */
[----:B------:R-:W-:Y:S02]  /*139f0*/  SHF.R.U32.HI R4, RZ, 0x8, R0 ;  /* 0x00000008ff047819 */ /* 0x000fe40000011600 */
[----:B------:R-:W-:Y:S02]  /*13a00*/  FMNMX.FTZ R5, R183, R5, !PT ;  /* 0x00000005b7057209 */ /* 0x000fe40007810000 */
[----:B------:R-:W-:Y:S02]  /*13a10*/  LOP3.LUT R0, R2, 0xff, RZ, 0xc0, !PT ;  /* 0x000000ff02007812 */ /* 0x000fe400078ec0ff */
[----:B------:R-:W-:Y:S02]  /*13a20*/  FMNMX.FTZ R6, R53, R6, !PT ;  /* 0x0000000635067209 */ /* 0x000fe40007810000 */
[----:B------:R-:W-:-:S02]  /*13a30*/  FMNMX.FTZ R5, R46, R5, !PT ;  /* 0x000000052e057209 */ /* 0x000fc40007810000 */
[----:B------:R-:W-:Y:S02]  /*13a40*/  PRMT R15, R0, 0x5410, R4 ;  /* 0x00005410000f7816 */ /* 0x000fe40000000004 */
        /* <DEDUP_REMOVED lines=14> */
[----:B------:R-:W-:Y:S01]  /*13b30*/  FMNMX.FTZ R5, R197, R5, !PT ;  /* 0x00000005c5057209 */ /* 0x000fe20007810000 */
[----:B------:R-:W2:Y:S01]  /*13b40*/  SHFL.BFLY PT, R8, R0, 0x2, 0x1f ;  /* 0x0c401f0000087f89 */ /* 0x000ea200000e0000 */
        /* <DEDUP_REMOVED lines=18> */
[----:B--2---:R-:W-:Y:S02]  /*13c70*/  FMNMX.FTZ R0, R0, R8, !PT ;  /* 0x0000000800007209 */ /* 0x004fe40007810000 */
[----:B------:R-:W-:-:S02]  /*13c80*/  FMNMX.FTZ R6, R247, R6, !PT ;  /* 0x00000006f7067209 */ /* 0x000fc40007810000 */
[----:B------:R-:W-:Y:S01]  /*13c90*/  FMNMX.FTZ R4, R209, R5, !PT ;  /* 0x00000005d1047209 */ /* 0x000fe20007810000 */
[----:B------:R-:W2:Y:S01]  /*13ca0*/  SHFL.BFLY PT, R104, R0, 0x1, 0x1f ;  /* 0x0c201f0000687f89 */ /* 0x000ea200000e0000 */
[--C-:B------:R-:W-:Y:S02]  /*13cb0*/  SHF.R.U32.HI R5, RZ, 0x10, R2.reuse ;  /* 0x00000010ff057819 */ /* 0x100fe40000011602 */
[----:B------:R-:W-:Y:S01]  /*13cc0*/  FMNMX.FTZ R6, R242, R6, !PT ;  /* 0x00000006f2067209 */ /* 0x000fe20007810000 */
[----:B------:R-:W3:Y:S01]  /*13cd0*/  SHFL.BFLY PT, R8, R4, 0x2, 0x1f ;  /* 0x0c401f0004087f89 */ /* 0x000ee200000e0000 */
[----:B------:R-:W-:Y:S02]  /*13ce0*/  FMNMX.FTZ R7, R190, R7, !PT ;  /* 0x00000007be077209 */ /* 0x000fe40007810000 */
[----:B------:R-:W-:Y:S02]  /*13cf0*/  LOP3.LUT R5, R5, 0xff, RZ, 0xc0, !PT ;  /* 0x000000ff05057812 */ /* 0x000fe400078ec0ff */
[----:B------:R-:W-:-:S02]  /*13d00*/  SHF.R.U32.HI R2, RZ, 0x18, R2 ;  /* 0x00000018ff027819 */ /* 0x000fc40000011602 */
[----:B------:R-:W-:Y:S02]  /*13d10*/  FMNMX.FTZ R6, R199, R6, !PT ;  /* 0x00000006c7067209 */ /* 0x000fe40007810000 */
[----:B------:R-:W-:Y:S02]  /*13d20*/  FMNMX.FTZ R7, R187, R7, !PT ;  /* 0x00000007bb077209 */ /* 0x000fe40007810000 */
[----:B------:R-:W-:Y:S02]  /*13d30*/  PRMT R14, R5, 0x5410, R2 ;  /* 0x00005410050e7816 */ /* 0x000fe40000000002 */
[----:B------:R-:W-:Y:S01]  /*13d40*/  FMNMX.FTZ R2, R189, R6, !PT ;  /* 0x00000006bd027209 */ /* 0x000fe20007810000 */
[----:B------:R-:W-:Y:S01]  /*13d50*/  IMAD.WIDE.U32 R20, R13, -0x326172a9, RZ ;  /* 0xcd9e8d570d147825 */ /* 0x000fe200078e00ff */
[----:B------:R-:W-:Y:S02]  /*13d60*/  FMNMX.FTZ R6, R205, R7, !PT ;  /* 0x00000007cd067209 */ /* 0x000fe40007810000 */
[----:B------:R-:W-:-:S02]  /*13d70*/  FMNMX.FTZ R5, R206, R2, !PT ;  /* 0x00000002ce057209 */ /* 0x000fc40007810000 */
[----:B------:R-:W-:Y:S02]  /*13d80*/  FMNMX.FTZ R6, R202, R6, !PT ;  /* 0x00000006ca067209 */ /* 0x000fe40007810000 */
[----:B------:R-:W-:Y:S02]  /*13d90*/  LOP3.LUT R2, R3, UR17, R20, 0x96, !PT ;  /* 0x0000001103027c12 */ /* 0x000fe4000f8e9614 */
[----:B------:R-:W-:Y:S02]  /*13da0*/  FMNMX.FTZ R3, R204, R5, !PT ;  /* 0x00000005cc037209 */ /* 0x000fe40007810000 */
[----:B------:R-:W-:Y:S02]  /*13db0*/  FMNMX.FTZ R6, R198, R6, !PT ;  /* 0x00000006c6067209 */ /* 0x000fe40007810000 */
[----:B------:R-:W-:Y:S02]  /*13dc0*/  FMNMX.FTZ R5, R203, R3, !PT ;  /* 0x00000003cb057209 */ /* 0x000fe40007810000 */
[----:B------:R-:W-:-:S02]  /*13dd0*/  FMNMX.FTZ R3, R191, R6, !PT ;  /* 0x00000006bf037209 */ /* 0x000fc40007810000 */
[----:B--2---:R-:W-:Y:S02]  /*13de0*/  FMNMX.FTZ R104, R0, R104, !PT ;  /* 0x0000006800687209 */ /* 0x004fe40007810000 */
[----:B---3--:R-:W-:Y:S02]  /*13df0*/  FMNMX.FTZ R4, R4, R8, !PT ;  /* 0x0000000804047209 */ /* 0x008fe40007810000 */
[----:B------:R-:W-:Y:S01]  /*13e00*/  FMNMX.FTZ R0, R201, R5, !PT ;  /* 0x00000005c9007209 */ /* 0x000fe20007810000 */
[----:B------:R-:W2:Y:S01]  /*13e10*/  SHFL.BFLY PT, R8, R3, 0x2, 0x1f ;  /* 0x0c401f0003087f89 */ /* 0x000ea200000e0000 */
[----:B------:R-:W-:-:S03]  /*13e20*/  PRMT R10, R9, 0x5410, R10 ;  /* 0x00005410090a7816 */ /* 0x000fc6000000000a */
[----:B------:R-:W3:Y:S04]  /*13e30*/  SHFL.BFLY PT, R9, R0, 0x2, 0x1f ;  /* 0x0c401f0000097f89 */ /* 0x000ee800000e0000 */
[----:B------:R-:W4:Y:S01]  /*13e40*/  SHFL.BFLY PT, R103, R4, 0x1, 0x1f ;  /* 0x0c201f0004677f89 */ /* 0x000f2200000e0000 */
[----:B------:R-:W-:Y:S01]  /*13e50*/  FMUL.FTZ R30, R104, c[0x0][0x23c] ;  /* 0x00008f00681e7a20 */ /* 0x000fe20000410000 */
[----:B------:R-:W-:Y:S02]  /*13e60*/  LOP3.LUT R5, R2, 0xffff, RZ, 0xc0, !PT ;  /* 0x0000ffff02057812 */ /* 0x000fe400078ec0ff */
[----:B------:R-:W-:Y:S02]  /*13e70*/  FSETP.NEU.FTZ.AND P2, PT, R104, -INF , PT ;  /* 0xff8000006800780b */ /* 0x000fe40003f5d000 */
[----:B------:R-:W-:-:S02]  /*13e80*/  SHF.R.U32.HI R6, RZ, 0x8, R5 ;  /* 0x00000008ff067819 */ /* 0x000fc40000011605 */
[----:B--2---:R-:W-:Y:S02]  /*13e90*/  FMNMX.FTZ R3, R3, R8, !PT ;  /* 0x0000000803037209 */ /* 0x004fe40007810000 */
[----:B---3--:R-:W-:-:S03]  /*13ea0*/  FMNMX.FTZ R0, R0, R9, !PT ;  /* 0x0000000900007209 */ /* 0x008fc60007810000 */
[----:B------:R-:W2:Y:S01]  /*13eb0*/  SHFL.BFLY PT, R102, R3, 0x1, 0x1f ;  /* 0x0c201f0003667f89 */ /* 0x000ea200000e0000 */
[----:B------:R-:W-:-:S03]  /*13ec0*/  FSEL R30, R30, RZ, P2 ;  /* 0x000000ff1e1e7208 */ /* 0x000fc60001000000 */
[----:B------:R-:W3:Y:S01]  /*13ed0*/  SHFL.BFLY PT, R101, R0, 0x1, 0x1f ;  /* 0x0c201f0000657f89 */ /* 0x000ee200000e0000 */
[----:B------:R-:W-:Y:S02]  /*13ee0*/  LOP3.LUT R5, R2, 0xff, RZ, 0xc0, !PT ;  /* 0x000000ff02057812 */ /* 0x000fe400078ec0ff */
[----:B----4-:R-:W-:Y:S02]  /*13ef0*/  FMNMX.FTZ R103, R4, R103, !PT ;  /* 0x0000006704677209 */ /* 0x010fe40007810000 */
[----:B------:R-:W-:Y:S01]  /*13f00*/  PRMT R13, R5, 0x5410, R6 ;  /* 0x00005410050d7816 */ /* 0x000fe20000000006 */
[--C-:B------:R-:W-:Y:S02]  /*13f10*/  FFMA.FTZ R5, R58, c[0x0][0x23c], -R30.reuse ;  /* 0x00008f003a057a23 */ /* 0x100fe4000001081e */
[----:B------:R-:W-:Y:S02]  /*13f20*/  FFMA.FTZ R4, R54, c[0x0][0x23c], -R30 ;  /* 0x00008f0036047a23 */ /* 0x000fe4000001081e */
[----:B------:R4:W-:Y:S01]  /*13f30*/  MUFU.EX2 R65, R5 ;  /* 0x0000000500417308 */ /* 0x0009e20000000800 */
[C---:B------:R-:W-:Y:S01]  /*13f40*/  FMUL.FTZ R31, R103.reuse, c[0x0][0x23c] ;  /* 0x00008f00671f7a20 */ /* 0x040fe20000410000 */
[----:B------:R-:W-:-:S06]  /*13f50*/  FSETP.NEU.FTZ.AND P1, PT, R103, -INF , PT ;  /* 0xff8000006700780b */ /* 0x000fcc0003f3d000 */
[----:B------:R5:W1:Y:S01]  /*13f60*/  MUFU.EX2 R16, R4 ;  /* 0x0000000400107308 */ /* 0x000a620000000800 */
[----:B------:R-:W-:Y:S01]  /*13f70*/  FSEL R31, R31, RZ, P1 ;  /* 0x000000ff1f1f7208 */ /* 0x000fe20000800000 */
[----:B----4-:R-:W-:-:S06]  /*13f80*/  FFMA.FTZ R5, R52, c[0x0][0x23c], -R30 ;  /* 0x00008f0034057a23 */ /* 0x010fcc000001081e */
[----:B------:R4:W-:Y:S01]  /*13f90*/  MUFU.EX2 R61, R5 ;  /* 0x00000005003d7308 */ /* 0x0009e20000000800 */
[--C-:B-----5:R-:W-:Y:S02]  /*13fa0*/  SHF.R.U32.HI R4, RZ, 0x10, R2.reuse ;  /* 0x00000010ff047819 */ /* 0x120fe40000011602 */
[----:B--2---:R-:W-:Y:S02]  /*13fb0*/  FMNMX.FTZ R102, R3, R102, !PT ;  /* 0x0000006603667209 */ /* 0x004fe40007810000 */
[----:B---3--:R-:W-:Y:S02]  /*13fc0*/  FMNMX.FTZ R101, R0, R101, !PT ;  /* 0x0000006500657209 */ /* 0x008fe40007810000 */
[----:B----4-:R-:W-:Y:S02]  /*13fd0*/  SHF.R.U32.HI R5, RZ, 0x18, R2 ;  /* 0x00000018ff057819 */ /* 0x010fe40000011602 */
[----:B------:R-:W-:Y:S01]  /*13fe0*/  LOP3.LUT R2, R4, 0xff, RZ, 0xc0, !PT ;  /* 0x000000ff04027812 */ /* 0x000fe200078ec0ff */
[----:B------:R-:W-:-:S03]  /*13ff0*/  FFMA.FTZ R4, R178, c[0x0][0x23c], -R31 ;  /* 0x00008f00b2047a23 */ /* 0x000fc6000001081f */
[----:B------:R-:W-:Y:S01]  /*14000*/  PRMT R5, R2, 0x5410, R5 ;  /* 0x0000541002057816 */ /* 0x000fe20000000005 */
[--C-:B------:R-:W-:Y:S02]  /*14010*/  FFMA.FTZ R2, R177, c[0x0][0x23c], -R31.reuse ;  /* 0x00008f00b1027a23 */ /* 0x100fe4000001081f */
[----:B------:R-:W-:Y:S01]  /*14020*/  IMAD.MOV.U32 R177, RZ, RZ, R28 ;  /* 0x000000ffffb17224 */ /* 0x000fe200078e001c */
[----:B------:R-:W2:Y:S01]  /*14030*/  MUFU.EX2 R48, R4 ;  /* 0x0000000400307308 */ /* 0x000ea20000000800 */
[----:B------:R-:W-:Y:S01]  /*14040*/  FFMA.FTZ R0, R57, c[0x0][0x23c], -R31 ;  /* 0x00008f0039007a23 */ /* 0x000fe2000001081f */
[C---:B------:R-:W-:Y:S01]  /*14050*/  FSETP.NEU.FTZ.AND P0, PT, R102.reuse, -INF , PT ;  /* 0xff8000006600780b */ /* 0x040fe20003f1d000 */
[----:B------:R-:W-:-:S05]  /*14060*/  FMUL.FTZ R28, R102, c[0x0][0x23c] ;  /* 0x00008f00661c7a20 */ /* 0x000fca0000410000 */
[----:B------:R3:W-:Y:S01]  /*14070*/  MUFU.EX2 R66, R2 ;  /* 0x0000000200427308 */ /* 0x0007e20000000800 */
[----:B------:R-:W-:-:S07]  /*14080*/  FSEL R28, R28, RZ, P0 ;  /* 0x000000ff1c1c7208 */ /* 0x000fce0000000000 */
[----:B------:R4:W-:Y:S01]  /*14090*/  MUFU.EX2 R58, R0 ;  /* 0x00000000003a7308 */ /* 0x0009e20000000800 */
[----:B---3--:R-:W-:Y:S01]  /*140a0*/  FSEL R2, R104, RZ, P2 ;  /* 0x000000ff68027208 */ /* 0x008fe20001000000 */
[----:B----4-:R-:W-:-:S04]  /*140b0*/  FFMA.FTZ R0, R53, c[0x0][0x23c], -R31 ;  /* 0x00008f0035007a23 */ /* 0x010fc8000001081f */
[----:B------:R-:W-:Y:S01]  /*140c0*/  FADD.FTZ R12, R246, -R2 ;  /* 0x80000002f60c7221 */ /* 0x000fe20000010000 */
[----:B------:R-:W-:Y:S01]  /*140d0*/  FSEL R2, R102, RZ, P0 ;  /* 0x000000ff66027208 */ /* 0x000fe20000000000 */
[----:B------:R3:W4:Y:S01]  /*140e0*/  MUFU.EX2 R60, R0 ;  /* 0x00000000003c7308 */ /* 0x0007220000000800 */
[----:B------:R-:W-:Y:S01]  /*140f0*/  FFMA.FTZ R7, R176, c[0x0][0x23c], -R30 ;  /* 0x00008f00b0077a23 */ /* 0x000fe2000001081e */
[C---:B------:R-:W-:Y:S01]  /*14100*/  FSETP.NEU.FTZ.AND P0, PT, R101.reuse, -INF , PT ;  /* 0xff8000006500780b */ /* 0x040fe20003f1d000 */
[----:B------:R-:W-:Y:S01]  /*14110*/  FMUL.FTZ R29, R101, c[0x0][0x23c] ;  /* 0x00008f00651d7a20 */ /* 0x000fe20000410000 */
[----:B------:R-:W-:Y:S02]  /*14120*/  FSEL R3, R103, RZ, P1 ;  /* 0x000000ff67037208 */ /* 0x000fe40000800000 */
[----:B-1----:R-:W-:Y:S01]  /*14130*/  PRMT R100, R100, 0x7054, R100 ;  /* 0x0000705464647816 */ /* 0x002fe20000000064 */
[----:B---3--:R-:W-:Y:S01]  /*14140*/  FFMA.FTZ R0, R192, c[0x0][0x23c], -R28 ;  /* 0x00008f00c0007a23 */ /* 0x008fe2000001081c */
[----:B------:R-:W-:Y:S01]  /*14150*/  MOV R192, R16 ;  /* 0x0000001000c07202 */ /* 0x000fe20000000f00 */
[----:B------:R-:W-:-:S02]  /*14160*/  FADD.FTZ R16, R244, -R2 ;  /* 0x80000002f4107221 */ /* 0x000fc40000010000 */
[----:B------:R1:W-:Y:S01]  /*14170*/  MUFU.EX2 R239, R0 ;  /* 0x0000000000ef7308 */ /* 0x0003e20000000800 */
[----:B------:R-:W-:Y:S01]  /*14180*/  FFMA.FTZ R2, R59, c[0x0][0x23c], -R28 ;  /* 0x00008f003b027a23 */ /* 0x000fe2000001081c */
[----:B------:R-:W-:Y:S01]  /*14190*/  FSEL R29, R29, RZ, P0 ;  /* 0x000000ff1d1d7208 */ /* 0x000fe20000000000 */
[----:B------:R-:W-:-:S05]  /*141a0*/  IMAD.MOV.U32 R51, RZ, RZ, R17 ;  /* 0x000000ffff337224 */ /* 0x000fca00078e0011 */
[----:B------:R-:W3:Y:S01]  /*141b0*/  MUFU.EX2 R50, R7 ;  /* 0x0000000700327308 */ /* 0x000ee20000000800 */
[----:B-1----:R-:W-:Y:S02]  /*141c0*/  FFMA.FTZ R0, R179, c[0x0][0x23c], -R28 ;  /* 0x00008f00b3007a23 */ /* 0x002fe4000001081c */
[----:B--2---:R-:W-:Y:S02]  /*141d0*/  IMAD.MOV.U32 R179, RZ, RZ, R48 ;  /* 0x000000ffffb37224 */ /* 0x004fe400078e0030 */
[----:B------:R-:W-:-:S03]  /*141e0*/  IMAD.MOV.U32 R48, RZ, RZ, R47 ;  /* 0x000000ffff307224 */ /* 0x000fc600078e002f */
[----:B------:R1:W-:Y:S01]  /*141f0*/  MUFU.EX2 R63, R2 ;  /* 0x00000002003f7308 */ /* 0x0003e20000000800 */
[----:B------:R-:W-:Y:S01]  /*14200*/  FADD.FTZ R17, R245, -R3 ;  /* 0x80000003f5117221 */ /* 0x000fe20000010000 */
[----:B------:R-:W-:Y:S01]  /*14210*/  HSET2.LE.AND R10, R10, R100, PT ;  /* 0x000000640a0a7233 */ /* 0x000fe20003803000 */
[----:B------:R-:W-:-:S05]  /*14220*/  FMUL.FTZ R12, R12, c[0x0][0x23c] ;  /* 0x00008f000c0c7a20 */ /* 0x000fca0000410000 */
[----:B------:R2:W-:Y:S01]  /*14230*/  MUFU.EX2 R47, R0 ;  /* 0x00000000002f7308 */ /* 0x0005e20000000800 */
[----:B------:R-:W-:Y:S02]  /*14240*/  IMAD.MOV.U32 R64, RZ, RZ, R48 ;  /* 0x000000ffff407224 */ /* 0x000fe400078e0030 */
[----:B-1----:R-:W-:Y:S01]  /*14250*/  FFMA.FTZ R2, R55, c[0x0][0x23c], -R28 ;  /* 0x00008f0037027a23 */ /* 0x002fe2000001081c */
[----:B--2---:R-:W-:-:S04]  /*14260*/  FSEL R0, R101, RZ, P0 ;  /* 0x000000ff65007208 */ /* 0x004fc80000000000 */
[----:B------:R1:W2:Y:S01]  /*14270*/  MUFU.EX2 R244, R2 ;  /* 0x0000000200f47308 */ /* 0x0002a20000000800 */
[----:B------:R-:W-:Y:S01]  /*14280*/  FADD.FTZ R3, R231, -R0 ;  /* 0x80000000e7037221 */ /* 0x000fe20000010000 */
[----:B------:R-:W-:Y:S01]  /*14290*/  F2FP.BF16.PACK_AB R0, R61, R192 ;  /* 0x000000c03d00723e */ /* 0x000fe200000010ff */
[--C-:B------:R-:W-:Y:S02]  /*142a0*/  HSET2.LE.AND R6, R15, R100.reuse, PT ;  /* 0x000000640f067233 */ /* 0x100fe40003803000 */
[----:B------:R-:W-:-:S03]  /*142b0*/  HSET2.LE.AND R7, R14, R100, PT ;  /* 0x000000640e077233 */ /* 0x000fc60003803000 */
[----:B------:R5:W-:Y:S01]  /*142c0*/  MUFU.EX2 R48, R12 ;  /* 0x0000000c00307308 */ /* 0x000be20000000800 */
[--C-:B------:R-:W-:Y:S01]  /*142d0*/  HSET2.LE.AND R4, R13, R100.reuse, PT ;  /* 0x000000640d047233 */ /* 0x100fe20003803000 */
[----:B------:R-:W-:Y:S01]  /*142e0*/  LOP3.LUT R10, R10, R0, RZ, 0xc0, !PT ;  /* 0x000000000a0a7212 */ /* 0x000fe200078ec0ff */
[----:B------:R-:W-:Y:S01]  /*142f0*/  HSET2.LE.AND R11, R11, R100, PT ;  /* 0x000000640b0b7233 */ /* 0x000fe20003803000 */
[----:B-1----:R-:W-:Y:S01]  /*14300*/  FFMA.FTZ R2, R172, c[0x0][0x23c], -R29 ;  /* 0x00008f00ac027a23 */ /* 0x002fe2000001081d */
[----:B----4-:R-:W-:-:S03]  /*14310*/  F2FP.BF16.PACK_AB R0, R60, R58 ;  /* 0x0000003a3c00723e */ /* 0x010fc600000010ff */
[----:B------:R1:W-:Y:S01]  /*14320*/  MUFU.EX2 R62, R2 ;  /* 0x00000002003e7308 */ /* 0x0003e20000000800 */
[----:B-----5:R-:W4:Y:S01]  /*14330*/  LDSM.16.MT88.4 R12, [R212+0x9000] ;  /* 0x00900000d40c783b */ /* 0x020f220000004200 */
[----:B------:R-:W-:Y:S01]  /*14340*/  LOP3.LUT R11, R11, R0, RZ, 0xc0, !PT ;  /* 0x000000000b0b7212 */ /* 0x000fe200078ec0ff */
[----:B------:R-:W-:Y:S01]  /*14350*/  HSET2.LE.AND R8, R19, R100, PT ;  /* 0x0000006413087233 */ /* 0x000fe20003803000 */
[----:B---3--:R-:W-:Y:S01]  /*14360*/  F2FP.BF16.PACK_AB R0, R65, R50 ;  /* 0x000000324100723e */ /* 0x008fe200000010ff */
[----:B-1----:R-:W-:-:S04]  /*14370*/  FFMA.FTZ R2, R56, c[0x0][0x23c], -R29 ;  /* 0x00008f0038027a23 */ /* 0x002fc8000001081d */
[----:B------:R1:W3:Y:S01]  /*14380*/  MUFU.EX2 R67, R2 ;  /* 0x0000000200437308 */ /* 0x0002e20000000800 */
[----:B------:R-:W-:Y:S01]  /*14390*/  LOP3.LUT R8, R8, R0, RZ, 0xc0, !PT ;  /* 0x0000000008087212 */ /* 0x000fe200078ec0ff */
[----:B------:R-:W-:Y:S01]  /*143a0*/  HSET2.LE.AND R9, R18, R100, PT ;  /* 0x0000006412097233 */ /* 0x000fe20003803000 */
[----:B------:R-:W-:Y:S01]  /*143b0*/  F2FP.BF16.PACK_AB R0, R66, R179 ;  /* 0x000000b34200723e */ /* 0x000fe200000010ff */
[----:B------:R-:W-:Y:S02]  /*143c0*/  FMUL.FTZ R17, R17, c[0x0][0x23c] ;  /* 0x00008f0011117a20 */ /* 0x000fe40000410000 */
[----:B------:R-:W-:Y:S01]  /*143d0*/  FMUL.FTZ R16, R16, c[0x0][0x23c] ;  /* 0x00008f0010107a20 */ /* 0x000fe20000410000 */
[----:B------:R-:W-:Y:S01]  /*143e0*/  LOP3.LUT R9, R9, R0, RZ, 0xc0, !PT ;  /* 0x0000000009097212 */ /* 0x000fe200078ec0ff */
[----:B-1----:R-:W-:-:S04]  /*143f0*/  FFMA.FTZ R2, R194, c[0x0][0x23c], -R29 ;  /* 0x00008f00c2027a23 */ /* 0x002fc8000001081d */
[----:B------:R1:W-:Y:S01]  /*14400*/  MUFU.EX2 R178, R2 ;  /* 0x0000000200b27308 */ /* 0x0003e20000000800 */
[----:B------:R-:W-:Y:S01]  /*14410*/  FMUL.FTZ R3, R3, c[0x0][0x23c] ;  /* 0x00008f0003037a20 */ /* 0x000fe20000410000 */
[----:B--2---:R-:W-:Y:S01]  /*14420*/  F2FP.BF16.PACK_AB R0, R244, R63 ;  /* 0x0000003ff400723e */ /* 0x004fe200000010ff */
[----:B------:R-:W-:Y:S01]  /*14430*/  IMAD.MOV.U32 R194, RZ, RZ, R50 ;  /* 0x000000ffffc27224 */ /* 0x000fe200078e0032 */
[----:B------:R-:W-:Y:S02]  /*14440*/  MOV R172, R51 ;  /* 0x0000003300ac7202 */ /* 0x000fe40000000f00 */
[----:B------:R-:W-:Y:S02]  /*14450*/  LOP3.LUT R6, R6, R0, RZ, 0xc0, !PT ;  /* 0x0000000006067212 */ /* 0x000fe400078ec0ff */
[----:B------:R-:W-:Y:S01]  /*14460*/  MUFU.EX2 R50, R16 ;  /* 0x0000001000327308 */ /* 0x000fe20000000800 */
[----:B-1----:R-:W-:Y:S02]  /*14470*/  FFMA.FTZ R2, R193, c[0x0][0x23c], -R29 ;  /* 0x00008f00c1027a23 */ /* 0x002fe4000001081d */
[----:B------:R-:W-:-:S05]  /*14480*/  IMAD.MOV.U32 R193, RZ, RZ, R49 ;  /* 0x000000ffffc17224 */ /* 0x000fca00078e0031 */
[----:B------:R-:W1:Y:S01]  /*14490*/  MUFU.EX2 R176, R2 ;  /* 0x0000000200b07308 */ /* 0x000e620000000800 */
[----:B---3--:R-:W-:-:S07]  /*144a0*/  F2FP.BF16.PACK_AB R0, R67, R62 ;  /* 0x0000003e4300723e */ /* 0x008fce00000010ff */
[----:B------:R2:W3:Y:S01]  /*144b0*/  MUFU.EX2 R49, R17 ;  /* 0x0000001100317308 */ /* 0x0004e20000000800 */
[----:B------:R-:W-:-:S07]  /*144c0*/  LOP3.LUT R7, R7, R0, RZ, 0xc0, !PT ;  /* 0x0000000007077212 */ /* 0x000fce00078ec0ff */
[----:B------:R-:W5:Y:S01]  /*144d0*/  MUFU.EX2 R51, R3 ;  /* 0x0000000300337308 */ /* 0x000f620000000800 */
[----:B------:R-:W-:Y:S01]  /*144e0*/  F2FP.BF16.PACK_AB R0, R47, R239 ;  /* 0x000000ef2f00723e */ /* 0x000fe200000010ff */
[----:B------:R-:W-:-:S03]  /*144f0*/  HSET2.LE.AND R5, R5, R100, PT ;  /* 0x0000006405057233 */ /* 0x000fc60003803000 */
[----:B------:R-:W-:Y:S02]  /*14500*/  LOP3.LUT R4, R4, R0, RZ, 0xc0, !PT ;  /* 0x0000000004047212 */ /* 0x000fe400078ec0ff */
[----:B-1----:R-:W-:Y:S01]  /*14510*/  F2FP.BF16.PACK_AB R0, R176, R178 ;  /* 0x000000b2b000723e */ /* 0x002fe200000010ff */
[-C--:B------:R-:W-:Y:S01]  /*14520*/  FMUL.FTZ R112, R112, R48.reuse ;  /* 0x0000003070707220 */ /* 0x080fe20000410000 */
[----:B--2---:R-:W-:Y:S01]  /*14530*/  LDSM.16.MT88.4 R16, [R212+0xb000] ;  /* 0x00b00000d410783b */ /* 0x004fe20000004200 */
[----:B------:R-:W-:Y:S02]  /*14540*/  FMUL.FTZ R113, R113, R48 ;  /* 0x0000003071717220 */ /* 0x000fe40000410000 */
[-C--:B---3--:R-:W-:Y:S02]  /*14550*/  FMUL.FTZ R114, R114, R49.reuse ;  /* 0x0000003172727220 */ /* 0x088fe40000410000 */
[----:B------:R-:W-:Y:S01]  /*14560*/  FMUL.FTZ R115, R115, R49 ;  /* 0x0000003173737220 */ /* 0x000fe20000410000 */
[----:B------:R-:W-:Y:S01]  /*14570*/  LOP3.LUT R5, R5, R0, RZ, 0xc0, !PT ;  /* 0x0000000005057212 */ /* 0x000fe200078ec0ff */
[----:B------:R-:W-:-:S02]  /*14580*/  FMUL.FTZ R108, R108, R50 ;  /* 0x000000326c6c7220 */ /* 0x000fc40000410000 */
[-C--:B------:R-:W-:Y:S02]  /*14590*/  FMUL.FTZ R109, R109, R50.reuse ;  /* 0x000000326d6d7220 */ /* 0x080fe40000410000 */
[-C--:B-----5:R-:W-:Y:S02]  /*145a0*/  FMUL.FTZ R110, R110, R51.reuse ;  /* 0x000000336e6e7220 */ /* 0x0a0fe40000410000 */
        /* <DEDUP_REMOVED lines=9> */
[-C--:B----4-:R-:W-:Y:S07]  /*14640*/  HMMA.16816.F32.BF16 R52, R8, R12.reuse, R112 ;  /* 0x0000000c0834723c */ /* 0x090fee0000041870 */
[----:B------:R-:W-:Y:S01]  /*14650*/  MOV R115, R58 ;  /* 0x0000003a00737202 */ /* 0x000fe20000000f00 */
        /* <DEDUP_REMOVED lines=20> */
[----:B------:R-:W-:Y:S01]  /*147a0*/  MOV R116, R60 ;  /* 0x0000003c00747202 */ /* 0x000fe20000000f00 */
[----:B------:R-:W-:Y:S02]  /*147b0*/  IMAD.MOV.U32 R119, RZ, RZ, R63 ;  /* 0x000000ffff777224 */ /* 0x000fe400078e003f */
[----:B------:R-:W-:Y:S02]  /*147c0*/  IMAD.MOV.U32 R118, RZ, RZ, R62 ;  /* 0x000000ffff767224 */ /* 0x000fe400078e003e */
[----:B------:R-:W-:Y:S01]  /*147d0*/  IMAD.MOV.U32 R117, RZ, RZ, R61 ;  /* 0x000000ffff757224 */ /* 0x000fe200078e003d */
        /* <DEDUP_REMOVED lines=67> */
[----:B------:R-:W-:Y:S01]  /*14c10*/  LOP3.LUT R2, R25, UR8, R34, 0x96, !PT ;  /* 0x0000000819027c12 */ /* 0x000fe2000f8e9622 */
        /* <DEDUP_REMOVED lines=17> */
[----:B------:R-:W-:-:S04]  /*14d30*/  IMAD.WIDE.U32 R2, R2, -0x2daee0ad, RZ ;  /* 0xd2511f5302027825 */ /* 0x000fc800078e00ff */
[----:B------:R-:W-:-:S03]  /*14d40*/  FFMA.FTZ R0, R233, c[0x0][0x23c], -R30 ;  /* 0x00008f00e9007a23 */ /* 0x000fc6000001081e */
[----:B------:R-:W-:Y:S01]  /*14d50*/  HMMA.16816.F32.BF16 R76, R4, R18, R76 ;  /* 0x00000012044c723c */ /* 0x000fe2000004184c */
[----:B------:R-:W-:-:S07]  /*14d60*/  IMAD.MOV.U32 R148, RZ, RZ, R250 ;  /* 0x000000ffff947224 */ /* 0x000fce00078e00fa */
[C---:B-1----:R-:W-:Y:S01]  /*14d70*/  HMMA.16816.F32.BF16 R88, R4.reuse, R12, R88 ;  /* 0x0000000c0458723c */ /* 0x042fe20000041858 */
[----:B------:R1:W-:Y:S07]  /*14d80*/  MUFU.EX2 R250, R0 ;  /* 0x0000000000fa7308 */ /* 0x0003ee0000000800 */
[----:B------:R-:W-:Y:S07]  /*14d90*/  HMMA.16816.F32.BF16 R92, R4, R14, R92 ;  /* 0x0000000e045c723c */ /* 0x000fee000004185c */
[----:B------:R-:W-:Y:S01]  /*14da0*/  LOP3.LUT R5, R21, UR8, R22, 0x96, !PT ;  /* 0x0000000815057c12 */ /* 0x000fe2000f8e9616 */
[----:B------:R-:W-:Y:S01]  /*14db0*/  HMMA.16816.F32.BF16 R68, R8, R16, R68 ;  /* 0x000000100844723c */ /* 0x000fe20000041844 */
[----:B------:R-:W-:Y:S01]  /*14dc0*/  LOP3.LUT R4, R3, UR18, R32, 0x96, !PT ;  /* 0x0000001203047c12 */ /* 0x000fe2000f8e9620 */
[----:B-1----:R-:W-:Y:S01]  /*14dd0*/  FFMA.FTZ R0, R180, c[0x0][0x23c], -R30 ;  /* 0x00008f00b4007a23 */ /* 0x002fe2000001081e */
[----:B------:R-:W-:-:S02]  /*14de0*/  LOP3.LUT R7, R2, 0xffff, RZ, 0xc0, !PT ;  /* 0x0000ffff02077812 */ /* 0x000fc400078ec0ff */
[----:B------:R-:W-:-:S03]  /*14df0*/  MOV R149, R251 ;  /* 0x000000fb00957202 */ /* 0x000fc60000000f00 */
[C---:B------:R-:W-:Y:S01]  /*14e00*/  HMMA.16816.F32.BF16 R80, R8.reuse, R18, R80 ;  /* 0x000000120850723c */ /* 0x040fe20000041850 */
[----:B------:R1:W-:Y:S01]  /*14e10*/  MUFU.EX2 R113, R0 ;  /* 0x0000000000717308 */ /* 0x0003e20000000800 */
[----:B------:R-:W-:Y:S01]  /*14e20*/  IMAD.MOV.U32 R151, RZ, RZ, R239 ;  /* 0x000000ffff977224 */ /* 0x000fe200078e00ef */
[----:B------:R-:W-:Y:S05]  /*14e30*/  LDSM.16.MT88.4 R20, [R212+0xb400] ;  /* 0x00b40000d414783b */ /* 0x000fea0000004200 */
[C---:B------:R-:W-:Y:S01]  /*14e40*/  HMMA.16816.F32.BF16 R84, R8.reuse, R12, R84 ;  /* 0x0000000c0854723c */ /* 0x040fe20000041854 */
[----:B------:R-:W-:Y:S01]  /*14e50*/  IMAD.MOV.U32 R135, RZ, RZ, R244 ;  /* 0x000000ffff877224 */ /* 0x000fe200078e00f4 */
[----:B------:R-:W-:Y:S05]  /*14e60*/  LDSM.16.MT88.4 R32, [R214+0xb400] ;  /* 0x00b40000d620783b */ /* 0x000fea0000004200 */
[----:B------:R-:W-:Y:S01]  /*14e70*/  LOP3.LUT R13, R2, 0xff, RZ, 0xc0, !PT ;  /* 0x000000ff020d7812 */ /* 0x000fe200078ec0ff */
[----:B------:R-:W-:Y:S01]  /*14e80*/  HMMA.16816.F32.BF16 R96, R8, R14, R96 ;  /* 0x0000000e0860723c */ /* 0x000fe20000041860 */
[----:B------:R-:W-:-:S06]  /*14e90*/  SHF.R.U32.HI R12, RZ, 0x10, R2 ;  /* 0x00000010ff0c7819 */ /* 0x000fcc0000011602 */
[----:B------:R-:W-:Y:S01]  /*14ea0*/  SHF.R.U32.HI R11, RZ, 0x18, R2 ;  /* 0x00000018ff0b7819 */ /* 0x000fe20000011602 */
[----:B------:R-:W-:-:S05]  /*14eb0*/  IMAD.WIDE.U32 R2, R5, -0x2daee0ad, RZ ;  /* 0xd2511f5305027825 */ /* 0x000fca00078e00ff */
[C---:B------:R-:W-:Y:S02]  /*14ec0*/  LOP3.LUT R6, R2.reuse, 0xffff, RZ, 0xc0, !PT ;  /* 0x0000ffff02067812 */ /* 0x040fe400078ec0ff */
[----:B------:R-:W-:Y:S02]  /*14ed0*/  LOP3.LUT R10, R2, 0xff, RZ, 0xc0, !PT ;  /* 0x000000ff020a7812 */ /* 0x000fe400078ec0ff */
[--C-:B------:R-:W-:Y:S02]  /*14ee0*/  SHF.R.U32.HI R9, RZ, 0x10, R2.reuse ;  /* 0x00000010ff097819 */ /* 0x100fe40000011602 */
[----:B------:R-:W-:Y:S02]  /*14ef0*/  SHF.R.U32.HI R8, RZ, 0x18, R2 ;  /* 0x00000018ff087819 */ /* 0x000fe40000011602 */
[----:B-1----:R-:W-:Y:S02]  /*14f00*/  LOP3.LUT R0, R3, UR18, R26, 0x96, !PT ;  /* 0x0000001203007c12 */ /* 0x002fe4000f8e961a */
[----:B------:R-:W-:Y:S01]  /*14f10*/  LOP3.LUT R2, R12, 0xff, RZ, 0xc0, !PT ;  /* 0x000000ff0c027812 */ /* 0x000fe200078ec0ff */
[----:B------:R-:W-:Y:S01]  /*14f20*/  FFMA.FTZ R5, R173, c[0x0][0x23c], -R30 ;  /* 0x00008f00ad057a23 */ /* 0x000fe2000001081e */
[----:B------:R-:W-:Y:S01]  /*14f30*/  SHF.R.U32.HI R3, RZ, 0x8, R7 ;  /* 0x00000008ff037819 */ /* 0x000fe20000011607 */
[----:B------:R-:W-:Y:S01]  /*14f40*/  IMAD.MOV.U32 R18, RZ, RZ, R248 ;  /* 0x000000ffff127224 */ /* 0x000fe200078e00f8 */
[----:B------:R-:W-:Y:S01]  /*14f50*/  PRMT R11, R2, 0x5410, R11 ;  /* 0x00005410020b7816 */ /* 0x000fe2000000000b */
[----:B------:R-:W-:Y:S01]  /*14f60*/  FFMA.FTZ R2, R234, c[0x0][0x23c], -R31 ;  /* 0x00008f00ea027a23 */ /* 0x000fe2000001081f */
[----:B------:R-:W-:Y:S01]  /*14f70*/  PRMT R7, R13, 0x5410, R3 ;  /* 0x000054100d077816 */ /* 0x000fe20000000003 */
[----:B------:R-:W-:Y:S01]  /*14f80*/  IMAD.MOV.U32 R19, RZ, RZ, R249 ;  /* 0x000000ffff137224 */ /* 0x000fe200078e00f9 */
[----:B------:R-:W-:Y:S01]  /*14f90*/  SHF.R.U32.HI R3, RZ, 0x8, R6 ;  /* 0x00000008ff037819 */ /* 0x000fe20000011606 */
[----:B------:R1:W-:Y:S01]  /*14fa0*/  MUFU.EX2 R246, R2 ;  /* 0x0000000200f67308 */ /* 0x0003e20000000800 */
[----:B------:R-:W-:Y:S02]  /*14fb0*/  LDSM.16.MT88.4 R24, [R214+0x9400] ;  /* 0x00940000d618783b */ /* 0x000fe40000004200 */
[----:B------:R-:W-:Y:S01]  /*14fc0*/  PRMT R12, R10, 0x5410, R3 ;  /* 0x000054100a0c7816 */ /* 0x000fe20000000003 */
[----:B------:R-:W-:-:S04]  /*14fd0*/  FFMA.FTZ R3, R195, c[0x0][0x23c], -R31 ;  /* 0x00008f00c3037a23 */ /* 0x000fc8000001081f */
[----:B------:R2:W-:Y:S01]  /*14fe0*/  MUFU.EX2 R251, R5 ;  /* 0x0000000500fb7308 */ /* 0x0005e20000000800 */
[----:B-1----:R-:W-:-:S07]  /*14ff0*/  LOP3.LUT R2, R9, 0xff, RZ, 0xc0, !PT ;  /* 0x000000ff09027812 */ /* 0x002fce00078ec0ff */
[----:B------:R1:W-:Y:S01]  /*15000*/  MUFU.EX2 R248, R3 ;  /* 0x0000000300f87308 */ /* 0x0003e20000000800 */
[----:B------:R-:W-:Y:S02]  /*15010*/  PRMT R17, R2, 0x5410, R8 ;  /* 0x0000541002117816 */ /* 0x000fe40000000008 */
[C---:B------:R-:W-:Y:S01]  /*15020*/  LOP3.LUT R2, R4.reuse, 0xffff, RZ, 0xc0, !PT ;  /* 0x0000ffff04027812 */ /* 0x040fe200078ec0ff */
[----:B--2---:R-:W-:Y:S01]  /*15030*/  FFMA.FTZ R5, R105, c[0x0][0x23c], -R30 ;  /* 0x00008f0069057a23 */ /* 0x004fe2000001081e */
[----:B------:R-:W-:-:S03]  /*15040*/  LOP3.LUT R6, R4, 0xff, RZ, 0xc0, !PT ;  /* 0x000000ff04067812 */ /* 0x000fc600078ec0ff */
[----:B------:R2:W3:Y:S01]  /*15050*/  MUFU.EX2 R114, R5 ;  /* 0x0000000500727308 */ /* 0x0004e20000000800 */
[--C-:B-1----:R-:W-:Y:S02]  /*15060*/  SHF.R.U32.HI R3, RZ, 0x10, R4.reuse ;  /* 0x00000010ff037819 */ /* 0x102fe40000011604 */
[----:B--2---:R-:W-:Y:S02]  /*15070*/  SHF.R.U32.HI R5, RZ, 0x18, R4 ;  /* 0x00000018ff057819 */ /* 0x004fe40000011604 */
[----:B------:R-:W-:Y:S02]  /*15080*/  SHF.R.U32.HI R4, RZ, 0x8, R2 ;  /* 0x00000008ff047819 */ /* 0x000fe40000011602 */
[----:B------:R-:W-:Y:S01]  /*15090*/  LOP3.LUT R2, R3, 0xff, RZ, 0xc0, !PT ;  /* 0x000000ff03027812 */ /* 0x000fe200078ec0ff */
[----:B------:R-:W-:-:S03]  /*150a0*/  FFMA.FTZ R3, R175, c[0x0][0x23c], -R31 ;  /* 0x00008f00af037a23 */ /* 0x000fc6000001081f */
[----:B------:R-:W-:Y:S01]  /*150b0*/  PRMT R5, R2, 0x5410, R5 ;  /* 0x0000541002057816 */ /* 0x000fe20000000005 */
[----:B------:R1:W-:Y:S01]  /*150c0*/  MUFU.EX2 R245, R3 ;  /* 0x0000000300f57308 */ /* 0x0003e20000000800 */
[----:B------:R-:W-:Y:S02]  /*150d0*/  LOP3.LUT R2, R0, 0xffff, RZ, 0xc0, !PT ;  /* 0x0000ffff00027812 */ /* 0x000fe400078ec0ff */
[----:B------:R-:W-:Y:S01]  /*150e0*/  PRMT R6, R6, 0x5410, R4 ;  /* 0x0000541006067816 */ /* 0x000fe20000000004 */
[----:B------:R-:W-:Y:S02]  /*150f0*/  FFMA.FTZ R4, R240, c[0x0][0x23c], -R28 ;  /* 0x00008f00f0047a23 */ /* 0x000fe4000001081c */
[----:B-1----:R-:W-:-:S04]  /*15100*/  FFMA.FTZ R3, R106, c[0x0][0x23c], -R31 ;  /* 0x00008f006a037a23 */ /* 0x002fc8000001081f */
[----:B------:R1:W2:Y:S08]  /*15110*/  MUFU.EX2 R249, R3 ;  /* 0x0000000300f97308 */ /* 0x0002b00000000800 */
[----:B------:R4:W-:Y:S01]  /*15120*/  MUFU.EX2 R234, R4 ;  /* 0x0000000400ea7308 */ /* 0x0009e20000000800 */
[----:B-1----:R-:W-:Y:S02]  /*15130*/  SHF.R.U32.HI R3, RZ, 0x8, R2 ;  /* 0x00000008ff037819 */ /* 0x002fe40000011602 */
[----:B------:R-:W-:-:S04]  /*15140*/  LOP3.LUT R2, R0, 0xff, RZ, 0xc0, !PT ;  /* 0x000000ff00027812 */ /* 0x000fc800078ec0ff */
[----:B----4-:R-:W-:Y:S01]  /*15150*/  PRMT R4, R2, 0x5410, R3 ;  /* 0x0000541002047816 */ /* 0x010fe20000000003 */
[----:B------:R-:W-:Y:S01]  /*15160*/  FFMA.FTZ R2, R232, c[0x0][0x23c], -R28 ;  /* 0x00008f00e8027a23 */ /* 0x000fe2000001081c */
[----:B------:R-:W-:-:S03]  /*15170*/  SHF.R.U32.HI R3, RZ, 0x10, R0 ;  /* 0x00000010ff037819 */ /* 0x000fc60000011600 */
[----:B------:R1:W-:Y:S02]  /*15180*/  MUFU.EX2 R239, R2 ;  /* 0x0000000200ef7308 */ /* 0x0003e40000000800 */
[----:B-1----:R-:W-:Y:S02]  /*15190*/  SHF.R.U32.HI R2, RZ, 0x18, R0 ;  /* 0x00000018ff027819 */ /* 0x002fe40000011600 */
[----:B------:R-:W-:-:S04]  /*151a0*/  LOP3.LUT R0, R3, 0xff, RZ, 0xc0, !PT ;  /* 0x000000ff03007812 */ /* 0x000fc800078ec0ff */
[----:B------:R-:W-:Y:S01]  /*151b0*/  PRMT R16, R0, 0x5410, R2 ;  /* 0x0000541000107816 */ /* 0x000fe20000000002 */
[----:B------:R-:W-:Y:S01]  /*151c0*/  HSET2.LE.AND R0, R7, R100, PT ;  /* 0x0000006407007233 */ /* 0x000fe20003803000 */
[----:B---3--:R-:W-:-:S04]  /*151d0*/  F2FP.BF16.PACK_AB R2, R114, R251 ;  /* 0x000000fb7202723e */ /* 0x008fc800000010ff */
[----:B------:R-:W-:Y:S01]  /*151e0*/  LOP3.LUT R10, R0, R2, RZ, 0xc0, !PT ;  /* 0x00000002000a7212 */ /* 0x000fe200078ec0ff */
[----:B------:R-:W-:Y:S01]  /*151f0*/  HSET2.LE.AND R0, R11, R100, PT ;  /* 0x000000640b007233 */ /* 0x000fe20003803000 */
[----:B--2---:R-:W-:Y:S01]  /*15200*/  F2FP.BF16.PACK_AB R2, R249, R245 ;  /* 0x000000f5f902723e */ /* 0x004fe200000010ff */
[----:B------:R-:W-:-:S03]  /*15210*/  FFMA.FTZ R3, R181, c[0x0][0x23c], -R28 ;  /* 0x00008f00b5037a23 */ /* 0x000fc6000001081c */
[----:B------:R-:W-:Y:S01]  /*15220*/  LOP3.LUT R11, R0, R2, RZ, 0xc0, !PT ;  /* 0x00000002000b7212 */ /* 0x000fe200078ec0ff */
[----:B------:R-:W-:Y:S01]  /*15230*/  HSET2.LE.AND R0, R6, R100, PT ;  /* 0x0000006406007233 */ /* 0x000fe20003803000 */
[----:B------:R1:W-:Y:S01]  /*15240*/  MUFU.EX2 R244, R3 ;  /* 0x0000000300f47308 */ /* 0x0003e20000000800 */
[----:B------:R-:W-:-:S04]  /*15250*/  F2FP.BF16.PACK_AB R2, R113, R250 ;  /* 0x000000fa7102723e */ /* 0x000fc800000010ff */
[----:B------:R-:W-:Y:S01]  /*15260*/  LOP3.LUT R8, R0, R2, RZ, 0xc0, !PT ;  /* 0x0000000200087212 */ /* 0x000fe200078ec0ff */
[----:B------:R-:W-:Y:S01]  /*15270*/  HSET2.LE.AND R0, R5, R100, PT ;  /* 0x0000006405007233 */ /* 0x000fe20003803000 */
[----:B------:R-:W-:Y:S01]  /*15280*/  F2FP.BF16.PACK_AB R2, R248, R246 ;  /* 0x000000f6f802723e */ /* 0x000fe200000010ff */
[----:B-1----:R-:W-:-:S04]  /*15290*/  FFMA.FTZ R3, R107, c[0x0][0x23c], -R28 ;  /* 0x00008f006b037a23 */ /* 0x002fc8000001081c */
[----:B------:R1:W2:Y:S01]  /*152a0*/  MUFU.EX2 R240, R3 ;  /* 0x0000000300f07308 */ /* 0x0002a20000000800 */
[----:B------:R-:W-:Y:S01]  /*152b0*/  LOP3.LUT R9, R0, R2, RZ, 0xc0, !PT ;  /* 0x0000000200097212 */ /* 0x000fe200078ec0ff */
[--C-:B------:R-:W-:Y:S01]  /*152c0*/  FFMA.FTZ R2, R174, c[0x0][0x23c], -R29.reuse ;  /* 0x00008f00ae027a23 */ /* 0x100fe2000001081d */
[----:B------:R-:W-:Y:S02]  /*152d0*/  HSET2.LE.AND R0, R12, R100, PT ;  /* 0x000000640c007233 */ /* 0x000fe40003803000 */
[----:B------:R-:W3:Y:S01]  /*152e0*/  LDSM.16.MT88.4 R12, [R212+0x9400] ;  /* 0x00940000d40c783b */ /* 0x000ee20000004200 */
[----:B-1----:R-:W-:-:S04]  /*152f0*/  FFMA.FTZ R3, R241, c[0x0][0x23c], -R29 ;  /* 0x00008f00f1037a23 */ /* 0x002fc8000001081d */
[----:B------:R1:W-:Y:S08]  /*15300*/  MUFU.EX2 R231, R3 ;  /* 0x0000000300e77308 */ /* 0x0003f00000000800 */
[----:B------:R2:W-:Y:S01]  /*15310*/  MUFU.EX2 R232, R2 ;  /* 0x0000000200e87308 */ /* 0x0005e20000000800 */
[----:B-1----:R-:W-:-:S07]  /*15320*/  FFMA.FTZ R3, R182, c[0x0][0x23c], -R29 ;  /* 0x00008f00b6037a23 */ /* 0x002fce000001081d */
[----:B------:R1:W4:Y:S01]  /*15330*/  MUFU.EX2 R233, R3 ;  /* 0x0000000300e97308 */ /* 0x0003220000000800 */
[----:B--2---:R-:W-:-:S04]  /*15340*/  F2FP.BF16.PACK_AB R2, R240, R244 ;  /* 0x000000f4f002723e */ /* 0x004fc800000010ff */
[----:B------:R-:W-:Y:S01]  /*15350*/  LOP3.LUT R6, R0, R2, RZ, 0xc0, !PT ;  /* 0x0000000200067212 */ /* 0x000fe200078ec0ff */
[----:B------:R-:W-:Y:S01]  /*15360*/  HSET2.LE.AND R0, R17, R100, PT ;  /* 0x0000006411007233 */ /* 0x000fe20003803000 */
[----:B-1----:R-:W-:-:S04]  /*15370*/  FFMA.FTZ R3, R235, c[0x0][0x23c], -R29 ;  /* 0x00008f00eb037a23 */ /* 0x002fc8000001081d */
[----:B------:R-:W1:Y:S01]  /*15380*/  MUFU.EX2 R195, R3 ;  /* 0x0000000300c37308 */ /* 0x000e620000000800 */
        /* <DEDUP_REMOVED lines=8> */
[----:B------:R-:W-:Y:S01]  /*15410*/  IMAD.MOV.U32 R180, RZ, RZ, R18 ;  /* 0x000000ffffb47224 */ /* 0x000fe200078e0012 */
[----:B------:R-:W-:Y:S01]  /*15420*/  MOV R181, R19 ;  /* 0x0000001300b57202 */ /* 0x000fe20000000f00 */
[-C--:B---3--:R-:W-:Y:S01]  /*15430*/  HMMA.16816.F32.BF16 R52, R8, R12.reuse, R52 ;  /* 0x0000000c0834723c */ /* 0x088fe20000041834 */
[----:B------:R-:W1:Y:S07]  /*15440*/  LDSM.16.MT88.4 R16, [R212+0xa400] ;  /* 0x00a40000d410783b */ /* 0x000e6e0000004200 */
[C---:B------:R-:W-:Y:S08]  /*15450*/  HMMA.16816.F32.BF16 R108, R4.reuse, R12, R108 ;  /* 0x0000000c046c723c */ /* 0x040ff0000004186c */
[-C--:B------:R-:W-:Y:S08]  /*15460*/  HMMA.16816.F32.BF16 R120, R4, R14.reuse, R120 ;  /* 0x0000000e0478723c */ /* 0x080ff00000041878 */
[----:B------:R-:W-:Y:S01]  /*15470*/  HMMA.16816.F32.BF16 R56, R8, R14, R56 ;  /* 0x0000000e0838723c */ /* 0x000fe20000041838 */
[----:B------:R-:W2:Y:S01]  /*15480*/  LDSM.16.MT88.4 R12, [R214+0xa400] ;  /* 0x00a40000d60c783b */ /* 0x000ea20000004200 */
[----:B------:R-:W-:Y:S01]  /*15490*/  UIADD3 UR4, UR4, 0x1, URZ ;  /* 0x0000000104047890 */ /* 0x000fe2000fffe03f */
[----:B------:R-:W-:-:S05]  /*154a0*/  IMAD.U32 R0, RZ, RZ, UR33 ;  /* 0x00000021ff007e24 */ /* 0x000fca000f8e00ff */
[----:B------:R-:W-:-:S05]  /*154b0*/  LOP3.LUT R0, R45, UR4, R0, 0x96, !PT ;  /* 0x000000042d007c12 */ /* 0x000fca000f8e9600 */
[----:B------:R-:W-:Y:S01]  /*154c0*/  IMAD.WIDE.U32 R2, R0, -0x326172a9, RZ ;  /* 0xcd9e8d5700027825 */ /* 0x000fe200078e00ff */
[C---:B------:R-:W-:Y:S04]  /*154d0*/  HMMA.16816.F32.BF16 R124, R4.reuse, R24, R124 ;  /* 0x00000018047c723c */ /* 0x040fe8000004187c */
[C---:B------:R-:W-:Y:S01]  /*154e0*/  LOP3.LUT R0, R3.reuse, UR16, R180, 0x96, !PT ;  /* 0x0000001003007c12 */ /* 0x040fe2000f8e96b4 */
[----:B------:R-:W-:Y:S01]  /*154f0*/  IMAD.MOV.U32 R149, RZ, RZ, R133 ;  /* 0x000000ffff957224 */ /* 0x000fe200078e0085 */
[----:B------:R-:W-:Y:S02]  /*15500*/  LOP3.LUT R3, R3, UR16, R148, 0x96, !PT ;  /* 0x0000001003037c12 */ /* 0x000fe4000f8e9694 */
[----:B------:R-:W-:Y:S01]  /*15510*/  HMMA.16816.F32.BF16 R136, R4, R26, R136 ;  /* 0x0000001a0488723c */ /* 0x000fe20000041888 */
[----:B------:R-:W-:-:S02]  /*15520*/  IMAD.MOV.U32 R133, RZ, RZ, R116 ;  /* 0x000000ffff857224 */ /* 0x000fc400078e0074 */
[----:B------:R-:W-:-:S05]  /*15530*/  IMAD.MOV.U32 R116, RZ, RZ, R119 ;  /* 0x000000ffff747224 */ /* 0x000fca00078e0077 */
[----:B-1----:R-:W-:Y:S01]  /*15540*/  HMMA.16816.F32.BF16 R140, R4, R16, R140 ;  /* 0x00000010048c723c */ /* 0x002fe2000004188c */
[----:B------:R-:W-:-:S07]  /*15550*/  MOV R119, R194 ;  /* 0x000000c200777202 */ /* 0x000fce0000000f00 */
[C---:B------:R-:W-:Y:S08]  /*15560*/  HMMA.16816.F32.BF16 R152, R4.reuse, R18, R152 ;  /* 0x000000120498723c */ /* 0x040ff00000041898 */
[C---:B--2---:R-:W-:Y:S08]  /*15570*/  HMMA.16816.F32.BF16 R156, R4.reuse, R12, R156 ;  /* 0x0000000c049c723c */ /* 0x044ff0000004189c */
[C---:B------:R-:W-:Y:S08]  /*15580*/  HMMA.16816.F32.BF16 R168, R4.reuse, R14, R168 ;  /* 0x0000000e04a8723c */ /* 0x040ff000000418a8 */
[C---:B------:R-:W-:Y:S08]  /*15590*/  HMMA.16816.F32.BF16 R72, R4.reuse, R20, R72 ;  /* 0x000000140448723c */ /* 0x040ff00000041848 */
[C---:B------:R-:W-:Y:S08]  /*155a0*/  HMMA.16816.F32.BF16 R76, R4.reuse, R22, R76 ;  /* 0x00000016044c723c */ /* 0x040ff0000004184c */
[C---:B------:R-:W-:Y:S08]  /*155b0*/  HMMA.16816.F32.BF16 R88, R4.reuse, R32, R88 ;  /* 0x000000200458723c */ /* 0x040ff00000041858 */
[----:B------:R-:W-:Y:S07]  /*155c0*/  HMMA.16816.F32.BF16 R92, R4, R34, R92 ;  /* 0x00000022045c723c */ /* 0x000fee000004185c */
[--C-:B------:R-:W-:Y:S01]  /*155d0*/  LOP3.LUT R6, R39, UR14, R2.reuse, 0x96, !PT ;  /* 0x0000000e27067c12 */ /* 0x100fe2000f8e9602 */
[----:B------:R-:W-:Y:S01]  /*155e0*/  IMAD.WIDE.U32 R4, R0, -0x2daee0ad, RZ ;  /* 0xd2511f5300047825 */ /* 0x000fe200078e00ff */
[----:B------:R-:W-:Y:S01]  /*155f0*/  LOP3.LUT R7, R37, UR14, R2, 0x96, !PT ;  /* 0x0000000e25077c12 */ /* 0x000fe2000f8e9602 */
[----:B------:R-:W-:Y:S02]  /*15600*/  HMMA.16816.F32.BF16 R160, R8, R12, R160 ;  /* 0x0000000c08a0723c */ /* 0x000fe400000418a0 */
[----:B------:R-:W-:-:S02]  /*15610*/  FFMA.FTZ R0, R188, c[0x0][0x23c], -R30 ;  /* 0x00008f00bc007a23 */ /* 0x000fc4000001081e */
[----:B------:R-:W-:Y:S02]  /*15620*/  IMAD.WIDE.U32 R2, R3, -0x2daee0ad, RZ ;  /* 0xd2511f5303027825 */ /* 0x000fe400078e00ff */
[----:B------:R1:W-:Y:S02]  /*15630*/  MUFU.EX2 R194, R0 ;  /* 0x0000000000c27308 */ /* 0x0003e40000000800 */
[----:B------:R-:W-:Y:S01]  /*15640*/  IMAD.WIDE.U32 R12, R6, -0x2daee0ad, RZ ;  /* 0xd2511f53060c7825 */ /* 0x000fe200078e00ff */
[----:B------:R-:W-:Y:S01]  /*15650*/  HMMA.16816.F32.BF16 R164, R8, R14, R164 ;  /* 0x0000000e08a4723c */ /* 0x000fe200000418a4 */
[----:B------:R-:W-:Y:S02]  /*15660*/  LOP3.LUT R5, R5, UR13, R42, 0x96, !PT ;  /* 0x0000000d05057c12 */ /* 0x000fe4000f8e962a */
[----:B------:R-:W-:Y:S02]  /*15670*/  IMAD.MOV.U32 R150, RZ, RZ, R132 ;  /* 0x000000ffff967224 */ /* 0x000fe400078e0084 */
[----:B------:R-:W-:Y:S01]  /*15680*/  IMAD.WIDE.U32 R6, R7, -0x2daee0ad, RZ ;  /* 0xd2511f5307067825 */ /* 0x000fe200078e00ff */
[----:B------:R-:W-:-:S03]  /*15690*/  LOP3.LUT R3, R3, UR13, R40, 0x96, !PT ;  /* 0x0000000d03037c12 */ /* 0x000fc6000f8e9628 */
[----:B------:R-:W-:Y:S01]  /*156a0*/  IMAD.MOV.U32 R132, RZ, RZ, R135 ;  /* 0x000000ffff847224 */ /* 0x000fe200078e0087 */
[----:B------:R-:W-:Y:S01]  /*156b0*/  MOV R135, R118 ;  /* 0x0000007600877202 */ /* 0x000fe20000000f00 */
[----:B-1----:R-:W-:Y:S01]  /*156c0*/  FFMA.FTZ R0, R185, c[0x0][0x23c], -R30 ;  /* 0x00008f00b9007a23 */ /* 0x002fe2000001081e */
[----:B------:R-:W-:Y:S01]  /*156d0*/  LOP3.LUT R14, R13, UR11, R4, 0x96, !PT ;  /* 0x0000000b0d0e7c12 */ /* 0x000fe2000f8e9604 */
[----:B------:R-:W-:Y:S02]  /*156e0*/  IMAD.MOV.U32 R118, RZ, RZ, R193 ;  /* 0x000000ffff767224 */ /* 0x000fe400078e00c1 */
[----:B------:R1:W-:Y:S01]  /*156f0*/  MUFU.EX2 R193, R0 ;  /* 0x0000000000c17308 */ /* 0x0003e20000000800 */
[----:B------:R-:W-:-:S04]  /*15700*/  IMAD.WIDE.U32 R4, R5, -0x326172a9, RZ ;  /* 0xcd9e8d5705047825 */ /* 0x000fc800078e00ff */
[----:B------:R-:W-:Y:S02]  /*15710*/  FFMA.FTZ R13, R183, c[0x0][0x23c], -R30 ;  /* 0x00008f00b70d7a23 */ /* 0x000fe4000001081e */
[----:B------:R-:W-:Y:S01]  /*15720*/  IMAD.WIDE.U32 R44, R14, -0x326172a9, RZ ;  /* 0xcd9e8d570e2c7825 */ /* 0x000fe200078e00ff */
[----:B------:R-:W-:Y:S02]  /*15730*/  LOP3.LUT R5, R5, UR12, R38, 0x96, !PT ;  /* 0x0000000c05057c12 */ /* 0x000fe4000f8e9626 */
[----:B-1----:R-:W-:Y:S01]  /*15740*/  LOP3.LUT R0, R7, UR11, R2, 0x96, !PT ;  /* 0x0000000b07007c12 */ /* 0x002fe2000f8e9602 */
[----:B------:R-:W-:-:S04]  /*15750*/  IMAD.WIDE.U32 R2, R3, -0x326172a9, RZ ;  /* 0xcd9e8d5703027825 */ /* 0x000fc800078e00ff */
[----:B------:R-:W-:Y:S01]  /*15760*/  IMAD.WIDE.U32 R42, R0, -0x326172a9, RZ ;  /* 0xcd9e8d57002a7825 */ /* 0x000fe200078e00ff */
[----:B------:R-:W-:-:S03]  /*15770*/  LOP3.LUT R14, R3, UR12, R36, 0x96, !PT ;  /* 0x0000000c030e7c12 */ /* 0x000fc6000f8e9624 */
[----:B------:R-:W-:Y:S02]  /*15780*/  IMAD.MOV.U32 R105, RZ, RZ, R192 ;  /* 0x000000ffff697224 */ /* 0x000fe400078e00c0 */
[----:B------:R1:W-:Y:S01]  /*15790*/  MUFU.EX2 R192, R13 ;  /* 0x0000000d00c07308 */ /* 0x0003e20000000800 */
[----:B------:R-:W-:Y:S01]  /*157a0*/  FFMA.FTZ R3, R197, c[0x0][0x23c], -R31 ;  /* 0x00008f00c5037a23 */ /* 0x000fe2000001081f */
[----:B------:R-:W-:Y:S01]  /*157b0*/  LOP3.LUT R0, R43, UR10, R2, 0x96, !PT ;  /* 0x0000000a2b007c12 */ /* 0x000fe2000f8e9602 */
[----:B------:R-:W-:Y:S02]  /*157c0*/  IMAD.MOV.U32 R107, RZ, RZ, R47 ;  /* 0x000000ffff6b7224 */ /* 0x000fe400078e002f */
[----:B------:R-:W-:Y:S02]  /*157d0*/  FFMA.FTZ R7, R46, c[0x0][0x23c], -R30 ;  /* 0x00008f002e077a23 */ /* 0x000fe4000001081e */
[----:B------:R-:W-:Y:S01]  /*157e0*/  IMAD.WIDE.U32 R40, R0, -0x2daee0ad, RZ ;  /* 0xd2511f5300287825 */ /* 0x000fe200078e00ff */
[----:B------:R2:W-:Y:S01]  /*157f0*/  MUFU.EX2 R185, R3 ;  /* 0x0000000300b97308 */ /* 0x0005e20000000800 */
[----:B-1----:R-:W-:-:S02]  /*15800*/  LOP3.LUT R13, R45, UR10, R4, 0x96, !PT ;  /* 0x0000000a2d0d7c12 */ /* 0x002fc4000f8e9604 */
[----:B------:R-:W-:-:S05]  /*15810*/  IMAD.WIDE.U32 R4, R5, -0x2daee0ad, RZ ;  /* 0xd2511f5305047825 */ /* 0x000fca00078e00ff */
[----:B------:R1:W3:Y:S01]  /*15820*/  MUFU.EX2 R188, R7 ;  /* 0x0000000700bc7308 */ /* 0x0002e20000000800 */
[----:B------:R-:W-:-:S04]  /*15830*/  IMAD.WIDE.U32 R46, R13, -0x2daee0ad, RZ ;  /* 0xd2511f530d2e7825 */ /* 0x000fc800078e00ff */
[----:B--2---:R-:W-:Y:S01]  /*15840*/  IMAD.WIDE.U32 R2, R14, -0x2daee0ad, RZ ;  /* 0xd2511f530e027825 */ /* 0x004fe200078e00ff */
[----:B------:R-:W-:-:S04]  /*15850*/  LOP3.LUT R0, R47, UR7, R4, 0x96, !PT ;  /* 0x000000072f007c12 */ /* 0x000fc8000f8e9604 */
[----:B------:R-:W-:Y:S02]  /*15860*/  LOP3.LUT R2, R41, UR7, R2, 0x96, !PT ;  /* 0x0000000729027c12 */ /* 0x000fe4000f8e9602 */
[----:B-1----:R-:W-:Y:S01]  /*15870*/  LOP3.LUT R7, R5, UR9, R12, 0x96, !PT ;  /* 0x0000000905077c12 */ /* 0x002fe2000f8e960c */
[----:B------:R-:W-:Y:S01]  /*15880*/  FFMA.FTZ R5, R196, c[0x0][0x23c], -R31 ;  /* 0x00008f00c4057a23 */ /* 0x000fe2000001081f */
[----:B------:R-:W-:-:S03]  /*15890*/  LOP3.LUT R12, R3, UR9, R6, 0x96, !PT ;  /* 0x00000009030c7c12 */ /* 0x000fc6000f8e9606 */
[----:B------:R1:W-:Y:S01]  /*158a0*/  MUFU.EX2 R183, R5 ;  /* 0x0000000500b77308 */ /* 0x0003e20000000800 */
[----:B------:R-:W-:Y:S01]  /*158b0*/  IMAD.WIDE.U32 R2, R2, -0x326172a9, RZ ;  /* 0xcd9e8d5702027825 */ /* 0x000fe200078e00ff */
[----:B------:R-:W-:Y:S03]  /*158c0*/  HMMA.16816.F32.BF16 R128, R8, R24, R128 ;  /* 0x000000180880723c */ /* 0x000fe60000041880 */
[----:B------:R-:W-:-:S05]  /*158d0*/  IMAD.WIDE.U32 R38, R7, -0x326172a9, RZ ;  /* 0xcd9e8d5707267825 */ /* 0x000fca00078e00ff */
[C---:B------:R-:W-:Y:S08]  /*158e0*/  HMMA.16816.F32.BF16 R60, R8.reuse, R26, R60 ;  /* 0x0000001a083c723c */ /* 0x040ff0000004183c */
[----:B------:R-:W-:Y:S01]  /*158f0*/  HMMA.16816.F32.BF16 R144, R8, R16, R144 ;  /* 0x000000100890723c */ /* 0x000fe20000041890 */
[----:B-1----:R-:W-:-:S07]  /*15900*/  IMAD.WIDE.U32 R4, R0, -0x326172a9, RZ ;  /* 0xcd9e8d5700047825 */ /* 0x002fce00078e00ff */
[----:B------:R-:W-:Y:S01]  /*15910*/  HMMA.16816.F32.BF16 R64, R8, R18, R64 ;  /* 0x000000120840723c */ /* 0x000fe20000041840 */
[----:B------:R-:W-:Y:S01]  /*15920*/  FFMA.FTZ R0, R186, c[0x0][0x23c], -R31 ;  /* 0x00008f00ba007a23 */ /* 0x000fe2000001081f */
[----:B------:R-:W-:-:S06]  /*15930*/  LOP3.LUT R7, R4, 0xffff, RZ, 0xc0, !PT ;  /* 0x0000ffff04077812 */ /* 0x000fcc00078ec0ff */
[C---:B------:R-:W-:Y:S01]  /*15940*/  HMMA.16816.F32.BF16 R68, R8.reuse, R20, R68 ;  /* 0x000000140844723c */ /* 0x040fe20000041844 */
[--C-:B------:R-:W-:Y:S01]  /*15950*/  SHF.R.U32.HI R6, RZ, 0x10, R4.reuse ;  /* 0x00000010ff067819 */ /* 0x100fe20000011604 */
[----:B------:R1:W-:Y:S06]  /*15960*/  MUFU.EX2 R181, R0 ;  /* 0x0000000000b57308 */ /* 0x0003ec0000000800 */
[C---:B------:R-:W-:Y:S08]  /*15970*/  HMMA.16816.F32.BF16 R80, R8.reuse, R22, R80 ;  /* 0x000000160850723c */ /* 0x040ff00000041850 */
[C---:B------:R-:W-:Y:S08]  /*15980*/  HMMA.16816.F32.BF16 R84, R8.reuse, R32, R84 ;  /* 0x000000200854723c */ /* 0x040ff00000041854 */
[----:B------:R-:W-:Y:S01]  /*15990*/  HMMA.16816.F32.BF16 R96, R8, R34, R96 ;  /* 0x000000220860723c */ /* 0x000fe20000041860 */
[----:B-1----:R-:W-:Y:S01]  /*159a0*/  LOP3.LUT R0, R2, 0xffff, RZ, 0xc0, !PT ;  /* 0x0000ffff02007812 */ /* 0x002fe200078ec0ff */
[----:B------:R-:W-:Y:S01]  /*159b0*/  IMAD.WIDE.U32 R36, R12, -0x326172a9, RZ ;  /* 0xcd9e8d570c247825 */ /* 0x000fe200078e00ff */
[----:B------:R-:W-:Y:S01]  /*159c0*/  MOV R148, R134 ;  /* 0x0000008600947202 */ /* 0x000fe20000000f00 */
[----:B------:R-:W-:Y:S03]  /*159d0*/  LDSM.16.MT88.4 R32, [R214+0xb800] ;  /* 0x00b80000d620783b */ /* 0x000fe60000004200 */
[----:B------:R-:W-:Y:S01]  /*159e0*/  LOP3.LUT R11, R4, 0xff, RZ, 0xc0, !PT ;  /* 0x000000ff040b7812 */ /* 0x000fe200078ec0ff */
[----:B------:R-:W-:Y:S01]  /*159f0*/  IMAD.MOV.U32 R175, RZ, RZ, R179 ;  /* 0x000000ffffaf7224 */ /* 0x000fe200078e00b3 */
[----:B------:R-:W-:Y:S01]  /*15a00*/  SHF.R.U32.HI R10, RZ, 0x18, R4 ;  /* 0x00000018ff0a7819 */ /* 0x000fe20000011604 */
[----:B------:R-:W-:Y:S01]  /*15a10*/  FFMA.FTZ R4, R184, c[0x0][0x23c], -R31 ;  /* 0x00008f00b8047a23 */ /* 0x000fe2000001081f */
[----:B------:R-:W-:Y:S01]  /*15a20*/  SHF.R.U32.HI R8, RZ, 0x8, R7 ;  /* 0x00000008ff087819 */ /* 0x000fe20000011607 */
[----:B------:R-:W-:Y:S01]  /*15a30*/  IMAD.MOV.U32 R173, RZ, RZ, R172 ;  /* 0x000000ffffad7224 */ /* 0x000fe200078e00ac */
[----:B------:R-:W-:Y:S01]  /*15a40*/  LOP3.LUT R7, R6, 0xff, RZ, 0xc0, !PT ;  /* 0x000000ff06077812 */ /* 0x000fe200078ec0ff */
[----:B------:R1:W2:Y:S01]  /*15a50*/  MUFU.EX2 R182, R4 ;  /* 0x0000000400b67308 */ /* 0x0002a20000000800 */
[----:B------:R-:W-:Y:S01]  /*15a60*/  SHF.R.U32.HI R6, RZ, 0x8, R0 ;  /* 0x00000008ff067819 */ /* 0x000fe20000011600 */
[----:B------:R-:W-:Y:S01]  /*15a70*/  IMAD.MOV.U32 R106, RZ, RZ, R176 ;  /* 0x000000ffff6a7224 */ /* 0x000fe200078e00b0 */
[----:B------:R-:W-:Y:S01]  /*15a80*/  LOP3.LUT R0, R5, UR17, R38, 0x96, !PT ;  /* 0x0000001105007c12 */ /* 0x000fe2000f8e9626 */
[----:B------:R-:W-:Y:S01]  /*15a90*/  IMAD.MOV.U32 R45, RZ, RZ, R112 ;  /* 0x000000ffff2d7224 */ /* 0x000fe200078e0070 */
[----:B------:R-:W-:Y:S01]  /*15aa0*/  SHF.R.U32.HI R5, RZ, 0x10, R2 ;  /* 0x00000010ff057819 */ /* 0x000fe20000011602 */
[----:B------:R-:W-:Y:S01]  /*15ab0*/  IMAD.MOV.U32 R235, RZ, RZ, R113 ;  /* 0x000000ffffeb7224 */ /* 0x000fe200078e0071 */
[----:B------:R-:W-:Y:S01]  /*15ac0*/  LOP3.LUT R9, R2, 0xff, RZ, 0xc0, !PT ;  /* 0x000000ff02097812 */ /* 0x000fe200078ec0ff */
[----:B------:R-:W-:Y:S01]  /*15ad0*/  IMAD.MOV.U32 R241, RZ, RZ, R114 ;  /* 0x000000fffff17224 */ /* 0x000fe200078e0072 */
[----:B------:R-:W-:Y:S04]  /*15ae0*/  LDSM.16.MT88.4 R20, [R214+0x9800] ;  /* 0x00980000d614783b */ /* 0x000fe80000004200 */
[----:B------:R-:W-:Y:S01]  /*15af0*/  LDSM.16.MT88.4 R24, [R212+0xb800] ;  /* 0x00b80000d418783b */ /* 0x000fe20000004200 */
[----:B-1----:R-:W-:-:S04]  /*15b00*/  FFMA.FTZ R4, R243, c[0x0][0x23c], -R28 ;  /* 0x00008f00f3047a23 */ /* 0x002fc8000001081c */
[----:B------:R1:W-:Y:S01]  /*15b10*/  MUFU.EX2 R180, R4 ;  /* 0x0000000400b47308 */ /* 0x0003e20000000800 */
[----:B------:R-:W-:Y:S02]  /*15b20*/  PRMT R11, R11, 0x5410, R8 ;  /* 0x000054100b0b7816 */ /* 0x000fe40000000008 */
[----:B------:R-:W-:Y:S02]  /*15b30*/  PRMT R13, R7, 0x5410, R10 ;  /* 0x00005410070d7816 */ /* 0x000fe4000000000a */
[----:B------:R-:W-:Y:S02]  /*15b40*/  SHF.R.U32.HI R8, RZ, 0x18, R2 ;  /* 0x00000018ff087819 */ /* 0x000fe40000011602 */
[----:B------:R-:W-:Y:S02]  /*15b50*/  LOP3.LUT R5, R5, 0xff, RZ, 0xc0, !PT ;  /* 0x000000ff05057812 */ /* 0x000fe400078ec0ff */
[----:B------:R-:W-:Y:S01]  /*15b60*/  PRMT R19, R9, 0x5410, R6 ;  /* 0x0000541009137816 */ /* 0x000fe20000000006 */
[----:B------:R-:W-:Y:S01]  /*15b70*/  FFMA.FTZ R6, R200, c[0x0][0x23c], -R28 ;  /* 0x00008f00c8067a23 */ /* 0x000fe2000001081c */
[----:B-1----:R-:W-:-:S04]  /*15b80*/  LOP3.LUT R4, R0, 0xffff, RZ, 0xc0, !PT ;  /* 0x0000ffff00047812 */ /* 0x002fc800078ec0ff */
[----:B------:R-:W-:Y:S02]  /*15b90*/  SHF.R.U32.HI R7, RZ, 0x8, R4 ;  /* 0x00000008ff077819 */ /* 0x000fe40000011604 */
[----:B------:R-:W-:Y:S02]  /*15ba0*/  LOP3.LUT R4, R0, 0xff, RZ, 0xc0, !PT ;  /* 0x000000ff00047812 */ /* 0x000fe400078ec0ff */
[----:B------:R-:W-:Y:S02]  /*15bb0*/  LOP3.LUT R2, R3, UR17, R36, 0x96, !PT ;  /* 0x0000001103027c12 */ /* 0x000fe4000f8e9624 */
[----:B------:R-:W-:Y:S01]  /*15bc0*/  PRMT R18, R5, 0x5410, R8 ;  /* 0x0000541005127816 */ /* 0x000fe20000000008 */
[----:B------:R-:W-:Y:S01]  /*15bd0*/  FFMA.FTZ R5, R190, c[0x0][0x23c], -R28 ;  /* 0x00008f00be057a23 */ /* 0x000fe2000001081c */
[----:B------:R-:W-:Y:S01]  /*15be0*/  PRMT R7, R4, 0x5410, R7 ;  /* 0x0000541004077816 */ /* 0x000fe20000000007 */
[----:B------:R-:W-:Y:S01]  /*15bf0*/  IMAD.MOV.U32 R134, RZ, RZ, R117 ;  /* 0x000000ffff867224 */ /* 0x000fe200078e0075 */
[----:B------:R1:W4:Y:S01]  /*15c00*/  MUFU.EX2 R179, R6 ;  /* 0x0000000600b37308 */ /* 0x0003220000000800 */
[----:B------:R-:W-:Y:S01]  /*15c10*/  SHF.R.U32.HI R4, RZ, 0x10, R0 ;  /* 0x00000010ff047819 */ /* 0x000fe20000011600 */
[----:B------:R-:W-:Y:S01]  /*15c20*/  IMAD.MOV.U32 R117, RZ, RZ, R115 ;  /* 0x000000ffff757224 */ /* 0x000fe200078e0073 */
[----:B------:R-:W-:Y:S01]  /*15c30*/  LOP3.LUT R3, R2, 0xffff, RZ, 0xc0, !PT ;  /* 0x0000ffff02037812 */ /* 0x000fe200078ec0ff */
[----:B------:R-:W-:Y:S01]  /*15c40*/  IMAD.MOV.U32 R115, RZ, RZ, R178 ;  /* 0x000000ffff737224 */ /* 0x000fe200078e00b2 */
[----:B------:R-:W-:-:S03]  /*15c50*/  MOV R172, R177 ;  /* 0x000000b100ac7202 */ /* 0x000fc60000000f00 */
[----:B------:R5:W-:Y:S01]  /*15c60*/  MUFU.EX2 R178, R5 ;  /* 0x0000000500b27308 */ /* 0x000be20000000800 */
[----:B-1----:R-:W-:Y:S01]  /*15c70*/  SHF.R.U32.HI R6, RZ, 0x18, R0 ;  /* 0x00000018ff067819 */ /* 0x002fe20000011600 */
[----:B------:R-:W-:-:S06]  /*15c80*/  FFMA.FTZ R0, R187, c[0x0][0x23c], -R28 ;  /* 0x00008f00bb007a23 */ /* 0x000fcc000001081c */
[----:B------:R1:W-:Y:S01]  /*15c90*/  MUFU.EX2 R177, R0 ;  /* 0x0000000000b17308 */ /* 0x0003e20000000800 */
[----:B-----5:R-:W-:Y:S02]  /*15ca0*/  LOP3.LUT R5, R4, 0xff, RZ, 0xc0, !PT ;  /* 0x000000ff04057812 */ /* 0x020fe400078ec0ff */
[----:B------:R-:W-:Y:S02]  /*15cb0*/  SHF.R.U32.HI R4, RZ, 0x8, R3 ;  /* 0x00000008ff047819 */ /* 0x000fe40000011603 */
[----:B------:R-:W-:-:S04]  /*15cc0*/  LOP3.LUT R3, R2, 0xff, RZ, 0xc0, !PT ;  /* 0x000000ff02037812 */ /* 0x000fc800078ec0ff */
[----:B------:R-:W-:Y:S02]  /*15cd0*/  PRMT R17, R3, 0x5410, R4 ;  /* 0x0000541003117816 */ /* 0x000fe40000000004 */
[--C-:B-1----:R-:W-:Y:S02]  /*15ce0*/  SHF.R.U32.HI R0, RZ, 0x10, R2.reuse ;  /* 0x00000010ff007819 */ /* 0x102fe40000011602 */
[----:B------:R-:W-:Y:S02]  /*15cf0*/  SHF.R.U32.HI R4, RZ, 0x18, R2 ;  /* 0x00000018ff047819 */ /* 0x000fe40000011602 */
[----:B------:R-:W-:Y:S01]  /*15d00*/  LOP3.LUT R3, R0, 0xff, RZ, 0xc0, !PT ;  /* 0x000000ff00037812 */ /* 0x000fe200078ec0ff */
[--C-:B------:R-:W-:Y:S01]  /*15d10*/  HSET2.LE.AND R0, R11, R100.reuse, PT ;  /* 0x000000640b007233 */ /* 0x100fe20003803000 */
[----:B---3--:R-:W-:Y:S02]  /*15d20*/  F2FP.BF16.PACK_AB R2, R188, R192 ;  /* 0x000000c0bc02723e */ /* 0x008fe400000010ff */
[----:B------:R-:W-:Y:S01]  /*15d30*/  PRMT R6, R5, 0x5410, R6 ;  /* 0x0000541005067816 */ /* 0x000fe20000000006 */
[--C-:B------:R-:W-:Y:S01]  /*15d40*/  FFMA.FTZ R5, R247, c[0x0][0x23c], -R29.reuse ;  /* 0x00008f00f7057a23 */ /* 0x100fe2000001081d */
[----:B------:R-:W-:Y:S01]  /*15d50*/  PRMT R16, R3, 0x5410, R4 ;  /* 0x0000541003107816 */ /* 0x000fe20000000004 */
[----:B------:R-:W-:Y:S01]  /*15d60*/  FFMA.FTZ R4, R242, c[0x0][0x23c], -R29 ;  /* 0x00008f00f2047a23 */ /* 0x000fe2000001081d */
[----:B------:R-:W-:Y:S01]  /*15d70*/  LOP3.LUT R10, R0, R2, RZ, 0xc0, !PT ;  /* 0x00000002000a7212 */ /* 0x000fe200078ec0ff */
[--C-:B------:R-:W-:Y:S01]  /*15d80*/  HSET2.LE.AND R0, R13, R100.reuse, PT ;  /* 0x000000640d007233 */ /* 0x100fe20003803000 */
[----:B--2---:R-:W-:Y:S01]  /*15d90*/  F2FP.BF16.PACK_AB R2, R182, R181 ;  /* 0x000000b5b602723e */ /* 0x004fe200000010ff */
[----:B------:R-:W-:Y:S01]  /*15da0*/  IMAD.MOV.U32 R187, RZ, RZ, R105 ;  /* 0x000000ffffbb7224 */ /* 0x000fe200078e0069 */
[----:B------:R-:W1:Y:S01]  /*15db0*/  LDSM.16.MT88.4 R12, [R212+0x9800] ;  /* 0x00980000d40c783b */ /* 0x000e620000004200 */
[----:B------:R2:W-:Y:S01]  /*15dc0*/  MUFU.EX2 R176, R5 ;  /* 0x0000000500b07308 */ /* 0x0005e20000000800 */
[--C-:B------:R-:W-:Y:S01]  /*15dd0*/  HSET2.LE.AND R3, R7, R100.reuse, PT ;  /* 0x0000006407037233 */ /* 0x100fe20003803000 */
[----:B------:R-:W-:Y:S01]  /*15de0*/  LOP3.LUT R11, R0, R2, RZ, 0xc0, !PT ;  /* 0x00000002000b7212 */ /* 0x000fe200078ec0ff */
[----:B------:R-:W-:Y:S01]  /*15df0*/  HSET2.LE.AND R0, R6, R100, PT ;  /* 0x0000006406007233 */ /* 0x000fe20003803000 */
[----:B------:R-:W-:-:S04]  /*15e00*/  F2FP.BF16.PACK_AB R2, R183, R185 ;  /* 0x000000b9b702723e */ /* 0x000fc800000010ff */
[----:B------:R3:W5:Y:S01]  /*15e10*/  MUFU.EX2 R105, R4 ;  /* 0x0000000400697308 */ /* 0x0007620000000800 */
[----:B------:R-:W-:Y:S01]  /*15e20*/  LOP3.LUT R9, R0, R2, RZ, 0xc0, !PT ;  /* 0x0000000200097212 */ /* 0x000fe200078ec0ff */
[----:B------:R-:W-:Y:S01]  /*15e30*/  HSET2.LE.AND R0, R17, R100, PT ;  /* 0x0000006411007233 */ /* 0x000fe20003803000 */
[----:B----4-:R-:W-:Y:S01]  /*15e40*/  F2FP.BF16.PACK_AB R2, R179, R180 ;  /* 0x000000b4b302723e */ /* 0x010fe200000010ff */
[----:B------:R-:W-:Y:S01]  /*15e50*/  IMAD.MOV.U32 R247, RZ, RZ, R106 ;  /* 0x000000fffff77224 */ /* 0x000fe200078e006a */
[----:B------:R-:W-:Y:S01]  /*15e60*/  MOV R242, R107 ;  /* 0x0000006b00f27202 */ /* 0x000fe20000000f00 */
[----:B--2---:R-:W-:Y:S01]  /*15e70*/  FFMA.FTZ R5, R199, c[0x0][0x23c], -R29 ;  /* 0x00008f00c7057a23 */ /* 0x004fe2000001081d */
[----:B---3--:R-:W-:-:S04]  /*15e80*/  F2FP.BF16.PACK_AB R4, R193, R194 ;  /* 0x000000c2c104723e */ /* 0x008fc800000010ff */
[----:B------:R-:W-:Y:S01]  /*15e90*/  LOP3.LUT R8, R3, R4, RZ, 0xc0, !PT ;  /* 0x0000000403087212 */ /* 0x000fe200078ec0ff */
[----:B------:R-:W-:Y:S01]  /*15ea0*/  FFMA.FTZ R3, R189, c[0x0][0x23c], -R29 ;  /* 0x00008f00bd037a23 */ /* 0x000fe2000001081d */
[----:B------:R2:W-:Y:S01]  /*15eb0*/  MUFU.EX2 R106, R5 ;  /* 0x00000005006a7308 */ /* 0x0005e20000000800 */
[----:B------:R-:W-:Y:S01]  /*15ec0*/  LOP3.LUT R4, R0, R2, RZ, 0xc0, !PT ;  /* 0x0000000200047212 */ /* 0x000fe200078ec0ff */
[----:B------:R-:W-:Y:S01]  /*15ed0*/  HSET2.LE.AND R0, R16, R100, PT ;  /* 0x0000006410007233 */ /* 0x000fe20003803000 */
[----:B-----5:R-:W-:-:S05]  /*15ee0*/  F2FP.BF16.PACK_AB R2, R105, R176 ;  /* 0x000000b06902723e */ /* 0x020fca00000010ff */
[----:B------:R-:W3:Y:S01]  /*15ef0*/  MUFU.EX2 R107, R3 ;  /* 0x00000003006b7308 */ /* 0x000ee20000000800 */
[----:B--2---:R-:W-:Y:S01]  /*15f00*/  LOP3.LUT R5, R0, R2, RZ, 0xc0, !PT ;  /* 0x0000000200057212 */ /* 0x004fe200078ec0ff */
[----:B------:R-:W-:Y:S01]  /*15f10*/  HSET2.LE.AND R0, R19, R100, PT ;  /* 0x0000006413007233 */ /* 0x000fe20003803000 */
[----:B------:R-:W-:-:S04]  /*15f20*/  F2FP.BF16.PACK_AB R2, R177, R178 ;  /* 0x000000b2b102723e */ /* 0x000fc800000010ff */
[----:B------:R-:W-:Y:S01]  /*15f30*/  LOP3.LUT R6, R0, R2, RZ, 0xc0, !PT ;  /* 0x0000000200067212 */ /* 0x000fe200078ec0ff */
[----:B------:R-:W-:Y:S01]  /*15f40*/  HSET2.LE.AND R0, R18, R100, PT ;  /* 0x0000006412007233 */ /* 0x000fe20003803000 */
[----:B---3--:R-:W-:Y:S01]  /*15f50*/  F2FP.BF16.PACK_AB R2, R107, R106 ;  /* 0x0000006a6b02723e */ /* 0x008fe200000010ff */
[----:B------:R-:W-:Y:S01]  /*15f60*/  IMAD.MOV.U32 R199, RZ, RZ, R175 ;  /* 0x000000ffffc77224 */ /* 0x000fe200078e00af */
[----:B------:R-:W-:Y:S01]  /*15f70*/  MOV R189, R173 ;  /* 0x000000ad00bd7202 */ /* 0x000fe20000000f00 */
[----:B------:R-:W-:Y:S01]  /*15f80*/  IMAD.MOV.U32 R196, RZ, RZ, R172 ;  /* 0x000000ffffc47224 */ /* 0x000fe200078e00ac */
[----:B------:R-:W-:Y:S01]  /*15f90*/  LOP3.LUT R7, R0, R2, RZ, 0xc0, !PT ;  /* 0x0000000200077212 */ /* 0x000fe200078ec0ff */
[C---:B-1----:R-:W-:Y:S01]  /*15fa0*/  HMMA.16816.F32.BF16 R172, R8.reuse, R14, R56 ;  /* 0x0000000e08ac723c */ /* 0x042fe20000041838 */
[----:B------:R-:W-:Y:S01]  /*15fb0*/  MOV R197, R115 ;  /* 0x0000007300c57202 */ /* 0x000fe20000000f00 */
[----:B------:R-:W1:Y:S06]  /*15fc0*/  LDSM.16.MT88.4 R16, [R212+0xa800] ;  /* 0x00a80000d410783b */ /* 0x000e6c0000004200 */
[-C--:B------:R-:W-:Y:S08]  /*15fd0*/  HMMA.16816.F32.BF16 R112, R8, R12.reuse, R52 ;  /* 0x0000000c0870723c */ /* 0x080ff00000041834 */
[C---:B------:R-:W-:Y:S08]  /*15fe0*/  HMMA.16816.F32.BF16 R108, R4.reuse, R12, R108 ;  /* 0x0000000c046c723c */ /* 0x040ff0000004186c */
[----:B------:R-:W-:Y:S01]  /*15ff0*/  HMMA.16816.F32.BF16 R120, R4, R14, R120 ;  /* 0x0000000e0478723c */ /* 0x000fe20000041878 */
[----:B------:R-:W2:Y:S01]  /*16000*/  LDSM.16.MT88.4 R12, [R214+0xa800] ;  /* 0x00a80000d60c783b */ /* 0x000ea20000004200 */
[----:B------:R-:W-:Y:S01]  /*16010*/  FFMA.FTZ R0, R205, c[0x0][0x23c], -R28 ;  /* 0x00008f00cd007a23 */ /* 0x000fe2000001081c */
[----:B------:R-:W-:-:S03]  /*16020*/  LOP3.LUT R2, R37, UR8, R42, 0x96, !PT ;  /* 0x0000000825027c12 */ /* 0x000fc6000f8e962a */
[----:B------:R3:W-:Y:S02]  /*16030*/  MUFU.EX2 R42, R0 ;  /* 0x00000000002a7308 */ /* 0x0007e40000000800 */
[----:B------:R-:W-:Y:S01]  /*16040*/  HMMA.16816.F32.BF16 R52, R4, R34, R92 ;  /* 0x000000220434723c */ /* 0x000fe2000004185c */
[----:B------:R-:W-:-:S04]  /*16050*/  IMAD.WIDE.U32 R2, R2, -0x2daee0ad, RZ ;  /* 0xd2511f5302027825 */ /* 0x000fc800078e00ff */
[----:B---3--:R-:W-:-:S04]  /*16060*/  FFMA.FTZ R0, R202, c[0x0][0x23c], -R28 ;  /* 0x00008f00ca007a23 */ /* 0x008fc8000001081c */
[----:B------:R3:W4:Y:S01]  /*16070*/  MUFU.EX2 R43, R0 ;  /* 0x00000000002b7308 */ /* 0x0007220000000800 */
[----:B------:R-:W-:Y:S01]  /*16080*/  IMAD.MOV.U32 R94, RZ, RZ, R197 ;  /* 0x000000ffff5e7224 */ /* 0x000fe200078e00c5 */
[----:B------:R-:W-:Y:S01]  /*16090*/  MOV R197, R45 ;  /* 0x0000002d00c57202 */ /* 0x000fe20000000f00 */
[----:B------:R-:W-:Y:S01]  /*160a0*/  HMMA.16816.F32.BF16 R124, R4, R20, R124 ;  /* 0x00000014047c723c */ /* 0x000fe2000004187c */
[----:B---3--:R-:W-:-:S04]  /*160b0*/  FFMA.FTZ R0, R198, c[0x0][0x23c], -R28 ;  /* 0x00008f00c6007a23 */ /* 0x008fc8000001081c */
[----:B------:R3:W-:Y:S03]  /*160c0*/  MUFU.EX2 R47, R0 ;  /* 0x00000000002f7308 */ /* 0x0007e60000000800 */
[C---:B------:R-:W-:Y:S08]  /*160d0*/  HMMA.16816.F32.BF16 R136, R4.reuse, R22, R136 ;  /* 0x000000160488723c */ /* 0x040ff00000041888 */
[----:B-1----:R-:W-:Y:S01]  /*160e0*/  HMMA.16816.F32.BF16 R140, R4, R16, R140 ;  /* 0x00000010048c723c */ /* 0x002fe2000004188c */
[----:B---3--:R-:W-:-:S07]  /*160f0*/  FFMA.FTZ R0, R191, c[0x0][0x23c], -R28 ;  /* 0x00008f00bf007a23 */ /* 0x008fce000001081c */
[C---:B------:R-:W-:Y:S01]  /*16100*/  HMMA.16816.F32.BF16 R152, R4.reuse, R18, R152 ;  /* 0x000000120498723c */ /* 0x040fe20000041898 */
[----:B------:R1:W-:Y:S07]  /*16110*/  MUFU.EX2 R45, R0 ;  /* 0x00000000002d7308 */ /* 0x0003ee0000000800 */
[C---:B--2---:R-:W-:Y:S08]  /*16120*/  HMMA.16816.F32.BF16 R156, R4.reuse, R12, R156 ;  /* 0x0000000c049c723c */ /* 0x044ff0000004189c */
[----:B------:R-:W-:Y:S01]  /*16130*/  HMMA.16816.F32.BF16 R168, R4, R14, R168 ;  /* 0x0000000e04a8723c */ /* 0x000fe200000418a8 */
[----:B-1----:R-:W-:-:S07]  /*16140*/  FFMA.FTZ R0, R206, c[0x0][0x23c], -R29 ;  /* 0x00008f00ce007a23 */ /* 0x002fce000001081d */
[C---:B------:R-:W-:Y:S01]  /*16150*/  HMMA.16816.F32.BF16 R72, R4.reuse, R24, R72 ;  /* 0x000000180448723c */ /* 0x040fe20000041848 */
[----:B------:R1:W-:Y:S07]  /*16160*/  MUFU.EX2 R41, R0 ;  /* 0x0000000000297308 */ /* 0x0003ee0000000800 */
[C---:B------:R-:W-:Y:S08]  /*16170*/  HMMA.16816.F32.BF16 R76, R4.reuse, R26, R76 ;  /* 0x0000001a044c723c */ /* 0x040ff0000004184c */
[----:B------:R-:W-:Y:S01]  /*16180*/  HMMA.16816.F32.BF16 R88, R4, R32, R88 ;  /* 0x000000200458723c */ /* 0x000fe20000041858 */
[----:B-1----:R-:W-:-:S06]  /*16190*/  LOP3.LUT R0, R3, UR18, R40, 0x96, !PT ;  /* 0x0000001203007c12 */ /* 0x002fcc000f8e9628 */
[C---:B------:R-:W-:Y:S01]  /*161a0*/  LOP3.LUT R4, R2.reuse, 0xffff, RZ, 0xc0, !PT ;  /* 0x0000ffff02047812 */ /* 0x040fe200078ec0ff */
[C---:B------:R-:W-:Y:S01]  /*161b0*/  HMMA.16816.F32.BF16 R160, R8.reuse, R12, R160 ;  /* 0x0000000c08a0723c */ /* 0x040fe200000418a0 */
[----:B------:R-:W-:Y:S02]  /*161c0*/  LOP3.LUT R5, R2, 0xff, RZ, 0xc0, !PT ;  /* 0x000000ff02057812 */ /* 0x000fe400078ec0ff */
[----:B------:R-:W-:Y:S02]  /*161d0*/  SHF.R.U32.HI R3, RZ, 0x8, R4 ;  /* 0x00000008ff037819 */ /* 0x000fe40000011604 */
[--C-:B------:R-:W-:Y:S02]  /*161e0*/  SHF.R.U32.HI R7, RZ, 0x18, R2.reuse ;  /* 0x00000018ff077819 */ /* 0x100fe40000011602 */
[----:B------:R-:W-:Y:S01]  /*161f0*/  SHF.R.U32.HI R12, RZ, 0x10, R2 ;  /* 0x00000010ff0c7819 */ /* 0x000fe20000011602 */
[----:B------:R-:W-:Y:S01]  /*16200*/  HMMA.16816.F32.BF16 R128, R8, R20, R128 ;  /* 0x000000140880723c */ /* 0x000fe20000041880 */
[----:B------:R-:W-:Y:S01]  /*16210*/  FFMA.FTZ R2, R203, c[0x0][0x23c], -R29 ;  /* 0x00008f00cb027a23 */ /* 0x000fe2000001081d */
[----:B------:R-:W-:Y:S01]  /*16220*/  PRMT R13, R5, 0x5410, R3 ;  /* 0x00005410050d7816 */ /* 0x000fe20000000003 */
[----:B------:R-:W-:Y:S01]  /*16230*/  FFMA.FTZ R6, R204, c[0x0][0x23c], -R29 ;  /* 0x00008f00cc067a23 */ /* 0x000fe2000001081d */
[----:B------:R-:W-:-:S04]  /*16240*/  LOP3.LUT R3, R0, 0xffff, RZ, 0xc0, !PT ;  /* 0x0000ffff00037812 */ /* 0x000fc800078ec0ff */
[----:B------:R-:W-:Y:S01]  /*16250*/  HMMA.16816.F32.BF16 R20, R8, R22, R60 ;  /* 0x000000160814723c */ /* 0x000fe2000004183c */
[----:B------:R-:W-:Y:S02]  /*16260*/  LOP3.LUT R5, R0, 0xff, RZ, 0xc0, !PT ;  /* 0x000000ff00057812 */ /* 0x000fe400078ec0ff */
[----:B------:R-:W-:-:S05]  /*16270*/  SHF.R.U32.HI R4, RZ, 0x18, R0 ;  /* 0x00000018ff047819 */ /* 0x000fca0000011600 */
[----:B------:R-:W-:Y:S01]  /*16280*/  HMMA.16816.F32.BF16 R60, R8, R14, R164 ;  /* 0x0000000e083c723c */ /* 0x000fe200000418a4 */
[----:B------:R1:W2:Y:S01]  /*16290*/  MUFU.EX2 R40, R6 ;  /* 0x0000000600287308 */ /* 0x0002a20000000800 */
[----:B------:R-:W-:Y:S01]  /*162a0*/  SHF.R.U32.HI R3, RZ, 0x8, R3 ;  /* 0x00000008ff037819 */ /* 0x000fe20000011603 */
[----:B------:R-:W-:Y:S01]  /*162b0*/  IMAD.MOV.U32 R93, RZ, RZ, R118 ;  /* 0x000000ffff5d7224 */ /* 0x000fe200078e0076 */
[----:B------:R-:W-:-:S04]  /*162c0*/  MOV R92, R119 ;  /* 0x00000077005c7202 */ /* 0x000fc80000000f00 */
[C---:B------:R-:W-:Y:S01]  /*162d0*/  HMMA.16816.F32.BF16 R144, R8.reuse, R16, R144 ;  /* 0x000000100890723c */ /* 0x040fe20000041890 */
[----:B------:R-:W-:Y:S01]  /*162e0*/  LOP3.LUT R14, R39, UR8, R44, 0x96, !PT ;  /* 0x00000008270e7c12 */ /* 0x000fe2000f8e962c */
[----:B------:R-:W-:Y:S01]  /*162f0*/  IMAD.MOV.U32 R95, RZ, RZ, R196 ;  /* 0x000000ffff5f7224 */ /* 0x000fe200078e00c4 */
[----:B------:R3:W-:Y:S01]  /*16300*/  MUFU.EX2 R39, R2 ;  /* 0x0000000200277308 */ /* 0x0007e20000000800 */
[----:B------:R-:W-:Y:S01]  /*16310*/  PRMT R3, R5, 0x5410, R3 ;  /* 0x0000541005037816 */ /* 0x000fe20000000003 */
[----:B------:R-:W-:Y:S01]  /*16320*/  IMAD.MOV.U32 R190, RZ, RZ, R117 ;  /* 0x000000ffffbe7224 */ /* 0x000fe200078e0075 */
[----:B------:R-:W-:Y:S01]  /*16330*/  MOV R243, R135 ;  /* 0x0000008700f37202 */ /* 0x000fe20000000f00 */
[----:B------:R-:W-:Y:S01]  /*16340*/  IMAD.MOV.U32 R200, RZ, RZ, R116 ;  /* 0x000000ffffc87224 */ /* 0x000fe200078e0074 */
[C---:B------:R-:W-:Y:S01]  /*16350*/  HMMA.16816.F32.BF16 R68, R8.reuse, R24, R68 ;  /* 0x000000180844723c */ /* 0x040fe20000041844 */
[----:B-1----:R-:W-:Y:S01]  /*16360*/  FFMA.FTZ R6, R201, c[0x0][0x23c], -R29 ;  /* 0x00008f00c9067a23 */ /* 0x002fe2000001081d */
[----:B------:R-:W-:Y:S01]  /*16370*/  LDSM.16.MT88.4 R164, [R214+0xac00] ;  /* 0x00ac0000d6a4783b */ /* 0x000fe20000004200 */
[----:B---3--:R-:W-:Y:S01]  /*16380*/  SHF.R.U32.HI R2, RZ, 0x10, R0 ;  /* 0x00000010ff027819 */ /* 0x008fe20000011600 */
[----:B------:R-:W-:Y:S01]  /*16390*/  FFMA.FTZ R16, R93, R48, R92 ;  /* 0x000000305d107223 */ /* 0x000fe2000001005c */
[----:B------:R-:W-:Y:S01]  /*163a0*/  LOP3.LUT R0, R12, 0xff, RZ, 0xc0, !PT ;  /* 0x000000ff0c007812 */ /* 0x000fe200078ec0ff */
[--C-:B------:R-:W-:Y:S01]  /*163b0*/  HSET2.LE.AND R5, R13, R100.reuse, PT ;  /* 0x000000640d057233 */ /* 0x100fe20003803000 */
[----:B------:R-:W-:Y:S01]  /*163c0*/  LOP3.LUT R2, R2, 0xff, RZ, 0xc0, !PT ;  /* 0x000000ff02027812 */ /* 0x000fe200078ec0ff */
[----:B------:R-:W-:Y:S01]  /*163d0*/  HMMA.16816.F32.BF16 R84, R8, R32, R84 ;  /* 0x000000200854723c */ /* 0x000fe20000041854 */
[----:B------:R-:W-:Y:S01]  /*163e0*/  PRMT R0, R0, 0x5410, R7 ;  /* 0x0000541000007816 */ /* 0x000fe20000000007 */
[----:B------:R1:W3:Y:S01]  /*163f0*/  MUFU.EX2 R38, R6 ;  /* 0x0000000600267308 */ /* 0x0002e20000000800 */
[----:B------:R-:W-:Y:S01]  /*16400*/  PRMT R2, R2, 0x5410, R4 ;  /* 0x0000541002027816 */ /* 0x000fe20000000004 */
[----:B------:R-:W-:Y:S01]  /*16410*/  IMAD.MOV.U32 R17, RZ, RZ, R95 ;  /* 0x000000ffff117224 */ /* 0x000fe200078e005f */
[----:B------:R-:W5:Y:S01]  /*16420*/  LDSM.16.MT88.4 R116, [R212+0x9c00] ;  /* 0x009c0000d474783b */ /* 0x000f620000004200 */
[----:B------:R-:W-:-:S02]  /*16430*/  HSET2.LE.AND R7, R0, R100, PT ;  /* 0x0000006400077233 */ /* 0x000fc40003803000 */
[--C-:B------:R-:W-:Y:S02]  /*16440*/  HSET2.LE.AND R0, R3, R100.reuse, PT ;  /* 0x0000006403007233 */ /* 0x100fe40003803000 */
[----:B------:R-:W-:Y:S01]  /*16450*/  HSET2.LE.AND R3, R2, R100, PT ;  /* 0x0000006402037233 */ /* 0x000fe20003803000 */
[----:B----4-:R-:W-:Y:S02]  /*16460*/  F2FP.BF16.PACK_AB R2, R43, R42 ;  /* 0x0000002a2b02723e */ /* 0x010fe400000010ff */
[----:B--2---:R-:W-:Y:S02]  /*16470*/  F2FP.BF16.PACK_AB R4, R40, R41 ;  /* 0x000000292804723e */ /* 0x004fe400000010ff */
[----:B------:R-:W-:Y:S01]  /*16480*/  LOP3.LUT R92, R0, R2, RZ, 0xc0, !PT ;  /* 0x00000002005c7212 */ /* 0x000fe200078ec0ff */
[----:B------:R-:W-:Y:S01]  /*16490*/  FFMA.FTZ R0, R237, c[0x0][0x23c], -R30 ;  /* 0x00008f00ed007a23 */ /* 0x000fe2000001081e */
[----:B------:R-:W-:Y:S01]  /*164a0*/  LOP3.LUT R93, R3, R4, RZ, 0xc0, !PT ;  /* 0x00000004035d7212 */ /* 0x000fe200078ec0ff */
[----:B------:R-:W-:Y:S01]  /*164b0*/  HMMA.16816.F32.BF16 R56, R8, R18, R64 ;  /* 0x000000120838723c */ /* 0x000fe20000041840 */
[----:B-1----:R-:W-:Y:S01]  /*164c0*/  F2FP.BF16.PACK_AB R6, R45, R47 ;  /* 0x0000002f2d06723e */ /* 0x002fe200000010ff */
[----:B------:R1:W-:Y:S01]  /*164d0*/  MUFU.EX2 R37, R0 ;  /* 0x0000000000257308 */ /* 0x0003e20000000800 */
[----:B------:R-:W-:-:S02]  /*164e0*/  IMAD.WIDE.U32 R2, R14, -0x2daee0ad, RZ ;  /* 0xd2511f530e027825 */ /* 0x000fc400078e00ff */
[----:B------:R-:W-:Y:S02]  /*164f0*/  LDSM.16.MT88.4 R12, [R214+0xbc00] ;  /* 0x00bc0000d60c783b */ /* 0x000fe40000004200 */
[----:B------:R-:W-:Y:S01]  /*16500*/  FFMA.FTZ R4, R208, c[0x0][0x23c], -R30 ;  /* 0x00008f00d0047a23 */ /* 0x000fe2000001081e */
[----:B------:R-:W-:Y:S01]  /*16510*/  HMMA.16816.F32.BF16 R24, R8, R26, R80 ;  /* 0x0000001a0818723c */ /* 0x000fe20000041850 */
[----:B------:R-:W-:Y:S01]  /*16520*/  IMAD.MOV.U32 R67, RZ, RZ, R94 ;  /* 0x000000ffff437224 */ /* 0x000fe200078e005e */
[----:B------:R-:W-:Y:S01]  /*16530*/  LOP3.LUT R94, R5, R6, RZ, 0xc0, !PT ;  /* 0x00000006055e7212 */ /* 0x000fe200078ec0ff */
[----:B------:R-:W-:-:S05]  /*16540*/  FFMA.FTZ R5, R207, c[0x0][0x23c], -R30 ;  /* 0x00008f00cf057a23 */ /* 0x000fca000001081e */
[----:B------:R-:W-:Y:S01]  /*16550*/  HMMA.16816.F32.BF16 R32, R8, R34, R96 ;  /* 0x000000220820723c */ /* 0x000fe20000041860 */
[----:B-1----:R-:W-:Y:S01]  /*16560*/  FFMA.FTZ R0, R211, c[0x0][0x23c], -R30 ;  /* 0x00008f00d3007a23 */ /* 0x002fe2000001081e */
[----:B------:R-:W-:Y:S01]  /*16570*/  MOV R19, R199 ;  /* 0x000000c700137202 */ /* 0x000fe20000000f00 */
[----:B------:R-:W-:Y:S01]  /*16580*/  IMAD.MOV.U32 R64, RZ, RZ, R189 ;  /* 0x000000ffff407224 */ /* 0x000fe200078e00bd */
[----:B------:R-:W-:Y:S01]  /*16590*/  MOV R66, R150 ;  /* 0x0000009600427202 */ /* 0x000fe20000000f00 */
[----:B------:R-:W-:Y:S02]  /*165a0*/  IMAD.MOV.U32 R65, RZ, RZ, R151 ;  /* 0x000000ffff417224 */ /* 0x000fe400078e0097 */
[----:B---3--:R-:W-:Y:S01]  /*165b0*/  F2FP.BF16.PACK_AB R8, R38, R39 ;  /* 0x000000272608723e */ /* 0x008fe200000010ff */
[----:B------:R1:W-:Y:S01]  /*165c0*/  MUFU.EX2 R36, R0 ;  /* 0x0000000000247308 */ /* 0x0003e20000000800 */
[----:B------:R-:W-:Y:S01]  /*165d0*/  SHF.R.U32.HI R6, RZ, 0x18, R2 ;  /* 0x00000018ff067819 */ /* 0x000fe20000011602 */
[----:B------:R-:W-:Y:S01]  /*165e0*/  IMAD.MOV.U32 R184, RZ, RZ, R134 ;  /* 0x000000ffffb87224 */ /* 0x000fe200078e0086 */
[----:B------:R-:W-:Y:S01]  /*165f0*/  LOP3.LUT R95, R7, R8, RZ, 0xc0, !PT ;  /* 0x00000008075f7212 */ /* 0x000fe200078ec0ff */
[----:B------:R-:W-:Y:S01]  /*16600*/  IMAD.MOV.U32 R186, RZ, RZ, R133 ;  /* 0x000000ffffba7224 */ /* 0x000fe200078e0085 */
[----:B------:R-:W-:Y:S01]  /*16610*/  LOP3.LUT R7, R2, 0xff, RZ, 0xc0, !PT ;  /* 0x000000ff02077812 */ /* 0x000fe200078ec0ff */
[----:B------:R-:W-:Y:S01]  /*16620*/  IMAD.MOV.U32 R196, RZ, RZ, R132 ;  /* 0x000000ffffc47224 */ /* 0x000fe200078e0084 */
[----:B------:R-:W-:Y:S01]  /*16630*/  LDSM.16.MT88.4 R80, [R212+0xbc00] ;  /* 0x00bc0000d450783b */ /* 0x000fe20000004200 */
[----:B------:R2:W-:Y:S01]  /*16640*/  MUFU.EX2 R30, R4 ;  /* 0x00000004001e7308 */ /* 0x0005e20000000800 */
[----:B------:R-:W-:-:S02]  /*16650*/  FFMA.FTZ R11, R64, R49, R19 ;  /* 0x00000031400b7223 */ /* 0x000fc40000010013 */
[----:B------:R-:W-:Y:S01]  /*16660*/  FFMA.FTZ R9, R17, R51, R67 ;  /* 0x0000003311097223 */ /* 0x000fe20000010043 */
[----:B------:R-:W3:Y:S01]  /*16670*/  LDSM.16.MT88.4 R132, [R214+0x9c00] ;  /* 0x009c0000d684783b */ /* 0x000ee20000004200 */
[----:B-1----:R-:W-:Y:S02]  /*16680*/  LOP3.LUT R0, R3, UR18, R46, 0x96, !PT ;  /* 0x0000001203007c12 */ /* 0x002fe4000f8e962e */
[----:B------:R-:W-:Y:S02]  /*16690*/  LOP3.LUT R3, R2, 0xffff, RZ, 0xc0, !PT ;  /* 0x0000ffff02037812 */ /* 0x000fe400078ec0ff */
[----:B--2---:R-:W-:Y:S01]  /*166a0*/  SHF.R.U32.HI R4, RZ, 0x10, R2 ;  /* 0x00000010ff047819 */ /* 0x004fe20000011602 */
[----:B------:R-:W-:-:S04]  /*166b0*/  FFMA.FTZ R2, R238, c[0x0][0x23c], -R31 ;  /* 0x00008f00ee027a23 */ /* 0x000fc8000001081f */
[----:B------:R1:W-:Y:S08]  /*166c0*/  MUFU.EX2 R28, R2 ;  /* 0x00000002001c7308 */ /* 0x0003f00000000800 */
[----:B------:R2:W4:Y:S01]  /*166d0*/  MUFU.EX2 R29, R5 ;  /* 0x00000005001d7308 */ /* 0x0005220000000800 */
[----:B-1----:R-:W-:-:S04]  /*166e0*/  LOP3.LUT R2, R4, 0xff, RZ, 0xc0, !PT ;  /* 0x000000ff04027812 */ /* 0x002fc800078ec0ff */
[----:B------:R-:W-:Y:S01]  /*166f0*/  PRMT R6, R2, 0x5410, R6 ;  /* 0x0000541002067816 */ /* 0x000fe20000000006 */
[--C-:B------:R-:W-:Y:S02]  /*16700*/  FFMA.FTZ R2, R209, c[0x0][0x23c], -R31.reuse ;  /* 0x00008f00d1027a23 */ /* 0x100fe4000001081f */
[----:B------:R-:W-:Y:S01]  /*16710*/  FFMA.FTZ R4, R236, c[0x0][0x23c], -R31 ;  /* 0x00008f00ec047a23 */ /* 0x000fe2000001081f */
[----:B--2---:R-:W-:Y:S01]  /*16720*/  SHF.R.U32.HI R5, RZ, 0x8, R3 ;  /* 0x00000008ff057819 */ /* 0x004fe20000011603 */
[----:B------:R-:W-:Y:S01]  /*16730*/  FFMA.FTZ R3, R210, c[0x0][0x23c], -R31 ;  /* 0x00008f00d2037a23 */ /* 0x000fe2000001081f */
[----:B------:R1:W-:Y:S02]  /*16740*/  MUFU.EX2 R18, R2 ;  /* 0x0000000200127308 */ /* 0x0003e40000000800 */
[----:B------:R-:W-:Y:S02]  /*16750*/  PRMT R8, R7, 0x5410, R5 ;  /* 0x0000541007087816 */ /* 0x000fe40000000005 */
[----:B------:R-:W-:-:S04]  /*16760*/  LOP3.LUT R5, R0, 0xff, RZ, 0xc0, !PT ;  /* 0x000000ff00057812 */ /* 0x000fc800078ec0ff */
[----:B------:R2:W-:Y:S01]  /*16770*/  MUFU.EX2 R19, R3 ;  /* 0x0000000300137308 */ /* 0x0005e20000000800 */
[----:B-1----:R-:W-:-:S07]  /*16780*/  LOP3.LUT R2, R0, 0xffff, RZ, 0xc0, !PT ;  /* 0x0000ffff00027812 */ /* 0x002fce00078ec0ff */
[----:B------:R-:W1:Y:S01]  /*16790*/  MUFU.EX2 R17, R4 ;  /* 0x0000000400117308 */ /* 0x000e620000000800 */
[----:B------:R-:W-:Y:S02]  /*167a0*/  SHF.R.U32.HI R2, RZ, 0x8, R2 ;  /* 0x00000008ff027819 */ /* 0x000fe40000011602 */
[--C-:B--2---:R-:W-:Y:S02]  /*167b0*/  SHF.R.U32.HI R3, RZ, 0x10, R0.reuse ;  /* 0x00000010ff037819 */ /* 0x104fe40000011600 */
[----:B------:R-:W-:Y:S02]  /*167c0*/  SHF.R.U32.HI R0, RZ, 0x18, R0 ;  /* 0x00000018ff007819 */ /* 0x000fe40000011600 */
[----:B------:R-:W-:Y:S02]  /*167d0*/  LOP3.LUT R3, R3, 0xff, RZ, 0xc0, !PT ;  /* 0x000000ff03037812 */ /* 0x000fe400078ec0ff */
[----:B------:R-:W-:Y:S02]  /*167e0*/  PRMT R2, R5, 0x5410, R2 ;  /* 0x0000541005027816 */ /* 0x000fe40000000002 */
[----:B------:R-:W-:Y:S01]  /*167f0*/  PRMT R7, R3, 0x5410, R0 ;  /* 0x0000541003077816 */ /* 0x000fe20000000000 */
[----:B------:R-:W-:-:S02]  /*16800*/  HSET2.LE.AND R0, R8, R100, PT ;  /* 0x0000006408007233 */ /* 0x000fc40003803000 */
[--C-:B------:R-:W-:Y:S01]  /*16810*/  HSET2.LE.AND R5, R2, R100.reuse, PT ;  /* 0x0000006402057233 */ /* 0x100fe20003803000 */
[----:B----4-:R-:W-:Y:S01]  /*16820*/  F2FP.BF16.PACK_AB R2, R29, R30 ;  /* 0x0000001e1d02723e */ /* 0x010fe200000010ff */
[--C-:B------:R-:W-:Y:S01]  /*16830*/  HSET2.LE.AND R7, R7, R100.reuse, PT ;  /* 0x0000006407077233 */ /* 0x100fe20003803000 */
[----:B------:R-:W-:Y:S01]  /*16840*/  IMAD.MOV.U32 R189, RZ, RZ, R149 ;  /* 0x000000ffffbd7224 */ /* 0x000fe200078e0095 */
[----:B------:R-:W-:Y:S01]  /*16850*/  HSET2.LE.AND R3, R6, R100, PT ;  /* 0x0000006406037233 */ /* 0x000fe20003803000 */
[----:B------:R-:W-:Y:S01]  /*16860*/  LOP3.LUT R98, R0, R2, RZ, 0xc0, !PT ;  /* 0x0000000200627212 */ /* 0x000fe200078ec0ff */
[----:B------:R-:W-:Y:S01]  /*16870*/  IMAD.MOV.U32 R199, RZ, RZ, R148 ;  /* 0x000000ffffc77224 */ /* 0x000fe200078e0094 */
[----:B-1----:R-:W-:Y:S01]  /*16880*/  F2FP.BF16.PACK_AB R0, R17, R28 ;  /* 0x0000001c1100723e */ /* 0x002fe200000010ff */
[----:B------:R-:W-:Y:S01]  /*16890*/  FFMA.FTZ R10, R66, R50, R65 ;  /* 0x00000032420a7223 */ /* 0x000fe20000010041 */
[----:B------:R-:W-:Y:S01]  /*168a0*/  F2FP.BF16.PACK_AB R4, R18, R19 ;  /* 0x000000131204723e */ /* 0x000fe200000010ff */
[----:B------:R-:W-:Y:S01]  /*168b0*/  FADD.FTZ R2, R189, R16 ;  /* 0x00000010bd027221 */ /* 0x000fe20000010000 */
[----:B------:R-:W-:Y:S01]  /*168c0*/  LOP3.LUT R97, R7, R0, RZ, 0xc0, !PT ;  /* 0x0000000007617212 */ /* 0x000fe200078ec0ff */
[----:B------:R-:W-:Y:S01]  /*168d0*/  FADD.FTZ R0, R199, R11 ;  /* 0x0000000bc7007221 */ /* 0x000fe20000010000 */
[----:B------:R-:W-:Y:S01]  /*168e0*/  LOP3.LUT R99, R3, R4, RZ, 0xc0, !PT ;  /* 0x0000000403637212 */ /* 0x000fe200078ec0ff */
[----:B------:R-:W-:Y:S01]  /*168f0*/  FADD.FTZ R3, R242, R10 ;  /* 0x0000000af2037221 */ /* 0x000fe20000010000 */
[----:B------:R-:W-:Y:S01]  /*16900*/  F2FP.BF16.PACK_AB R6, R36, R37 ;  /* 0x000000252406723e */ /* 0x000fe200000010ff */
[----:B------:R-:W-:Y:S01]  /*16910*/  FADD.FTZ R4, R247, R9 ;  /* 0x00000009f7047221 */ /* 0x000fe20000010000 */
[----:B------:R-:W1:Y:S01]  /*16920*/  LDSM.16.MT88.4 R148, [R212+0xac00] ;  /* 0x00ac0000d494783b */ /* 0x000e620000004200 */
        /* <DEDUP_REMOVED lines=58> */
[C---:B-----5:R-:W-:Y:S03]  /*16cd0*/  HMMA.16816.F32.BF16 R108, R92.reuse, R116, R108 ;  /* 0x000000745c6c723c */ /* 0x060fe6000004186c */
[----:B------:R2:W-:Y:S04]  /*16ce0*/  STL [R1+0x70], R3 ;  /* 0x0000700301007387 */ /* 0x0005e80000100800 */
[----:B------:R2:W-:Y:S01]  /*16cf0*/  STL [R1+0x74], R2 ;  /* 0x0000740201007387 */ /* 0x0005e20000100800 */
[C---:B------:R-:W-:Y:S03]  /*16d00*/  HMMA.16816.F32.BF16 R120, R92.reuse, R118, R120 ;  /* 0x000000765c78723c */ /* 0x040fe60000041878 */
[----:B------:R2:W-:Y:S05]  /*16d10*/  STL [R1+0x78], R0 ;  /* 0x0000780001007387 */ /* 0x0005ea0000100800 */
[C---:B---3--:R-:W-:Y:S08]  /*16d20*/  HMMA.16816.F32.BF16 R124, R92.reuse, R132, R124 ;  /* 0x000000845c7c723c */ /* 0x048ff0000004187c */
[C---:B------:R-:W-:Y:S08]  /*16d30*/  HMMA.16816.F32.BF16 R136, R92.reuse, R134, R136 ;  /* 0x000000865c88723c */ /* 0x040ff00000041888 */
[C---:B-1----:R-:W-:Y:S08]  /*16d40*/  HMMA.16816.F32.BF16 R140, R92.reuse, R148, R140 ;  /* 0x000000945c8c723c */ /* 0x042ff0000004188c */
        /* <DEDUP_REMOVED lines=15> */
[C---:B------:R-:W-:Y:S08]  /*16e40*/  HMMA.16816.F32.BF16 R80, R96.reuse, R82, R24 ;  /* 0x000000526050723c */ /* 0x040ff00000041818 */
[----:B------:R-:W-:Y:S08]  /*16e50*/  HMMA.16816.F32.BF16 R84, R96, R12, R84 ;  /* 0x0000000c6054723c */ /* 0x000ff00000041854 */
[-C--:B------:R-:W-:Y:S08]  /*16e60*/  HMMA.16816.F32.BF16 R92, R92, R14.reuse, R52 ;  /* 0x0000000e5c5c723c */ /* 0x080ff00000041834 */
[----:B------:R-:W-:Y:S08]  /*16e70*/  HMMA.16816.F32.BF16 R96, R96, R14, R32 ;  /* 0x0000000e6060723c */ /* 0x000ff00000041820 */
.L_x_743:
[----:B--2---:R-:W-:-:S06]  /*16e80*/  UISETP.GT.AND UP0, UPT, UR34, UR19, UPT ;  /* 0x000000132200728c */ /* 0x004fcc000bf04270 */
[----:B------:R-:W-:-:S13]  /*16e90*/  PLOP3.LUT P0, PT, PT, PT, UP0, 0x80, 0x0 ;  /* 0x000000000000781c */ /* 0x000fda0003f0f008 */
[----:B------:R-:W-:Y:S05]  /*16ea0*/  @!P0 BRA `(.L_x_750) ;  /* 0x000077b000008947 */ /* 0x000fea0003800000 */
[----:B------:R-:W2:Y:S01]  /*16eb0*/  LDL.LU R10, [R1+0x14] ;  /* 0x00001400010a7983 */ /* 0x000ea20000300800 */
[----:B-1----:R-:W1:Y:S01]  /*16ec0*/  LDC.U8 R0, c[0x0][0x2d8] ;  /* 0x0000b600ff007b82 */ /* 0x002e620000000000 */
[----:B------:R-:W-:Y:S01]  /*16ed0*/  IMAD.MOV.U32 R100, RZ, RZ, R103 ;  /* 0x000000ffff647224 */ /* 0x000fe200078e0067 */
[----:B------:R-:W-:Y:S01]  /*16ee0*/  MOV R3, R104 ;  /* 0x0000006800037202 */ /* 0x000fe20000000f00 */
[----:B------:R-:W3:Y:S01]  /*16ef0*/  LDL.64 R12, [R1+0x80] ;  /* 0x00008000010c7983 */ /* 0x000ee20000100a00 */
[----:B------:R-:W-:Y:S01]  /*16f00*/  IMAD.MOV.U32 R106, RZ, RZ, R101 ;  /* 0x000000ffff6a7224 */ /* 0x000fe200078e0065 */
[----:B------:R-:W-:Y:S02]  /*16f10*/  MOV R105, R102 ;  /* 0x0000006600697202 */ /* 0x000fe40000000f00 */
[----:B------:R-:W4:Y:S04]  /*16f20*/  LDL R9, [R1+0x7c] ;  /* 0x00007c0001097983 */ /* 0x000f280000100800 */
[----:B------:R-:W5:Y:S04]  /*16f30*/  LDL R2, [R1+0x98] ;  /* 0x0000980001027983 */ /* 0x000f680000100800 */
[----:B------:R-:W2:Y:S04]  /*16f40*/  LDL.LU R8, [R1+0x10] ;  /* 0x0000100001087983 */ /* 0x000ea80000300800 */
[----:B------:R-:W2:Y:S04]  /*16f50*/  LDL.LU.64 R6, [R1+0x8] ;  /* 0x0000080001067983 */ /* 0x000ea80000300a00 */
[----:B------:R-:W2:Y:S01]  /*16f60*/  LDL.LU.64 R4, [R1+0x18] ;  /* 0x0000180001047983 */ /* 0x000ea20000300a00 */
[----:B-1----:R-:W-:-:S03]  /*16f70*/  PRMT R0, R0, 0x7054, R0 ;  /* 0x0000705400007816 */ /* 0x002fc60000000000 */
[----:B------:R-:W2:Y:S01]  /*16f80*/  LDL.LU R11, [R1] ;  /* 0x00000000010b7983 */ /* 0x000ea20000300800 */
[----:B---3--:R-:W-:Y:S01]  /*16f90*/  IMAD.MOV.U32 R14, RZ, RZ, R12 ;  /* 0x000000ffff0e7224 */ /* 0x008fe200078e000c */
[----:B------:R-:W-:Y:S02]  /*16fa0*/  MOV R15, R13 ;  /* 0x0000000d000f7202 */ /* 0x000fe40000000f00 */
[----:B-----5:R-:W-:Y:S02]  /*16fb0*/  ISETP.GE.AND P4, PT, R2, c[0x0][0x220], PT ;  /* 0x0000880002007a0c */ /* 0x020fe40003f86270 */
[----:B----4-:R-:W-:Y:S01]  /*16fc0*/  ISETP.GE.AND P5, PT, R9, c[0x0][0x220], PT ;  /* 0x0000880009007a0c */ /* 0x010fe20003fa6270 */
[----:B--2---:R-:W-:-:S04]  /*16fd0*/  IMAD.WIDE.U32 R12, R11, -0x326172a9, RZ ;  /* 0xcd9e8d570b0c7825 */ /* 0x004fc800078e00ff */
[----:B------:R-:W-:Y:S01]  /*16fe0*/  IMAD.WIDE.U32 R10, R10, -0x326172a9, RZ ;  /* 0xcd9e8d570a0a7825 */ /* 0x000fe200078e00ff */
[-C--:B------:R-:W-:Y:S01]  /*16ff0*/  LOP3.LUT R0, R13, R252.reuse, RZ, 0x3c, !PT ;  /* 0x000000fc0d007212 */ /* 0x080fe200078e3cff */
[----:B------:R1:W-:Y:S03]  /*17000*/  STL.64 [R1+0x60], R12 ;  /* 0x0000600c01007387 */ /* 0x0003e60000100a00 */
[----:B------:R-:W-:Y:S01]  /*17010*/  LOP3.LUT R2, R11, R252, RZ, 0x3c, !PT ;  /* 0x000000fc0b027212 */ /* 0x000fe200078e3cff */
[----:B------:R2:W-:Y:S01]  /*17020*/  STL.64 [R1+0x58], R10 ;  /* 0x0000580a01007387 */ /* 0x0005e20000100a00 */
[----:B------:R-:W-:Y:S02]  /*17030*/  IMAD.MOV.U32 R5, RZ, RZ, R7 ;  /* 0x000000ffff057224 */ /* 0x000fe400078e0007 */
[----:B-1----:R-:W-:-:S04]  /*17040*/  IMAD.WIDE.U32 R12, R8, -0x2daee0ad, RZ ;  /* 0xd2511f53080c7825 */ /* 0x002fc800078e00ff */
[----:B--2---:R-:W-:Y:S01]  /*17050*/  IMAD.WIDE.U32 R10, R0, -0x2daee0ad, RZ ;  /* 0xd2511f53000a7825 */ /* 0x004fe200078e00ff */
[----:B------:R1:W-:Y:S03]  /*17060*/  STL.64 [R1+0x38], R12 ;  /* 0x0000380c01007387 */ /* 0x0003e60000100a00 */
[----:B------:R-:W-:Y:S01]  /*17070*/  IMAD.WIDE.U32 R8, R2, -0x2daee0ad, RZ ;  /* 0xd2511f5302087825 */ /* 0x000fe200078e00ff */
[----:B------:R1:W-:Y:S04]  /*17080*/  STL.64 [R1+0x50], R10 ;  /* 0x0000500a01007387 */ /* 0x0003e80000100a00 */
[----:B------:R1:W-:Y:S04]  /*17090*/  STL.64 [R1+0x68], R4 ;  /* 0x0000680401007387 */ /* 0x0003e80000100a00 */
[----:B------:R1:W-:Y:S01]  /*170a0*/  STL.64 [R1+0x40], R8 ;  /* 0x0000400801007387 */ /* 0x0003e20000100a00 */
[----:B------:R-:W-:Y:S01]  /*170b0*/  ISETP.GE.AND P6, PT, R14, c[0x0][0x220], PT ;  /* 0x000088000e007a0c */ /* 0x000fe20003fc6270 */
[----:B------:R-:W-:Y:S05]  /*170c0*/  BRA `(.L_x_751) ;  /* 0x000003e000007947 */ /* 0x000fea0003800000 */
.L_x_753:
[----:B------:R-:W2:Y:S01]  /*170d0*/  LDL.64 R234, [R1+0x90] ;  /* 0x0000900001ea7983 */ /* 0x000ea20000100a00 */
[----:B------:R-:W-:Y:S02]  /*170e0*/  ULDC.64 UR4, c[0x0][0x198] ;  /* 0x0000660000047ab9 */ /* 0x000fe40000000a00 */
[----:B------:R-:W-:Y:S01]  /*170f0*/  UIADD3 UR36, UR34, -0x2, URZ ;  /* 0xfffffffe22247890 */ /* 0x000fe2000fffe03f */
[----:B------:R-:W3:Y:S03]  /*17100*/  LDL.64 R232, [R1+0x88] ;  /* 0x0000880001e87983 */ /* 0x000ee60000100a00 */
[----:B------:R-:W-:Y:S01]  /*17110*/  USHF.R.S32.HI UR34, URZ, 0x1f, UR36 ;  /* 0x0000001f3f227899 */ /* 0x000fe20008011424 */
[----:B------:R1:W-:Y:S01]  /*17120*/  @P6 STS [R218+0x6000], RZ ;  /* 0x006000ffda006388 */ /* 0x0003e20000000800 */
[----:B------:R-:W-:Y:S02]  /*17130*/  UIMAD.WIDE.U32 UR38, UR36, UR4, URZ ;  /* 0x00000004242672a5 */ /* 0x000fe4000f8e003f */
[----:B------:R-:W-:Y:S01]  /*17140*/  UIMAD UR34, UR34, UR4, URZ ;  /* 0x00000004222272a4 */ /* 0x000fe2000f8e023f */
[----:B------:R1:W-:Y:S03]  /*17150*/  @P6 STS [R218+0x6004], RZ ;  /* 0x006004ffda006388 */ /* 0x0003e60000000800 */
[----:B------:R-:W-:Y:S01]  /*17160*/  UIMAD UR34, UR36, UR5, UR34 ;  /* 0x00000005242272a4 */ /* 0x000fe2000f8e0222 */
[----:B------:R1:W-:Y:S01]  /*17170*/  @P6 STS.64 [R218+0x6008], RZ ;  /* 0x006008ffda006388 */ /* 0x0003e20000000a00 */
[----:B------:R-:W-:Y:S02]  /*17180*/  IMAD.U32 R0, RZ, RZ, UR38 ;  /* 0x00000026ff007e24 */ /* 0x000fe4000f8e00ff */
[----:B------:R-:W-:Y:S01]  /*17190*/  UIADD3 UR34, UR39, UR34, URZ ;  /* 0x0000002227227290 */ /* 0x000fe2000fffe03f */
[----:B------:R-:W-:Y:S05]  /*171a0*/  IMAD.U32 R102, RZ, RZ, UR38 ;  /* 0x00000026ff667e24 */ /* 0x000fea000f8e00ff */
        /* <DEDUP_REMOVED lines=48> */
.L_x_751:
        /* <DEDUP_REMOVED lines=9> */
[----:B------:R-:W-:Y:S06]  /*17540*/  @P6 STS [R218+0x9000], RZ ;  /* 0x009000ffda006388 */ /* 0x000fec0000000800 */
        /* <DEDUP_REMOVED lines=64> */
[----:B------:R-:W-:Y:S05]  /*17950*/  LDSM.16.M88.4 R196, [R216+0x2000] ;  /* 0x00200000d8c4783b */ /* 0x000fea0000000200 */
[-C--:B-1----:R-:W-:Y:S01]  /*17960*/  HMMA.16816.F32.BF16 R20, R64, R32.reuse, RZ ;  /* 0x000000204014723c */ /* 0x082fe200000418ff */
[----:B------:R-:W-:Y:S06]  /*17970*/  LDSM.16.M88.4 R200, [R213+0x7000] ;  /* 0x00700000d5c8783b */ /* 0x000fec0000000200 */
[----:B------:R-:W-:Y:S01]  /*17980*/  LDSM.16.M88.4 R204, [R216+0x3000] ;  /* 0x00300000d8cc783b */ /* 0x000fe20000000200 */
[C---:B------:R-:W-:Y:S05]  /*17990*/  HMMA.16816.F32.BF16 R24, R60.reuse, R32, RZ ;  /* 0x000000203c18723c */ /* 0x040fea00000418ff */
[----:B------:R-:W-:Y:S03]  /*179a0*/  LDSM.16.M88.4 R208, [R213+0x7400] ;  /* 0x00740000d5d0783b */ /* 0x000fe60000000200 */
[-C--:B------:R-:W-:Y:S08]  /*179b0*/  HMMA.16816.F32.BF16 R28, R60, R34.reuse, RZ ;  /* 0x000000223c1c723c */ /* 0x080ff000000418ff */
        /* <DEDUP_REMOVED lines=19> */
[----:B------:R-:W4:Y:S07]  /*17af0*/  LDSM.16.M88.4 R188, [R213+0x7c00] ;  /* 0x007c0000d5bc783b */ /* 0x000f2e0000000200 */
[-C--:B--2---:R-:W-:Y:S08]  /*17b00*/  HMMA.16816.F32.BF16 R36, R176, R192.reuse, R36 ;  /* 0x000000c0b024723c */ /* 0x084ff00000041824 */
[C---:B------:R-:W-:Y:S08]  /*17b10*/  HMMA.16816.F32.BF16 R40, R184.reuse, R192, R40 ;  /* 0x000000c0b828723c */ /* 0x040ff00000041828 */
[-C--:B------:R-:W-:Y:S08]  /*17b20*/  HMMA.16816.F32.BF16 R44, R184, R194.reuse, R44 ;  /* 0x000000c2b82c723c */ /* 0x080ff0000004182c */
[C---:B------:R-:W-:Y:S01]  /*17b30*/  HMMA.16816.F32.BF16 R48, R176.reuse, R194, R48 ;  /* 0x000000c2b030723c */ /* 0x040fe20000041830 */
[----:B------:R-:W-:Y:S07]  /*17b40*/  LDSM.16.M88.4 R192, [R215+0x7800] ;  /* 0x00780000d7c0783b */ /* 0x000fee0000000200 */
[-C--:B-1----:R-:W-:Y:S08]  /*17b50*/  HMMA.16816.F32.BF16 R52, R176, R172.reuse, R52 ;  /* 0x000000acb034723c */ /* 0x082ff00000041834 */
[C---:B------:R-:W-:Y:S08]  /*17b60*/  HMMA.16816.F32.BF16 R56, R184.reuse, R172, R56 ;  /* 0x000000acb838723c */ /* 0x040ff00000041838 */
[-C--:B------:R-:W-:Y:S01]  /*17b70*/  HMMA.16816.F32.BF16 R60, R184, R174.reuse, R60 ;  /* 0x000000aeb83c723c */ /* 0x080fe2000004183c */
[----:B------:R-:W-:Y:S07]  /*17b80*/  LDSM.16.M88.4 R184, [R217+0x3000] ;  /* 0x00300000d9b8783b */ /* 0x000fee0000000200 */
[----:B------:R-:W-:Y:S01]  /*17b90*/  HMMA.16816.F32.BF16 R64, R176, R174, R64 ;  /* 0x000000aeb040723c */ /* 0x000fe20000041840 */
[----:B------:R-:W-:Y:S06]  /*17ba0*/  LDSM.16.M88.4 R172, [R217+0x2000] ;  /* 0x00200000d9ac783b */ /* 0x000fec0000000200 */
[----:B------:R-:W1:Y:S01]  /*17bb0*/  LDSM.16.M88.4 R176, [R215+0x7000] ;  /* 0x00700000d7b0783b */ /* 0x000e620000000200 */
        /* <DEDUP_REMOVED lines=14> */
[----:B------:R-:W2:Y:S07]  /*17ca0*/  LDSM.16.M88.4 R180, [R215+0x7400] ;  /* 0x00740000d7b4783b */ /* 0x000eae0000000200 */
[-C--:B----4-:R-:W-:Y:S08]  /*17cb0*/  HMMA.16816.F32.BF16 R52, R196, R188.reuse, R52 ;  /* 0x000000bcc434723c */ /* 0x090ff00000041834 */
[C---:B------:R-:W-:Y:S08]  /*17cc0*/  HMMA.16816.F32.BF16 R56, R204.reuse, R188, R56 ;  /* 0x000000bccc38723c */ /* 0x040ff00000041838 */
[-C--:B------:R-:W-:Y:S01]  /*17cd0*/  HMMA.16816.F32.BF16 R60, R204, R190.reuse, R60 ;  /* 0x000000becc3c723c */ /* 0x080fe2000004183c */
[----:B------:R-:W-:Y:S07]  /*17ce0*/  LDSM.16.M88.4 R204, [R216+0x5000] ;  /* 0x00500000d8cc783b */ /* 0x000fee0000000200 */
[----:B------:R-:W-:Y:S01]  /*17cf0*/  HMMA.16816.F32.BF16 R64, R196, R190, R64 ;  /* 0x000000bec440723c */ /* 0x000fe20000041840 */
[----:B------:R-:W-:Y:S06]  /*17d00*/  LDSM.16.M88.4 R188, [R216+0x4000] ;  /* 0x00400000d8bc783b */ /* 0x000fec0000000200 */
[----:B------:R-:W3:Y:S01]  /*17d10*/  LDSM.16.M88.4 R196, [R213+0x8000] ;  /* 0x00800000d5c4783b */ /* 0x000ee20000000200 */
        /* <DEDUP_REMOVED lines=21> */
[----:B------:R-:W-:Y:S01]  /*17e70*/  LDSM.16.M88.4 R200, [R215+0x8400] ;  /* 0x00840000d7c8783b */ /* 0x000fe20000000200 */
        /* <DEDUP_REMOVED lines=21> */
[C---:B---3--:R-:W-:Y:S08]  /*17fd0*/  HMMA.16816.F32.BF16 R8, R196.reuse, R192, R8 ;  /* 0x000000c0c408723c */ /* 0x048ff00000041808 */
        /* <DEDUP_REMOVED lines=15> */
.L_x_752:
[----:B------:R-:W-:Y:S01]  /*180d0*/  IMAD.U32 R0, RZ, RZ, UR35 ;  /* 0x00000023ff007e24 */ /* 0x000fe2000f8e00ff */
[----:B------:R-:W2:Y:S01]  /*180e0*/  S2R R2, SR_TID.X ;  /* 0x0000000000027919 */ /* 0x000ea20000002100 */
[----:B------:R-:W-:Y:S02]  /*180f0*/  USHF.L.U32 UR4, UR35, 0x1, URZ ;  /* 0x0000000123047899 */ /* 0x000fe4000800063f */
[----:B------:R-:W-:Y:S02]  /*18100*/  UISETP.GT.AND UP0, UPT, UR35, UR19, UPT ;  /* 0x000000132300728c */ /* 0x000fe4000bf04270 */
[----:B------:R-:W-:Y:S03]  /*18110*/  UMOV UR34, UR35 ;  /* 0x0000002300227c82 */ /* 0x000fe60008000000 */
[----:B------:R-:W-:Y:S04]  /*18120*/  STL [R1+0xb0], R218 ;  /* 0x0000b0da01007387 */ /* 0x000fe80000100800 */
[----:B------:R-:W-:Y:S04]  /*18130*/  STL [R1+0xac], R217 ;  /* 0x0000acd901007387 */ /* 0x000fe80000100800 */
[----:B------:R-:W-:Y:S04]  /*18140*/  STL [R1+0xa8], R216 ;  /* 0x0000a8d801007387 */ /* 0x000fe80000100800 */
[----:B------:R-:W-:Y:S01]  /*18150*/  STL [R1+0xa4], R215 ;  /* 0x0000a4d701007387 */ /* 0x000fe20000100800 */
[----:B--2---:R-:W-:Y:S03]  /*18160*/  IMAD.SHL.U32 R2, R2, 0x2, RZ ;  /* 0x0000000202027824 */ /* 0x004fe600078e00ff */
[----:B------:R-:W-:Y:S02]  /*18170*/  STL [R1+0xa0], R213 ;  /* 0x0000a0d501007387 */ /* 0x000fe40000100800 */
[----:B------:R-:W-:Y:S02]  /*18180*/  LOP3.LUT R2, R2, 0x6, RZ, 0xc0, !PT ;  /* 0x0000000602027812 */ /* 0x000fe400078ec0ff */
[----:B------:R-:W2:Y:S03]  /*18190*/  LDL.64 R246, [R1+0x60] ;  /* 0x0000600001f67983 */ /* 0x000ea60000100a00 */
[----:B------:R-:W-:Y:S03]  /*181a0*/  IMAD R0, R0, 0x40, R2 ;  /* 0x0000004000007824 */ /* 0x000fe600078e0202 */
[----:B------:R-:W3:Y:S01]  /*181b0*/  LDL.64 R244, [R1+0x50] ;  /* 0x0000500001f47983 */ /* 0x000ee20000100a00 */
[--C-:B------:R-:W-:Y:S01]  /*181c0*/  IMAD.IADD R2, R221, 0x1, -R0.reuse ;  /* 0x00000001dd027824 */ /* 0x100fe200078e0a00 */
[----:B------:R-:W-:Y:S01]  /*181d0*/  ISETP.GE.AND P2, PT, R0, R223, PT ;  /* 0x000000df0000720c */ /* 0x000fe20003f46270 */
[----:B------:R-:W-:Y:S01]  /*181e0*/  IMAD.IADD R101, R220, 0x1, -R0 ;  /* 0x00000001dc657824 */ /* 0x000fe200078e0a00 */
[C---:B-1----:R-:W-:Y:S02]  /*181f0*/  IADD3 R179, R0.reuse, 0x1, RZ ;  /* 0x0000000100b37810 */ /* 0x042fe40007ffe0ff */
[----:B------:R-:W4:Y:S01]  /*18200*/  LDL.64 R242, [R1+0x58] ;  /* 0x0000580001f27983 */ /* 0x000f220000100a00 */
[----:B------:R-:W-:Y:S02]  /*18210*/  IABS R2, R2 ;  /* 0x0000000200027213 */ /* 0x000fe40000000000 */
[C---:B------:R-:W-:Y:S02]  /*18220*/  IADD3 R178, R0.reuse, 0x8, RZ ;  /* 0x0000000800b27810 */ /* 0x040fe40007ffe0ff */
[----:B------:R-:W1:Y:S01]  /*18230*/  I2F R180, R2 ;  /* 0x0000000200b47306 */ /* 0x000e620000201400 */
[C---:B------:R-:W-:Y:S01]  /*18240*/  IADD3 R177, R0.reuse, 0x9, RZ ;  /* 0x0000000900b17810 */ /* 0x040fe20007ffe0ff */
[----:B------:R-:W2:Y:S01]  /*18250*/  LDL.64 R238, [R1+0x40] ;  /* 0x0000400001ee7983 */ /* 0x000ea20000100a00 */
[C---:B------:R-:W-:Y:S02]  /*18260*/  IADD3 R176, R0.reuse, 0x10, RZ ;  /* 0x0000001000b07810 */ /* 0x040fe40007ffe0ff */
[C---:B------:R-:W-:Y:S02]  /*18270*/  IADD3 R175, R0.reuse, 0x11, RZ ;  /* 0x0000001100af7810 */ /* 0x040fe40007ffe0ff */
[C---:B------:R-:W-:Y:S01]  /*18280*/  IADD3 R174, R0.reuse, 0x18, RZ ;  /* 0x0000001800ae7810 */ /* 0x040fe20007ffe0ff */
[----:B------:R2:W-:Y:S01]  /*18290*/  STL.64 [R1+0xb8], R220 ;  /* 0x0000b8dc01007387 */ /* 0x0005e20000100a00 */
        /* <DEDUP_REMOVED lines=8> */
[----:B-1----:R-:W-:Y:S01]  /*18320*/  FFMA.FTZ R4, R180, -UR28, R4 ;  /* 0x8000001cb4047c23 */ /* 0x002fe20008010004 */
[----:B------:R-:W-:Y:S01]  /*18330*/  IABS R2, R101 ;  /* 0x0000006500027213 */ /* 0x000fe20000000000 */
[----:B------:R-:W-:Y:S01]  /*18340*/  IMAD.IADD R101, R219, 0x1, -R0 ;  /* 0x00000001db657824 */ /* 0x000fe200078e0a00 */
[C---:B------:R-:W-:Y:S02]  /*18350*/  ISETP.GE.AND P0, PT, R0.reuse, R222, PT ;  /* 0x000000de0000720c */ /* 0x040fe40003f06270 */
[----:B------:R-:W1:Y:S01]  /*18360*/  I2F R181, R2 ;  /* 0x0000000200b57306 */ /* 0x000e620000201400 */
[C---:B------:R-:W-:Y:S02]  /*18370*/  ISETP.GE.OR P3, PT, R0.reuse, R230, !P3 ;  /* 0x000000e60000720c */ /* 0x040fe40005f66670 */
[C---:B------:R-:W-:Y:S02]  /*18380*/  ISETP.GE.OR P1, PT, R0.reuse, R229, !P1 ;  /* 0x000000e50000720c */ /* 0x040fe40004f26670 */
[C---:B------:R-:W-:Y:S02]  /*18390*/  ISETP.GE.OR P2, PT, R0.reuse, R228, !P2 ;  /* 0x000000e40000720c */ /* 0x040fe40005746670 */
[----:B------:R-:W-:Y:S01]  /*183a0*/  ISETP.GE.OR P0, PT, R0, R227, !P0 ;  /* 0x000000e30000720c */ /* 0x000fe20004706670 */
[----:B-1----:R-:W-:Y:S01]  /*183b0*/  FFMA.FTZ R6, R181, -UR28, R6 ;  /* 0x8000001cb5067c23 */ /* 0x002fe20008010006 */
[----:B------:R-:W-:Y:S01]  /*183c0*/  IABS R2, R101 ;  /* 0x0000006500027213 */ /* 0x000fe20000000000 */
[----:B------:R-:W-:Y:S02]  /*183d0*/  IMAD.IADD R101, R226, 0x1, -R0 ;  /* 0x00000001e2657824 */ /* 0x000fe400078e0a00 */
[----:B------:R-:W-:Y:S01]  /*183e0*/  IMAD.IADD R181, R220, 0x1, -R103 ;  /* 0x00000001dcb57824 */ /* 0x000fe200078e0a67 */
[----:B------:R-:W1:Y:S04]  /*183f0*/  I2F R184, R2 ;  /* 0x0000000200b87306 */ /* 0x000e680000201400 */
[----:B------:R-:W-:Y:S06]  /*18400*/  IABS R181, R181 ;  /* 0x000000b500b57213 */ /* 0x000fec0000000000 */
[----:B------:R1:W1:Y:S02]  /*18410*/  I2F R191, R181 ;  /* 0x000000b500bf7306 */ /* 0x0002640000201400 */
[----:B-1----:R-:W-:Y:S01]  /*18420*/  FFMA.FTZ R8, R184, -UR28, R8 ;  /* 0x8000001cb8087c23 */ /* 0x002fe20008010008 */
[----:B------:R-:W-:Y:S01]  /*18430*/  IABS R2, R101 ;  /* 0x0000006500027213 */ /* 0x000fe20000000000 */
[----:B------:R-:W-:Y:S06]  /*18440*/  IMAD.IADD R101, R221, 0x1, -R179 ;  /* 0x00000001dd657824 */ /* 0x000fec00078e0ab3 */
[----:B------:R-:W1:Y:S01]  /*18450*/  I2F R183, R2 ;  /* 0x0000000200b77306 */ /* 0x000e620000201400 */
[----:B------:R-:W-:Y:S02]  /*18460*/  IMAD.IADD R181, R220, 0x1, -R102 ;  /* 0x00000001dcb57824 */ /* 0x000fe400078e0a66 */
[----:B------:R-:W-:Y:S02]  /*18470*/  FFMA.FTZ R51, R191, -UR28, R51 ;  /* 0x8000001cbf337c23 */ /* 0x000fe40008010033 */
[----:B-1----:R-:W-:Y:S01]  /*18480*/  FFMA.FTZ R10, R183, -UR28, R10 ;  /* 0x8000001cb70a7c23 */ /* 0x002fe2000801000a */
[----:B------:R-:W-:Y:S02]  /*18490*/  IABS R2, R101 ;  /* 0x0000006500027213 */ /* 0x000fe40000000000 */
[C---:B------:R-:W-:Y:S02]  /*184a0*/  IADD3 R101, R221.reuse, -R178, RZ ;  /* 0x800000b2dd657210 */ /* 0x040fe40007ffe0ff */
[----:B------:R-:W1:Y:S02]  /*184b0*/  I2F R182, R2 ;  /* 0x0000000200b67306 */ /* 0x000e640000201400 */
[----:B-1----:R-:W-:Y:S01]  /*184c0*/  FFMA.FTZ R5, R182, -UR28, R5 ;  /* 0x8000001cb6057c23 */ /* 0x002fe20008010005 */
[----:B------:R-:W-:Y:S01]  /*184d0*/  IABS R2, R101 ;  /* 0x0000006500027213 */ /* 0x000fe20000000000 */
[----:B------:R-:W-:Y:S02]  /*184e0*/  IMAD.IADD R101, R221, 0x1, -R177 ;  /* 0x00000001dd657824 */ /* 0x000fe400078e0ab1 */
[----:B------:R-:W-:Y:S04]  /*184f0*/  IMAD.U32 R182, RZ, RZ, UR33 ;  /* 0x00000021ffb67e24 */ /* 0x000fe8000f8e00ff */
[----:B------:R-:W1:Y:S02]  /*18500*/  I2F R185, R2 ;  /* 0x0000000200b97306 */ /* 0x000e640000201400 */
[----:B-1----:R-:W-:Y:S01]  /*18510*/  FFMA.FTZ R16, R185, -UR28, R16 ;  /* 0x8000001cb9107c23 */ /* 0x002fe20008010010 */
[----:B------:R-:W-:Y:S01]  /*18520*/  IABS R2, R101 ;  /* 0x0000006500027213 */ /* 0x000fe20000000000 */
[----:B------:R-:W-:Y:S06]  /*18530*/  IMAD.IADD R101, R220, 0x1, -R179 ;  /* 0x00000001dc657824 */ /* 0x000fec00078e0ab3 */
[----:B------:R-:W1:Y:S02]  /*18540*/  I2F R186, R2 ;  /* 0x0000000200ba7306 */ /* 0x000e640000201400 */
[----:B-1----:R-:W-:Y:S01]  /*18550*/  FFMA.FTZ R17, R186, -UR28, R17 ;  /* 0x8000001cba117c23 */ /* 0x002fe20008010011 */
[----:B------:R-:W-:Y:S01]  /*18560*/  IABS R2, R101 ;  /* 0x0000006500027213 */ /* 0x000fe20000000000 */
[----:B------:R-:W-:Y:S06]  /*18570*/  IMAD.IADD R101, R221, 0x1, -R176 ;  /* 0x00000001dd657824 */ /* 0x000fec00078e0ab0 */
[----:B------:R-:W1:Y:S02]  /*18580*/  I2F R208, R2 ;  /* 0x0000000200d07306 */ /* 0x000e640000201400 */
[----:B-1----:R-:W-:Y:S01]  /*18590*/  FFMA.FTZ R7, R208, -UR28, R7 ;  /* 0x8000001cd0077c23 */ /* 0x002fe20008010007 */
[----:B------:R-:W-:Y:S01]  /*185a0*/  IABS R2, R101 ;  /* 0x0000006500027213 */ /* 0x000fe20000000000 */
[C---:B------:R-:W-:Y:S06]  /*185b0*/  IMAD.IADD R101, R220.reuse, 0x1, -R178 ;  /* 0x00000001dc657824 */ /* 0x040fec00078e0ab2 */
        /* <DEDUP_REMOVED lines=18> */
[----:B------:R-:W-:Y:S02]  /*186e0*/  IABS R2, R101 ;  /* 0x0000006500027213 */ /* 0x000fe40000000000 */
[----:B------:R-:W-:Y:S05]  /*186f0*/  IADD3 R101, R221, -R173, RZ ;  /* 0x800000addd657210 */ /* 0x000fea0007ffe0ff */
        /* <DEDUP_REMOVED lines=47> */
[----:B------:R-:W-:Y:S05]  /*189f0*/  IADD3 R101, R0, 0x31, RZ ;  /* 0x0000003100657810 */ /* 0x000fea0007ffe0ff */
[----:B------:R-:W1:Y:S01]  /*18a00*/  I2F R193, R2 ;  /* 0x0000000200c17306 */ /* 0x000e620000201400 */
[----:B------:R-:W-:Y:S01]  /*18a10*/  FSEL R194, R10, -INF , !P0 ;  /* 0xff8000000ac27808 */ /* 0x000fe20004000000 */
[----:B------:R-:W-:Y:S01]  /*18a20*/  IMAD.IADD R180, R221, 0x1, -R101 ;  /* 0x00000001ddb47824 */ /* 0x000fe200078e0a65 */
[C---:B------:R-:W-:Y:S04]  /*18a30*/  ISETP.GE.AND P0, PT, R179.reuse, R224, PT ;  /* 0x000000e0b300720c */ /* 0x040fe80003f06270 */
[----:B------:R-:W-:Y:S04]  /*18a40*/  ISETP.GE.OR P0, PT, R179, R229, !P0 ;  /* 0x000000e5b300720c */ /* 0x000fe80004706670 */
[----:B------:R-:W-:Y:S02]  /*18a50*/  FSEL R191, R7, -INF , !P0 ;  /* 0xff80000007bf7808 */ /* 0x000fe40004000000 */
[C---:B------:R-:W-:Y:S04]  /*18a60*/  ISETP.GE.AND P0, PT, R179.reuse, R222, PT ;  /* 0x000000deb300720c */ /* 0x040fe80003f06270 */
[----:B------:R-:W-:Y:S01]  /*18a70*/  ISETP.GE.OR P0, PT, R179, R227, !P0 ;  /* 0x000000e3b300720c */ /* 0x000fe20004706670 */
[----:B-1----:R-:W-:Y:S01]  /*18a80*/  FFMA.FTZ R50, R193, -UR28, R50 ;  /* 0x8000001cc1327c23 */ /* 0x002fe20008010032 */
[----:B------:R-:W-:Y:S02]  /*18a90*/  IABS R2, R180 ;  /* 0x000000b400027213 */ /* 0x000fe40000000000 */
[----:B------:R-:W-:Y:S02]  /*18aa0*/  FSEL R193, R8, -INF , !P2 ;  /* 0xff80000008c17808 */ /* 0x000fe40005000000 */
[----:B------:R-:W1:Y:S01]  /*18ab0*/  I2F R192, R2 ;  /* 0x0000000200c07306 */ /* 0x000e620000201400 */
[CC--:B------:R-:W-:Y:S04]  /*18ac0*/  ISETP.GE.AND P2, PT, R177.reuse, R225.reuse, PT ;  /* 0x000000e1b100720c */ /* 0x0c0fe80003f46270 */
[----:B------:R-:W-:Y:S01]  /*18ad0*/  ISETP.GE.OR P2, PT, R177, R230, !P2 ;  /* 0x000000e6b100720c */ /* 0x000fe20005746670 */
[----:B-1----:R-:W-:Y:S01]  /*18ae0*/  FFMA.FTZ R53, R192, -UR28, R53 ;  /* 0x8000001cc0357c23 */ /* 0x002fe20008010035 */
[C---:B------:R-:W-:Y:S02]  /*18af0*/  IADD3 R2, R0.reuse, 0x38, RZ ;  /* 0x0000003800027810 */ /* 0x040fe40007ffe0ff */
[----:B------:R-:W-:Y:S02]  /*18b00*/  IADD3 R0, R0, 0x39, RZ ;  /* 0x0000003900007810 */ /* 0x000fe40007ffe0ff */
[----:B------:R-:W-:Y:S01]  /*18b10*/  FSEL R192, R6, -INF , !P1 ;  /* 0xff80000006c07808 */ /* 0x000fe20004800000 */
[----:B------:R-:W-:Y:S01]  /*18b20*/  IMAD.IADD R180, R221, 0x1, -R2 ;  /* 0x00000001ddb47824 */ /* 0x000fe200078e0a02 */
[C---:B------:R-:W-:Y:S01]  /*18b30*/  ISETP.GE.AND P1, PT, R178.reuse, R225, PT ;  /* 0x000000e1b200720c */ /* 0x040fe20003f26270 */
[----:B------:R-:W-:Y:S03]  /*18b40*/  IMAD.IADD R6, R219, 0x1, -R178 ;  /* 0x00000001db067824 */ /* 0x000fe600078e0ab2 */
[----:B------:R-:W-:Y:S02]  /*18b50*/  IABS R180, R180 ;  /* 0x000000b400b47213 */ /* 0x000fe40000000000 */
[----:B------:R-:W-:Y:S02]  /*18b60*/  ISETP.GE.OR P1, PT, R178, R230, !P1 ;  /* 0x000000e6b200720c */ /* 0x000fe40004f26670 */
[----:B------:R-:W1:Y:S02]  /*18b70*/  I2F R190, R180 ;  /* 0x000000b400be7306 */ /* 0x000e640000201400 */
[----:B-1----:R-:W-:Y:S01]  /*18b80*/  FFMA.FTZ R64, R190, -UR28, R64 ;  /* 0x8000001cbe407c23 */ /* 0x002fe20008010040 */
[----:B------:R-:W-:Y:S01]  /*18b90*/  IABS R180, R181 ;  /* 0x000000b500b47213 */ /* 0x000fe20000000000 */
[----:B------:R-:W-:Y:S06]  /*18ba0*/  IMAD.IADD R181, R221, 0x1, -R0 ;  /* 0x00000001ddb57824 */ /* 0x000fec00078e0a00 */
[----:B------:R-:W1:Y:S02]  /*18bb0*/  I2F R187, R180 ;  /* 0x000000b400bb7306 */ /* 0x000e640000201400 */
[----:B-1----:R-:W-:Y:S01]  /*18bc0*/  FFMA.FTZ R54, R187, -UR28, R54 ;  /* 0x8000001cbb367c23 */ /* 0x002fe20008010036 */
[----:B------:R-:W-:Y:S01]  /*18bd0*/  IABS R180, R181 ;  /* 0x000000b500b47213 */ /* 0x000fe20000000000 */
[----:B------:R-:W-:Y:S01]  /*18be0*/  IMAD.IADD R181, R220, 0x1, -R101 ;  /* 0x00000001dcb57824 */ /* 0x000fe200078e0a65 */
[----:B------:R-:W-:Y:S01]  /*18bf0*/  FSEL R187, R4, -INF , !P3 ;  /* 0xff80000004bb7808 */ /* 0x000fe20005800000 */
[----:B------:R-:W-:Y:S04]  /*18c00*/  IMAD.IADD R4, R219, 0x1, -R179 ;  /* 0x00000001db047824 */ /* 0x000fe800078e0ab3 */
[----:B------:R-:W1:Y:S01]  /*18c10*/  I2F R186, R180 ;  /* 0x000000b400ba7306 */ /* 0x000e620000201400 */
[CC--:B------:R-:W-:Y:S02]  /*18c20*/  ISETP.GE.AND P3, PT, R179.reuse, R225.reuse, PT ;  /* 0x000000e1b300720c */ /* 0x0c0fe40003f66270 */
[----:B------:R-:W-:Y:S02]  /*18c30*/  IABS R4, R4 ;  /* 0x0000000400047213 */ /* 0x000fe40000000000 */
[-C--:B------:R-:W-:Y:S04]  /*18c40*/  ISETP.GE.OR P3, PT, R179, R230.reuse, !P3 ;  /* 0x000000e6b300720c */ /* 0x080fe80005f66670 */
[----:B------:R-:W-:Y:S01]  /*18c50*/  FSEL R190, R5, -INF , !P3 ;  /* 0xff80000005be7808 */ /* 0x000fe20005800000 */
[----:B------:R-:W-:Y:S01]  /*18c60*/  IMAD.IADD R5, R219, 0x1, -R177 ;  /* 0x00000001db057824 */ /* 0x000fe200078e0ab1 */
[CC--:B------:R-:W-:Y:S04]  /*18c70*/  ISETP.GE.AND P3, PT, R176.reuse, R225.reuse, PT ;  /* 0x000000e1b000720c */ /* 0x0c0fe80003f66270 */
[-C--:B------:R-:W-:Y:S04]  /*18c80*/  ISETP.GE.OR P3, PT, R176, R230.reuse, !P3 ;  /* 0x000000e6b000720c */ /* 0x080fe80005f66670 */
[----:B------:R-:W-:Y:S02]  /*18c90*/  FSEL R233, R20, -INF , !P3 ;  /* 0xff80000014e97808 */ /* 0x000fe40005800000 */
[C---:B------:R-:W-:Y:S01]  /*18ca0*/  ISETP.GE.AND P3, PT, R175.reuse, R225, PT ;  /* 0x000000e1af00720c */ /* 0x040fe20003f66270 */
[----:B-1----:R-:W-:Y:S01]  /*18cb0*/  FFMA.FTZ R65, R186, -UR28, R65 ;  /* 0x8000001cba417c23 */ /* 0x002fe20008010041 */
[----:B------:R-:W-:Y:S02]  /*18cc0*/  IABS R180, R181 ;  /* 0x000000b500b47213 */ /* 0x000fe40000000000 */
[----:B------:R-:W-:Y:S02]  /*18cd0*/  ISETP.GE.OR P3, PT, R175, R230, !P3 ;  /* 0x000000e6af00720c */ /* 0x000fe40005f66670 */
[----:B------:R-:W-:Y:S01]  /*18ce0*/  MOV R181, R180 ;  /* 0x000000b400b57202 */ /* 0x000fe20000000f00 */
[----:B------:R-:W-:Y:S01]  /*18cf0*/  IMAD.IADD R180, R220, 0x1, -R2 ;  /* 0x00000001dcb47824 */ /* 0x000fe200078e0a02 */
[----:B------:R-:W-:Y:S02]  /*18d00*/  FSEL R232, R21, -INF , !P3 ;  /* 0xff80000015e87808 */ /* 0x000fe40005800000 */
[----:B------:R1:W1:Y:S01]  /*18d10*/  I2F R185, R181 ;  /* 0x000000b500b97306 */ /* 0x0002620000201400 */
[CC--:B------:R-:W-:Y:S02]  /*18d20*/  ISETP.GE.AND P3, PT, R174.reuse, R225.reuse, PT ;  /* 0x000000e1ae00720c */ /* 0x0c0fe40003f66270 */
[----:B------:R-:W-:Y:S02]  /*18d30*/  IABS R180, R180 ;  /* 0x000000b400b47213 */ /* 0x000fe40000000000 */
[-C--:B------:R-:W-:Y:S04]  /*18d40*/  ISETP.GE.OR P3, PT, R174, R230.reuse, !P3 ;  /* 0x000000e6ae00720c */ /* 0x080fe80005f66670 */
[----:B------:R-:W-:Y:S01]  /*18d50*/  FSEL R210, R32, -INF , !P3 ;  /* 0xff80000020d27808 */ /* 0x000fe20005800000 */
[----:B------:R-:W3:Y:S01]  /*18d60*/  I2F R184, R180 ;  /* 0x000000b400b87306 */ /* 0x000ee20000201400 */
[CC--:B------:R-:W-:Y:S04]  /*18d70*/  ISETP.GE.AND P3, PT, R173.reuse, R225.reuse, PT ;  /* 0x000000e1ad00720c */ /* 0x0c0fe80003f66270 */
[-C--:B------:R-:W-:Y:S04]  /*18d80*/  ISETP.GE.OR P3, PT, R173, R230.reuse, !P3 ;  /* 0x000000e6ad00720c */ /* 0x080fe80005f66670 */
[----:B------:R-:W-:Y:S02]  /*18d90*/  FSEL R209, R33, -INF , !P3 ;  /* 0xff80000021d17808 */ /* 0x000fe40005800000 */
[----:B------:R-:W-:Y:S01]  /*18da0*/  ISETP.GE.AND P3, PT, R172, R225, PT ;  /* 0x000000e1ac00720c */ /* 0x000fe20003f66270 */
[----:B-1----:R-:W-:Y:S03]  /*18db0*/  IMAD.IADD R181, R220, 0x1, -R0 ;  /* 0x00000001dcb57824 */ /* 0x002fe600078e0a00 */
[----:B------:R-:W-:Y:S01]  /*18dc0*/  ISETP.GE.OR P3, PT, R172, R230, !P3 ;  /* 0x000000e6ac00720c */ /* 0x000fe20005f66670 */
[----:B------:R-:W-:Y:S01]  /*18dd0*/  FFMA.FTZ R55, R185, -UR28, R55 ;  /* 0x8000001cb9377c23 */ /* 0x000fe20008010037 */
[----:B--2---:R-:W2:Y:S01]  /*18de0*/  LDL.64 R220, [R1+0x38] ;  /* 0x0000380001dc7983 */ /* 0x004ea20000100a00 */
[----:B------:R-:W-:Y:S02]  /*18df0*/  FSEL R185, R17, -INF , !P2 ;  /* 0xff80000011b97808 */ /* 0x000fe40005000000 */
[C---:B------:R-:W-:Y:S02]  /*18e00*/  ISETP.GE.AND P2, PT, R179.reuse, R223, PT ;  /* 0x000000dfb300720c */ /* 0x040fe40003f46270 */
[----:B------:R-:W-:Y:S01]  /*18e10*/  FSEL R240, R36, -INF , !P3 ;  /* 0xff80000024f07808 */ /* 0x000fe20005800000 */
[----:B------:R-:W-:Y:S01]  /*18e20*/  STL [R1+0xc0], R225 ;  /* 0x0000c0e101007387 */ /* 0x000fe20000100800 */
[----:B---3--:R-:W-:Y:S01]  /*18e30*/  FFMA.FTZ R66, R184, -UR28, R66 ;  /* 0x8000001cb8427c23 */ /* 0x008fe20008010042 */
[----:B------:R-:W-:Y:S02]  /*18e40*/  IABS R180, R181 ;  /* 0x000000b500b47213 */ /* 0x000fe40000000000 */
[----:B------:R-:W-:Y:S02]  /*18e50*/  ISETP.GE.OR P2, PT, R179, R228, !P2 ;  /* 0x000000e4b300720c */ /* 0x000fe40005746670 */
[C---:B------:R-:W-:Y:S01]  /*18e60*/  ISETP.GE.AND P3, PT, R107.reuse, R225, PT ;  /* 0x000000e16b00720c */ /* 0x040fe20003f66270 */
[----:B------:R-:W-:Y:S01]  /*18e70*/  IMAD.MOV.U32 R181, RZ, RZ, R180 ;  /* 0x000000ffffb57224 */ /* 0x000fe200078e00b4 */
[----:B------:R-:W-:Y:S02]  /*18e80*/  FSEL R184, R16, -INF , !P1 ;  /* 0xff80000010b87808 */ /* 0x000fe40004800000 */
[----:B------:R-:W-:Y:S02]  /*18e90*/  IADD3 R179, R226, -R179, RZ ;  /* 0x800000b3e2b37210 */ /* 0x000fe40007ffe0ff */
[C---:B------:R-:W-:Y:S02]  /*18ea0*/  ISETP.GE.AND P1, PT, R178.reuse, R224, PT ;  /* 0x000000e0b200720c */ /* 0x040fe40003f26270 */
[----:B------:R-:W-:Y:S02]  /*18eb0*/  ISETP.GE.OR P3, PT, R107, R230, !P3 ;  /* 0x000000e66b00720c */ /* 0x000fe40005f66670 */
[----:B------:R-:W-:Y:S02]  /*18ec0*/  ISETP.GE.OR P1, PT, R178, R229, !P1 ;  /* 0x000000e5b200720c */ /* 0x000fe40004f26670 */
[----:B------:R-:W-:Y:S02]  /*18ed0*/  FSEL R241, R37, -INF , !P3 ;  /* 0xff80000025f17808 */ /* 0x000fe40005800000 */
[----:B------:R-:W-:Y:S02]  /*18ee0*/  FSEL R186, R18, -INF , !P1 ;  /* 0xff80000012ba7808 */ /* 0x000fe40004800000 */
[C---:B------:R-:W-:Y:S02]  /*18ef0*/  ISETP.GE.AND P1, PT, R177.reuse, R224, PT ;  /* 0x000000e0b100720c */ /* 0x040fe40003f26270 */
[C---:B------:R-:W-:Y:S02]  /*18f00*/  ISETP.GE.AND P3, PT, R104.reuse, R225, PT ;  /* 0x000000e16800720c */ /* 0x040fe40003f66270 */
[----:B------:R-:W-:Y:S02]  /*18f10*/  ISETP.GE.OR P1, PT, R177, R229, !P1 ;  /* 0x000000e5b100720c */ /* 0x000fe40004f26670 */
[-C--:B------:R-:W-:Y:S04]  /*18f20*/  ISETP.GE.OR P3, PT, R104, R230.reuse, !P3 ;  /* 0x000000e66800720c */ /* 0x080fe80005f66670 */
[----:B------:R-:W-:Y:S02]  /*18f30*/  FSEL R235, R48, -INF , !P3 ;  /* 0xff80000030eb7808 */ /* 0x000fe40005800000 */
[CC--:B------:R-:W-:Y:S04]  /*18f40*/  ISETP.GE.AND P3, PT, R103.reuse, R225.reuse, PT ;  /* 0x000000e16700720c */ /* 0x0c0fe80003f66270 */
        /* <DEDUP_REMOVED lines=11> */
[C---:B------:R-:W-:Y:S04]  /*19000*/  ISETP.GE.AND P3, PT, R0.reuse, R225, PT ;  /* 0x000000e10000720c */ /* 0x040fe80003f66270 */
[----:B------:R-:W-:Y:S04]  /*19010*/  ISETP.GE.OR P3, PT, R0, R230, !P3 ;  /* 0x000000e60000720c */ /* 0x000fe80005f66670 */
[----:B------:R-:W-:Y:S02]  /*19020*/  FSEL R248, R65, -INF , !P3 ;  /* 0xff80000041f87808 */ /* 0x000fe40005800000 */
[C---:B------:R-:W-:Y:S04]  /*19030*/  ISETP.GE.AND P3, PT, R2.reuse, R224, PT ;  /* 0x000000e00200720c */ /* 0x040fe80003f66270 */
[----:B------:R-:W-:Y:S04]  /*19040*/  ISETP.GE.OR P3, PT, R2, R229, !P3 ;  /* 0x000000e50200720c */ /* 0x000fe80005f66670 */
[----:B------:R-:W-:Y:S02]  /*19050*/  FSEL R215, R66, -INF , !P3 ;  /* 0xff80000042d77808 */ /* 0x000fe40005800000 */
[CC--:B------:R-:W-:Y:S04]  /*19060*/  ISETP.GE.AND P3, PT, R178.reuse, R223.reuse, PT ;  /* 0x000000dfb200720c */ /* 0x0c0fe80003f66270 */
[----:B------:R-:W-:Y:S02]  /*19070*/  ISETP.GE.OR P3, PT, R178, R228, !P3 ;  /* 0x000000e4b200720c */ /* 0x000fe40005f66670 */
[----:B--2---:R-:W-:Y:S02]  /*19080*/  LOP3.LUT R183, R239, UR15, R220, 0x96, !PT ;  /* 0x0000000fefb77c12 */ /* 0x004fe4000f8e96dc */
[----:B------:R-:W-:Y:S01]  /*19090*/  LOP3.LUT R182, R221, UR4, R182, 0x96, !PT ;  /* 0x00000004ddb67c12 */ /* 0x000fe2000f8e96b6 */
[----:B------:R-:W-:Y:S01]  /*190a0*/  UIADD3 UR4, UR4, 0x1, URZ ;  /* 0x0000000104047890 */ /* 0x000fe2000fffe03f */
[----:B------:R-:W-:Y:S01]  /*190b0*/  LOP3.LUT R180, R245, UR15, R220, 0x96, !PT ;  /* 0x0000000ff5b47c12 */ /* 0x000fe2000f8e96dc */
[----:B------:R-:W-:Y:S02]  /*190c0*/  IMAD.WIDE.U32 R188, R183, -0x326172a9, RZ ;  /* 0xcd9e8d57b7bc7825 */ /* 0x000fe400078e00ff */
[----:B------:R-:W1:Y:S02]  /*190d0*/  I2F R183, R4 ;  /* 0x0000000400b77306 */ /* 0x000e640000201400 */
[----:B------:R-:W-:Y:S05]  /*190e0*/  IMAD.WIDE.U32 R198, R182, -0x326172a9, RZ ;  /* 0xcd9e8d57b6c67825 */ /* 0x000fea00078e00ff */
[C---:B------:R-:W-:Y:S02]  /*190f0*/  LOP3.LUT R202, R199.reuse, UR16, R246, 0x96, !PT ;  /* 0x00000010c7ca7c12 */ /* 0x040fe4000f8e96f6 */
[----:B----4-:R-:W-:Y:S01]  /*19100*/  LOP3.LUT R199, R199, UR16, R242, 0x96, !PT ;  /* 0x00000010c7c77c12 */ /* 0x010fe2000f8e96f2 */
[----:B------:R-:W2:Y:S01]  /*19110*/  I2F R182, R181 ;  /* 0x000000b500b67306 */ /* 0x000ea20000201400 */
[--C-:B------:R-:W-:Y:S01]  /*19120*/  LOP3.LUT R204, R189, UR14, R198.reuse, 0x96, !PT ;  /* 0x0000000ebdcc7c12 */ /* 0x100fe2000f8e96c6 */
[----:B-1----:R-:W-:Y:S01]  /*19130*/  FFMA.FTZ R9, R183, -UR28, R9 ;  /* 0x8000001cb7097c23 */ /* 0x002fe20008010009 */
[----:B------:R-:W-:Y:S04]  /*19140*/  IABS R4, R6 ;  /* 0x0000000600047213 */ /* 0x000fe80000000000 */
[----:B------:R-:W-:Y:S02]  /*19150*/  FSEL R33, R9, -INF , !P2 ;  /* 0xff80000009217808 */ /* 0x000fe40005000000 */
[C---:B------:R-:W-:Y:S01]  /*19160*/  ISETP.GE.AND P2, PT, R177.reuse, R223, PT ;  /* 0x000000dfb100720c */ /* 0x040fe20003f46270 */
[----:B--2---:R-:W-:Y:S03]  /*19170*/  FFMA.FTZ R67, R182, -UR28, R67 ;  /* 0x8000001cb6437c23 */ /* 0x004fe60008010043 */
[----:B------:R-:W-:Y:S01]  /*19180*/  ISETP.GE.OR P2, PT, R177, R228, !P2 ;  /* 0x000000e4b100720c */ /* 0x000fe20005746670 */
[----:B------:R-:W-:Y:S01]  /*19190*/  IMAD.WIDE.U32 R180, R180, -0x326172a9, RZ ;  /* 0xcd9e8d57b4b47825 */ /* 0x000fe200078e00ff */
[----:B------:R-:W1:Y:S04]  /*191a0*/  I2F R182, R4 ;  /* 0x0000000400b67306 */ /* 0x000e680000201400 */
[----:B------:R-:W-:Y:S01]  /*191b0*/  LOP3.LUT R198, R181, UR14, R198, 0x96, !PT ;  /* 0x0000000eb5c67c12 */ /* 0x000fe2000f8e96c6 */
[----:B-1----:R-:W-:Y:S01]  /*191c0*/  FFMA.FTZ R12, R182, -UR28, R12 ;  /* 0x8000001cb60c7c23 */ /* 0x002fe2000801000c */
[----:B------:R-:W-:Y:S01]  /*191d0*/  IABS R4, R5 ;  /* 0x0000000500047213 */ /* 0x000fe20000000000 */
[----:B------:R-:W-:Y:S03]  /*191e0*/  IMAD.IADD R5, R219, 0x1, -R176 ;  /* 0x00000001db057824 */ /* 0x000fe600078e0ab0 */
[----:B------:R-:W1:Y:S02]  /*191f0*/  I2F R16, R4 ;  /* 0x0000000400107306 */ /* 0x000e640000201400 */
[----:B-1----:R-:W-:Y:S01]  /*19200*/  FFMA.FTZ R13, R16, -UR28, R13 ;  /* 0x8000001c100d7c23 */ /* 0x002fe2000801000d */
[----:B------:R-:W-:Y:S02]  /*19210*/  IABS R4, R5 ;  /* 0x0000000500047213 */ /* 0x000fe40000000000 */
[----:B------:R-:W-:Y:S05]  /*19220*/  IABS R5, R179 ;  /* 0x000000b300057213 */ /* 0x000fea0000000000 */
[----:B------:R1:W2:Y:S01]  /*19230*/  I2F R7, R4 ;  /* 0x0000000400077306 */ /* 0x0002a20000201400 */
[----:B------:R-:W-:Y:S02]  /*19240*/  FSEL R36, R13, -INF , !P2 ;  /* 0xff8000000d247808 */ /* 0x000fe40005000000 */
[----:B------:R-:W-:Y:S02]  /*19250*/  ISETP.GE.AND P2, PT, R175, R223, PT ;  /* 0x000000dfaf00720c */ /* 0x000fe40003f46270 */
[----:B------:R-:W-:Y:S02]  /*19260*/  FSEL R179, R19, -INF , !P1 ;  /* 0xff80000013b37808 */ /* 0x000fe40004800000 */
[C---:B------:R-:W-:Y:S02]  /*19270*/  ISETP.GE.AND P1, PT, R176.reuse, R224, PT ;  /* 0x000000e0b000720c */ /* 0x040fe40003f26270 */
[C---:B------:R-:W-:Y:S01]  /*19280*/  ISETP.GE.OR P2, PT, R175.reuse, R228, !P2 ;  /* 0x000000e4af00720c */ /* 0x040fe20005746670 */
[----:B------:R3:W4:Y:S01]  /*19290*/  I2F R195, R5 ;  /* 0x0000000500c37306 */ /* 0x0007220000201400 */
[-C--:B------:R-:W-:Y:S04]  /*192a0*/  ISETP.GE.OR P1, PT, R176, R229.reuse, !P1 ;  /* 0x000000e5b000720c */ /* 0x080fe80004f26670 */
[----:B------:R-:W-:Y:S02]  /*192b0*/  FSEL R231, R22, -INF , !P1 ;  /* 0xff80000016e77808 */ /* 0x000fe40004800000 */
[CC--:B------:R-:W-:Y:S04]  /*192c0*/  ISETP.GE.AND P1, PT, R175.reuse, R224.reuse, PT ;  /* 0x000000e0af00720c */ /* 0x0c0fe80003f26270 */
[-C--:B------:R-:W-:Y:S01]  /*192d0*/  ISETP.GE.OR P1, PT, R175, R229.reuse, !P1 ;  /* 0x000000e5af00720c */ /* 0x080fe20004f26670 */
[----:B-1----:R-:W-:Y:S03]  /*192e0*/  IMAD.IADD R4, R219, 0x1, -R175 ;  /* 0x00000001db047824 */ /* 0x002fe600078e0aaf */
[----:B------:R-:W-:Y:S01]  /*192f0*/  FSEL R211, R23, -INF , !P1 ;  /* 0xff80000017d37808 */ /* 0x000fe20004800000 */
[----:B--2---:R-:W-:Y:S01]  /*19300*/  FFMA.FTZ R24, R7, -UR28, R24 ;  /* 0x8000001c07187c23 */ /* 0x004fe20008010018 */
[C---:B------:R-:W-:Y:S02]  /*19310*/  ISETP.GE.AND P1, PT, R174.reuse, R224, PT ;  /* 0x000000e0ae00720c */ /* 0x040fe40003f26270 */
[----:B------:R-:W-:Y:S02]  /*19320*/  IABS R4, R4 ;  /* 0x0000000400047213 */ /* 0x000fe40000000000 */
[-C--:B------:R-:W-:Y:S02]  /*19330*/  ISETP.GE.OR P1, PT, R174, R229.reuse, !P1 ;  /* 0x000000e5ae00720c */ /* 0x080fe40004f26670 */
[----:B------:R-:W1:Y:S01]  /*19340*/  I2F R6, R4 ;  /* 0x0000000400067306 */ /* 0x000e620000201400 */
[----:B---3--:R-:W-:Y:S01]  /*19350*/  IMAD.IADD R5, R226, 0x1, -R178 ;  /* 0x00000001e2057824 */ /* 0x008fe200078e0ab2 */
[----:B------:R-:W-:Y:S01]  /*19360*/  FSEL R208, R34, -INF , !P1 ;  /* 0xff80000022d07808 */ /* 0x000fe20004800000 */
[----:B----4-:R-:W-:Y:S01]  /*19370*/  FFMA.FTZ R11, R195, -UR28, R11 ;  /* 0x8000001cc30b7c23 */ /* 0x010fe2000801000b */
[CC--:B------:R-:W-:Y:S04]  /*19380*/  ISETP.GE.AND P1, PT, R173.reuse, R224.reuse, PT ;  /* 0x000000e0ad00720c */ /* 0x0c0fe80003f26270 */
[-C--:B------:R-:W-:Y:S02]  /*19390*/  ISETP.GE.OR P1, PT, R173, R229.reuse, !P1 ;  /* 0x000000e5ad00720c */ /* 0x080fe40004f26670 */
[----:B------:R-:W-:Y:S02]  /*193a0*/  FSEL R34, R11, -INF , !P0 ;  /* 0xff8000000b227808 */ /* 0x000fe40004000000 */
[----:B------:R-:W-:Y:S02]  /*193b0*/  FSEL R207, R35, -INF , !P1 ;  /* 0xff80000023cf7808 */ /* 0x000fe40004800000 */
[-C--:B------:R-:W-:Y:S02]  /*193c0*/  ISETP.GE.AND P1, PT, R172, R224.reuse, PT ;  /* 0x000000e0ac00720c */ /* 0x080fe40003f26270 */
[----:B------:R-:W-:Y:S02]  /*193d0*/  FSEL R35, R12, -INF , !P3 ;  /* 0xff8000000c237808 */ /* 0x000fe40005800000 */
[----:B------:R-:W-:Y:S02]  /*193e0*/  ISETP.GE.OR P1, PT, R172, R229, !P1 ;  /* 0x000000e5ac00720c */ /* 0x000fe40004f26670 */
[----:B------:R-:W-:Y:S02]  /*193f0*/  ISETP.GE.AND P3, PT, R176, R223, PT ;  /* 0x000000dfb000720c */ /* 0x000fe40003f66270 */
[----:B------:R-:W-:Y:S01]  /*19400*/  FSEL R249, R38, -INF , !P1 ;  /* 0xff80000026f97808 */ /* 0x000fe20004800000 */
[----:B-1----:R-:W-:Y:S01]  /*19410*/  FFMA.FTZ R25, R6, -UR28, R25 ;  /* 0x8000001c06197c23 */ /* 0x002fe20008010019 */
[----:B------:R-:W-:Y:S01]  /*19420*/  IABS R4, R5 ;  /* 0x0000000500047213 */ /* 0x000fe20000000000 */
[----:B------:R-:W-:Y:S01]  /*19430*/  IMAD.IADD R5, R219, 0x1, -R174 ;  /* 0x00000001db057824 */ /* 0x000fe200078e0aae */
[C---:B------:R-:W-:Y:S02]  /*19440*/  ISETP.GE.AND P1, PT, R107.reuse, R224, PT ;  /* 0x000000e06b00720c */ /* 0x040fe40003f26270 */
[----:B------:R-:W1:Y:S01]  /*19450*/  I2F R32, R4 ;  /* 0x0000000400207306 */ /* 0x000e620000201400 */
[----:B------:R-:W-:Y:S02]  /*19460*/  ISETP.GE.OR P3, PT, R176, R228, !P3 ;  /* 0x000000e4b000720c */ /* 0x000fe40005f66670 */
[-C--:B------:R-:W-:Y:S02]  /*19470*/  ISETP.GE.OR P1, PT, R107, R229.reuse, !P1 ;  /* 0x000000e56b00720c */ /* 0x080fe40004f26670 */
[----:B------:R-:W-:Y:S02]  /*19480*/  FSEL R206, R24, -INF , !P3 ;  /* 0xff80000018ce7808 */ /* 0x000fe40005800000 */
[----:B------:R-:W-:Y:S02]  /*19490*/  FSEL R251, R39, -INF , !P1 ;  /* 0xff80000027fb7808 */ /* 0x000fe40004800000 */
[C---:B------:R-:W-:Y:S02]  /*194a0*/  ISETP.GE.AND P1, PT, R104.reuse, R224, PT ;  /* 0x000000e06800720c */ /* 0x040fe40003f26270 */
[C---:B------:R-:W-:Y:S02]  /*194b0*/  ISETP.GE.AND P3, PT, R177.reuse, R222, PT ;  /* 0x000000deb100720c */ /* 0x040fe40003f66270 */
[----:B------:R-:W-:Y:S02]  /*194c0*/  ISETP.GE.OR P1, PT, R104, R229, !P1 ;  /* 0x000000e56800720c */ /* 0x000fe40004f26670 */
[----:B------:R-:W-:Y:S02]  /*194d0*/  ISETP.GE.OR P3, PT, R177, R227, !P3 ;  /* 0x000000e3b100720c */ /* 0x000fe40005f66670 */
[----:B------:R-:W-:Y:S02]  /*194e0*/  FSEL R236, R50, -INF , !P1 ;  /* 0xff80000032ec7808 */ /* 0x000fe40004800000 */
[C---:B------:R-:W-:Y:S02]  /*194f0*/  ISETP.GE.AND P1, PT, R103.reuse, R224, PT ;  /* 0x000000e06700720c */ /* 0x040fe40003f26270 */
[----:B------:R-:W-:Y:S02]  /*19500*/  ISETP.GE.AND P0, PT, R176, R222, PT ;  /* 0x000000deb000720c */ /* 0x000fe40003f06270 */
[----:B------:R-:W-:Y:S01]  /*19510*/  ISETP.GE.OR P1, PT, R103, R229, !P1 ;  /* 0x000000e56700720c */ /* 0x000fe20004f26670 */
[----:B-1----:R-:W-:Y:S01]  /*19520*/  FFMA.FTZ R14, R32, -UR28, R14 ;  /* 0x8000001c200e7c23 */ /* 0x002fe2000801000e */
[----:B------:R-:W-:Y:S01]  /*19530*/  IABS R4, R5 ;  /* 0x0000000500047213 */ /* 0x000fe20000000000 */
[----:B------:R-:W-:Y:S01]  /*19540*/  IMAD.IADD R5, R226, 0x1, -R177 ;  /* 0x00000001e2057824 */ /* 0x000fe200078e0ab1 */
[----:B------:R-:W-:Y:S02]  /*19550*/  FSEL R237, R51, -INF , !P1 ;  /* 0xff80000033ed7808 */ /* 0x000fe40004800000 */
[----:B------:R-:W1:Y:S01]  /*19560*/  I2F R23, R4 ;  /* 0x0000000400177306 */ /* 0x000e620000201400 */
[-C--:B------:R-:W-:Y:S02]  /*19570*/  ISETP.GE.AND P1, PT, R102, R224.reuse, PT ;  /* 0x000000e06600720c */ /* 0x080fe40003f26270 */
[----:B------:R-:W-:Y:S02]  /*19580*/  ISETP.GE.OR P0, PT, R176, R227, !P0 ;  /* 0x000000e3b000720c */ /* 0x000fe40004706670 */
[-C--:B------:R-:W-:Y:S02]  /*19590*/  ISETP.GE.OR P1, PT, R102, R229.reuse, !P1 ;  /* 0x000000e56600720c */ /* 0x080fe40004f26670 */
[----:B------:R-:W-:Y:S02]  /*195a0*/  FSEL R205, R25, -INF , !P2 ;  /* 0xff80000019cd7808 */ /* 0x000fe40005000000 */
[----:B------:R-:W-:Y:S02]  /*195b0*/  FSEL R218, R54, -INF , !P1 ;  /* 0xff80000036da7808 */ /* 0x000fe40004800000 */
[----:B------:R-:W-:Y:S01]  /*195c0*/  ISETP.GE.AND P1, PT, R101, R224, PT ;  /* 0x000000e06500720c */ /* 0x000fe20003f26270 */
[----:B------:R-:W2:Y:S01]  /*195d0*/  LDC.U8 R54, c[0x0][0x2d8] ;  /* 0x0000b600ff367b82 */ /* 0x000ea20000000000 */
[----:B------:R-:W-:Y:S01]  /*195e0*/  ISETP.GE.AND P2, PT, R175, R222, PT ;  /* 0x000000deaf00720c */ /* 0x000fe20003f46270 */
[----:B------:R-:W-:Y:S01]  /*195f0*/  STL [R1+0x34], R218 ;  /* 0x000034da01007387 */ /* 0x000fe20000100800 */
[----:B------:R-:W-:Y:S02]  /*19600*/  ISETP.GE.OR P1, PT, R101, R229, !P1 ;  /* 0x000000e56500720c */ /* 0x000fe40004f26670 */
[----:B------:R-:W-:Y:S01]  /*19610*/  ISETP.GE.OR P2, PT, R175, R227, !P2 ;  /* 0x000000e3af00720c */ /* 0x000fe20005746670 */
[----:B------:R-:W-:Y:S01]  /*19620*/  STL [R1+0xc4], R230 ;  /* 0x0000c4e601007387 */ /* 0x000fe20000100800 */
[----:B------:R-:W-:Y:S02]  /*19630*/  FSEL R213, R55, -INF , !P1 ;  /* 0xff80000037d57808 */ /* 0x000fe40004800000 */
[C---:B------:R-:W-:Y:S01]  /*19640*/  ISETP.GE.AND P1, PT, R0.reuse, R224, PT ;  /* 0x000000e00000720c */ /* 0x040fe20003f26270 */
[----:B------:R-:W-:Y:S01]  /*19650*/  STL [R1+0xc8], R224 ;  /* 0x0000c8e001007387 */ /* 0x000fe20000100800 */
[----:B------:R-:W2:Y:S01]  /*19660*/  LDC.U8 R55, c[0x0][0x2d8] ;  /* 0x0000b600ff377b82 */ /* 0x000ea20000000000 */
[----:B-1----:R-:W-:Y:S01]  /*19670*/  FFMA.FTZ R28, R23, -UR28, R28 ;  /* 0x8000001c171c7c23 */ /* 0x002fe2000801001c */
[----:B------:R-:W-:Y:S01]  /*19680*/  IABS R4, R5 ;  /* 0x0000000500047213 */ /* 0x000fe20000000000 */
[----:B------:R-:W-:Y:S01]  /*19690*/  IMAD.IADD R5, R219, 0x1, -R173 ;  /* 0x00000001db057824 */ /* 0x000fe200078e0aad */
[----:B------:R-:W-:Y:S01]  /*196a0*/  ISETP.GE.OR P1, PT, R0, R229, !P1 ;  /* 0x000000e50000720c */ /* 0x000fe20004f26670 */
[----:B------:R-:W-:Y:S01]  /*196b0*/  STL [R1+0xcc], R229 ;  /* 0x0000cce501007387 */ /* 0x000fe20000100800 */
[----:B------:R-:W1:Y:S03]  /*196c0*/  I2F R10, R4 ;  /* 0x00000004000a7306 */ /* 0x000e660000201400 */
[----:B------:R-:W-:Y:S01]  /*196d0*/  STL [R1+0x2c], R215 ;  /* 0x00002cd701007387 */ /* 0x000fe20000100800 */
[----:B--2---:R-:W-:Y:S01]  /*196e0*/  PRMT R54, R54, 0x7054, R55 ;  /* 0x0000705436367816 */ /* 0x004fe20000000037 */
[----:B-1----:R-:W-:Y:S01]  /*196f0*/  FFMA.FTZ R15, R10, -UR28, R15 ;  /* 0x8000001c0a0f7c23 */ /* 0x002fe2000801000f */
[----:B------:R-:W-:Y:S01]  /*19700*/  IABS R4, R5 ;  /* 0x0000000500047213 */ /* 0x000fe20000000000 */
[C---:B------:R-:W-:Y:S03]  /*19710*/  IMAD.IADD R5, R226.reuse, 0x1, -R176 ;  /* 0x00000001e2057824 */ /* 0x040fe600078e0ab0 */
        /* <DEDUP_REMOVED lines=8> */
[----:B------:R-:W1:Y:S01]  /*197a0*/  I2F R8, R4 ;  /* 0x0000000400087306 */ /* 0x000e620000201400 */
[----:B------:R-:W-:Y:S02]  /*197b0*/  FSEL R203, R26, -INF , !P0 ;  /* 0xff8000001acb7808 */ /* 0x000fe40004000000 */
[C---:B------:R-:W-:Y:S04]  /*197c0*/  ISETP.GE.AND P0, PT, R173.reuse, R222, PT ;  /* 0x000000dead00720c */ /* 0x040fe80003f06270 */
[----:B------:R-:W-:Y:S01]  /*197d0*/  ISETP.GE.OR P0, PT, R173, R227, !P0 ;  /* 0x000000e3ad00720c */ /* 0x000fe20004706670 */
[----:B-1----:R-:W-:Y:S01]  /*197e0*/  FFMA.FTZ R40, R8, -UR28, R40 ;  /* 0x8000001c08287c23 */ /* 0x002fe20008010028 */
[----:B------:R-:W-:Y:S02]  /*197f0*/  IABS R4, R5 ;  /* 0x0000000500047213 */ /* 0x000fe40000000000 */
[----:B------:R-:W-:Y:S02]  /*19800*/  IADD3 R5, R219, -R107, RZ ;  /* 0x8000006bdb057210 */ /* 0x000fe40007ffe0ff */
[----:B------:R-:W1:Y:S02]  /*19810*/  I2F R22, R4 ;  /* 0x0000000400167306 */ /* 0x000e640000201400 */
[----:B-1----:R-:W-:Y:S01]  /*19820*/  FFMA.FTZ R27, R22, -UR28, R27 ;  /* 0x8000001c161b7c23 */ /* 0x002fe2000801001b */
[----:B------:R-:W-:Y:S01]  /*19830*/  IABS R4, R5 ;  /* 0x0000000500047213 */ /* 0x000fe20000000000 */
[----:B------:R-:W-:Y:S06]  /*19840*/  IMAD.IADD R5, R226, 0x1, -R174 ;  /* 0x00000001e2057824 */ /* 0x000fec00078e0aae */
[----:B------:R-:W1:Y:S01]  /*19850*/  I2F R21, R4 ;  /* 0x0000000400157306 */ /* 0x000e620000201400 */
[----:B------:R-:W-:Y:S02]  /*19860*/  FSEL R201, R27, -INF , !P2 ;  /* 0xff8000001bc97808 */ /* 0x000fe40005000000 */
[C---:B------:R-:W-:Y:S04]  /*19870*/  ISETP.GE.AND P2, PT, R107.reuse, R223, PT ;  /* 0x000000df6b00720c */ /* 0x040fe80003f46270 */
[-C--:B------:R-:W-:Y:S01]  /*19880*/  ISETP.GE.OR P2, PT, R107, R228.reuse, !P2 ;  /* 0x000000e46b00720c */ /* 0x080fe20005746670 */
[----:B-1----:R-:W-:Y:S01]  /*19890*/  FFMA.FTZ R41, R21, -UR28, R41 ;  /* 0x8000001c15297c23 */ /* 0x002fe20008010029 */
[----:B------:R-:W-:Y:S01]  /*198a0*/  IABS R4, R5 ;  /* 0x0000000500047213 */ /* 0x000fe20000000000 */
[----:B------:R-:W-:Y:S03]  /*198b0*/  IMAD.IADD R5, R219, 0x1, -R104 ;  /* 0x00000001db057824 */ /* 0x000fe600078e0a68 */
[----:B------:R-:W1:Y:S01]  /*198c0*/  I2F R20, R4 ;  /* 0x0000000400147306 */ /* 0x000e620000201400 */
[----:B------:R-:W-:Y:S02]  /*198d0*/  FSEL R49, R41, -INF , !P2 ;  /* 0xff80000029317808 */ /* 0x000fe40005000000 */
[C---:B------:R-:W-:Y:S04]  /*198e0*/  ISETP.GE.AND P2, PT, R104.reuse, R223, PT ;  /* 0x000000df6800720c */ /* 0x040fe80003f46270 */
[----:B------:R-:W-:Y:S01]  /*198f0*/  ISETP.GE.OR P2, PT, R104, R228, !P2 ;  /* 0x000000e46800720c */ /* 0x000fe20005746670 */
[----:B-1----:R-:W-:Y:S01]  /*19900*/  FFMA.FTZ R30, R20, -UR28, R30 ;  /* 0x8000001c141e7c23 */ /* 0x002fe2000801001e */
[----:B------:R-:W-:Y:S02]  /*19910*/  IABS R4, R5 ;  /* 0x0000000500047213 */ /* 0x000fe40000000000 */
[----:B------:R-:W-:Y:S02]  /*19920*/  FSEL R5, R67, -INF , !P1 ;  /* 0xff80000043057808 */ /* 0x000fe40004800000 */
[----:B------:R-:W1:Y:S01]  /*19930*/  I2F R18, R4 ;  /* 0x0000000400127306 */ /* 0x000e620000201400 */
[C---:B------:R-:W-:Y:S02]  /*19940*/  ISETP.GE.AND P1, PT, R178.reuse, R222, PT ;  /* 0x000000deb200720c */ /* 0x040fe40003f26270 */
[----:B------:R2:W-:Y:S02]  /*19950*/  STL [R1+0x30], R5 ;  /* 0x0000300501007387 */ /* 0x0005e40000100800 */
[----:B------:R-:W-:Y:S02]  /*19960*/  ISETP.GE.OR P1, PT, R178, R227, !P1 ;  /* 0x000000e3b200720c */ /* 0x000fe40004f26670 */
[----:B------:R-:W-:Y:S02]  /*19970*/  STL [R1+0xd0], R219 ;  /* 0x0000d0db01007387 */ /* 0x000fe40000100800 */
[----:B------:R-:W-:Y:S02]  /*19980*/  FSEL R32, R14, -INF , !P1 ;  /* 0xff8000000e207808 */ /* 0x000fe40004800000 */
[CC--:B------:R-:W-:Y:S04]  /*19990*/  ISETP.GE.AND P1, PT, R174.reuse, R223.reuse, PT ;  /* 0x000000dfae00720c */ /* 0x0c0fe80003f26270 */
[-C--:B------:R-:W-:Y:S04]  /*199a0*/  ISETP.GE.OR P1, PT, R174, R228.reuse, !P1 ;  /* 0x000000e4ae00720c */ /* 0x080fe80004f26670 */
[----:B------:R-:W-:Y:S02]  /*199b0*/  FSEL R200, R28, -INF , !P1 ;  /* 0xff8000001cc87808 */ /* 0x000fe40004800000 */
[-C--:B------:R-:W-:Y:S02]  /*199c0*/  ISETP.GE.AND P1, PT, R173, R223.reuse, PT ;  /* 0x000000dfad00720c */ /* 0x080fe40003f26270 */
[----:B------:R-:W-:Y:S01]  /*199d0*/  FSEL R28, R15, -INF , !P3 ;  /* 0xff8000000f1c7808 */ /* 0x000fe20005800000 */
[----:B-1----:R-:W-:Y:S01]  /*199e0*/  FFMA.FTZ R44, R18, -UR28, R44 ;  /* 0x8000001c122c7c23 */ /* 0x002fe2000801002c */
[C---:B------:R-:W-:Y:S01]  /*199f0*/  ISETP.GE.AND P3, PT, R172.reuse, R223, PT ;  /* 0x000000dfac00720c */ /* 0x040fe20003f66270 */
[----:B------:R-:W-:Y:S01]  /*19a00*/  IMAD.WIDE.U32 R14, R199, -0x2daee0ad, RZ ;  /* 0xd2511f53c70e7825 */ /* 0x000fe200078e00ff */
[-C--:B------:R-:W-:Y:S02]  /*19a10*/  ISETP.GE.OR P1, PT, R173, R228.reuse, !P1 ;  /* 0x000000e4ad00720c */ /* 0x080fe40004f26670 */
[----:B------:R-:W-:Y:S01]  /*19a20*/  ISETP.GE.OR P3, PT, R172, R228, !P3 ;  /* 0x000000e4ac00720c */ /* 0x000fe20005f66670 */
[----:B--2---:R-:W-:Y:S01]  /*19a30*/  IMAD.IADD R5, R226, 0x1, -R173 ;  /* 0x00000001e2057824 */ /* 0x004fe200078e0aad */
[----:B------:R-:W-:Y:S02]  /*19a40*/  FSEL R64, R44, -INF , !P2 ;  /* 0xff8000002c407808 */ /* 0x000fe40005000000 */
[----:B------:R-:W-:Y:S02]  /*19a50*/  FSEL R48, R40, -INF , !P3 ;  /* 0xff80000028307808 */ /* 0x000fe40005800000 */
[----:B------:R-:W-:Y:S01]  /*19a60*/  IABS R4, R5 ;  /* 0x0000000500047213 */ /* 0x000fe20000000000 */
[----:B------:R-:W-:Y:S01]  /*19a70*/  IMAD.IADD R5, R219, 0x1, -R103 ;  /* 0x00000001db057824 */ /* 0x000fe200078e0a67 */
[CC--:B------:R-:W-:Y:S02]  /*19a80*/  ISETP.GE.AND P3, PT, R172.reuse, R222.reuse, PT ;  /* 0x000000deac00720c */ /* 0x0c0fe40003f66270 */
[----:B------:R-:W1:Y:S01]  /*19a90*/  I2F R6, R4 ;  /* 0x0000000400067306 */ /* 0x000e620000201400 */
[CC--:B------:R-:W-:Y:S02]  /*19aa0*/  ISETP.GE.AND P2, PT, R107.reuse, R222.reuse, PT ;  /* 0x000000de6b00720c */ /* 0x0c0fe40003f46270 */
[-C--:B------:R-:W-:Y:S02]  /*19ab0*/  ISETP.GE.OR P3, PT, R172, R227.reuse, !P3 ;  /* 0x000000e3ac00720c */ /* 0x080fe40005f66670 */
[-C--:B------:R-:W-:Y:S02]  /*19ac0*/  ISETP.GE.OR P2, PT, R107, R227.reuse, !P2 ;  /* 0x000000e36b00720c */ /* 0x080fe40005746670 */
[----:B------:R-:W-:Y:S02]  /*19ad0*/  FSEL R197, R29, -INF , !P1 ;  /* 0xff8000001dc57808 */ /* 0x000fe40004800000 */
[C---:B------:R-:W-:Y:S04]  /*19ae0*/  ISETP.GE.AND P1, PT, R174.reuse, R222, PT ;  /* 0x000000deae00720c */ /* 0x040fe80003f26270 */
[----:B------:R-:W-:Y:S04]  /*19af0*/  ISETP.GE.OR P1, PT, R174, R227, !P1 ;  /* 0x000000e3ae00720c */ /* 0x000fe80004f26670 */
[----:B------:R-:W-:Y:S02]  /*19b00*/  FSEL R196, R30, -INF , !P1 ;  /* 0xff8000001ec47808 */ /* 0x000fe40004800000 */
[C---:B------:R-:W-:Y:S04]  /*19b10*/  ISETP.GE.AND P1, PT, R103.reuse, R223, PT ;  /* 0x000000df6700720c */ /* 0x040fe80003f26270 */
[----:B------:R-:W-:Y:S01]  /*19b20*/  ISETP.GE.OR P1, PT, R103, R228, !P1 ;  /* 0x000000e46700720c */ /* 0x000fe20004f26670 */
[----:B-1----:R-:W-:Y:S01]  /*19b30*/  FFMA.FTZ R31, R6, -UR28, R31 ;  /* 0x8000001c061f7c23 */ /* 0x002fe2000801001f */
[----:B------:R-:W-:Y:S01]  /*19b40*/  IABS R4, R5 ;  /* 0x0000000500047213 */ /* 0x000fe20000000000 */
[----:B------:R-:W-:Y:S03]  /*19b50*/  IMAD.IADD R5, R226, 0x1, -R172 ;  /* 0x00000001e2057824 */ /* 0x000fe600078e0aac */
[----:B------:R-:W1:Y:S01]  /*19b60*/  I2F R16, R4 ;  /* 0x0000000400107306 */ /* 0x000e620000201400 */
[----:B------:R-:W-:Y:S02]  /*19b70*/  FSEL R195, R31, -INF , !P0 ;  /* 0xff8000001fc37808 */ /* 0x000fe40004000000 */
[CC--:B------:R-:W-:Y:S04]  /*19b80*/  ISETP.GE.AND P0, PT, R104.reuse, R222.reuse, PT ;  /* 0x000000de6800720c */ /* 0x0c0fe80003f06270 */
[----:B------:R-:W-:Y:S01]  /*19b90*/  ISETP.GE.OR P0, PT, R104, R227, !P0 ;  /* 0x000000e36800720c */ /* 0x000fe20004706670 */
[----:B-1----:R-:W-:Y:S01]  /*19ba0*/  FFMA.FTZ R45, R16, -UR28, R45 ;  /* 0x8000001c102d7c23 */ /* 0x002fe2000801002d */
[----:B------:R-:W-:Y:S01]  /*19bb0*/  IABS R4, R5 ;  /* 0x0000000500047213 */ /* 0x000fe20000000000 */
[----:B------:R-:W-:Y:S02]  /*19bc0*/  IMAD.IADD R5, R219, 0x1, -R102 ;  /* 0x00000001db057824 */ /* 0x000fe400078e0a66 */
[----:B------:R-:W-:Y:S01]  /*19bd0*/  IMAD.WIDE.U32 R16, R204, -0x2daee0ad, RZ ;  /* 0xd2511f53cc107825 */ /* 0x000fe200078e00ff */
[----:B------:R-:W1:Y:S01]  /*19be0*/  I2F R12, R4 ;  /* 0x00000004000c7306 */ /* 0x000e620000201400 */
        /* <DEDUP_REMOVED lines=11> */
[----:B------:R-:W-:Y:S04]  /*19ca0*/  IABS R4, R5 ;  /* 0x0000000500047213 */ /* 0x000fe80000000000 */
[----:B------:R-:W-:Y:S01]  /*19cb0*/  FSEL R37, R56, -INF , !P3 ;  /* 0xff80000038257808 */ /* 0x000fe20005800000 */
[----:B------:R-:W-:Y:S01]  /*19cc0*/  IMAD.MOV.U32 R5, RZ, RZ, R4 ;  /* 0x000000ffff057224 */ /* 0x000fe200078e0004 */
[----:B------:R-:W-:Y:S02]  /*19cd0*/  IADD3 R4, R219, -R101, RZ ;  /* 0x80000065db047210 */ /* 0x000fe40007ffe0ff */
[CC--:B------:R-:W-:Y:S01]  /*19ce0*/  ISETP.GE.AND P3, PT, R101.reuse, R223.reuse, PT ;  /* 0x000000df6500720c */ /* 0x0c0fe20003f66270 */
[----:B------:R1:W2:Y:S01]  /*19cf0*/  I2F R10, R5 ;  /* 0x00000005000a7306 */ /* 0x0002a20000201400 */
[----:B------:R-:W-:Y:S01]  /*19d00*/  IABS R4, R4 ;  /* 0x0000000400047213 */ /* 0x000fe20000000000 */
[----:B------:R-:W-:Y:S01]  /*19d10*/  STL [R1+0x20], R37 ;  /* 0x0000202501007387 */ /* 0x000fe20000100800 */
[----:B------:R-:W-:Y:S03]  /*19d20*/  ISETP.GE.OR P3, PT, R101, R228, !P3 ;  /* 0x000000e46500720c */ /* 0x000fe60005f66670 */
[----:B-1----:R-:W-:Y:S02]  /*19d30*/  IMAD.MOV.U32 R5, RZ, RZ, R4 ;  /* 0x000000ffff057224 */ /* 0x002fe400078e0004 */
[----:B------:R-:W-:Y:S02]  /*19d40*/  IMAD.IADD R4, R226, 0x1, -R104 ;  /* 0x00000001e2047824 */ /* 0x000fe400078e0a68 */
[----:B--2---:R-:W-:Y:S01]  /*19d50*/  FFMA.FTZ R43, R10, -UR28, R43 ;  /* 0x8000001c0a2b7c23 */ /* 0x004fe2000801002b */
[----:B------:R-:W1:Y:S01]  /*19d60*/  I2F R9, R5 ;  /* 0x0000000500097306 */ /* 0x000e620000201400 */
[----:B------:R-:W-:Y:S01]  /*19d70*/  IMAD.WIDE.U32 R10, R202, -0x2daee0ad, RZ ;  /* 0xd2511f53ca0a7825 */ /* 0x000fe200078e00ff */
[----:B------:R-:W-:Y:S02]  /*19d80*/  IABS R4, R4 ;  /* 0x0000000400047213 */ /* 0x000fe40000000000 */
[----:B------:R-:W-:Y:S02]  /*19d90*/  FSEL R53, R43, -INF , !P2 ;  /* 0xff8000002b357808 */ /* 0x000fe40005000000 */
[C---:B------:R-:W-:Y:S02]  /*19da0*/  ISETP.GE.AND P2, PT, R2.reuse, R223, PT ;  /* 0x000000df0200720c */ /* 0x040fe40003f46270 */
[----:B------:R-:W-:Y:S02]  /*19db0*/  LOP3.LUT R12, R11, UR13, R244, 0x96, !PT ;  /* 0x0000000d0b0c7c12 */ /* 0x000fe4000f8e96f4 */
[----:B------:R-:W-:Y:S01]  /*19dc0*/  ISETP.GE.OR P2, PT, R2, R228, !P2 ;  /* 0x000000e40200720c */ /* 0x000fe20005746670 */
[----:B------:R-:W2:Y:S01]  /*19dd0*/  I2F R8, R4 ;  /* 0x0000000400087306 */ /* 0x000ea20000201400 */
[----:B-1----:R-:W-:Y:S01]  /*19de0*/  FFMA.FTZ R57, R9, -UR28, R57 ;  /* 0x8000001c09397c23 */ /* 0x002fe20008010039 */
[----:B------:R-:W-:Y:S01]  /*19df0*/  LOP3.LUT R9, R17, UR11, R14, 0x96, !PT ;  /* 0x0000000b11097c12 */ /* 0x000fe2000f8e960e */
[----:B------:R-:W-:Y:S03]  /*19e00*/  IMAD.IADD R5, R219, 0x1, -R2 ;  /* 0x00000001db057824 */ /* 0x000fe600078e0a02 */
[----:B------:R-:W-:Y:S02]  /*19e10*/  FSEL R24, R57, -INF , !P3 ;  /* 0xff80000039187808 */ /* 0x000fe40005800000 */
[----:B------:R-:W-:Y:S02]  /*19e20*/  ISETP.GE.AND P3, PT, R102, R222, PT ;  /* 0x000000de6600720c */ /* 0x000fe40003f66270 */
[----:B------:R-:W-:Y:S01]  /*19e30*/  IABS R5, R5 ;  /* 0x0000000500057213 */ /* 0x000fe20000000000 */
[----:B------:R-:W-:Y:S01]  /*19e40*/  STL [R1+0x24], R24 ;  /* 0x0000241801007387 */ /* 0x000fe20000100800 */
[----:B--2---:R-:W-:Y:S01]  /*19e50*/  FFMA.FTZ R46, R8, -UR28, R46 ;  /* 0x8000001c082e7c23 */ /* 0x004fe2000801002e */
[----:B------:R-:W-:Y:S01]  /*19e60*/  ISETP.GE.OR P3, PT, R102, R227, !P3 ;  /* 0x000000e36600720c */ /* 0x000fe20005f66670 */
[C---:B------:R-:W-:Y:S01]  /*19e70*/  IMAD.IADD R4, R226.reuse, 0x1, -R103 ;  /* 0x00000001e2047824 */ /* 0x040fe200078e0a67 */
[----:B------:R1:W-:Y:S01]  /*19e80*/  STL [R1+0xd4], R223 ;  /* 0x0000d4df01007387 */ /* 0x0003e20000100800 */
[----:B------:R-:W-:Y:S01]  /*19e90*/  IMAD.IADD R102, R226, 0x1, -R102 ;  /* 0x00000001e2667824 */ /* 0x000fe200078e0a66 */
[----:B------:R-:W-:Y:S01]  /*19ea0*/  FSEL R44, R46, -INF , !P0 ;  /* 0xff8000002e2c7808 */ /* 0x000fe20004000000 */
[----:B------:R2:W3:Y:S01]  /*19eb0*/  I2F R7, R5 ;  /* 0x0000000500077306 */ /* 0x0004e20000201400 */
[C---:B------:R-:W-:Y:S02]  /*19ec0*/  ISETP.GE.AND P0, PT, R0.reuse, R223, PT ;  /* 0x000000df0000720c */ /* 0x040fe40003f06270 */
[----:B------:R-:W-:Y:S02]  /*19ed0*/  IABS R4, R4 ;  /* 0x0000000400047213 */ /* 0x000fe40000000000 */
[----:B------:R-:W-:Y:S02]  /*19ee0*/  ISETP.GE.OR P0, PT, R0, R228, !P0 ;  /* 0x000000e40000720c */ /* 0x000fe40004706670 */
[----:B------:R-:W-:Y:S03]  /*19ef0*/  LOP3.LUT R8, R15, UR13, R238, 0x96, !PT ;  /* 0x0000000d0f087c12 */ /* 0x000fe6000f8e96ee */
[----:B------:R-:W3:Y:S01]  /*19f00*/  I2F R6, R4 ;  /* 0x0000000400067306 */ /* 0x000ee20000201400 */
[----:B-1----:R-:W4:Y:S01]  /*19f10*/  LDL.LU R223, [R1+0x30] ;  /* 0x0000300001df7983 */ /* 0x002f220000300800 */
[----:B--2---:R-:W-:Y:S02]  /*19f20*/  IMAD.IADD R5, R219, 0x1, -R0 ;  /* 0x00000001db057824 */ /* 0x004fe400078e0a00 */
[----:B---3--:R-:W-:Y:S01]  /*19f30*/  FFMA.FTZ R60, R7, -UR28, R60 ;  /* 0x8000001c073c7c23 */ /* 0x008fe2000801003c */
[----:B------:R-:W-:Y:S04]  /*19f40*/  IABS R7, R102 ;  /* 0x0000006600077213 */ /* 0x000fe80000000000 */
[----:B------:R-:W-:Y:S01]  /*19f50*/  FSEL R23, R60, -INF , !P2 ;  /* 0xff8000003c177808 */ /* 0x000fe20005000000 */
[----:B------:R-:W1:Y:S01]  /*19f60*/  I2F R22, R7 ;  /* 0x0000000700167306 */ /* 0x000e620000201400 */
[CC--:B------:R-:W-:Y:S01]  /*19f70*/  ISETP.GE.AND P2, PT, R101.reuse, R222.reuse, PT ;  /* 0x000000de6500720c */ /* 0x0c0fe20003f46270 */
[----:B------:R-:W-:Y:S01]  /*19f80*/  FFMA.FTZ R47, R6, -UR28, R47 ;  /* 0x8000001c062f7c23 */ /* 0x000fe2000801002f */
[----:B------:R-:W-:Y:S01]  /*19f90*/  IABS R4, R5 ;  /* 0x0000000500047213 */ /* 0x000fe20000000000 */
[----:B------:R-:W-:Y:S01]  /*19fa0*/  STL [R1+0x28], R23 ;  /* 0x0000281701007387 */ /* 0x000fe20000100800 */
[-C--:B------:R-:W-:Y:S01]  /*19fb0*/  ISETP.GE.OR P2, PT, R101, R227.reuse, !P2 ;  /* 0x000000e36500720c */ /* 0x080fe20005746670 */
[----:B------:R-:W-:Y:S01]  /*19fc0*/  IMAD.IADD R101, R226, 0x1, -R101 ;  /* 0x00000001e2657824 */ /* 0x000fe200078e0a65 */
[----:B------:R-:W-:Y:S01]  /*19fd0*/  FSEL R47, R47, -INF , !P1 ;  /* 0xff8000002f2f7808 */ /* 0x000fe20004800000 */
[----:B------:R-:W-:Y:S01]  /*19fe0*/  STL [R1+0xd8], R228 ;  /* 0x0000d8e401007387 */ /* 0x000fe20000100800 */
[C---:B------:R-:W-:Y:S01]  /*19ff0*/  ISETP.GE.AND P1, PT, R2.reuse, R222, PT ;  /* 0x000000de0200720c */ /* 0x040fe20003f26270 */
[----:B------:R2:W3:Y:S02]  /*1a000*/  I2F R5, R4 ;  /* 0x0000000400057306 */ /* 0x0004e40000201400 */
[----:B------:R-:W-:Y:S01]  /*1a010*/  STL [R1+0xdc], R222 ;  /* 0x0000dcde01007387 */ /* 0x000fe20000100800 */
[----:B------:R-:W-:Y:S03]  /*1a020*/  ISETP.GE.OR P1, PT, R2, R227, !P1 ;  /* 0x000000e30200720c */ /* 0x000fe60004f26670 */
[----:B------:R-:W-:Y:S01]  /*1a030*/  STL [R1+0xe0], R227 ;  /* 0x0000e0e301007387 */ /* 0x000fe20000100800 */
[----:B-1----:R-:W-:Y:S01]  /*1a040*/  FFMA.FTZ R58, R22, -UR28, R58 ;  /* 0x8000001c163a7c23 */ /* 0x002fe2000801003a */
[----:B------:R-:W-:Y:S04]  /*1a050*/  IABS R7, R101 ;  /* 0x0000006500077213 */ /* 0x000fe80000000000 */
[----:B------:R-:W-:Y:S01]  /*1a060*/  FSEL R230, R58, -INF , !P3 ;  /* 0xff8000003ae67808 */ /* 0x000fe20005800000 */
[----:B------:R1:W1:Y:S01]  /*1a070*/  I2F R20, R7 ;  /* 0x0000000700147306 */ /* 0x0002620000201400 */
[----:B--2---:R-:W-:Y:S02]  /*1a080*/  IMAD.U32 R4, RZ, RZ, UR33 ;  /* 0x00000021ff047e24 */ /* 0x004fe4000f8e00ff */
[----:B---3--:R-:W-:Y:S03]  /*1a090*/  FFMA.FTZ R61, R5, -UR28, R61 ;  /* 0x8000001c053d7c23 */ /* 0x008fe6000801003d */
[----:B------:R-:W-:Y:S02]  /*1a0a0*/  LOP3.LUT R6, R221, UR4, R4, 0x96, !PT ;  /* 0x00000004dd067c12 */ /* 0x000fe4000f8e9604 */
[----:B------:R-:W-:Y:S02]  /*1a0b0*/  FMNMX.FTZ R4, R187, R3, !PT ;  /* 0x00000003bb047209 */ /* 0x000fe40007810000 */
[----:B------:R-:W-:Y:S01]  /*1a0c0*/  FSEL R224, R61, -INF , !P0 ;  /* 0xff8000003de07808 */ /* 0x000fe20004000000 */
[----:B------:R-:W-:Y:S01]  /*1a0d0*/  IMAD.WIDE.U32 R30, R6, -0x326172a9, RZ ;  /* 0xcd9e8d57061e7825 */ /* 0x000fe200078e00ff */
[----:B------:R-:W-:Y:S02]  /*1a0e0*/  FMNMX.FTZ R4, R190, R4, !PT ;  /* 0x00000004be047209 */ /* 0x000fe40007810000 */
[----:B------:R-:W-:Y:S02]  /*1a0f0*/  ISETP.GE.AND P0, PT, R0, R222, PT ;  /* 0x000000de0000720c */ /* 0x000fe40003f06270 */
[----:B------:R-:W-:Y:S02]  /*1a100*/  FMNMX.FTZ R5, R184, R4, !PT ;  /* 0x00000004b8057209 */ /* 0x000fe40007810000 */
[----:B------:R-:W-:Y:S02]  /*1a110*/  FMNMX.FTZ R4, R192, R100, !PT ;  /* 0x00000064c0047209 */ /* 0x000fe40007810000 */
[----:B------:R-:W-:Y:S01]  /*1a120*/  FMNMX.FTZ R5, R185, R5, !PT ;  /* 0x00000005b9057209 */ /* 0x000fe20007810000 */
[----:B-1----:R-:W-:Y:S01]  /*1a130*/  IMAD.WIDE.U32 R6, R198, -0x2daee0ad, RZ ;  /* 0xd2511f53c6067825 */ /* 0x002fe200078e00ff */
[----:B------:R-:W-:Y:S02]  /*1a140*/  FMNMX.FTZ R4, R191, R4, !PT ;  /* 0x00000004bf047209 */ /* 0x000fe40007810000 */
        /* <DEDUP_REMOVED lines=9> */
[----:B------:R-:W-:Y:S02]  /*1a1e0*/  IADD3 R5, R226, -R2, RZ ;  /* 0x80000002e2057210 */ /* 0x000fe40007ffe0ff */
[----:B------:R-:W-:Y:S02]  /*1a1f0*/  FMNMX.FTZ R4, R208, R4, !PT ;  /* 0x00000004d0047209 */ /* 0x000fe40007810000 */
[----:B------:R-:W-:Y:S02]  /*1a200*/  FMNMX.FTZ R104, R240, R104, !PT ;  /* 0x00000068f0687209 */ /* 0x000fe40007810000 */
[----:B------:R-:W-:Y:S02]  /*1a210*/  FMNMX.FTZ R4, R207, R4, !PT ;  /* 0x00000004cf047209 */ /* 0x000fe40007810000 */
[----:B------:R-:W-:Y:S02]  /*1a220*/  FMNMX.FTZ R104, R241, R104, !PT ;  /* 0x00000068f1687209 */ /* 0x000fe40007810000 */
[----:B------:R-:W-:Y:S01]  /*1a230*/  FMNMX.FTZ R2, R249, R4, !PT ;  /* 0x00000004f9027209 */ /* 0x000fe20007810000 */
[----:B------:R-:W-:Y:S01]  /*1a240*/  IMAD.IADD R4, R226, 0x1, -R0 ;  /* 0x00000001e2047824 */ /* 0x000fe200078e0a00 */
[----:B------:R-:W-:Y:S02]  /*1a250*/  ISETP.GE.OR P0, PT, R0, R227, !P0 ;  /* 0x000000e30000720c */ /* 0x000fe40004706670 */
[----:B------:R-:W-:Y:S02]  /*1a260*/  FMNMX.FTZ R2, R251, R2, !PT ;  /* 0x00000002fb027209 */ /* 0x000fe40007810000 */
[----:B------:R-:W-:Y:S02]  /*1a270*/  FMNMX.FTZ R104, R235, R104, !PT ;  /* 0x00000068eb687209 */ /* 0x000fe40007810000 */
[----:B------:R-:W-:Y:S02]  /*1a280*/  FMNMX.FTZ R0, R236, R2, !PT ;  /* 0x00000002ec007209 */ /* 0x000fe40007810000 */
[----:B------:R-:W-:Y:S02]  /*1a290*/  IABS R2, R5 ;  /* 0x0000000500027213 */ /* 0x000fe40000000000 */
[----:B------:R-:W-:Y:S02]  /*1a2a0*/  FMNMX.FTZ R104, R234, R104, !PT ;  /* 0x00000068ea687209 */ /* 0x000fe40007810000 */
[----:B------:R-:W1:Y:S01]  /*1a2b0*/  I2F R13, R2 ;  /* 0x00000002000d7306 */ /* 0x000e620000201400 */
[----:B------:R-:W-:Y:S02]  /*1a2c0*/  IABS R5, R4 ;  /* 0x0000000400057213 */ /* 0x000fe40000000000 */
[----:B------:R-:W-:Y:S02]  /*1a2d0*/  FMNMX.FTZ R104, R217, R104, !PT ;  /* 0x00000068d9687209 */ /* 0x000fe40007810000 */
[----:B------:R-:W-:Y:S02]  /*1a2e0*/  FMNMX.FTZ R0, R237, R0, !PT ;  /* 0x00000000ed007209 */ /* 0x000fe40007810000 */
[----:B------:R-:W-:Y:S02]  /*1a2f0*/  FMNMX.FTZ R104, R250, R104, !PT ;  /* 0x00000068fa687209 */ /* 0x000fe40007810000 */
[----:B------:R-:W-:Y:S01]  /*1a300*/  FMNMX.FTZ R0, R218, R0, !PT ;  /* 0x00000000da007209 */ /* 0x000fe20007810000 */
[----:B------:R2:W3:Y:S01]  /*1a310*/  I2F R11, R5 ;  /* 0x00000005000b7306 */ /* 0x0004e20000201400 */
[----:B------:R-:W-:Y:S02]  /*1a320*/  FMNMX.FTZ R104, R216, R104, !PT ;  /* 0x00000068d8687209 */ /* 0x000fe40007810000 */
[----:B------:R-:W-:Y:S02]  /*1a330*/  FMNMX.FTZ R103, R213, R0, !PT ;  /* 0x00000000d5677209 */ /* 0x000fe40007810000 */
[----:B------:R-:W-:Y:S02]  /*1a340*/  FMNMX.FTZ R104, R248, R104, !PT ;  /* 0x00000068f8687209 */ /* 0x000fe40007810000 */
[----:B------:R-:W-:Y:S02]  /*1a350*/  FMNMX.FTZ R0, R193, R105, !PT ;  /* 0x00000069c1007209 */ /* 0x000fe40007810000 */
[----:B------:R-:W-:Y:S02]  /*1a360*/  LOP3.LUT R4, R31, UR16, R246, 0x96, !PT ;  /* 0x000000101f047c12 */ /* 0x000fe4000f8e96f6 */
[----:B------:R-:W-:Y:S02]  /*1a370*/  FMNMX.FTZ R0, R33, R0, !PT ;  /* 0x0000000021007209 */ /* 0x000fe40007810000 */
[----:B------:R-:W-:Y:S01]  /*1a380*/  FMNMX.FTZ R103, R215, R103, !PT ;  /* 0x00000067d7677209 */ /* 0x000fe20007810000 */
[----:B-1----:R-:W-:Y:S01]  /*1a390*/  FFMA.FTZ R62, R13, -UR28, R62 ;  /* 0x8000001c0d3e7c23 */ /* 0x002fe2000801003e */
[----:B------:R-:W1:Y:S01]  /*1a3a0*/  SHFL.BFLY PT, R2, R104, 0x2, 0x1f ;  /* 0x0c401f0068027f89 */ /* 0x000e6200000e0000 */
[----:B------:R-:W-:Y:S01]  /*1a3b0*/  IMAD.WIDE.U32 R12, R12, -0x326172a9, RZ ;  /* 0xcd9e8d570c0c7825 */ /* 0x000fe200078e00ff */
[----:B------:R-:W-:Y:S02]  /*1a3c0*/  FMNMX.FTZ R0, R35, R0, !PT ;  /* 0x0000000023007209 */ /* 0x000fe40007810000 */
[----:B------:R-:W-:Y:S02]  /*1a3d0*/  FSEL R42, R59, -INF , !P2 ;  /* 0xff8000003b2a7808 */ /* 0x000fe40005000000 */
[----:B------:R-:W-:Y:S02]  /*1a3e0*/  FMNMX.FTZ R0, R36, R0, !PT ;  /* 0x0000000024007209 */ /* 0x000fe40007810000 */
[----:B------:R-:W-:Y:S01]  /*1a3f0*/  LOP3.LUT R20, R13, UR12, R180, 0x96, !PT ;  /* 0x0000000c0d147c12 */ /* 0x000fe2000f8e96b4 */
[----:B--2---:R-:W-:Y:S01]  /*1a400*/  IMAD.WIDE.U32 R4, R4, -0x2daee0ad, RZ ;  /* 0xd2511f5304047825 */ /* 0x004fe200078e00ff */
[----:B------:R-:W-:Y:S02]  /*1a410*/  LOP3.LUT R10, R7, UR11, R10, 0x96, !PT ;  /* 0x0000000b070a7c12 */ /* 0x000fe4000f8e960a */
[----:B------:R-:W-:Y:S01]  /*1a420*/  LOP3.LUT R18, R181, UR14, R30, 0x96, !PT ;  /* 0x0000000eb5127c12 */ /* 0x000fe2000f8e961e */
[----:B---3--:R-:W-:Y:S01]  /*1a430*/  FFMA.FTZ R63, R11, -UR28, R63 ;  /* 0x8000001c0b3f7c23 */ /* 0x008fe2000801003f */
[----:B------:R-:W-:Y:S01]  /*1a440*/  LOP3.LUT R17, R5, UR13, R244, 0x96, !PT ;  /* 0x0000000d05117c12 */ /* 0x000fe2000f8e96f4 */
[----:B------:R-:W-:Y:S01]  /*1a450*/  IMAD.WIDE.U32 R10, R10, -0x326172a9, RZ ;  /* 0xcd9e8d570a0a7825 */ /* 0x000fe200078e00ff */
[----:B------:R-:W-:Y:S02]  /*1a460*/  FMNMX.FTZ R5, R194, R106, !PT ;  /* 0x0000006ac2057209 */ /* 0x000fe40007810000 */
[----:B------:R-:W-:Y:S01]  /*1a470*/  FSEL R107, R63, -INF , !P0 ;  /* 0xff8000003f6b7808 */ /* 0x000fe20004000000 */
[----:B------:R-:W-:Y:S01]  /*1a480*/  IMAD.WIDE.U32 R18, R18, -0x2daee0ad, RZ ;  /* 0xd2511f5312127825 */ /* 0x000fe200078e00ff */
[----:B------:R-:W-:Y:S02]  /*1a490*/  LOP3.LUT R12, R11, UR10, R12, 0x96, !PT ;  /* 0x0000000a0b0c7c12 */ /* 0x000fe4000f8e960c */
[----:B------:R-:W-:Y:S02]  /*1a4a0*/  FSEL R45, R62, -INF , !P1 ;  /* 0xff8000003e2d7808 */ /* 0x000fe40004800000 */
[----:B-1----:R-:W-:Y:S01]  /*1a4b0*/  FMNMX.FTZ R104, R104, R2, !PT ;  /* 0x0000000268687209 */ /* 0x002fe20007810000 */
[----:B------:R-:W-:Y:S01]  /*1a4c0*/  IMAD.WIDE.U32 R12, R12, -0x2daee0ad, RZ ;  /* 0xd2511f530c0c7825 */ /* 0x000fe200078e00ff */
        /* <DEDUP_REMOVED lines=15> */
[----:B------:R-:W-:Y:S01]  /*1a5c0*/  LOP3.LUT R21, R19, UR11, R4, 0x96, !PT ;  /* 0x0000000b13157c12 */ /* 0x000fe2000f8e9604 */
[----:B------:R-:W-:Y:S01]  /*1a5d0*/  IMAD.WIDE.U32 R4, R8, -0x326172a9, RZ ;  /* 0xcd9e8d5708047825 */ /* 0x000fe200078e00ff */
[----:B------:R-:W-:Y:S02]  /*1a5e0*/  FMNMX.FTZ R2, R225, R2, !PT ;  /* 0x00000002e1027209 */ /* 0x000fe40007810000 */
[----:B------:R-:W-:Y:S01]  /*1a5f0*/  FMNMX.FTZ R0, R52, R0, !PT ;  /* 0x0000000034007209 */ /* 0x000fe20007810000 */
[----:B------:R-:W-:Y:S01]  /*1a600*/  IMAD.WIDE.U32 R8, R9, -0x326172a9, RZ ;  /* 0xcd9e8d5709087825 */ /* 0x000fe200078e00ff */
[----:B-1----:R-:W-:Y:S02]  /*1a610*/  FMNMX.FTZ R104, R104, R15, !PT ;  /* 0x0000000f68687209 */ /* 0x002fe40007810000 */
[----:B------:R-:W-:Y:S01]  /*1a620*/  LOP3.LUT R11, R5, UR12, R188, 0x96, !PT ;  /* 0x0000000c050b7c12 */ /* 0x000fe2000f8e96bc */
[----:B------:R-:W-:Y:S01]  /*1a630*/  IMAD.WIDE.U32 R246, R21, -0x326172a9, RZ ;  /* 0xcd9e8d5715f67825 */ /* 0x000fe200078e00ff */
[----:B------:R-:W-:Y:S02]  /*1a640*/  LOP3.LUT R9, R9, UR10, R4, 0x96, !PT ;  /* 0x0000000a09097c12 */ /* 0x000fe4000f8e9604 */
[----:B------:R-:W-:Y:S01]  /*1a650*/  FMNMX.FTZ R2, R37, R2, !PT ;  /* 0x0000000225027209 */ /* 0x000fe20007810000 */
[----:B------:R-:W-:Y:S01]  /*1a660*/  IMAD.WIDE.U32 R4, R17, -0x326172a9, RZ ;  /* 0xcd9e8d5711047825 */ /* 0x000fe200078e00ff */
[----:B------:R-:W-:Y:S02]  /*1a670*/  FSETP.NEU.FTZ.AND P3, PT, R104, -INF , PT ;  /* 0xff8000006800780b */ /* 0x000fe40003f7d000 */
[----:B------:R-:W-:Y:S01]  /*1a680*/  FMNMX.FTZ R0, R53, R0, !PT ;  /* 0x0000000035007209 */ /* 0x000fe20007810000 */
[----:B------:R-:W-:Y:S01]  /*1a690*/  IMAD.WIDE.U32 R20, R20, -0x2daee0ad, RZ ;  /* 0xd2511f5314147825 */ /* 0x000fe200078e00ff */
[----:B------:R-:W-:Y:S02]  /*1a6a0*/  LOP3.LUT R19, R5, UR12, R180, 0x96, !PT ;  /* 0x0000000c05137c12 */ /* 0x000fe4000f8e96b4 */
[----:B------:R-:W-:Y:S02]  /*1a6b0*/  FMNMX.FTZ R2, R24, R2, !PT ;  /* 0x0000000218027209 */ /* 0x000fe40007810000 */
[----:B------:R-:W-:Y:S02]  /*1a6c0*/  FMNMX.FTZ R0, R44, R0, !PT ;  /* 0x000000002c007209 */ /* 0x000fe40007810000 */
[----:B------:R-:W-:Y:S02]  /*1a6d0*/  FMNMX.FTZ R5, R23, R2, !PT ;  /* 0x0000000217057209 */ /* 0x000fe40007810000 */
[----:B------:R-:W-:Y:S02]  /*1a6e0*/  FMNMX.FTZ R2, R47, R0, !PT ;  /* 0x000000002f027209 */ /* 0x000fe40007810000 */
[----:B------:R-:W-:Y:S02]  /*1a6f0*/  FMNMX.FTZ R5, R224, R5, !PT ;  /* 0x00000005e0057209 */ /* 0x000fe40007810000 */
[----:B------:R-:W-:Y:S02]  /*1a700*/  FMNMX.FTZ R2, R230, R2, !PT ;  /* 0x00000002e6027209 */ /* 0x000fe40007810000 */
[----:B------:R-:W-:Y:S01]  /*1a710*/  LOP3.LUT R17, R21, UR9, R6, 0x96, !PT ;  /* 0x0000000915117c12 */ /* 0x000fe2000f8e9606 */
[----:B------:R-:W1:Y:S01]  /*1a720*/  SHFL.BFLY PT, R102, R5, 0x2, 0x1f ;  /* 0x0c401f0005667f89 */ /* 0x000e6200000e0000 */
[----:B------:R-:W-:Y:S05]  /*1a730*/  LOP3.LUT R4, R247, UR10, R4, 0x96, !PT ;  /* 0x0000000af7047c12 */ /* 0x000fea000f8e9604 */
[----:B------:R-:W-:Y:S01]  /*1a740*/  IMAD.WIDE.U32 R220, R4, -0x2daee0ad, RZ ;  /* 0xd2511f5304dc7825 */ /* 0x000fe200078e00ff */
[----:B-1----:R-:W-:Y:S05]  /*1a750*/  FMNMX.FTZ R102, R5, R102, !PT ;  /* 0x0000006605667209 */ /* 0x002fea0007810000 */
[----:B------:R-:W1:Y:S02]  /*1a760*/  SHFL.BFLY PT, R24, R102, 0x1, 0x1f ;  /* 0x0c201f0066187f89 */ /* 0x000e6400000e0000 */
[----:B-1----:R-:W-:Y:S04]  /*1a770*/  FMNMX.FTZ R102, R102, R24, !PT ;  /* 0x0000001866667209 */ /* 0x002fe80007810000 */
[C---:B------:R-:W-:Y:S01]  /*1a780*/  FSETP.NEU.FTZ.AND P1, PT, R102.reuse, -INF , PT ;  /* 0xff8000006600780b */ /* 0x040fe20003f3d000 */
[----:B------:R-:W-:Y:S05]  /*1a790*/  FMUL.FTZ R182, R102, c[0x0][0x23c] ;  /* 0x00008f0066b67a20 */ /* 0x000fea0000410000 */
[----:B------:R-:W-:Y:S02]  /*1a7a0*/  FSEL R182, R182, RZ, P1 ;  /* 0x000000ffb6b67208 */ /* 0x000fe40000800000 */
[----:B----4-:R-:W-:Y:S05]  /*1a7b0*/  FMNMX.FTZ R103, R223, R103, !PT ;  /* 0x00000067df677209 */ /* 0x010fea0007810000 */
[----:B------:R-:W1:Y:S02]  /*1a7c0*/  SHFL.BFLY PT, R7, R103, 0x2, 0x1f ;  /* 0x0c401f0067077f89 */ /* 0x000e6400000e0000 */
[----:B-1----:R-:W-:Y:S01]  /*1a7d0*/  FMNMX.FTZ R103, R103, R7, !PT ;  /* 0x0000000767677209 */ /* 0x002fe20007810000 */
[----:B------:R-:W-:Y:S05]  /*1a7e0*/  FMUL.FTZ R7, R104, c[0x0][0x23c] ;  /* 0x00008f0068077a20 */ /* 0x000fea0000410000 */
[----:B------:R-:W1:Y:S01]  /*1a7f0*/  SHFL.BFLY PT, R14, R103, 0x1, 0x1f ;  /* 0x0c201f00670e7f89 */ /* 0x000e6200000e0000 */
[----:B------:R-:W-:Y:S01]  /*1a800*/  FSEL R180, R7, RZ, P3 ;  /* 0x000000ff07b47208 */ /* 0x000fe20001800000 */
[----:B------:R-:W-:Y:S04]  /*1a810*/  IMAD.WIDE.U32 R6, R11, -0x2daee0ad, RZ ;  /* 0xd2511f530b067825 */ /* 0x000fe800078e00ff */
[----:B------:R-:W-:Y:S01]  /*1a820*/  FFMA.FTZ R0, R184, c[0x0][0x23c], -R180 ;  /* 0x00008f00b8007a23 */ /* 0x000fe200000108b4 */
[----:B------:R-:W-:Y:S01]  /*1a830*/  LOP3.LUT R21, R7, UR9, R16, 0x96, !PT ;  /* 0x0000000907157c12 */ /* 0x000fe2000f8e9610 */
[----:B------:R-:W-:Y:S02]  /*1a840*/  IMAD.WIDE.U32 R16, R17, -0x326172a9, RZ ;  /* 0xcd9e8d5711107825 */ /* 0x000fe400078e00ff */
[----:B------:R2:W-:Y:S01]  /*1a850*/  MUFU.EX2 R215, R0 ;  /* 0x0000000000d77308 */ /* 0x0005e20000000800 */
[----:B-1----:R-:W-:Y:S01]  /*1a860*/  FMNMX.FTZ R103, R103, R14, !PT ;  /* 0x0000000e67677209 */ /* 0x002fe20007810000 */
[----:B------:R-:W-:Y:S01]  /*1a870*/  IMAD.WIDE.U32 R14, R9, -0x2daee0ad, RZ ;  /* 0xd2511f53090e7825 */ /* 0x000fe200078e00ff */
[----:B------:R-:W-:Y:S02]  /*1a880*/  LOP3.LUT R9, R13, UR7, R20, 0x96, !PT ;  /* 0x000000070d097c12 */ /* 0x000fe4000f8e9614 */
[C---:B------:R-:W-:Y:S01]  /*1a890*/  FSETP.NEU.FTZ.AND P2, PT, R103.reuse, -INF , PT ;  /* 0xff8000006700780b */ /* 0x040fe20003f5d000 */
[----:B------:R-:W-:Y:S01]  /*1a8a0*/  FMUL.FTZ R181, R103, c[0x0][0x23c] ;  /* 0x00008f0067b57a20 */ /* 0x000fe20000410000 */
[----:B------:R-:W-:Y:S01]  /*1a8b0*/  LOP3.LUT R13, R15, UR7, R6, 0x96, !PT ;  /* 0x000000070f0d7c12 */ /* 0x000fe2000f8e9606 */
[----:B------:R-:W-:Y:S01]  /*1a8c0*/  IMAD.WIDE.U32 R20, R21, -0x326172a9, RZ ;  /* 0xcd9e8d5715147825 */ /* 0x000fe200078e00ff */
[----:B--2---:R-:W-:Y:S03]  /*1a8d0*/  FMNMX.FTZ R0, R42, R2, !PT ;  /* 0x000000022a007209 */ /* 0x004fe60007810000 */
[----:B------:R-:W-:Y:S01]  /*1a8e0*/  FFMA.FTZ R2, R185, c[0x0][0x23c], -R180 ;  /* 0x00008f00b9027a23 */ /* 0x000fe200000108b4 */
[----:B------:R-:W-:Y:S01]  /*1a8f0*/  FSEL R181, R181, RZ, P2 ;  /* 0x000000ffb5b57208 */ /* 0x000fe20001000000 */
[----:B------:R-:W-:Y:S01]  /*1a900*/  IMAD.WIDE.U32 R6, R19, -0x2daee0ad, RZ ;  /* 0xd2511f5313067825 */ /* 0x000fe200078e00ff */
[----:B------:R-:W-:Y:S01]  /*1a910*/  FMNMX.FTZ R0, R45, R0, !PT ;  /* 0x000000002d007209 */ /* 0x000fe20007810000 */
[----:B------:R1:W2:Y:S01]  /*1a920*/  MUFU.EX2 R66, R2 ;  /* 0x0000000200427308 */ /* 0x0002a20000000800 */
[----:B------:R-:W-:Y:S01]  /*1a930*/  LOP3.LUT R19, R21, UR8, R8, 0x96, !PT ;  /* 0x0000000815137c12 */ /* 0x000fe2000f8e9608 */
[--C-:B------:R-:W-:Y:S01]  /*1a940*/  FFMA.FTZ R4, R179, c[0x0][0x23c], -R181.reuse ;  /* 0x00008f00b3047a23 */ /* 0x100fe200000108b5 */
[----:B------:R-:W-:Y:S01]  /*1a950*/  LOP3.LUT R26, R221, UR7, R6, 0x96, !PT ;  /* 0x00000007dd1a7c12 */ /* 0x000fe2000f8e9606 */
[----:B------:R-:W-:Y:S01]  /*1a960*/  FFMA.FTZ R8, R187, c[0x0][0x23c], -R180 ;  /* 0x00008f00bb087a23 */ /* 0x000fe200000108b4 */
[----:B------:R-:W-:Y:S02]  /*1a970*/  FMNMX.FTZ R0, R107, R0, !PT ;  /* 0x000000006b007209 */ /* 0x000fe40007810000 */
[----:B------:R-:W-:Y:S01]  /*1a980*/  LOP3.LUT R27, R7, UR9, R18, 0x96, !PT ;  /* 0x00000009071b7c12 */ /* 0x000fe2000f8e9612 */
[----:B------:R-:W-:Y:S02]  /*1a990*/  IMAD.WIDE.U32 R6, R13, -0x326172a9, RZ ;  /* 0xcd9e8d570d067825 */ /* 0x000fe400078e00ff */
[----:B------:R3:W-:Y:S02]  /*1a9a0*/  MUFU.EX2 R60, R4 ;  /* 0x00000004003c7308 */ /* 0x0007e40000000800 */
[----:B------:R-:W-:Y:S01]  /*1a9b0*/  IMAD.WIDE.U32 R244, R27, -0x326172a9, RZ ;  /* 0xcd9e8d571bf47825 */ /* 0x000fe200078e00ff */
[C---:B------:R-:W-:Y:S02]  /*1a9c0*/  LOP3.LUT R15, R6.reuse, 0xffff, RZ, 0xc0, !PT ;  /* 0x0000ffff060f7812 */ /* 0x040fe400078ec0ff */
[----:B------:R-:W-:Y:S02]  /*1a9d0*/  LOP3.LUT R18, R6, 0xff, RZ, 0xc0, !PT ;  /* 0x000000ff06127812 */ /* 0x000fe400078ec0ff */
[----:B------:R-:W-:Y:S03]  /*1a9e0*/  SHF.R.U32.HI R13, RZ, 0x18, R6 ;  /* 0x00000018ff0d7819 */ /* 0x000fe60000011606 */
[----:B------:R4:W-:Y:S01]  /*1a9f0*/  MUFU.EX2 R58, R8 ;  /* 0x00000008003a7308 */ /* 0x0009e20000000800 */
[--C-:B-1----:R-:W-:Y:S09]  /*1aa00*/  FFMA.FTZ R2, R186, c[0x0][0x23c], -R181.reuse ;  /* 0x00008f00ba027a23 */ /* 0x102ff200000108b5 */
[----:B------:R1:W1:Y:S01]  /*1aa10*/  MUFU.EX2 R219, R2 ;  /* 0x0000000200db7308 */ /* 0x0002620000000800 */
[----:B---3--:R-:W-:Y:S01]  /*1aa20*/  IMAD.WIDE.U32 R4, R9, -0x326172a9, RZ ;  /* 0xcd9e8d5709047825 */ /* 0x008fe200078e00ff */
[----:B------:R-:W-:Y:S02]  /*1aa30*/  LOP3.LUT R9, R17, UR8, R10, 0x96, !PT ;  /* 0x0000000811097c12 */ /* 0x000fe4000f8e960a */
[----:B------:R-:W-:Y:S01]  /*1aa40*/  LOP3.LUT R10, R7, UR17, R20, 0x96, !PT ;  /* 0x00000011070a7c12 */ /* 0x000fe2000f8e9614 */
[----:B------:R-:W-:Y:S01]  /*1aa50*/  FFMA.FTZ R7, R192, c[0x0][0x23c], -R181 ;  /* 0x00008f00c0077a23 */ /* 0x000fe200000108b5 */
[--C-:B------:R-:W-:Y:S02]  /*1aa60*/  SHF.R.U32.HI R21, RZ, 0x10, R4.reuse ;  /* 0x00000010ff157819 */ /* 0x100fe40000011604 */
[C---:B------:R-:W-:Y:S02]  /*1aa70*/  LOP3.LUT R22, R4.reuse, 0xff, RZ, 0xc0, !PT ;  /* 0x000000ff04167812 */ /* 0x040fe400078ec0ff */
[----:B------:R3:W-:Y:S01]  /*1aa80*/  MUFU.EX2 R218, R7 ;  /* 0x0000000700da7308 */ /* 0x0007e20000000800 */
[----:B------:R-:W-:Y:S01]  /*1aa90*/  SHF.R.U32.HI R23, RZ, 0x18, R4 ;  /* 0x00000018ff177819 */ /* 0x000fe20000011604 */
[----:B----4-:R-:W-:Y:S01]  /*1aaa0*/  IMAD.WIDE.U32 R8, R9, -0x2daee0ad, RZ ;  /* 0xd2511f5309087825 */ /* 0x010fe200078e00ff */
[----:B------:R-:W-:Y:S02]  /*1aab0*/  LOP3.LUT R17, R4, 0xffff, RZ, 0xc0, !PT ;  /* 0x0000ffff04117812 */ /* 0x000fe400078ec0ff */
[----:B------:R-:W-:Y:S01]  /*1aac0*/  LOP3.LUT R11, R5, UR17, R16, 0x96, !PT ;  /* 0x00000011050b7c12 */ /* 0x000fe2000f8e9610 */
[----:B------:R-:W-:Y:S01]  /*1aad0*/  IMAD.WIDE.U32 R4, R19, -0x2daee0ad, RZ ;  /* 0xd2511f5313047825 */ /* 0x000fe200078e00ff */
[--C-:B------:R-:W-:Y:S02]  /*1aae0*/  SHF.R.U32.HI R20, RZ, 0x10, R8.reuse ;  /* 0x00000010ff147819 */ /* 0x100fe40000011608 */
[C---:B------:R-:W-:Y:S02]  /*1aaf0*/  LOP3.LUT R19, R8.reuse, 0xffff, RZ, 0xc0, !PT ;  /* 0x0000ffff08137812 */ /* 0x040fe400078ec0ff */
[----:B------:R-:W-:Y:S01]  /*1ab00*/  LOP3.LUT R25, R8, 0xff, RZ, 0xc0, !PT ;  /* 0x000000ff08197812 */ /* 0x000fe200078ec0ff */
[----:B-1----:R-:W1:Y:S01]  /*1ab10*/  SHFL.BFLY PT, R2, R0, 0x2, 0x1f ;  /* 0x0c401f0000027f89 */ /* 0x002e6200000e0000 */
[----:B------:R-:W-:Y:S02]  /*1ab20*/  SHF.R.U32.HI R24, RZ, 0x18, R8 ;  /* 0x00000018ff187819 */ /* 0x000fe40000011608 */
[----:B------:R-:W-:Y:S02]  /*1ab30*/  SHF.R.U32.HI R8, RZ, 0x8, R17 ;  /* 0x00000008ff087819 */ /* 0x000fe40000011611 */
[----:B------:R-:W-:Y:S02]  /*1ab40*/  SHF.R.U32.HI R16, RZ, 0x10, R6 ;  /* 0x00000010ff107819 */ /* 0x000fe40000011606 */
[----:B------:R-:W-:Y:S01]  /*1ab50*/  PRMT R22, R22, 0x5410, R8 ;  /* 0x0000541016167816 */ /* 0x000fe20000000008 */
[----:B------:R-:W-:Y:S01]  /*1ab60*/  FFMA.FTZ R8, R193, c[0x0][0x23c], -R182 ;  /* 0x00008f00c1087a23 */ /* 0x000fe200000108b6 */
[----:B------:R-:W-:Y:S02]  /*1ab70*/  LOP3.LUT R6, R9, UR18, R12, 0x96, !PT ;  /* 0x0000001209067c12 */ /* 0x000fe4000f8e960c */
[C---:B------:R-:W-:Y:S01]  /*1ab80*/  LOP3.LUT R9, R4.reuse, 0xffff, RZ, 0xc0, !PT ;  /* 0x0000ffff04097812 */ /* 0x040fe200078ec0ff */
[----:B---3--:R-:W-:Y:S01]  /*1ab90*/  FFMA.FTZ R7, R191, c[0x0][0x23c], -R181 ;  /* 0x00008f00bf077a23 */ /* 0x008fe200000108b5 */
[----:B------:R3:W-:Y:S01]  /*1aba0*/  MUFU.EX2 R65, R8 ;  /* 0x0000000800417308 */ /* 0x0007e20000000800 */
[----:B------:R-:W-:Y:S01]  /*1abb0*/  LOP3.LUT R184, R5, UR18, R14, 0x96, !PT ;  /* 0x0000001205b87c12 */ /* 0x000fe2000f8e960e */
[--C-:B------:R-:W-:Y:S01]  /*1abc0*/  HSET2.LE.AND R174, R22, R54.reuse, PT ;  /* 0x0000003616ae7233 */ /* 0x100fe20003803000 */
[----:B------:R-:W-:Y:S02]  /*1abd0*/  LOP3.LUT R14, R4, 0xff, RZ, 0xc0, !PT ;  /* 0x000000ff040e7812 */ /* 0x000fe400078ec0ff */
[--C-:B------:R-:W-:Y:S02]  /*1abe0*/  SHF.R.U32.HI R17, RZ, 0x10, R4.reuse ;  /* 0x00000010ff117819 */ /* 0x100fe40000011604 */
[----:B------:R-:W-:Y:S02]  /*1abf0*/  SHF.R.U32.HI R12, RZ, 0x18, R4 ;  /* 0x00000018ff0c7819 */ /* 0x000fe40000011604 */
[----:B------:R-:W-:Y:S01]  /*1ac00*/  LOP3.LUT R4, R16, 0xff, RZ, 0xc0, !PT ;  /* 0x000000ff10047812 */ /* 0x000fe200078ec0ff */
[----:B------:R4:W2:Y:S01]  /*1ac10*/  MUFU.EX2 R227, R7 ;  /* 0x0000000700e37308 */ /* 0x0008a20000000800 */
[----:B-1----:R-:W-:Y:S01]  /*1ac20*/  FMNMX.FTZ R0, R0, R2, !PT ;  /* 0x0000000200007209 */ /* 0x002fe20007810000 */
[----:B------:R-:W-:Y:S01]  /*1ac30*/  FFMA.FTZ R2, R190, c[0x0][0x23c], -R180 ;  /* 0x00008f00be027a23 */ /* 0x000fe200000108b4 */
[----:B------:R-:W-:Y:S02]  /*1ac40*/  PRMT R179, R4, 0x5410, R13 ;  /* 0x0000541004b37816 */ /* 0x000fe4000000000d */
[----:B------:R-:W-:Y:S03]  /*1ac50*/  SHF.R.U32.HI R5, RZ, 0x8, R15 ;  /* 0x00000008ff057819 */ /* 0x000fe6000001160f */
[--C-:B------:R-:W-:Y:S01]  /*1ac60*/  HSET2.LE.AND R179, R179, R54.reuse, PT ;  /* 0x00000036b3b37233 */ /* 0x100fe20003803000 */
[----:B------:R-:W-:Y:S01]  /*1ac70*/  PRMT R18, R18, 0x5410, R5 ;  /* 0x0000541012127816 */ /* 0x000fe20000000005 */
[----:B------:R1:W-:Y:S01]  /*1ac80*/  MUFU.EX2 R56, R2 ;  /* 0x0000000200387308 */ /* 0x0003e20000000800 */
[----:B------:R-:W-:Y:S02]  /*1ac90*/  LOP3.LUT R5, R10, 0xff, RZ, 0xc0, !PT ;  /* 0x000000ff0a057812 */ /* 0x000fe400078ec0ff */
[----:B---3--:R-:W-:Y:S01]  /*1aca0*/  LOP3.LUT R8, R11, 0xff, RZ, 0xc0, !PT ;  /* 0x000000ff0b087812 */ /* 0x008fe200078ec0ff */
[--C-:B------:R-:W-:Y:S01]  /*1acb0*/  HSET2.LE.AND R178, R18, R54.reuse, PT ;  /* 0x0000003612b27233 */ /* 0x100fe20003803000 */
[----:B----4-:R-:W-:Y:S04]  /*1acc0*/  LOP3.LUT R7, R21, 0xff, RZ, 0xc0, !PT ;  /* 0x000000ff15077812 */ /* 0x010fe800078ec0ff */
[----:B------:R-:W-:Y:S02]  /*1acd0*/  PRMT R23, R7, 0x5410, R23 ;  /* 0x0000541007177816 */ /* 0x000fe40000000017 */
[--C-:B------:R-:W-:Y:S03]  /*1ace0*/  SHF.R.U32.HI R7, RZ, 0x10, R11.reuse ;  /* 0x00000010ff077819 */ /* 0x100fe6000001160b */
[--C-:B------:R-:W-:Y:S01]  /*1acf0*/  HSET2.LE.AND R175, R23, R54.reuse, PT ;  /* 0x0000003617af7233 */ /* 0x100fe20003803000 */
[----:B-1----:R-:W1:Y:S01]  /*1ad00*/  SHFL.BFLY PT, R2, R0, 0x1, 0x1f ;  /* 0x0c201f0000027f89 */ /* 0x002e6200000e0000 */
[----:B------:R-:W-:Y:S02]  /*1ad10*/  LOP3.LUT R7, R7, 0xff, RZ, 0xc0, !PT ;  /* 0x000000ff07077812 */ /* 0x000fe400078ec0ff */
[----:B-1----:R-:W-:Y:S01]  /*1ad20*/  FMNMX.FTZ R101, R0, R2, !PT ;  /* 0x0000000200657209 */ /* 0x002fe20007810000 */
[----:B------:R-:W-:Y:S01]  /*1ad30*/  FFMA.FTZ R0, R33, c[0x0][0x23c], -R182 ;  /* 0x00008f0021007a23 */ /* 0x000fe200000108b6 */
[----:B------:R-:W-:Y:S02]  /*1ad40*/  LOP3.LUT R2, R11, 0xffff, RZ, 0xc0, !PT ;  /* 0x0000ffff0b027812 */ /* 0x000fe400078ec0ff */
[C---:B------:R-:W-:Y:S01]  /*1ad50*/  FSETP.NEU.FTZ.AND P0, PT, R101.reuse, -INF , PT ;  /* 0xff8000006500780b */ /* 0x040fe20003f1d000 */
[----:B------:R-:W-:Y:S01]  /*1ad60*/  FMUL.FTZ R183, R101, c[0x0][0x23c] ;  /* 0x00008f0065b77a20 */ /* 0x000fe20000410000 */
[----:B------:R1:W-:Y:S01]  /*1ad70*/  MUFU.EX2 R50, R0 ;  /* 0x0000000000327308 */ /* 0x0003e20000000800 */
[----:B------:R-:W-:Y:S02]  /*1ad80*/  SHF.R.U32.HI R2, RZ, 0x8, R2 ;  /* 0x00000008ff027819 */ /* 0x000fe40000011602 */
[----:B------:R-:W-:Y:S02]  /*1ad90*/  SHF.R.U32.HI R11, RZ, 0x18, R11 ;  /* 0x00000018ff0b7819 */ /* 0x000fe4000001160b */
[----:B------:R-:W-:Y:S02]  /*1ada0*/  FSEL R183, R183, RZ, P0 ;  /* 0x000000ffb7b77208 */ /* 0x000fe40000000000 */
[----:B------:R-:W-:Y:S02]  /*1adb0*/  PRMT R172, R8, 0x5410, R2 ;  /* 0x0000541008ac7816 */ /* 0x000fe40000000002 */
[----:B------:R-:W-:Y:S01]  /*1adc0*/  PRMT R11, R7, 0x5410, R11 ;  /* 0x00005410070b7816 */ /* 0x000fe2000000000b */
[----:B------:R-:W-:Y:S01]  /*1add0*/  FFMA.FTZ R4, R194, c[0x0][0x23c], -R183 ;  /* 0x00008f00c2047a23 */ /* 0x000fe200000108b7 */
[----:B------:R-:W-:Y:S01]  /*1ade0*/  SHF.R.U32.HI R2, RZ, 0x10, R10 ;  /* 0x00000010ff027819 */ /* 0x000fe2000001160a */
[--C-:B------:R-:W-:Y:S01]  /*1adf0*/  HSET2.LE.AND R172, R172, R54.reuse, PT ;  /* 0x00000036acac7233 */ /* 0x100fe20003803000 */
[----:B------:R-:W-:Y:S01]  /*1ae00*/  SHF.R.U32.HI R7, RZ, 0x8, R19 ;  /* 0x00000008ff077819 */ /* 0x000fe20000011613 */
[----:B------:R3:W-:Y:S01]  /*1ae10*/  MUFU.EX2 R61, R4 ;  /* 0x00000004003d7308 */ /* 0x0007e20000000800 */
[----:B------:R-:W-:Y:S01]  /*1ae20*/  LOP3.LUT R8, R6, 0xff, RZ, 0xc0, !PT ;  /* 0x000000ff06087812 */ /* 0x000fe200078ec0ff */
[--C-:B------:R-:W-:Y:S01]  /*1ae30*/  HSET2.LE.AND R173, R11, R54.reuse, PT ;  /* 0x000000360bad7233 */ /* 0x100fe20003803000 */
[----:B------:R-:W-:Y:S02]  /*1ae40*/  PRMT R192, R25, 0x5410, R7 ;  /* 0x0000541019c07816 */ /* 0x000fe40000000007 */
[----:B------:R-:W-:Y:S02]  /*1ae50*/  SHF.R.U32.HI R7, RZ, 0x18, R6 ;  /* 0x00000018ff077819 */ /* 0x000fe40000011606 */
[----:B-1----:R-:W-:Y:S02]  /*1ae60*/  LOP3.LUT R0, R10, 0xffff, RZ, 0xc0, !PT ;  /* 0x0000ffff0a007812 */ /* 0x002fe400078ec0ff */
[----:B------:R-:W-:Y:S02]  /*1ae70*/  SHF.R.U32.HI R10, RZ, 0x18, R10 ;  /* 0x00000018ff0a7819 */ /* 0x000fe4000001160a */
[----:B------:R-:W-:Y:S04]  /*1ae80*/  SHF.R.U32.HI R0, RZ, 0x8, R0 ;  /* 0x00000008ff007819 */ /* 0x000fe80000011600 */
[----:B------:R-:W-:Y:S02]  /*1ae90*/  PRMT R176, R5, 0x5410, R0 ;  /* 0x0000541005b07816 */ /* 0x000fe40000000000 */
[----:B------:R-:W-:Y:S01]  /*1aea0*/  LOP3.LUT R0, R2, 0xff, RZ, 0xc0, !PT ;  /* 0x000000ff02007812 */ /* 0x000fe200078ec0ff */
[----:B------:R-:W-:Y:S01]  /*1aeb0*/  FFMA.FTZ R2, R34, c[0x0][0x23c], -R183 ;  /* 0x00008f0022027a23 */ /* 0x000fe200000108b7 */
[----:B------:R-:W-:Y:S01]  /*1aec0*/  LOP3.LUT R5, R20, 0xff, RZ, 0xc0, !PT ;  /* 0x000000ff14057812 */ /* 0x000fe200078ec0ff */
[--C-:B------:R-:W-:Y:S01]  /*1aed0*/  HSET2.LE.AND R176, R176, R54.reuse, PT ;  /* 0x00000036b0b07233 */ /* 0x100fe20003803000 */
[----:B---3--:R-:W-:Y:S01]  /*1aee0*/  SHF.R.U32.HI R4, RZ, 0x8, R9 ;  /* 0x00000008ff047819 */ /* 0x008fe20000011609 */
[----:B------:R1:W3:Y:S01]  /*1aef0*/  MUFU.EX2 R51, R2 ;  /* 0x0000000200337308 */ /* 0x0002e20000000800 */
[----:B------:R-:W-:Y:S01]  /*1af00*/  PRMT R191, R5, 0x5410, R24 ;  /* 0x0000541005bf7816 */ /* 0x000fe20000000018 */
[----:B------:R-:W-:Y:S01]  /*1af10*/  FFMA.FTZ R5, R36, c[0x0][0x23c], -R182 ;  /* 0x00008f0024057a23 */ /* 0x000fe200000108b6 */
[----:B------:R-:W-:Y:S01]  /*1af20*/  PRMT R194, R14, 0x5410, R4 ;  /* 0x000054100ec27816 */ /* 0x000fe20000000004 */
[----:B------:R-:W4:Y:S01]  /*1af30*/  LDSM.16.MT88.4 R20, [R212+0x9000] ;  /* 0x00900000d414783b */ /* 0x000f220000004200 */
[----:B------:R-:W-:Y:S02]  /*1af40*/  SHF.R.U32.HI R4, RZ, 0x10, R6 ;  /* 0x00000010ff047819 */ /* 0x000fe40000011606 */
[----:B------:R-:W-:Y:S02]  /*1af50*/  PRMT R10, R0, 0x5410, R10 ;  /* 0x00005410000a7816 */ /* 0x000fe4000000000a */
[----:B------:R-:W-:Y:S01]  /*1af60*/  LOP3.LUT R0, R17, 0xff, RZ, 0xc0, !PT ;  /* 0x000000ff11007812 */ /* 0x000fe200078ec0ff */
[----:B------:R2:W-:Y:S01]  /*1af70*/  MUFU.EX2 R229, R5 ;  /* 0x0000000500e57308 */ /* 0x0005e20000000800 */
[----:B------:R-:W-:Y:S01]  /*1af80*/  LOP3.LUT R4, R4, 0xff, RZ, 0xc0, !PT ;  /* 0x000000ff04047812 */ /* 0x000fe200078ec0ff */
[----:B------:R-:W3:Y:S01]  /*1af90*/  LDSM.16.MT88.4 R36, [R214+0x9000] ;  /* 0x00900000d624783b */ /* 0x000ee20000004200 */
[----:B------:R-:W-:Y:S01]  /*1afa0*/  PRMT R193, R0, 0x5410, R12 ;  /* 0x0000541000c17816 */ /* 0x000fe2000000000c */
[----:B------:R-:W-:Y:S01]  /*1afb0*/  HSET2.LE.AND R177, R10, R54, PT ;  /* 0x000000360ab17233 */ /* 0x000fe20003803000 */
[----:B------:R-:W-:Y:S02]  /*1afc0*/  LOP3.LUT R0, R6, 0xffff, RZ, 0xc0, !PT ;  /* 0x0000ffff06007812 */ /* 0x000fe400078ec0ff */
[----:B------:R-:W-:Y:S01]  /*1afd0*/  PRMT R187, R4, 0x5410, R7 ;  /* 0x0000541004bb7816 */ /* 0x000fe20000000007 */
[--C-:B------:R-:W-:Y:S01]  /*1afe0*/  FFMA.FTZ R7, R28, c[0x0][0x23c], -R183.reuse ;  /* 0x00008f001c077a23 */ /* 0x100fe200000108b7 */
[----:B------:R-:W-:Y:S02]  /*1aff0*/  SHF.R.U32.HI R6, RZ, 0x8, R0 ;  /* 0x00000008ff067819 */ /* 0x000fe40000011600 */
[----:B------:R-:W-:Y:S01]  /*1b000*/  LOP3.LUT R10, R189, UR14, R30, 0x96, !PT ;  /* 0x0000000ebd0a7c12 */ /* 0x000fe2000f8e961e */
[----:B------:R4:W-:Y:S01]  /*1b010*/  MUFU.EX2 R46, R7 ;  /* 0x00000007002e7308 */ /* 0x0009e20000000800 */
[----:B------:R-:W-:Y:S01]  /*1b020*/  PRMT R190, R8, 0x5410, R6 ;  /* 0x0000541008be7816 */ /* 0x000fe20000000006 */
[----:B-1----:R-:W-:Y:S01]  /*1b030*/  FFMA.FTZ R2, R35, c[0x0][0x23c], -R182 ;  /* 0x00008f0023027a23 */ /* 0x002fe200000108b6 */
[----:B------:R-:W-:Y:S01]  /*1b040*/  FSEL R0, R103, RZ, P2 ;  /* 0x000000ff67007208 */ /* 0x000fe20001000000 */
[----:B------:R-:W-:Y:S02]  /*1b050*/  FFMA.FTZ R6, R32, c[0x0][0x23c], -R183 ;  /* 0x00008f0020067a23 */ /* 0x000fe400000108b7 */
[----:B------:R-:W-:Y:S04]  /*1b060*/  IMAD.WIDE.U32 R8, R26, -0x326172a9, RZ ;  /* 0xcd9e8d571a087825 */ /* 0x000fe800078e00ff */
[----:B------:R-:W-:Y:S01]  /*1b070*/  IMAD.WIDE.U32 R10, R10, -0x2daee0ad, RZ ;  /* 0xd2511f530a0a7825 */ /* 0x000fe200078e00ff */
[----:B------:R1:W-:Y:S01]  /*1b080*/  MUFU.EX2 R43, R2 ;  /* 0x00000002002b7308 */ /* 0x0003e20000000800 */
[----:B--2---:R-:W-:Y:S02]  /*1b090*/  F2FP.BF16.PACK_AB R5, R66, R215 ;  /* 0x000000d74205723e */ /* 0x004fe400000010ff */
[----:B------:R-:W-:Y:S02]  /*1b0a0*/  LOP3.LUT R222, R8, 0xff, RZ, 0xc0, !PT ;  /* 0x000000ff08de7812 */ /* 0x000fe400078ec0ff */
[----:B------:R-:W-:Y:S02]  /*1b0b0*/  LOP3.LUT R174, R174, R5, RZ, 0xc0, !PT ;  /* 0x00000005aeae7212 */ /* 0x000fe400078ec0ff */
[----:B------:R-:W-:Y:S02]  /*1b0c0*/  F2FP.BF16.PACK_AB R5, R60, R219 ;  /* 0x000000db3c05723e */ /* 0x000fe400000010ff */
[----:B------:R-:W-:Y:S01]  /*1b0d0*/  SHF.R.U32.HI R202, RZ, 0x10, R8 ;  /* 0x00000010ffca7819 */ /* 0x000fe20000011608 */
[----:B------:R-:W2:Y:S01]  /*1b0e0*/  MUFU.EX2 R228, R6 ;  /* 0x0000000600e47308 */ /* 0x000ea20000000800 */
[----:B------:R-:W-:Y:S02]  /*1b0f0*/  LOP3.LUT R175, R175, R5, RZ, 0xc0, !PT ;  /* 0x00000005afaf7212 */ /* 0x000fe400078ec0ff */
[----:B------:R-:W-:Y:S02]  /*1b100*/  F2FP.BF16.PACK_AB R5, R227, R218 ;  /* 0x000000dae305723e */ /* 0x000fe400000010ff */
[----:B----4-:R-:W-:Y:S02]  /*1b110*/  LOP3.LUT R7, R31, UR16, R242, 0x96, !PT ;  /* 0x000000101f077c12 */ /* 0x010fe4000f8e96f2 */
[----:B------:R-:W-:Y:S02]  /*1b120*/  LOP3.LUT R173, R173, R5, RZ, 0xc0, !PT ;  /* 0x00000005adad7212 */ /* 0x000fe400078ec0ff */
[----:B---3--:R-:W-:Y:S01]  /*1b130*/  F2FP.BF16.PACK_AB R5, R51, R61 ;  /* 0x0000003d3305723e */ /* 0x008fe200000010ff */
[----:B------:R-:W-:Y:S01]  /*1b140*/  IMAD.WIDE.U32 R12, R7, -0x2daee0ad, RZ ;  /* 0xd2511f53070c7825 */ /* 0x000fe200078e00ff */
[----:B------:R-:W-:Y:S02]  /*1b150*/  LOP3.LUT R198, R8, 0xffff, RZ, 0xc0, !PT ;  /* 0x0000ffff08c67812 */ /* 0x000fe400078ec0ff */
[----:B------:R-:W-:Y:S02]  /*1b160*/  LOP3.LUT R177, R177, R5, RZ, 0xc0, !PT ;  /* 0x00000005b1b17212 */ /* 0x000fe400078ec0ff */
[----:B-1----:R-:W-:Y:S02]  /*1b170*/  FSEL R2, R104, RZ, P3 ;  /* 0x000000ff68027208 */ /* 0x002fe40001800000 */
[----:B------:R-:W-:Y:S02]  /*1b180*/  LOP3.LUT R186, R9, UR17, R244, 0x96, !PT ;  /* 0x0000001109ba7c12 */ /* 0x000fe4000f8e96f4 */
[----:B------:R-:W-:Y:S01]  /*1b190*/  SHF.R.U32.HI R199, RZ, 0x18, R8 ;  /* 0x00000018ffc77819 */ /* 0x000fe20000011608 */
[----:B------:R-:W-:Y:S01]  /*1b1a0*/  FADD.FTZ R4, -R2, R3 ;  /* 0x0000000302047221 */ /* 0x000fe20000010100 */
[----:B------:R-:W-:Y:S01]  /*1b1b0*/  LOP3.LUT R8, R13, UR13, R238, 0x96, !PT ;  /* 0x0000000d0d087c12 */ /* 0x000fe2000f8e96ee */
[----:B------:R-:W-:Y:S01]  /*1b1c0*/  FADD.FTZ R3, -R0, R100 ;  /* 0x0000006400037221 */ /* 0x000fe20000010100 */
[----:B------:R-:W-:Y:S01]  /*1b1d0*/  FSEL R2, R102, RZ, P1 ;  /* 0x000000ff66027208 */ /* 0x000fe20000800000 */
[----:B------:R-:W-:Y:S01]  /*1b1e0*/  FMUL.FTZ R4, R4, c[0x0][0x23c] ;  /* 0x00008f0004047a20 */ /* 0x000fe20000410000 */
[----:B--2---:R-:W-:Y:S01]  /*1b1f0*/  F2FP.BF16.PACK_AB R5, R46, R228 ;  /* 0x000000e42e05723e */ /* 0x004fe200000010ff */
[----:B------:R-:W-:Y:S01]  /*1b200*/  FMUL.FTZ R3, R3, c[0x0][0x23c] ;  /* 0x00008f0003037a20 */ /* 0x000fe20000410000 */
[----:B------:R-:W-:Y:S01]  /*1b210*/  F2FP.BF16.PACK_AB R6, R56, R58 ;  /* 0x0000003a3806723e */ /* 0x000fe200000010ff */
[----:B------:R-:W-:Y:S01]  /*1b220*/  FADD.FTZ R2, -R2, R105 ;  /* 0x0000006902027221 */ /* 0x000fe20000010100 */
[----:B------:R-:W-:Y:S01]  /*1b230*/  FSEL R0, R101, RZ, P0 ;  /* 0x000000ff65007208 */ /* 0x000fe20000000000 */
[----:B------:R-:W-:Y:S01]  /*1b240*/  IMAD.WIDE.U32 R8, R8, -0x326172a9, RZ ;  /* 0xcd9e8d5708087825 */ /* 0x000fe200078e00ff */
[----:B------:R-:W-:Y:S01]  /*1b250*/  LOP3.LUT R179, R179, R5, RZ, 0xc0, !PT ;  /* 0x00000005b3b37212 */ /* 0x000fe200078ec0ff */
[----:B------:R-:W1:Y:S01]  /*1b260*/  MUFU.EX2 R100, R4 ;  /* 0x0000000400647308 */ /* 0x000e620000000800 */
[----:B------:R-:W-:Y:S01]  /*1b270*/  LOP3.LUT R5, R11, UR11, R12, 0x96, !PT ;  /* 0x0000000b0b057c12 */ /* 0x000fe2000f8e960c */
[----:B------:R-:W-:Y:S01]  /*1b280*/  FADD.FTZ R0, -R0, R106 ;  /* 0x0000006a00007221 */ /* 0x000fe20000010100 */
[----:B------:R-:W-:Y:S01]  /*1b290*/  LOP3.LUT R172, R172, R6, RZ, 0xc0, !PT ;  /* 0x00000006acac7212 */ /* 0x000fe200078ec0ff */
[----:B------:R-:W-:Y:S01]  /*1b2a0*/  FMUL.FTZ R2, R2, c[0x0][0x23c] ;  /* 0x00008f0002027a20 */ /* 0x000fe20000410000 */
[----:B------:R-:W-:Y:S01]  /*1b2b0*/  F2FP.BF16.PACK_AB R6, R50, R65 ;  /* 0x000000413206723e */ /* 0x000fe200000010ff */
[----:B------:R-:W-:Y:S01]  /*1b2c0*/  IMAD.WIDE.U32 R238, R5, -0x326172a9, RZ ;  /* 0xcd9e8d5705ee7825 */ /* 0x000fe200078e00ff */
[----:B------:R-:W-:Y:S02]  /*1b2d0*/  PLOP3.LUT P0, PT, PT, PT, UP0, 0x80, 0x0 ;  /* 0x000000000000781c */ /* 0x000fe40003f0f008 */
[----:B------:R-:W-:Y:S01]  /*1b2e0*/  LOP3.LUT R176, R176, R6, RZ, 0xc0, !PT ;  /* 0x00000006b0b07212 */ /* 0x000fe200078ec0ff */
[----:B------:R-:W-:Y:S01]  /*1b2f0*/  FMUL.FTZ R0, R0, c[0x0][0x23c] ;  /* 0x00008f0000007a20 */ /* 0x000fe20000410000 */
[----:B------:R-:W-:Y:S01]  /*1b300*/  F2FP.BF16.PACK_AB R6, R229, R43 ;  /* 0x0000002be506723e */ /* 0x000fe200000010ff */
[----:B------:R-:W-:Y:S01]  /*1b310*/  FFMA.FTZ R105, R210, c[0x0][0x23c], -R180 ;  /* 0x00008f00d2697a23 */ /* 0x000fe200000108b4 */
[----:B------:R-:W2:Y:S01]  /*1b320*/  MUFU.EX2 R3, R3 ;  /* 0x0000000300037308 */ /* 0x000ea20000000800 */
[----:B------:R-:W-:Y:S01]  /*1b330*/  FFMA.FTZ R106, R211, c[0x0][0x23c], -R181 ;  /* 0x00008f00d36a7a23 */ /* 0x000fe200000108b5 */
[----:B------:R-:W-:Y:S02]  /*1b340*/  LOP3.LUT R178, R178, R6, RZ, 0xc0, !PT ;  /* 0x00000006b2b27212 */ /* 0x000fe400078ec0ff */
[----:B------:R-:W-:Y:S02]  /*1b350*/  LOP3.LUT R6, R9, UR12, R188, 0x96, !PT ;  /* 0x0000000c09067c12 */ /* 0x000fe4000f8e96bc */
[----:B------:R-:W-:Y:S03]  /*1b360*/  LOP3.LUT R8, R239, UR10, R8, 0x96, !PT ;  /* 0x0000000aef087c12 */ /* 0x000fe6000f8e9608 */
[----:B------:R-:W-:Y:S01]  /*1b370*/  IMAD.WIDE.U32 R6, R6, -0x2daee0ad, RZ ;  /* 0xd2511f5306067825 */ /* 0x000fe200078e00ff */
[----:B------:R-:W3:Y:S03]  /*1b380*/  MUFU.EX2 R2, R2 ;  /* 0x0000000200027308 */ /* 0x000ee60000000800 */
[----:B------:R-:W-:Y:S01]  /*1b390*/  IMAD.WIDE.U32 R242, R8, -0x2daee0ad, RZ ;  /* 0xd2511f5308f27825 */ /* 0x000fe200078e00ff */
[----:B------:R-:W-:Y:S03]  /*1b3a0*/  LOP3.LUT R10, R7, UR9, R10, 0x96, !PT ;  /* 0x00000009070a7c12 */ /* 0x000fe6000f8e960a */
[----:B-1----:R-:W-:Y:S01]  /*1b3b0*/  FMUL.FTZ R4, R100, R112 ;  /* 0x0000007064047220 */ /* 0x002fe20000410000 */
[----:B------:R-:W-:Y:S01]  /*1b3c0*/  LOP3.LUT R6, R243, UR7, R6, 0x96, !PT ;  /* 0x00000007f3067c12 */ /* 0x000fe2000f8e9606 */
[----:B------:R-:W-:Y:S01]  /*1b3d0*/  IMAD.WIDE.U32 R188, R10, -0x326172a9, RZ ;  /* 0xcd9e8d570abc7825 */ /* 0x000fe200078e00ff */
[----:B------:R-:W1:Y:S03]  /*1b3e0*/  MUFU.EX2 R0, R0 ;  /* 0x0000000000007308 */ /* 0x000e660000000800 */
[----:B------:R-:W-:Y:S04]  /*1b3f0*/  IMAD.WIDE.U32 R6, R6, -0x326172a9, RZ ;  /* 0xcd9e8d5706067825 */ /* 0x000fe800078e00ff */
[----:B------:R-:W-:Y:S01]  /*1b400*/  FMUL.FTZ R5, R100, R113 ;  /* 0x0000007164057220 */ /* 0x000fe20000410000 */
[----:B------:R-:W-:Y:S01]  /*1b410*/  LOP3.LUT R204, R6, 0xffff, RZ, 0xc0, !PT ;  /* 0x0000ffff06cc7812 */ /* 0x000fe200078ec0ff */
[C---:B------:R-:W-:Y:S01]  /*1b420*/  FMUL.FTZ R16, R100.reuse, R116 ;  /* 0x0000007464107220 */ /* 0x040fe20000410000 */
[----:B------:R-:W-:Y:S01]  /*1b430*/  SHF.R.U32.HI R57, RZ, 0x10, R6 ;  /* 0x00000010ff397819 */ /* 0x000fe20000011606 */
[----:B------:R-:W-:Y:S01]  /*1b440*/  FMUL.FTZ R17, R100, R117 ;  /* 0x0000007564117220 */ /* 0x000fe20000410000 */
[----:B------:R-:W-:Y:S01]  /*1b450*/  LOP3.LUT R59, R6, 0xff, RZ, 0xc0, !PT ;  /* 0x000000ff063b7812 */ /* 0x000fe200078ec0ff */
[----:B--2---:R-:W-:Y:S01]  /*1b460*/  FMUL.FTZ R18, R3, R118 ;  /* 0x0000007603127220 */ /* 0x004fe20000410000 */
[----:B------:R-:W-:Y:S01]  /*1b470*/  LOP3.LUT R185, R7, UR17, R188, 0x96, !PT ;  /* 0x0000001107b97c12 */ /* 0x000fe2000f8e96bc */
[C---:B------:R-:W-:Y:S01]  /*1b480*/  FMUL.FTZ R7, R3.reuse, R115 ;  /* 0x0000007303077220 */ /* 0x040fe20000410000 */
[----:B------:R-:W-:Y:S01]  /*1b490*/  SHF.R.U32.HI R188, RZ, 0x18, R6 ;  /* 0x00000018ffbc7819 */ /* 0x000fe20000011606 */
[C---:B------:R-:W-:Y:S01]  /*1b4a0*/  FMUL.FTZ R6, R3.reuse, R114 ;  /* 0x0000007203067220 */ /* 0x040fe20000410000 */
[----:B------:R-:W-:Y:S01]  /*1b4b0*/  MUFU.EX2 R243, R106 ;  /* 0x0000006a00f37308 */ /* 0x000fe20000000800 */
[C---:B---3--:R-:W-:Y:S02]  /*1b4c0*/  FMUL.FTZ R8, R2.reuse, R108 ;  /* 0x0000006c02087220 */ /* 0x048fe40000410000 */
[C---:B------:R-:W-:Y:S02]  /*1b4d0*/  FMUL.FTZ R9, R2.reuse, R109 ;  /* 0x0000006d02097220 */ /* 0x040fe40000410000 */
[----:B------:R-:W-:Y:S01]  /*1b4e0*/  FMUL.FTZ R12, R2, R120 ;  /* 0x00000078020c7220 */ /* 0x000fe20000410000 */
[-C--:B------:R-:W-:Y:S01]  /*1b4f0*/  HMMA.16816.F32.BF16 R4, R172, R20.reuse, R4 ;  /* 0x00000014ac04723c */ /* 0x080fe20000041804 */
[C---:B-1----:R-:W-:Y:S02]  /*1b500*/  FMUL.FTZ R10, R0.reuse, R110 ;  /* 0x0000006e000a7220 */ /* 0x042fe40000410000 */
[----:B------:R-:W-:Y:S02]  /*1b510*/  FMUL.FTZ R11, R0, R111 ;  /* 0x0000006f000b7220 */ /* 0x000fe40000410000 */
[----:B------:R-:W-:Y:S01]  /*1b520*/  FMUL.FTZ R13, R2, R121 ;  /* 0x00000079020d7220 */ /* 0x000fe20000410000 */
[----:B------:R-:W-:Y:S01]  /*1b530*/  LDSM.16.MT88.4 R108, [R214+0xa000] ;  /* 0x00a00000d66c783b */ /* 0x000fe20000004200 */
[C---:B------:R-:W-:Y:S02]  /*1b540*/  FMUL.FTZ R14, R0.reuse, R122 ;  /* 0x0000007a000e7220 */ /* 0x040fe40000410000 */
[----:B------:R-:W-:Y:S01]  /*1b550*/  FMUL.FTZ R15, R0, R123 ;  /* 0x0000007b000f7220 */ /* 0x000fe20000410000 */
[C---:B------:R-:W-:Y:S02]  /*1b560*/  HMMA.16816.F32.BF16 R8, R176.reuse, R20, R8 ;  /* 0x00000014b008723c */ /* 0x040fe40000041808 */
[C---:B------:R-:W-:Y:S02]  /*1b570*/  FMUL.FTZ R19, R3.reuse, R119 ;  /* 0x0000007703137220 */ /* 0x040fe40000410000 */
[C---:B------:R-:W-:Y:S01]  /*1b580*/  FMUL.FTZ R24, R2.reuse, R124 ;  /* 0x0000007c02187220 */ /* 0x040fe20000410000 */
[----:B------:R-:W-:Y:S01]  /*1b590*/  MOV R124, R58 ;  /* 0x0000003a007c7202 */ /* 0x000fe20000000f00 */
[----:B------:R-:W-:Y:S02]  /*1b5a0*/  FMUL.FTZ R25, R2, R125 ;  /* 0x0000007d02197220 */ /* 0x000fe40000410000 */
[C---:B------:R-:W-:Y:S01]  /*1b5b0*/  FMUL.FTZ R20, R100.reuse, R128 ;  /* 0x0000008064147220 */ /* 0x040fe20000410000 */
[-C--:B------:R-:W-:Y:S03]  /*1b5c0*/  HMMA.16816.F32.BF16 R12, R176, R22.reuse, R12 ;  /* 0x00000016b00c723c */ /* 0x080fe6000004180c */
[----:B------:R-:W-:Y:S02]  /*1b5d0*/  FMUL.FTZ R21, R100, R129 ;  /* 0x0000008164157220 */ /* 0x000fe40000410000 */
[C---:B------:R-:W-:Y:S02]  /*1b5e0*/  FMUL.FTZ R26, R0.reuse, R126 ;  /* 0x0000007e001a7220 */ /* 0x040fe40000410000 */
[----:B------:R-:W-:Y:S01]  /*1b5f0*/  FMUL.FTZ R27, R0, R127 ;  /* 0x0000007f001b7220 */ /* 0x000fe20000410000 */
[C---:B------:R-:W-:Y:S01]  /*1b600*/  HMMA.16816.F32.BF16 R16, R172.reuse, R22, R16 ;  /* 0x00000016ac10723c */ /* 0x040fe20000041810 */
[C---:B------:R-:W-:Y:S03]  /*1b610*/  FMUL.FTZ R35, R3.reuse, R135 ;  /* 0x0000008703237220 */ /* 0x040fe60000410000 */
[C---:B------:R-:W-:Y:S02]  /*1b620*/  FMUL.FTZ R41, R2.reuse, R141 ;  /* 0x0000008d02297220 */ /* 0x040fe40000410000 */
[----:B------:R-:W-:Y:S02]  /*1b630*/  IMAD.MOV.U32 R141, RZ, RZ, R54 ;  /* 0x000000ffff8d7224 */ /* 0x000fe400078e0036 */
[C---:B------:R-:W-:Y:S04]  /*1b640*/  FMUL.FTZ R22, R3.reuse, R130 ;  /* 0x0000008203167220 */ /* 0x040fe80000410000 */
[C---:B------:R-:W-:Y:S01]  /*1b650*/  FMUL.FTZ R23, R3.reuse, R131 ;  /* 0x0000008303177220 */ /* 0x040fe20000410000 */
[--C-:B------:R-:W-:Y:S01]  /*1b660*/  HSET2.LE.AND R118, R194, R141.reuse, PT ;  /* 0x0000008dc2767233 */ /* 0x100fe20003803000 */
[----:B------:R-:W-:Y:S01]  /*1b670*/  IMAD.MOV.U32 R135, RZ, RZ, R53 ;  /* 0x000000ffff877224 */ /* 0x000fe200078e0035 */
[--C-:B------:R-:W-:Y:S01]  /*1b680*/  HSET2.LE.AND R119, R193, R141.reuse, PT ;  /* 0x0000008dc1777233 */ /* 0x100fe20003803000 */
[C---:B------:R-:W-:Y:S02]  /*1b690*/  FMUL.FTZ R28, R2.reuse, R136 ;  /* 0x00000088021c7220 */ /* 0x040fe40000410000 */
[----:B------:R-:W-:Y:S01]  /*1b6a0*/  FMUL.FTZ R29, R2, R137 ;  /* 0x00000089021d7220 */ /* 0x000fe20000410000 */
[-C--:B------:R-:W-:Y:S01]  /*1b6b0*/  HMMA.16816.F32.BF16 R20, R172, R36.reuse, R20 ;  /* 0x00000024ac14723c */ /* 0x080fe20000041814 */
[C---:B------:R-:W-:Y:S02]  /*1b6c0*/  FMUL.FTZ R30, R0.reuse, R138 ;  /* 0x0000008a001e7220 */ /* 0x040fe40000410000 */
[----:B------:R-:W-:Y:S02]  /*1b6d0*/  FMUL.FTZ R31, R0, R139 ;  /* 0x0000008b001f7220 */ /* 0x000fe40000410000 */
[C---:B------:R-:W-:Y:S02]  /*1b6e0*/  FMUL.FTZ R32, R100.reuse, R132 ;  /* 0x0000008464207220 */ /* 0x040fe40000410000 */
[----:B------:R-:W-:Y:S01]  /*1b6f0*/  FMUL.FTZ R33, R100, R133 ;  /* 0x0000008564217220 */ /* 0x000fe20000410000 */
[C---:B------:R-:W-:Y:S01]  /*1b700*/  HMMA.16816.F32.BF16 R24, R176.reuse, R36, R24 ;  /* 0x00000024b018723c */ /* 0x040fe20000041818 */
[C---:B------:R-:W-:Y:S03]  /*1b710*/  FMUL.FTZ R34, R3.reuse, R134 ;  /* 0x0000008603227220 */ /* 0x040fe60000410000 */
[----:B------:R-:W-:Y:S02]  /*1b720*/  IMAD.MOV.U32 R138, RZ, RZ, R250 ;  /* 0x000000ffff8a7224 */ /* 0x000fe400078e00fa */
[----:B------:R-:W-:Y:S01]  /*1b730*/  FMUL.FTZ R40, R2, R140 ;  /* 0x0000008c02287220 */ /* 0x000fe20000410000 */
[----:B------:R1:W-:Y:S01]  /*1b740*/  MUFU.EX2 R250, R105 ;  /* 0x0000006900fa7308 */ /* 0x0003e20000000800 */
[C---:B------:R-:W-:Y:S01]  /*1b750*/  FMUL.FTZ R36, R100.reuse, R144 ;  /* 0x0000009064247220 */ /* 0x040fe20000410000 */
[-C--:B------:R-:W-:Y:S03]  /*1b760*/  HMMA.16816.F32.BF16 R28, R176, R38.reuse, R28 ;  /* 0x00000026b01c723c */ /* 0x080fe6000004181c */
[----:B------:R-:W-:Y:S02]  /*1b770*/  IMAD.MOV.U32 R144, RZ, RZ, R52 ;  /* 0x000000ffff907224 */ /* 0x000fe400078e0034 */
[----:B------:R-:W-:Y:S01]  /*1b780*/  FMUL.FTZ R37, R100, R145 ;  /* 0x0000009164257220 */ /* 0x000fe20000410000 */
[----:B------:R-:W2:Y:S01]  /*1b790*/  LDSM.16.MT88.4 R52, [R212+0xa000] ;  /* 0x00a00000d434783b */ /* 0x000ea20000004200 */
[----:B------:R-:W-:Y:S01]  /*1b7a0*/  IMAD.MOV.U32 R133, RZ, RZ, R43 ;  /* 0x000000ffff857224 */ /* 0x000fe200078e002b */
[C---:B------:R-:W-:Y:S01]  /*1b7b0*/  HMMA.16816.F32.BF16 R32, R172.reuse, R38, R32 ;  /* 0x00000026ac20723c */ /* 0x040fe20000041820 */
[----:B------:R-:W-:Y:S03]  /*1b7c0*/  IMAD.MOV.U32 R131, RZ, RZ, R42 ;  /* 0x000000ffff837224 */ /* 0x000fe600078e002a */
[C---:B------:R-:W-:Y:S02]  /*1b7d0*/  FMUL.FTZ R42, R0.reuse, R142 ;  /* 0x0000008e002a7220 */ /* 0x040fe40000410000 */
[----:B------:R-:W-:Y:S02]  /*1b7e0*/  FMUL.FTZ R43, R0, R143 ;  /* 0x0000008f002b7220 */ /* 0x000fe40000410000 */
[C---:B------:R-:W-:Y:S01]  /*1b7f0*/  FMUL.FTZ R38, R3.reuse, R146 ;  /* 0x0000009203267220 */ /* 0x040fe20000410000 */
[----:B------:R-:W-:Y:S03]  /*1b800*/  MOV R146, R48 ;  /* 0x0000003000927202 */ /* 0x000fe60000000f00 */
[----:B------:R-:W-:Y:S02]  /*1b810*/  FMUL.FTZ R39, R3, R147 ;  /* 0x0000009303277220 */ /* 0x000fe40000410000 */
[----:B------:R-:W-:Y:S02]  /*1b820*/  IMAD.MOV.U32 R132, RZ, RZ, R46 ;  /* 0x000000ffff847224 */ /* 0x000fe400078e002e */
[----:B------:R-:W-:Y:S02]  /*1b830*/  IMAD.MOV.U32 R139, RZ, RZ, R47 ;  /* 0x000000ffff8b7224 */ /* 0x000fe400078e002f */
[----:B------:R-:W-:Y:S02]  /*1b840*/  IMAD.MOV.U32 R136, RZ, RZ, R45 ;  /* 0x000000ffff887224 */ /* 0x000fe400078e002d */
[----:B------:R-:W-:Y:S02]  /*1b850*/  IMAD.MOV.U32 R125, RZ, RZ, R44 ;  /* 0x000000ffff7d7224 */ /* 0x000fe400078e002c */
[C---:B------:R-:W-:Y:S02]  /*1b860*/  FMUL.FTZ R44, R2.reuse, R152 ;  /* 0x00000098022c7220 */ /* 0x040fe40000410000 */
[----:B------:R-:W-:Y:S02]  /*1b870*/  FMUL.FTZ R45, R2, R153 ;  /* 0x00000099022d7220 */ /* 0x000fe40000410000 */
[C---:B------:R-:W-:Y:S02]  /*1b880*/  FMUL.FTZ R46, R0.reuse, R154 ;  /* 0x0000009a002e7220 */ /* 0x040fe40000410000 */
[----:B------:R-:W-:Y:S02]  /*1b890*/  FMUL.FTZ R47, R0, R155 ;  /* 0x0000009b002f7220 */ /* 0x000fe40000410000 */
[----:B-1----:R-:W-:Y:S02]  /*1b8a0*/  FFMA.FTZ R105, R209, c[0x0][0x23c], -R180 ;  /* 0x00008f00d1697a23 */ /* 0x002fe400000108b4 */
[----:B------:R-:W-:Y:S02]  /*1b8b0*/  IMAD.MOV.U32 R145, RZ, RZ, R49 ;  /* 0x000000ffff917224 */ /* 0x000fe400078e0031 */
[C---:B------:R-:W-:Y:S01]  /*1b8c0*/  FMUL.FTZ R48, R100.reuse, R148 ;  /* 0x0000009464307220 */ /* 0x040fe20000410000 */
[----:B------:R1:W3:Y:S01]  /*1b8d0*/  MUFU.EX2 R140, R105 ;  /* 0x00000069008c7308 */ /* 0x0002e20000000800 */
[C---:B------:R-:W-:Y:S01]  /*1b8e0*/  FMUL.FTZ R49, R100.reuse, R149 ;  /* 0x0000009564317220 */ /* 0x040fe20000410000 */
[----:B------:R-:W-:Y:S01]  /*1b8f0*/  MOV R148, R246 ;  /* 0x000000f600947202 */ /* 0x000fe20000000f00 */
[----:B------:R-:W-:Y:S01]  /*1b900*/  IMAD.MOV.U32 R120, RZ, RZ, R51 ;  /* 0x000000ffff787224 */ /* 0x000fe200078e0033 */
[-C--:B--2---:R-:W-:Y:S01]  /*1b910*/  HMMA.16816.F32.BF16 R36, R172, R52.reuse, R36 ;  /* 0x00000034ac24723c */ /* 0x084fe20000041824 */
[----:B------:R-:W-:Y:S02]  /*1b920*/  IMAD.MOV.U32 R127, RZ, RZ, R50 ;  /* 0x000000ffff7f7224 */ /* 0x000fe400078e0032 */
[C---:B------:R-:W-:Y:S02]  /*1b930*/  FMUL.FTZ R50, R3.reuse, R150 ;  /* 0x0000009603327220 */ /* 0x040fe40000410000 */
[C---:B------:R-:W-:Y:S02]  /*1b940*/  FMUL.FTZ R51, R3.reuse, R151 ;  /* 0x0000009703337220 */ /* 0x040fe40000410000 */
[----:B------:R-:W-:Y:S01]  /*1b950*/  IMAD.MOV.U32 R142, RZ, RZ, R249 ;  /* 0x000000ffff8e7224 */ /* 0x000fe200078e00f9 */
[C---:B------:R-:W-:Y:S01]  /*1b960*/  HMMA.16816.F32.BF16 R40, R176.reuse, R52, R40 ;  /* 0x00000034b028723c */ /* 0x040fe20000041828 */
[----:B------:R-:W-:Y:S03]  /*1b970*/  IMAD.MOV.U32 R122, RZ, RZ, R59 ;  /* 0x000000ffff7a7224 */ /* 0x000fe600078e003b */
[----:B------:R-:W-:Y:S02]  /*1b980*/  IMAD.MOV.U32 R130, RZ, RZ, R57 ;  /* 0x000000ffff827224 */ /* 0x000fe400078e0039 */
[----:B------:R-:W-:Y:S02]  /*1b990*/  IMAD.MOV.U32 R134, RZ, RZ, R56 ;  /* 0x000000ffff867224 */ /* 0x000fe400078e0038 */
[C---:B------:R-:W-:Y:S01]  /*1b9a0*/  FMUL.FTZ R52, R100.reuse, R160 ;  /* 0x000000a064347220 */ /* 0x040fe20000410000 */
[-C--:B------:R-:W-:Y:S03]  /*1b9b0*/  HMMA.16816.F32.BF16 R44, R176, R54.reuse, R44 ;  /* 0x00000036b02c723c */ /* 0x080fe6000004182c */
[----:B------:R-:W-:Y:S02]  /*1b9c0*/  FMUL.FTZ R53, R100, R161 ;  /* 0x000000a164357220 */ /* 0x000fe40000410000 */
[----:B-1----:R-:W-:Y:S02]  /*1b9d0*/  FFMA.FTZ R105, R208, c[0x0][0x23c], -R181 ;  /* 0x00008f00d0697a23 */ /* 0x002fe400000108b5 */
[C---:B------:R-:W-:Y:S01]  /*1b9e0*/  FMUL.FTZ R56, R2.reuse, R156 ;  /* 0x0000009c02387220 */ /* 0x040fe20000410000 */
[C---:B------:R-:W-:Y:S01]  /*1b9f0*/  HMMA.16816.F32.BF16 R48, R172.reuse, R54, R48 ;  /* 0x00000036ac30723c */ /* 0x040fe20000041830 */
[----:B------:R-:W-:Y:S01]  /*1ba00*/  FMUL.FTZ R57, R2, R157 ;  /* 0x0000009d02397220 */ /* 0x000fe20000410000 */
[----:B------:R1:W-:Y:S02]  /*1ba10*/  MUFU.EX2 R249, R105 ;  /* 0x0000006900f97308 */ /* 0x0003e40000000800 */
[C---:B------:R-:W-:Y:S02]  /*1ba20*/  FMUL.FTZ R58, R0.reuse, R158 ;  /* 0x0000009e003a7220 */ /* 0x040fe40000410000 */
[----:B------:R-:W-:Y:S02]  /*1ba30*/  FMUL.FTZ R59, R0, R159 ;  /* 0x0000009f003b7220 */ /* 0x000fe40000410000 */
[C---:B------:R-:W-:Y:S04]  /*1ba40*/  FMUL.FTZ R54, R3.reuse, R162 ;  /* 0x000000a203367220 */ /* 0x040fe80000410000 */
[C---:B------:R-:W-:Y:S02]  /*1ba50*/  FMUL.FTZ R55, R3.reuse, R163 ;  /* 0x000000a303377220 */ /* 0x040fe40000410000 */
[----:B------:R-:W-:Y:S02]  /*1ba60*/  IMAD.MOV.U32 R128, RZ, RZ, R61 ;  /* 0x000000ffff807224 */ /* 0x000fe400078e003d */
[----:B------:R-:W-:Y:S02]  /*1ba70*/  IMAD.MOV.U32 R121, RZ, RZ, R60 ;  /* 0x000000ffff797224 */ /* 0x000fe400078e003c */
[C---:B------:R-:W-:Y:S01]  /*1ba80*/  FMUL.FTZ R60, R2.reuse, R168 ;  /* 0x000000a8023c7220 */ /* 0x040fe20000410000 */
[-C--:B------:R-:W-:Y:S01]  /*1ba90*/  HMMA.16816.F32.BF16 R52, R172, R108.reuse, R52 ;  /* 0x0000006cac34723c */ /* 0x080fe20000041834 */
[----:B------:R-:W-:Y:S01]  /*1baa0*/  FMUL.FTZ R61, R2, R169 ;  /* 0x000000a9023d7220 */ /* 0x000fe20000410000 */
[----:B------:R-:W-:Y:S01]  /*1bab0*/  MOV R169, R216 ;  /* 0x000000d800a97202 */ /* 0x000fe20000000f00 */
[C---:B------:R-:W-:Y:S02]  /*1bac0*/  FMUL.FTZ R62, R0.reuse, R170 ;  /* 0x000000aa003e7220 */ /* 0x040fe40000410000 */
[----:B------:R-:W-:Y:S02]  /*1bad0*/  FMUL.FTZ R63, R0, R171 ;  /* 0x000000ab003f7220 */ /* 0x000fe40000410000 */
[----:B------:R-:W-:Y:S01]  /*1bae0*/  IMAD.MOV.U32 R123, RZ, RZ, R66 ;  /* 0x000000ffff7b7224 */ /* 0x000fe200078e0042 */
[C---:B------:R-:W-:Y:S01]  /*1baf0*/  HMMA.16816.F32.BF16 R56, R176.reuse, R108, R56 ;  /* 0x0000006cb038723c */ /* 0x040fe20000041838 */
[----:B------:R-:W-:Y:S03]  /*1bb00*/  IMAD.MOV.U32 R129, RZ, RZ, R65 ;  /* 0x000000ffff817224 */ /* 0x000fe600078e0041 */
[----:B------:R-:W-:Y:S02]  /*1bb10*/  IMAD.MOV.U32 R137, RZ, RZ, R64 ;  /* 0x000000ffff897224 */ /* 0x000fe400078e0040 */
[C---:B------:R-:W-:Y:S02]  /*1bb20*/  FMUL.FTZ R64, R100.reuse, R164 ;  /* 0x000000a464407220 */ /* 0x040fe40000410000 */
[C---:B------:R-:W-:Y:S01]  /*1bb30*/  FMUL.FTZ R65, R100.reuse, R165 ;  /* 0x000000a564417220 */ /* 0x040fe20000410000 */
[-C--:B------:R-:W-:Y:S03]  /*1bb40*/  HMMA.16816.F32.BF16 R60, R176, R110.reuse, R60 ;  /* 0x0000006eb03c723c */ /* 0x080fe6000004183c */
[C---:B------:R-:W-:Y:S02]  /*1bb50*/  FMUL.FTZ R66, R3.reuse, R166 ;  /* 0x000000a603427220 */ /* 0x040fe40000410000 */
[----:B------:R-:W-:Y:S02]  /*1bb60*/  FMUL.FTZ R67, R3, R167 ;  /* 0x000000a703437220 */ /* 0x000fe40000410000 */
[----:B-1----:R-:W-:Y:S01]  /*1bb70*/  FFMA.FTZ R105, R207, c[0x0][0x23c], -R181 ;  /* 0x00008f00cf697a23 */ /* 0x002fe200000108b5 */
[----:B------:R-:W-:Y:S01]  /*1bb80*/  LDSM.16.MT88.4 R164, [R214+0xac00] ;  /* 0x00ac0000d6a4783b */ /* 0x000fe20000004200 */
[----:B------:R-:W-:Y:S02]  /*1bb90*/  IMAD.MOV.U32 R126, RZ, RZ, R248 ;  /* 0x000000ffff7e7224 */ /* 0x000fe400078e00f8 */
[----:B------:R1:W2:Y:S01]  /*1bba0*/  MUFU.EX2 R252, R105 ;  /* 0x0000006900fc7308 */ /* 0x0002a20000000800 */
[C---:B------:R-:W-:Y:S01]  /*1bbb0*/  FMUL.FTZ R68, R100.reuse, R68 ;  /* 0x0000004464447220 */ /* 0x040fe20000410000 */
[C---:B------:R-:W-:Y:S01]  /*1bbc0*/  HMMA.16816.F32.BF16 R64, R172.reuse, R110, R64 ;  /* 0x0000006eac40723c */ /* 0x040fe20000041840 */
[----:B------:R-:W-:Y:S02]  /*1bbd0*/  FMUL.FTZ R69, R100, R69 ;  /* 0x0000004564457220 */ /* 0x000fe40000410000 */
[C---:B------:R-:W-:Y:S01]  /*1bbe0*/  FMUL.FTZ R70, R3.reuse, R70 ;  /* 0x0000004603467220 */ /* 0x040fe20000410000 */
[----:B------:R-:W4:Y:S01]  /*1bbf0*/  LDSM.16.MT88.4 R108, [R212+0xb000] ;  /* 0x00b00000d46c783b */ /* 0x000f220000004200 */
[C---:B------:R-:W-:Y:S02]  /*1bc00*/  FMUL.FTZ R71, R3.reuse, R71 ;  /* 0x0000004703477220 */ /* 0x040fe40000410000 */
[C---:B------:R-:W-:Y:S02]  /*1bc10*/  FMUL.FTZ R72, R2.reuse, R72 ;  /* 0x0000004802487220 */ /* 0x040fe40000410000 */
[----:B------:R-:W-:Y:S03]  /*1bc20*/  FMUL.FTZ R73, R2, R73 ;  /* 0x0000004902497220 */ /* 0x000fe60000410000 */
[C---:B------:R-:W-:Y:S02]  /*1bc30*/  FMUL.FTZ R74, R0.reuse, R74 ;  /* 0x0000004a004a7220 */ /* 0x040fe40000410000 */
[----:B------:R-:W-:Y:S02]  /*1bc40*/  FMUL.FTZ R75, R0, R75 ;  /* 0x0000004b004b7220 */ /* 0x000fe40000410000 */
[C---:B------:R-:W-:Y:S02]  /*1bc50*/  FMUL.FTZ R76, R2.reuse, R76 ;  /* 0x0000004c024c7220 */ /* 0x040fe40000410000 */
[----:B------:R-:W-:Y:S02]  /*1bc60*/  FMUL.FTZ R77, R2, R77 ;  /* 0x0000004d024d7220 */ /* 0x000fe40000410000 */
[----:B------:R-:W-:Y:S02]  /*1bc70*/  FMUL.FTZ R78, R0, R78 ;  /* 0x0000004e004e7220 */ /* 0x000fe40000410000 */
[--C-:B-1----:R-:W-:Y:S02]  /*1bc80*/  FFMA.FTZ R105, R200, c[0x0][0x23c], -R182.reuse ;  /* 0x00008f00c8697a23 */ /* 0x102fe400000108b6 */
[----:B------:R-:W-:Y:S02]  /*1bc90*/  FMUL.FTZ R79, R0, R79 ;  /* 0x0000004f004f7220 */ /* 0x000fe40000410000 */
[C---:B------:R-:W-:Y:S01]  /*1bca0*/  FMUL.FTZ R80, R100.reuse, R80 ;  /* 0x0000005064507220 */ /* 0x040fe20000410000 */
[----:B------:R1:W-:Y:S01]  /*1bcb0*/  MUFU.EX2 R248, R105 ;  /* 0x0000006900f87308 */ /* 0x0003e20000000800 */
[C---:B------:R-:W-:Y:S02]  /*1bcc0*/  FMUL.FTZ R81, R100.reuse, R81 ;  /* 0x0000005164517220 */ /* 0x040fe40000410000 */
[C---:B------:R-:W-:Y:S02]  /*1bcd0*/  FMUL.FTZ R82, R3.reuse, R82 ;  /* 0x0000005203527220 */ /* 0x040fe40000410000 */
[C---:B------:R-:W-:Y:S02]  /*1bce0*/  FMUL.FTZ R83, R3.reuse, R83 ;  /* 0x0000005303537220 */ /* 0x040fe40000410000 */
[----:B------:R-:W-:Y:S02]  /*1bcf0*/  IMAD.MOV.U32 R147, RZ, RZ, R251 ;  /* 0x000000ffff937224 */ /* 0x000fe400078e00fb */
[C---:B------:R-:W-:Y:S02]  /*1bd00*/  FMUL.FTZ R84, R100.reuse, R84 ;  /* 0x0000005464547220 */ /* 0x040fe40000410000 */
[----:B------:R-:W-:Y:S02]  /*1bd10*/  FMUL.FTZ R85, R100, R85 ;  /* 0x0000005564557220 */ /* 0x000fe40000410000 */
[C---:B------:R-:W-:Y:S02]  /*1bd20*/  FMUL.FTZ R86, R3.reuse, R86 ;  /* 0x0000005603567220 */ /* 0x040fe40000410000 */
[----:B------:R-:W-:Y:S02]  /*1bd30*/  FMUL.FTZ R87, R3, R87 ;  /* 0x0000005703577220 */ /* 0x000fe40000410000 */
[C---:B------:R-:W-:Y:S01]  /*1bd40*/  FMUL.FTZ R88, R2.reuse, R88 ;  /* 0x0000005802587220 */ /* 0x040fe20000410000 */
[-C--:B----4-:R-:W-:Y:S01]  /*1bd50*/  HMMA.16816.F32.BF16 R68, R172, R108.reuse, R68 ;  /* 0x0000006cac44723c */ /* 0x090fe20000041844 */
[----:B------:R-:W-:Y:S02]  /*1bd60*/  FMUL.FTZ R89, R2, R89 ;  /* 0x0000005902597220 */ /* 0x000fe40000410000 */
[C---:B------:R-:W-:Y:S02]  /*1bd70*/  FMUL.FTZ R90, R0.reuse, R90 ;  /* 0x0000005a005a7220 */ /* 0x040fe40000410000 */
[----:B------:R-:W-:Y:S02]  /*1bd80*/  FMUL.FTZ R91, R0, R91 ;  /* 0x0000005b005b7220 */ /* 0x000fe40000410000 */
[----:B-1----:R-:W-:Y:S01]  /*1bd90*/  FFMA.FTZ R105, R197, c[0x0][0x23c], -R182 ;  /* 0x00008f00c5697a23 */ /* 0x002fe200000108b6 */
[C---:B------:R-:W-:Y:S01]  /*1bda0*/  HMMA.16816.F32.BF16 R72, R176.reuse, R108, R72 ;  /* 0x0000006cb048723c */ /* 0x040fe20000041848 */
[----:B------:R-:W-:Y:S02]  /*1bdb0*/  IMAD.MOV.U32 R149, RZ, RZ, R247 ;  /* 0x000000ffff957224 */ /* 0x000fe400078e00f7 */
[----:B------:R1:W-:Y:S01]  /*1bdc0*/  MUFU.EX2 R251, R105 ;  /* 0x0000006900fb7308 */ /* 0x0003e20000000800 */
[----:B------:R-:W-:Y:S02]  /*1bdd0*/  IMAD.MOV.U32 R152, RZ, RZ, R240 ;  /* 0x000000ffff987224 */ /* 0x000fe400078e00f0 */
[----:B------:R-:W-:Y:S02]  /*1bde0*/  IMAD.MOV.U32 R153, RZ, RZ, R237 ;  /* 0x000000ffff997224 */ /* 0x000fe400078e00ed */
[----:B------:R-:W-:Y:S01]  /*1bdf0*/  FFMA.FTZ R106, R203, c[0x0][0x23c], -R183 ;  /* 0x00008f00cb6a7a23 */ /* 0x000fe200000108b7 */
[-C--:B------:R-:W-:Y:S03]  /*1be00*/  HMMA.16816.F32.BF16 R76, R176, R110.reuse, R76 ;  /* 0x0000006eb04c723c */ /* 0x080fe6000004184c */
[----:B------:R-:W-:Y:S02]  /*1be10*/  IMAD.MOV.U32 R154, RZ, RZ, R236 ;  /* 0x000000ffff9a7224 */ /* 0x000fe400078e00ec */
[C---:B------:R-:W-:Y:S01]  /*1be20*/  FMUL.FTZ R92, R2.reuse, R92 ;  /* 0x0000005c025c7220 */ /* 0x040fe20000410000 */
[----:B------:R4:W-:Y:S01]  /*1be30*/  MUFU.EX2 R236, R106 ;  /* 0x0000006a00ec7308 */ /* 0x0009e20000000800 */
[----:B------:R-:W-:Y:S01]  /*1be40*/  FMUL.FTZ R93, R2, R93 ;  /* 0x0000005d025d7220 */ /* 0x000fe20000410000 */
[C---:B------:R-:W-:Y:S01]  /*1be50*/  HMMA.16816.F32.BF16 R80, R172.reuse, R110, R80 ;  /* 0x0000006eac50723c */ /* 0x040fe20000041850 */
[C---:B------:R-:W-:Y:S01]  /*1be60*/  FMUL.FTZ R94, R0.reuse, R94 ;  /* 0x0000005e005e7220 */ /* 0x040fe20000410000 */
[----:B------:R-:W2:Y:S02]  /*1be70*/  LDSM.16.MT88.4 R108, [R214+0xb000] ;  /* 0x00b00000d66c783b */ /* 0x000ea40000004200 */
[----:B------:R-:W-:Y:S02]  /*1be80*/  FMUL.FTZ R95, R0, R95 ;  /* 0x0000005f005f7220 */ /* 0x000fe40000410000 */
[----:B------:R-:W-:Y:S02]  /*1be90*/  FFMA.FTZ R112, R233, c[0x0][0x23c], -R180 ;  /* 0x00008f00e9707a23 */ /* 0x000fe400000108b4 */
[----:B------:R-:W-:Y:S04]  /*1bea0*/  IMAD.MOV.U32 R155, RZ, RZ, R235 ;  /* 0x000000ffff9b7224 */ /* 0x000fe800078e00eb */
[----:B-1----:R-:W-:Y:S02]  /*1beb0*/  FFMA.FTZ R105, R196, c[0x0][0x23c], -R183 ;  /* 0x00008f00c4697a23 */ /* 0x002fe400000108b7 */
[----:B------:R-:W-:Y:S02]  /*1bec0*/  IMAD.MOV.U32 R143, RZ, RZ, R241 ;  /* 0x000000ffff8f7224 */ /* 0x000fe400078e00f1 */
[C---:B------:R-:W-:Y:S01]  /*1bed0*/  FMUL.FTZ R96, R100.reuse, R96 ;  /* 0x0000006064607220 */ /* 0x040fe20000410000 */
[----:B------:R1:W-:Y:S01]  /*1bee0*/  MUFU.EX2 R246, R105 ;  /* 0x0000006900f67308 */ /* 0x0003e20000000800 */
[----:B------:R-:W-:Y:S02]  /*1bef0*/  FMUL.FTZ R97, R100, R97 ;  /* 0x0000006164617220 */ /* 0x000fe40000410000 */
[C---:B------:R-:W-:Y:S02]  /*1bf00*/  FMUL.FTZ R98, R3.reuse, R98 ;  /* 0x0000006203627220 */ /* 0x040fe40000410000 */
[----:B------:R-:W-:Y:S01]  /*1bf10*/  FMUL.FTZ R99, R3, R99 ;  /* 0x0000006303637220 */ /* 0x000fe20000410000 */
[----:B----4-:R-:W-:Y:S01]  /*1bf20*/  SHF.R.U32.HI R106, RZ, 0x18, R184 ;  /* 0x00000018ff6a7819 */ /* 0x010fe200000116b8 */
[----:B------:R-:W-:Y:S02]  /*1bf30*/  IMAD.MOV.U32 R151, RZ, RZ, R149 ;  /* 0x000000ffff977224 */ /* 0x000fe400078e0095 */
[----:B------:R-:W-:Y:S01]  /*1bf40*/  IMAD.MOV.U32 R150, RZ, RZ, R148 ;  /* 0x000000ffff967224 */ /* 0x000fe200078e0094 */
[----:B------:R4:W-:Y:S01]  /*1bf50*/  MUFU.EX2 R241, R112 ;  /* 0x0000007000f17308 */ /* 0x0009e20000000800 */
[----:B------:R-:W-:Y:S02]  /*1bf60*/  IMAD.MOV.U32 R161, RZ, RZ, R151 ;  /* 0x000000ffffa17224 */ /* 0x000fe400078e0097 */
[----:B------:R-:W-:Y:S02]  /*1bf70*/  IMAD.MOV.U32 R151, RZ, RZ, R221 ;  /* 0x000000ffff977224 */ /* 0x000fe400078e00dd */
[----:B------:R-:W-:Y:S01]  /*1bf80*/  IMAD.MOV.U32 R160, RZ, RZ, R150 ;  /* 0x000000ffffa07224 */ /* 0x000fe200078e0096 */
[----:B------:R-:W-:Y:S01]  /*1bf90*/  MOV R150, R220 ;  /* 0x000000dc00967202 */ /* 0x000fe20000000f00 */
[----:B------:R-:W-:Y:S02]  /*1bfa0*/  IMAD.MOV.U32 R168, RZ, RZ, R126 ;  /* 0x000000ffffa87224 */ /* 0x000fe400078e007e */
[----:B------:R-:W-:Y:S02]  /*1bfb0*/  IMAD.MOV.U32 R162, RZ, RZ, R160 ;  /* 0x000000ffffa27224 */ /* 0x000fe400078e00a0 */
[----:B------:R-:W-:Y:S02]  /*1bfc0*/  IMAD.MOV.U32 R163, RZ, RZ, R161 ;  /* 0x000000ffffa37224 */ /* 0x000fe400078e00a1 */
[----:B-1----:R-:W-:Y:S01]  /*1bfd0*/  FFMA.FTZ R105, R195, c[0x0][0x23c], -R183 ;  /* 0x00008f00c3697a23 */ /* 0x002fe200000108b7 */
[-C--:B--2---:R-:W-:Y:S03]  /*1bfe0*/  HMMA.16816.F32.BF16 R84, R172, R108.reuse, R84 ;  /* 0x0000006cac54723c */ /* 0x084fe60000041854 */
[----:B------:R1:W-:Y:S05]  /*1bff0*/  MUFU.EX2 R247, R105 ;  /* 0x0000006900f77308 */ /* 0x0003ea0000000800 */
[C---:B------:R-:W-:Y:S01]  /*1c000*/  HMMA.16816.F32.BF16 R88, R176.reuse, R108, R88 ;  /* 0x0000006cb058723c */ /* 0x040fe20000041858 */
[----:B----4-:R-:W2:Y:S06]  /*1c010*/  LDSM.16.MT88.4 R112, [R212+0x9400] ;  /* 0x00940000d470783b */ /* 0x010eac0000004200 */
[----:B------:R-:W-:Y:S01]  /*1c020*/  FFMA.FTZ R109, R232, c[0x0][0x23c], -R180 ;  /* 0x00008f00e86d7a23 */ /* 0x000fe200000108b4 */
[-C--:B------:R-:W-:Y:S01]  /*1c030*/  HMMA.16816.F32.BF16 R92, R176, R110.reuse, R92 ;  /* 0x0000006eb05c723c */ /* 0x080fe2000004185c */
[----:B------:R-:W-:Y:S02]  /*1c040*/  FFMA.FTZ R108, R231, c[0x0][0x23c], -R181 ;  /* 0x00008f00e76c7a23 */ /* 0x000fe400000108b5 */
[----:B------:R4:W2:Y:S05]  /*1c050*/  MUFU.EX2 R244, R109 ;  /* 0x0000006d00f47308 */ /* 0x0008aa0000000800 */
[----:B------:R-:W-:Y:S01]  /*1c060*/  HMMA.16816.F32.BF16 R96, R172, R110, R96 ;  /* 0x0000006eac60723c */ /* 0x000fe20000041860 */
[--C-:B-1----:R-:W-:Y:S04]  /*1c070*/  FFMA.FTZ R105, R205, c[0x0][0x23c], -R182.reuse ;  /* 0x00008f00cd697a23 */ /* 0x102fe800000108b6 */
[----:B------:R1:W1:Y:S02]  /*1c080*/  MUFU.EX2 R240, R108 ;  /* 0x0000006c00f07308 */ /* 0x0002640000000800 */
[----:B------:R-:W-:Y:S01]  /*1c090*/  LOP3.LUT R110, R184, 0xff, RZ, 0xc0, !PT ;  /* 0x000000ffb86e7812 */ /* 0x000fe200078ec0ff */
[--C-:B------:R-:W-:Y:S07]  /*1c0a0*/  HSET2.LE.AND R111, R191, R141.reuse, PT ;  /* 0x0000008dbf6f7233 */ /* 0x100fee0003803000 */
[----:B------:R2:W-:Y:S01]  /*1c0b0*/  MUFU.EX2 R239, R105 ;  /* 0x0000006900ef7308 */ /* 0x0005e20000000800 */
[----:B----4-:R-:W-:Y:S09]  /*1c0c0*/  FFMA.FTZ R109, R206, c[0x0][0x23c], -R182 ;  /* 0x00008f00ce6d7a23 */ /* 0x010ff200000108b6 */
[----:B------:R4:W-:Y:S01]  /*1c0d0*/  MUFU.EX2 R237, R109 ;  /* 0x0000006d00ed7308 */ /* 0x0009e20000000800 */
[----:B-1----:R-:W-:Y:S02]  /*1c0e0*/  SHF.R.U32.HI R108, RZ, 0x10, R184 ;  /* 0x00000010ff6c7819 */ /* 0x002fe400000116b8 */
[----:B--2---:R-:W-:Y:S04]  /*1c0f0*/  LOP3.LUT R105, R184, 0xffff, RZ, 0xc0, !PT ;  /* 0x0000ffffb8697812 */ /* 0x004fe800078ec0ff */
[----:B----4-:R-:W-:Y:S02]  /*1c100*/  SHF.R.U32.HI R109, RZ, 0x8, R105 ;  /* 0x00000008ff6d7819 */ /* 0x010fe40000011669 */
[----:B------:R-:W-:Y:S01]  /*1c110*/  LOP3.LUT R105, R108, 0xff, RZ, 0xc0, !PT ;  /* 0x000000ff6c697812 */ /* 0x000fe200078ec0ff */
[----:B------:R-:W-:Y:S01]  /*1c120*/  FFMA.FTZ R108, R201, c[0x0][0x23c], -R183 ;  /* 0x00008f00c96c7a23 */ /* 0x000fe200000108b7 */
[----:B------:R-:W-:Y:S01]  /*1c130*/  PRMT R116, R110, 0x5410, R109 ;  /* 0x000054106e747816 */ /* 0x000fe2000000006d */
[--C-:B------:R-:W-:Y:S01]  /*1c140*/  HSET2.LE.AND R110, R192, R141.reuse, PT ;  /* 0x0000008dc06e7233 */ /* 0x100fe20003803000 */
[----:B------:R-:W-:Y:S01]  /*1c150*/  PRMT R117, R105, 0x5410, R106 ;  /* 0x0000541069757816 */ /* 0x000fe2000000006a */
[----:B------:R1:W2:Y:S01]  /*1c160*/  MUFU.EX2 R235, R108 ;  /* 0x0000006c00eb7308 */ /* 0x0002a20000000800 */
[----:B---3--:R-:W-:Y:S01]  /*1c170*/  F2FP.BF16.PACK_AB R105, R140, R250 ;  /* 0x000000fa8c69723e */ /* 0x008fe200000010ff */
[--C-:B------:R-:W-:Y:S01]  /*1c180*/  HSET2.LE.AND R116, R116, R141.reuse, PT ;  /* 0x0000008d74747233 */ /* 0x100fe20003803000 */
[----:B------:R-:W-:Y:S01]  /*1c190*/  F2FP.BF16.PACK_AB R106, R252, R249 ;  /* 0x000000f9fc6a723e */ /* 0x000fe200000010ff */
[--C-:B------:R-:W-:Y:S01]  /*1c1a0*/  HSET2.LE.AND R109, R187, R141.reuse, PT ;  /* 0x0000008dbb6d7233 */ /* 0x100fe20003803000 */
[----:B------:R-:W-:Y:S01]  /*1c1b0*/  LOP3.LUT R110, R110, R105, RZ, 0xc0, !PT ;  /* 0x000000696e6e7212 */ /* 0x000fe200078ec0ff */
[--C-:B------:R-:W-:Y:S01]  /*1c1c0*/  HSET2.LE.AND R117, R117, R141.reuse, PT ;  /* 0x0000008d75757233 */ /* 0x100fe20003803000 */
[----:B------:R-:W-:Y:S02]  /*1c1d0*/  F2FP.BF16.PACK_AB R105, R244, R241 ;  /* 0x000000f1f469723e */ /* 0x000fe400000010ff */
[----:B------:R-:W-:Y:S02]  /*1c1e0*/  LOP3.LUT R111, R111, R106, RZ, 0xc0, !PT ;  /* 0x0000006a6f6f7212 */ /* 0x000fe400078ec0ff */
[----:B------:R-:W-:Y:S04]  /*1c1f0*/  F2FP.BF16.PACK_AB R106, R243, R240 ;  /* 0x000000f0f36a723e */ /* 0x000fe800000010ff */
[----:B------:R-:W-:Y:S02]  /*1c200*/  LOP3.LUT R109, R109, R106, RZ, 0xc0, !PT ;  /* 0x0000006a6d6d7212 */ /* 0x000fe400078ec0ff */
[----:B------:R-:W-:Y:S04]  /*1c210*/  F2FP.BF16.PACK_AB R106, R247, R246 ;  /* 0x000000f6f76a723e */ /* 0x000fe800000010ff */
[----:B------:R-:W-:Y:S01]  /*1c220*/  LOP3.LUT R119, R119, R106, RZ, 0xc0, !PT ;  /* 0x0000006a77777212 */ /* 0x000fe200078ec0ff */
[--C-:B-1----:R-:W-:Y:S01]  /*1c230*/  HSET2.LE.AND R108, R190, R141.reuse, PT ;  /* 0x0000008dbe6c7233 */ /* 0x102fe20003803000 */
[----:B--2---:R-:W-:Y:S04]  /*1c240*/  F2FP.BF16.PACK_AB R106, R235, R236 ;  /* 0x000000eceb6a723e */ /* 0x004fe800000010ff */
[----:B------:R-:W-:Y:S02]  /*1c250*/  LOP3.LUT R108, R108, R105, RZ, 0xc0, !PT ;  /* 0x000000696c6c7212 */ /* 0x000fe400078ec0ff */
[----:B------:R-:W-:Y:S02]  /*1c260*/  F2FP.BF16.PACK_AB R105, R251, R248 ;  /* 0x000000f8fb69723e */ /* 0x000fe400000010ff */
[----:B------:R-:W-:Y:S02]  /*1c270*/  LOP3.LUT R117, R117, R106, RZ, 0xc0, !PT ;  /* 0x0000006a75757212 */ /* 0x000fe400078ec0ff */
[----:B------:R-:W-:Y:S01]  /*1c280*/  LOP3.LUT R118, R118, R105, RZ, 0xc0, !PT ;  /* 0x0000006976767212 */ /* 0x000fe200078ec0ff */
[-C--:B------:R-:W-:Y:S01]  /*1c290*/  HMMA.16816.F32.BF16 R4, R108, R112.reuse, R4 ;  /* 0x000000706c04723c */ /* 0x080fe20000041804 */
[----:B------:R-:W-:Y:S02]  /*1c2a0*/  F2FP.BF16.PACK_AB R105, R239, R237 ;  /* 0x000000edef69723e */ /* 0x000fe400000010ff */
[----:B------:R-:W-:Y:S02]  /*1c2b0*/  SHF.R.U32.HI R106, RZ, 0x8, R198 ;  /* 0x00000008ff6a7819 */ /* 0x000fe400000116c6 */
[----:B------:R-:W-:Y:S01]  /*1c2c0*/  LOP3.LUT R116, R116, R105, RZ, 0xc0, !PT ;  /* 0x0000006974747212 */ /* 0x000fe200078ec0ff */
[----:B------:R-:W-:Y:S02]  /*1c2d0*/  FFMA.FTZ R105, R155, c[0x0][0x23c], -R180 ;  /* 0x00008f009b697a23 */ /* 0x000fe400000108b4 */
[----:B------:R-:W-:Y:S01]  /*1c2e0*/  IMAD.MOV.U32 R155, RZ, RZ, R154 ;  /* 0x000000ffff9b7224 */ /* 0x000fe200078e009a */
[----:B------:R-:W-:Y:S01]  /*1c2f0*/  MOV R154, R153 ;  /* 0x00000099009a7202 */ /* 0x000fe20000000f00 */
[----:B------:R1:W-:Y:S02]  /*1c300*/  MUFU.EX2 R233, R105 ;  /* 0x0000006900e97308 */ /* 0x0003e40000000800 */
        /* <DEDUP_REMOVED lines=10> */
[----:B------:R-:W2:Y:S01]  /*1c3b0*/  LDL.LU R135, [R1+0x28] ;  /* 0x0000280001877983 */ /* 0x000ea20000300800 */
[C---:B------:R-:W-:Y:S03]  /*1c3c0*/  HMMA.16816.F32.BF16 R16, R108.reuse, R114, R16 ;  /* 0x000000726c10723c */ /* 0x040fe60000041810 */
[----:B------:R-:W3:Y:S01]  /*1c3d0*/  LDSM.16.MT88.4 R112, [R214+0x9400] ;  /* 0x00940000d670783b */ /* 0x000ee20000004200 */
[----:B-1----:R-:W-:Y:S04]  /*1c3e0*/  FFMA.FTZ R105, R234, c[0x0][0x23c], -R180 ;  /* 0x00008f00ea697a23 */ /* 0x002fe800000108b4 */
[----:B------:R1:W-:Y:S04]  /*1c3f0*/  MUFU.EX2 R234, R105 ;  /* 0x0000006900ea7308 */ /* 0x0003e80000000800 */
[----:B-1----:R-:W-:Y:S01]  /*1c400*/  FFMA.FTZ R105, R155, c[0x0][0x23c], -R181 ;  /* 0x00008f009b697a23 */ /* 0x002fe200000108b5 */
[----:B------:R-:W-:Y:S01]  /*1c410*/  MOV R155, R154 ;  /* 0x0000009a009b7202 */ /* 0x000fe20000000f00 */
[----:B------:R-:W-:Y:S02]  /*1c420*/  IMAD.MOV.U32 R154, RZ, RZ, R153 ;  /* 0x000000ffff9a7224 */ /* 0x000fe400078e0099 */
[----:B------:R-:W-:Y:S02]  /*1c430*/  IMAD.MOV.U32 R153, RZ, RZ, R152 ;  /* 0x000000ffff997224 */ /* 0x000fe400078e0098 */
[----:B------:R1:W-:Y:S01]  /*1c440*/  MUFU.EX2 R232, R105 ;  /* 0x0000006900e87308 */ /* 0x0003e20000000800 */
[----:B------:R-:W-:Y:S02]  /*1c450*/  IMAD.MOV.U32 R152, RZ, RZ, R143 ;  /* 0x000000ffff987224 */ /* 0x000fe400078e008f */
[----:B------:R-:W-:Y:S02]  /*1c460*/  IMAD.MOV.U32 R143, RZ, RZ, R142 ;  /* 0x000000ffff8f7224 */ /* 0x000fe400078e008e */
[----:B------:R-:W-:Y:S01]  /*1c470*/  IMAD.MOV.U32 R142, RZ, RZ, R147 ;  /* 0x000000ffff8e7224 */ /* 0x000fe200078e0093 */
[-C--:B---3--:R-:W-:Y:S01]  /*1c480*/  HMMA.16816.F32.BF16 R20, R108, R112.reuse, R20 ;  /* 0x000000706c14723c */ /* 0x088fe20000041814 */
[----:B------:R-:W-:Y:S02]  /*1c490*/  IMAD.MOV.U32 R147, RZ, RZ, R146 ;  /* 0x000000ffff937224 */ /* 0x000fe400078e0092 */
[----:B------:R-:W-:Y:S02]  /*1c4a0*/  IMAD.MOV.U32 R146, RZ, RZ, R145 ;  /* 0x000000ffff927224 */ /* 0x000fe400078e0091 */
[----:B------:R-:W-:Y:S03]  /*1c4b0*/  IMAD.MOV.U32 R145, RZ, RZ, R144 ;  /* 0x000000ffff917224 */ /* 0x000fe600078e0090 */
[C---:B------:R-:W-:Y:S08]  /*1c4c0*/  HMMA.16816.F32.BF16 R24, R116.reuse, R112, R24 ;  /* 0x000000707418723c */ /* 0x040ff00000041818 */
[-C--:B------:R-:W-:Y:S01]  /*1c4d0*/  HMMA.16816.F32.BF16 R28, R116, R114.reuse, R28 ;  /* 0x00000072741c723c */ /* 0x080fe2000004181c */
[----:B-1----:R-:W-:Y:S03]  /*1c4e0*/  FFMA.FTZ R105, R155, c[0x0][0x23c], -R181 ;  /* 0x00008f009b697a23 */ /* 0x002fe600000108b5 */
[----:B------:R-:W-:Y:S02]  /*1c4f0*/  IMAD.MOV.U32 R155, RZ, RZ, R154 ;  /* 0x000000ffff9b7224 */ /* 0x000fe400078e009a */
[----:B------:R-:W-:Y:S02]  /*1c500*/  IMAD.MOV.U32 R154, RZ, RZ, R153 ;  /* 0x000000ffff9a7224 */ /* 0x000fe400078e0099 */
[C---:B------:R-:W-:Y:S01]  /*1c510*/  HMMA.16816.F32.BF16 R32, R108.reuse, R114, R32 ;  /* 0x000000726c20723c */ /* 0x040fe20000041820 */
[----:B------:R-:W1:Y:S01]  /*1c520*/  LDSM.16.MT88.4 R112, [R212+0xa400] ;  /* 0x00a40000d470783b */ /* 0x000e620000004200 */
[----:B------:R3:W-:Y:S02]  /*1c530*/  MUFU.EX2 R231, R105 ;  /* 0x0000006900e77308 */ /* 0x0007e40000000800 */
[----:B------:R-:W-:Y:S02]  /*1c540*/  IMAD.MOV.U32 R153, RZ, RZ, R152 ;  /* 0x000000ffff997224 */ /* 0x000fe400078e0098 */
[----:B------:R-:W-:Y:S01]  /*1c550*/  IMAD.MOV.U32 R152, RZ, RZ, R143 ;  /* 0x000000ffff987224 */ /* 0x000fe200078e008f */
[----:B------:R-:W-:Y:S01]  /*1c560*/  MOV R143, R142 ;  /* 0x0000008e008f7202 */ /* 0x000fe20000000f00 */
[----:B------:R-:W-:Y:S04]  /*1c570*/  IMAD.MOV.U32 R142, RZ, RZ, R147 ;  /* 0x000000ffff8e7224 */ /* 0x000fe800078e0093 */
[----:B------:R-:W-:Y:S02]  /*1c580*/  IMAD.MOV.U32 R147, RZ, RZ, R146 ;  /* 0x000000ffff937224 */ /* 0x000fe400078e0092 */
[----:B------:R-:W-:Y:S01]  /*1c590*/  IMAD.MOV.U32 R146, RZ, RZ, R145 ;  /* 0x000000ffff927224 */ /* 0x000fe200078e0091 */
[----:B---3--:R-:W-:Y:S01]  /*1c5a0*/  LOP3.LUT R105, R202, 0xff, RZ, 0xc0, !PT ;  /* 0x000000ffca697812 */ /* 0x008fe200078ec0ff */
[-C--:B-1----:R-:W-:Y:S08]  /*1c5b0*/  HMMA.16816.F32.BF16 R36, R108, R112.reuse, R36 ;  /* 0x000000706c24723c */ /* 0x082ff00000041824 */
[C---:B------:R-:W-:Y:S08]  /*1c5c0*/  HMMA.16816.F32.BF16 R40, R116.reuse, R112, R40 ;  /* 0x000000707428723c */ /* 0x040ff00000041828 */
[-C--:B------:R-:W-:Y:S08]  /*1c5d0*/  HMMA.16816.F32.BF16 R44, R116, R114.reuse, R44 ;  /* 0x00000072742c723c */ /* 0x080ff0000004182c */
[C---:B------:R-:W-:Y:S01]  /*1c5e0*/  HMMA.16816.F32.BF16 R48, R108.reuse, R114, R48 ;  /* 0x000000726c30723c */ /* 0x040fe20000041830 */
[----:B------:R-:W1:Y:S07]  /*1c5f0*/  LDSM.16.MT88.4 R112, [R214+0xa400] ;  /* 0x00a40000d670783b */ /* 0x000e6e0000004200 */
[-C--:B-1----:R-:W-:Y:S08]  /*1c600*/  HMMA.16816.F32.BF16 R52, R108, R112.reuse, R52 ;  /* 0x000000706c34723c */ /* 0x082ff00000041834 */
[C---:B------:R-:W-:Y:S08]  /*1c610*/  HMMA.16816.F32.BF16 R56, R116.reuse, R112, R56 ;  /* 0x000000707438723c */ /* 0x040ff00000041838 */
[-C--:B------:R-:W-:Y:S08]  /*1c620*/  HMMA.16816.F32.BF16 R60, R116, R114.reuse, R60 ;  /* 0x00000072743c723c */ /* 0x080ff0000004183c */
[C---:B------:R-:W-:Y:S01]  /*1c630*/  HMMA.16816.F32.BF16 R64, R108.reuse, R114, R64 ;  /* 0x000000726c40723c */ /* 0x040fe20000041840 */
[----:B------:R-:W1:Y:S07]  /*1c640*/  LDSM.16.MT88.4 R112, [R212+0xb400] ;  /* 0x00b40000d470783b */ /* 0x000e6e0000004200 */
[-C--:B-1----:R-:W-:Y:S08]  /*1c650*/  HMMA.16816.F32.BF16 R68, R108, R112.reuse, R68 ;  /* 0x000000706c44723c */ /* 0x082ff00000041844 */
[C---:B------:R-:W-:Y:S07]  /*1c660*/  HMMA.16816.F32.BF16 R72, R116.reuse, R112, R72 ;  /* 0x000000707448723c */ /* 0x040fee0000041848 */
[----:B------:R-:W-:Y:S01]  /*1c670*/  FFMA.FTZ R112, R155, c[0x0][0x23c], -R180 ;  /* 0x00008f009b707a23 */ /* 0x000fe200000108b4 */
[-C--:B------:R-:W-:Y:S01]  /*1c680*/  HMMA.16816.F32.BF16 R76, R116, R114.reuse, R76 ;  /* 0x00000072744c723c */ /* 0x080fe2000004184c */
[----:B------:R-:W-:Y:S02]  /*1c690*/  IMAD.MOV.U32 R155, RZ, RZ, R154 ;  /* 0x000000ffff9b7224 */ /* 0x000fe400078e009a */
[----:B------:R1:W-:Y:S01]  /*1c6a0*/  MUFU.EX2 R202, R112 ;  /* 0x0000007000ca7308 */ /* 0x0003e20000000800 */
[----:B------:R-:W-:Y:S02]  /*1c6b0*/  IMAD.MOV.U32 R154, RZ, RZ, R153 ;  /* 0x000000ffff9a7224 */ /* 0x000fe400078e0099 */
[----:B------:R-:W-:Y:S01]  /*1c6c0*/  IMAD.MOV.U32 R153, RZ, RZ, R152 ;  /* 0x000000ffff997224 */ /* 0x000fe200078e0098 */
[----:B------:R-:W-:Y:S01]  /*1c6d0*/  MOV R149, R155 ;  /* 0x0000009b00957202 */ /* 0x000fe20000000f00 */
[----:B------:R-:W-:Y:S01]  /*1c6e0*/  IMAD.MOV.U32 R152, RZ, RZ, R143 ;  /* 0x000000ffff987224 */ /* 0x000fe200078e008f */
[C---:B------:R-:W-:Y:S03]  /*1c6f0*/  HMMA.16816.F32.BF16 R80, R108.reuse, R114, R80 ;  /* 0x000000726c50723c */ /* 0x040fe60000041850 */
[----:B------:R-:W-:Y:S02]  /*1c700*/  IMAD.MOV.U32 R143, RZ, RZ, R142 ;  /* 0x000000ffff8f7224 */ /* 0x000fe400078e008e */
[----:B------:R-:W-:Y:S02]  /*1c710*/  IMAD.MOV.U32 R142, RZ, RZ, R147 ;  /* 0x000000ffff8e7224 */ /* 0x000fe400078e0093 */
[----:B------:R-:W-:Y:S02]  /*1c720*/  IMAD.MOV.U32 R147, RZ, RZ, R146 ;  /* 0x000000ffff937224 */ /* 0x000fe400078e0092 */
[----:B------:R-:W-:Y:S03]  /*1c730*/  IMAD.MOV.U32 R155, RZ, RZ, R153 ;  /* 0x000000ffff9b7224 */ /* 0x000fe600078e0099 */
[----:B------:R-:W-:Y:S02]  /*1c740*/  IMAD.MOV.U32 R153, RZ, RZ, R143 ;  /* 0x000000ffff997224 */ /* 0x000fe400078e008f */
[----:B------:R-:W-:Y:S02]  /*1c750*/  IMAD.MOV.U32 R143, RZ, RZ, R147 ;  /* 0x000000ffff8f7224 */ /* 0x000fe400078e0093 */
[----:B------:R-:W-:Y:S02]  /*1c760*/  IMAD.MOV.U32 R148, RZ, RZ, R154 ;  /* 0x000000ffff947224 */ /* 0x000fe400078e009a */
[----:B------:R-:W-:Y:S01]  /*1c770*/  IMAD.MOV.U32 R154, RZ, RZ, R152 ;  /* 0x000000ffff9a7224 */ /* 0x000fe200078e0098 */
[----:B-1----:R-:W1:Y:S01]  /*1c780*/  LDSM.16.MT88.4 R112, [R214+0xb400] ;  /* 0x00b40000d670783b */ /* 0x002e620000004200 */
[----:B------:R-:W-:Y:S01]  /*1c790*/  IMAD.MOV.U32 R152, RZ, RZ, R142 ;  /* 0x000000ffff987224 */ /* 0x000fe200078e008e */
[----:B--2---:R-:W-:Y:S01]  /*1c7a0*/  MOV R144, R135 ;  /* 0x0000008700907202 */ /* 0x004fe20000000f00 */
        /* <DEDUP_REMOVED lines=8> */
[----:B------:R-:W-:Y:S01]  /*1c830*/  MOV R146, R145 ;  /* 0x0000009100927202 */ /* 0x000fe20000000f00 */
[----:B------:R-:W-:Y:S02]  /*1c840*/  IMAD.MOV.U32 R134, RZ, RZ, R137 ;  /* 0x000000ffff867224 */ /* 0x000fe400078e0089 */
[----:B------:R-:W-:Y:S01]  /*1c850*/  IMAD.MOV.U32 R137, RZ, RZ, R127 ;  /* 0x000000ffff897224 */ /* 0x000fe200078e007f */
[----:B------:R-:W-:Y:S01]  /*1c860*/  MOV R127, R124 ;  /* 0x0000007c007f7202 */ /* 0x000fe20000000f00 */
[----:B------:R-:W-:Y:S02]  /*1c870*/  IMAD.MOV.U32 R124, RZ, RZ, R130 ;  /* 0x000000ffff7c7224 */ /* 0x000fe400078e0082 */
[----:B------:R-:W-:Y:S01]  /*1c880*/  IMAD.MOV.U32 R145, RZ, RZ, R135 ;  /* 0x000000ffff917224 */ /* 0x000fe200078e0087 */
[----:B------:R-:W3:Y:S01]  /*1c890*/  LDL.LU R130, [R1+0x20] ;  /* 0x0000200001827983 */ /* 0x000ee20000300800 */
[----:B------:R-:W-:Y:S01]  /*1c8a0*/  IMAD.MOV.U32 R135, RZ, RZ, R134 ;  /* 0x000000ffff877224 */ /* 0x000fe200078e0086 */
[-C--:B-1----:R-:W-:Y:S01]  /*1c8b0*/  HMMA.16816.F32.BF16 R84, R108, R112.reuse, R84 ;  /* 0x000000706c54723c */ /* 0x082fe20000041854 */
[----:B------:R-:W-:Y:S02]  /*1c8c0*/  IMAD.MOV.U32 R134, RZ, RZ, R137 ;  /* 0x000000ffff867224 */ /* 0x000fe400078e0089 */
[----:B------:R-:W-:Y:S02]  /*1c8d0*/  IMAD.MOV.U32 R137, RZ, RZ, R127 ;  /* 0x000000ffff897224 */ /* 0x000fe400078e007f */
[----:B------:R-:W-:Y:S02]  /*1c8e0*/  IMAD.MOV.U32 R127, RZ, RZ, R124 ;  /* 0x000000ffff7f7224 */ /* 0x000fe400078e007c */
[----:B------:R-:W-:Y:S01]  /*1c8f0*/  IMAD.MOV.U32 R147, RZ, RZ, R145 ;  /* 0x000000ffff937224 */ /* 0x000fe200078e0091 */
[C---:B------:R-:W-:Y:S01]  /*1c900*/  HMMA.16816.F32.BF16 R88, R116.reuse, R112, R88 ;  /* 0x000000707458723c */ /* 0x040fe20000041858 */
[----:B------:R-:W-:Y:S03]  /*1c910*/  IMAD.MOV.U32 R145, RZ, RZ, R134 ;  /* 0x000000ffff917224 */ /* 0x000fe600078e0086 */
[----:B------:R-:W-:Y:S02]  /*1c920*/  IMAD.MOV.U32 R134, RZ, RZ, R127 ;  /* 0x000000ffff867224 */ /* 0x000fe400078e007f */
[----:B------:R-:W-:Y:S01]  /*1c930*/  IMAD.MOV.U32 R127, RZ, RZ, R129 ;  /* 0x000000ffff7f7224 */ /* 0x000fe200078e0081 */
[----:B------:R-:W-:Y:S01]  /*1c940*/  PRMT R129, R105, 0x5410, R199 ;  /* 0x0000541069817816 */ /* 0x000fe200000000c7 */
[----:B------:R-:W-:Y:S01]  /*1c950*/  FFMA.FTZ R105, R149, c[0x0][0x23c], -R180 ;  /* 0x00008f0095697a23 */ /* 0x000fe200000108b4 */
[-C--:B------:R-:W-:Y:S01]  /*1c960*/  HMMA.16816.F32.BF16 R92, R116, R114.reuse, R92 ;  /* 0x00000072745c723c */ /* 0x080fe2000004185c */
[----:B------:R-:W1:Y:S02]  /*1c970*/  LDSM.16.MT88.4 R116, [R212+0x9800] ;  /* 0x00980000d474783b */ /* 0x000e640000004200 */
[----:B------:R-:W-:Y:S01]  /*1c980*/  IMAD.MOV.U32 R142, RZ, RZ, R146 ;  /* 0x000000ffff8e7224 */ /* 0x000fe200078e0092 */
[----:B------:R-:W4:Y:S01]  /*1c990*/  MUFU.EX2 R211, R105 ;  /* 0x0000006900d37308 */ /* 0x000f220000000800 */
[----:B------:R-:W-:Y:S01]  /*1c9a0*/  IMAD.MOV.U32 R149, RZ, RZ, R148 ;  /* 0x000000ffff957224 */ /* 0x000fe200078e0094 */
[----:B------:R-:W-:Y:S01]  /*1c9b0*/  MOV R146, R135 ;  /* 0x0000008700927202 */ /* 0x000fe20000000f00 */
[----:B------:R-:W-:Y:S01]  /*1c9c0*/  IMAD.MOV.U32 R135, RZ, RZ, R137 ;  /* 0x000000ffff877224 */ /* 0x000fe200078e0089 */
[----:B------:R-:W-:Y:S01]  /*1c9d0*/  LOP3.LUT R113, R186, 0xff, RZ, 0xc0, !PT ;  /* 0x000000ffba717812 */ /* 0x000fe200078ec0ff */
[----:B------:R-:W-:Y:S01]  /*1c9e0*/  IMAD.MOV.U32 R137, RZ, RZ, R128 ;  /* 0x000000ffff897224 */ /* 0x000fe200078e0080 */
[----:B------:R-:W-:Y:S02]  /*1c9f0*/  HMMA.16816.F32.BF16 R96, R108, R114, R96 ;  /* 0x000000726c60723c */ /* 0x000fe40000041860 */
[----:B------:R-:W-:Y:S01]  /*1ca00*/  IMAD.MOV.U32 R128, RZ, RZ, R122 ;  /* 0x000000ffff807224 */ /* 0x000fe200078e007a */
[----:B------:R-:W-:Y:S01]  /*1ca10*/  SHF.R.U32.HI R112, RZ, 0x8, R204 ;  /* 0x00000008ff707819 */ /* 0x000fe200000116cc */
[----:B------:R-:W-:Y:S01]  /*1ca20*/  IMAD.MOV.U32 R148, RZ, RZ, R155 ;  /* 0x000000ffff947224 */ /* 0x000fe200078e009b */
[----:B------:R-:W-:Y:S01]  /*1ca30*/  MOV R155, R154 ;  /* 0x0000009a009b7202 */ /* 0x000fe20000000f00 */
[----:B------:R-:W-:Y:S01]  /*1ca40*/  IMAD.MOV.U32 R154, RZ, RZ, R153 ;  /* 0x000000ffff9a7224 */ /* 0x000fe200078e0099 */
[--C-:B------:R-:W-:Y:S01]  /*1ca50*/  HSET2.LE.AND R111, R129, R141.reuse, PT ;  /* 0x0000008d816f7233 */ /* 0x100fe20003803000 */
[----:B------:R-:W-:Y:S01]  /*1ca60*/  IMAD.MOV.U32 R153, RZ, RZ, R152 ;  /* 0x000000ffff997224 */ /* 0x000fe200078e0098 */
[----:B------:R-:W-:Y:S03]  /*1ca70*/  PRMT R128, R128, 0x5410, R112 ;  /* 0x0000541080807816 */ /* 0x000fe60000000070 */
[----:B------:R-:W-:Y:S01]  /*1ca80*/  IMAD.MOV.U32 R152, RZ, RZ, R143 ;  /* 0x000000ffff987224 */ /* 0x000fe200078e008f */
[----:B------:R-:W-:Y:S01]  /*1ca90*/  LOP3.LUT R112, R185, 0xffff, RZ, 0xc0, !PT ;  /* 0x0000ffffb9707812 */ /* 0x000fe200078ec0ff */
[----:B------:R-:W-:Y:S01]  /*1caa0*/  IMAD.MOV.U32 R143, RZ, RZ, R142 ;  /* 0x000000ffff8f7224 */ /* 0x000fe200078e008e */
[--C-:B------:R-:W-:Y:S01]  /*1cab0*/  HSET2.LE.AND R114, R128, R141.reuse, PT ;  /* 0x0000008d80727233 */ /* 0x100fe20003803000 */
[----:B------:R-:W-:Y:S01]  /*1cac0*/  IMAD.MOV.U32 R142, RZ, RZ, R147 ;  /* 0x000000ffff8e7224 */ /* 0x000fe200078e0093 */
[----:B------:R-:W-:Y:S01]  /*1cad0*/  SHF.R.U32.HI R112, RZ, 0x8, R112 ;  /* 0x00000008ff707819 */ /* 0x000fe20000011670 */
[----:B------:R-:W-:Y:S01]  /*1cae0*/  IMAD.MOV.U32 R147, RZ, RZ, R146 ;  /* 0x000000ffff937224 */ /* 0x000fe200078e0092 */
[----:B----4-:R-:W-:Y:S01]  /*1caf0*/  F2FP.BF16.PACK_AB R109, R211, R202 ;  /* 0x000000cad36d723e */ /* 0x010fe200000010ff */
[----:B------:R-:W-:Y:S02]  /*1cb00*/  IMAD.MOV.U32 R146, RZ, RZ, R145 ;  /* 0x000000ffff927224 */ /* 0x000fe400078e0091 */
[----:B------:R-:W-:Y:S01]  /*1cb10*/  IMAD.MOV.U32 R145, RZ, RZ, R135 ;  /* 0x000000ffff917224 */ /* 0x000fe200078e0087 */
[----:B------:R-:W-:Y:S01]  /*1cb20*/  MOV R135, R134 ;  /* 0x0000008600877202 */ /* 0x000fe20000000f00 */
[----:B------:R-:W-:Y:S02]  /*1cb30*/  IMAD.MOV.U32 R134, RZ, RZ, R137 ;  /* 0x000000ffff867224 */ /* 0x000fe400078e0089 */
[----:B------:R-:W-:Y:S02]  /*1cb40*/  IMAD.MOV.U32 R137, RZ, RZ, R125 ;  /* 0x000000ffff897224 */ /* 0x000fe400078e007d */
[----:B------:R-:W-:Y:S02]  /*1cb50*/  IMAD.MOV.U32 R125, RZ, RZ, R228 ;  /* 0x000000ffff7d7224 */ /* 0x000fe400078e00e4 */
[----:B---3--:R-:W-:Y:S01]  /*1cb60*/  IMAD.MOV.U32 R124, RZ, RZ, R130 ;  /* 0x000000ffff7c7224 */ /* 0x008fe200078e0082 */
[----:B------:R-:W-:Y:S01]  /*1cb70*/  PRMT R130, R222, 0x5410, R106 ;  /* 0x00005410de827816 */ /* 0x000fe2000000006a */
[----:B------:R-:W-:Y:S01]  /*1cb80*/  FFMA.FTZ R106, R149, c[0x0][0x23c], -R181 ;  /* 0x00008f00956a7a23 */ /* 0x000fe200000108b5 */
[----:B------:R2:W5:Y:S01]  /*1cb90*/  LDL.LU R222, [R1+0xdc] ;  /* 0x0000dc0001de7983 */ /* 0x0005620000300800 */
[----:B------:R-:W-:Y:S02]  /*1cba0*/  IMAD.MOV.U32 R149, RZ, RZ, R148 ;  /* 0x000000ffff957224 */ /* 0x000fe400078e0094 */
[----:B------:R-:W-:Y:S01]  /*1cbb0*/  IMAD.MOV.U32 R148, RZ, RZ, R155 ;  /* 0x000000ffff947224 */ /* 0x000fe200078e009b */
[----:B------:R-:W3:Y:S01]  /*1cbc0*/  LDL.LU R122, [R1+0x34] ;  /* 0x00003400017a7983 */ /* 0x000ee20000300800 */
[----:B------:R-:W-:Y:S01]  /*1cbd0*/  IMAD.MOV.U32 R155, RZ, RZ, R154 ;  /* 0x000000ffff9b7224 */ /* 0x000fe200078e009a */
[----:B------:R-:W-:Y:S01]  /*1cbe0*/  MUFU.EX2 R206, R106 ;  /* 0x0000006a00ce7308 */ /* 0x000fe20000000800 */
[----:B------:R-:W-:Y:S01]  /*1cbf0*/  IMAD.MOV.U32 R154, RZ, RZ, R153 ;  /* 0x000000ffff9a7224 */ /* 0x000fe200078e0099 */
[----:B------:R2:W5:Y:S01]  /*1cc00*/  LDL.LU R228, [R1+0xd8] ;  /* 0x0000d80001e47983 */ /* 0x0005620000300800 */
[----:B------:R-:W-:Y:S01]  /*1cc10*/  IMAD.MOV.U32 R153, RZ, RZ, R152 ;  /* 0x000000ffff997224 */ /* 0x000fe200078e0098 */
[----:B------:R-:W-:Y:S01]  /*1cc20*/  MOV R152, R142 ;  /* 0x0000008e00987202 */ /* 0x000fe20000000f00 */
[----:B------:R-:W-:Y:S01]  /*1cc30*/  IMAD.MOV.U32 R142, RZ, RZ, R145 ;  /* 0x000000ffff8e7224 */ /* 0x000fe200078e0091 */
[--C-:B------:R-:W-:Y:S01]  /*1cc40*/  HSET2.LE.AND R110, R130, R141.reuse, PT ;  /* 0x0000008d826e7233 */ /* 0x100fe20003803000 */
[----:B------:R-:W-:Y:S02]  /*1cc50*/  IMAD.MOV.U32 R145, RZ, RZ, R135 ;  /* 0x000000ffff917224 */ /* 0x000fe400078e0087 */
[----:B------:R-:W-:Y:S02]  /*1cc60*/  IMAD.MOV.U32 R135, RZ, RZ, R134 ;  /* 0x000000ffff877224 */ /* 0x000fe400078e0086 */
[----:B------:R-:W-:Y:S02]  /*1cc70*/  IMAD.MOV.U32 R134, RZ, RZ, R137 ;  /* 0x000000ffff867224 */ /* 0x000fe400078e0089 */
[----:B------:R-:W-:Y:S01]  /*1cc80*/  FFMA.FTZ R105, R149, c[0x0][0x23c], -R181 ;  /* 0x00008f0095697a23 */ /* 0x000fe200000108b5 */
[----:B------:R-:W4:Y:S01]  /*1cc90*/  LDL.LU R137, [R1+0x24] ;  /* 0x0000240001897983 */ /* 0x000f220000300800 */
[----:B------:R-:W-:Y:S02]  /*1cca0*/  IMAD.MOV.U32 R149, RZ, RZ, R148 ;  /* 0x000000ffff957224 */ /* 0x000fe400078e0094 */
[----:B------:R-:W-:Y:S01]  /*1ccb0*/  IMAD.MOV.U32 R148, RZ, RZ, R155 ;  /* 0x000000ffff947224 */ /* 0x000fe200078e009b */
[----:B------:R1:W1:Y:S01]  /*1ccc0*/  MUFU.EX2 R210, R105 ;  /* 0x0000006900d27308 */ /* 0x0002620000000800 */
[----:B------:R-:W-:Y:S01]  /*1ccd0*/  IMAD.MOV.U32 R155, RZ, RZ, R154 ;  /* 0x000000ffff9b7224 */ /* 0x000fe200078e009a */
[----:B------:R-:W-:Y:S01]  /*1cce0*/  MOV R154, R153 ;  /* 0x00000099009a7202 */ /* 0x000fe20000000f00 */
[----:B------:R-:W-:Y:S02]  /*1ccf0*/  IMAD.MOV.U32 R153, RZ, RZ, R152 ;  /* 0x000000ffff997224 */ /* 0x000fe400078e0098 */
[----:B------:R-:W-:Y:S02]  /*1cd00*/  IMAD.MOV.U32 R152, RZ, RZ, R145 ;  /* 0x000000ffff987224 */ /* 0x000fe400078e0091 */
[----:B------:R-:W-:Y:S02]  /*1cd10*/  IMAD.MOV.U32 R145, RZ, RZ, R135 ;  /* 0x000000ffff917224 */ /* 0x000fe400078e0087 */
[----:B------:R-:W-:Y:S02]  /*1cd20*/  IMAD.MOV.U32 R135, RZ, RZ, R134 ;  /* 0x000000ffff877224 */ /* 0x000fe400078e0086 */
[----:B------:R-:W2:Y:S01]  /*1cd30*/  LDL.LU R134, [R1+0x2c] ;  /* 0x00002c0001867983 */ /* 0x000ea20000300800 */
[----:B-1----:R-:W-:Y:S02]  /*1cd40*/  FFMA.FTZ R105, R149, c[0x0][0x23c], -R182 ;  /* 0x00008f0095697a23 */ /* 0x002fe400000108b6 */
[----:B------:R-:W-:Y:S02]  /*1cd50*/  IMAD.MOV.U32 R149, RZ, RZ, R148 ;  /* 0x000000ffff957224 */ /* 0x000fe400078e0094 */
[----:B------:R1:W-:Y:S01]  /*1cd60*/  MUFU.EX2 R205, R105 ;  /* 0x0000006900cd7308 */ /* 0x0003e20000000800 */
[----:B------:R-:W-:Y:S02]  /*1cd70*/  IMAD.MOV.U32 R148, RZ, RZ, R155 ;  /* 0x000000ffff947224 */ /* 0x000fe400078e009b */
[----:B------:R-:W-:Y:S01]  /*1cd80*/  IMAD.MOV.U32 R155, RZ, RZ, R154 ;  /* 0x000000ffff9b7224 */ /* 0x000fe200078e009a */
[----:B------:R-:W-:Y:S01]  /*1cd90*/  MOV R154, R153 ;  /* 0x00000099009a7202 */ /* 0x000fe20000000f00 */
[----:B------:R-:W-:Y:S02]  /*1cda0*/  IMAD.MOV.U32 R153, RZ, RZ, R152 ;  /* 0x000000ffff997224 */ /* 0x000fe400078e0098 */
[----:B------:R-:W-:Y:S02]  /*1cdb0*/  IMAD.MOV.U32 R152, RZ, RZ, R135 ;  /* 0x000000ffff987224 */ /* 0x000fe400078e0087 */
[----:B-1----:R-:W-:Y:S02]  /*1cdc0*/  FFMA.FTZ R105, R149, c[0x0][0x23c], -R182 ;  /* 0x00008f0095697a23 */ /* 0x002fe400000108b6 */
[----:B------:R-:W-:Y:S02]  /*1cdd0*/  IMAD.MOV.U32 R149, RZ, RZ, R148 ;  /* 0x000000ffff957224 */ /* 0x000fe400078e0094 */
[----:B------:R1:W1:Y:S01]  /*1cde0*/  MUFU.EX2 R208, R105 ;  /* 0x0000006900d07308 */ /* 0x0002620000000800 */
[----:B------:R-:W-:Y:S02]  /*1cdf0*/  IMAD.MOV.U32 R148, RZ, RZ, R155 ;  /* 0x000000ffff947224 */ /* 0x000fe400078e009b */
[----:B------:R-:W-:Y:S01]  /*1ce00*/  IMAD.MOV.U32 R155, RZ, RZ, R154 ;  /* 0x000000ffff9b7224 */ /* 0x000fe200078e009a */
[----:B------:R-:W-:Y:S01]  /*1ce10*/  MOV R154, R153 ;  /* 0x00000099009a7202 */ /* 0x000fe20000000f00 */
[----:B------:R-:W-:Y:S02]  /*1ce20*/  IMAD.MOV.U32 R153, RZ, RZ, R152 ;  /* 0x000000ffff997224 */ /* 0x000fe400078e0098 */
[----:B-1----:R-:W-:Y:S02]  /*1ce30*/  FFMA.FTZ R105, R149, c[0x0][0x23c], -R183 ;  /* 0x00008f0095697a23 */ /* 0x002fe400000108b7 */
[----:B------:R-:W-:Y:S02]  /*1ce40*/  IMAD.MOV.U32 R149, RZ, RZ, R148 ;  /* 0x000000ffff957224 */ /* 0x000fe400078e0094 */
[----:B------:R1:W-:Y:S01]  /*1ce50*/  MUFU.EX2 R203, R105 ;  /* 0x0000006900cb7308 */ /* 0x0003e20000000800 */
[----:B------:R-:W-:Y:S01]  /*1ce60*/  IMAD.MOV.U32 R148, RZ, RZ, R155 ;  /* 0x000000ffff947224 */ /* 0x000fe200078e009b */
[----:B------:R-:W-:Y:S01]  /*1ce70*/  MOV R155, R154 ;  /* 0x0000009a009b7202 */ /* 0x000fe20000000f00 */
[----:B------:R-:W-:Y:S02]  /*1ce80*/  IMAD.MOV.U32 R154, RZ, RZ, R153 ;  /* 0x000000ffff9a7224 */ /* 0x000fe400078e0099 */
[----:B-1----:R-:W-:Y:S02]  /*1ce90*/  FFMA.FTZ R105, R149, c[0x0][0x23c], -R183 ;  /* 0x00008f0095697a23 */ /* 0x002fe400000108b7 */
[----:B------:R-:W-:Y:S01]  /*1cea0*/  IMAD.MOV.U32 R149, RZ, RZ, R148 ;  /* 0x000000ffff957224 */ /* 0x000fe200078e0094 */
[----:B------:R-:W-:Y:S02]  /*1ceb0*/  MOV R148, R155 ;  /* 0x0000009b00947202 */ /* 0x000fe40000000f00 */
[----:B------:R1:W-:Y:S01]  /*1cec0*/  MUFU.EX2 R207, R105 ;  /* 0x0000006900cf7308 */ /* 0x0003e20000000800 */
[----:B------:R-:W-:Y:S02]  /*1ced0*/  IMAD.MOV.U32 R155, RZ, RZ, R154 ;  /* 0x000000ffff9b7224 */ /* 0x000fe400078e009a */
[----:B-1----:R-:W-:Y:S02]  /*1cee0*/  FFMA.FTZ R105, R149, c[0x0][0x23c], -R182 ;  /* 0x00008f0095697a23 */ /* 0x002fe400000108b6 */
[----:B------:R-:W-:Y:S05]  /*1cef0*/  IMAD.MOV.U32 R149, RZ, RZ, R148 ;  /* 0x000000ffff957224 */ /* 0x000fea00078e0094 */
[----:B------:R1:W-:Y:S01]  /*1cf00*/  MUFU.EX2 R209, R105 ;  /* 0x0000006900d17308 */ /* 0x0003e20000000800 */
[----:B------:R-:W-:Y:S01]  /*1cf10*/  IMAD.MOV.U32 R148, RZ, RZ, R155 ;  /* 0x000000ffff947224 */ /* 0x000fe200078e009b */
[----:B------:R-:W-:Y:S03]  /*1cf20*/  LOP3.LUT R106, R149, 0xff, RZ, 0xc0, !PT ;  /* 0x000000ff956a7812 */ /* 0x000fe600078ec0ff */
[----:B------:R-:W-:Y:S04]  /*1cf30*/  IMAD.MOV.U32 R149, RZ, RZ, R148 ;  /* 0x000000ffff957224 */ /* 0x000fe800078e0094 */
[----:B------:R-:W-:Y:S01]  /*1cf40*/  IMAD.MOV.U32 R156, RZ, RZ, R149 ;  /* 0x000000ffff9c7224 */ /* 0x000fe200078e0095 */
[----:B-1----:R-:W-:Y:S04]  /*1cf50*/  LOP3.LUT R105, R186, 0xffff, RZ, 0xc0, !PT ;  /* 0x0000ffffba697812 */ /* 0x002fe800078ec0ff */
[----:B------:R-:W-:Y:S01]  /*1cf60*/  SHF.R.U32.HI R105, RZ, 0x8, R105 ;  /* 0x00000008ff697819 */ /* 0x000fe20000011669 */
[----:B--2---:R-:W-:Y:S02]  /*1cf70*/  IMAD.MOV.U32 R135, RZ, RZ, R134 ;  /* 0x000000ffff877224 */ /* 0x004fe400078e0086 */
        /* <DEDUP_REMOVED lines=11> */
[----:B------:R-:W-:Y:S01]  /*1d030*/  MOV R155, R154 ;  /* 0x0000009a009b7202 */ /* 0x000fe20000000f00 */
        /* <DEDUP_REMOVED lines=9> */
[----:B------:R-:W-:Y:S01]  /*1d0d0*/  PRMT R124, R113, 0x5410, R105 ;  /* 0x00005410717c7816 */ /* 0x000fe20000000069 */
[----:B------:R-:W-:Y:S01]  /*1d0e0*/  FFMA.FTZ R105, R156, c[0x0][0x23c], -R183 ;  /* 0x00008f009c697a23 */ /* 0x000fe200000108b7 */
[----:B------:R-:W-:Y:S01]  /*1d0f0*/  SHF.R.U32.HI R113, RZ, 0x18, R186 ;  /* 0x00000018ff717819 */ /* 0x000fe200000116ba */
[----:B------:R-:W-:Y:S02]  /*1d100*/  IMAD.MOV.U32 R153, RZ, RZ, R152 ;  /* 0x000000ffff997224 */ /* 0x000fe400078e0098 */
[----:B------:R2:W-:Y:S01]  /*1d110*/  MUFU.EX2 R200, R105 ;  /* 0x0000006900c87308 */ /* 0x0005e20000000800 */
[----:B------:R-:W-:Y:S01]  /*1d120*/  IMAD.MOV.U32 R152, RZ, RZ, R143 ;  /* 0x000000ffff987224 */ /* 0x000fe200078e008f */
[--C-:B------:R-:W-:Y:S01]  /*1d130*/  HSET2.LE.AND R108, R124, R141.reuse, PT ;  /* 0x0000008d7c6c7233 */ /* 0x100fe20003803000 */
[----:B------:R-:W-:Y:S02]  /*1d140*/  IMAD.MOV.U32 R143, RZ, RZ, R142 ;  /* 0x000000ffff8f7224 */ /* 0x000fe400078e008e */
[----:B------:R-:W-:Y:S02]  /*1d150*/  IMAD.MOV.U32 R142, RZ, RZ, R147 ;  /* 0x000000ffff8e7224 */ /* 0x000fe400078e0093 */
[----:B------:R-:W-:Y:S01]  /*1d160*/  IMAD.MOV.U32 R147, RZ, RZ, R120 ;  /* 0x000000ffff937224 */ /* 0x000fe200078e0078 */
[----:B------:R-:W-:Y:S01]  /*1d170*/  LOP3.LUT R108, R108, R109, RZ, 0xc0, !PT ;  /* 0x0000006d6c6c7212 */ /* 0x000fe200078ec0ff */
[----:B------:R-:W-:Y:S02]  /*1d180*/  FFMA.FTZ R120, R225, c[0x0][0x23c], -R182 ;  /* 0x00008f00e1787a23 */ /* 0x000fe400000108b6 */
[----:B------:R-:W-:Y:S02]  /*1d190*/  IMAD.MOV.U32 R149, RZ, RZ, R148 ;  /* 0x000000ffff957224 */ /* 0x000fe400078e0094 */
[----:B------:R1:W1:Y:S01]  /*1d1a0*/  MUFU.EX2 R204, R120 ;  /* 0x0000007800cc7308 */ /* 0x0002620000000800 */
[----:B------:R-:W-:Y:S02]  /*1d1b0*/  IMAD.MOV.U32 R148, RZ, RZ, R152 ;  /* 0x000000ffff947224 */ /* 0x000fe400078e0098 */
[----:B------:R-:W-:Y:S02]  /*1d1c0*/  IMAD.MOV.U32 R152, RZ, RZ, R143 ;  /* 0x000000ffff987224 */ /* 0x000fe400078e008f */
[----:B------:R-:W-:Y:S02]  /*1d1d0*/  IMAD.MOV.U32 R143, RZ, RZ, R142 ;  /* 0x000000ffff8f7224 */ /* 0x000fe400078e008e */
[----:B------:R-:W-:Y:S02]  /*1d1e0*/  IMAD.MOV.U32 R142, RZ, RZ, R147 ;  /* 0x000000ffff8e7224 */ /* 0x000fe400078e0093 */
[----:B------:R-:W-:Y:S01]  /*1d1f0*/  IMAD.MOV.U32 R147, RZ, RZ, R127 ;  /* 0x000000ffff937224 */ /* 0x000fe200078e007f */
[----:B------:R-:W-:Y:S01]  /*1d200*/  PRMT R127, R106, 0x5410, R188 ;  /* 0x000054106a7f7816 */ /* 0x000fe200000000bc */
[----:B------:R-:W-:Y:S01]  /*1d210*/  IMAD.MOV.U32 R161, RZ, RZ, R155 ;  /* 0x000000ffffa17224 */ /* 0x000fe200078e009b */
[----:B------:R-:W-:Y:S01]  /*1d220*/  SHF.R.U32.HI R106, RZ, 0x10, R186 ;  /* 0x00000010ff6a7819 */ /* 0x000fe200000116ba */
[----:B------:R-:W-:Y:S01]  /*1d230*/  IMAD.MOV.U32 R158, RZ, RZ, R160 ;  /* 0x000000ffff9e7224 */ /* 0x000fe200078e00a0 */
[----:B------:R-:W-:Y:S01]  /*1d240*/  MOV R155, R153 ;  /* 0x00000099009b7202 */ /* 0x000fe20000000f00 */
[----:B------:R-:W-:Y:S01]  /*1d250*/  IMAD.MOV.U32 R153, RZ, RZ, R218 ;  /* 0x000000ffff997224 */ /* 0x000fe200078e00da */
[----:B------:R-:W-:Y:S01]  /*1d260*/  LOP3.LUT R106, R106, 0xff, RZ, 0xc0, !PT ;  /* 0x000000ff6a6a7812 */ /* 0x000fe200078ec0ff */
[----:B------:R-:W-:Y:S01]  /*1d270*/  IMAD.MOV.U32 R160, RZ, RZ, R150 ;  /* 0x000000ffffa07224 */ /* 0x000fe200078e0096 */
[----:B--2---:R-:W-:Y:S01]  /*1d280*/  SHF.R.U32.HI R105, RZ, 0x10, R185 ;  /* 0x00000010ff697819 */ /* 0x004fe200000116b9 */
[----:B------:R-:W-:Y:S01]  /*1d290*/  IMAD.MOV.U32 R150, RZ, RZ, R154 ;  /* 0x000000ffff967224 */ /* 0x000fe200078e009a */
[----:B------:R-:W-:Y:S01]  /*1d2a0*/  PRMT R106, R106, 0x5410, R113 ;  /* 0x000054106a6a7816 */ /* 0x000fe20000000071 */
[----:B------:R-:W-:Y:S01]  /*1d2b0*/  IMAD.MOV.U32 R154, RZ, RZ, R153 ;  /* 0x000000ffff9a7224 */ /* 0x000fe200078e0099 */
[----:B------:R-:W-:Y:S01]  /*1d2c0*/  MOV R157, R161 ;  /* 0x000000a1009d7202 */ /* 0x000fe20000000f00 */
[----:B------:R-:W-:Y:S01]  /*1d2d0*/  IMAD.MOV.U32 R161, RZ, RZ, R151 ;  /* 0x000000ffffa17224 */ /* 0x000fe200078e0097 */
[----:B------:R-:W-:Y:S01]  /*1d2e0*/  LOP3.LUT R105, R105, 0xff, RZ, 0xc0, !PT ;  /* 0x000000ff69697812 */ /* 0x000fe200078ec0ff */
[----:B---3--:R-:W-:Y:S01]  /*1d2f0*/  IMAD.MOV.U32 R151, RZ, RZ, R122 ;  /* 0x000000ffff977224 */ /* 0x008fe200078e007a */
[----:B------:R-:W-:Y:S01]  /*1d300*/  LOP3.LUT R122, R185, 0xff, RZ, 0xc0, !PT ;  /* 0x000000ffb97a7812 */ /* 0x000fe200078ec0ff */
[----:B------:R-:W-:Y:S01]  /*1d310*/  IMAD.MOV.U32 R153, RZ, RZ, R136 ;  /* 0x000000ffff997224 */ /* 0x000fe200078e0088 */
[----:B------:R-:W-:Y:S01]  /*1d320*/  MOV R136, R121 ;  /* 0x0000007900887202 */ /* 0x000fe20000000f00 */
[----:B-1----:R-:W-:Y:S01]  /*1d330*/  FFMA.FTZ R120, R158, c[0x0][0x23c], -R183 ;  /* 0x00008f009e787a23 */ /* 0x002fe200000108b7 */
[----:B------:R-:W-:Y:S01]  /*1d340*/  SHF.R.U32.HI R121, RZ, 0x18, R185 ;  /* 0x00000018ff797819 */ /* 0x000fe200000116b9 */
[----:B------:R-:W-:Y:S01]  /*1d350*/  IMAD.MOV.U32 R158, RZ, RZ, R138 ;  /* 0x000000ffff9e7224 */ /* 0x000fe200078e008a */
[----:B------:R-:W-:Y:S01]  /*1d360*/  PRMT R126, R122, 0x5410, R112 ;  /* 0x000054107a7e7816 */ /* 0x000fe20000000070 */
[--C-:B------:R-:W-:Y:S01]  /*1d370*/  HSET2.LE.AND R112, R106, R141.reuse, PT ;  /* 0x0000008d6a707233 */ /* 0x100fe20003803000 */
[----:B------:R-:W-:Y:S01]  /*1d380*/  F2FP.BF16.PACK_AB R113, R210, R206 ;  /* 0x000000ced271723e */ /* 0x000fe200000010ff */
[----:B------:R-:W-:Y:S01]  /*1d390*/  IMAD.MOV.U32 R138, RZ, RZ, R125 ;  /* 0x000000ffff8a7224 */ /* 0x000fe200078e007d */
[----:B------:R-:W-:Y:S01]  /*1d3a0*/  PRMT R125, R105, 0x5410, R121 ;  /* 0x00005410697d7816 */ /* 0x000fe20000000079 */
[----:B------:R1:W2:Y:S01]  /*1d3b0*/  MUFU.EX2 R201, R120 ;  /* 0x0000007800c97308 */ /* 0x0002a20000000800 */
[----:B------:R-:W-:Y:S01]  /*1d3c0*/  F2FP.BF16.PACK_AB R105, R234, R233 ;  /* 0x000000e9ea69723e */ /* 0x000fe200000010ff */
[----:B------:R-:W-:Y:S01]  /*1d3d0*/  IMAD.MOV.U32 R159, RZ, RZ, R149 ;  /* 0x000000ffff9f7224 */ /* 0x000fe200078e0095 */
[----:B------:R-:W-:Y:S01]  /*1d3e0*/  LOP3.LUT R109, R112, R113, RZ, 0xc0, !PT ;  /* 0x00000071706d7212 */ /* 0x000fe200078ec0ff */
[--C-:B------:R-:W-:Y:S01]  /*1d3f0*/  HSET2.LE.AND R112, R126, R141.reuse, PT ;  /* 0x0000008d7e707233 */ /* 0x100fe20003803000 */
[----:B------:R-:W-:Y:S01]  /*1d400*/  LOP3.LUT R110, R110, R105, RZ, 0xc0, !PT ;  /* 0x000000696e6e7212 */ /* 0x000fe200078ec0ff */
[----:B----4-:R-:W-:Y:S01]  /*1d410*/  IMAD.MOV.U32 R149, RZ, RZ, R137 ;  /* 0x000000ffff957224 */ /* 0x010fe200078e0089 */
[----:B------:R-:W-:Y:S01]  /*1d420*/  F2FP.BF16.PACK_AB R105, R208, R205 ;  /* 0x000000cdd069723e */ /* 0x000fe200000010ff */
[----:B------:R-:W-:Y:S01]  /*1d430*/  IMAD.MOV.U32 R137, RZ, RZ, R123 ;  /* 0x000000ffff897224 */ /* 0x000fe200078e007b */
[----:B------:R-:W-:Y:S01]  /*1d440*/  F2FP.BF16.PACK_AB R106, R231, R232 ;  /* 0x000000e8e76a723e */ /* 0x000fe200000010ff */
[--C-:B------:R-:W-:Y:S01]  /*1d450*/  HSET2.LE.AND R124, R127, R141.reuse, PT ;  /* 0x0000008d7f7c7233 */ /* 0x100fe20003803000 */
[----:B------:R-:W-:Y:S01]  /*1d460*/  LOP3.LUT R112, R112, R105, RZ, 0xc0, !PT ;  /* 0x0000006970707212 */ /* 0x000fe200078ec0ff */
[----:B------:R-:W-:Y:S01]  /*1d470*/  FFMA.FTZ R105, R169, c[0x0][0x23c], -R180 ;  /* 0x00008f00a9697a23 */ /* 0x000fe200000108b4 */
[----:B------:R-:W-:Y:S01]  /*1d480*/  LOP3.LUT R111, R111, R106, RZ, 0xc0, !PT ;  /* 0x0000006a6f6f7212 */ /* 0x000fe200078ec0ff */
[----:B------:R-:W-:Y:S01]  /*1d490*/  IMAD.MOV.U32 R169, RZ, RZ, R168 ;  /* 0x000000ffffa97224 */ /* 0x000fe200078e00a8 */
[--C-:B------:R-:W-:Y:S01]  /*1d4a0*/  HSET2.LE.AND R113, R125, R141.reuse, PT ;  /* 0x0000008d7d717233 */ /* 0x100fe20003803000 */
[----:B------:R3:W-:Y:S01]  /*1d4b0*/  MUFU.EX2 R199, R105 ;  /* 0x0000006900c77308 */ /* 0x0007e20000000800 */
[----:B------:R-:W-:Y:S01]  /*1d4c0*/  IMAD.MOV.U32 R168, RZ, RZ, R159 ;  /* 0x000000ffffa87224 */ /* 0x000fe200078e009f */
[----:B------:R-:W-:Y:S01]  /*1d4d0*/  F2FP.BF16.PACK_AB R115, R204, R209 ;  /* 0x000000d1cc73723e */ /* 0x000fe200000010ff */
[----:B------:R-:W-:Y:S01]  /*1d4e0*/  IMAD.MOV.U32 R156, RZ, RZ, R217 ;  /* 0x000000ffff9c7224 */ /* 0x000fe200078e00d9 */
[-C--:B------:R-:W-:Y:S01]  /*1d4f0*/  HMMA.16816.F32.BF16 R4, R108, R116.reuse, R4 ;  /* 0x000000746c04723c */ /* 0x080fe20000041804 */
[----:B------:R-:W-:Y:S01]  /*1d500*/  F2FP.BF16.PACK_AB R106, R207, R203 ;  /* 0x000000cbcf6a723e */ /* 0x000fe200000010ff */
[----:B------:R-:W-:Y:S01]  /*1d510*/  IMAD.MOV.U32 R159, RZ, RZ, R157 ;  /* 0x000000ffff9f7224 */ /* 0x000fe200078e009d */
[----:B------:R-:W-:Y:S01]  /*1d520*/  LOP3.LUT R114, R114, R115, RZ, 0xc0, !PT ;  /* 0x0000007372727212 */ /* 0x000fe200078ec0ff */
[----:B-1----:R-:W1:Y:S01]  /*1d530*/  LDSM.16.MT88.4 R120, [R214+0x9800] ;  /* 0x00980000d678783b */ /* 0x002e620000004200 */
[----:B--2---:R-:W-:Y:S01]  /*1d540*/  F2FP.BF16.PACK_AB R125, R201, R200 ;  /* 0x000000c8c97d723e */ /* 0x004fe200000010ff */
[----:B------:R-:W-:Y:S01]  /*1d550*/  IMAD.MOV.U32 R157, RZ, RZ, R156 ;  /* 0x000000ffff9d7224 */ /* 0x000fe200078e009c */
[----:B------:R-:W-:Y:S01]  /*1d560*/  LOP3.LUT R113, R113, R106, RZ, 0xc0, !PT ;  /* 0x0000006a71717212 */ /* 0x000fe200078ec0ff */
[----:B------:R-:W-:Y:S01]  /*1d570*/  IMAD.MOV.U32 R156, RZ, RZ, R151 ;  /* 0x000000ffff9c7224 */ /* 0x000fe200078e0097 */
[----:B------:R-:W-:Y:S03]  /*1d580*/  LOP3.LUT R115, R124, R125, RZ, 0xc0, !PT ;  /* 0x0000007d7c737212 */ /* 0x000fe600078ec0ff */
[----:B------:R-:W2:Y:S01]  /*1d590*/  LDSM.16.MT88.4 R124, [R212+0xa800] ;  /* 0x00a80000d47c783b */ /* 0x000ea20000004200 */
[----:B------:R-:W-:Y:S02]  /*1d5a0*/  IMAD.MOV.U32 R139, RZ, RZ, R219 ;  /* 0x000000ffff8b7224 */ /* 0x000fe400078e00db */
[----:B------:R-:W-:Y:S01]  /*1d5b0*/  IMAD.MOV.U32 R134, RZ, RZ, R133 ;  /* 0x000000ffff867224 */ /* 0x000fe200078e0085 */
[C---:B------:R-:W-:Y:S01]  /*1d5c0*/  HMMA.16816.F32.BF16 R8, R112.reuse, R116, R8 ;  /* 0x000000747008723c */ /* 0x040fe20000041808 */
[----:B------:R-:W-:Y:S02]  /*1d5d0*/  IMAD.MOV.U32 R133, RZ, RZ, R229 ;  /* 0x000000ffff857224 */ /* 0x000fe400078e00e5 */
[----:B------:R-:W-:Y:S01]  /*1d5e0*/  IMAD.MOV.U32 R135, RZ, RZ, R224 ;  /* 0x000000ffff877224 */ /* 0x000fe200078e00e0 */
[----:B------:R4:W5:Y:S01]  /*1d5f0*/  LDL.LU R219, [R1+0xd0] ;  /* 0x0000d00001db7983 */ /* 0x0009620000300800 */
[----:B---3--:R-:W-:Y:S02]  /*1d600*/  FFMA.FTZ R105, R169, c[0x0][0x23c], -R180 ;  /* 0x00008f00a9697a23 */ /* 0x008fe400000108b4 */
[----:B------:R-:W-:Y:S01]  /*1d610*/  IMAD.MOV.U32 R169, RZ, RZ, R168 ;  /* 0x000000ffffa97224 */ /* 0x000fe200078e00a8 */
[-C--:B------:R-:W-:Y:S01]  /*1d620*/  HMMA.16816.F32.BF16 R12, R112, R118.reuse, R12 ;  /* 0x00000076700c723c */ /* 0x080fe2000004180c */
[----:B------:R3:W3:Y:S01]  /*1d630*/  MUFU.EX2 R198, R105 ;  /* 0x0000006900c67308 */ /* 0x0006e20000000800 */
[----:B------:R4:W5:Y:S02]  /*1d640*/  LDL.LU R229, [R1+0xcc] ;  /* 0x0000cc0001e57983 */ /* 0x0009640000300800 */
[----:B------:R-:W-:Y:S02]  /*1d650*/  IMAD.MOV.U32 R168, RZ, RZ, R159 ;  /* 0x000000ffffa87224 */ /* 0x000fe400078e009f */
[----:B------:R4:W5:Y:S01]  /*1d660*/  LDL.LU R224, [R1+0xc8] ;  /* 0x0000c80001e07983 */ /* 0x0009620000300800 */
[----:B------:R-:W-:Y:S01]  /*1d670*/  IMAD.MOV.U32 R151, RZ, RZ, R150 ;  /* 0x000000ffff977224 */ /* 0x000fe200078e0096 */
[C---:B------:R-:W-:Y:S01]  /*1d680*/  HMMA.16816.F32.BF16 R16, R108.reuse, R118, R16 ;  /* 0x000000766c10723c */ /* 0x040fe20000041810 */
[----:B------:R-:W-:Y:S01]  /*1d690*/  IMAD.MOV.U32 R150, RZ, RZ, R148 ;  /* 0x000000ffff967224 */ /* 0x000fe200078e0094 */
[----:B------:R-:W2:Y:S02]  /*1d6a0*/  LDSM.16.MT88.4 R116, [R214+0xa800] ;  /* 0x00a80000d674783b */ /* 0x000ea40000004200 */
[----:B------:R-:W-:Y:S01]  /*1d6b0*/  MOV R148, R155 ;  /* 0x0000009b00947202 */ /* 0x000fe20000000f00 */
[----:B------:R-:W-:Y:S02]  /*1d6c0*/  IMAD.MOV.U32 R155, RZ, RZ, R135 ;  /* 0x000000ffff9b7224 */ /* 0x000fe400078e0087 */
[----:B------:R-:W-:Y:S02]  /*1d6d0*/  IMAD.MOV.U32 R135, RZ, RZ, R139 ;  /* 0x000000ffff877224 */ /* 0x000fe400078e008b */
[----:B------:R-:W-:Y:S01]  /*1d6e0*/  IMAD.MOV.U32 R139, RZ, RZ, R215 ;  /* 0x000000ffff8b7224 */ /* 0x000fe200078e00d7 */
[----:B------:R4:W5:Y:S01]  /*1d6f0*/  LDL.LU R230, [R1+0xc4] ;  /* 0x0000c40001e67983 */ /* 0x0009620000300800 */
[-C--:B-1----:R-:W-:Y:S01]  /*1d700*/  HMMA.16816.F32.BF16 R20, R108, R120.reuse, R20 ;  /* 0x000000786c14723c */ /* 0x082fe20000041814 */
[----:B------:R-:W-:Y:S02]  /*1d710*/  IMAD.MOV.U32 R159, RZ, RZ, R157 ;  /* 0x000000ffff9f7224 */ /* 0x000fe400078e009d */
[----:B------:R4:W5:Y:S01]  /*1d720*/  LDL.LU R225, [R1+0xc0] ;  /* 0x0000c00001e17983 */ /* 0x0009620000300800 */
[----:B------:R-:W-:Y:S01]  /*1d730*/  IMAD.MOV.U32 R157, RZ, RZ, R156 ;  /* 0x000000ffff9d7224 */ /* 0x000fe200078e009c */
[----:B------:R-:W-:Y:S01]  /*1d740*/  MOV R156, R213 ;  /* 0x000000d5009c7202 */ /* 0x000fe20000000f00 */
[--C-:B---3--:R-:W-:Y:S01]  /*1d750*/  FFMA.FTZ R105, R169, c[0x0][0x23c], -R181.reuse ;  /* 0x00008f00a9697a23 */ /* 0x108fe200000108b5 */
[----:B------:R4:W5:Y:S01]  /*1d760*/  LDL.LU.64 R220, [R1+0xb8] ;  /* 0x0000b80001dc7983 */ /* 0x0009620000300a00 */
[----:B------:R-:W-:Y:S01]  /*1d770*/  F2FP.BF16.PACK_AB R174, R198, R199 ;  /* 0x000000c7c6ae723e */ /* 0x000fe200000010ff */
[C---:B------:R-:W-:Y:S01]  /*1d780*/  HMMA.16816.F32.BF16 R24, R112.reuse, R120, R24 ;  /* 0x000000787018723c */ /* 0x040fe20000041818 */
[----:B------:R1:W-:Y:S03]  /*1d790*/  MUFU.EX2 R197, R105 ;  /* 0x0000006900c57308 */ /* 0x0003e60000000800 */
[----:B------:R4:W5:Y:S04]  /*1d7a0*/  LDL.LU R218, [R1+0xb0] ;  /* 0x0000b00001da7983 */ /* 0x0009680000300800 */
[-C--:B------:R-:W-:Y:S01]  /*1d7b0*/  HMMA.16816.F32.BF16 R28, R112, R122.reuse, R28 ;  /* 0x0000007a701c723c */ /* 0x080fe2000004181c */
[----:B------:R4:W5:Y:S04]  /*1d7c0*/  LDL.LU R217, [R1+0xac] ;  /* 0x0000ac0001d97983 */ /* 0x0009680000300800 */
[----:B------:R4:W5:Y:S03]  /*1d7d0*/  LDL.LU R216, [R1+0xa8] ;  /* 0x0000a80001d87983 */ /* 0x0009660000300800 */
[C---:B------:R-:W-:Y:S01]  /*1d7e0*/  HMMA.16816.F32.BF16 R32, R108.reuse, R122, R32 ;  /* 0x0000007a6c20723c */ /* 0x040fe20000041820 */
[----:B------:R-:W3:Y:S07]  /*1d7f0*/  LDSM.16.MT88.4 R120, [R212+0xb800] ;  /* 0x00b80000d478783b */ /* 0x000eee0000004200 */
[-C--:B--2---:R-:W-:Y:S01]  /*1d800*/  HMMA.16816.F32.BF16 R36, R108, R124.reuse, R36 ;  /* 0x0000007c6c24723c */ /* 0x084fe20000041824 */
[--C-:B-1----:R-:W-:Y:S01]  /*1d810*/  FFMA.FTZ R105, R168, c[0x0][0x23c], -R181.reuse ;  /* 0x00008f00a8697a23 */ /* 0x102fe200000108b5 */
[----:B------:R4:W5:Y:S03]  /*1d820*/  LDL.LU R215, [R1+0xa4] ;  /* 0x0000a40001d77983 */ /* 0x0009660000300800 */
[----:B------:R1:W2:Y:S01]  /*1d830*/  MUFU.EX2 R196, R105 ;  /* 0x0000006900c47308 */ /* 0x0002a20000000800 */
[----:B------:R4:W5:Y:S02]  /*1d840*/  LDL.LU R213, [R1+0xa0] ;  /* 0x0000a00001d57983 */ /* 0x0009640000300800 */
[C---:B------:R-:W-:Y:S07]  /*1d850*/  HMMA.16816.F32.BF16 R40, R112.reuse, R124, R40 ;  /* 0x0000007c7028723c */ /* 0x040fee0000041828 */
[----:B------:R-:W-:Y:S01]  /*1d860*/  LOP3.LUT R124, R189, UR8, R238, 0x96, !PT ;  /* 0x00000008bd7c7c12 */ /* 0x000fe2000f8e96ee */
[-C--:B------:R-:W-:Y:S04]  /*1d870*/  HMMA.16816.F32.BF16 R44, R112, R126.reuse, R44 ;  /* 0x0000007e702c723c */ /* 0x080fe8000004182c */
[----:B------:R-:W-:Y:S04]  /*1d880*/  IMAD.WIDE.U32 R124, R124, -0x2daee0ad, RZ ;  /* 0xd2511f537c7c7825 */ /* 0x000fe800078e00ff */
[C---:B------:R-:W-:Y:S01]  /*1d890*/  HMMA.16816.F32.BF16 R48, R108.reuse, R126, R48 ;  /* 0x0000007e6c30723c */ /* 0x040fe20000041830 */
[----:B------:R-:W-:Y:S03]  /*1d8a0*/  LOP3.LUT R130, R124, 0xff, RZ, 0xc0, !PT ;  /* 0x000000ff7c827812 */ /* 0x000fe600078ec0ff */
[----:B------:R-:W-:Y:S01]  /*1d8b0*/  SHF.R.U32.HI R128, RZ, 0x18, R124 ;  /* 0x00000018ff807819 */ /* 0x000fe2000001167c */
[--C-:B-1----:R-:W-:Y:S01]  /*1d8c0*/  FFMA.FTZ R105, R159, c[0x0][0x23c], -R180.reuse ;  /* 0x00008f009f697a23 */ /* 0x102fe200000108b4 */
[----:B--2---:R-:W-:Y:S01]  /*1d8d0*/  F2FP.BF16.PACK_AB R175, R196, R197 ;  /* 0x000000c5c4af723e */ /* 0x004fe200000010ff */
[----:B------:R-:W-:Y:S01]  /*1d8e0*/  FFMA.FTZ R180, R158, c[0x0][0x23c], -R180 ;  /* 0x00008f009eb47a23 */ /* 0x000fe200000108b4 */
[-C--:B------:R-:W-:Y:S01]  /*1d8f0*/  HMMA.16816.F32.BF16 R52, R108, R116.reuse, R52 ;  /* 0x000000746c34723c */ /* 0x080fe20000041834 */
[----:B------:R1:W-:Y:S07]  /*1d900*/  MUFU.EX2 R195, R105 ;  /* 0x0000006900c37308 */ /* 0x0003ee0000000800 */
[C---:B------:R-:W-:Y:S03]  /*1d910*/  HMMA.16816.F32.BF16 R56, R112.reuse, R116, R56 ;  /* 0x000000747038723c */ /* 0x040fe60000041838 */
[----:B------:R-:W-:Y:S05]  /*1d920*/  MUFU.EX2 R194, R180 ;  /* 0x000000b400c27308 */ /* 0x000fea0000000800 */
[-C--:B------:R-:W-:Y:S08]  /*1d930*/  HMMA.16816.F32.BF16 R60, R112, R118.reuse, R60 ;  /* 0x00000076703c723c */ /* 0x080ff0000004183c */
[C---:B------:R-:W-:Y:S01]  /*1d940*/  HMMA.16816.F32.BF16 R64, R108.reuse, R118, R64 ;  /* 0x000000766c40723c */ /* 0x040fe20000041840 */
[--C-:B-1----:R-:W-:Y:S03]  /*1d950*/  FFMA.FTZ R105, R157, c[0x0][0x23c], -R181.reuse ;  /* 0x00008f009d697a23 */ /* 0x102fe600000108b5 */
[----:B------:R-:W-:Y:S01]  /*1d960*/  FFMA.FTZ R181, R156, c[0x0][0x23c], -R181 ;  /* 0x00008f009cb57a23 */ /* 0x000fe200000108b5 */
[----:B------:R1:W-:Y:S03]  /*1d970*/  MUFU.EX2 R193, R105 ;  /* 0x0000006900c17308 */ /* 0x0003e60000000800 */
[-C--:B---3--:R-:W-:Y:S07]  /*1d980*/  HMMA.16816.F32.BF16 R68, R108, R120.reuse, R68 ;  /* 0x000000786c44723c */ /* 0x088fee0000041844 */
[----:B------:R-:W2:Y:S01]  /*1d990*/  MUFU.EX2 R192, R181 ;  /* 0x000000b500c07308 */ /* 0x000ea20000000800 */
[C---:B------:R-:W-:Y:S08]  /*1d9a0*/  HMMA.16816.F32.BF16 R72, R112.reuse, R120, R72 ;  /* 0x000000787048723c */ /* 0x040ff00000041848 */
[-C--:B------:R-:W-:Y:S01]  /*1d9b0*/  HMMA.16816.F32.BF16 R76, R112, R122.reuse, R76 ;  /* 0x0000007a704c723c */ /* 0x080fe2000004184c */
[----:B-1----:R-:W-:Y:S03]  /*1d9c0*/  LOP3.LUT R105, R245, UR8, R162, 0x96, !PT ;  /* 0x00000008f5697c12 */ /* 0x002fe6000f8e96a2 */
[----:B------:R-:W-:Y:S04]  /*1d9d0*/  IMAD.MOV.U32 R245, RZ, RZ, R140 ;  /* 0x000000fffff57224 */ /* 0x000fe800078e008c */
[C---:B------:R-:W-:Y:S01]  /*1d9e0*/  HMMA.16816.F32.BF16 R80, R108.reuse, R122, R80 ;  /* 0x0000007a6c50723c */ /* 0x040fe20000041850 */
[----:B------:R-:W-:Y:S04]  /*1d9f0*/  IMAD.WIDE.U32 R116, R105, -0x2daee0ad, RZ ;  /* 0xd2511f5369747825 */ /* 0x000fe800078e00ff */
[----:B------:R-:W-:Y:S01]  /*1da00*/  FFMA.FTZ R105, R151, c[0x0][0x23c], -R182 ;  /* 0x00008f0097697a23 */ /* 0x000fe200000108b6 */
[C---:B------:R-:W-:Y:S03]  /*1da10*/  LOP3.LUT R126, R116.reuse, 0xffff, RZ, 0xc0, !PT ;  /* 0x0000ffff747e7812 */ /* 0x040fe600078ec0ff */
[----:B------:R1:W-:Y:S03]  /*1da20*/  MUFU.EX2 R191, R105 ;  /* 0x0000006900bf7308 */ /* 0x0003e60000000800 */
[----:B------:R-:W-:Y:S02]  /*1da30*/  SHF.R.U32.HI R127, RZ, 0x10, R116 ;  /* 0x00000010ff7f7819 */ /* 0x000fe40000011674 */
[----:B------:R-:W-:Y:S01]  /*1da40*/  LOP3.LUT R106, R117, UR18, R160, 0x96, !PT ;  /* 0x00000012756a7c12 */ /* 0x000fe2000f8e96a0 */
[----:B------:R-:W-:Y:S01]  /*1da50*/  FFMA.FTZ R117, R149, c[0x0][0x23c], -R182 ;  /* 0x00008f0095757a23 */ /* 0x000fe200000108b6 */
[----:B------:R-:W-:Y:S01]  /*1da60*/  LOP3.LUT R129, R116, 0xff, RZ, 0xc0, !PT ;  /* 0x000000ff74817812 */ /* 0x000fe200078ec0ff */
[----:B------:R-:W-:Y:S01]  /*1da70*/  IMAD.MOV.U32 R149, RZ, RZ, R131 ;  /* 0x000000ffff957224 */ /* 0x000fe200078e0083 */
[----:B------:R-:W-:Y:S02]  /*1da80*/  SHF.R.U32.HI R131, RZ, 0x18, R116 ;  /* 0x00000018ff837819 */ /* 0x000fe40000011674 */
[----:B------:R-:W-:Y:S01]  /*1da90*/  SHF.R.U32.HI R116, RZ, 0x8, R126 ;  /* 0x00000008ff747819 */ /* 0x000fe2000001167e */
[----:B------:R3:W2:Y:S01]  /*1daa0*/  MUFU.EX2 R190, R117 ;  /* 0x0000007500be7308 */ /* 0x0006a20000000800 */
[----:B------:R-:W-:Y:S02]  /*1dab0*/  SHF.R.U32.HI R126, RZ, 0x10, R124 ;  /* 0x00000010ff7e7819 */ /* 0x000fe4000001167c */
[----:B------:R-:W-:Y:S02]  /*1dac0*/  PRMT R129, R129, 0x5410, R116 ;  /* 0x0000541081817816 */ /* 0x000fe40000000074 */
[----:B------:R-:W-:Y:S02]  /*1dad0*/  LOP3.LUT R120, R106, 0xffff, RZ, 0xc0, !PT ;  /* 0x0000ffff6a787812 */ /* 0x000fe400078ec0ff */
[----:B------:R-:W-:Y:S04]  /*1dae0*/  SHF.R.U32.HI R121, RZ, 0x10, R106 ;  /* 0x00000010ff797819 */ /* 0x000fe8000001166a */
[----:B------:R-:W-:Y:S02]  /*1daf0*/  LOP3.LUT R121, R121, 0xff, RZ, 0xc0, !PT ;  /* 0x000000ff79797812 */ /* 0x000fe400078ec0ff */
[----:B-1----:R-:W-:Y:S02]  /*1db00*/  LOP3.LUT R105, R125, UR18, R242, 0x96, !PT ;  /* 0x000000127d697c12 */ /* 0x002fe4000f8e96f2 */
[----:B------:R-:W-:Y:S02]  /*1db10*/  LOP3.LUT R125, R124, 0xffff, RZ, 0xc0, !PT ;  /* 0x0000ffff7c7d7812 */ /* 0x000fe400078ec0ff */
[----:B------:R-:W-:Y:S02]  /*1db20*/  LOP3.LUT R124, R127, 0xff, RZ, 0xc0, !PT ;  /* 0x000000ff7f7c7812 */ /* 0x000fe400078ec0ff */
[----:B------:R-:W-:Y:S02]  /*1db30*/  SHF.R.U32.HI R127, RZ, 0x8, R125 ;  /* 0x00000008ff7f7819 */ /* 0x000fe4000001167d */
[----:B------:R-:W-:Y:S01]  /*1db40*/  PRMT R131, R124, 0x5410, R131 ;  /* 0x000054107c837816 */ /* 0x000fe20000000083 */
[--C-:B------:R-:W-:Y:S01]  /*1db50*/  FFMA.FTZ R124, R149, c[0x0][0x23c], -R183.reuse ;  /* 0x00008f00957c7a23 */ /* 0x100fe200000108b7 */
[----:B------:R-:W-:Y:S01]  /*1db60*/  LOP3.LUT R125, R126, 0xff, RZ, 0xc0, !PT ;  /* 0x000000ff7e7d7812 */ /* 0x000fe200078ec0ff */
[----:B------:R-:W2:Y:S01]  /*1db70*/  LDL.LU R149, [R1+0x48] ;  /* 0x0000480001957983 */ /* 0x000ea20000300800 */
[----:B---3--:R-:W-:Y:S01]  /*1db80*/  FFMA.FTZ R117, R150, c[0x0][0x23c], -R183 ;  /* 0x00008f0096757a23 */ /* 0x008fe200000108b7 */
[----:B------:R1:W-:Y:S01]  /*1db90*/  MUFU.EX2 R188, R124 ;  /* 0x0000007c00bc7308 */ /* 0x0003e20000000800 */
[----:B------:R-:W-:Y:S01]  /*1dba0*/  PRMT R179, R125, 0x5410, R128 ;  /* 0x000054107db37816 */ /* 0x000fe20000000080 */
[--C-:B------:R-:W-:Y:S01]  /*1dbb0*/  FFMA.FTZ R125, R148, c[0x0][0x23c], -R182.reuse ;  /* 0x00008f00947d7a23 */ /* 0x100fe200000108b6 */
[----:B------:R-:W-:Y:S01]  /*1dbc0*/  PRMT R130, R130, 0x5410, R127 ;  /* 0x0000541082827816 */ /* 0x000fe2000000007f */
[----:B------:R-:W3:Y:S01]  /*1dbd0*/  LDL.LU R148, [R1+0x70] ;  /* 0x0000700001947983 */ /* 0x000ee20000300800 */
[----:B------:R-:W-:Y:S01]  /*1dbe0*/  FFMA.FTZ R182, R155, c[0x0][0x23c], -R182 ;  /* 0x00008f009bb67a23 */ /* 0x000fe200000108b6 */
[----:B------:R-:W-:Y:S01]  /*1dbf0*/  SHF.R.U32.HI R127, RZ, 0x18, R106 ;  /* 0x00000018ff7f7819 */ /* 0x000fe2000001166a */
[----:B------:R-:W-:Y:S01]  /*1dc00*/  IMAD.MOV.U32 R155, RZ, RZ, R152 ;  /* 0x000000ffff9b7224 */ /* 0x000fe200078e0098 */
[----:B------:R-:W-:Y:S01]  /*1dc10*/  LOP3.LUT R128, R106, 0xff, RZ, 0xc0, !PT ;  /* 0x000000ff6a807812 */ /* 0x000fe200078ec0ff */
[----:B------:R-:W-:Y:S01]  /*1dc20*/  IMAD.MOV.U32 R152, RZ, RZ, R146 ;  /* 0x000000ffff987224 */ /* 0x000fe200078e0092 */
[----:B------:R4:W2:Y:S01]  /*1dc30*/  MUFU.EX2 R189, R117 ;  /* 0x0000007500bd7308 */ /* 0x0008a20000000800 */
[----:B------:R-:W3:Y:S01]  /*1dc40*/  LDL.LU R146, [R1+0x74] ;  /* 0x0000740001927983 */ /* 0x000ee20000300800 */
[----:B------:R-:W-:Y:S01]  /*1dc50*/  IMAD.MOV.U32 R150, RZ, RZ, R153 ;  /* 0x000000ffff967224 */ /* 0x000fe200078e0099 */
[C---:B------:R-:W-:Y:S01]  /*1dc60*/  LOP3.LUT R106, R105.reuse, 0xffff, RZ, 0xc0, !PT ;  /* 0x0000ffff696a7812 */ /* 0x040fe200078ec0ff */
[----:B------:R-:W-:Y:S01]  /*1dc70*/  IMAD.MOV.U32 R153, RZ, RZ, R144 ;  /* 0x000000ffff997224 */ /* 0x000fe200078e0090 */
[----:B------:R-:W-:Y:S01]  /*1dc80*/  LOP3.LUT R126, R105, 0xff, RZ, 0xc0, !PT ;  /* 0x000000ff697e7812 */ /* 0x000fe200078ec0ff */
[----:B------:R-:W3:Y:S01]  /*1dc90*/  LDL.LU R144, [R1+0x78] ;  /* 0x0000780001907983 */ /* 0x000ee20000300800 */
[----:B------:R-:W-:Y:S01]  /*1dca0*/  PRMT R121, R121, 0x5410, R127 ;  /* 0x0000541079797816 */ /* 0x000fe2000000007f */
[--C-:B------:R-:W-:Y:S02]  /*1dcb0*/  HSET2.LE.AND R178, R130, R141.reuse, PT ;  /* 0x0000008d82b27233 */ /* 0x100fe40003803000 */
[----:B------:R4:W-:Y:S01]  /*1dcc0*/  MUFU.EX2 R187, R125 ;  /* 0x0000007d00bb7308 */ /* 0x0009e20000000800 */
[--C-:B------:R-:W-:Y:S02]  /*1dcd0*/  HSET2.LE.AND R179, R179, R141.reuse, PT ;  /* 0x0000008db3b37233 */ /* 0x100fe40003803000 */
[--C-:B------:R-:W-:Y:S01]  /*1dce0*/  HSET2.LE.AND R173, R121, R141.reuse, PT ;  /* 0x0000008d79ad7233 */ /* 0x100fe20003803000 */
[--C-:B-1----:R-:W-:Y:S06]  /*1dcf0*/  SHF.R.U32.HI R124, RZ, 0x10, R105.reuse ;  /* 0x00000010ff7c7819 */ /* 0x102fec0000011669 */
[----:B------:R-:W1:Y:S01]  /*1dd00*/  MUFU.EX2 R186, R182 ;  /* 0x000000b600ba7308 */ /* 0x000e620000000800 */
[----:B----4-:R-:W4:Y:S01]  /*1dd10*/  LDSM.16.MT88.4 R116, [R214+0xb800] ;  /* 0x00b80000d674783b */ /* 0x010f220000004200 */
[----:B------:R-:W-:Y:S02]  /*1dd20*/  SHF.R.U32.HI R125, RZ, 0x8, R120 ;  /* 0x00000008ff7d7819 */ /* 0x000fe40000011678 */
[----:B------:R-:W-:Y:S02]  /*1dd30*/  SHF.R.U32.HI R120, RZ, 0x8, R106 ;  /* 0x00000008ff787819 */ /* 0x000fe4000001166a */
[----:B------:R-:W-:Y:S02]  /*1dd40*/  SHF.R.U32.HI R106, RZ, 0x18, R105 ;  /* 0x00000018ff6a7819 */ /* 0x000fe40000011669 */
[----:B------:R-:W-:Y:S02]  /*1dd50*/  LOP3.LUT R105, R124, 0xff, RZ, 0xc0, !PT ;  /* 0x000000ff7c697812 */ /* 0x000fe400078ec0ff */
[----:B------:R-:W-:Y:S02]  /*1dd60*/  PRMT R128, R128, 0x5410, R125 ;  /* 0x0000541080807816 */ /* 0x000fe4000000007d */
[----:B------:R-:W-:Y:S02]  /*1dd70*/  PRMT R120, R126, 0x5410, R120 ;  /* 0x000054107e787816 */ /* 0x000fe40000000078 */
[----:B------:R-:W1:Y:S01]  /*1dd80*/  LDSM.16.MT88.4 R124, [R212+0x9c00] ;  /* 0x009c0000d47c783b */ /* 0x000e620000004200 */
[----:B------:R-:W-:Y:S01]  /*1dd90*/  PRMT R177, R105, 0x5410, R106 ;  /* 0x0000541069b17816 */ /* 0x000fe2000000006a */
[--C-:B------:R-:W-:Y:S01]  /*1dda0*/  FFMA.FTZ R105, R150, c[0x0][0x23c], -R183.reuse ;  /* 0x00008f0096697a23 */ /* 0x100fe200000108b7 */
[--C-:B------:R-:W-:Y:S01]  /*1ddb0*/  HSET2.LE.AND R172, R128, R141.reuse, PT ;  /* 0x0000008d80ac7233 */ /* 0x100fe20003803000 */
[----:B------:R-:W-:Y:S01]  /*1ddc0*/  FFMA.FTZ R183, R107, c[0x0][0x23c], -R183 ;  /* 0x00008f006bb77a23 */ /* 0x000fe200000108b7 */
[--C-:B------:R-:W-:Y:S01]  /*1ddd0*/  HSET2.LE.AND R176, R120, R141.reuse, PT ;  /* 0x0000008d78b07233 */ /* 0x100fe20003803000 */
[----:B------:R1:W-:Y:S01]  /*1dde0*/  MUFU.EX2 R184, R105 ;  /* 0x0000006900b87308 */ /* 0x0003e20000000800 */
[--C-:B------:R-:W-:Y:S01]  /*1ddf0*/  HSET2.LE.AND R177, R177, R141.reuse, PT ;  /* 0x0000008db1b17233 */ /* 0x100fe20003803000 */
[-C--:B----4-:R-:W-:Y:S08]  /*1de00*/  HMMA.16816.F32.BF16 R84, R108, R116.reuse, R84 ;  /* 0x000000746c54723c */ /* 0x090ff00000041854 */
[C---:B------:R-:W-:Y:S08]  /*1de10*/  HMMA.16816.F32.BF16 R88, R112.reuse, R116, R88 ;  /* 0x000000747058723c */ /* 0x040ff00000041858 */
[-C--:B------:R-:W-:Y:S08]  /*1de20*/  HMMA.16816.F32.BF16 R92, R112, R118.reuse, R92 ;  /* 0x00000076705c723c */ /* 0x080ff0000004185c */
[----:B------:R-:W-:Y:S01]  /*1de30*/  HMMA.16816.F32.BF16 R96, R108, R118, R96 ;  /* 0x000000766c60723c */ /* 0x000fe20000041860 */
[----:B--2---:R-:W-:Y:S03]  /*1de40*/  FFMA.FTZ R107, R100, R149, R155 ;  /* 0x00000095646b7223 */ /* 0x004fe6000001009b */
[--C-:B------:R-:W-:Y:S01]  /*1de50*/  HSET2.LE.AND R100, R131, R141.reuse, PT ;  /* 0x0000008d83647233 */ /* 0x100fe20003803000 */
[----:B------:R-:W-:Y:S04]  /*1de60*/  FADD.FTZ R185, R153, R107 ;  /* 0x0000006b99b97221 */ /* 0x000fe80000010000 */
[----:B------:R-:W-:Y:S03]  /*1de70*/  LOP3.LUT R175, R100, R175, RZ, 0xc0, !PT ;  /* 0x000000af64af7212 */ /* 0x000fe600078ec0ff */
[----:B---3--:R-:W-:Y:S01]  /*1de80*/  FFMA.FTZ R122, R3, R148, R154 ;  /* 0x00000094037a7223 */ /* 0x008fe2000001009a */
[----:B------:R2:W3:Y:S01]  /*1de90*/  MUFU.EX2 R100, R183 ;  /* 0x000000b700647308 */ /* 0x0004e20000000800 */
[----:B------:R-:W-:Y:S01]  /*1dea0*/  HSET2.LE.AND R3, R129, R141, PT ;  /* 0x0000008d81037233 */ /* 0x000fe20003803000 */
[----:B------:R-:W-:Y:S01]  /*1deb0*/  LDSM.16.MT88.4 R148, [R212+0xac00] ;  /* 0x00ac0000d494783b */ /* 0x000fe20000004200 */
[----:B------:R-:W-:Y:S02]  /*1dec0*/  FADD.FTZ R107, R152, R122 ;  /* 0x0000007a986b7221 */ /* 0x000fe40000010000 */
[----:B------:R-:W-:Y:S01]  /*1ded0*/  FFMA.FTZ R106, R2, R146, R147 ;  /* 0x00000092026a7223 */ /* 0x000fe20000010093 */
[----:B------:R-:W-:Y:S01]  /*1dee0*/  F2FP.BF16.PACK_AB R2, R192, R193 ;  /* 0x000000c1c002723e */ /* 0x000fe200000010ff */
[----:B------:R-:W-:Y:S01]  /*1def0*/  IMAD.MOV.U32 R146, RZ, RZ, R132 ;  /* 0x000000ffff927224 */ /* 0x000fe200078e0084 */
[----:B------:R-:W-:Y:S01]  /*1df00*/  MOV R147, R133 ;  /* 0x0000008500937202 */ /* 0x000fe20000000f00 */
[----:B------:R-:W-:Y:S01]  /*1df10*/  FADD.FTZ R106, R143, R106 ;  /* 0x0000006a8f6a7221 */ /* 0x000fe20000010000 */
[----:B------:R-:W-:Y:S01]  /*1df20*/  LOP3.LUT R174, R3, R174, RZ, 0xc0, !PT ;  /* 0x000000ae03ae7212 */ /* 0x000fe200078ec0ff */
[----:B-1----:R-:W-:Y:S01]  /*1df30*/  FFMA.FTZ R105, R0, R144, R145 ;  /* 0x0000009000697223 */ /* 0x002fe20000010091 */
[----:B------:R-:W-:Y:S01]  /*1df40*/  F2FP.BF16.PACK_AB R0, R194, R195 ;  /* 0x000000c3c200723e */ /* 0x000fe200000010ff */
[----:B------:R-:W-:Y:S01]  /*1df50*/  IMAD.MOV.U32 R144, RZ, RZ, R135 ;  /* 0x000000ffff907224 */ /* 0x000fe200078e0087 */
[----:B------:R-:W-:Y:S01]  /*1df60*/  LOP3.LUT R173, R173, R2, RZ, 0xc0, !PT ;  /* 0x00000002adad7212 */ /* 0x000fe200078ec0ff */
[----:B------:R-:W-:Y:S01]  /*1df70*/  IMAD.MOV.U32 R145, RZ, RZ, R134 ;  /* 0x000000ffff917224 */ /* 0x000fe200078e0086 */
[----:B------:R-:W-:Y:S01]  /*1df80*/  LOP3.LUT R172, R172, R0, RZ, 0xc0, !PT ;  /* 0x00000000acac7212 */ /* 0x000fe200078ec0ff */
[----:B------:R-:W1:Y:S01]  /*1df90*/  LDSM.16.MT88.4 R132, [R214+0x9c00] ;  /* 0x009c0000d684783b */ /* 0x000e620000004200 */
[----:B------:R-:W-:Y:S01]  /*1dfa0*/  F2FP.BF16.PACK_AB R3, R190, R191 ;  /* 0x000000bfbe03723e */ /* 0x000fe200000010ff */
[----:B------:R-:W-:Y:S01]  /*1dfb0*/  IMAD.MOV.U32 R238, RZ, RZ, R146 ;  /* 0x000000ffffee7224 */ /* 0x000fe200078e0092 */
[----:B------:R-:W-:Y:S01]  /*1dfc0*/  F2FP.BF16.PACK_AB R0, R188, R189 ;  /* 0x000000bdbc00723e */ /* 0x000fe200000010ff */
[----:B------:R-:W-:Y:S01]  /*1dfd0*/  IMAD.MOV.U32 R242, RZ, RZ, R147 ;  /* 0x000000fffff27224 */ /* 0x000fe200078e0093 */
[----:B------:R-:W-:Y:S01]  /*1dfe0*/  LOP3.LUT R176, R176, R3, RZ, 0xc0, !PT ;  /* 0x00000003b0b07212 */ /* 0x000fe200078ec0ff */
[-C--:B------:R-:W-:Y:S01]  /*1dff0*/  HMMA.16816.F32.BF16 R112, R172, R124.reuse, R4 ;  /* 0x0000007cac70723c */ /* 0x080fe20000041804 */
[----:B------:R-:W-:Y:S01]  /*1e000*/  F2FP.BF16.PACK_AB R2, R186, R187 ;  /* 0x000000bbba02723e */ /* 0x000fe200000010ff */
[----:B--2---:R-:W2:Y:S01]  /*1e010*/  LDSM.16.MT88.4 R180, [R212+0xbc00] ;  /* 0x00bc0000d4b4783b */ /* 0x004ea20000004200 */
[----:B---3--:R-:W-:Y:S01]  /*1e020*/  F2FP.BF16.PACK_AB R3, R100, R184 ;  /* 0x000000b86403723e */ /* 0x008fe200000010ff */
[----:B------:R-:W-:Y:S01]  /*1e030*/  FADD.FTZ R105, R142, R105 ;  /* 0x000000698e697221 */ /* 0x000fe20000010000 */
[----:B------:R-:W-:Y:S01]  /*1e040*/  LOP3.LUT R177, R177, R0, RZ, 0xc0, !PT ;  /* 0x00000000b1b17212 */ /* 0x000fe200078ec0ff */
[----:B------:R-:W-:Y:S01]  /*1e050*/  IMAD.MOV.U32 R0, RZ, RZ, R145 ;  /* 0x000000ffff007224 */ /* 0x000fe200078e0091 */
[----:B------:R-:W-:Y:S01]  /*1e060*/  LOP3.LUT R178, R178, R2, RZ, 0xc0, !PT ;  /* 0x00000002b2b27212 */ /* 0x000fe200078ec0ff */
[----:B------:R-:W-:Y:S01]  /*1e070*/  IMAD.MOV.U32 R2, RZ, RZ, R144 ;  /* 0x000000ffff027224 */ /* 0x000fe200078e0090 */
[----:B------:R-:W-:Y:S01]  /*1e080*/  LOP3.LUT R179, R179, R3, RZ, 0xc0, !PT ;  /* 0x00000003b3b37212 */ /* 0x000fe200078ec0ff */
[----:B------:R-:W3:Y:S02]  /*1e090*/  LDSM.16.MT88.4 R4, [R214+0xbc00] ;  /* 0x00bc0000d604783b */ /* 0x000ee40000004200 */
[----:B------:R-:W-:Y:S02]  /*1e0a0*/  FADD.FTZ R2, R2, R107 ;  /* 0x0000006b02027221 */ /* 0x000fe40000010000 */
[----:B------:R-:W-:Y:S02]  /*1e0b0*/  IMAD.MOV.U32 R3, RZ, RZ, R139 ;  /* 0x000000ffff037224 */ /* 0x000fe400078e008b */
[C---:B------:R-:W-:Y:S01]  /*1e0c0*/  HMMA.16816.F32.BF16 R108, R176.reuse, R124, R8 ;  /* 0x0000007cb06c723c */ /* 0x040fe20000041808 */
[----:B------:R-:W-:Y:S02]  /*1e0d0*/  FADD.FTZ R0, R0, R106 ;  /* 0x0000006a00007221 */ /* 0x000fe40000010000 */
[----:B------:R-:W-:Y:S02]  /*1e0e0*/  FADD.FTZ R3, R3, R185 ;  /* 0x000000b903037221 */ /* 0x000fe40000010000 */
[----:B------:R-:W-:Y:S02]  /*1e0f0*/  FADD.FTZ R0, R242, R0 ;  /* 0x00000000f2007221 */ /* 0x000fe40000010000 */
[----:B------:R-:W-:Y:S01]  /*1e100*/  IMAD.MOV.U32 R10, RZ, RZ, R137 ;  /* 0x000000ffff0a7224 */ /* 0x000fe200078e0089 */
[-C--:B------:R-:W-:Y:S01]  /*1e110*/  HMMA.16816.F32.BF16 R120, R176, R126.reuse, R12 ;  /* 0x0000007eb078723c */ /* 0x080fe2000004180c */
[----:B------:R-:W-:Y:S03]  /*1e120*/  IMAD.MOV.U32 R11, RZ, RZ, R136 ;  /* 0x000000ffff0b7224 */ /* 0x000fe600078e0088 */
[----:B------:R-:W-:Y:S01]  /*1e130*/  FADD.FTZ R3, R10, R3 ;  /* 0x000000030a037221 */ /* 0x000fe20000010000 */
[----:B------:R-:W-:Y:S01]  /*1e140*/  MOV R9, R138 ;  /* 0x0000008a00097202 */ /* 0x000fe20000000f00 */
        /* <DEDUP_REMOVED lines=39> */
[----:B------:R-:W-:Y:S02]  /*1e3c0*/  IMAD.MOV.U32 R106, RZ, RZ, R101 ;  /* 0x000000ffff6a7224 */ /* 0x000fe400078e0065 */
[----:B------:R-:W-:Y:S02]  /*1e3d0*/  FADD.FTZ R0, R246, R0 ;  /* 0x00000000f6007221 */ /* 0x000fe40000010000 */
[C---:B------:R-:W-:Y:S01]  /*1e3e0*/  HMMA.16816.F32.BF16 R156, R176.reuse, R164, R56 ;  /* 0x000000a4b09c723c */ /* 0x040fe20000041838 */
[----:B------:R-:W-:Y:S03]  /*1e3f0*/  IMAD.MOV.U32 R105, RZ, RZ, R102 ;  /* 0x000000ffff697224 */ /* 0x000fe600078e0066 */
[----:B------:R-:W-:Y:S04]  /*1e400*/  FADD.FTZ R0, R247, R0 ;  /* 0x00000000f7007221 */ /* 0x000fe80000010000 */
[-C--:B------:R-:W-:Y:S01]  /*1e410*/  HMMA.16816.F32.BF16 R168, R176, R166.reuse, R60 ;  /* 0x000000a6b0a8723c */ /* 0x080fe2000004183c */
[----:B------:R-:W-:Y:S04]  /*1e420*/  FADD.FTZ R0, R203, R0 ;  /* 0x00000000cb007221 */ /* 0x000fe80000010000 */
[----:B------:R-:W-:Y:S02]  /*1e430*/  FADD.FTZ R8, R207, R0 ;  /* 0x00000000cf087221 */ /* 0x000fe40000010000 */
[----:B------:R-:W-:Y:S01]  /*1e440*/  FADD.FTZ R0, R209, R9 ;  /* 0x00000009d1007221 */ /* 0x000fe20000010000 */
[C---:B------:R-:W-:Y:S08]  /*1e450*/  HMMA.16816.F32.BF16 R164, R172.reuse, R166, R64 ;  /* 0x000000a6aca4723c */ /* 0x040ff00000041840 */
[-C--:B--2---:R-:W-:Y:S08]  /*1e460*/  HMMA.16816.F32.BF16 R68, R172, R180.reuse, R68 ;  /* 0x000000b4ac44723c */ /* 0x084ff00000041844 */
        /* <DEDUP_REMOVED lines=26> */
[----:B------:R-:W-:Y:S02]  /*1e610*/  FADD.FTZ R0, R100, R0 ;  /* 0x0000000064007221 */ /* 0x000fe40000010000 */
[----:B------:R-:W-:Y:S03]  /*1e620*/  IMAD.MOV.U32 R100, RZ, RZ, R103 ;  /* 0x000000ffff647224 */ /* 0x000fe600078e0067 */
[----:B------:R2:W-:Y:S01]  /*1e630*/  STL [R1+0x78], R0 ;  /* 0x0000780001007387 */ /* 0x0005e20000100800 */
[----:B-1----:R-:W-:Y:S01]  /*1e640*/  IMAD.MOV.U32 R3, RZ, RZ, R104 ;  /* 0x000000ffff037224 */ /* 0x002fe200078e0068 */
[----:B--2--5:R-:W-:-:S05]  /*1e650*/  @P0 BRA `(.L_x_751) ;  /* 0xffff8e5000000947 */ /* 0x024fca000383ffff */
.L_x_750:
[----:B------:R-:W2:Y:S04]  /*1e660*/  LDL.LU R5, [R1+0x48] ;  /* 0x0000480001057983 */ /* 0x000ea80000300800 */
[----:B------:R-:W3:Y:S01]  /*1e670*/  S2R R107, SR_TID.X ;  /* 0x00000000006b7919 */ /* 0x000ee20000002100 */
[----:B------:R-:W4:Y:S01]  /*1e680*/  S2UR UR7, SR_CTAID.Y ;  /* 0x00000000000779c3 */ /* 0x000f220000002600 */
[----:B------:R-:W-:-:S02]  /*1e690*/  UISETP.NE.AND UP4, UPT, UR26, -0x1, UPT ;  /* 0xffffffff1a00788c */ /* 0x000fc4000bf85270 */
[----:B------:R-:W5:Y:S01]  /*1e6a0*/  LDL.LU R4, [R1+0x70] ;  /* 0x0000700001047983 */ /* 0x000f620000300800 */
[----:B------:R-:W-:-:S03]  /*1e6b0*/  ULDC.64 UR4, c[0x0][0x1e8] ;  /* 0x00007a0000047ab9 */ /* 0x000fc60000000a00 */
[----:B------:R-:W5:Y:S04]  /*1e6c0*/  LDL.LU R8, [R1+0x74] ;  /* 0x0000740001087983 */ /* 0x000f680000300800 */
[----:B------:R-:W5:Y:S01]  /*1e6d0*/  LDL.LU R7, [R1+0x78] ;  /* 0x0000780001077983 */ /* 0x000f620000300800 */
[----:B------:R-:W-:Y:S01]  /*1e6e0*/  ULDC.U8 UR11, c[0x0][0x329] ;  /* 0x0000ca40000b7ab9 */ /* 0x000fe20000000000 */
[----:B------:R-:W-:Y:S01]  /*1e6f0*/  BSSY B0, `(.L_x_754) ;  /* 0x0000173000007945 */ /* 0x000fe20003800000 */
[----:B------:R-:W-:Y:S02]  /*1e700*/  UISETP.NE.AND UP3, UPT, UR11, URZ, UPT ;  /* 0x0000003f0b00728c */ /* 0x000fe4000bf65270 */
[----:B------:R-:W-:Y:S02]  /*1e710*/  ULDC.U8 UR10, c[0x0][0x328] ;  /* 0x0000ca00000a7ab9 */ /* 0x000fe40000000000 */
[----:B------:R-:W-:-:S02]  /*1e720*/  @UP4 UIMAD.WIDE.U32 UR14, UR26, UR4, URZ ;  /* 0x000000041a0e42a5 */ /* 0x000fc4000f8e003f */
[----:B------:R-:W-:Y:S02]  /*1e730*/  UISETP.NE.AND UP2, UPT, UR10, URZ, UPT ;  /* 0x0000003f0a00728c */ /* 0x000fe4000bf45270 */
[----:B------:R-:W-:Y:S01]  /*1e740*/  @UP4 UIMAD UR8, UR26, UR5, UR15 ;  /* 0x000000051a0842a4 */ /* 0x000fe2000f8e020f */
[----:B---3--:R-:W-:Y:S01]  /*1e750*/  SHF.R.S32.HI R106, RZ, 0x1f, R107 ;  /* 0x0000001fff6a7819 */ /* 0x008fe2000001146b */
[----:B----4-:R-:W-:Y:S02]  /*1e760*/  @!UP4 USHF.R.S32.HI UR12, URZ, 0x1f, UR7 ;  /* 0x0000001f3f0cc899 */ /* 0x010fe40008011407 */
[----:B------:R-:W-:Y:S01]  /*1e770*/  @!UP3 UISETP.NE.AND UP1, UPT, UR10, URZ, UPT ;  /* 0x0000003f0a00b28c */ /* 0x000fe2000bf25270 */
[CC--:B------:R-:W-:Y:S01]  /*1e780*/  LEA.HI R38, R106.reuse, R107.reuse, RZ, 0x2 ;  /* 0x0000006b6a267211 */ /* 0x0c0fe200078f10ff */
[----:B------:R-:W3:Y:S01]  /*1e790*/  S2UR UR10, SR_CTAID.X ;  /* 0x00000000000a79c3 */ /* 0x000ee20000002500 */
[----:B------:R-:W-:Y:S01]  /*1e7a0*/  LEA.HI R106, R106, R107, RZ, 0x5 ;  /* 0x0000006b6a6a7211 */ /* 0x000fe200078f28ff */
[----:B------:R-:W-:-:S02]  /*1e7b0*/  ULDC.64 UR4, c[0x0][0x1e0] ;  /* 0x0000780000047ab9 */ /* 0x000fc40000000a00 */
[----:B------:R-:W-:Y:S02]  /*1e7c0*/  UISETP.EQ.AND UP2, UPT, UR11, URZ, UP2 ;  /* 0x0000003f0b00728c */ /* 0x000fe40009742270 */
[----:B------:R-:W-:Y:S02]  /*1e7d0*/  @!UP4 UIMAD UR12, UR12, UR4, URZ ;  /* 0x000000040c0cc2a4 */ /* 0x000fe4000f8e023f */
[----:B------:R-:W4:Y:S01]  /*1e7e0*/  S2UR UR11, SR_CTAID.Z ;  /* 0x00000000000b79c3 */ /* 0x000f220000002700 */
[----:B------:R-:W-:Y:S02]  /*1e7f0*/  ULDC UR9, c[0x0][0x214] ;  /* 0x0000850000097ab9 */ /* 0x000fe40000000800 */
[----:B------:R-:W-:Y:S02]  /*1e800*/  @!UP4 UIMAD UR12, UR7, UR5, UR12 ;  /* 0x00000005070cc2a4 */ /* 0x000fe4000f8e020c */
[----:B------:R-:W-:Y:S02]  /*1e810*/  @UP3 ULDC UR15, c[0x0][0x210] ;  /* 0x00008400000f3ab9 */ /* 0x000fe40000000800 */
[----:B------:R-:W-:-:S02]  /*1e820*/  ULDC UR5, c[0x0][0x234] ;  /* 0x00008d0000057ab9 */ /* 0x000fc40000000800 */
[----:B------:R-:W-:Y:S02]  /*1e830*/  @UP3 UIMAD UR15, UR15, UR9, URZ ;  /* 0x000000090f0f32a4 */ /* 0x000fe4000f8e023f */
[----:B------:R-:W-:Y:S02]  /*1e840*/  UISETP.NE.OR UP0, UPT, UR26, -0x1, !UP2 ;  /* 0xffffffff1a00788c */ /* 0x000fe4000d705670 */
[----:B------:R-:W-:Y:S02]  /*1e850*/  @!UP3 USEL UR15, UR9, UR5, !UP1 ;  /* 0x00000005090fb287 */ /* 0x000fe4000c800000 */
[----:B------:R-:W-:Y:S02]  /*1e860*/  @!UP4 UIMAD.WIDE.U32 UR18, UR7, UR4, URZ ;  /* 0x000000040712c2a5 */ /* 0x000fe4000f8e003f */
[----:B------:R-:W-:Y:S02]  /*1e870*/  @UP3 UMOV UR13, 0x1 ;  /* 0x00000001000d3882 */ /* 0x000fe40000000000 */
[----:B------:R-:W-:-:S02]  /*1e880*/  ULDC UR4, c[0x0][0x1c0] ;  /* 0x0000700000047ab9 */ /* 0x000fc40000000800 */
[----:B------:R-:W-:Y:S02]  /*1e890*/  @!UP3 UIMAD UR13, UR15, UR4, URZ ;  /* 0x000000040f0db2a4 */ /* 0x000fe4000f8e023f */
[----:B------:R-:W-:Y:S02]  /*1e8a0*/  @UP3 ULDC UR16, c[0x0][0x210] ;  /* 0x0000840000103ab9 */ /* 0x000fe40000000800 */
[----:B------:R-:W-:Y:S02]  /*1e8b0*/  UIMAD UR5, UR7, UR13, URZ ;  /* 0x0000000d070572a4 */ /* 0x000fe4000f8e023f */
[----:B------:R-:W-:Y:S02]  /*1e8c0*/  @!UP3 UMOV UR16, 0x1 ;  /* 0x000000010010b882 */ /* 0x000fe40000000000 */
[----:B------:R-:W-:Y:S02]  /*1e8d0*/  @!UP0 UIMAD UR26, UR7, UR9, URZ ;  /* 0x00000009071a82a4 */ /* 0x000fe4000f8e023f */
[----:B---3--:R-:W-:-:S02]  /*1e8e0*/  UIMAD UR4, UR10, UR16, URZ ;  /* 0x000000100a0472a4 */ /* 0x008fc4000f8e023f */
[----:B------:R-:W-:Y:S02]  /*1e8f0*/  USEL UR5, UR5, URZ, !UP2 ;  /* 0x0000003f05057287 */ /* 0x000fe4000d000000 */
[----:B------:R-:W-:Y:S02]  /*1e900*/  USHF.L.U32 UR4, UR4, 0x7, URZ ;  /* 0x0000000704047899 */ /* 0x000fe4000800063f */
[----:B----4-:R-:W-:Y:S02]  /*1e910*/  UIMAD UR15, UR11, UR15, UR5 ;  /* 0x0000000f0b0f72a4 */ /* 0x010fe4000f8e0205 */
[----:B------:R-:W-:Y:S02]  /*1e920*/  @!UP2 UMOV UR20, URZ ;  /* 0x0000003f0014ac82 */ /* 0x000fe40008000000 */
[----:B------:R-:W-:Y:S02]  /*1e930*/  @UP2 UMOV UR20, UR26 ;  /* 0x0000001a00142c82 */ /* 0x000fe40008000000 */
[----:B------:R-:W-:-:S02]  /*1e940*/  @!UP2 UMOV UR21, URZ ;  /* 0x0000003f0015ac82 */ /* 0x000fc40008000000 */
[----:B------:R-:W-:Y:S02]  /*1e950*/  USHF.R.S32.HI UR5, URZ, 0x1f, UR4 ;  /* 0x0000001f3f057899 */ /* 0x000fe40008011404 */
[----:B------:R-:W-:Y:S02]  /*1e960*/  @UP2 USHF.R.S32.HI UR21, URZ, 0x1f, UR26 ;  /* 0x0000001f3f152899 */ /* 0x000fe4000801141a */
[----:B------:R-:W-:Y:S02]  /*1e970*/  USHF.R.S32.HI UR7, URZ, 0x1f, UR15 ;  /* 0x0000001f3f077899 */ /* 0x000fe4000801140f */
[----:B------:R-:W-:Y:S02]  /*1e980*/  UIADD3 UR4, UP1, UP0, UR4, UR20, UR15 ;  /* 0x0000001404047290 */ /* 0x000fe4000f83e00f */
[----:B------:R-:W-:Y:S02]  /*1e990*/  @!UP4 UIADD3 UR8, UR19, UR12, URZ ;  /* 0x0000000c1308c290 */ /* 0x000fe4000fffe03f */
[----:B------:R-:W-:-:S02]  /*1e9a0*/  UIADD3.X UR5, UR5, UR21, UR7, UP1, UP0 ;  /* 0x0000001505057290 */ /* 0x000fc40008fe0407 */
[----:B------:R-:W-:Y:S01]  /*1e9b0*/  @!UP4 UMOV UR14, UR18 ;  /* 0x00000012000ecc82 */ /* 0x000fe20008000000 */
[----:B-12---:R-:W1:Y:S04]  /*1e9c0*/  SHFL.BFLY PT, R2, R5, 0x2, 0x1f ;  /* 0x0c401f0005027f89 */ /* 0x006e6800000e0000 */
[----:B-----5:R-:W2:Y:S01]  /*1e9d0*/  SHFL.BFLY PT, R0, R4, 0x2, 0x1f ;  /* 0x0c401f0004007f89 */ /* 0x020ea200000e0000 */
[----:B-1----:R-:W-:-:S03]  /*1e9e0*/  FADD.FTZ R2, R2, R5 ;  /* 0x0000000502027221 */ /* 0x002fc60000010000 */
[----:B------:R-:W-:Y:S04]  /*1e9f0*/  SHFL.BFLY PT, R5, R7, 0x2, 0x1f ;  /* 0x0c401f0007057f89 */ /* 0x000fe800000e0000 */
[----:B------:R-:W1:Y:S01]  /*1ea00*/  SHFL.BFLY PT, R3, R2, 0x1, 0x1f ;  /* 0x0c201f0002037f89 */ /* 0x000e6200000e0000 */
[----:B--2---:R-:W-:-:S03]  /*1ea10*/  FADD.FTZ R0, R0, R4 ;  /* 0x0000000400007221 */ /* 0x004fc60000010000 */
[----:B------:R-:W2:Y:S04]  /*1ea20*/  SHFL.BFLY PT, R4, R8, 0x2, 0x1f ;  /* 0x0c401f0008047f89 */ /* 0x000ea800000e0000 */
[----:B------:R-:W3:Y:S01]  /*1ea30*/  SHFL.BFLY PT, R6, R0, 0x1, 0x1f ;  /* 0x0c201f0000067f89 */ /* 0x000ee200000e0000 */
[----:B-1----:R-:W-:Y:S01]  /*1ea40*/  FADD.FTZ R49, R2, R3 ;  /* 0x0000000302317221 */ /* 0x002fe20000010000 */
[----:B------:R-:W-:Y:S01]  /*1ea50*/  MOV R3, 0x3f800000 ;  /* 0x3f80000000037802 */ /* 0x000fe20000000f00 */
[----:B------:R-:W-:Y:S01]  /*1ea60*/  FADD.FTZ R2, R5, R7 ;  /* 0x0000000705027221 */ /* 0x000fe20000010000 */
[----:B------:R-:W-:Y:S01]  /*1ea70*/  LOP3.LUT R7, R38, 0xfffffffc, RZ, 0xc0, !PT ;  /* 0xfffffffc26077812 */ /* 0x000fe200078ec0ff */
[----:B--2---:R-:W-:Y:S01]  /*1ea80*/  FADD.FTZ R4, R4, R8 ;  /* 0x0000000804047221 */ /* 0x004fe20000010000 */
[----:B------:R-:W-:-:S02]  /*1ea90*/  FSETP.NE.FTZ.AND P5, PT, R49, RZ, PT ;  /* 0x000000ff3100720b */ /* 0x000fc40003fb5000 */
[----:B------:R-:W-:Y:S01]  /*1eaa0*/  SHF.R.S32.HI R38, RZ, 0x2, R38 ;  /* 0x00000002ff267819 */ /* 0x000fe20000011426 */
[----:B---3--:R-:W-:Y:S01]  /*1eab0*/  FADD.FTZ R48, R0, R6 ;  /* 0x0000000600307221 */ /* 0x008fe20000010000 */
[----:B------:R-:W1:Y:S01]  /*1eac0*/  SHFL.BFLY PT, R5, R4, 0x1, 0x1f ;  /* 0x0c201f0004057f89 */ /* 0x000e6200000e0000 */
[----:B------:R-:W-:-:S03]  /*1ead0*/  MOV R0, 0x3f800000 ;  /* 0x3f80000000007802 */ /* 0x000fc60000000f00 */
[----:B------:R-:W2:Y:S01]  /*1eae0*/  SHFL.BFLY PT, R6, R2, 0x1, 0x1f ;  /* 0x0c201f0002067f89 */ /* 0x000ea200000e0000 */
[----:B------:R-:W-:-:S04]  /*1eaf0*/  FSETP.NE.FTZ.AND P4, PT, R48, RZ, PT ;  /* 0x000000ff3000720b */ /* 0x000fc80003f95000 */
[----:B------:R-:W3:Y:S09]  /*1eb00*/  @P5 MUFU.RCP R0, R49 ;  /* 0x0000003100005308 */ /* 0x000ef20000001000 */
[----:B------:R-:W-:Y:S01]  /*1eb10*/  @P4 MUFU.RCP R3, R48 ;  /* 0x0000003000034308 */ /* 0x000fe20000001000 */
[----:B-1----:R-:W-:Y:S01]  /*1eb20*/  FADD.FTZ R105, R4, R5 ;  /* 0x0000000504697221 */ /* 0x002fe20000010000 */
[----:B------:R-:W-:Y:S01]  /*1eb30*/  SHF.R.S32.HI R5, RZ, 0x5, R106 ;  /* 0x00000005ff057819 */ /* 0x000fe2000001146a */
[----:B---3--:R-:W-:Y:S01]  /*1eb40*/  FMUL.FTZ R0, R0, c[0x0][0x2dc] ;  /* 0x0000b70000007a20 */ /* 0x008fe20000410000 */
[----:B------:R-:W-:Y:S01]  /*1eb50*/  IADD3 R4, -R7, R107, RZ ;  /* 0x0000006b07047210 */ /* 0x000fe20007ffe1ff */
[----:B--2---:R-:W-:Y:S01]  /*1eb60*/  FADD.FTZ R100, R2, R6 ;  /* 0x0000000602647221 */ /* 0x004fe20000010000 */
[----:B------:R-:W-:Y:S01]  /*1eb70*/  FSETP.NE.FTZ.AND P3, PT, R105, RZ, PT ;  /* 0x000000ff6900720b */ /* 0x000fe20003f75000 */
[C---:B------:R-:W-:Y:S01]  /*1eb80*/  FMUL.FTZ R112, R0.reuse, R112 ;  /* 0x0000007000707220 */ /* 0x040fe20000410000 */
[----:B------:R-:W-:Y:S01]  /*1eb90*/  MOV R2, 0x3f800000 ;  /* 0x3f80000000027802 */ /* 0x000fe20000000f00 */
[----:B------:R-:W-:Y:S01]  /*1eba0*/  FMUL.FTZ R45, R0, R113 ;  /* 0x00000071002d7220 */ /* 0x000fe20000410000 */
[----:B------:R-:W-:Y:S01]  /*1ebb0*/  FSETP.NE.FTZ.AND P2, PT, R100, RZ, PT ;  /* 0x000000ff6400720b */ /* 0x000fe20003f55000 */
[C---:B------:R-:W-:Y:S01]  /*1ebc0*/  FMUL.FTZ R116, R0.reuse, R116 ;  /* 0x0000007400747220 */ /* 0x040fe20000410000 */
[----:B------:R-:W-:Y:S01]  /*1ebd0*/  LEA R50, R5, R4, 0x8 ;  /* 0x0000000405327211 */ /* 0x000fe200078e40ff */
[C---:B------:R-:W-:Y:S01]  /*1ebe0*/  FMUL.FTZ R43, R0.reuse, R117 ;  /* 0x00000075002b7220 */ /* 0x040fe20000410000 */
[----:B------:R-:W-:Y:S01]  /*1ebf0*/  F2FP.BF16.PACK_AB R45, R45, R112 ;  /* 0x000000702d2d723e */ /* 0x000fe200000010ff */
[----:B------:R-:W-:-:S02]  /*1ec00*/  FMUL.FTZ R128, R0, R128 ;  /* 0x0000008000807220 */ /* 0x000fc40000410000 */
[C---:B------:R-:W-:Y:S01]  /*1ec10*/  FMUL.FTZ R41, R0.reuse, R129 ;  /* 0x0000008100297220 */ /* 0x040fe20000410000 */
[----:B------:R-:W-:Y:S01]  /*1ec20*/  F2FP.BF16.PACK_AB R43, R43, R116 ;  /* 0x000000742b2b723e */ /* 0x000fe200000010ff */
[----:B------:R-:W1:Y:S01]  /*1ec30*/  @P3 MUFU.RCP R2, R105 ;  /* 0x0000006900023308 */ /* 0x000e620000001000 */
        /* <DEDUP_REMOVED lines=27> */
[----:B-1----:R-:W-:Y:S01]  /*1edf0*/  FMUL.FTZ R2, R2, c[0x0][0x2dc] ;  /* 0x0000b70002027a20 */ /* 0x002fe20000410000 */
[----:B------:R-:W-:Y:S01]  /*1ee00*/  F2FP.BF16.PACK_AB R12, R12, R84 ;  /* 0x000000540c0c723e */ /* 0x000fe200000010ff */
[----:B------:R-:W-:Y:S01]  /*1ee10*/  FMUL.FTZ R3, R3, c[0x0][0x2dc] ;  /* 0x0000b70003037a20 */ /* 0x000fe20000410000 */
[----:B------:R-:W-:Y:S01]  /*1ee20*/  F2FP.BF16.PACK_AB R8, R8, R96 ;  /* 0x000000600808723e */ /* 0x000fe200000010ff */
[C---:B------:R-:W-:Y:S01]  /*1ee30*/  FMUL.FTZ R108, R2.reuse, R108 ;  /* 0x0000006c026c7220 */ /* 0x040fe20000410000 */
[----:B------:R-:W1:Y:S01]  /*1ee40*/  @P2 MUFU.RCP R0, R100 ;  /* 0x0000006400002308 */ /* 0x000e620000001000 */
[C---:B------:R-:W-:Y:S02]  /*1ee50*/  FMUL.FTZ R47, R2.reuse, R109 ;  /* 0x0000006d022f7220 */ /* 0x040fe40000410000 */
        /* <DEDUP_REMOVED lines=34> */
[----:B------:R-:W-:Y:S01]  /*1f080*/  F2FP.BF16.PACK_AB R10, R10, R88 ;  /* 0x000000580a0a723e */ /* 0x000fe200000010ff */
[----:B------:R-:W-:Y:S01]  /*1f090*/  FMUL.FTZ R114, R3, R114 ;  /* 0x0000007203727220 */ /* 0x000fe20000410000 */
[----:B------:R-:W-:Y:S01]  /*1f0a0*/  LEA.HI R2, R2, R38, RZ, 0x3 ;  /* 0x0000002602027211 */ /* 0x000fe200078f18ff */
[----:B------:R-:W-:Y:S01]  /*1f0b0*/  FMUL.FTZ R110, R0, R110 ;  /* 0x0000006e006e7220 */ /* 0x000fe20000410000 */
[----:B------:R-:W-:Y:S01]  /*1f0c0*/  F2FP.BF16.PACK_AB R6, R6, R92 ;  /* 0x0000005c0606723e */ /* 0x000fe200000010ff */
[----:B------:R-:W-:Y:S01]  /*1f0d0*/  FMUL.FTZ R111, R0, R111 ;  /* 0x0000006f006f7220 */ /* 0x000fe20000410000 */
[----:B------:R-:W-:Y:S01]  /*1f0e0*/  LOP3.LUT R2, R2, 0xfffffff8, RZ, 0xc0, !PT ;  /* 0xfffffff802027812 */ /* 0x000fe200078ec0ff */
[----:B------:R-:W-:-:S02]  /*1f0f0*/  FMUL.FTZ R122, R0, R122 ;  /* 0x0000007a007a7220 */ /* 0x000fc40000410000 */
[----:B------:R-:W-:Y:S01]  /*1f100*/  FMUL.FTZ R123, R0, R123 ;  /* 0x0000007b007b7220 */ /* 0x000fe20000410000 */
[----:B------:R-:W-:Y:S01]  /*1f110*/  IADD3 R2, R38, -R2, RZ ;  /* 0x8000000226027210 */ /* 0x000fe20007ffe0ff */
        /* <DEDUP_REMOVED lines=45> */
[C---:B------:R-:W-:Y:S01]  /*1f3f0*/  FMUL.FTZ R146, R3.reuse, R146 ;  /* 0x0000009203927220 */ /* 0x040fe20000410000 */
[----:B------:R-:W-:Y:S01]  /*1f400*/  F2FP.BF16.PACK_AB R42, R42, R118 ;  /* 0x000000762a2a723e */ /* 0x000fe200000010ff */
        /* <DEDUP_REMOVED lines=24> */
[C---:B------:R-:W-:Y:S02]  /*1f590*/  SHF.L.U32 R3, R4.reuse, 0x6, RZ ;  /* 0x0000000604037819 */ /* 0x040fe400000006ff */
[----:B------:R-:W-:Y:S02]  /*1f5a0*/  F2FP.BF16.PACK_AB R11, R11, R86 ;  /* 0x000000560b0b723e */ /* 0x000fe400000010ff */
[----:B------:R-:W-:Y:S02]  /*1f5b0*/  LOP3.LUT R2, R3, 0xc0, RZ, 0xc0, !PT ;  /* 0x000000c003027812 */ /* 0x000fe400078ec0ff */
[----:B------:R-:W-:-:S02]  /*1f5c0*/  LOP3.LUT R3, R4, 0x1, RZ, 0xc0, !PT ;  /* 0x0000000104037812 */ /* 0x000fc400078ec0ff */
[----:B------:R-:W-:Y:S02]  /*1f5d0*/  LEA.HI R2, R2, R2, RZ, 0x1d ;  /* 0x0000000202027211 */ /* 0x000fe400078fe8ff */
[----:B------:R-:W-:Y:S02]  /*1f5e0*/  ISETP.NE.U32.AND P1, PT, R3, 0x1, PT ;  /* 0x000000010300780c */ /* 0x000fe40003f25070 */
[----:B------:R-:W-:Y:S02]  /*1f5f0*/  LEA R0, R0, R2, 0x1 ;  /* 0x0000000200007211 */ /* 0x000fe400078e08ff */
[----:B------:R-:W-:Y:S02]  /*1f600*/  MOV R3, 0x20 ;  /* 0x0000002000037802 */ /* 0x000fe40000000f00 */
[----:B------:R-:W-:Y:S02]  /*1f610*/  SHF.L.U32 R0, R0, 0x1, RZ ;  /* 0x0000000100007819 */ /* 0x000fe400000006ff */
[----:B------:R-:W-:-:S02]  /*1f620*/  SEL R3, R3, 0xffffffe0, !P0 ;  /* 0xffffffe003037807 */ /* 0x000fc40004000000 */
[C---:B------:R-:W-:Y:S01]  /*1f630*/  IADD3 R2, R0.reuse, -0x10, RZ ;  /* 0xfffffff000027810 */ /* 0x040fe20007ffe0ff */
[----:B------:R-:W-:Y:S01]  /*1f640*/  STS [R0], R45 ;  /* 0x0000002d00007388 */ /* 0x000fe20000000800 */
[C---:B------:R-:W-:Y:S02]  /*1f650*/  IADD3 R4, R0.reuse, R3, RZ ;  /* 0x0000000300047210 */ /* 0x040fe40007ffe0ff */
[----:B------:R-:W-:Y:S01]  /*1f660*/  @P1 IADD3 R2, R0, 0x10, RZ ;  /* 0x0000001000021810 */ /* 0x000fe20007ffe0ff */
[----:B------:R-:W-:Y:S01]  /*1f670*/  STS [R0+0x200], R44 ;  /* 0x0002002c00007388 */ /* 0x000fe20000000800 */
[----:B------:R-:W-:Y:S02]  /*1f680*/  F2FP.BF16.PACK_AB R7, R7, R98 ;  /* 0x000000620707723e */ /* 0x000fe400000010ff */
[----:B------:R-:W-:Y:S01]  /*1f690*/  IADD3 R3, R3, R2, RZ ;  /* 0x0000000203037210 */ /* 0x000fe20007ffe0ff */
[----:B------:R-:W-:Y:S04]  /*1f6a0*/  STS [R2], R43 ;  /* 0x0000002b02007388 */ /* 0x000fe80000000800 */
        /* <DEDUP_REMOVED lines=78> */
[----:B---34-:R-:W3:Y:S04]  /*1fb90*/  LDL.LU R172, [R1+0x9c] ;  /* 0x00009c0001ac7983 */ /* 0x018ee80000300800 */
[----:B------:R-:W4:Y:S02]  /*1fba0*/  S2R R2, SR_TID.X ;  /* 0x0000000000027919 */ /* 0x000f240000002100 */
[----:B----4-:R-:W-:-:S04]  /*1fbb0*/  SHF.R.S32.HI R0, RZ, 0x1f, R2 ;  /* 0x0000001fff007819 */ /* 0x010fc80000011402 */
[----:B------:R-:W-:-:S04]  /*1fbc0*/  LEA.HI R0, R0, R2, RZ, 0x5 ;  /* 0x0000000200007211 */ /* 0x000fc800078f28ff */
[----:B------:R-:W-:-:S05]  /*1fbd0*/  LOP3.LUT R0, R0, 0xffffffe0, RZ, 0xc0, !PT ;  /* 0xffffffe000007812 */ /* 0x000fca00078ec0ff */
[----:B------:R-:W-:-:S05]  /*1fbe0*/  IMAD.IADD R0, R2, 0x1, -R0 ;  /* 0x0000000102007824 */ /* 0x000fca00078e0a00 */
[----:B------:R-:W-:-:S04]  /*1fbf0*/  SHF.R.S32.HI R2, RZ, 0x1f, R0 ;  /* 0x0000001fff027819 */ /* 0x000fc80000011400 */
[----:B------:R-:W-:-:S04]  /*1fc00*/  LEA.HI R0, R2, R0, RZ, 0x2 ;  /* 0x0000000002007211 */ /* 0x000fc800078f10ff */
[----:B------:R-:W-:-:S05]  /*1fc10*/  SHF.R.S32.HI R0, RZ, 0x2, R0 ;  /* 0x00000002ff007819 */ /* 0x000fca0000011400 */
        /* <DEDUP_REMOVED lines=32> */
.L_x_755:
[----:B---34-:R-:W-:Y:S05]  /*1fe20*/  BSYNC B0 ;  /* 0x0000000000007941 */ /* 0x018fea0003800000 */
.L_x_754:
        /* <DEDUP_REMOVED lines=37> */
.L_x_757:
[----:B----4-:R-:W-:Y:S05]  /*20080*/  BSYNC B0 ;  /* 0x0000000000007941 */ /* 0x010fea0003800000 */
.L_x_756:
        /* <DEDUP_REMOVED lines=20> */
.L_x_759:
[----:B------:R-:W-:Y:S05]  /*201d0*/  BSYNC B0 ;  /* 0x0000000000007941 */ /* 0x000fea0003800000 */
.L_x_758:
        /* <DEDUP_REMOVED lines=20> */
.L_x_761:
[----:B------:R-:W-:Y:S05]  /*20320*/  BSYNC B0 ;  /* 0x0000000000007941 */ /* 0x000fea0003800000 */
.L_x_760:
        /* <DEDUP_REMOVED lines=21> */
.L_x_762:
        /* <DEDUP_REMOVED lines=16> */
.L_x_1045:


//--------------------- .text._ZN5flash16flash_fwd_kernelI23Flash_fwd_kernel_traitsILi96ELi128ELi64ELi4ELb0ELb0EN7cutlass10bfloat16_tE19Flash_kernel_traitsILi96ELi128ELi64ELi4ES3_EELb1ELb0ELb1ELb0ELb0ELb0ELb0ELb1EEEvNS_16Flash_fwd_paramsE --------------------------
	.section	.text._ZN5flash16flash_fwd_kernelI23Flash_fwd_kernel_traitsILi96ELi128ELi64ELi4ELb0ELb0EN7cutlass10bfloat16_tE19Flash_kernel_traitsILi96ELi128ELi64ELi4ES3_EELb1ELb0ELb1ELb0ELb0ELb0ELb0ELb1EEEvNS_16Flash_fwd_paramsE,"ax",@progbits
	.sectioninfo	@"SHI_REGISTERS=255"
	.align	128
        .global         _ZN5flash16flash_fwd_kernelI23Flash_fwd_kernel_traitsILi96ELi128ELi64ELi4ELb0ELb0EN7cutlass10bfloat16_tE19Flash_kernel_traitsILi96ELi128ELi64ELi4ES3_EELb1ELb0ELb1ELb0ELb0ELb0ELb0ELb1EEEvNS_16Flash_fwd_paramsE
        .type           _ZN5flash16flash_fwd_kernelI23Flash_fwd_kernel_traitsILi96ELi128ELi64ELi4ELb0ELb0EN7cutlass10bfloat16_tE19Flash_kernel_traitsILi96ELi128ELi64ELi4ES3_EELb1ELb0ELb1ELb0ELb0ELb0ELb0ELb1EEEvNS_16Flash_fwd_paramsE,@function
        .size           _ZN5flash16flash_fwd_kernelI23Flash_fwd_kernel_traitsILi96ELi128ELi64ELi4ELb0ELb0EN7cutlass10bfloat16_tE19Flash_kernel_traitsILi96ELi128ELi64ELi4ES3_EELb1ELb0ELb1ELb0ELb0ELb0ELb0ELb1EEEvNS_16Flash_fwd_paramsE,(.L_x_1022 - _ZN5flash16flash_fwd_kernelI23Flash_fwd_kernel_traitsILi96ELi128ELi64ELi4ELb0ELb0EN7cutlass10bfloat16_tE19Flash_kernel_traitsILi96ELi128ELi64ELi4ES3_EELb1ELb0ELb1ELb0ELb0ELb0ELb0ELb1EEEvNS_16Flash_fwd_paramsE)
        .other          _ZN5flash16flash_fwd_kernelI23Flash_fwd_kernel_traitsILi96ELi128ELi64ELi4ELb0ELb0EN7cutlass10bfloat16_tE19Flash_kernel_traitsILi96ELi128ELi64ELi4ES3_EELb1ELb0ELb1ELb0ELb0ELb0ELb0ELb1EEEvNS_16Flash_fwd_paramsE,@"STO_CUDA_ENTRY STV_DEFAULT"
_ZN5flash16flash_fwd_kernelI23Flash_fwd_kernel_traitsILi96ELi128ELi64ELi4ELb0ELb0EN7cutlass10bfloat16_tE19Flash_kernel_traitsILi96ELi128ELi64ELi4ES3_EELb1ELb0ELb1ELb0ELb0ELb0ELb0ELb1EEEvNS_16Flash_fwd_paramsE:
.text._ZN5flash16flash_fwd_kernelI23Flash_fwd_kernel_traitsILi96ELi128ELi64ELi4ELb0ELb0EN7cutlass10bfloat16_tE19Flash_kernel_traitsILi96ELi128ELi64ELi4ES3_EELb1ELb0ELb1ELb0ELb0ELb0ELb0ELb1EEEvNS_16Flash_fwd_paramsE:
[----:B------:R-:W-:Y:S02]  /*0000*/  MOV R1, c[0x0][0x28] ;  /* 0x00000a0000017a02 */ /* 0x000fe40000000f00 */
[----:B------:R-:W-:Y:S01]  /*0010*/  ULDC.64 UR4, c[0x0][0x40] ;  /* 0x0000100000047ab9 */ /* 0x000fe20000000a00 */
[----:B------:R-:W-:Y:S01]  /*0020*/  BSSY B2, `(.L_x_763) ;  /* 0x0000005000027945 */ /* 0x000fe20003800000 */
[----:B------:R-:W-:Y:S01]  /*0030*/  UIADD3 UR4, UP0, UR4, 0x160, URZ ;  /* 0x0000016004047890 */ /* 0x000fe2000ff1e03f */
[----:B------:R-:W-:-:S03]  /*0040*/  IADD3 R1, R1, -0x298, RZ ;  /* 0xfffffd6801017810 */ /* 0x000fc60007ffe0ff */
[----:B------:R-:W-:-:S07]  /*0050*/  UIADD3.X UR5, URZ, UR5, URZ, UP0, !UPT ;  /* 0x000000053f057290 */ /* 0x000fce00087fe43f */
[----:B------:R-:W-:Y:S05]  /*0060*/  CALL.REL.NOINC `($_ZN5flash16flash_fwd_kernelI23Flash_fwd_kernel_traitsILi96ELi128ELi64ELi4ELb0ELb0EN7cutlass10bfloat16_tE19Flash_kernel_traitsILi96ELi128ELi64ELi4ES3_EELb1ELb0ELb1ELb0ELb0ELb0ELb0ELb1EEEvNS_16Flash_fwd_paramsE$_ZN5flash22compute_attn_1rowblockI23Flash_fwd_kernel_traitsILi96ELi128ELi64ELi4ELb0ELb0EN7cutlass10bfloat16_tE19Flash_kernel_traitsILi96ELi128ELi64ELi4ES3_EELb1ELb0ELb1ELb0ELb0ELb0ELb0ELb1ENS_16Flash_fwd_paramsEEEvRKT8_iii) ;  /* 0x0000002000007944 */ /* 0x000fea0003c00000 */
[----:B------:R-:W-:Y:S05]  /*0070*/  BSYNC B2 ;  /* 0x0000000000027941 */ /* 0x000fea0003800000 */
.L_x_763:
[----:B------:R-:W-:Y:S05]  /*0080*/  EXIT ;  /* 0x000000000000794d */ /* 0x000fea0003800000 */
        .type           $_ZN5flash16flash_fwd_kernelI23Flash_fwd_kernel_traitsILi96ELi128ELi64ELi4ELb0ELb0EN7cutlass10bfloat16_tE19Flash_kernel_traitsILi96ELi128ELi64ELi4ES3_EELb1ELb0ELb1ELb0ELb0ELb0ELb0ELb1EEEvNS_16Flash_fwd_paramsE$_ZN5flash22compute_attn_1rowblockI23Flash_fwd_kernel_traitsILi96ELi128ELi64ELi4ELb0ELb0EN7cutlass10bfloat16_tE19Flash_kernel_traitsILi96ELi128ELi64ELi4ES3_EELb1ELb0ELb1ELb0ELb0ELb0ELb0ELb1ENS_16Flash_fwd_paramsEEEvRKT8_iii,@function
        .size           $_ZN5flash16flash_fwd_kernelI23Flash_fwd_kernel_traitsILi96ELi128ELi64ELi4ELb0ELb0EN7cutlass10bfloat16_tE19Flash_kernel_traitsILi96ELi128ELi64ELi4ES3_EELb1ELb0ELb1ELb0ELb0ELb0ELb0ELb1EEEvNS_16Flash_fwd_paramsE$_ZN5flash22compute_attn_1rowblockI23Flash_fwd_kernel_traitsILi96ELi128ELi64ELi4ELb0ELb0EN7cutlass10bfloat16_tE19Flash_kernel_traitsILi96ELi128ELi64ELi4ES3_EELb1ELb0ELb1ELb0ELb0ELb0ELb0ELb1ENS_16Flash_fwd_paramsEEEvRKT8_iii,($__internal_0_$__cuda_sm70_shflsync_bfly_p - $_ZN5flash16flash_fwd_kernelI23Flash_fwd_kernel_traitsILi96ELi128ELi64ELi4ELb0ELb0EN7cutlass10bfloat16_tE19Flash_kernel_traitsILi96ELi128ELi64ELi4ES3_EELb1ELb0ELb1ELb0ELb0ELb0ELb0ELb1EEEvNS_16Flash_fwd_paramsE$_ZN5flash22compute_attn_1rowblockI23Flash_fwd_kernel_traitsILi96ELi128ELi64ELi4ELb0ELb0EN7cutlass10bfloat16_tE19Flash_kernel_traitsILi96ELi128ELi64ELi4ES3_EELb1ELb0ELb1ELb0ELb0ELb0ELb0ELb1ENS_16Flash_fwd_paramsEEEvRKT8_iii)
$_ZN5flash16flash_fwd_kernelI23Flash_fwd_kernel_traitsILi96ELi128ELi64ELi4ELb0ELb0EN7cutlass10bfloat16_tE19Flash_kernel_traitsILi96ELi128ELi64ELi4ES3_EELb1ELb0ELb1ELb0ELb0ELb0ELb0ELb1EEEvNS_16Flash_fwd_paramsE$_ZN5flash22compute_attn_1rowblockI23Flash_fwd_kernel_traitsILi96ELi128ELi64ELi4ELb0ELb0EN7cutlass10bfloat16_tE19Flash_kernel_traitsILi96ELi128ELi64ELi4ES3_EELb1ELb0ELb1ELb0ELb0ELb0ELb0ELb1ENS_16Flash_fwd_paramsEEEvRKT8_iii:
[----:B------:R-:W-:Y:S02]  /*0090*/  IMAD.U32 R108, RZ, RZ, UR4 ;  /* 0x00000004ff6c7e24 */ /* 0x000fe4000f8e00ff */
[----:B------:R-:W-:Y:S01]  /*00a0*/  IMAD.U32 R109, RZ, RZ, UR5 ;  /* 0x00000005ff6d7e24 */ /* 0x000fe2000f8e00ff */
[----:B------:R-:W-:-:S04]  /*00b0*/  ULDC.64 UR4, c[0x0][0x118] ;  /* 0x0000460000047ab9 */ /* 0x000fc80000000a00 */
[----:B------:R-:W2:Y:S04]  /*00c0*/  LD.E.U8 R0, [R108.64+0x1a4] ;  /* 0x0001a4046c007980 */ /* 0x000ea8000c101100 */
[----:B------:R-:W3:Y:S01]  /*00d0*/  LD.E.64 R160, [R108.64+0x190] ;  /* 0x000190046ca07980 */ /* 0x000ee2000c101b00 */
[----:B------:R-:W1:Y:S03]  /*00e0*/  S2UR UR8, SR_CTAID.Y ;  /* 0x00000000000879c3 */ /* 0x000e660000002600 */
[----:B------:R-:W4:Y:S04]  /*00f0*/  S2R R42, SR_TID.X ;  /* 0x00000000002a7919 */ /* 0x000f280000002100 */
[----:B------:R-:W3:Y:S01]  /*0100*/  LD.E.64 R2, [R108.64+0x198] ;  /* 0x000198046c027980 */ /* 0x000ee2000c101b00 */
[----:B------:R-:W1:Y:S03]  /*0110*/  S2UR UR7, SR_CTAID.X ;  /* 0x00000000000779c3 */ /* 0x000e660000002500 */
[----:B------:R-:W3:Y:S04]  /*0120*/  LD.E R9, [R108.64+0x60] ;  /* 0x000060046c097980 */ /* 0x000ee8000c101900 */
[----:B------:R1:W5:Y:S01]  /*0130*/  LD.E.U8 R194, [R108.64+0x178] ;  /* 0x000178046cc27980 */ /* 0x000362000c101100 */
[----:B------:R-:W1:Y:S02]  /*0140*/  S2UR UR6, SR_CTAID.Z ;  /* 0x00000000000679c3 */ /* 0x000e640000002700 */
[----:B-1----:R-:W-:-:S06]  /*0150*/  ULOP3.LUT UR6, UR6, UR7, UR8, 0xfe, !UPT ;  /* 0x0000000706067292 */ /* 0x002fcc000f8efe08 */
[----:B----4-:R-:W-:-:S13]  /*0160*/  LOP3.LUT P2, RZ, R42, UR6, RZ, 0xfc, !PT ;  /* 0x000000062aff7c12 */ /* 0x010fda000f84fcff */
[----:B------:R-:W4:Y:S01]  /*0170*/  @!P2 LD.E.64 R6, [R108.64+0x1a8] ;  /* 0x0001a8046c06a980 */ /* 0x000f22000c101b00 */
[----:B--2---:R-:W-:-:S13]  /*0180*/  ISETP.NE.AND P1, PT, R0, RZ, PT ;  /* 0x000000ff0000720c */ /* 0x004fda0003f25270 */
[----:B---3--:R-:W4:Y:S04]  /*0190*/  @P1 LD.E.64 R160, [R160.64] ;  /* 0x00000004a0a01980 */ /* 0x008f28000c101b00 */
[----:B------:R-:W2:Y:S04]  /*01a0*/  @P1 LD.E R0, [R108.64+0x1a0] ;  /* 0x0001a0046c001980 */ /* 0x000ea8000c101900 */
[----:B------:R-:W2:Y:S04]  /*01b0*/  @P1 LD.E.64 R4, [R2.64] ;  /* 0x0000000402041980 */ /* 0x000ea8000c101b00 */
[----:B----4-:R1:W-:Y:S04]  /*01c0*/  @!P2 ST.E.64 [R6.64], R160 ;  /* 0x000000a00600a985 */ /* 0x0103e8000c101b04 */
[----:B-1----:R-:W3:Y:S01]  /*01d0*/  @!P2 LD.E.64 R6, [R108.64+0x1a8] ;  /* 0x0001a8046c06a980 */ /* 0x002ee2000c101b00 */
[----:B--2---:R-:W-:-:S05]  /*01e0*/  @P1 IADD3 R0, P0, R0, R4, RZ ;  /* 0x0000000400001210 */ /* 0x004fca0007f1e0ff */
[----:B------:R-:W-:Y:S02]  /*01f0*/  @P1 IMAD.X R4, RZ, RZ, R5, P0 ;  /* 0x000000ffff041224 */ /* 0x000fe400000e0605 */
[----:B------:R-:W-:Y:S02]  /*0200*/  @P1 IMAD.MOV.U32 R2, RZ, RZ, R0 ;  /* 0x000000ffff021224 */ /* 0x000fe400078e0000 */
[----:B------:R-:W-:Y:S01]  /*0210*/  @P1 IMAD.MOV.U32 R3, RZ, RZ, R4 ;  /* 0x000000ffff031224 */ /* 0x000fe200078e0004 */
[----:B------:R-:W1:Y:S04]  /*0220*/  S2R R164, SR_CTAID.Y ;  /* 0x0000000000a47919 */ /* 0x000e680000002600 */
[----:B---3--:R2:W-:Y:S01]  /*0230*/  @!P2 ST.E.64 [R6.64+0x8], R2 ;  /* 0x000008020600a985 */ /* 0x0085e2000c101b04 */
[----:B------:R-:W-:-:S03]  /*0240*/  IMAD.MOV.U32 R10, RZ, RZ, -0x1 ;  /* 0xffffffffff0a7424 */ /* 0x000fc600078e00ff */
[----:B------:R-:W3:Y:S04]  /*0250*/  LD.E.64 R4, [R108.64+0xe8] ;  /* 0x0000e8046c047980 */ /* 0x000ee8000c101b00 */
[----:B--2---:R-:W2:Y:S04]  /*0260*/  LD.E.64 R6, [R108.64+0xe0] ;  /* 0x0000e0046c067980 */ /* 0x004ea8000c101b00 */
[----:B------:R-:W4:Y:S01]  /*0270*/  S2R R165, SR_CTAID.Z ;  /* 0x0000000000a57919 */ /* 0x000f220000002700 */
[----:B------:R-:W-:Y:S02]  /*0280*/  SHF.R.S32.HI R15, RZ, 0x1f, R42 ;  /* 0x0000001fff0f7819 */ /* 0x000fe4000001142a */
[----:B--2---:R-:W-:-:S04]  /*0290*/  ISETP.NE.U32.AND P3, PT, R6, RZ, PT ;  /* 0x000000ff0600720c */ /* 0x004fc80003f65070 */
[----:B------:R-:W-:Y:S01]  /*02a0*/  ISETP.NE.AND.EX P3, PT, R7, RZ, PT, P3 ;  /* 0x000000ff0700720c */ /* 0x000fe20003f65330 */
[----:B-1----:R-:W-:-:S12]  /*02b0*/  IMAD.WIDE R6, R164, 0x4, R6 ;  /* 0x00000004a4067825 */ /* 0x002fd800078e0206 */
[----:B------:R-:W2:Y:S01]  /*02c0*/  @P3 LD.E R10, [R6.64] ;  /* 0x00000004060a3980 */ /* 0x000ea2000c101900 */
[----:B------:R-:W-:Y:S01]  /*02d0*/  LEA.HI R39, R15, R42, RZ, 0x5 ;  /* 0x0000002a0f277211 */ /* 0x000fe200078f28ff */
[----:B----4-:R-:W-:-:S03]  /*02e0*/  IMAD R0, R164, R9, R165 ;  /* 0x00000009a4007224 */ /* 0x010fc600078e02a5 */
[----:B------:R-:W-:Y:S01]  /*02f0*/  LOP3.LUT R8, R39, 0xffffffe0, RZ, 0xc0, !PT ;  /* 0xffffffe027087812 */ /* 0x000fe200078ec0ff */
[----:B------:R-:W-:-:S04]  /*0300*/  IMAD.SHL.U32 R0, R0, 0x20, RZ ;  /* 0x0000002000007824 */ /* 0x000fc800078e00ff */
[----:B------:R-:W-:Y:S01]  /*0310*/  IMAD.IADD R105, R42, 0x1, -R8 ;  /* 0x000000012a697824 */ /* 0x000fe200078e0a08 */
[----:B------:R1:W-:Y:S04]  /*0320*/  STL.64 [R1+0x168], R160 ;  /* 0x000168a001007387 */ /* 0x0003e80000100a00 */
[----:B------:R-:W-:Y:S02]  /*0330*/  IADD3 R162, P2, P1, R0, R2, R105 ;  /* 0x0000000200a27210 */ /* 0x000fe4000795e069 */
[----:B---3--:R-:W-:-:S03]  /*0340*/  ISETP.NE.U32.AND P0, PT, R4, RZ, PT ;  /* 0x000000ff0400720c */ /* 0x008fc60003f05070 */
[----:B------:R1:W-:Y:S01]  /*0350*/  STL [R1+0x1d4], R162 ;  /* 0x0001d4a201007387 */ /* 0x0003e20000100800 */
[----:B------:R-:W-:Y:S01]  /*0360*/  ISETP.NE.AND.EX P0, PT, R5, RZ, PT, P0 ;  /* 0x000000ff0500720c */ /* 0x000fe20003f05300 */
[----:B------:R-:W-:Y:S01]  /*0370*/  BSSY B0, `(.L_x_764) ;  /* 0x000000c000007945 */ /* 0x000fe20003800000 */
[----:B------:R-:W-:Y:S02]  /*0380*/  SHF.R.S32.HI R9, RZ, 0x1f, R105 ;  /* 0x0000001fff097819 */ /* 0x000fe40000011469 */
[----:B------:R-:W-:Y:S01]  /*0390*/  SHF.R.S32.HI R8, RZ, 0x1f, R0 ;  /* 0x0000001fff087819 */ /* 0x000fe20000011400 */
[----:B------:R-:W-:Y:S02]  /*03a0*/  IMAD.MOV.U32 R30, RZ, RZ, -0x1 ;  /* 0xffffffffff1e7424 */ /* 0x000fe400078e00ff */
[----:B------:R-:W-:Y:S01]  /*03b0*/  IMAD.WIDE R4, R164, 0x4, R4 ;  /* 0x00000004a4047825 */ /* 0x000fe200078e0204 */
[----:B------:R-:W-:Y:S01]  /*03c0*/  IADD3.X R157, R8, R3, R9, P2, P1 ;  /* 0x00000003089d7210 */ /* 0x000fe200017e2409 */
[----:B--2---:R1:W-:Y:S04]  /*03d0*/  STL [R1+0x1d0], R10 ;  /* 0x0001d00a01007387 */ /* 0x0043e80000100800 */
[----:B------:R-:W-:Y:S05]  /*03e0*/  @!P0 BRA `(.L_x_765) ;  /* 0x0000004000008947 */ /* 0x000fea0003800000 */
[----:B------:R-:W2:Y:S02]  /*03f0*/  LD.E.U8 R0, [R108.64+0x1b2] ;  /* 0x0001b2046c007980 */ /* 0x000ea4000c101100 */
[----:B--2---:R-:W-:-:S13]  /*0400*/  ISETP.NE.AND P1, PT, R0, RZ, PT ;  /* 0x000000ff0000720c */ /* 0x004fda0003f25270 */
[----:B------:R-:W-:Y:S05]  /*0410*/  @!P1 BRA `(.L_x_765) ;  /* 0x0000001000009947 */ /* 0x000fea0003800000 */
[----:B------:R2:W5:Y:S02]  /*0420*/  LD.E R30, [R4.64] ;  /* 0x00000004041e7980 */ /* 0x000564000c101900 */
.L_x_765:
[----:B------:R-:W-:Y:S05]  /*0430*/  BSYNC B0 ;  /* 0x0000000000007941 */ /* 0x000fea0003800000 */
.L_x_764:
[----:B------:R3:W4:Y:S01]  /*0440*/  @P3 LD.E R6, [R6.64+0x4] ;  /* 0x0000040406063980 */ /* 0x000722000c101900 */
[----:B------:R-:W-:-:S03]  /*0450*/  IMAD.MOV.U32 R48, RZ, RZ, R10 ;  /* 0x000000ffff307224 */ /* 0x000fc600078e000a */
[----:B--2---:R-:W2:Y:S01]  /*0460*/  LD.E.64 R2, [R108.64+0xf0] ;  /* 0x0000f0046c027980 */ /* 0x004ea2000c101b00 */
[----:B---3--:R-:W-:Y:S01]  /*0470*/  MOV R7, RZ ;  /* 0x000000ff00077202 */ /* 0x008fe20000000f00 */
[----:B----4-:R-:W-:Y:S01]  /*0480*/  @P3 IMAD.IADD R45, R6, 0x1, -R48 ;  /* 0x00000001062d3824 */ /* 0x010fe200078e0a30 */
[----:B--2---:R-:W-:-:S05]  /*0490*/  ISETP.NE.U32.AND P1, PT, R2, RZ, PT ;  /* 0x000000ff0200720c */ /* 0x004fca0003f25070 */
[----:B------:R-:W2:Y:S01]  /*04a0*/  @!P3 LD.E R45, [R108.64+0xb4] ;  /* 0x0000b4046c2db980 */ /* 0x000ea2000c101900 */
[----:B------:R-:W-:-:S13]  /*04b0*/  ISETP.NE.AND.EX P1, PT, R3, RZ, PT, P1 ;  /* 0x000000ff0300720c */ /* 0x000fda0003f25310 */
[----:B------:R-:W-:-:S05]  /*04c0*/  @P1 IMAD.WIDE R2, R164, 0x4, R2 ;  /* 0x00000004a4021825 */ /* 0x000fca00078e0202 */
[----:B------:R3:W5:Y:S01]  /*04d0*/  @P1 LD.E R7, [R2.64] ;  /* 0x0000000402071980 */ /* 0x000762000c101900 */
[----:B------:R-:W-:Y:S03]  /*04e0*/  BSSY B0, `(.L_x_766) ;  /* 0x000000a000007945 */ /* 0x000fe60003800000 */
[----:B--2---:R3:W-:Y:S01]  /*04f0*/  STL [R1+0x1dc], R45 ;  /* 0x0001dc2d01007387 */ /* 0x0047e20000100800 */
[----:B------:R-:W-:Y:S05]  /*0500*/  @!P0 BRA `(.L_x_767) ;  /* 0x0000006000008947 */ /* 0x000fea0003800000 */
[----:B------:R-:W2:Y:S02]  /*0510*/  LD.E.U8 R0, [R108.64+0x1b2] ;  /* 0x0001b2046c007980 */ /* 0x000ea4000c101100 */
[----:B--2---:R-:W-:-:S13]  /*0520*/  ISETP.NE.AND P0, PT, R0, RZ, PT ;  /* 0x000000ff0000720c */ /* 0x004fda0003f05270 */
[----:B------:R-:W2:Y:S02]  /*0530*/  @P0 LD.E R6, [R4.64+0x4] ;  /* 0x0000040404060980 */ /* 0x000ea4000c101900 */
[----:B--2--5:R-:W-:-:S06]  /*0540*/  @P0 IADD3 R6, R6, -R30, RZ ;  /* 0x8000001e06060210 */ /* 0x024fcc0007ffe0ff */
[----:B------:R2:W5:Y:S01]  /*0550*/  @!P0 LD.E R6, [R4.64] ;  /* 0x0000000404068980 */ /* 0x000562000c101900 */
[----:B------:R-:W-:Y:S05]  /*0560*/  BRA `(.L_x_768) ;  /* 0x0000001000007947 */ /* 0x000fea0003800000 */
.L_x_767:
[----:B------:R2:W5:Y:S02]  /*0570*/  LD.E R6, [R108.64+0xb8] ;  /* 0x0000b8046c067980 */ /* 0x000564000c101900 */
.L_x_768:
[----:B------:R-:W-:Y:S05]  /*0580*/  BSYNC B0 ;  /* 0x0000000000007941 */ /* 0x000fea0003800000 */
.L_x_766:
[----:B---3--:R-:W3:Y:S01]  /*0590*/  LD.E.64 R2, [R108.64+0xf8] ;  /* 0x0000f8046c027980 */ /* 0x008ee2000c101b00 */
[----:B------:R-:W-:Y:S01]  /*05a0*/  BSSY B1, `(.L_x_769) ;  /* 0x0000011000017945 */ /* 0x000fe20003800000 */
[----:B---3--:R-:W-:-:S04]  /*05b0*/  ISETP.NE.U32.AND P0, PT, R2, RZ, PT ;  /* 0x000000ff0200720c */ /* 0x008fc80003f05070 */
[----:B------:R-:W-:-:S13]  /*05c0*/  ISETP.NE.AND.EX P0, PT, R3, RZ, PT, P0 ;  /* 0x000000ff0300720c */ /* 0x000fda0003f05300 */
[----:B------:R-:W-:Y:S05]  /*05d0*/  @!P0 BRA `(.L_x_770) ;  /* 0x0000004000008947 */ /* 0x000fea0003800000 */
[----:B------:R-:W-:-:S05]  /*05e0*/  IMAD.WIDE R2, R164, 0x4, R2 ;  /* 0x00000004a4027825 */ /* 0x000fca00078e0202 */
[----:B------:R-:W3:Y:S02]  /*05f0*/  LD.E R0, [R2.64] ;  /* 0x0000000402007980 */ /* 0x000ee4000c101900 */
[----:B---3-5:R-:W-:Y:S01]  /*0600*/  IADD3 R50, R0, -R7, RZ ;  /* 0x8000000700327210 */ /* 0x028fe20007ffe0ff */
[----:B------:R-:W-:Y:S05]  /*0610*/  BRA `(.L_x_771) ;  /* 0x0000009000007947 */ /* 0x000fea0003800000 */
.L_x_770:
[----:B------:R-:W3:Y:S01]  /*0620*/  LD.E.64 R2, [R108.64+0x108] ;  /* 0x000108046c027980 */ /* 0x000ee2000c101b00 */
[----:B------:R-:W-:Y:S01]  /*0630*/  BSSY B0, `(.L_x_772) ;  /* 0x0000006000007945 */ /* 0x000fe20003800000 */
[----:B------:R-:W-:Y:S01]  /*0640*/  IMAD.MOV.U32 R0, RZ, RZ, RZ ;  /* 0x000000ffff007224 */ /* 0x000fe200078e00ff */
[----:B---3--:R-:W-:-:S04]  /*0650*/  ISETP.NE.U32.AND P0, PT, R2, RZ, PT ;  /* 0x000000ff0200720c */ /* 0x008fc80003f05070 */
[----:B------:R-:W-:-:S13]  /*0660*/  ISETP.NE.AND.EX P0, PT, R3, RZ, PT, P0 ;  /* 0x000000ff0300720c */ /* 0x000fda0003f05300 */
[----:B------:R-:W-:Y:S05]  /*0670*/  @!P0 BRA `(.L_x_773) ;  /* 0x0000001000008947 */ /* 0x000fea0003800000 */
[----:B------:R3:W5:Y:S02]  /*0680*/  LD.E R0, [R108.64+0xbc] ;  /* 0x0000bc046c007980 */ /* 0x000764000c101900 */
.L_x_773:
[----:B------:R-:W-:Y:S05]  /*0690*/  BSYNC B0 ;  /* 0x0000000000007941 */ /* 0x000fea0003800000 */
.L_x_772:
[----:B-----5:R-:W-:Y:S02]  /*06a0*/  IADD3 R50, R0, R6, -R7 ;  /* 0x0000000600327210 */ /* 0x020fe40007ffe807 */
.L_x_771:
[----:B------:R-:W-:Y:S05]  /*06b0*/  BSYNC B1 ;  /* 0x0000000000017941 */ /* 0x000fea0003800000 */
.L_x_769:
[----:B------:R-:W4:Y:S01]  /*06c0*/  S2R R51, SR_CTAID.X ;  /* 0x0000000000337919 */ /* 0x000f220000002500 */
[----:B------:R-:W-:Y:S01]  /*06d0*/  MOV R29, 0x70 ;  /* 0x00000070001d7802 */ /* 0x000fe20000000f00 */
[----:B------:R-:W-:-:S03]  /*06e0*/  IMAD.MOV.U32 R3, RZ, RZ, 0x0 ;  /* 0x00000000ff037424 */ /* 0x000fc600078e00ff */
[----:B------:R-:W-:Y:S01]  /*06f0*/  MOV R2, R29 ;  /* 0x0000001d00027202 */ /* 0x000fe20000000f00 */
[----:B----4-:R-:W-:-:S05]  /*0700*/  IMAD.SHL.U32 R158, R51, 0x80, RZ ;  /* 0x00000080339e7824 */ /* 0x010fca00078e00ff */
[----:B------:R-:W-:-:S13]  /*0710*/  ISETP.GT.AND P0, PT, R45, R158, PT ;  /* 0x0000009e2d00720c */ /* 0x000fda0003f04270 */
[----:B------:R-:W-:Y:S05]  /*0720*/  @!P0 RET.REL.NODEC R2 `(_ZN5flash16flash_fwd_kernelI23Flash_fwd_kernel_traitsILi96ELi128ELi64ELi4ELb0ELb0EN7cutlass10bfloat16_tE19Flash_kernel_traitsILi96ELi128ELi64ELi4ES3_EELb1ELb0ELb1ELb0ELb0ELb0ELb0ELb1EEEvNS_16Flash_fwd_paramsE) ;  /* 0xfffff8d002008950 */ /* 0x000fea0003c3ffff */
[----:B------:R-:W4:Y:S04]  /*0730*/  LD.E R0, [R108.64+0x188] ;  /* 0x000188046c007980 */ /* 0x000f28000c101900 */
[----:B--2---:R-:W2:Y:S01]  /*0740*/  LD.E R4, [R108.64+0x184] ;  /* 0x000184046c047980 */ /* 0x004ea2000c101900 */
[----:B------:R-:W-:Y:S02]  /*0750*/  IADD3 R3, -R45, 0xbf, R158 ;  /* 0x000000bf2d037810 */ /* 0x000fe40007ffe19e */
[C---:B------:R-:W-:Y:S02]  /*0760*/  IADD3 R5, R50.reuse, R158, -R45 ;  /* 0x0000009e32057210 */ /* 0x040fe40007ffe82d */
[----:B------:R-:W-:Y:S02]  /*0770*/  IADD3 R2, R50, 0x3f, RZ ;  /* 0x0000003f32027810 */ /* 0x000fe40007ffe0ff */
[----:B----4-:R-:W-:Y:S01]  /*0780*/  IADD3 R0, R0, R3, R50 ;  /* 0x0000000300007210 */ /* 0x010fe20007ffe032 */
[----:B--2---:R-:W-:Y:S01]  /*0790*/  IMAD.IADD R3, R5, 0x1, -R4 ;  /* 0x0000000105037824 */ /* 0x004fe200078e0a04 */
[----:B------:R-:W-:-:S02]  /*07a0*/  SHF.R.S32.HI R5, RZ, 0x1f, R2 ;  /* 0x0000001fff057819 */ /* 0x000fc40000011402 */
        /* <DEDUP_REMOVED lines=14> */
[----:B------:R-:W-:Y:S01]  /*0890*/  ISETP.NE.AND P1, PT, R48, -0x1, PT ;  /* 0xffffffff3000780c */ /* 0x000fe20003f25270 */
[----:B------:R-:W4:Y:S04]  /*08a0*/  LD.E.U16 R0, [R108.64+0x1c8] ;  /* 0x0001c8046c007980 */ /* 0x000f28000c101500 */
[----:B--2---:R-:W2:Y:S04]  /*08b0*/  LD.E.64 R2, [R108.64+0x88] ;  /* 0x000088046c027980 */ /* 0x004ea8000c101b00 */
[----:B------:R1:W5:Y:S04]  /*08c0*/  LD.E.64 R16, [R108.64+0x70] ;  /* 0x000070046c107980 */ /* 0x000368000c101b00 */
[----:B---3--:R-:W3:Y:S04]  /*08d0*/  @!P1 LD.E.64 R4, [R108.64+0x80] ;  /* 0x000080046c049980 */ /* 0x008ee8000c101b00 */
[----:B------:R1:W5:Y:S01]  /*08e0*/  LD.E.64 R8, [R108.64+0x90] ;  /* 0x000090046c087980 */ /* 0x000362000c101b00 */
[----:B------:R-:W-:Y:S01]  /*08f0*/  @!P1 SHF.R.S32.HI R12, RZ, 0x1f, R164 ;  /* 0x0000001fff0c9819 */ /* 0x000fe200000114a4 */
[----:B------:R-:W-:Y:S01]  /*0900*/  BSSY B1, `(.L_x_775) ;  /* 0x000001c000017945 */ /* 0x000fe20003800000 */
[----:B------:R-:W-:Y:S01]  /*0910*/  PLOP3.LUT P2, PT, PT, PT, PT, 0x8, 0x0 ;  /* 0x000000000000781c */ /* 0x000fe20003f4e170 */
[----:B---3--:R-:W-:Y:S01]  /*0920*/  @!P1 IMAD R11, R5, R164, RZ ;  /* 0x000000a4050b9224 */ /* 0x008fe200078e02ff */
[----:B----4-:R-:W-:-:S02]  /*0930*/  PRMT R5, R0, 0x7770, RZ ;  /* 0x0000777000057816 */ /* 0x010fc400000000ff */
[----:B------:R-:W-:Y:S02]  /*0940*/  PRMT R0, R0, 0x7771, RZ ;  /* 0x0000777100007816 */ /* 0x000fe400000000ff */
[----:B------:R-:W-:-:S04]  /*0950*/  ISETP.NE.AND P0, PT, R5, RZ, PT ;  /* 0x000000ff0500720c */ /* 0x000fc80003f05270 */
[----:B------:R-:W-:Y:S01]  /*0960*/  ISETP.NE.OR P3, PT, R0, RZ, !P0 ;  /* 0x000000ff0000720c */ /* 0x000fe20004765670 */
[----:B------:R-:W-:Y:S02]  /*0970*/  @!P1 IMAD R11, R4, R12, R11 ;  /* 0x0000000c040b9224 */ /* 0x000fe400078e020b */
[-C--:B-12---:R-:W-:Y:S02]  /*0980*/  @P1 IMAD R10, R3, R48.reuse, RZ ;  /* 0x00000030030a1224 */ /* 0x086fe400078e02ff */
[----:B------:R-:W-:-:S04]  /*0990*/  @P1 IMAD.WIDE.U32 R6, R2, R48, RZ ;  /* 0x0000003002061225 */ /* 0x000fc800078e00ff */
[----:B------:R-:W-:-:S04]  /*09a0*/  @!P1 IMAD.WIDE.U32 R4, R4, R164, RZ ;  /* 0x000000a404049225 */ /* 0x000fc800078e00ff */
[----:B------:R-:W-:Y:S02]  /*09b0*/  @P1 IMAD.IADD R13, R7, 0x1, R10 ;  /* 0x00000001070d1824 */ /* 0x000fe400078e020a */
[----:B------:R-:W-:Y:S01]  /*09c0*/  @P1 IMAD.MOV.U32 R12, RZ, RZ, R6 ;  /* 0x000000ffff0c1224 */ /* 0x000fe200078e0006 */
[----:B------:R-:W-:Y:S01]  /*09d0*/  @!P1 MOV R12, R4 ;  /* 0x00000004000c9202 */ /* 0x000fe20000000f00 */
[----:B------:R-:W-:Y:S02]  /*09e0*/  @!P1 IMAD.IADD R13, R5, 0x1, R11 ;  /* 0x00000001050d9824 */ /* 0x000fe400078e020b */
[----:B------:R-:W-:Y:S01]  /*09f0*/  CS2R R4, SRZ ;  /* 0x0000000000047805 */ /* 0x000fe2000001ff00 */
[----:B------:R-:W-:Y:S05]  /*0a00*/  @P3 BRA `(.L_x_776) ;  /* 0x000000b000003947 */ /* 0x000fea0003800000 */
[----:B------:R-:W-:Y:S01]  /*0a10*/  ISETP.NE.AND P1, PT, R48, -0x1, PT ;  /* 0xffffffff3000780c */ /* 0x000fe20003f25270 */
[----:B------:R-:W-:-:S12]  /*0a20*/  BSSY B0, `(.L_x_777) ;  /* 0x0000005000007945 */ /* 0x000fd80003800000 */
[----:B------:R-:W-:Y:S05]  /*0a30*/  @P1 BRA `(.L_x_778) ;  /* 0x0000003000001947 */ /* 0x000fea0003800000 */
[----:B------:R-:W2:Y:S02]  /*0a40*/  LD.E R0, [R108.64+0xb4] ;  /* 0x0000b4046c007980 */ /* 0x000ea4000c101900 */
[----:B--2---:R-:W-:-:S05]  /*0a50*/  IMAD R48, R164, R0, RZ ;  /* 0x00000000a4307224 */ /* 0x004fca00078e02ff */
[----:B------:R1:W-:Y:S02]  /*0a60*/  STL [R1+0x1d0], R48 ;  /* 0x0001d03001007387 */ /* 0x0003e40000100800 */
.L_x_778:
[----:B------:R-:W-:Y:S05]  /*0a70*/  BSYNC B0 ;  /* 0x0000000000007941 */ /* 0x000fea0003800000 */
.L_x_777:
[----:B------:R-:W-:Y:S01]  /*0a80*/  PLOP3.LUT P2, PT, PT, PT, PT, 0x80, 0x0 ;  /* 0x000000000000781c */ /* 0x000fe20003f4f070 */
[--C-:B------:R-:W-:Y:S01]  /*0a90*/  IMAD.MOV.U32 R4, RZ, RZ, R48.reuse ;  /* 0x000000ffff047224 */ /* 0x100fe200078e0030 */
[----:B------:R-:W-:Y:S02]  /*0aa0*/  SHF.R.S32.HI R5, RZ, 0x1f, R48 ;  /* 0x0000001fff057819 */ /* 0x000fe40000011430 */
[----:B------:R-:W-:-:S04]  /*0ab0*/  PRMT R0, RZ, 0x7610, R0 ;  /* 0x00007610ff007816 */ /* 0x000fc80000000000 */
.L_x_776:
[----:B------:R-:W-:Y:S05]  /*0ac0*/  BSYNC B1 ;  /* 0x0000000000017941 */ /* 0x000fea0003800000 */
.L_x_775:
[----:B------:R-:W-:Y:S01]  /*0ad0*/  LOP3.LUT P1, RZ, R0, 0xff, RZ, 0xc0, !PT ;  /* 0x000000ff00ff7812 */ /* 0x000fe2000782c0ff */
[----:B------:R2:W5:-:S12]  /*0ae0*/  LD.E.64 R18, [R108.64+0xa0] ;  /* 0x0000a0046c127980 */ /* 0x000558000c101b00 */
[----:B------:R-:W3:Y:S01]  /*0af0*/  @P1 LD.E.64 R22, [R108.64+0xb0] ;  /* 0x0000b0046c161980 */ /* 0x000ee2000c101b00 */
[----:B------:R-:W-:Y:S01]  /*0b00*/  BSSY B0, `(.L_x_779) ;  /* 0x0000009000007945 */ /* 0x000fe20003800000 */
[----:B------:R-:W-:Y:S01]  /*0b10*/  @P1 MOV R6, 0x1 ;  /* 0x0000000100061802 */ /* 0x000fe20000000f00 */
[----:B---3--:R-:W-:Y:S01]  /*0b20*/  @P1 IMAD R0, R23, R22, RZ ;  /* 0x0000001617001224 */ /* 0x008fe200078e02ff */
[----:B------:R-:W-:Y:S05]  /*0b30*/  @P1 BRA `(.L_x_780) ;  /* 0x0000005000001947 */ /* 0x000fea0003800000 */
[----:B--2---:R-:W2:Y:S04]  /*0b40*/  @P0 LD.E R0, [R108.64+0xd4] ;  /* 0x0000d4046c000980 */ /* 0x004ea8000c101900 */
[----:B------:R-:W2:Y:S04]  /*0b50*/  LD.E R6, [R108.64+0x60] ;  /* 0x000060046c067980 */ /* 0x000ea8000c101900 */
[----:B------:R-:W2:Y:S01]  /*0b60*/  @!P0 LD.E R0, [R108.64+0xb4] ;  /* 0x0000b4046c008980 */ /* 0x000ea2000c101900 */
[----:B------:R-:W-:Y:S01]  /*0b70*/  MOV R22, 0x1 ;  /* 0x0000000100167802 */ /* 0x000fe20000000f00 */
[----:B--2---:R-:W-:-:S02]  /*0b80*/  IMAD R6, R0, R6, RZ ;  /* 0x0000000600067224 */ /* 0x004fc400078e02ff */
.L_x_780:
[----:B--2---:R-:W-:Y:S05]  /*0b90*/  BSYNC B0 ;  /* 0x0000000000007941 */ /* 0x004fea0003800000 */
.L_x_779:
[----:B------:R2:W5:Y:S01]  /*0ba0*/  LD.E R108, [R108.64+0xc0] ;  /* 0x0000c0046c6c7980 */ /* 0x000562000c101900 */
[----:B------:R-:W-:Y:S01]  /*0bb0*/  LEA.HI R11, R15, R42, RZ, 0x2 ;  /* 0x0000002a0f0b7211 */ /* 0x000fe200078f10ff */
[----:B------:R-:W-:Y:S01]  /*0bc0*/  IMAD R6, R164, R6, RZ ;  /* 0x00000006a4067224 */ /* 0x000fe200078e02ff */
[----:B------:R-:W-:Y:S01]  /*0bd0*/  SHF.R.S32.HI R15, RZ, 0x1f, R165 ;  /* 0x0000001fff0f7819 */ /* 0x000fe200000114a5 */
[----:B------:R-:W-:Y:S01]  /*0be0*/  IMAD.IADD R20, R45, 0x1, -R158 ;  /* 0x000000012d147824 */ /* 0x000fe200078e0a9e */
[----:B------:R-:W-:Y:S01]  /*0bf0*/  LOP3.LUT R24, R11, 0xfffffffc, RZ, 0xc0, !PT ;  /* 0xfffffffc0b187812 */ /* 0x000fe200078ec0ff */
[----:B------:R-:W-:Y:S01]  /*0c00*/  IMAD R7, R158, R22, RZ ;  /* 0x000000169e077224 */ /* 0x000fe200078e02ff */
[----:B------:R-:W-:Y:S01]  /*0c10*/  SEL R10, R6, RZ, !P2 ;  /* 0x000000ff060a7207 */ /* 0x000fe20005000000 */
[----:B-----5:R-:W-:Y:S01]  /*0c20*/  IMAD R14, R9, R165, RZ ;  /* 0x000000a5090e7224 */ /* 0x020fe200078e02ff */
[----:B------:R-:W-:Y:S01]  /*0c30*/  SHF.R.S32.HI R6, RZ, 0x2, R11 ;  /* 0x00000002ff067819 */ /* 0x000fe2000001140b */
[----:B------:R-:W-:Y:S01]  /*0c40*/  IMAD.IADD R24, R42, 0x1, -R24 ;  /* 0x000000012a187824 */ /* 0x000fe200078e0a18 */
[----:B------:R-:W-:Y:S01]  /*0c50*/  SHF.R.S32.HI R9, RZ, 0x1f, R7 ;  /* 0x0000001fff097819 */ /* 0x000fe20000011407 */
[----:B------:R-:W-:Y:S01]  /*0c60*/  IMAD R10, R165, R0, R10 ;  /* 0x00000000a50a7224 */ /* 0x000fe200078e020a */
[----:B------:R-:W-:Y:S01]  /*0c70*/  BSSY B0, `(.L_x_781) ;  /* 0x000001d000007945 */ /* 0x000fe20003800000 */
[----:B------:R-:W-:-:S02]  /*0c80*/  IMAD.SHL.U32 R0, R24, 0x8, RZ ;  /* 0x0000000818007824 */ /* 0x000fc400078e00ff */
[----:B------:R-:W-:Y:S01]  /*0c90*/  IMAD R11, R8, R15, R14 ;  /* 0x0000000f080b7224 */ /* 0x000fe200078e020e */
[--C-:B------:R-:W-:Y:S02]  /*0ca0*/  IADD3 R26, P2, P1, R7, R4, R10.reuse ;  /* 0x00000004071a7210 */ /* 0x100fe4000795e00a */
[C---:B------:R-:W-:Y:S02]  /*0cb0*/  IADD3 R12, P0, R0.reuse, R12, RZ ;  /* 0x0000000c000c7210 */ /* 0x040fe40007f1e0ff */
[----:B------:R-:W-:Y:S02]  /*0cc0*/  SHF.R.S32.HI R10, RZ, 0x1f, R10 ;  /* 0x0000001fff0a7819 */ /* 0x000fe4000001140a */
[----:B------:R-:W-:Y:S02]  /*0cd0*/  LEA.HI.X.SX32 R13, R0, R13, 0x1, P0 ;  /* 0x0000000d000d7211 */ /* 0x000fe400000f0eff */
[----:B------:R-:W-:Y:S02]  /*0ce0*/  ISETP.GE.AND P0, PT, R6, R20, PT ;  /* 0x000000140600720c */ /* 0x000fe40003f06270 */
[----:B------:R-:W-:Y:S01]  /*0cf0*/  SHF.R.S32.HI R7, RZ, 0x1f, R6 ;  /* 0x0000001fff077819 */ /* 0x000fe20000011406 */
[----:B------:R-:W-:Y:S01]  /*0d00*/  IMAD.WIDE.U32 R12, R165, R8, R12 ;  /* 0x00000008a50c7225 */ /* 0x000fe200078e000c */
[----:B------:R-:W-:-:S02]  /*0d10*/  IADD3.X R25, R9, R5, R10, P2, P1 ;  /* 0x0000000509197210 */ /* 0x000fc400017e240a */
[C---:B------:R-:W-:Y:S01]  /*0d20*/  IADD3 R28, R0.reuse, 0x20, RZ ;  /* 0x00000020001c7810 */ /* 0x040fe20007ffe0ff */
[----:B------:R-:W-:Y:S01]  /*0d30*/  IMAD.WIDE R4, R51, 0x80, R6 ;  /* 0x0000008033047825 */ /* 0x000fe200078e0206 */
[----:B------:R-:W-:-:S03]  /*0d40*/  IADD3 R27, R0, 0x40, RZ ;  /* 0x00000040001b7810 */ /* 0x000fc60007ffe0ff */
[----:B------:R-:W-:Y:S02]  /*0d50*/  IMAD.IADD R9, R13, 0x1, R11 ;  /* 0x000000010d097824 */ /* 0x000fe400078e020b */
[----:B------:R-:W-:Y:S05]  /*0d60*/  @P0 BRA `(.L_x_782) ;  /* 0x000000d000000947 */ /* 0x000fea0003800000 */
[----:B--2---:R-:W-:Y:S01]  /*0d70*/  IMAD R10, R5, R2, RZ ;  /* 0x00000002050a7224 */ /* 0x004fe200078e02ff */
[-C--:B------:R-:W-:Y:S01]  /*0d80*/  ISETP.GE.AND P3, PT, R0, R108.reuse, PT ;  /* 0x0000006c0000720c */ /* 0x080fe20003f66270 */
[----:B------:R-:W-:Y:S01]  /*0d90*/  IMAD.MOV.U32 R8, RZ, RZ, R12 ;  /* 0x000000ffff087224 */ /* 0x000fe200078e000c */
[-C--:B------:R-:W-:Y:S01]  /*0da0*/  ISETP.GE.AND P2, PT, R28, R108.reuse, PT ;  /* 0x0000006c1c00720c */ /* 0x080fe20003f46270 */
[C---:B------:R-:W-:Y:S01]  /*0db0*/  IMAD R10, R4.reuse, R3, R10 ;  /* 0x00000003040a7224 */ /* 0x040fe200078e020a */
[----:B------:R-:W-:Y:S01]  /*0dc0*/  ISETP.GE.AND P1, PT, R27, R108, PT ;  /* 0x0000006c1b00720c */ /* 0x000fe20003f26270 */
[----:B------:R-:W-:-:S04]  /*0dd0*/  IMAD.WIDE.U32 R14, R4, R2, R8 ;  /* 0x00000002040e7225 */ /* 0x000fc800078e0008 */
[----:B------:R-:W-:Y:S01]  /*0de0*/  IMAD.IADD R11, R15, 0x1, R10 ;  /* 0x000000010f0b7824 */ /* 0x000fe200078e020a */
[----:B------:R-:W-:-:S04]  /*0df0*/  LEA R10, P0, R14, R16, 0x1 ;  /* 0x000000100e0a7211 */ /* 0x000fc800078008ff */
[----:B------:R-:W-:-:S05]  /*0e00*/  LEA.HI.X R11, R14, R17, R11, 0x1, P0 ;  /* 0x000000110e0b7211 */ /* 0x000fca00000f0c0b */
[----:B------:R2:W-:Y:S04]  /*0e10*/  @!P3 ST.E.128 [R10.64], RZ ;  /* 0x000000ff0a00b985 */ /* 0x0005e8000c101d04 */
[----:B------:R2:W-:Y:S04]  /*0e20*/  @!P2 ST.E.128 [R10.64+0x40], RZ ;  /* 0x000040ff0a00a985 */ /* 0x0005e8000c101d04 */
[----:B------:R2:W-:Y:S02]  /*0e30*/  @!P1 ST.E.128 [R10.64+0x80], RZ ;  /* 0x000080ff0a009985 */ /* 0x0005e4000c101d04 */
.L_x_782:
[----:B--2---:R-:W-:Y:S05]  /*0e40*/  BSYNC B0 ;  /* 0x0000000000007941 */ /* 0x004fea0003800000 */
.L_x_781:
[----:B------:R-:W-:Y:S01]  /*0e50*/  IADD3 R23, R6, 0x20, RZ ;  /* 0x0000002006177810 */ /* 0x000fe20007ffe0ff */
[----:B------:R-:W-:Y:S03]  /*0e60*/  BSSY B0, `(.L_x_783) ;  /* 0x0000013000007945 */ /* 0x000fe60003800000 */
[----:B------:R-:W-:-:S13]  /*0e70*/  ISETP.GE.AND P0, PT, R23, R20, PT ;  /* 0x000000141700720c */ /* 0x000fda0003f06270 */
[----:B------:R-:W-:Y:S05]  /*0e80*/  @P0 BRA `(.L_x_784) ;  /* 0x0000010000000947 */ /* 0x000fea0003800000 */
[----:B------:R-:W-:Y:S01]  /*0e90*/  IADD3 R10, P0, R4, 0x20, RZ ;  /* 0x00000020040a7810 */ /* 0x000fe20007f1e0ff */
[----:B------:R-:W-:Y:S01]  /*0ea0*/  IMAD.MOV.U32 R14, RZ, RZ, R12 ;  /* 0x000000ffff0e7224 */ /* 0x000fe200078e000c */
[----:B------:R-:W-:Y:S02]  /*0eb0*/  MOV R15, R9 ;  /* 0x00000009000f7202 */ /* 0x000fe40000000f00 */
[-C--:B------:R-:W-:Y:S01]  /*0ec0*/  ISETP.GE.AND P2, PT, R0, R108.reuse, PT ;  /* 0x0000006c0000720c */ /* 0x080fe20003f46270 */
[----:B------:R-:W-:Y:S01]  /*0ed0*/  IMAD.X R11, RZ, RZ, R5, P0 ;  /* 0x000000ffff0b7224 */ /* 0x000fe200000e0605 */
[----:B------:R-:W-:Y:S01]  /*0ee0*/  ISETP.GE.AND P1, PT, R28, R108, PT ;  /* 0x0000006c1c00720c */ /* 0x000fe20003f26270 */
[----:B------:R-:W-:Y:S01]  /*0ef0*/  IMAD.WIDE.U32 R14, R2, R10, R14 ;  /* 0x0000000a020e7225 */ /* 0x000fe200078e000e */
[----:B------:R-:W-:-:S03]  /*0f00*/  ISETP.GE.AND P0, PT, R27, R108, PT ;  /* 0x0000006c1b00720c */ /* 0x000fc60003f06270 */
[----:B------:R-:W-:-:S04]  /*0f10*/  IMAD R11, R11, R2, RZ ;  /* 0x000000020b0b7224 */ /* 0x000fc800078e02ff */
[----:B------:R-:W-:Y:S01]  /*0f20*/  IMAD R11, R3, R10, R11 ;  /* 0x0000000a030b7224 */ /* 0x000fe200078e020b */
[----:B------:R-:W-:-:S03]  /*0f30*/  LEA R10, P3, R14, R16, 0x1 ;  /* 0x000000100e0a7211 */ /* 0x000fc600078608ff */
[----:B------:R-:W-:-:S05]  /*0f40*/  IMAD.IADD R11, R15, 0x1, R11 ;  /* 0x000000010f0b7824 */ /* 0x000fca00078e020b */
[----:B------:R-:W-:-:S05]  /*0f50*/  LEA.HI.X R11, R14, R17, R11, 0x1, P3 ;  /* 0x000000110e0b7211 */ /* 0x000fca00018f0c0b */
[----:B------:R2:W-:Y:S04]  /*0f60*/  @!P2 ST.E.128 [R10.64], RZ ;  /* 0x000000ff0a00a985 */ /* 0x0005e8000c101d04 */
[----:B------:R2:W-:Y:S04]  /*0f70*/  @!P1 ST.E.128 [R10.64+0x40], RZ ;  /* 0x000040ff0a009985 */ /* 0x0005e8000c101d04 */
[----:B------:R2:W-:Y:S02]  /*0f80*/  @!P0 ST.E.128 [R10.64+0x80], RZ ;  /* 0x000080ff0a008985 */ /* 0x0005e4000c101d04 */
.L_x_784:
[----:B------:R-:W-:Y:S05]  /*0f90*/  BSYNC B0 ;  /* 0x0000000000007941 */ /* 0x000fea0003800000 */
.L_x_783:
[----:B------:R-:W-:Y:S01]  /*0fa0*/  IADD3 R21, R6, 0x40, RZ ;  /* 0x0000004006157810 */ /* 0x000fe20007ffe0ff */
[----:B------:R-:W-:Y:S03]  /*0fb0*/  BSSY B0, `(.L_x_785) ;  /* 0x0000013000007945 */ /* 0x000fe60003800000 */
[----:B------:R-:W-:-:S13]  /*0fc0*/  ISETP.GE.AND P0, PT, R21, R20, PT ;  /* 0x000000141500720c */ /* 0x000fda0003f06270 */
[----:B------:R-:W-:Y:S05]  /*0fd0*/  @P0 BRA `(.L_x_786) ;  /* 0x0000010000000947 */ /* 0x000fea0003800000 */
[----:B--2---:R-:W-:Y:S01]  /*0fe0*/  IADD3 R10, P0, R4, 0x40, RZ ;  /* 0x00000040040a7810 */ /* 0x004fe20007f1e0ff */
        /* <DEDUP_REMOVED lines=15> */
.L_x_786:
[----:B------:R-:W-:Y:S05]  /*10e0*/  BSYNC B0 ;  /* 0x0000000000007941 */ /* 0x000fea0003800000 */
.L_x_785:
[----:B--2---:R-:W-:Y:S01]  /*10f0*/  IADD3 R11, R6, 0x60, RZ ;  /* 0x00000060060b7810 */ /* 0x004fe20007ffe0ff */
[----:B------:R-:W-:Y:S03]  /*1100*/  BSSY B0, `(.L_x_787) ;  /* 0x0000013000007945 */ /* 0x000fe60003800000 */
[----:B------:R-:W-:-:S13]  /*1110*/  ISETP.GE.AND P0, PT, R11, R20, PT ;  /* 0x000000140b00720c */ /* 0x000fda0003f06270 */
[----:B------:R-:W-:Y:S05]  /*1120*/  @P0 BRA `(.L_x_788) ;  /* 0x0000010000000947 */ /* 0x000fea0003800000 */
[----:B------:R-:W-:Y:S02]  /*1130*/  IADD3 R8, P0, R4, 0x60, RZ ;  /* 0x0000006004087810 */ /* 0x000fe40007f1e0ff */
[-C--:B------:R-:W-:Y:S02]  /*1140*/  ISETP.GE.AND P2, PT, R0, R108.reuse, PT ;  /* 0x0000006c0000720c */ /* 0x080fe40003f46270 */
[-C--:B------:R-:W-:Y:S01]  /*1150*/  ISETP.GE.AND P1, PT, R28, R108.reuse, PT ;  /* 0x0000006c1c00720c */ /* 0x080fe20003f26270 */
[----:B------:R-:W-:Y:S01]  /*1160*/  IMAD.X R4, RZ, RZ, R5, P0 ;  /* 0x000000ffff047224 */ /* 0x000fe200000e0605 */
[----:B------:R-:W-:Y:S02]  /*1170*/  MOV R5, R9 ;  /* 0x0000000900057202 */ /* 0x000fe40000000f00 */
[----:B------:R-:W-:Y:S01]  /*1180*/  ISETP.GE.AND P0, PT, R27, R108, PT ;  /* 0x0000006c1b00720c */ /* 0x000fe20003f06270 */
[----:B------:R-:W-:Y:S02]  /*1190*/  IMAD R10, R4, R2, RZ ;  /* 0x00000002040a7224 */ /* 0x000fe400078e02ff */
[----:B------:R-:W-:-:S02]  /*11a0*/  IMAD.MOV.U32 R4, RZ, RZ, R12 ;  /* 0x000000ffff047224 */ /* 0x000fc400078e000c */
[-C--:B------:R-:W-:Y:S02]  /*11b0*/  IMAD R3, R3, R8.reuse, R10 ;  /* 0x0000000803037224 */ /* 0x080fe400078e020a */
[----:B------:R-:W-:-:S04]  /*11c0*/  IMAD.WIDE.U32 R4, R2, R8, R4 ;  /* 0x0000000802047225 */ /* 0x000fc800078e0004 */
[----:B------:R-:W-:Y:S01]  /*11d0*/  IMAD.IADD R0, R5, 0x1, R3 ;  /* 0x0000000105007824 */ /* 0x000fe200078e0203 */
[----:B------:R-:W-:-:S04]  /*11e0*/  LEA R2, P3, R4, R16, 0x1 ;  /* 0x0000001004027211 */ /* 0x000fc800078608ff */
[----:B------:R-:W-:-:S05]  /*11f0*/  LEA.HI.X R3, R4, R17, R0, 0x1, P3 ;  /* 0x0000001104037211 */ /* 0x000fca00018f0c00 */
[----:B------:R2:W-:Y:S04]  /*1200*/  @!P2 ST.E.128 [R2.64], RZ ;  /* 0x000000ff0200a985 */ /* 0x0005e8000c101d04 */
[----:B------:R2:W-:Y:S04]  /*1210*/  @!P1 ST.E.128 [R2.64+0x40], RZ ;  /* 0x000040ff02009985 */ /* 0x0005e8000c101d04 */
[----:B------:R2:W-:Y:S02]  /*1220*/  @!P0 ST.E.128 [R2.64+0x80], RZ ;  /* 0x000080ff02008985 */ /* 0x0005e4000c101d04 */
.L_x_788:
[----:B------:R-:W-:Y:S05]  /*1230*/  BSYNC B0 ;  /* 0x0000000000007941 */ /* 0x000fea0003800000 */
.L_x_787:
        /* <DEDUP_REMOVED lines=11> */
[----:B------:R-:W-:-:S02]  /*12f0*/  @!P5 LEA R6, P2, R2, R18, 0x2 ;  /* 0x000000120206d211 */ /* 0x000fc400078410ff */
[----:B------:R-:W-:Y:S02]  /*1300*/  @!P3 IADD3 R0, P0, R5, R26, RZ ;  /* 0x0000001a0500b210 */ /* 0x000fe40007f1e0ff */
[----:B------:R-:W-:Y:S02]  /*1310*/  @!P4 LEA.HI.X.SX32 R9, R3, R25, 0x1, P1 ;  /* 0x000000190309c211 */ /* 0x000fe400008f0eff */
[----:B------:R-:W-:Y:S02]  /*1320*/  @!P5 LEA.HI.X R7, R2, R19, R4, 0x2, P2 ;  /* 0x000000130207d211 */ /* 0x000fe400010f1404 */
[-C--:B------:R-:W-:Y:S02]  /*1330*/  @!P4 LEA R4, P1, R8, R18.reuse, 0x2 ;  /* 0x000000120804c211 */ /* 0x080fe400078210ff */
[----:B------:R-:W-:Y:S02]  /*1340*/  @!P3 LEA.HI.X.SX32 R3, R5, R25, 0x1, P0 ;  /* 0x000000190503b211 */ /* 0x000fe400000f0eff */
[----:B------:R-:W-:-:S02]  /*1350*/  @!P3 LEA R2, P0, R0, R18, 0x2 ;  /* 0x000000120002b211 */ /* 0x000fc400078010ff */
[-C--:B------:R-:W-:Y:S01]  /*1360*/  @!P4 LEA.HI.X R5, R8, R19.reuse, R9, 0x2, P1 ;  /* 0x000000130805c211 */ /* 0x080fe200008f1409 */
[----:B------:R-:W-:Y:S01]  /*1370*/  @!P5 IMAD.MOV.U32 R9, RZ, RZ, 0x7f800000 ;  /* 0x7f800000ff09d424 */ /* 0x000fe200078e00ff */
[----:B------:R-:W-:Y:S01]  /*1380*/  @!P3 LEA.HI.X R3, R0, R19, R3, 0x2, P0 ;  /* 0x000000130003b211 */ /* 0x000fe200000f1403 */
[----:B------:R-:W-:Y:S02]  /*1390*/  @!P4 IMAD.MOV.U32 R8, RZ, RZ, 0x7f800000 ;  /* 0x7f800000ff08c424 */ /* 0x000fe400078e00ff */
[----:B------:R-:W-:Y:S01]  /*13a0*/  @!P3 IMAD.MOV.U32 R0, RZ, RZ, 0x7f800000 ;  /* 0x7f800000ff00b424 */ /* 0x000fe200078e00ff */
[----:B------:R-:W-:Y:S04]  /*13b0*/  @!P5 ST.E [R6.64], R9 ;  /* 0x000000090600d985 */ /* 0x000fe8000c101904 */
[----:B------:R-:W-:Y:S04]  /*13c0*/  @!P4 ST.E [R4.64], R8 ;  /* 0x000000080400c985 */ /* 0x000fe8000c101904 */
[----:B------:R2:W-:Y:S02]  /*13d0*/  @!P3 ST.E [R2.64], R0 ;  /* 0x000000000200b985 */ /* 0x0005e4000c101904 */
[----:B--2---:R-:W-:-:S02]  /*13e0*/  IMAD.MOV.U32 R2, RZ, RZ, R29 ;  /* 0x000000ffff027224 */ /* 0x004fc400078e001d */
[----:B------:R-:W-:-:S04]  /*13f0*/  IMAD.MOV.U32 R3, RZ, RZ, 0x0 ;  /* 0x00000000ff037424 */ /* 0x000fc800078e00ff */
[----:B------:R-:W-:Y:S05]  /*1400*/  @P6 RET.REL.NODEC R2 `(_ZN5flash16flash_fwd_kernelI23Flash_fwd_kernel_traitsILi96ELi128ELi64ELi4ELb0ELb0EN7cutlass10bfloat16_tE19Flash_kernel_traitsILi96ELi128ELi64ELi4ES3_EELb1ELb0ELb1ELb0ELb0ELb0ELb0ELb1EEEvNS_16Flash_fwd_paramsE) ;  /* 0xffffebf002006950 */ /* 0x000fea0003c3ffff */
[----:B------:R-:W-:-:S05]  /*1410*/  IMAD R0, R11, R22, RZ ;  /* 0x000000160b007224 */ /* 0x000fca00078e02ff */
[----:B------:R-:W-:-:S04]  /*1420*/  IADD3 R3, P0, R0, R26, RZ ;  /* 0x0000001a00037210 */ /* 0x000fc80007f1e0ff */
[----:B------:R-:W-:Y:S02]  /*1430*/  LEA.HI.X.SX32 R0, R0, R25, 0x1, P0 ;  /* 0x0000001900007211 */ /* 0x000fe400000f0eff */
[----:B------:R-:W-:-:S04]  /*1440*/  LEA R2, P0, R3, R18, 0x2 ;  /* 0x0000001203027211 */ /* 0x000fc800078010ff */
[----:B------:R-:W-:Y:S01]  /*1450*/  LEA.HI.X R3, R3, R19, R0, 0x2, P0 ;  /* 0x0000001303037211 */ /* 0x000fe200000f1400 */
[----:B------:R-:W-:-:S05]  /*1460*/  IMAD.MOV.U32 R0, RZ, RZ, 0x7f800000 ;  /* 0x7f800000ff007424 */ /* 0x000fca00078e00ff */
[----:B------:R2:W-:Y:S02]  /*1470*/  ST.E [R2.64], R0 ;  /* 0x0000000002007985 */ /* 0x0005e4000c101904 */
[----:B--2---:R-:W-:Y:S02]  /*1480*/  IMAD.MOV.U32 R2, RZ, RZ, R29 ;  /* 0x000000ffff027224 */ /* 0x004fe400078e001d */
[----:B------:R-:W-:-:S04]  /*1490*/  IMAD.MOV.U32 R3, RZ, RZ, 0x0 ;  /* 0x00000000ff037424 */ /* 0x000fc800078e00ff */
[----:B------:R-:W-:Y:S05]  /*14a0*/  RET.REL.NODEC R2 `(_ZN5flash16flash_fwd_kernelI23Flash_fwd_kernel_traitsILi96ELi128ELi64ELi4ELb0ELb0EN7cutlass10bfloat16_tE19Flash_kernel_traitsILi96ELi128ELi64ELi4ES3_EELb1ELb0ELb1ELb0ELb0ELb0ELb0ELb1EEEvNS_16Flash_fwd_paramsE) ;  /* 0xffffeb5002007950 */ /* 0x000fea0003c3ffff */
.L_x_774:
[----:B------:R-:W4:Y:S04]  /*14b0*/  LD.E R21, [R108.64+0x68] ;  /* 0x000068046c157980 */ /* 0x000f28000c101900 */
[----:B-12---:R-:W2:Y:S01]  /*14c0*/  LD.E.64 R10, [R108.64+0x38] ;  /* 0x000038046c0a7980 */ /* 0x006ea2000c101b00 */
[----:B------:R-:W-:-:S03]  /*14d0*/  ISETP.NE.AND P1, PT, R30, -0x1, PT ;  /* 0xffffffff1e00780c */ /* 0x000fc60003f25270 */
[----:B---3--:R-:W3:Y:S01]  /*14e0*/  LD.E.64 R46, [R108.64+0x40] ;  /* 0x000040046c2e7980 */ /* 0x008ee2000c101b00 */
[----:B------:R-:W-:-:S03]  /*14f0*/  ISETP.NE.AND P0, PT, R48, -0x1, PT ;  /* 0xffffffff3000780c */ /* 0x000fc60003f05270 */
[----:B------:R-:W2:Y:S04]  /*1500*/  LD.E.64 R18, [R108.64+0x30] ;  /* 0x000030046c127980 */ /* 0x000ea8000c101b00 */
[----:B------:R-:W2:Y:S04]  /*1510*/  LD.E.64 R24, [R108.64+0x50] ;  /* 0x000050046c187980 */ /* 0x000ea8000c101b00 */
[----:B------:R-:W2:Y:S04]  /*1520*/  @!P1 LD.E.64 R12, [R108.64+0x20] ;  /* 0x000020046c0c9980 */ /* 0x000ea8000c101b00 */
[----:B------:R-:W3:Y:S04]  /*1530*/  @!P1 LD.E.64 R16, [R108.64+0x28] ;  /* 0x000028046c109980 */ /* 0x000ee8000c101b00 */
[----:B------:R-:W3:Y:S04]  /*1540*/  @!P0 LD.E.64 R22, [R108.64+0x18] ;  /* 0x000018046c168980 */ /* 0x000ee8000c101b00 */
[----:B------:R-:W3:Y:S04]  /*1550*/  LD.E.64 R26, [R108.64+0x58] ;  /* 0x000058046c1a7980 */ /* 0x000ee8000c101b00 */
[----:B------:R-:W3:Y:S04]  /*1560*/  LD.E R187, [R108.64+0xc8] ;  /* 0x0000c8046cbb7980 */ /* 0x000ee8000c101900 */
[----:B------:R-:W3:Y:S04]  /*1570*/  LD.E.64 R28, [R108.64+0x48] ;  /* 0x000048046c1c7980 */ /* 0x000ee8000c101b00 */
[----:B------:R1:W5:Y:S04]  /*1580*/  LD.E R156, [R108.64+0x60] ;  /* 0x000060046c9c7980 */ /* 0x000368000c101900 */
[----:B------:R1:W5:Y:S04]  /*1590*/  LD.E.64 R2, [R108.64] ;  /* 0x000000046c027980 */ /* 0x000368000c101b00 */
[----:B------:R1:W5:Y:S04]  /*15a0*/  LD.E.64 R216, [R108.64+0x8] ;  /* 0x000008046cd87980 */ /* 0x000368000c101b00 */
[----:B------:R1:W5:Y:S04]  /*15b0*/  LD.E.64 R218, [R108.64+0x10] ;  /* 0x000010046cda7980 */ /* 0x000368000c101b00 */
[----:B------:R1:W5:Y:S04]  /*15c0*/  LD.E.64 R154, [R108.64+0x98] ;  /* 0x000098046c9a7980 */ /* 0x000368000c101b00 */
[----:B------:R1:W5:Y:S01]  /*15d0*/  LD.E.64 R198, [R108.64+0xc0] ;  /* 0x0000c0046cc67980 */ /* 0x000362000c101b00 */
[----:B------:R-:W-:-:S02]  /*15e0*/  LEA.HI R8, R15, R42, RZ, 0x2 ;  /* 0x0000002a0f087211 */ /* 0x000fc400078f10ff */
[----:B------:R-:W-:Y:S02]  /*15f0*/  LEA.HI R43, R15, R42, RZ, 0x3 ;  /* 0x0000002a0f2b7211 */ /* 0x000fe400078f18ff */
[----:B------:R-:W-:Y:S02]  /*1600*/  LOP3.LUT R0, R8, 0xfffffffc, RZ, 0xc0, !PT ;  /* 0xfffffffc08007812 */ /* 0x000fe400078ec0ff */
[----:B------:R-:W-:-:S03]  /*1610*/  SHF.R.S32.HI R40, RZ, 0x3, R43 ;  /* 0x00000003ff287819 */ /* 0x000fc6000001142b */
[----:B------:R-:W-:Y:S02]  /*1620*/  IMAD.IADD R0, R42, 0x1, -R0 ;  /* 0x000000012a007824 */ /* 0x000fe400078e0a00 */
[----:B------:R-:W-:Y:S01]  /*1630*/  IMAD.SHL.U32 R4, R40, 0x40, RZ ;  /* 0x0000004028047824 */ /* 0x000fe200078e00ff */
[----:B------:R-:W-:Y:S02]  /*1640*/  SHF.R.S32.HI R6, RZ, 0x2, R8 ;  /* 0x00000002ff067819 */ /* 0x000fe40000011408 */
[----:B------:R-:W-:Y:S02]  /*1650*/  SHF.L.U32 R174, R0, 0x3, RZ ;  /* 0x0000000300ae7819 */ /* 0x000fe400000006ff */
[----:B------:R-:W-:Y:S02]  /*1660*/  LOP3.LUT R0, R4, 0xc0, RZ, 0xc0, !PT ;  /* 0x000000c004007812 */ /* 0x000fe400078ec0ff */
[----:B------:R-:W-:-:S04]  /*1670*/  LEA.HI R8, R8, R6, RZ, 0x1 ;  /* 0x0000000608087211 */ /* 0x000fc800078f08ff */
[----:B------:R-:W-:Y:S02]  /*1680*/  LOP3.LUT R14, R8, 0x7fffffe, RZ, 0xc0, !PT ;  /* 0x07fffffe080e7812 */ /* 0x000fe400078ec0ff */
[----:B------:R-:W-:Y:S02]  /*1690*/  SHF.R.S32.HI R38, RZ, 0x5, R39 ;  /* 0x00000005ff267819 */ /* 0x000fe40000011427 */
[----:B------:R-:W-:Y:S02]  /*16a0*/  LOP3.LUT R9, R0, 0x18, R174, 0xf8, !PT ;  /* 0x0000001800097812 */ /* 0x000fe400078ef8ae */
[----:B------:R-:W-:Y:S01]  /*16b0*/  SHF.R.U32.HI R8, RZ, 0x3, R0 ;  /* 0x00000003ff087819 */ /* 0x000fe20000011600 */
[----:B------:R-:W-:-:S03]  /*16c0*/  IMAD.IADD R0, R6, 0x1, -R14 ;  /* 0x0000000106007824 */ /* 0x000fc600078e0a0e */
[----:B------:R-:W-:Y:S01]  /*16d0*/  LOP3.LUT R8, R9, R8, RZ, 0x3c, !PT ;  /* 0x0000000809087212 */ /* 0x000fe200078e3cff */
[----:B------:R-:W-:-:S04]  /*16e0*/  IMAD R9, R38, 0x8, R0 ;  /* 0x0000000826097824 */ /* 0x000fc800078e0200 */
[----:B------:R-:W-:Y:S01]  /*16f0*/  IMAD.U32 R195, R9, 0x20, R8 ;  /* 0x0000002009c37824 */ /* 0x000fe200078e0008 */
[----:B------:R-:W-:Y:S02]  /*1700*/  LEA.HI R41, R15, R42, RZ, 0x4 ;  /* 0x0000002a0f297211 */ /* 0x000fe400078f20ff */
[CC--:B------:R-:W-:Y:S02]  /*1710*/  @P1 IADD3 R14, R7.reuse, R30.reuse, RZ ;  /* 0x0000001e070e1210 */ /* 0x0c0fe40007ffe0ff */
[----:B------:R-:W-:Y:S02]  /*1720*/  @!P1 SHF.R.S32.HI R32, RZ, 0x1f, R7 ;  /* 0x0000001fff209819 */ /* 0x000fe40000011407 */
[----:B------:R-:W-:Y:S02]  /*1730*/  @P1 IADD3 R30, R7, R30, RZ ;  /* 0x0000001e071e1210 */ /* 0x000fe40007ffe0ff */
[----:B------:R-:W-:Y:S02]  /*1740*/  IABS R44, R165 ;  /* 0x000000a5002c7213 */ /* 0x000fe40000000000 */
[----:B------:R-:W-:-:S02]  /*1750*/  @!P1 SHF.R.S32.HI R35, RZ, 0x1f, R164 ;  /* 0x0000001fff239819 */ /* 0x000fc400000114a4 */
[C---:B------:R-:W-:Y:S02]  /*1760*/  IADD3 R173, R174.reuse, 0x20, RZ ;  /* 0x00000020aead7810 */ /* 0x040fe40007ffe0ff */
[----:B------:R-:W-:Y:S01]  /*1770*/  IADD3 R172, R174, 0x40, RZ ;  /* 0x00000040aeac7810 */ /* 0x000fe20007ffe0ff */
[----:B------:R-:W-:Y:S01]  /*1780*/  BSSY B0, `(.L_x_789) ;  /* 0x00000a4000007945 */ /* 0x000fe20003800000 */
[----:B------:R-:W-:Y:S01]  /*1790*/  IMAD.SHL.U32 R195, R195, 0x2, RZ ;  /* 0x00000002c3c37824 */ /* 0x000fe200078e00ff */
[----:B----4-:R-:W-:-:S04]  /*17a0*/  IABS R20, R21 ;  /* 0x0000001500147213 */ /* 0x010fc80000000000 */
[----:B------:R-:W4:Y:S08]  /*17b0*/  I2F.RP R5, R20 ;  /* 0x0000001400057306 */ /* 0x000f300000209400 */
[----:B----4-:R-:W4:Y:S01]  /*17c0*/  MUFU.RCP R5, R5 ;  /* 0x0000000500057308 */ /* 0x010f220000001000 */
[----:B--2---:R-:W-:Y:S01]  /*17d0*/  @!P1 IMAD R0, R11, R7, RZ ;  /* 0x000000070b009224 */ /* 0x004fe200078e02ff */
[----:B----4-:R-:W-:-:S06]  /*17e0*/  IADD3 R4, R5, 0xffffffe, RZ ;  /* 0x0ffffffe05047810 */ /* 0x010fcc0007ffe0ff */
[----:B------:R2:W4:Y:S01]  /*17f0*/  F2I.FTZ.U32.TRUNC.NTZ R5, R4 ;  /* 0x0000000400057305 */ /* 0x000522000021f000 */
[----:B------:R-:W-:Y:S01]  /*1800*/  @!P1 IMAD.WIDE.U32 R8, R10, R7, RZ ;  /* 0x000000070a089225 */ /* 0x000fe200078e00ff */
[----:B--2---:R-:W-:-:S05]  /*1810*/  @!P1 SHF.R.S32.HI R4, RZ, 0x1f, R7 ;  /* 0x0000001fff049819 */ /* 0x004fca0000011407 */
[----:B------:R-:W-:Y:S02]  /*1820*/  @!P1 IMAD R0, R10, R4, R0 ;  /* 0x000000040a009224 */ /* 0x000fe400078e0200 */
[----:B----4-:R-:W-:-:S03]  /*1830*/  IMAD.MOV R4, RZ, RZ, -R5 ;  /* 0x000000ffff047224 */ /* 0x010fc600078e0a05 */
[----:B------:R-:W-:Y:S01]  /*1840*/  @!P1 IADD3 R9, R9, R0, RZ ;  /* 0x0000000009099210 */ /* 0x000fe20007ffe0ff */
[----:B------:R-:W-:Y:S01]  /*1850*/  IMAD.MOV.U32 R0, RZ, RZ, R4 ;  /* 0x000000ffff007224 */ /* 0x000fe200078e0004 */
[----:B------:R-:W-:Y:S01]  /*1860*/  LOP3.LUT R4, R41, 0xfffffff0, RZ, 0xc0, !PT ;  /* 0xfffffff029047812 */ /* 0x000fe200078ec0ff */
[----:B------:R-:W-:-:S04]  /*1870*/  @P1 IMAD R31, R11, R14, RZ ;  /* 0x0000000e0b1f1224 */ /* 0x000fc800078e02ff */
[----:B------:R-:W-:Y:S02]  /*1880*/  IMAD.IADD R36, R42, 0x1, -R4 ;  /* 0x000000012a247824 */ /* 0x000fe400078e0a04 */
[----:B------:R-:W-:-:S04]  /*1890*/  @P1 IMAD.WIDE.U32 R14, R10, R14, RZ ;  /* 0x0000000e0a0e1225 */ /* 0x000fc800078e00ff */
[----:B---3--:R-:W-:Y:S01]  /*18a0*/  @!P1 IMAD R33, R47, R7, RZ ;  /* 0x000000072f219224 */ /* 0x008fe200078e02ff */
[----:B------:R-:W-:Y:S01]  /*18b0*/  LEA.HI R37, R36, R36, RZ, 0x1 ;  /* 0x0000002424257211 */ /* 0x000fe200078f08ff */
[----:B------:R-:W-:Y:S02]  /*18c0*/  IMAD R0, R0, R20, RZ ;  /* 0x0000001400007224 */ /* 0x000fe400078e02ff */
[----:B------:R-:W-:Y:S02]  /*18d0*/  IMAD.MOV.U32 R4, RZ, RZ, RZ ;  /* 0x000000ffff047224 */ /* 0x000fe400078e00ff */
[----:B------:R-:W-:Y:S01]  /*18e0*/  @P1 IMAD.IADD R31, R15, 0x1, R31 ;  /* 0x000000010f1f1824 */ /* 0x000fe200078e021f */
[----:B------:R-:W-:Y:S01]  /*18f0*/  @P1 MOV R15, R14 ;  /* 0x0000000e000f1202 */ /* 0x000fe20000000f00 */
[----:B------:R-:W-:Y:S01]  /*1900*/  @!P1 IMAD R34, R46, R32, R33 ;  /* 0x000000202e229224 */ /* 0x000fe200078e0221 */
[----:B------:R-:W-:Y:S01]  /*1910*/  SHF.R.S32.HI R14, RZ, 0x1, R37 ;  /* 0x00000001ff0e7819 */ /* 0x000fe20000011425 */
[----:B------:R-:W-:Y:S01]  /*1920*/  IMAD.HI.U32 R33, R5, R0, R4 ;  /* 0x0000000005217227 */ /* 0x000fe200078e0004 */
[----:B------:R-:W-:-:S02]  /*1930*/  IABS R0, R21 ;  /* 0x0000001500007213 */ /* 0x000fc40000000000 */
[----:B------:R-:W-:Y:S01]  /*1940*/  SHF.R.S32.HI R32, RZ, 0x1f, R37 ;  /* 0x0000001fff207819 */ /* 0x000fe20000011425 */
[----:B------:R-:W-:-:S03]  /*1950*/  @!P1 IMAD.WIDE.U32 R4, R46, R7, RZ ;  /* 0x000000072e049225 */ /* 0x000fc600078e00ff */
[----:B------:R-:W-:Y:S01]  /*1960*/  LEA.HI R7, R32, R14, RZ, 0x2 ;  /* 0x0000000e20077211 */ /* 0x000fe200078f10ff */
[----:B------:R-:W-:Y:S02]  /*1970*/  IMAD.MOV R0, RZ, RZ, -R0 ;  /* 0x000000ffff007224 */ /* 0x000fe400078e0a00 */
[----:B------:R-:W-:Y:S01]  /*1980*/  @!P1 IMAD R32, R13, R164, RZ ;  /* 0x000000a40d209224 */ /* 0x000fe200078e02ff */
[----:B------:R-:W-:Y:S01]  /*1990*/  LOP3.LUT R7, R7, 0xfffffffc, RZ, 0xc0, !PT ;  /* 0xfffffffc07077812 */ /* 0x000fe200078ec0ff */
[----:B------:R-:W-:Y:S02]  /*19a0*/  IMAD.MOV.U32 R13, RZ, RZ, R0 ;  /* 0x000000ffff0d7224 */ /* 0x000fe400078e0000 */
[----:B------:R-:W-:-:S04]  /*19b0*/  IMAD.HI.U32 R0, R33, R44, RZ ;  /* 0x0000002c21007227 */ /* 0x000fc800078e00ff */
[----:B------:R-:W-:Y:S02]  /*19c0*/  IMAD.IADD R33, R14, 0x1, -R7 ;  /* 0x000000010e217824 */ /* 0x000fe400078e0a07 */
[----:B------:R-:W-:Y:S02]  /*19d0*/  IMAD R14, R0, R13, R44 ;  /* 0x0000000d000e7224 */ /* 0x000fe400078e022c */
[----:B------:R-:W-:-:S03]  /*19e0*/  @!P1 IMAD.WIDE.U32 R8, R164, R12, R8 ;  /* 0x0000000ca4089225 */ /* 0x000fc600078e0008 */
[----:B------:R-:W-:Y:S01]  /*19f0*/  ISETP.GT.U32.AND P3, PT, R20, R14, PT ;  /* 0x0000000e1400720c */ /* 0x000fe20003f64070 */
[----:B------:R-:W-:Y:S02]  /*1a00*/  @!P1 IMAD R12, R12, R35, R32 ;  /* 0x000000230c0c9224 */ /* 0x000fe400078e0220 */
[----:B------:R-:W-:Y:S01]  /*1a10*/  @!P1 IMAD.MOV.U32 R15, RZ, RZ, R8 ;  /* 0x000000ffff0f9224 */ /* 0x000fe200078e0008 */
[----:B------:R-:W-:Y:S02]  /*1a20*/  @!P1 IADD3 R5, R5, R34, RZ ;  /* 0x0000002205059210 */ /* 0x000fe40007ffe0ff */
[----:B------:R-:W-:Y:S02]  /*1a30*/  @!P1 IADD3 R31, R9, R12, RZ ;  /* 0x0000000c091f9210 */ /* 0x000fe40007ffe0ff */
[----:B------:R-:W-:Y:S02]  /*1a40*/  SHF.R.S32.HI R34, RZ, 0x1f, R174 ;  /* 0x0000001fff227819 */ /* 0x000fe400000114ae */
[----:B------:R-:W-:Y:S01]  /*1a50*/  IADD3 R8, P2, R174, R15, RZ ;  /* 0x0000000fae087210 */ /* 0x000fe20007f5e0ff */
[----:B------:R-:W-:Y:S01]  /*1a60*/  @!P1 IMAD R17, R17, R164, RZ ;  /* 0x000000a411119224 */ /* 0x000fe200078e02ff */
[----:B------:R-:W-:Y:S01]  /*1a70*/  @!P1 SHF.R.S32.HI R32, RZ, 0x1f, R164 ;  /* 0x0000001fff209819 */ /* 0x000fe200000114a4 */
[----:B------:R-:W-:Y:S01]  /*1a80*/  @!P1 IMAD.WIDE.U32 R4, R164, R16, R4 ;  /* 0x00000010a4049225 */ /* 0x000fe200078e0004 */
[----:B------:R-:W-:-:S03]  /*1a90*/  @!P3 IADD3 R14, R14, -R20, RZ ;  /* 0x800000140e0eb210 */ /* 0x000fc60007ffe0ff */
[----:B------:R-:W-:Y:S02]  /*1aa0*/  IMAD.X R9, R34, 0x1, R31, P2 ;  /* 0x0000000122097824 */ /* 0x000fe400010e061f */
[----:B------:R-:W-:-:S04]  /*1ab0*/  @P1 IMAD.WIDE.U32 R12, R46, R30, RZ ;  /* 0x0000001e2e0c1225 */ /* 0x000fc800078e00ff */
[----:B------:R-:W-:Y:S02]  /*1ac0*/  @P1 IMAD R31, R47, R30, RZ ;  /* 0x0000001e2f1f1224 */ /* 0x000fe400078e02ff */
[----:B------:R-:W-:Y:S02]  /*1ad0*/  @!P1 IMAD R16, R16, R32, R17 ;  /* 0x0000002010109224 */ /* 0x000fe400078e0211 */
[----:B------:R-:W-:Y:S02]  /*1ae0*/  @!P1 IMAD.MOV.U32 R12, RZ, RZ, R4 ;  /* 0x000000ffff0c9224 */ /* 0x000fe400078e0004 */
[----:B------:R-:W-:Y:S01]  /*1af0*/  @P1 IMAD.IADD R13, R13, 0x1, R31 ;  /* 0x000000010d0d1824 */ /* 0x000fe200078e021f */
[----:B------:R-:W-:Y:S02]  /*1b00*/  @!P1 IADD3 R13, R5, R16, RZ ;  /* 0x00000010050d9210 */ /* 0x000fe40007ffe0ff */
[----:B------:R-:W-:Y:S02]  /*1b10*/  ISETP.GE.U32.AND P4, PT, R14, R20, PT ;  /* 0x000000140e00720c */ /* 0x000fe40003f86070 */
[----:B------:R-:W-:-:S02]  /*1b20*/  IADD3 R4, P1, R174, R12, RZ ;  /* 0x0000000cae047210 */ /* 0x000fc40007f3e0ff */
[----:B------:R-:W-:Y:S01]  /*1b30*/  LOP3.LUT R14, R165, R21, RZ, 0x3c, !PT ;  /* 0x00000015a50e7212 */ /* 0x000fe200078e3cff */
[-C--:B------:R-:W-:Y:S01]  /*1b40*/  IMAD R15, R11, R6.reuse, RZ ;  /* 0x000000060b0f7224 */ /* 0x080fe200078e02ff */
[----:B------:R-:W-:Y:S01]  /*1b50*/  SHF.R.S32.HI R7, RZ, 0x1f, R6 ;  /* 0x0000001fff077819 */ /* 0x000fe20000011406 */
[----:B------:R-:W-:Y:S01]  /*1b60*/  IMAD.X R5, R34, 0x1, R13, P1 ;  /* 0x0000000122057824 */ /* 0x000fe200008e060d */
[----:B------:R-:W-:Y:S02]  /*1b70*/  ISETP.GE.AND P2, PT, R14, RZ, PT ;  /* 0x000000ff0e00720c */ /* 0x000fe40003f46270 */
[----:B------:R-:W-:Y:S01]  /*1b80*/  ISETP.NE.AND P1, PT, R21, RZ, PT ;  /* 0x000000ff1500720c */ /* 0x000fe20003f25270 */
[C---:B------:R-:W-:Y:S02]  /*1b90*/  IMAD R15, R10.reuse, R7, R15 ;  /* 0x000000070a0f7224 */ /* 0x040fe400078e020f */
[----:B------:R-:W-:Y:S01]  /*1ba0*/  IMAD.WIDE.U32 R8, R10, R6, R8 ;  /* 0x000000060a087225 */ /* 0x000fe200078e0008 */
[----:B------:R-:W-:-:S03]  /*1bb0*/  @!P3 IADD3 R0, R0, 0x1, RZ ;  /* 0x000000010000b810 */ /* 0x000fc60007ffe0ff */
[----:B------:R-:W-:Y:S01]  /*1bc0*/  IMAD.IADD R9, R9, 0x1, R15 ;  /* 0x0000000109097824 */ /* 0x000fe200078e020f */
[----:B------:R-:W-:Y:S01]  /*1bd0*/  @!P0 SHF.R.S32.HI R15, RZ, 0x1f, R164 ;  /* 0x0000001fff0f8819 */ /* 0x000fe200000114a4 */
[----:B------:R-:W-:Y:S01]  /*1be0*/  IMAD R12, R47, R6, RZ ;  /* 0x000000062f0c7224 */ /* 0x000fe200078e02ff */
[----:B------:R-:W-:Y:S01]  /*1bf0*/  @P4 IADD3 R0, R0, 0x1, RZ ;  /* 0x0000000100004810 */ /* 0x000fe20007ffe0ff */
[----:B------:R-:W-:Y:S02]  /*1c00*/  @!P0 IMAD R17, R23, R164, RZ ;  /* 0x000000a417118224 */ /* 0x000fe400078e02ff */
[----:B------:R-:W-:Y:S01]  /*1c10*/  IMAD R14, R46, R7, R12 ;  /* 0x000000072e0e7224 */ /* 0x000fe200078e020c */
[----:B------:R-:W-:Y:S01]  /*1c20*/  @!P2 IADD3 R0, -R0, RZ, RZ ;  /* 0x000000ff0000a210 */ /* 0x000fe20007ffe1ff */
[----:B------:R-:W-:Y:S01]  /*1c30*/  @!P0 IMAD R17, R22, R15, R17 ;  /* 0x0000000f16118224 */ /* 0x000fe200078e0211 */
[----:B------:R-:W-:Y:S01]  /*1c40*/  @!P1 LOP3.LUT R0, RZ, R21, RZ, 0x33, !PT ;  /* 0x00000015ff009212 */ /* 0x000fe200078e33ff */
[----:B------:R-:W-:-:S04]  /*1c50*/  @P0 IMAD.WIDE.U32 R12, R18, R48, RZ ;  /* 0x00000030120c0225 */ /* 0x000fc800078e00ff */
[----:B------:R-:W-:Y:S02]  /*1c60*/  @P0 IMAD R15, R19, R48, RZ ;  /* 0x00000030130f0224 */ /* 0x000fe400078e02ff */
[----:B------:R-:W-:-:S04]  /*1c70*/  IMAD.WIDE.U32 R4, R46, R6, R4 ;  /* 0x000000062e047225 */ /* 0x000fc800078e0004 */
[----:B------:R-:W-:Y:S01]  /*1c80*/  @P0 IMAD.MOV.U32 R16, RZ, RZ, R12 ;  /* 0x000000ffff100224 */ /* 0x000fe200078e000c */
[----:B------:R-:W-:Y:S01]  /*1c90*/  SHF.R.S32.HI R12, RZ, 0x1f, R0 ;  /* 0x0000001fff0c7819 */ /* 0x000fe20000011400 */
[----:B------:R-:W-:Y:S02]  /*1ca0*/  @P0 IMAD.IADD R13, R13, 0x1, R15 ;  /* 0x000000010d0d0824 */ /* 0x000fe400078e020f */
[----:B------:R-:W-:Y:S02]  /*1cb0*/  IMAD.IADD R5, R5, 0x1, R14 ;  /* 0x0000000105057824 */ /* 0x000fe400078e020e */
[-C--:B------:R-:W-:Y:S02]  /*1cc0*/  IMAD R15, R25, R0.reuse, RZ ;  /* 0x00000000190f7224 */ /* 0x080fe400078e02ff */
[-C--:B------:R-:W-:Y:S02]  /*1cd0*/  IMAD R14, R27, R0.reuse, RZ ;  /* 0x000000001b0e7224 */ /* 0x080fe400078e02ff */
[C---:B------:R-:W-:Y:S01]  /*1ce0*/  IMAD.WIDE.U32 R54, R24.reuse, R0, R8 ;  /* 0x0000000018367225 */ /* 0x040fe200078e0008 */
[----:B------:R1:W-:Y:S03]  /*1cf0*/  STL.64 [R1+0x160], R46 ;  /* 0x0001602e01007387 */ /* 0x0003e60000100a00 */
[----:B------:R-:W-:-:S02]  /*1d00*/  IMAD R24, R24, R12, R15 ;  /* 0x0000000c18187224 */ /* 0x000fc400078e020f */
[----:B------:R-:W-:Y:S01]  /*1d10*/  IMAD.WIDE.U32 R30, R0, R26, R4 ;  /* 0x0000001a001e7225 */ /* 0x000fe200078e0004 */
[----:B------:R1:W-:Y:S03]  /*1d20*/  STL [R1], R174 ;  /* 0x000000ae01007387 */ /* 0x0003e60000100800 */
[----:B------:R-:W-:Y:S02]  /*1d30*/  IMAD R12, R26, R12, R14 ;  /* 0x0000000c1a0c7224 */ /* 0x000fe400078e020e */
[----:B------:R-:W-:Y:S01]  /*1d40*/  IMAD.IADD R32, R45, 0x1, -R158 ;  /* 0x000000012d207824 */ /* 0x000fe200078e0a9e */
[----:B------:R1:W-:Y:S01]  /*1d50*/  STL [R1+0x8c], R187 ;  /* 0x00008cbb01007387 */ /* 0x0003e20000100800 */
[----:B------:R-:W-:Y:S01]  /*1d60*/  IMAD.WIDE R58, R51, 0x80, R6 ;  /* 0x00000080333a7825 */ /* 0x000fe200078e0206 */
[----:B------:R-:W-:Y:S02]  /*1d70*/  IADD3 R53, R31, R12, RZ ;  /* 0x0000000c1f357210 */ /* 0x000fe40007ffe0ff */
[----:B------:R1:W-:Y:S01]  /*1d80*/  STL.64 [R1+0x1c8], R54 ;  /* 0x0001c83601007387 */ /* 0x0003e20000100a00 */
[----:B------:R-:W-:-:S03]  /*1d90*/  IMAD.IADD R57, R55, 0x1, R24 ;  /* 0x0000000137397824 */ /* 0x000fc600078e0218 */
[----:B------:R1:W-:Y:S01]  /*1da0*/  STL.64 [R1+0x1b8], R30 ;  /* 0x0001b81e01007387 */ /* 0x0003e20000100a00 */
[----:B------:R-:W-:-:S03]  /*1db0*/  @!P0 IMAD.WIDE.U32 R22, R22, R164, RZ ;  /* 0x000000a416168225 */ /* 0x000fc600078e00ff */
[----:B------:R1:W-:Y:S04]  /*1dc0*/  STL [R1+0x1e8], R32 ;  /* 0x0001e82001007387 */ /* 0x0003e80000100800 */
[----:B------:R1:W-:Y:S04]  /*1dd0*/  STL.64 [R1+0x1e0], R58 ;  /* 0x0001e03a01007387 */ /* 0x0003e80000100a00 */
[----:B------:R1:W-:Y:S04]  /*1de0*/  STL [R1+0x30], R173 ;  /* 0x000030ad01007387 */ /* 0x0003e80000100800 */
[----:B------:R1:W-:Y:S01]  /*1df0*/  STL [R1+0x34], R172 ;  /* 0x000034ac01007387 */ /* 0x0003e20000100800 */
[----:B------:R-:W-:-:S03]  /*1e00*/  @!P0 MOV R16, R22 ;  /* 0x0000001600108202 */ /* 0x000fc60000000f00 */
[----:B------:R1:W-:Y:S01]  /*1e10*/  STL [R1+0x1b4], R53 ;  /* 0x0001b43501007387 */ /* 0x0003e20000100800 */
[----:B------:R-:W-:-:S03]  /*1e20*/  @P0 MOV R8, R18 ;  /* 0x0000001200080202 */ /* 0x000fc60000000f00 */
[----:B------:R1:W-:Y:S01]  /*1e30*/  STL [R1+0x1ac], R57 ;  /* 0x0001ac3901007387 */ /* 0x0003e20000100800 */
[----:B------:R-:W-:Y:S01]  /*1e40*/  @P0 IMAD.MOV.U32 R9, RZ, RZ, R19 ;  /* 0x000000ffff090224 */ /* 0x000fe200078e0013 */
[----:B------:R-:W-:Y:S01]  /*1e50*/  SHF.R.S32.HI R0, RZ, 0x1f, R39 ;  /* 0x0000001fff007819 */ /* 0x000fe20000011427 */
[----:B------:R-:W-:Y:S01]  /*1e60*/  @!P0 IMAD.IADD R13, R23, 0x1, R17 ;  /* 0x00000001170d8824 */ /* 0x000fe200078e0211 */
[----:B------:R-:W-:Y:S01]  /*1e70*/  @!P0 MOV R9, R19 ;  /* 0x0000001300098202 */ /* 0x000fe20000000f00 */
[----:B------:R-:W-:Y:S01]  /*1e80*/  @!P0 IMAD.MOV.U32 R8, RZ, RZ, R18 ;  /* 0x000000ffff088224 */ /* 0x000fe200078e0012 */
[----:B------:R-:W-:Y:S02]  /*1e90*/  ISETP.GE.AND P0, PT, R6, R32, PT ;  /* 0x000000200600720c */ /* 0x000fe40003f06270 */
[----:B------:R-:W-:Y:S02]  /*1ea0*/  IADD3 R16, P1, R174, R16, RZ ;  /* 0x00000010ae107210 */ /* 0x000fe40007f3e0ff */
[----:B------:R-:W-:-:S02]  /*1eb0*/  SHF.R.S32.HI R4, RZ, 0x1f, R105 ;  /* 0x0000001fff047819 */ /* 0x000fc40000011469 */
[----:B------:R-:W-:Y:S01]  /*1ec0*/  LEA.HI R0, R0, R38, RZ, 0x2 ;  /* 0x0000002600007211 */ /* 0x000fe200078f10ff */
[----:B------:R-:W-:Y:S01]  /*1ed0*/  IMAD.X R17, R34, 0x1, R13, P1 ;  /* 0x0000000122117824 */ /* 0x000fe200008e060d */
[----:B------:R-:W-:Y:S01]  /*1ee0*/  SHF.R.S32.HI R5, RZ, 0x1f, R165 ;  /* 0x0000001fff057819 */ /* 0x000fe200000114a5 */
[----:B------:R-:W-:Y:S01]  /*1ef0*/  IMAD R14, R29, R165, RZ ;  /* 0x000000a51d0e7224 */ /* 0x000fe200078e02ff */
[----:B------:R-:W-:Y:S02]  /*1f00*/  LEA.HI R152, R4, R105, RZ, 0x2 ;  /* 0x0000006904987211 */ /* 0x000fe400078f10ff */
[----:B------:R-:W-:Y:S01]  /*1f10*/  LOP3.LUT R0, R0, 0xffffffc, RZ, 0xc0, !PT ;  /* 0x0ffffffc00007812 */ /* 0x000fe200078ec0ff */
[----:B------:R-:W-:Y:S01]  /*1f20*/  IMAD R14, R28, R5, R14 ;  /* 0x000000051c0e7224 */ /* 0x000fe200078e020e */
[----:B------:R-:W-:Y:S01]  /*1f30*/  SHF.R.S32.HI R48, RZ, 0x2, R152 ;  /* 0x00000002ff307819 */ /* 0x000fe20000011498 */
[----:B------:R-:W-:Y:S01]  /*1f40*/  IMAD.WIDE.U32 R16, R165, R28, R16 ;  /* 0x0000001ca5107225 */ /* 0x000fe200078e0010 */
[----:B------:R-:W-:-:S02]  /*1f50*/  IADD3 R0, R38, -R0, RZ ;  /* 0x8000000026007210 */ /* 0x000fc40007ffe0ff */
[----:B------:R-:W-:Y:S01]  /*1f60*/  LOP3.LUT P1, RZ, R33, 0x2, RZ, 0xc0, !PT ;  /* 0x0000000221ff7812 */ /* 0x000fe2000782c0ff */
[----:B------:R-:W-:Y:S01]  /*1f70*/  IMAD.MOV.U32 R23, RZ, RZ, 0x10 ;  /* 0x00000010ff177424 */ /* 0x000fe200078e00ff */
[----:B------:R-:W-:Y:S02]  /*1f80*/  LEA R153, R0, R48, 0x4 ;  /* 0x0000003000997211 */ /* 0x000fe400078e20ff */
[----:B------:R-:W-:Y:S02]  /*1f90*/  IADD3 R15, R17, R14, RZ ;  /* 0x0000000e110f7210 */ /* 0x000fe40007ffe0ff */
[----:B------:R-:W-:Y:S01]  /*1fa0*/  SEL R4, R23, 0xfffffff0, !P1 ;  /* 0xfffffff017047807 */ /* 0x000fe20004800000 */
[----:B------:R-:W-:Y:S05]  /*1fb0*/  @P0 BRA `(.L_x_790) ;  /* 0x0000020000000947 */ /* 0x000fea0003800000 */
[----:B-1---5:R-:W-:Y:S01]  /*1fc0*/  ISETP.GE.AND P4, PT, R174, R198, PT ;  /* 0x000000c6ae00720c */ /* 0x022fe20003f86270 */
[----:B------:R-:W-:Y:S01]  /*1fd0*/  IMAD R0, R59, R8, RZ ;  /* 0x000000083b007224 */ /* 0x000fe200078e02ff */
[-C--:B------:R-:W-:Y:S01]  /*1fe0*/  ISETP.GE.AND P3, PT, R173, R198.reuse, PT ;  /* 0x000000c6ad00720c */ /* 0x080fe20003f66270 */
[----:B------:R-:W-:Y:S01]  /*1ff0*/  IMAD.MOV.U32 R14, RZ, RZ, R16 ;  /* 0x000000ffff0e7224 */ /* 0x000fe200078e0010 */
[----:B------:R-:W-:Y:S01]  /*2000*/  ISETP.GE.AND P2, PT, R172, R198, PT ;  /* 0x000000c6ac00720c */ /* 0x000fe20003f46270 */
[----:B------:R-:W-:-:S02]  /*2010*/  IMAD R0, R58, R9, R0 ;  /* 0x000000093a007224 */ /* 0x000fc400078e0200 */
[----:B------:R-:W-:-:S04]  /*2020*/  IMAD.WIDE.U32 R12, R58, R8, R14 ;  /* 0x000000083a0c7225 */ /* 0x000fc800078e000e */
[----:B------:R-:W-:Y:S02]  /*2030*/  IMAD.IADD R0, R13, 0x1, R0 ;  /* 0x000000010d007824 */ /* 0x000fe400078e0200 */
[CC--:B------:R-:W-:Y:S01]  /*2040*/  @!P4 LEA R20, P1, R12.reuse, R2.reuse, 0x1 ;  /* 0x000000020c14c211 */ /* 0x0c0fe200078208ff */
[----:B------:R1:W-:Y:S01]  /*2050*/  @P4 STS [R195], RZ ;  /* 0x000000ffc3004388 */ /* 0x0003e20000000800 */
[C---:B------:R-:W-:Y:S02]  /*2060*/  @!P3 LEA R18, P0, R12.reuse, R2, 0x1 ;  /* 0x000000020c12b211 */ /* 0x040fe400078008ff */
[CCC-:B------:R-:W-:Y:S01]  /*2070*/  @!P4 LEA.HI.X R21, R12.reuse, R3.reuse, R0.reuse, 0x1, P1 ;  /* 0x000000030c15c211 */ /* 0x1c0fe200008f0c00 */
[----:B------:R1:W-:Y:S01]  /*2080*/  @P4 STS [R195+0x4], RZ ;  /* 0x000004ffc3004388 */ /* 0x0003e20000000800 */
[----:B------:R-:W-:-:S03]  /*2090*/  @!P3 LEA.HI.X R19, R12, R3, R0, 0x1, P0 ;  /* 0x000000030c13b211 */ /* 0x000fc600000f0c00 */
        /* <DEDUP_REMOVED lines=12> */
[----:B-1----:R-:W-:-:S04]  /*2160*/  LEA R18, P0, R12, R2, 0x1 ;  /* 0x000000020c127211 */ /* 0x002fc800078008ff */
[----:B------:R-:W-:-:S05]  /*2170*/  LEA.HI.X R19, R12, R3, R0, 0x1, P0 ;  /* 0x000000030c137211 */ /* 0x000fca00000f0c00 */
[----:B------:R-:W-:Y:S01]  /*2180*/  @!PT LDS RZ, [RZ] ;  /* 0x00000000fffff984 */ /* 0x000fe20000000800 */
[----:B------:R-:W-:Y:S01]  /*2190*/  @!PT LDS RZ, [RZ] ;  /* 0x00000000fffff984 */ /* 0x000fe20000000800 */
[----:B------:R-:W-:Y:S01]  /*21a0*/  @!PT LDS RZ, [RZ] ;  /* 0x00000000fffff984 */ /* 0x000fe20000000800 */
[----:B------:R1:W-:Y:S04]  /*21b0*/  LDGSTS.E.BYPASS.LTC128B.128 [R195+0x4000], [R18.64+0x80] ;  /* 0x0400008012c37fae */ /* 0x0003e8000b901d44 */
.L_x_790:
[----:B-1----:R-:W-:Y:S05]  /*21c0*/  BSYNC B0 ;  /* 0x0000000000007941 */ /* 0x002fea0003800000 */
.L_x_789:
[----:B------:R-:W-:Y:S01]  /*21d0*/  IADD3 R22, R6, 0x20, RZ ;  /* 0x0000002006167810 */ /* 0x000fe20007ffe0ff */
[----:B------:R-:W-:Y:S03]  /*21e0*/  BSSY B0, `(.L_x_791) ;  /* 0x0000024000007945 */ /* 0x000fe60003800000 */
[----:B------:R-:W-:-:S13]  /*21f0*/  ISETP.GE.AND P0, PT, R22, R32, PT ;  /* 0x000000201600720c */ /* 0x000fda0003f06270 */
[----:B------:R-:W-:Y:S05]  /*2200*/  @P0 BRA `(.L_x_792) ;  /* 0x0000021000000947 */ /* 0x000fea0003800000 */
[----:B------:R-:W-:Y:S01]  /*2210*/  IADD3 R0, P0, R58, 0x20, RZ ;  /* 0x000000203a007810 */ /* 0x000fe20007f1e0ff */
[----:B------:R-:W-:Y:S01]  /*2220*/  IMAD.MOV.U32 R12, RZ, RZ, R16 ;  /* 0x000000ffff0c7224 */ /* 0x000fe200078e0010 */
[-C--:B-----5:R-:W-:Y:S01]  /*2230*/  ISETP.GE.AND P3, PT, R174, R198.reuse, PT ;  /* 0x000000c6ae00720c */ /* 0x0a0fe20003f66270 */
[----:B------:R-:W-:Y:S01]  /*2240*/  IMAD.MOV.U32 R13, RZ, RZ, R15 ;  /* 0x000000ffff0d7224 */ /* 0x000fe200078e000f */
[-C--:B------:R-:W-:Y:S01]  /*2250*/  ISETP.GE.AND P2, PT, R173, R198.reuse, PT ;  /* 0x000000c6ad00720c */ /* 0x080fe20003f46270 */
[----:B------:R-:W-:Y:S01]  /*2260*/  IMAD.X R5, RZ, RZ, R59, P0 ;  /* 0x000000ffff057224 */ /* 0x000fe200000e063b */
[----:B------:R-:W-:Y:S01]  /*2270*/  ISETP.GE.AND P0, PT, R172, R198, PT ;  /* 0x000000c6ac00720c */ /* 0x000fe20003f06270 */
[----:B------:R-:W-:-:S04]  /*2280*/  IMAD.WIDE.U32 R12, R8, R0, R12 ;  /* 0x00000000080c7225 */ /* 0x000fc800078e000c */
[----:B------:R-:W-:-:S04]  /*2290*/  IMAD R5, R5, R8, RZ ;  /* 0x0000000805057224 */ /* 0x000fc800078e02ff */
[----:B------:R-:W-:Y:S01]  /*22a0*/  IMAD R0, R9, R0, R5 ;  /* 0x0000000009007224 */ /* 0x000fe200078e0205 */
[CC--:B------:R-:W-:Y:S01]  /*22b0*/  @!P3 LEA R20, P4, R12.reuse, R2.reuse, 0x1 ;  /* 0x000000020c14b211 */ /* 0x0c0fe200078808ff */
[----:B------:R1:W-:Y:S01]  /*22c0*/  @P3 STS.128 [R195+0x800], RZ ;  /* 0x000800ffc3003388 */ /* 0x0003e20000000c00 */
[----:B------:R-:W-:Y:S01]  /*22d0*/  @!P2 LEA R18, P1, R12, R2, 0x1 ;  /* 0x000000020c12a211 */ /* 0x000fe200078208ff */
[----:B------:R-:W-:-:S05]  /*22e0*/  IMAD.IADD R0, R13, 0x1, R0 ;  /* 0x000000010d007824 */ /* 0x000fca00078e0200 */
[CCC-:B------:R-:W-:Y:S02]  /*22f0*/  @!P3 LEA.HI.X R21, R12.reuse, R3.reuse, R0.reuse, 0x1, P4 ;  /* 0x000000030c15b211 */ /* 0x1c0fe400020f0c00 */
[----:B------:R-:W-:-:S03]  /*2300*/  @!P2 LEA.HI.X R19, R12, R3, R0, 0x1, P1 ;  /* 0x000000030c13a211 */ /* 0x000fc600008f0c00 */
        /* <DEDUP_REMOVED lines=17> */
.L_x_792:
[----:B------:R-:W-:Y:S05]  /*2420*/  BSYNC B0 ;  /* 0x0000000000007941 */ /* 0x000fea0003800000 */
.L_x_791:
        /* <DEDUP_REMOVED lines=14> */
[CC--:B-1----:R-:W-:Y:S01]  /*2510*/  @!P3 LEA R20, P4, R12.reuse, R2.reuse, 0x1 ;  /* 0x000000020c14b211 */ /* 0x0c2fe200078808ff */
        /* <DEDUP_REMOVED lines=22> */
.L_x_794:
[----:B------:R-:W-:Y:S05]  /*2680*/  BSYNC B0 ;  /* 0x0000000000007941 */ /* 0x000fea0003800000 */
.L_x_793:
[C---:B------:R-:W-:Y:S01]  /*2690*/  IMAD.SHL.U32 R168, R10.reuse, 0x40, RZ ;  /* 0x000000400aa87824 */ /* 0x040fe200078e00ff */
[----:B------:R-:W-:Y:S01]  /*26a0*/  SHF.L.U64.HI R169, R10, 0x6, R11 ;  /* 0x000000060aa97819 */ /* 0x000fe2000001020b */
[----:B------:R-:W-:Y:S01]  /*26b0*/  BSSY B0, `(.L_x_795) ;  /* 0x0000026000007945 */ /* 0x000fe20003800000 */
[----:B------:R-:W-:Y:S02]  /*26c0*/  IADD3 R0, R6, 0x60, RZ ;  /* 0x0000006006007810 */ /* 0x000fe40007ffe0ff */
[----:B------:R2:W-:Y:S02]  /*26d0*/  STL [R1+0x1a4], R168 ;  /* 0x0001a4a801007387 */ /* 0x0005e40000100800 */
[----:B------:R-:W-:Y:S02]  /*26e0*/  ISETP.GE.AND P0, PT, R0, R32, PT ;  /* 0x000000200000720c */ /* 0x000fe40003f06270 */
[----:B------:R2:W-:Y:S11]  /*26f0*/  STL [R1+0x1d8], R169 ;  /* 0x0001d8a901007387 */ /* 0x0005f60000100800 */
[----:B------:R-:W-:Y:S05]  /*2700*/  @P0 BRA `(.L_x_796) ;  /* 0x0000020000000947 */ /* 0x000fea0003800000 */
[----:B------:R-:W-:Y:S01]  /*2710*/  IADD3 R0, P0, R58, 0x60, RZ ;  /* 0x000000603a007810 */ /* 0x000fe20007f1e0ff */
[----:B------:R-:W-:Y:S01]  /*2720*/  IMAD.MOV.U32 R14, RZ, RZ, R16 ;  /* 0x000000ffff0e7224 */ /* 0x000fe200078e0010 */
[----:B-----5:R-:W-:-:S02]  /*2730*/  ISETP.GE.AND P3, PT, R174, R198, PT ;  /* 0x000000c6ae00720c */ /* 0x020fc40003f66270 */
        /* <DEDUP_REMOVED lines=23> */
[----:B------:R-:W-:-:S04]  /*28b0*/  LEA R2, P0, R14, R2, 0x1 ;  /* 0x000000020e027211 */ /* 0x000fc800078008ff */
[----:B------:R-:W-:-:S05]  /*28c0*/  LEA.HI.X R3, R14, R3, R0, 0x1, P0 ;  /* 0x000000030e037211 */ /* 0x000fca00000f0c00 */
[----:B------:R-:W-:Y:S01]  /*28d0*/  @!PT LDS RZ, [RZ] ;  /* 0x00000000fffff984 */ /* 0x000fe20000000800 */
[----:B------:R-:W-:Y:S01]  /*28e0*/  @!PT LDS RZ, [RZ] ;  /* 0x00000000fffff984 */ /* 0x000fe20000000800 */
[----:B------:R-:W-:Y:S01]  /*28f0*/  @!PT LDS RZ, [RZ] ;  /* 0x00000000fffff984 */ /* 0x000fe20000000800 */
[----:B------:R4:W-:Y:S04]  /*2900*/  LDGSTS.E.BYPASS.LTC128B.128 [R195+0x5800], [R2.64+0x80] ;  /* 0x0580008002c37fae */ /* 0x0009e8000b901d44 */
.L_x_796:
[----:B------:R-:W-:Y:S05]  /*2910*/  BSYNC B0 ;  /* 0x0000000000007941 */ /* 0x000fea0003800000 */
.L_x_795:
[----:B------:R-:W-:Y:S01]  /*2920*/  MOV R170, R56 ;  /* 0x0000003800aa7202 */ /* 0x000fe20000000f00 */
[----:B------:R-:W-:Y:S01]  /*2930*/  IMAD.MOV.U32 R170, RZ, RZ, R54 ;  /* 0x000000ffffaa7224 */ /* 0x000fe200078e0036 */
[----:B------:R-:W-:Y:S01]  /*2940*/  MOV R171, R57 ;  /* 0x0000003900ab7202 */ /* 0x000fe20000000f00 */
[----:B------:R-:W-:Y:S01]  /*2950*/  BSSY B0, `(.L_x_797) ;  /* 0x0000027000007945 */ /* 0x000fe20003800000 */
[----:B------:R-:W-:-:S03]  /*2960*/  IADD3 R49, R163, -0x1, RZ ;  /* 0xffffffffa3317810 */ /* 0x000fc60007ffe0ff */
[----:B------:R1:W-:Y:S01]  /*2970*/  STL.64 [R1+0x1a8], R170 ;  /* 0x0001a8aa01007387 */ /* 0x0003e20000100a00 */
[----:B------:R-:W-:Y:S01]  /*2980*/  SHF.R.S32.HI R14, RZ, 0x1f, R49 ;  /* 0x0000001fff0e7819 */ /* 0x000fe20000011431 */
[----:B------:R-:W-:Y:S01]  /*2990*/  IMAD R5, R49, -0x40, R50 ;  /* 0xffffffc031057824 */ /* 0x000fe200078e0232 */
[-C--:B------:R-:W-:Y:S01]  /*29a0*/  MOV R107, R49.reuse ;  /* 0x00000031006b7202 */ /* 0x080fe20000000f00 */
[----:B------:R-:W-:Y:S02]  /*29b0*/  IMAD R0, R169, R49, RZ ;  /* 0x00000031a9007224 */ /* 0x000fe400078e02ff */
[----:B----45:R-:W-:Y:S01]  /*29c0*/  IMAD.WIDE.U32 R2, R49, R168, R170 ;  /* 0x000000a831027225 */ /* 0x030fe200078e00aa */
[----:B------:R-:W-:-:S03]  /*29d0*/  ISETP.GE.AND P0, PT, R6, R5, PT ;  /* 0x000000050600720c */ /* 0x000fc60003f06270 */
[----:B------:R-:W-:-:S04]  /*29e0*/  IMAD R0, R14, R168, R0 ;  /* 0x000000a80e007224 */ /* 0x000fc800078e0200 */
[----:B------:R-:W-:-:S06]  /*29f0*/  IMAD.IADD R0, R3, 0x1, R0 ;  /* 0x0000000103007824 */ /* 0x000fcc00078e0200 */
[----:B------:R-:W-:Y:S05]  /*2a00*/  @P0 BRA `(.L_x_798) ;  /* 0x000001b000000947 */ /* 0x000fea0003800000 */
[-C--:B------:R-:W-:Y:S02]  /*2a10*/  ISETP.GE.AND P3, PT, R174, R198.reuse, PT ;  /* 0x000000c6ae00720c */ /* 0x080fe40003f66270 */
[-C--:B------:R-:W-:Y:S02]  /*2a20*/  ISETP.GE.AND P2, PT, R173, R198.reuse, PT ;  /* 0x000000c6ad00720c */ /* 0x080fe40003f46270 */
[----:B------:R-:W-:-:S09]  /*2a30*/  ISETP.GE.AND P0, PT, R172, R198, PT ;  /* 0x000000c6ac00720c */ /* 0x000fd20003f06270 */
[CC--:B---3--:R-:W-:Y:S01]  /*2a40*/  @!P3 LEA R12, P4, R2.reuse, R216.reuse, 0x1 ;  /* 0x000000d8020cb211 */ /* 0x0c8fe200078808ff */
[----:B------:R3:W-:Y:S01]  /*2a50*/  @P3 STS [R195+0x6000], RZ ;  /* 0x006000ffc3003388 */ /* 0x0007e20000000800 */
        /* <DEDUP_REMOVED lines=16> */
[----:B---3--:R-:W-:-:S04]  /*2b60*/  LEA R8, P0, R2, R216, 0x1 ;  /* 0x000000d802087211 */ /* 0x008fc800078008ff */
[----:B------:R-:W-:-:S05]  /*2b70*/  LEA.HI.X R9, R2, R217, R0, 0x1, P0 ;  /* 0x000000d902097211 */ /* 0x000fca00000f0c00 */
[----:B------:R-:W-:Y:S01]  /*2b80*/  @!PT LDS RZ, [RZ] ;  /* 0x00000000fffff984 */ /* 0x000fe20000000800 */
[----:B------:R-:W-:Y:S01]  /*2b90*/  @!PT LDS RZ, [RZ] ;  /* 0x00000000fffff984 */ /* 0x000fe20000000800 */
[----:B------:R-:W-:Y:S01]  /*2ba0*/  @!PT LDS RZ, [RZ] ;  /* 0x00000000fffff984 */ /* 0x000fe20000000800 */
[----:B------:R3:W-:Y:S04]  /*2bb0*/  LDGSTS.E.BYPASS.LTC128B.128 [R195+0x8000], [R8.64+0x80] ;  /* 0x0800008008c37fae */ /* 0x0007e8000b901d44 */
.L_x_798:
[----:B------:R-:W-:Y:S05]  /*2bc0*/  BSYNC B0 ;  /* 0x0000000000007941 */ /* 0x000fea0003800000 */
.L_x_797:
[C---:B------:R-:W-:Y:S01]  /*2bd0*/  SHF.L.U64.HI R166, R10.reuse, 0x5, R11 ;  /* 0x000000050aa67819 */ /* 0x040fe2000001020b */
[----:B------:R-:W-:Y:S01]  /*2be0*/  IMAD.SHL.U32 R167, R10, 0x20, RZ ;  /* 0x000000200aa77824 */ /* 0x000fe200078e00ff */
[C---:B------:R-:W-:Y:S01]  /*2bf0*/  SHF.L.U64.HI R16, R46.reuse, 0x6, R47 ;  /* 0x000000062e107819 */ /* 0x040fe2000001022f */
[----:B------:R-:W-:Y:S01]  /*2c00*/  IMAD.SHL.U32 R15, R46, 0x40, RZ ;  /* 0x000000402e0f7824 */ /* 0x000fe200078e00ff */
[----:B------:R-:W-:Y:S01]  /*2c10*/  ISETP.GE.AND P0, PT, R22, R5, PT ;  /* 0x000000051600720c */ /* 0x000fe20003f06270 */
[----:B------:R4:W-:Y:S01]  /*2c20*/  STL [R1+0x1c4], R166 ;  /* 0x0001c4a601007387 */ /* 0x0009e20000100800 */
[----:B------:R-:W-:Y:S03]  /*2c30*/  BSSY B0, `(.L_x_799) ;  /* 0x000001f000007945 */ /* 0x000fe60003800000 */
[----:B------:R4:W-:Y:S04]  /*2c40*/  STL [R1+0x1c0], R167 ;  /* 0x0001c0a701007387 */ /* 0x0009e80000100800 */
[----:B------:R4:W-:Y:S04]  /*2c50*/  STL [R1+0x50], R16 ;  /* 0x0000501001007387 */ /* 0x0009e80000100800 */
[----:B------:R4:W-:Y:S01]  /*2c60*/  STL [R1+0x10], R15 ;  /* 0x0000100f01007387 */ /* 0x0009e20000100800 */
[----:B------:R-:W-:Y:S05]  /*2c70*/  @P0 BRA `(.L_x_800) ;  /* 0x000001a000000947 */ /* 0x000fea0003800000 */
[-C--:B------:R-:W-:Y:S02]  /*2c80*/  ISETP.GE.AND P4, PT, R174, R198.reuse, PT ;  /* 0x000000c6ae00720c */ /* 0x080fe40003f86270 */
[----:B------:R-:W-:-:S02]  /*2c90*/  ISETP.GE.AND P3, PT, R173, R198, PT ;  /* 0x000000c6ad00720c */ /* 0x000fc40003f66270 */
[----:B------:R-:W-:Y:S02]  /*2ca0*/  ISETP.GE.AND P1, PT, R172, R198, PT ;  /* 0x000000c6ac00720c */ /* 0x000fe40003f26270 */
[----:B------:R-:W-:-:S05]  /*2cb0*/  IADD3 R2, P0, R167, R2, RZ ;  /* 0x00000002a7027210 */ /* 0x000fca0007f1e0ff */
[----:B------:R-:W-:Y:S02]  /*2cc0*/  IMAD.X R0, R166, 0x1, R0, P0 ;  /* 0x00000001a6007824 */ /* 0x000fe400000e0600 */
[CC--:B---3--:R-:W-:Y:S01]  /*2cd0*/  @!P4 LEA R12, P5, R2.reuse, R216.reuse, 0x1 ;  /* 0x000000d8020cc211 */ /* 0x0c8fe200078a08ff */
[----:B------:R3:W-:Y:S01]  /*2ce0*/  @P4 STS.128 [R195+0x6800], RZ ;  /* 0x006800ffc3004388 */ /* 0x0007e20000000c00 */
[CC--:B------:R-:W-:Y:S02]  /*2cf0*/  @!P3 LEA R10, P2, R2.reuse, R216.reuse, 0x1 ;  /* 0x000000d8020ab211 */ /* 0x0c0fe400078408ff */
[C---:B------:R-:W-:Y:S02]  /*2d00*/  @!P1 LEA R8, P0, R2.reuse, R216, 0x1 ;  /* 0x000000d802089211 */ /* 0x040fe400078008ff */
[CCC-:B------:R-:W-:Y:S02]  /*2d10*/  @!P4 LEA.HI.X R13, R2.reuse, R217.reuse, R0.reuse, 0x1, P5 ;  /* 0x000000d9020dc211 */ /* 0x1c0fe400028f0c00 */
[----:B------:R-:W-:-:S02]  /*2d20*/  @!P3 LEA.HI.X R11, R2, R217, R0, 0x1, P2 ;  /* 0x000000d9020bb211 */ /* 0x000fc400010f0c00 */
[----:B------:R-:W-:Y:S01]  /*2d30*/  @!P1 LEA.HI.X R9, R2, R217, R0, 0x1, P0 ;  /* 0x000000d902099211 */ /* 0x000fe200000f0c00 */
        /* <DEDUP_REMOVED lines=13> */
[----:B------:R3:W-:Y:S02]  /*2e10*/  @!P1 LDGSTS.E.BYPASS.LTC128B.128 [R195+0x8800], [R8.64+0x80] ;  /* 0x0880008008c39fae */ /* 0x0007e4000b901d44 */
.L_x_800:
[----:B------:R-:W-:Y:S05]  /*2e20*/  BSYNC B0 ;  /* 0x0000000000007941 */ /* 0x000fea0003800000 */
.L_x_799:
[----:B------:R-:W0:Y:S01]  /*2e30*/  LDGDEPBAR ;  /* 0x00000000000079af */ /* 0x000e220000000000 */
[----:B---3--:R-:W-:-:S02]  /*2e40*/  IMAD.MOV.U32 R8, RZ, RZ, R52 ;  /* 0x000000ffff087224 */ /* 0x008fc400078e0034 */
[----:B------:R-:W-:Y:S01]  /*2e50*/  IMAD.MOV.U32 R9, RZ, RZ, R53 ;  /* 0x000000ffff097224 */ /* 0x000fe200078e0035 */
[----:B------:R3:W5:Y:S04]  /*2e60*/  LD.E R17, [R108.64+0x184] ;  /* 0x000184046c117980 */ /* 0x000768000c101900 */
[----:B------:R3:W5:Y:S01]  /*2e70*/  LD.E R13, [R108.64+0x188] ;  /* 0x000188046c0d7980 */ /* 0x000762000c101900 */
[----:B------:R-:W-:Y:S01]  /*2e80*/  ISETP.GE.AND P0, PT, R6, R5, PT ;  /* 0x000000050600720c */ /* 0x000fe20003f06270 */
[----:B------:R-:W-:Y:S01]  /*2e90*/  IMAD.MOV.U32 R8, RZ, RZ, R30 ;  /* 0x000000ffff087224 */ /* 0x000fe200078e001e */
[----:B------:R-:W-:Y:S01]  /*2ea0*/  LEA R159, R51, R38, 0x3 ;  /* 0x00000026339f7211 */ /* 0x000fe200078e18ff */
[----:B------:R-:W-:Y:S01]  /*2eb0*/  IMAD R0, R16, R49, RZ ;  /* 0x0000003110007224 */ /* 0x000fe200078e02ff */
[----:B------:R-:W-:Y:S01]  /*2ec0*/  IADD3 R231, R160, -0x4ab325aa, RZ ;  /* 0xb54cda56a0e77810 */ /* 0x000fe20007ffe0ff */
[----:B------:R-:W-:Y:S01]  /*2ed0*/  IMAD.WIDE.U32 R6, R49, R15, R8 ;  /* 0x0000000f31067225 */ /* 0x000fe200078e0008 */
[----:B------:R3:W-:Y:S01]  /*2ee0*/  STL.64 [R1+0x1b0], R8 ;  /* 0x0001b00801007387 */ /* 0x0007e20000100a00 */
[----:B------:R-:W-:-:S02]  /*2ef0*/  SHF.L.U32 R2, R42, 0x1, RZ ;  /* 0x000000012a027819 */ /* 0x000fc400000006ff */
[----:B------:R-:W-:Y:S01]  /*2f00*/  IMAD R0, R14, R15, R0 ;  /* 0x0000000f0e007224 */ /* 0x000fe200078e0200 */
[----:B------:R3:W-:Y:S01]  /*2f10*/  STL [R1+0x174], R159 ;  /* 0x0001749f01007387 */ /* 0x0007e20000100800 */
[----:B------:R-:W-:-:S03]  /*2f20*/  LOP3.LUT R106, R2, 0x6, RZ, 0xc0, !PT ;  /* 0x00000006026a7812 */ /* 0x000fc600078ec0ff */
[----:B------:R3:W-:Y:S01]  /*2f30*/  STL [R1+0x24], R231 ;  /* 0x000024e701007387 */ /* 0x0007e20000100800 */
[----:B------:R-:W-:-:S04]  /*2f40*/  DEPBAR.LE SB0, 0x0 ;  /* 0x000080000000791a */ /* 0x000fc80000000000 */
[----:B------:R-:W-:Y:S01]  /*2f50*/  WARPSYNC 0xffffffff ;  /* 0xffffffff00007948 */ /* 0x000fe20003800000 */
[----:B------:R-:W-:Y:S01]  /*2f60*/  BAR.SYNC.DEFER_BLOCKING 0x0 ;  /* 0x0000000000007b1d */ /* 0x000fe20000010000 */
[----:B------:R-:W-:-:S05]  /*2f70*/  IADD3 R10, R7, R0, RZ ;  /* 0x00000000070a7210 */ /* 0x000fca0007ffe0ff */
[----:B------:R-:W-:Y:S01]  /*2f80*/  BSSY B0, `(.L_x_801) ;  /* 0x0000022000007945 */ /* 0x000fe20003800000 */
[----:B------:R3:W-:Y:S04]  /*2f90*/  @P0 STS [R195+0x9000], RZ ;  /* 0x009000ffc3000388 */ /* 0x0007e80000000800 */
[----:B------:R3:W-:Y:S04]  /*2fa0*/  @P0 STS [R195+0x9004], RZ ;  /* 0x009004ffc3000388 */ /* 0x0007e80000000800 */
[----:B------:R3:W-:Y:S04]  /*2fb0*/  @P0 STS.64 [R195+0x9008], RZ ;  /* 0x009008ffc3000388 */ /* 0x0007e80000000a00 */
[----:B------:R3:W-:Y:S04]  /*2fc0*/  @P0 STS.128 [R195+0xa000], RZ ;  /* 0x00a000ffc3000388 */ /* 0x0007e80000000c00 */
[----:B------:R3:W-:Y:S01]  /*2fd0*/  @P0 STS.128 [R195+0xb000], RZ ;  /* 0x00b000ffc3000388 */ /* 0x0007e20000000c00 */
[----:B------:R-:W-:Y:S05]  /*2fe0*/  @P0 BRA `(.L_x_802) ;  /* 0x000001b000000947 */ /* 0x000fea0003800000 */
[-C--:B------:R-:W-:Y:S02]  /*2ff0*/  ISETP.GE.AND P3, PT, R174, R198.reuse, PT ;  /* 0x000000c6ae00720c */ /* 0x080fe40003f66270 */
[----:B------:R-:W-:-:S02]  /*3000*/  ISETP.GE.AND P2, PT, R173, R198, PT ;  /* 0x000000c6ad00720c */ /* 0x000fc40003f46270 */
        /* <DEDUP_REMOVED lines=25> */
.L_x_802:
[----:B------:R-:W-:Y:S05]  /*31a0*/  BSYNC B0 ;  /* 0x0000000000007941 */ /* 0x000fea0003800000 */
.L_x_801:
[----:B---3--:R-:W-:Y:S01]  /*31b0*/  LOP3.LUT R2, R43, 0xfffffff8, RZ, 0xc0, !PT ;  /* 0xfffffff82b027812 */ /* 0x008fe200078ec0ff */
[----:B------:R-:W-:Y:S01]  /*31c0*/  IMAD R48, R38, 0x10, R48 ;  /* 0x0000001026307824 */ /* 0x000fe200078e0230 */
[----:B------:R-:W-:Y:S01]  /*31d0*/  ISETP.GE.AND P0, PT, R22, R5, PT ;  /* 0x000000051600720c */ /* 0x000fe20003f06270 */
[----:B------:R-:W-:Y:S01]  /*31e0*/  BSSY B0, `(.L_x_803) ;  /* 0x000004c000007945 */ /* 0x000fe20003800000 */
[----:B------:R-:W-:Y:S01]  /*31f0*/  SHF.R.S32.HI R5, RZ, 0x4, R41 ;  /* 0x00000004ff057819 */ /* 0x000fe20000011429 */
[----:B------:R-:W-:Y:S01]  /*3200*/  IMAD.IADD R2, R42, 0x1, -R2 ;  /* 0x000000012a027824 */ /* 0x000fe200078e0a02 */
[----:B------:R-:W-:Y:S01]  /*3210*/  SHF.R.S32.HI R12, RZ, 0x1f, R36 ;  /* 0x0000001fff0c7819 */ /* 0x000fe20000011424 */
[----:B------:R-:W-:Y:S01]  /*3220*/  IMAD.IADD R48, R158, 0x1, R48 ;  /* 0x000000019e307824 */ /* 0x000fe200078e0230 */
[----:B------:R-:W-:Y:S02]  /*3230*/  LEA.HI R9, R41, R5, RZ, 0x1 ;  /* 0x0000000529097211 */ /* 0x000fe400078f08ff */
[----:B------:R-:W-:-:S02]  /*3240*/  LEA.HI R0, R2, R2, RZ, 0x1 ;  /* 0x0000000202007211 */ /* 0x000fc400078f08ff */
[----:B------:R-:W-:Y:S02]  /*3250*/  IADD3 R3, R50, 0x1, -R45 ;  /* 0x0000000132037810 */ /* 0x000fe40007ffe82d */
[----:B------:R-:W-:Y:S01]  /*3260*/  LOP3.LUT R9, R9, 0xfffffffe, RZ, 0xc0, !PT ;  /* 0xfffffffe09097812 */ /* 0x000fe200078ec0ff */
[----:B------:R3:W-:Y:S01]  /*3270*/  @P0 STS.128 [R195+0x9800], RZ ;  /* 0x009800ffc3000388 */ /* 0x0007e20000000c00 */
[----:B------:R-:W-:Y:S01]  /*3280*/  LOP3.LUT R11, R0, 0x7fffffe, RZ, 0xc0, !PT ;  /* 0x07fffffe000b7812 */ /* 0x000fe200078ec0ff */
[----:B-----5:R-:W-:Y:S01]  /*3290*/  IMAD.IADD R104, R13, 0x1, R3 ;  /* 0x000000010d687824 */ /* 0x020fe200078e0203 */
[----:B------:R-:W-:Y:S01]  /*32a0*/  LEA.HI R12, R12, R36, RZ, 0x3 ;  /* 0x000000240c0c7211 */ /* 0x000fe200078f18ff */
[----:B------:R-:W-:Y:S01]  /*32b0*/  IMAD.IADD R9, R5, 0x1, -R9 ;  /* 0x0000000105097824 */ /* 0x000fe200078e0a09 */
[----:B------:R-:W-:Y:S01]  /*32c0*/  SHF.R.S32.HI R3, RZ, 0x1, R0 ;  /* 0x00000001ff037819 */ /* 0x000fe20000011400 */
[----:B----4-:R-:W-:Y:S01]  /*32d0*/  IMAD.IADD R16, R2, 0x1, -R11 ;  /* 0x0000000102107824 */ /* 0x010fe200078e0a0b */
[----:B------:R-:W-:Y:S01]  /*32e0*/  LOP3.LUT R8, R37, 0x7fffffe, RZ, 0xc0, !PT ;  /* 0x07fffffe25087812 */ /* 0x000fe200078ec0ff */
[----:B------:R-:W-:Y:S01]  /*32f0*/  IMAD.SHL.U32 R5, R33, 0x40, RZ ;  /* 0x0000004021057824 */ /* 0x000fe200078e00ff */
[----:B------:R3:W-:Y:S01]  /*3300*/  @P0 STS.128 [R195+0xa800], RZ ;  /* 0x00a800ffc3000388 */ /* 0x0007e20000000c00 */
[----:B------:R-:W-:Y:S01]  /*3310*/  IMAD.SHL.U32 R2, R12, 0x20, RZ ;  /* 0x000000200c027824 */ /* 0x000fe200078e00ff */
[C---:B------:R-:W-:Y:S01]  /*3320*/  LOP3.LUT P1, RZ, R3.reuse, 0x2, RZ, 0xc0, !PT ;  /* 0x0000000203ff7812 */ /* 0x040fe2000782c0ff */
[----:B------:R-:W-:Y:S01]  /*3330*/  IMAD.SHL.U32 R0, R3, 0x40, RZ ;  /* 0x0000004003007824 */ /* 0x000fe200078e00ff */
[----:B------:R-:W-:Y:S01]  /*3340*/  LOP3.LUT R5, R5, 0xc0, RZ, 0xc0, !PT ;  /* 0x000000c005057812 */ /* 0x000fe200078ec0ff */
[----:B------:R-:W-:Y:S01]  /*3350*/  IMAD.SHL.U32 R11, R9, 0x8, RZ ;  /* 0x00000008090b7824 */ /* 0x000fe200078e00ff */
[----:B------:R-:W-:Y:S01]  /*3360*/  LOP3.LUT R2, R2, 0xffffff00, RZ, 0xc0, !PT ;  /* 0xffffff0002027812 */ /* 0x000fe200078ec0ff */
[----:B------:R-:W-:Y:S01]  /*3370*/  IMAD.SHL.U32 R13, R40, 0x8, RZ ;  /* 0x00000008280d7824 */ /* 0x000fe200078e00ff */
[----:B------:R-:W-:Y:S01]  /*3380*/  LOP3.LUT R0, R0, 0xc0, RZ, 0xc0, !PT ;  /* 0x000000c000007812 */ /* 0x000fe200078ec0ff */
[----:B------:R-:W-:Y:S01]  /*3390*/  IMAD.IADD R8, R36, 0x1, -R8 ;  /* 0x0000000124087824 */ /* 0x000fe200078e0a08 */
[----:B------:R-:W-:Y:S01]  /*33a0*/  LOP3.LUT R14, R5, 0x8, R11, 0xf8, !PT ;  /* 0x00000008050e7812 */ /* 0x000fe200078ef80b */
[----:B------:R3:W-:Y:S01]  /*33b0*/  @P0 STS.128 [R195+0xb800], RZ ;  /* 0x00b800ffc3000388 */ /* 0x0007e20000000c00 */
[----:B------:R-:W-:Y:S01]  /*33c0*/  SHF.R.U32.HI R12, RZ, 0x3, R5 ;  /* 0x00000003ff0c7819 */ /* 0x000fe20000011605 */
[--C-:B------:R-:W-:Y:S01]  /*33d0*/  IMAD R5, R38, 0x200, R2.reuse ;  /* 0x0000020026057824 */ /* 0x100fe200078e0202 */
[----:B------:R-:W-:Y:S01]  /*33e0*/  LOP3.LUT R13, R0, 0x8, R13, 0xf8, !PT ;  /* 0x00000008000d7812 */ /* 0x000fe200078ef80d */
[C---:B------:R-:W-:Y:S01]  /*33f0*/  IMAD R15, R8.reuse, 0x20, R2 ;  /* 0x00000020080f7824 */ /* 0x040fe200078e0202 */
[----:B------:R-:W-:Y:S01]  /*3400*/  SHF.R.U32.HI R11, RZ, 0x3, R0 ;  /* 0x00000003ff0b7819 */ /* 0x000fe20000011600 */
[----:B------:R-:W-:Y:S01]  /*3410*/  IMAD R0, R8, 0x20, R5 ;  /* 0x0000002008007824 */ /* 0x000fe200078e0205 */
[----:B------:R-:W-:Y:S01]  /*3420*/  LOP3.LUT R5, R14, R12, RZ, 0x3c, !PT ;  /* 0x0000000c0e057212 */ /* 0x000fe200078e3cff */
[----:B------:R-:W-:Y:S01]  /*3430*/  IMAD R2, R9, 0x8, R16 ;  /* 0x0000000809027824 */ /* 0x000fe200078e0210 */
[----:B------:R-:W-:Y:S01]  /*3440*/  LOP3.LUT R8, R13, R11, RZ, 0x3c, !PT ;  /* 0x0000000b0d087212 */ /* 0x000fe200078e3cff */
[----:B------:R-:W-:Y:S01]  /*3450*/  IMAD.SHL.U32 R9, R46, 0x20, RZ ;  /* 0x000000202e097824 */ /* 0x000fe200078e00ff */
[----:B------:R-:W-:Y:S01]  /*3460*/  IADD3 R51, -R17, R50, -R45 ;  /* 0x0000003211337210 */ /* 0x000fe20007ffe92d */
[----:B------:R-:W-:Y:S01]  /*3470*/  IMAD.IADD R0, R5, 0x1, R0 ;  /* 0x0000000105007824 */ /* 0x000fe200078e0200 */
[----:B------:R-:W-:Y:S01]  /*3480*/  SEL R3, R23, 0xfffffff0, !P1 ;  /* 0xfffffff017037807 */ /* 0x000fe20004800000 */
[----:B------:R-:W-:Y:S01]  /*3490*/  IMAD.U32 R2, R2, 0x20, R8 ;  /* 0x0000002002027824 */ /* 0x000fe200078e0008 */
[----:B------:R-:W-:Y:S01]  /*34a0*/  SHF.L.U64.HI R8, R46, 0x5, R47 ;  /* 0x000000052e087819 */ /* 0x000fe2000001022f */
[----:B------:R-:W-:-:S04]  /*34b0*/  IMAD.IADD R5, R5, 0x1, R15 ;  /* 0x0000000105057824 */ /* 0x000fc800078e020f */
[----:B------:R3:W-:Y:S04]  /*34c0*/  STL [R1+0x20], R8 ;  /* 0x0000200801007387 */ /* 0x0007e80000100800 */
[----:B------:R3:W-:Y:S01]  /*34d0*/  STL [R1+0x14], R9 ;  /* 0x0000140901007387 */ /* 0x0007e20000100800 */
[----:B------:R-:W-:Y:S05]  /*34e0*/  @P0 BRA `(.L_x_804) ;  /* 0x000001b000000947 */ /* 0x000fea0003800000 */
[-C--:B------:R-:W-:Y:S02]  /*34f0*/  ISETP.GE.AND P3, PT, R174, R198.reuse, PT ;  /* 0x000000c6ae00720c */ /* 0x080fe40003f66270 */
[----:B------:R-:W-:Y:S02]  /*3500*/  ISETP.GE.AND P2, PT, R173, R198, PT ;  /* 0x000000c6ad00720c */ /* 0x000fe40003f46270 */
[----:B------:R-:W-:Y:S02]  /*3510*/  IADD3 R6, P1, R9, R6, RZ ;  /* 0x0000000609067210 */ /* 0x000fe40007f3e0ff */
[----:B------:R-:W-:-:S03]  /*3520*/  ISETP.GE.AND P0, PT, R172, R198, PT ;  /* 0x000000c6ac00720c */ /* 0x000fc60003f06270 */
[----:B------:R-:W-:-:S04]  /*3530*/  IMAD.X R7, R8, 0x1, R10, P1 ;  /* 0x0000000108077824 */ /* 0x000fc800008e060a */
[CC--:B------:R-:W-:Y:S01]  /*3540*/  @!P3 LEA R10, P4, R6.reuse, R218.reuse, 0x1 ;  /* 0x000000da060ab211 */ /* 0x0c0fe200078808ff */
[----:B------:R4:W-:Y:S01]  /*3550*/  @P3 STS.128 [R195+0x9800], RZ ;  /* 0x009800ffc3003388 */ /* 0x0009e20000000c00 */
[C---:B---3--:R-:W-:Y:S02]  /*3560*/  @!P2 LEA R8, P1, R6.reuse, R218, 0x1 ;  /* 0x000000da0608a211 */ /* 0x048fe400078208ff */
        /* <DEDUP_REMOVED lines=13> */
[----:B----4-:R-:W-:-:S04]  /*3640*/  LEA R8, P0, R6, R218, 0x1 ;  /* 0x000000da06087211 */ /* 0x010fc800078008ff */
[----:B------:R-:W-:-:S05]  /*3650*/  LEA.HI.X R9, R6, R219, R7, 0x1, P0 ;  /* 0x000000db06097211 */ /* 0x000fca00000f0c07 */
[----:B------:R-:W-:Y:S01]  /*3660*/  @!PT LDS RZ, [RZ] ;  /* 0x00000000fffff984 */ /* 0x000fe20000000800 */
[----:B------:R-:W-:Y:S01]  /*3670*/  @!PT LDS RZ, [RZ] ;  /* 0x00000000fffff984 */ /* 0x000fe20000000800 */
[----:B------:R-:W-:Y:S01]  /*3680*/  @!PT LDS RZ, [RZ] ;  /* 0x00000000fffff984 */ /* 0x000fe20000000800 */
[----:B------:R3:W-:Y:S04]  /*3690*/  LDGSTS.E.BYPASS.LTC128B.128 [R195+0xb800], [R8.64+0x80] ;  /* 0x0b80008008c37fae */ /* 0x0007e8000b901d44 */
.L_x_804:
[----:B------:R-:W-:Y:S05]  /*36a0*/  BSYNC B0 ;  /* 0x0000000000007941 */ /* 0x000fea0003800000 */
.L_x_803:
[----:B------:R-:W-:Y:S01]  /*36b0*/  IMAD.SHL.U32 R192, R0, 0x2, RZ ;  /* 0x0000000200c07824 */ /* 0x000fe200078e00ff */
[----:B------:R-:W-:Y:S01]  /*36c0*/  IADD3 R0, R48, 0x48, RZ ;  /* 0x0000004830007810 */ /* 0x000fe20007ffe0ff */
[----:B------:R-:W-:Y:S01]  /*36d0*/  IMAD.SHL.U32 R189, R2, 0x2, RZ ;  /* 0x0000000202bd7824 */ /* 0x000fe200078e00ff */
[----:B------:R-:W-:Y:S01]  /*36e0*/  IADD3 R2, R48, 0x40, RZ ;  /* 0x0000004030027810 */ /* 0x000fe20007ffe0ff */
[----:B------:R-:W-:Y:S01]  /*36f0*/  IMAD R193, R4, 0x2, R192 ;  /* 0x0000000204c17824 */ /* 0x000fe200078e02c0 */
[----:B---34-:R-:W-:Y:S01]  /*3700*/  LDSM.16.M88.4 R8, [R192+0x1000] ;  /* 0x00100000c008783b */ /* 0x018fe20000000200 */
[----:B------:R-:W-:Y:S01]  /*3710*/  IMAD R191, R3, 0x2, R189 ;  /* 0x0000000203bf7824 */ /* 0x000fe200078e02bd */
[C---:B------:R-:W-:Y:S01]  /*3720*/  IADD3 R3, R48.reuse, 0x8, RZ ;  /* 0x0000000830037810 */ /* 0x040fe20007ffe0ff */
[----:B------:R-:W-:Y:S01]  /*3730*/  IMAD.IADD R7, R48, 0x1, R104 ;  /* 0x0000000130077824 */ /* 0x000fe200078e0268 */
[----:B------:R-:W3:Y:S01]  /*3740*/  LDSM.16.M88.4 R24, [R189+0x6c00] ;  /* 0x006c0000bd18783b */ /* 0x000ee20000000200 */
[----:B------:R-:W-:Y:S02]  /*3750*/  BSSY B1, `(.L_x_805) ;  /* 0x00001a2000017945 */ /* 0x000fe40003800000 */
[----:B------:R-:W-:Y:S01]  /*3760*/  IMAD.IADD R6, R104, 0x1, R3 ;  /* 0x0000000168067824 */ /* 0x000fe200078e0203 */
[----:B------:R-:W-:Y:S01]  /*3770*/  LDSM.16.M88.4 R12, [R192] ;  /* 0x00000000c00c783b */ /* 0x000fe20000000200 */
[----:B------:R-:W-:-:S03]  /*3780*/  IMNMX R212, R7, R50, PT ;  /* 0x0000003207d47217 */ /* 0x000fc60003800200 */
[----:B-1----:R-:W1:Y:S01]  /*3790*/  LDSM.16.M88.4 R20, [R189+0x6000] ;  /* 0x00600000bd14783b */ /* 0x002e620000000200 */
[----:B------:R-:W-:-:S03]  /*37a0*/  IMNMX R211, R6, R50, PT ;  /* 0x0000003206d37217 */ /* 0x000fc60003800200 */
[----:B------:R-:W4:Y:S04]  /*37b0*/  LDSM.16.M88.4 R28, [R189+0x6800] ;  /* 0x00680000bd1c783b */ /* 0x000f280000000200 */
[----:B------:R-:W5:Y:S04]  /*37c0*/  LDSM.16.M88.4 R32, [R189+0x6400] ;  /* 0x00640000bd20783b */ /* 0x000f680000000200 */
[----:B------:R-:W-:Y:S04]  /*37d0*/  LDSM.16.M88.4 R16, [R193+0x1000] ;  /* 0x00100000c110783b */ /* 0x000fe80000000200 */
[----:B------:R-:W2:Y:S04]  /*37e0*/  LDSM.16.M88.4 R56, [R191+0x6c00] ;  /* 0x006c0000bf38783b */ /* 0x000ea80000000200 */
[----:B------:R-:W2:Y:S04]  /*37f0*/  LDSM.16.M88.4 R60, [R191+0x6800] ;  /* 0x00680000bf3c783b */ /* 0x000ea80000000200 */
[----:B------:R-:W2:Y:S04]  /*3800*/  LDSM.16.M88.4 R40, [R191+0x6000] ;  /* 0x00600000bf28783b */ /* 0x000ea80000000200 */
[----:B------:R-:W2:Y:S01]  /*3810*/  LDSM.16.M88.4 R52, [R191+0x6400] ;  /* 0x00640000bf34783b */ /* 0x000ea20000000200 */
[----:B---3--:R-:W-:Y:S03]  /*3820*/  HMMA.16816.F32.BF16 R36, R8, R24, RZ ;  /* 0x000000180824723c */ /* 0x008fe600000418ff */
[----:B------:R-:W0:Y:S05]  /*3830*/  LDGDEPBAR ;  /* 0x00000000000079af */ /* 0x000e2a0000000000 */
[-C--:B-1----:R-:W-:Y:S08]  /*3840*/  HMMA.16816.F32.BF16 R96, R12, R20.reuse, RZ ;  /* 0x000000140c60723c */ /* 0x082ff000000418ff */
[C---:B------:R-:W-:Y:S08]  /*3850*/  HMMA.16816.F32.BF16 R76, R8.reuse, R20, RZ ;  /* 0x00000014084c723c */ /* 0x040ff000000418ff */
[-C--:B------:R-:W-:Y:S08]  /*3860*/  HMMA.16816.F32.BF16 R72, R8, R22.reuse, RZ ;  /* 0x000000160848723c */ /* 0x080ff000000418ff */
[----:B------:R-:W-:Y:S01]  /*3870*/  HMMA.16816.F32.BF16 R112, R12, R22, RZ ;  /* 0x000000160c70723c */ /* 0x000fe200000418ff */
[----:B------:R-:W1:Y:S07]  /*3880*/  LDSM.16.M88.4 R20, [R193] ;  /* 0x00000000c114783b */ /* 0x000e6e0000000200 */
[C---:B----4-:R-:W-:Y:S08]  /*3890*/  HMMA.16816.F32.BF16 R44, R8.reuse, R28, RZ ;  /* 0x0000001c082c723c */ /* 0x050ff000000418ff */
[C---:B-----5:R-:W-:Y:S08]  /*38a0*/  HMMA.16816.F32.BF16 R68, R8.reuse, R32, RZ ;  /* 0x000000200844723c */ /* 0x060ff000000418ff */
        /* <DEDUP_REMOVED lines=12> */
[C---:B--2---:R-:W-:Y:S01]  /*3970*/  HMMA.16816.F32.BF16 R140, R16.reuse, R56, R36 ;  /* 0x00000038108c723c */ /* 0x044fe20000041824 */
[----:B------:R-:W2:Y:S07]  /*3980*/  LDSM.16.M88.4 R36, [R189+0x7400] ;  /* 0x00740000bd24783b */ /* 0x000eae0000000200 */
[C---:B------:R-:W-:Y:S01]  /*3990*/  HMMA.16816.F32.BF16 R144, R16.reuse, R60, R44 ;  /* 0x0000003c1090723c */ /* 0x040fe2000004182c */
        /* <DEDUP_REMOVED lines=73> */
[----:B------:R-:W-:Y:S01]  /*3e30*/  IMAD.IADD R9, R48, 0x1, R51 ;  /* 0x0000000130097824 */ /* 0x000fe200078e0233 */
[----:B-----5:R-:W-:Y:S01]  /*3e40*/  HMMA.16816.F32.BF16 R28, R16, R36, R24 ;  /* 0x00000024101c723c */ /* 0x020fe20000041818 */
[----:B------:R-:W-:-:S02]  /*3e50*/  IMAD.IADD R11, R51, 0x1, R3 ;  /* 0x00000001330b7824 */ /* 0x000fc400078e0203 */
[C---:B------:R-:W-:Y:S01]  /*3e60*/  IMAD.IADD R10, R51.reuse, 0x1, R2 ;  /* 0x00000001330a7824 */ /* 0x040fe200078e0202 */
[----:B------:R-:W-:Y:S01]  /*3e70*/  IMNMX R207, RZ, R9, !PT ;  /* 0x00000009ffcf7217 */ /* 0x000fe20007800200 */
[----:B------:R-:W-:Y:S01]  /*3e80*/  IMAD.IADD R8, R51, 0x1, R0 ;  /* 0x0000000133087824 */ /* 0x000fe200078e0200 */
[----:B------:R-:W-:Y:S01]  /*3e90*/  IMNMX R206, RZ, R11, !PT ;  /* 0x0000000bffce7217 */ /* 0x000fe20007800200 */
[C---:B------:R-:W-:Y:S01]  /*3ea0*/  IMAD.IADD R3, R104.reuse, 0x1, R2 ;  /* 0x0000000168037824 */ /* 0x040fe200078e0202 */
        /* <DEDUP_REMOVED lines=11> */
[----:B------:R-:W-:Y:S02]  /*3f60*/  ISETP.GE.OR P3, PT, R0, R212, !P3 ;  /* 0x000000d40000720c */ /* 0x000fe40005f66670 */
[----:B------:R-:W-:Y:S01]  /*3f70*/  ISETP.GE.AND P0, PT, R2, R205, PT ;  /* 0x000000cd0200720c */ /* 0x000fe20003f06270 */
[----:B------:R-:W-:Y:S01]  /*3f80*/  HMMA.16816.F32.BF16 R44, R16, R38, R44 ;  /* 0x00000026102c723c */ /* 0x000fe2000004182c */
[----:B------:R-:W-:-:S02]  /*3f90*/  FSEL R53, R28, -INF , !P3 ;  /* 0xff8000001c357808 */ /* 0x000fc40005800000 */
[-C--:B------:R-:W-:Y:S02]  /*3fa0*/  ISETP.GE.AND P2, PT, R2, R204.reuse, PT ;  /* 0x000000cc0200720c */ /* 0x080fe40003f46270 */
[C---:B------:R-:W-:Y:S02]  /*3fb0*/  ISETP.GE.AND P4, PT, R0.reuse, R205, PT ;  /* 0x000000cd0000720c */ /* 0x040fe40003f86270 */
[----:B------:R-:W-:Y:S01]  /*3fc0*/  ISETP.GE.AND P3, PT, R0, R204, PT ;  /* 0x000000cc0000720c */ /* 0x000fe20003f66270 */
[----:B------:R-:W-:Y:S01]  /*3fd0*/  HMMA.16816.F32.BF16 R40, R20, R34, R132 ;  /* 0x000000221428723c */ /* 0x000fe20000041884 */
[CC--:B------:R-:W-:Y:S02]  /*3fe0*/  ISETP.GE.OR P0, PT, R2.reuse, R210.reuse, !P0 ;  /* 0x000000d20200720c */ /* 0x0c0fe40004706670 */
[----:B------:R-:W-:Y:S02]  /*3ff0*/  ISETP.GE.OR P2, PT, R2, R209, !P2 ;  /* 0x000000d10200720c */ /* 0x000fe40005746670 */
[----:B------:R-:W-:-:S02]  /*4000*/  ISETP.GE.OR P4, PT, R0, R210, !P4 ;  /* 0x000000d20000720c */ /* 0x000fc40006786670 */
[----:B------:R-:W-:Y:S01]  /*4010*/  ISETP.GE.OR P3, PT, R0, R209, !P3 ;  /* 0x000000d10000720c */ /* 0x000fe20005f66670 */
[----:B------:R-:W-:Y:S01]  /*4020*/  HMMA.16816.F32.BF16 R48, R12, R38, R60 ;  /* 0x000000260c30723c */ /* 0x000fe2000004183c */
        /* <DEDUP_REMOVED lines=9> */
[C---:B------:R-:W-:Y:S01]  /*40c0*/  ISETP.GE.OR P6, PT, R2.reuse, R212, !P6 ;  /* 0x000000d40200720c */ /* 0x040fe200077c6670 */
[----:B-1----:R-:W-:Y:S01]  /*40d0*/  HMMA.16816.F32.BF16 R36, R16, R8, R56 ;  /* 0x000000081024723c */ /* 0x002fe20000041838 */
[-C--:B------:R-:W-:Y:S02]  /*40e0*/  ISETP.GE.OR P5, PT, R2, R211.reuse, !P5 ;  /* 0x000000d30200720c */ /* 0x080fe40006fa6670 */
[C---:B------:R-:W-:Y:S02]  /*40f0*/  ISETP.GE.OR P1, PT, R0.reuse, R211, !P1 ;  /* 0x000000d30000720c */ /* 0x040fe40004f26670 */
[----:B------:R-:W-:-:S02]  /*4100*/  IADD3 R2, R0, 0x8, RZ ;  /* 0x0000000800027810 */ /* 0x000fc40007ffe0ff */
[----:B------:R-:W-:Y:S02]  /*4110*/  FSEL R60, R30, -INF , !P1 ;  /* 0xff8000001e3c7808 */ /* 0x000fe40004800000 */
[----:B------:R-:W-:Y:S02]  /*4120*/  ISETP.GE.AND P1, PT, R2, R207, PT ;  /* 0x000000cf0200720c */ /* 0x000fe40003f26270 */
[----:B------:R-:W-:Y:S02]  /*4130*/  IADD3 R3, R0, 0x9, RZ ;  /* 0x0000000900037810 */ /* 0x000fe40007ffe0ff */
[C---:B------:R-:W-:Y:S02]  /*4140*/  ISETP.GE.OR P1, PT, R2.reuse, R212, !P1 ;  /* 0x000000d40200720c */ /* 0x040fe40004f26670 */
[----:B------:R-:W-:Y:S02]  /*4150*/  ISETP.GE.AND P3, PT, R2, R205, PT ;  /* 0x000000cd0200720c */ /* 0x000fe40003f66270 */
[----:B------:R-:W-:-:S02]  /*4160*/  FSEL R56, R44, -INF , !P1 ;  /* 0xff8000002c387808 */ /* 0x000fc40004800000 */
[CC--:B------:R-:W-:Y:S02]  /*4170*/  ISETP.GE.AND P0, PT, R2.reuse, R204.reuse, PT ;  /* 0x000000cc0200720c */ /* 0x0c0fe40003f06270 */
        /* <DEDUP_REMOVED lines=8> */
[CC--:B------:R-:W-:Y:S02]  /*4200*/  ISETP.GE.OR P3, PT, R2.reuse, R210.reuse, !P3 ;  /* 0x000000d20200720c */ /* 0x0c0fe40005f66670 */
[-C--:B------:R-:W-:Y:S02]  /*4210*/  ISETP.GE.OR P0, PT, R2, R209.reuse, !P0 ;  /* 0x000000d10200720c */ /* 0x080fe40004706670 */
[C---:B------:R-:W-:Y:S02]  /*4220*/  ISETP.GE.OR P2, PT, R3.reuse, R210, !P2 ;  /* 0x000000d20300720c */ /* 0x040fe40005746670 */
[----:B------:R-:W-:-:S02]  /*4230*/  ISETP.GE.OR P1, PT, R3, R209, !P1 ;  /* 0x000000d10300720c */ /* 0x000fc40004f26670 */
[-C--:B------:R-:W-:Y:S02]  /*4240*/  ISETP.GE.OR P4, PT, R2, R211.reuse, !P4 ;  /* 0x000000d30200720c */ /* 0x080fe40006786670 */
[C---:B------:R-:W-:Y:S02]  /*4250*/  ISETP.GE.OR P6, PT, R3.reuse, R212, !P6 ;  /* 0x000000d40300720c */ /* 0x040fe400077c6670 */
[----:B------:R-:W-:Y:S02]  /*4260*/  ISETP.GE.OR P5, PT, R3, R211, !P5 ;  /* 0x000000d30300720c */ /* 0x000fe40006fa6670 */
        /* <DEDUP_REMOVED lines=20> */
[C---:B------:R-:W-:Y:S02]  /*43b0*/  ISETP.GE.OR P4, PT, R2.reuse, R212, !P4 ;  /* 0x000000d40200720c */ /* 0x040fe40006786670 */
[C---:B------:R-:W-:Y:S02]  /*43c0*/  ISETP.GE.OR P3, PT, R2.reuse, R211, !P3 ;  /* 0x000000d30200720c */ /* 0x040fe40005f66670 */
[C---:B------:R-:W-:Y:S02]  /*43d0*/  ISETP.GE.OR P0, PT, R2.reuse, R210, !P0 ;  /* 0x000000d20200720c */ /* 0x040fe40004706670 */
[----:B------:R-:W-:Y:S01]  /*43e0*/  ISETP.GE.OR P2, PT, R2, R209, !P2 ;  /* 0x000000d10200720c */ /* 0x000fe20005746670 */
[----:B--2---:R-:W-:Y:S01]  /*43f0*/  HMMA.16816.F32.BF16 R44, R16, R26, R44 ;  /* 0x0000001a102c723c */ /* 0x004fe2000004182c */
[----:B------:R-:W-:-:S02]  /*4400*/  ISETP.GE.OR P1, PT, R3, R212, !P1 ;  /* 0x000000d40300720c */ /* 0x000fc40004f26670 */
[C---:B------:R-:W-:Y:S02]  /*4410*/  ISETP.GE.OR P6, PT, R3.reuse, R211, !P6 ;  /* 0x000000d30300720c */ /* 0x040fe400077c6670 */
        /* <DEDUP_REMOVED lines=10> */
[C---:B------:R-:W-:Y:S02]  /*44c0*/  ISETP.GE.OR P5, PT, R3.reuse, R210, !P5 ;  /* 0x000000d20300720c */ /* 0x040fe40006fa6670 */
[----:B------:R-:W-:Y:S02]  /*44d0*/  ISETP.GE.OR P4, PT, R3, R209, !P4 ;  /* 0x000000d10300720c */ /* 0x000fe40006786670 */
[----:B------:R-:W-:-:S02]  /*44e0*/  IADD3 R3, R0, 0x19, RZ ;  /* 0x0000001900037810 */ /* 0x000fc40007ffe0ff */
[----:B------:R-:W-:Y:S01]  /*44f0*/  ISETP.GE.OR P3, PT, R2, R212, !P3 ;  /* 0x000000d40200720c */ /* 0x000fe20005f66670 */
[----:B------:R-:W-:Y:S01]  /*4500*/  HMMA.16816.F32.BF16 R32, R20, R92, R116 ;  /* 0x0000005c1420723c */ /* 0x000fe20000041874 */
[----:B------:R-:W-:Y:S02]  /*4510*/  FSEL R127, R28, -INF , !P0 ;  /* 0xff8000001c7f7808 */ /* 0x000fe40004000000 */
[----:B------:R-:W-:Y:S02]  /*4520*/  FSEL R124, R30, -INF , !P2 ;  /* 0xff8000001e7c7808 */ /* 0x000fe40005000000 */
[C---:B------:R-:W-:Y:S02]  /*4530*/  ISETP.GE.AND P0, PT, R2.reuse, R206, PT ;  /* 0x000000ce0200720c */ /* 0x040fe40003f06270 */
        /* <DEDUP_REMOVED lines=8> */
[----:B------:R-:W-:-:S02]  /*45c0*/  ISETP.GE.OR P0, PT, R2, R211, !P0 ;  /* 0x000000d30200720c */ /* 0x000fc40004706670 */
[CC--:B------:R-:W-:Y:S02]  /*45d0*/  ISETP.GE.OR P2, PT, R2.reuse, R210.reuse, !P2 ;  /* 0x000000d20200720c */ /* 0x0c0fe40005746670 */
[-C--:B------:R-:W-:Y:S01]  /*45e0*/  ISETP.GE.OR P1, PT, R2, R209.reuse, !P1 ;  /* 0x000000d10200720c */ /* 0x080fe20004f26670 */
[----:B-1----:R-:W-:Y:S01]  /*45f0*/  HMMA.16816.F32.BF16 R32, R16, R8, R32 ;  /* 0x000000081020723c */ /* 0x002fe20000041820 */
[C---:B------:R-:W-:Y:S02]  /*4600*/  ISETP.GE.OR P6, PT, R3.reuse, R210, !P6 ;  /* 0x000000d20300720c */ /* 0x040fe400077c6670 */
[----:B------:R-:W-:Y:S02]  /*4610*/  IADD3 R2, R0, 0x20, RZ ;  /* 0x0000002000027810 */ /* 0x000fe40007ffe0ff */
[----:B------:R-:W-:Y:S02]  /*4620*/  ISETP.GE.OR P3, PT, R3, R209, !P3 ;  /* 0x000000d10300720c */ /* 0x000fe40005f66670 */
        /* <DEDUP_REMOVED lines=12> */
[C---:B------:R-:W-:Y:S02]  /*46f0*/  ISETP.GE.OR P5, PT, R3.reuse, R212, !P5 ;  /* 0x000000d40300720c */ /* 0x040fe40006fa6670 */
[----:B------:R-:W-:-:S02]  /*4700*/  ISETP.GE.OR P4, PT, R3, R211, !P4 ;  /* 0x000000d30300720c */ /* 0x000fc40006786670 */
[C---:B------:R-:W-:Y:S02]  /*4710*/  ISETP.GE.OR P0, PT, R2.reuse, R212, !P0 ;  /* 0x000000d40200720c */ /* 0x040fe40004706670 */
[C---:B------:R-:W-:Y:S01]  /*4720*/  ISETP.GE.OR P2, PT, R2.reuse, R211, !P2 ;  /* 0x000000d30200720c */ /* 0x040fe20005746670 */
[----:B------:R-:W-:Y:S01]  /*4730*/  HMMA.16816.F32.BF16 R24, R20, R94, R96 ;  /* 0x0000005e1418723c */ /* 0x000fe20000041860 */
[C---:B------:R-:W-:Y:S02]  /*4740*/  ISETP.GE.OR P1, PT, R2.reuse, R210, !P1 ;  /* 0x000000d20200720c */ /* 0x040fe40004f26670 */
[----:B------:R-:W-:Y:S02]  /*4750*/  ISETP.GE.OR P6, PT, R2, R209, !P6 ;  /* 0x000000d10200720c */ /* 0x000fe400077c6670 */
        /* <DEDUP_REMOVED lines=14> */
[C---:B------:R-:W-:Y:S02]  /*4840*/  ISETP.GE.OR P3, PT, R3.reuse, R212, !P3 ;  /* 0x000000d40300720c */ /* 0x040fe40005f66670 */
[C---:B------:R-:W-:Y:S02]  /*4850*/  ISETP.GE.OR P5, PT, R3.reuse, R211, !P5 ;  /* 0x000000d30300720c */ /* 0x040fe40006fa6670 */
[C---:B------:R-:W-:Y:S02]  /*4860*/  ISETP.GE.OR P4, PT, R3.reuse, R210, !P4 ;  /* 0x000000d20300720c */ /* 0x040fe40006786670 */
[----:B------:R-:W-:-:S02]  /*4870*/  ISETP.GE.OR P0, PT, R3, R209, !P0 ;  /* 0x000000d10300720c */ /* 0x000fc40004706670 */
[----:B------:R-:W-:Y:S02]  /*4880*/  ISETP.GE.OR P2, PT, R2, R212, !P2 ;  /* 0x000000d40200720c */ /* 0x000fe40005746670 */
        /* <DEDUP_REMOVED lines=15> */
[C---:B------:R-:W-:Y:S02]  /*4980*/  ISETP.GE.OR P1, PT, R2.reuse, R211, !P1 ;  /* 0x000000d30200720c */ /* 0x040fe40004f26670 */
[----:B------:R-:W-:-:S02]  /*4990*/  ISETP.GE.OR P6, PT, R2, R210, !P6 ;  /* 0x000000d20200720c */ /* 0x000fc400077c6670 */
[----:B------:R-:W-:Y:S02]  /*49a0*/  ISETP.GE.OR P3, PT, R2, R209, !P3 ;  /* 0x000000d10200720c */ /* 0x000fe40005f66670 */
[C---:B------:R-:W-:Y:S02]  /*49b0*/  ISETP.GE.OR P5, PT, R3.reuse, R212, !P5 ;  /* 0x000000d40300720c */ /* 0x040fe40006fa6670 */
[C---:B------:R-:W-:Y:S02]  /*49c0*/  ISETP.GE.OR P4, PT, R3.reuse, R211, !P4 ;  /* 0x000000d30300720c */ /* 0x040fe40006786670 */
[C---:B------:R-:W-:Y:S02]  /*49d0*/  ISETP.GE.OR P0, PT, R3.reuse, R210, !P0 ;  /* 0x000000d20300720c */ /* 0x040fe40004706670 */
[----:B------:R-:W-:Y:S02]  /*49e0*/  ISETP.GE.OR P2, PT, R3, R209, !P2 ;  /* 0x000000d10300720c */ /* 0x000fe40005746670 */
        /* <DEDUP_REMOVED lines=12> */
[----:B------:R-:W-:-:S02]  /*4ab0*/  ISETP.GE.OR P1, PT, R2, R212, !P1 ;  /* 0x000000d40200720c */ /* 0x000fc40004f26670 */
[C---:B------:R-:W-:Y:S02]  /*4ac0*/  ISETP.GE.OR P6, PT, R2.reuse, R211, !P6 ;  /* 0x000000d30200720c */ /* 0x040fe400077c6670 */
[C---:B------:R-:W-:Y:S02]  /*4ad0*/  ISETP.GE.OR P3, PT, R2.reuse, R210, !P3 ;  /* 0x000000d20200720c */ /* 0x040fe40005f66670 */
[----:B------:R-:W-:Y:S02]  /*4ae0*/  ISETP.GE.OR P0, PT, R2, R209, !P0 ;  /* 0x000000d10200720c */ /* 0x000fe40004706670 */
[----:B------:R-:W-:Y:S02]  /*4af0*/  ISETP.GE.OR P5, PT, R3, R212, !P5 ;  /* 0x000000d40300720c */ /* 0x000fe40006fa6670 */
[----:B------:R-:W-:Y:S02]  /*4b00*/  IADD3 R2, R0, 0x38, RZ ;  /* 0x0000003800027810 */ /* 0x000fe40007ffe0ff */
[----:B------:R-:W-:-:S02]  /*4b10*/  FSEL R84, R33, -INF , !P5 ;  /* 0xff80000021547808 */ /* 0x000fc40006800000 */
[C---:B------:R-:W-:Y:S02]  /*4b20*/  ISETP.GE.AND P5, PT, R2.reuse, R204, PT ;  /* 0x000000cc0200720c */ /* 0x040fe40003fa6270 */
[----:B------:R-:W-:Y:S02]  /*4b30*/  FSEL R112, R43, -INF , !P2 ;  /* 0xff8000002b707808 */ /* 0x000fe40005000000 */
[----:B------:R-:W-:Y:S02]  /*4b40*/  ISETP.GE.OR P5, PT, R2, R209, !P5 ;  /* 0x000000d10200720c */ /* 0x000fe40006fa6670 */
        /* <DEDUP_REMOVED lines=9> */
[C---:B------:R-:W-:Y:S02]  /*4be0*/  ISETP.GE.OR P4, PT, R3.reuse, R211, !P4 ;  /* 0x000000d30300720c */ /* 0x040fe40006786670 */
[CC--:B------:R-:W-:Y:S02]  /*4bf0*/  ISETP.GE.OR P2, PT, R3.reuse, R210.reuse, !P2 ;  /* 0x000000d20300720c */ /* 0x0c0fe40005746670 */
[----:B------:R-:W-:Y:S02]  /*4c00*/  ISETP.GE.OR P1, PT, R3, R209, !P1 ;  /* 0x000000d10300720c */ /* 0x000fe40004f26670 */
[----:B------:R-:W-:Y:S02]  /*4c10*/  ISETP.GE.OR P0, PT, R2, R210, !P0 ;  /* 0x000000d20200720c */ /* 0x000fe40004706670 */
        /* <DEDUP_REMOVED lines=8> */
[-C--:B------:R-:W-:Y:S02]  /*4ca0*/  ISETP.GE.AND P3, PT, R2, R206.reuse, PT ;  /* 0x000000ce0200720c */ /* 0x080fe40003f66270 */
[C---:B------:R-:W-:Y:S02]  /*4cb0*/  ISETP.GE.AND P4, PT, R0.reuse, R207, PT ;  /* 0x000000cf0000720c */ /* 0x040fe40003f86270 */
[C---:B------:R-:W-:Y:S02]  /*4cc0*/  ISETP.GE.AND P2, PT, R0.reuse, R206, PT ;  /* 0x000000ce0000720c */ /* 0x040fe40003f46270 */
[C---:B------:R-:W-:Y:S02]  /*4cd0*/  ISETP.GE.AND P1, PT, R0.reuse, R205, PT ;  /* 0x000000cd0000720c */ /* 0x040fe40003f26270 */
[----:B------:R-:W-:Y:S02]  /*4ce0*/  ISETP.GE.AND P0, PT, R0, R204, PT ;  /* 0x000000cc0000720c */ /* 0x000fe40003f06270 */
[----:B------:R-:W-:-:S02]  /*4cf0*/  ISETP.GE.OR P6, PT, R2, R212, !P6 ;  /* 0x000000d40200720c */ /* 0x000fc400077c6670 */
[-C--:B------:R-:W-:Y:S02]  /*4d00*/  ISETP.GE.OR P3, PT, R2, R211.reuse, !P3 ;  /* 0x000000d30200720c */ /* 0x080fe40005f66670 */
[C---:B------:R-:W-:Y:S02]  /*4d10*/  ISETP.GE.OR P4, PT, R0.reuse, R212, !P4 ;  /* 0x000000d40000720c */ /* 0x040fe40006786670 */
[C---:B------:R-:W-:Y:S02]  /*4d20*/  ISETP.GE.OR P2, PT, R0.reuse, R211, !P2 ;  /* 0x000000d30000720c */ /* 0x040fe40005746670 */
[C---:B------:R-:W-:Y:S02]  /*4d30*/  ISETP.GE.OR P1, PT, R0.reuse, R210, !P1 ;  /* 0x000000d20000720c */ /* 0x040fe40004f26670 */
[----:B------:R-:W-:Y:S02]  /*4d40*/  ISETP.GE.OR P0, PT, R0, R209, !P0 ;  /* 0x000000d10000720c */ /* 0x000fe40004706670 */
        /* <DEDUP_REMOVED lines=9> */
[----:B------:R-:W-:-:S02]  /*4de0*/  ISETP.GE.AND P4, PT, R174, R198, PT ;  /* 0x000000c6ae00720c */ /* 0x000fc40003f86270 */
[----:B------:R-:W-:Y:S01]  /*4df0*/  SHF.R.S32.HI R6, RZ, 0x1f, R2 ;  /* 0x0000001fff067819 */ /* 0x000fe20000011402 */
[----:B------:R-:W-:Y:S01]  /*4e00*/  IMAD R0, R169, R2, RZ ;  /* 0x00000002a9007224 */ /* 0x000fe200078e02ff */
[----:B------:R-:W-:Y:S01]  /*4e10*/  ISETP.GE.AND P3, PT, R173, R198, PT ;  /* 0x000000c6ad00720c */ /* 0x000fe20003f66270 */
[----:B------:R-:W-:Y:S01]  /*4e20*/  IMAD.WIDE.U32 R2, R2, R168, R170 ;  /* 0x000000a802027225 */ /* 0x000fe200078e00aa */
[----:B------:R-:W-:-:S03]  /*4e30*/  ISETP.GE.AND P1, PT, R172, R198, PT ;  /* 0x000000c6ac00720c */ /* 0x000fc60003f26270 */
[----:B------:R-:W-:-:S04]  /*4e40*/  IMAD R0, R6, R168, R0 ;  /* 0x000000a806007224 */ /* 0x000fc800078e0200 */
[----:B------:R-:W-:Y:S01]  /*4e50*/  IMAD.IADD R3, R3, 0x1, R0 ;  /* 0x0000000103037824 */ /* 0x000fe200078e0200 */
[CC--:B------:R-:W-:Y:S01]  /*4e60*/  @!P4 LEA R14, P6, R2.reuse, R216.reuse, 0x1 ;  /* 0x000000d8020ec211 */ /* 0x0c0fe200078c08ff */
[----:B------:R1:W-:Y:S02]  /*4e70*/  @P4 STS [R195+0x6000], RZ ;  /* 0x006000ffc3004388 */ /* 0x0003e40000000800 */
[CC--:B------:R-:W-:Y:S02]  /*4e80*/  @!P3 LEA R12, P2, R2.reuse, R216.reuse, 0x1 ;  /* 0x000000d8020cb211 */ /* 0x0c0fe400078408ff */
[CCC-:B------:R-:W-:Y:S01]  /*4e90*/  @!P4 LEA.HI.X R15, R2.reuse, R217.reuse, R3.reuse, 0x1, P6 ;  /* 0x000000d9020fc211 */ /* 0x1c0fe200030f0c03 */
[----:B------:R1:W-:Y:S01]  /*4ea0*/  @P4 STS [R195+0x6004], RZ ;  /* 0x006004ffc3004388 */ /* 0x0003e20000000800 */
[C---:B------:R-:W-:Y:S02]  /*4eb0*/  @!P1 LEA R10, P0, R2.reuse, R216, 0x1 ;  /* 0x000000d8020a9211 */ /* 0x040fe400078008ff */
[----:B------:R-:W-:Y:S01]  /*4ec0*/  IADD3 R0, P6, R167, R2, RZ ;  /* 0x00000002a7007210 */ /* 0x000fe20007fde0ff */
[----:B------:R1:W-:Y:S01]  /*4ed0*/  @P4 STS.64 [R195+0x6008], RZ ;  /* 0x006008ffc3004388 */ /* 0x0003e20000000a00 */
[----:B------:R-:W-:-:S02]  /*4ee0*/  @!P3 LEA.HI.X R13, R2, R217, R3, 0x1, P2 ;  /* 0x000000d9020db211 */ /* 0x000fc400010f0c03 */
[-CC-:B------:R-:W-:Y:S01]  /*4ef0*/  @!P1 LEA.HI.X R11, R2, R217.reuse, R3.reuse, 0x1, P0 ;  /* 0x000000d9020b9211 */ /* 0x180fe200000f0c03 */
[----:B------:R-:W-:Y:S01]  /*4f00*/  IMAD.X R3, R166, 0x1, R3, P6 ;  /* 0x00000001a6037824 */ /* 0x000fe200030e0603 */
[CC--:B------:R-:W-:Y:S01]  /*4f10*/  @!P4 LEA R8, P2, R0.reuse, R216.reuse, 0x1 ;  /* 0x000000d80008c211 */ /* 0x0c0fe200078408ff */
[----:B------:R-:W-:Y:S01]  /*4f20*/  @!PT LDS RZ, [RZ] ;  /* 0x00000000fffff984 */ /* 0x000fe20000000800 */
[----:B------:R-:W-:Y:S01]  /*4f30*/  @!PT LDS RZ, [RZ] ;  /* 0x00000000fffff984 */ /* 0x000fe20000000800 */
[----:B------:R-:W-:Y:S01]  /*4f40*/  @!PT LDS RZ, [RZ] ;  /* 0x00000000fffff984 */ /* 0x000fe20000000800 */
[----:B------:R1:W-:Y:S01]  /*4f50*/  @!P4 LDGSTS.E.BYPASS.LTC128B.128 [R195+0x6000], [R14.64] ;  /* 0x060000000ec3cfae */ /* 0x0003e2000b901d44 */
[C---:B------:R-:W-:Y:S02]  /*4f60*/  @!P3 LEA R6, P0, R0.reuse, R216, 0x1 ;  /* 0x000000d80006b211 */ /* 0x040fe400078008ff */
[CCC-:B------:R-:W-:Y:S01]  /*4f70*/  @!P4 LEA.HI.X R9, R0.reuse, R217.reuse, R3.reuse, 0x1, P2 ;  /* 0x000000d90009c211 */ /* 0x1c0fe200010f0c03 */
[----:B------:R1:W-:Y:S01]  /*4f80*/  @P3 STS.128 [R195+0x7000], RZ ;  /* 0x007000ffc3003388 */ /* 0x0003e20000000c00 */
[----:B------:R-:W-:-:S03]  /*4f90*/  @!P3 LEA.HI.X R7, R0, R217, R3, 0x1, P0 ;  /* 0x000000d90007b211 */ /* 0x000fc600000f0c03 */
        /* <DEDUP_REMOVED lines=27> */
.L_x_808:
[----:B------:R-:W-:Y:S05]  /*5150*/  BSYNC B0 ;  /* 0x0000000000007941 */ /* 0x000fea0003800000 */
.L_x_807:
[----:B------:R-:W0:Y:S02]  /*5160*/  LDGDEPBAR ;  /* 0x00000000000079af */ /* 0x000e240000000000 */
.L_x_806:
[----:B------:R-:W-:Y:S05]  /*5170*/  BSYNC B1 ;  /* 0x0000000000017941 */ /* 0x000fea0003800000 */
.L_x_805:
[----:B------:R-:W3:Y:S01]  /*5180*/  LD.E R0, [R108.64+0xdc] ;  /* 0x0000dc046c007980 */ /* 0x000ee2000c101900 */
[----:B--2---:R-:W-:Y:S01]  /*5190*/  FMNMX.FTZ R2, R53, R52, !PT ;  /* 0x0000003435027209 */ /* 0x004fe20007810000 */
[----:B-1----:R-:W-:Y:S01]  /*51a0*/  IMAD R7, R164, R156, R165 ;  /* 0x0000009ca4077224 */ /* 0x002fe200078e02a5 */
[----:B------:R-:W-:Y:S01]  /*51b0*/  LOP3.LUT R188, R160, R157, RZ, 0x3c, !PT ;  /* 0x0000009da0bc7212 */ /* 0x000fe200078e3cff */
[C---:B------:R-:W-:Y:S01]  /*51c0*/  IMAD.WIDE.U32 R220, R159.reuse, -0x326172a9, RZ ;  /* 0xcd9e8d579fdc7825 */ /* 0x040fe200078e00ff */
[----:B------:R-:W-:Y:S02]  /*51d0*/  FMNMX.FTZ R2, R56, R2, !PT ;  /* 0x0000000238027209 */ /* 0x000fe40007810000 */
[----:B------:R-:W-:Y:S01]  /*51e0*/  IADD3 R171, R159, 0x4, RZ ;  /* 0x000000049fab7810 */ /* 0x000fe20007ffe0ff */
[----:B------:R-:W-:Y:S01]  /*51f0*/  IMAD R199, R199, R7, R158 ;  /* 0x00000007c7c77224 */ /* 0x000fe200078e029e */
[----:B------:R-:W-:Y:S01]  /*5200*/  FMNMX.FTZ R2, R55, R2, !PT ;  /* 0x0000000237027209 */ /* 0x000fe20007810000 */
[----:B------:R-:W-:Y:S01]  /*5210*/  IMAD.SHL.U32 R7, R163, 0x40, RZ ;  /* 0x00000040a3077824 */ /* 0x000fe200078e00ff */
[----:B------:R-:W-:Y:S01]  /*5220*/  LOP3.LUT R9, R188, R221, RZ, 0x3c, !PT ;  /* 0x000000ddbc097212 */ /* 0x000fe200078e3cff */
[----:B------:R-:W-:Y:S01]  /*5230*/  IMAD.WIDE.U32 R222, R162, -0x2daee0ad, RZ ;  /* 0xd2511f53a2de7825 */ /* 0x000fe200078e00ff */
[----:B------:R-:W-:Y:S01]  /*5240*/  FMNMX.FTZ R3, R59, R2, !PT ;  /* 0x000000023b037209 */ /* 0x000fe20007810000 */
[----:B------:R-:W-:Y:S01]  /*5250*/  STL [R1+0x19c], R188 ;  /* 0x00019cbc01007387 */ /* 0x000fe20000100800 */
[----:B------:R-:W-:Y:S01]  /*5260*/  FMNMX.FTZ R2, R60, R54, !PT ;  /* 0x000000363c027209 */ /* 0x000fe20007810000 */
[----:B------:R-:W-:Y:S01]  /*5270*/  IMAD R199, R187, R199, R7 ;  /* 0x000000c7bbc77224 */ /* 0x000fe200078e0207 */
[----:B------:R-:W-:Y:S01]  /*5280*/  FMNMX.FTZ R3, R57, R3, !PT ;  /* 0x0000000339037209 */ /* 0x000fe20007810000 */
[----:B------:R-:W-:Y:S01]  /*5290*/  IMAD.WIDE.U32 R184, R9, -0x2daee0ad, RZ ;  /* 0xd2511f5309b87825 */ /* 0x000fe200078e00ff */
[----:B------:R-:W-:-:S02]  /*52a0*/  FMNMX.FTZ R2, R63, R2, !PT ;  /* 0x000000023f027209 */ /* 0x000fc40007810000 */
[----:B------:R-:W-:Y:S01]  /*52b0*/  FMNMX.FTZ R6, R48, R3, !PT ;  /* 0x0000000330067209 */ /* 0x000fe20007810000 */
[----:B------:R-:W-:Y:S01]  /*52c0*/  IMAD.WIDE.U32 R10, R171, -0x326172a9, RZ ;  /* 0xcd9e8d57ab0a7825 */ /* 0x000fe200078e00ff */
[----:B------:R-:W-:Y:S02]  /*52d0*/  FMNMX.FTZ R2, R58, R2, !PT ;  /* 0x000000023a027209 */ /* 0x000fe40007810000 */
[----:B------:R-:W-:Y:S02]  /*52e0*/  FMNMX.FTZ R6, R49, R6, !PT ;  /* 0x0000000631067209 */ /* 0x000fe40007810000 */
[----:B------:R-:W-:Y:S02]  /*52f0*/  FMNMX.FTZ R3, R62, R2, !PT ;  /* 0x000000023e037209 */ /* 0x000fe40007810000 */
[----:B------:R-:W-:Y:S02]  /*5300*/  FMNMX.FTZ R6, R65, R6, !PT ;  /* 0x0000000641067209 */ /* 0x000fe40007810000 */
[----:B------:R-:W-:-:S02]  /*5310*/  LOP3.LUT R2, R152, 0x7ffffffc, RZ, 0xc0, !PT ;  /* 0x7ffffffc98027812 */ /* 0x000fc400078ec0ff */
[----:B------:R-:W-:Y:S02]  /*5320*/  FMNMX.FTZ R3, R61, R3, !PT ;  /* 0x000000033d037209 */ /* 0x000fe40007810000 */
[----:B------:R-:W-:Y:S01]  /*5330*/  FMNMX.FTZ R6, R50, R6, !PT ;  /* 0x0000000632067209 */ /* 0x000fe20007810000 */
[----:B------:R-:W-:Y:S01]  /*5340*/  IMAD.IADD R2, R105, 0x1, -R2 ;  /* 0x0000000169027824 */ /* 0x000fe200078e0a02 */
[----:B------:R-:W-:Y:S02]  /*5350*/  FMNMX.FTZ R3, R64, R3, !PT ;  /* 0x0000000340037209 */ /* 0x000fe40007810000 */
[----:B------:R-:W-:Y:S01]  /*5360*/  FMNMX.FTZ R6, R83, R6, !PT ;  /* 0x0000000653067209 */ /* 0x000fe20007810000 */
[----:B------:R-:W-:Y:S01]  /*5370*/  IMAD.SHL.U32 R8, R2, 0x2, RZ ;  /* 0x0000000202087824 */ /* 0x000fe200078e00ff */
[----:B------:R-:W-:Y:S02]  /*5380*/  FMNMX.FTZ R2, R51, R3, !PT ;  /* 0x0000000333027209 */ /* 0x000fe40007810000 */
[----:B------:R-:W-:-:S02]  /*5390*/  FMNMX.FTZ R3, R81, R6, !PT ;  /* 0x0000000651037209 */ /* 0x000fc40007810000 */
[----:B------:R-:W-:Y:S02]  /*53a0*/  FMNMX.FTZ R2, R66, R2, !PT ;  /* 0x0000000242027209 */ /* 0x000fe40007810000 */
[----:B------:R-:W-:Y:S01]  /*53b0*/  FMNMX.FTZ R7, R86, R3, !PT ;  /* 0x0000000356077209 */ /* 0x000fe20007810000 */
[----:B------:R-:W-:Y:S01]  /*53c0*/  IMAD R3, R187, R153, R8 ;  /* 0x00000099bb037224 */ /* 0x000fe200078e0208 */
[----:B------:R-:W-:Y:S01]  /*53d0*/  FMNMX.FTZ R6, R82, R2, !PT ;  /* 0x0000000252067209 */ /* 0x000fe20007810000 */
[----:B------:R-:W-:Y:S01]  /*53e0*/  IMAD.SHL.U32 R2, R107, 0x2, RZ ;  /* 0x000000026b027824 */ /* 0x000fe200078e00ff */
[----:B------:R-:W-:Y:S02]  /*53f0*/  FMNMX.FTZ R7, R84, R7, !PT ;  /* 0x0000000754077209 */ /* 0x000fe40007810000 */
[----:B------:R-:W-:Y:S02]  /*5400*/  FMNMX.FTZ R6, R87, R6, !PT ;  /* 0x0000000657067209 */ /* 0x000fe40007810000 */
[----:B------:R-:W-:-:S02]  /*5410*/  FMNMX.FTZ R8, R91, R7, !PT ;  /* 0x000000075b087209 */ /* 0x000fc40007810000 */
[----:B------:R-:W-:Y:S02]  /*5420*/  FMNMX.FTZ R7, R85, R6, !PT ;  /* 0x0000000655077209 */ /* 0x000fe40007810000 */
[----:B------:R-:W-:Y:S02]  /*5430*/  FMNMX.FTZ R6, R90, R8, !PT ;  /* 0x000000085a067209 */ /* 0x000fe40007810000 */
[----:B------:R-:W-:Y:S02]  /*5440*/  FMNMX.FTZ R7, R89, R7, !PT ;  /* 0x0000000759077209 */ /* 0x000fe40007810000 */
[----:B------:R-:W-:Y:S01]  /*5450*/  LOP3.LUT R8, R161, R2, RZ, 0x3c, !PT ;  /* 0x00000002a1087212 */ /* 0x000fe200078e3cff */
[----:B------:R-:W1:Y:S01]  /*5460*/  SHFL.BFLY PT, R102, R6, 0x2, 0x1f ;  /* 0x0c401f0006667f89 */ /* 0x000e6200000e0000 */
[----:B------:R-:W-:Y:S02]  /*5470*/  FMNMX.FTZ R12, R88, R7, !PT ;  /* 0x00000007580c7209 */ /* 0x000fe40007810000 */
[----:B------:R-:W-:-:S02]  /*5480*/  IADD3 R2, R2, 0x1, RZ ;  /* 0x0000000102027810 */ /* 0x000fc40007ffe0ff */
[----:B------:R-:W-:Y:S02]  /*5490*/  FMNMX.FTZ R12, R94, R12, !PT ;  /* 0x0000000c5e0c7209 */ /* 0x000fe40007810000 */
[-C--:B------:R-:W-:Y:S02]  /*54a0*/  LOP3.LUT R8, R8, R223.reuse, RZ, 0x3c, !PT ;  /* 0x000000df08087212 */ /* 0x080fe400078e3cff */
[----:B------:R-:W-:Y:S02]  /*54b0*/  FMNMX.FTZ R12, R92, R12, !PT ;  /* 0x0000000c5c0c7209 */ /* 0x000fe40007810000 */
[C---:B------:R-:W-:Y:S01]  /*54c0*/  LOP3.LUT R156, R161.reuse, R2, RZ, 0x3c, !PT ;  /* 0x00000002a19c7212 */ /* 0x040fe200078e3cff */
[----:B------:R-:W-:Y:S01]  /*54d0*/  IMAD.WIDE.U32 R158, R8, -0x326172a9, RZ ;  /* 0xcd9e8d57089e7825 */ /* 0x000fe200078e00ff */
[----:B------:R-:W-:Y:S01]  /*54e0*/  IADD3 R153, R161, -0x4498517b, RZ ;  /* 0xbb67ae85a1997810 */ /* 0x000fe20007ffe0ff */
[----:B------:R-:W2:Y:S01]  /*54f0*/  SHFL.BFLY PT, R101, R12, 0x2, 0x1f ;  /* 0x0c401f000c657f89 */ /* 0x000ea200000e0000 */
[----:B------:R-:W-:-:S02]  /*5500*/  LOP3.LUT R7, R156, R223, RZ, 0x3c, !PT ;  /* 0x000000df9c077212 */ /* 0x000fc400078e3cff */
[----:B------:R-:W-:Y:S02]  /*5510*/  LOP3.LUT R8, R185, R153, R222, 0x96, !PT ;  /* 0x00000099b9087212 */ /* 0x000fe400078e96de */
[----:B------:R-:W-:Y:S01]  /*5520*/  IADD3 R201, R160, -0x61c88647, RZ ;  /* 0x9e3779b9a0c97810 */ /* 0x000fe20007ffe0ff */
[----:B------:R-:W-:Y:S01]  /*5530*/  IMAD.WIDE.U32 R28, R7, -0x326172a9, RZ ;  /* 0xcd9e8d57071c7825 */ /* 0x000fe200078e00ff */
[----:B------:R-:W-:Y:S02]  /*5540*/  IADD3 R2, R199, -0x40, RZ ;  /* 0xffffffc0c7027810 */ /* 0x000fe40007ffe0ff */
[----:B------:R-:W-:Y:S01]  /*5550*/  SHF.R.S32.HI R7, RZ, 0x1f, R3 ;  /* 0x0000001fff077819 */ /* 0x000fe20000011403 */
[----:B------:R-:W-:Y:S01]  /*5560*/  IMAD.WIDE.U32 R214, R8, -0x326172a9, RZ ;  /* 0xcd9e8d5708d67825 */ /* 0x000fe200078e00ff */
[----:B-1----:R-:W-:Y:S01]  /*5570*/  FMNMX.FTZ R102, R6, R102, !PT ;  /* 0x0000006606667209 */ /* 0x002fe20007810000 */
[----:B------:R-:W-:Y:S01]  /*5580*/  STL [R1+0x150], R201 ;  /* 0x000150c901007387 */ /* 0x000fe20000100800 */
[----:B------:R-:W-:-:S02]  /*5590*/  IADD3 R14, P0, R3, R2, RZ ;  /* 0x00000002030e7210 */ /* 0x000fc40007f1e0ff */
[----:B------:R-:W-:Y:S01]  /*55a0*/  IADD3 R200, R160, 0x3c6ef372, RZ ;  /* 0x3c6ef372a0c87810 */ /* 0x000fe20007ffe0ff */
[----:B------:R-:W1:Y:S01]  /*55b0*/  SHFL.BFLY PT, R16, R102, 0x1, 0x1f ;  /* 0x0c201f0066107f89 */ /* 0x000e6200000e0000 */
[CC--:B------:R-:W-:Y:S02]  /*55c0*/  LOP3.LUT R6, R159.reuse, R201.reuse, R220, 0x96, !PT ;  /* 0x000000c99f067212 */ /* 0x0c0fe400078e96dc */
[-CC-:B------:R-:W-:Y:S01]  /*55d0*/  LOP3.LUT R129, R159, R201.reuse, R10.reuse, 0x96, !PT ;  /* 0x000000c99f817212 */ /* 0x180fe200078e960a */
[----:B------:R-:W-:Y:S01]  /*55e0*/  STL.64 [R1+0x18], R222 ;  /* 0x000018de01007387 */ /* 0x000fe20000100a00 */
[----:B------:R-:W-:Y:S02]  /*55f0*/  LOP3.LUT R152, R29, R201, R10, 0x96, !PT ;  /* 0x000000c91d987212 */ /* 0x000fe400078e960a */
[----:B------:R-:W-:Y:S01]  /*5600*/  LEA.HI.X.SX32 R15, R2, R7, 0x1, P0 ;  /* 0x00000007020f7211 */ /* 0x000fe200000f0eff */
[----:B------:R-:W-:Y:S01]  /*5610*/  IMAD.WIDE.U32 R6, R6, -0x2daee0ad, RZ ;  /* 0xd2511f5306067825 */ /* 0x000fe200078e00ff */
[----:B------:R-:W-:Y:S01]  /*5620*/  LOP3.LUT R10, R215, R200, R158, 0x96, !PT ;  /* 0x000000c8d70a7212 */ /* 0x000fe200078e969e */
[----:B------:R-:W-:Y:S01]  /*5630*/  STL.64 [R1+0x140], R220 ;  /* 0x000140dc01007387 */ /* 0x000fe20000100a00 */
[----:B------:R-:W-:-:S02]  /*5640*/  IADD3 R190, R161, 0x76cf5d0a, RZ ;  /* 0x76cf5d0aa1be7810 */ /* 0x000fc40007ffe0ff */
[----:B------:R-:W-:Y:S01]  /*5650*/  LOP3.LUT R128, R188, R11, RZ, 0x3c, !PT ;  /* 0x0000000bbc807212 */ /* 0x000fe200078e3cff */
[----:B------:R-:W-:Y:S01]  /*5660*/  IMAD.WIDE.U32 R10, R10, -0x2daee0ad, RZ ;  /* 0xd2511f530a0a7825 */ /* 0x000fe200078e00ff */
[----:B------:R-:W-:Y:S01]  /*5670*/  LOP3.LUT R2, R29, R201, R220, 0x96, !PT ;  /* 0x000000c91d027212 */ /* 0x000fe200078e96dc */
[----:B------:R-:W-:Y:S01]  /*5680*/  STL.64 [R1+0x48], R184 ;  /* 0x000048b801007387 */ /* 0x000fe20000100a00 */
[----:B------:R-:W-:Y:S02]  /*5690*/  LOP3.LUT R8, R215, R200, R28, 0x96, !PT ;  /* 0x000000c8d7087212 */ /* 0x000fe400078e961c */
[----:B------:R-:W-:Y:S01]  /*56a0*/  IADD3 R202, R161, 0x32370b8f, RZ ;  /* 0x32370b8fa1ca7810 */ /* 0x000fe20007ffe0ff */
[----:B------:R-:W-:Y:S01]  /*56b0*/  IMAD.WIDE.U32 R2, R2, -0x2daee0ad, RZ ;  /* 0xd2511f5302027825 */ /* 0x000fe200078e00ff */
[----:B------:R-:W-:Y:S01]  /*56c0*/  LOP3.LUT R7, R7, R190, R184, 0x96, !PT ;  /* 0x000000be07077212 */ /* 0x000fe200078e96b8 */
[----:B------:R-:W-:Y:S01]  /*56d0*/  STL [R1+0x158], R200 ;  /* 0x000158c801007387 */ /* 0x000fe20000100800 */
[----:B--2---:R-:W-:Y:S01]  /*56e0*/  FMNMX.FTZ R101, R12, R101, !PT ;  /* 0x000000650c657209 */ /* 0x004fe20007810000 */
[----:B------:R-:W-:Y:S01]  /*56f0*/  IMAD.WIDE.U32 R8, R8, -0x2daee0ad, RZ ;  /* 0xd2511f5308087825 */ /* 0x000fe200078e00ff */
[----:B------:R-:W-:Y:S01]  /*5700*/  LOP3.LUT R6, R11, R202, R6, 0x96, !PT ;  /* 0x000000ca0b067212 */ /* 0x000fe200078e9606 */
[----:B------:R-:W-:Y:S01]  /*5710*/  STL [R1+0x14c], R190 ;  /* 0x00014cbe01007387 */ /* 0x000fe20000100800 */
[----:B------:R-:W-:Y:S01]  /*5720*/  IADD3 R203, R160, -0x255992d5, RZ ;  /* 0xdaa66d2ba0cb7810 */ /* 0x000fe20007ffe0ff */
[----:B------:R-:W-:Y:S01]  /*5730*/  IMAD.WIDE.U32 R26, R7, -0x326172a9, RZ ;  /* 0xcd9e8d57071a7825 */ /* 0x000fe200078e00ff */
[----:B------:R-:W-:Y:S01]  /*5740*/  LOP3.LUT R3, R3, R190, R184, 0x96, !PT ;  /* 0x000000be03037212 */ /* 0x000fe200078e96b8 */
[----:B------:R-:W2:Y:S01]  /*5750*/  SHFL.BFLY PT, R17, R101, 0x1, 0x1f ;  /* 0x0c201f0065117f89 */ /* 0x000ea200000e0000 */
[----:B------:R-:W-:Y:S01]  /*5760*/  LOP3.LUT R13, R9, R202, R2, 0x96, !PT ;  /* 0x000000ca090d7212 */ /* 0x000fe200078e9602 */
[----:B------:R-:W-:Y:S01]  /*5770*/  IMAD.WIDE.U32 R24, R6, -0x326172a9, RZ ;  /* 0xcd9e8d5706187825 */ /* 0x000fe200078e00ff */
[----:B------:R-:W-:Y:S01]  /*5780*/  LEA R34, P0, R14, R154, 0x1 ;  /* 0x0000009a0e227211 */ /* 0x000fe200078008ff */
[----:B------:R-:W-:Y:S01]  /*5790*/  STL [R1+0x154], R202 ;  /* 0x000154ca01007387 */ /* 0x000fe20000100800 */
[----:B------:R-:W-:Y:S01]  /*57a0*/  LOP3.LUT R6, R27, R203, R214, 0x96, !PT ;  /* 0x000000cb1b067212 */ /* 0x000fe200078e96d6 */
[----:B------:R-:W-:Y:S01]  /*57b0*/  IMAD.WIDE.U32 R2, R3, -0x326172a9, RZ ;  /* 0xcd9e8d5703027825 */ /* 0x000fe200078e00ff */
[----:B------:R-:W-:Y:S01]  /*57c0*/  IADD3 R227, R160, 0x78dde6e4, RZ ;  /* 0x78dde6e4a0e37810 */ /* 0x000fe20007ffe0ff */
[----:B------:R-:W-:Y:S01]  /*57d0*/  STL [R1+0x88], R203 ;  /* 0x000088cb01007387 */ /* 0x000fe20000100800 */
[----:B------:R-:W-:Y:S01]  /*57e0*/  LEA.HI.X R35, R14, R155, R15, 0x1, P0 ;  /* 0x0000009b0e237211 */ /* 0x000fe200000f0c0f */
[----:B------:R-:W-:Y:S01]  /*57f0*/  IMAD.WIDE.U32 R12, R13, -0x326172a9, RZ ;  /* 0xcd9e8d570d0c7825 */ /* 0x000fe200078e00ff */
[----:B------:R-:W-:Y:S01]  /*5800*/  LOP3.LUT R14, R25, R227, R26, 0x96, !PT ;  /* 0x000000e3190e7212 */ /* 0x000fe200078e961a */
[----:B------:R-:W-:Y:S01]  /*5810*/  STL [R1+0x128], R227 ;  /* 0x000128e301007387 */ /* 0x000fe20000100800 */
[----:B------:R-:W-:Y:S01]  /*5820*/  IADD3 R228, R161, -0x126145ec, RZ ;  /* 0xed9eba14a1e47810 */ /* 0x000fe20007ffe0ff */
[----:B------:R-:W-:Y:S01]  /*5830*/  IMAD.WIDE.U32 R6, R6, -0x2daee0ad, RZ ;  /* 0xd2511f5306067825 */ /* 0x000fe200078e00ff */
[----:B-1----:R-:W-:-:S02]  /*5840*/  FMNMX.FTZ R102, R102, R16, !PT ;  /* 0x0000001066667209 */ /* 0x002fc40007810000 */
[----:B------:R-:W-:Y:S01]  /*5850*/  LOP3.LUT R3, R3, R203, R214, 0x96, !PT ;  /* 0x000000cb03037212 */ /* 0x000fe200078e96d6 */
[----:B------:R-:W-:Y:S01]  /*5860*/  IMAD.WIDE.U32 R14, R14, -0x2daee0ad, RZ ;  /* 0xd2511f530e0e7825 */ /* 0x000fe200078e00ff */
[----:B------:R-:W-:Y:S01]  /*5870*/  LOP3.LUT R9, R13, R227, R2, 0x96, !PT ;  /* 0x000000e30d097212 */ /* 0x000fe200078e9602 */
[----:B------:R-:W-:Y:S01]  /*5880*/  STL [R1+0x148], R228 ;  /* 0x000148e401007387 */ /* 0x000fe20000100800 */
[-C--:B------:R-:W-:Y:S01]  /*5890*/  LOP3.LUT R11, R7, R228.reuse, R10, 0x96, !PT ;  /* 0x000000e4070b7212 */ /* 0x080fe200078e960a */
[----:B------:R-:W-:Y:S01]  /*58a0*/  IMAD.WIDE.U32 R2, R3, -0x2daee0ad, RZ ;  /* 0xd2511f5303027825 */ /* 0x000fe200078e00ff */
[----:B------:R-:W-:Y:S02]  /*58b0*/  IADD3 R229, R161, -0x56f99767, RZ ;  /* 0xa9066899a1e57810 */ /* 0x000fe40007ffe0ff */
[----:B------:R-:W-:Y:S01]  /*58c0*/  FSETP.NEU.FTZ.AND P0, PT, R102, -INF , PT ;  /* 0xff8000006600780b */ /* 0x000fe20003f1d000 */
[----:B------:R-:W-:Y:S01]  /*58d0*/  IMAD.WIDE.U32 R20, R9, -0x2daee0ad, RZ ;  /* 0xd2511f5309147825 */ /* 0x000fe200078e00ff */
[-C--:B------:R-:W-:Y:S01]  /*58e0*/  LOP3.LUT R6, R15, R229.reuse, R6, 0x96, !PT ;  /* 0x000000e50f067212 */ /* 0x080fe200078e9606 */
[----:B------:R-:W-:Y:S01]  /*58f0*/  STL [R1+0x124], R229 ;  /* 0x000124e501007387 */ /* 0x000fe20000100800 */
[----:B------:R-:W-:Y:S01]  /*5900*/  LOP3.LUT R10, R3, R228, R8, 0x96, !PT ;  /* 0x000000e4030a7212 */ /* 0x000fe200078e9608 */
[----:B------:R-:W-:Y:S01]  /*5910*/  IMAD.WIDE.U32 R22, R11, -0x326172a9, RZ ;  /* 0xcd9e8d570b167825 */ /* 0x000fe200078e00ff */
[----:B------:R-:W-:-:S02]  /*5920*/  LOP3.LUT R8, R21, R229, R2, 0x96, !PT ;  /* 0x000000e515087212 */ /* 0x000fc400078e9602 */
[----:B--2---:R-:W-:Y:S01]  /*5930*/  FMNMX.FTZ R101, R101, R17, !PT ;  /* 0x0000001165657209 */ /* 0x004fe20007810000 */
[----:B------:R-:W-:Y:S01]  /*5940*/  IMAD.WIDE.U32 R2, R6, -0x326172a9, RZ ;  /* 0xcd9e8d5706027825 */ /* 0x000fe200078e00ff */
[----:B------:R-:W-:Y:S02]  /*5950*/  IADD3 R230, R160, 0x1715609d, RZ ;  /* 0x1715609da0e67810 */ /* 0x000fe40007ffe0ff */
[----:B------:R-:W-:Y:S01]  /*5960*/  IADD3 R252, R161, 0x646e171e, RZ ;  /* 0x646e171ea1fc7810 */ /* 0x000fe20007ffe0ff */
[----:B------:R-:W-:Y:S01]  /*5970*/  IMAD.WIDE.U32 R10, R10, -0x326172a9, RZ ;  /* 0xcd9e8d570a0a7825 */ /* 0x000fe200078e00ff */
[----:B------:R-:W-:Y:S01]  /*5980*/  LOP3.LUT R9, R3, R231, R22, 0x96, !PT ;  /* 0x000000e703097212 */ /* 0x000fe200078e9616 */
[----:B------:R-:W-:Y:S01]  /*5990*/  STL [R1+0x10c], R230 ;  /* 0x00010ce601007387 */ /* 0x000fe20000100800 */
[C---:B------:R-:W-:Y:S02]  /*59a0*/  LOP3.LUT R13, R2.reuse, 0xff, RZ, 0xc0, !PT ;  /* 0x000000ff020d7812 */ /* 0x040fe400078ec0ff */
[----:B------:R-:W-:-:S02]  /*59b0*/  LOP3.LUT R18, R2, 0xffff, RZ, 0xc0, !PT ;  /* 0x0000ffff02127812 */ /* 0x000fc400078ec0ff */
[--C-:B------:R-:W-:Y:S02]  /*59c0*/  SHF.R.U32.HI R19, RZ, 0x10, R2.reuse ;  /* 0x00000010ff137819 */ /* 0x100fe40000011602 */
[----:B------:R-:W-:Y:S01]  /*59d0*/  SHF.R.U32.HI R16, RZ, 0x18, R2 ;  /* 0x00000018ff107819 */ /* 0x000fe20000011602 */
[----:B------:R-:W-:Y:S01]  /*59e0*/  IMAD.WIDE.U32 R2, R8, -0x326172a9, RZ ;  /* 0xcd9e8d5708027825 */ /* 0x000fe200078e00ff */
[----:B------:R-:W-:Y:S02]  /*59f0*/  LOP3.LUT R30, R11, R230, R12, 0x96, !PT ;  /* 0x000000e60b1e7212 */ /* 0x000fe400078e960c */
[----:B------:R-:W-:Y:S02]  /*5a00*/  ISETP.GE.U32.AND P4, PT, R194, R13, PT ;  /* 0x0000000dc200720c */ /* 0x000fe40003f86070 */
[----:B------:R-:W-:Y:S02]  /*5a10*/  LOP3.LUT R15, R3, R231, R10, 0x96, !PT ;  /* 0x000000e7030f7212 */ /* 0x000fe400078e960a */
[----:B------:R-:W-:-:S02]  /*5a20*/  LOP3.LUT R17, R2, 0xff, RZ, 0xc0, !PT ;  /* 0x000000ff02117812 */ /* 0x000fc400078ec0ff */
[----:B------:R-:W-:Y:S02]  /*5a30*/  LOP3.LUT R31, R2, 0xffff, RZ, 0xc0, !PT ;  /* 0x0000ffff021f7812 */ /* 0x000fe400078ec0ff */
[--C-:B------:R-:W-:Y:S02]  /*5a40*/  SHF.R.U32.HI R29, RZ, 0x10, R2.reuse ;  /* 0x00000010ff1d7819 */ /* 0x100fe40000011602 */
[----:B------:R-:W-:Y:S02]  /*5a50*/  SHF.R.U32.HI R21, RZ, 0x18, R2 ;  /* 0x00000018ff157819 */ /* 0x000fe40000011602 */
[----:B------:R-:W-:Y:S02]  /*5a60*/  LOP3.LUT R2, R9, 0xff, RZ, 0xc0, !PT ;  /* 0x000000ff09027812 */ /* 0x000fe400078ec0ff */
[----:B------:R-:W-:Y:S02]  /*5a70*/  LOP3.LUT R3, R23, R230, R24, 0x96, !PT ;  /* 0x000000e617037212 */ /* 0x000fe400078e9618 */
[----:B------:R-:W-:-:S02]  /*5a80*/  ISETP.GE.U32.AND P3, PT, R194, R2, PT ;  /* 0x00000002c200720c */ /* 0x000fc40003f66070 */
[----:B------:R-:W-:Y:S01]  /*5a90*/  ISETP.GE.U32.AND P1, PT, R194, R16, PT ;  /* 0x00000010c200720c */ /* 0x000fe20003f26070 */
[----:B------:R-:W-:-:S05]  /*5aa0*/  IMAD.WIDE.U32 R2, R3, -0x2daee0ad, RZ ;  /* 0xd2511f5303027825 */ /* 0x000fca00078e00ff */
[----:B------:R-:W-:Y:S01]  /*5ab0*/  SHF.R.U32.HI R13, RZ, 0x18, R2 ;  /* 0x00000018ff0d7819 */ /* 0x000fe20000011602 */
[----:B---3--:R-:W-:-:S05]  /*5ac0*/  FMUL.FTZ R7, R0, R102 ;  /* 0x0000006600077220 */ /* 0x008fca0000410000 */
[----:B------:R-:W-:Y:S02]  /*5ad0*/  FSEL R7, R7, RZ, P0 ;  /* 0x000000ff07077208 */ /* 0x000fe40000000000 */
[----:B------:R-:W-:-:S03]  /*5ae0*/  FSETP.NEU.FTZ.AND P0, PT, R101, -INF , PT ;  /* 0xff8000006500780b */ /* 0x000fc60003f1d000 */
[-CC-:B------:R-:W-:Y:S02]  /*5af0*/  FFMA.FTZ R6, R53, R0.reuse, -R7.reuse ;  /* 0x0000000035067223 */ /* 0x180fe40000010807 */
[----:B------:R-:W-:Y:S02]  /*5b00*/  FFMA.FTZ R8, R52, R0, -R7 ;  /* 0x0000000034087223 */ /* 0x000fe40000010807 */
[----:B------:R1:W-:Y:S08]  /*5b10*/  MUFU.EX2 R155, R6 ;  /* 0x00000006009b7308 */ /* 0x0003f00000000800 */
[----:B------:R-:W2:Y:S01]  /*5b20*/  MUFU.EX2 R154, R8 ;  /* 0x00000008009a7308 */ /* 0x000ea20000000800 */
[----:B-1----:R-:W-:-:S05]  /*5b30*/  FMUL.FTZ R6, R0, R101 ;  /* 0x0000006500067220 */ /* 0x002fca0000410000 */
[----:B------:R-:W-:Y:S02]  /*5b40*/  FSEL R6, R6, RZ, P0 ;  /* 0x000000ff06067208 */ /* 0x000fe40000000000 */
[----:B--2---:R-:W-:-:S03]  /*5b50*/  F2FP.BF16.PACK_AB R12, R154, R155 ;  /* 0x0000009b9a0c723e */ /* 0x004fc600000010ff */
[-CC-:B------:R-:W-:Y:S02]  /*5b60*/  FFMA.FTZ R8, R60, R0.reuse, -R6.reuse ;  /* 0x000000003c087223 */ /* 0x180fe40000010806 */
[----:B------:R-:W-:Y:S01]  /*5b70*/  FFMA.FTZ R10, R54, R0, -R6 ;  /* 0x00000000360a7223 */ /* 0x000fe20000010806 */
[C---:B------:R-:W-:Y:S01]  /*5b80*/  PRMT R80, R12.reuse, 0x7610, R80 ;  /* 0x000076100c507816 */ /* 0x040fe20000000050 */
[----:B------:R1:W-:Y:S01]  /*5b90*/  MUFU.EX2 R170, R8 ;  /* 0x0000000800aa7308 */ /* 0x0003e20000000800 */
[----:B------:R-:W-:Y:S02]  /*5ba0*/  PRMT R47, R12, 0x7632, R47 ;  /* 0x000076320c2f7816 */ /* 0x000fe4000000002f */
[----:B------:R-:W-:Y:S01]  /*5bb0*/  LOP3.LUT R12, R2, 0xffff, RZ, 0xc0, !PT ;  /* 0x0000ffff020c7812 */ /* 0x000fe200078ec0ff */
[----:B------:R-:W-:Y:S01]  /*5bc0*/  @!P3 HFMA2.BF16_V2 R32, -RZ.H0_H0, RZ.H0_H0, -R80.H0_H0 ;  /* 0x200000ffff20b231 */ /* 0x000fe20000340950 */
[----:B------:R-:W-:-:S03]  /*5bd0*/  PRMT R167, R80, 0x5410, R47 ;  /* 0x0000541050a77816 */ /* 0x000fc6000000002f */
[----:B------:R2:W3:Y:S01]  /*5be0*/  MUFU.EX2 R169, R10 ;  /* 0x0000000a00a97308 */ /* 0x0004e20000000800 */
[----:B------:R-:W-:-:S05]  /*5bf0*/  @!P3 PRMT R80, R32, 0x5410, RZ ;  /* 0x000054102050b816 */ /* 0x000fca00000000ff */
[----:B------:R-:W-:Y:S01]  /*5c00*/  ST.E.U16 [R34.64], R80 ;  /* 0x0000005022007985 */ /* 0x000fe2000c101504 */
[----:B-1----:R-:W-:-:S04]  /*5c10*/  LOP3.LUT R8, R9, 0xffff, RZ, 0xc0, !PT ;  /* 0x0000ffff09087812 */ /* 0x002fc800078ec0ff */
[----:B------:R-:W-:-:S04]  /*5c20*/  SHF.R.U32.HI R8, RZ, 0x8, R8 ;  /* 0x00000008ff087819 */ /* 0x000fc80000011608 */
[----:B------:R-:W-:Y:S01]  /*5c30*/  LOP3.LUT R11, R8, 0xffff, RZ, 0xc0, !PT ;  /* 0x0000ffff080b7812 */ /* 0x000fe200078ec0ff */
[--C-:B--2---:R-:W-:Y:S01]  /*5c40*/  FFMA.FTZ R10, R56, R0, -R7.reuse ;  /* 0x00000000380a7223 */ /* 0x104fe20000010807 */
[----:B------:R-:W-:Y:S01]  /*5c50*/  LOP3.LUT R8, R3, R252, R14, 0x96, !PT ;  /* 0x000000fc03087212 */ /* 0x000fe200078e960e */
[----:B------:R-:W-:Y:S01]  /*5c60*/  FFMA.FTZ R3, R55, R0, -R7 ;  /* 0x0000000037037223 */ /* 0x000fe20000010807 */
[----:B------:R-:W-:Y:S01]  /*5c70*/  ISETP.GE.U32.AND P2, PT, R194, R11, PT ;  /* 0x0000000bc200720c */ /* 0x000fe20003f46070 */
[----:B------:R1:W-:Y:S01]  /*5c80*/  MUFU.EX2 R165, R10 ;  /* 0x0000000a00a57308 */ /* 0x0003e20000000800 */
[----:B------:R-:W-:Y:S02]  /*5c90*/  LOP3.LUT R11, R2, 0xff, RZ, 0xc0, !PT ;  /* 0x000000ff020b7812 */ /* 0x000fe400078ec0ff */
[----:B------:R-:W-:Y:S02]  /*5ca0*/  SHF.R.U32.HI R14, RZ, 0x10, R2 ;  /* 0x00000010ff0e7819 */ /* 0x000fe40000011602 */
[----:B------:R-:W-:-:S03]  /*5cb0*/  SHF.R.U32.HI R2, RZ, 0x8, R18 ;  /* 0x00000008ff027819 */ /* 0x000fc60000011612 */
[----:B------:R3:W2:Y:S01]  /*5cc0*/  MUFU.EX2 R172, R3 ;  /* 0x0000000300ac7308 */ /* 0x0006a20000000800 */
[----:B------:R-:W-:-:S03]  /*5cd0*/  LOP3.LUT R2, R2, 0xffff, RZ, 0xc0, !PT ;  /* 0x0000ffff02027812 */ /* 0x000fc600078ec0ff */
[----:B------:R-:W-:Y:S01]  /*5ce0*/  @!P2 HFMA2.BF16_V2 R33, -RZ.H0_H0, RZ.H0_H0, -R47.H0_H0 ;  /* 0x200000ffff21a231 */ /* 0x000fe2000034092f */
[--C-:B-1----:R-:W-:Y:S02]  /*5cf0*/  SHF.R.U32.HI R10, RZ, 0x18, R9.reuse ;  /* 0x00000018ff0a7819 */ /* 0x102fe40000011609 */
[----:B------:R-:W-:Y:S02]  /*5d00*/  SHF.R.U32.HI R9, RZ, 0x10, R9 ;  /* 0x00000010ff097819 */ /* 0x000fe40000011609 */
[C---:B------:R-:W-:Y:S01]  /*5d10*/  ISETP.GE.U32.AND P0, PT, R194.reuse, R10, PT ;  /* 0x0000000ac200720c */ /* 0x040fe20003f06070 */
[----:B------:R-:W-:Y:S01]  /*5d20*/  FFMA.FTZ R10, R63, R0, -R6 ;  /* 0x000000003f0a7223 */ /* 0x000fe20000010806 */
[----:B------:R-:W-:Y:S02]  /*5d30*/  LOP3.LUT R9, R9, 0xff, RZ, 0xc0, !PT ;  /* 0x000000ff09097812 */ /* 0x000fe400078ec0ff */
[----:B---3--:R-:W-:Y:S01]  /*5d40*/  F2FP.BF16.PACK_AB R3, R169, R170 ;  /* 0x000000aaa903723e */ /* 0x008fe200000010ff */
[----:B------:R-:W-:Y:S01]  /*5d50*/  MUFU.EX2 R168, R10 ;  /* 0x0000000a00a87308 */ /* 0x000fe20000000800 */
[----:B------:R-:W-:-:S02]  /*5d60*/  ISETP.GE.U32.AND P3, PT, R194, R9, PT ;  /* 0x00000009c200720c */ /* 0x000fc40003f66070 */
[C---:B------:R-:W-:Y:S02]  /*5d70*/  PRMT R39, R3.reuse, 0x7632, R39 ;  /* 0x0000763203277816 */ /* 0x040fe40000000027 */
[----:B------:R-:W-:Y:S01]  /*5d80*/  PRMT R36, R3, 0x7610, R36 ;  /* 0x0000761003247816 */ /* 0x000fe20000000024 */
[----:B------:R-:W-:Y:S01]  /*5d90*/  FFMA.FTZ R3, R58, R0, -R6 ;  /* 0x000000003a037223 */ /* 0x000fe20000010806 */
[----:B------:R-:W-:Y:S01]  /*5da0*/  @!P2 PRMT R47, R33, 0x5410, RZ ;  /* 0x00005410212fa816 */ /* 0x000fe200000000ff */
[----:B------:R-:W-:Y:S01]  /*5db0*/  @!P0 HFMA2.BF16_V2 R37, -RZ.H0_H0, RZ.H0_H0, -R39.H0_H0 ;  /* 0x200000ffff258231 */ /* 0x000fe20000340927 */
[----:B------:R-:W-:Y:S01]  /*5dc0*/  ISETP.GE.U32.AND P2, PT, R194, R2, PT ;  /* 0x00000002c200720c */ /* 0x000fe20003f46070 */
[----:B------:R1:W3:Y:S01]  /*5dd0*/  MUFU.EX2 R173, R3 ;  /* 0x0000000300ad7308 */ /* 0x0002e20000000800 */
[----:B--2---:R-:W-:Y:S01]  /*5de0*/  F2FP.BF16.PACK_AB R2, R172, R165 ;  /* 0x000000a5ac02723e */ /* 0x004fe200000010ff */
[----:B------:R-:W-:Y:S01]  /*5df0*/  ST.E.U16 [R34.64+0x2], R47 ;  /* 0x0000022f22007985 */ /* 0x000fe2000c101504 */
[----:B------:R-:W-:Y:S01]  /*5e00*/  PRMT R163, R36, 0x5410, R39 ;  /* 0x0000541024a37816 */ /* 0x000fe20000000027 */
[----:B------:R-:W-:Y:S01]  /*5e10*/  @!P3 HFMA2.BF16_V2 R41, -RZ.H0_H0, RZ.H0_H0, -R36.H0_H0 ;  /* 0x200000ffff29b231 */ /* 0x000fe20000340924 */
[----:B------:R-:W-:-:S02]  /*5e20*/  PRMT R77, R2, 0x7610, R77 ;  /* 0x00007610024d7816 */ /* 0x000fc4000000004d */
[----:B------:R-:W-:Y:S02]  /*5e30*/  PRMT R74, R2, 0x7632, R74 ;  /* 0x00007632024a7816 */ /* 0x000fe4000000004a */
[----:B------:R-:W-:Y:S01]  /*5e40*/  LOP3.LUT R2, R19, 0xff, RZ, 0xc0, !PT ;  /* 0x000000ff13027812 */ /* 0x000fe200078ec0ff */
[----:B------:R-:W-:Y:S01]  /*5e50*/  @!P4 HFMA2.BF16_V2 R38, -RZ.H0_H0, RZ.H0_H0, -R77.H0_H0 ;  /* 0x200000ffff26c231 */ /* 0x000fe2000034094d */
[----:B------:R-:W-:Y:S01]  /*5e60*/  @!P3 PRMT R36, R41, 0x5410, RZ ;  /* 0x000054102924b816 */ /* 0x000fe200000000ff */
[----:B------:R-:W-:Y:S01]  /*5e70*/  @!P2 HFMA2.BF16_V2 R40, -RZ.H0_H0, RZ.H0_H0, -R74.H0_H0 ;  /* 0x200000ffff28a231 */ /* 0x000fe2000034094a */
[----:B------:R-:W-:Y:S02]  /*5e80*/  ISETP.GE.U32.AND P3, PT, R194, R2, PT ;  /* 0x00000002c200720c */ /* 0x000fe40003f66070 */
[----:B------:R-:W-:Y:S01]  /*5e90*/  LOP3.LUT R9, R8, 0xffff, RZ, 0xc0, !PT ;  /* 0x0000ffff08097812 */ /* 0x000fe200078ec0ff */
[----:B-1----:R-:W-:Y:S01]  /*5ea0*/  FFMA.FTZ R3, R59, R0, -R7 ;  /* 0x000000003b037223 */ /* 0x002fe20000010807 */
[----:B---3--:R-:W-:-:S02]  /*5eb0*/  F2FP.BF16.PACK_AB R2, R173, R168 ;  /* 0x000000a8ad02723e */ /* 0x008fc400000010ff */
[----:B------:R-:W-:Y:S01]  /*5ec0*/  LOP3.LUT R10, R8, 0xff, RZ, 0xc0, !PT ;  /* 0x000000ff080a7812 */ /* 0x000fe200078ec0ff */
[----:B------:R1:W-:Y:S01]  /*5ed0*/  MUFU.EX2 R174, R3 ;  /* 0x0000000300ae7308 */ /* 0x0003e20000000800 */
[C---:B------:R-:W-:Y:S02]  /*5ee0*/  PRMT R79, R2.reuse, 0x7632, R79 ;  /* 0x00007632024f7816 */ /* 0x040fe4000000004f */
[----:B------:R-:W-:Y:S02]  /*5ef0*/  PRMT R161, R77, 0x5410, R74 ;  /* 0x000054104da17816 */ /* 0x000fe4000000004a */
[----:B------:R-:W-:Y:S01]  /*5f00*/  PRMT R78, R2, 0x7610, R78 ;  /* 0x00007610024e7816 */ /* 0x000fe2000000004e */
[----:B------:R-:W-:Y:S01]  /*5f10*/  @!P1 HFMA2.BF16_V2 R42, -RZ.H0_H0, RZ.H0_H0, -R79.H0_H0 ;  /* 0x200000ffff2a9231 */ /* 0x000fe2000034094f */
[----:B------:R-:W-:Y:S02]  /*5f20*/  @!P2 PRMT R74, R40, 0x5410, RZ ;  /* 0x00005410284aa816 */ /* 0x000fe400000000ff */
[----:B------:R-:W-:Y:S01]  /*5f30*/  SHF.R.U32.HI R2, RZ, 0x8, R9 ;  /* 0x00000008ff027819 */ /* 0x000fe20000011609 */
[----:B------:R-:W-:Y:S01]  /*5f40*/  FFMA.FTZ R9, R48, R0, -R7 ;  /* 0x0000000030097223 */ /* 0x000fe20000010807 */
[----:B------:R-:W-:Y:S01]  /*5f50*/  ISETP.GE.U32.AND P2, PT, R194, R10, PT ;  /* 0x0000000ac200720c */ /* 0x000fe20003f46070 */
[----:B------:R-:W-:Y:S01]  /*5f60*/  @!P3 HFMA2.BF16_V2 R43, -RZ.H0_H0, RZ.H0_H0, -R78.H0_H0 ;  /* 0x200000ffff2bb231 */ /* 0x000fe2000034094e */
[----:B------:R-:W-:Y:S01]  /*5f70*/  PRMT R157, R78, 0x5410, R79 ;  /* 0x000054104e9d7816 */ /* 0x000fe2000000004f */
[----:B------:R2:W-:Y:S01]  /*5f80*/  MUFU.EX2 R181, R9 ;  /* 0x0000000900b57308 */ /* 0x0005e20000000800 */
[----:B------:R-:W-:Y:S01]  /*5f90*/  @!P1 PRMT R79, R42, 0x5410, RZ ;  /* 0x000054102a4f9816 */ /* 0x000fe200000000ff */
[----:B-1----:R-:W-:Y:S01]  /*5fa0*/  FFMA.FTZ R3, R57, R0, -R7 ;  /* 0x0000000039037223 */ /* 0x002fe20000010807 */
[----:B------:R-:W-:Y:S01]  /*5fb0*/  @!P3 PRMT R78, R43, 0x5410, RZ ;  /* 0x000054102b4eb816 */ /* 0x000fe200000000ff */
[----:B------:R-:W-:Y:S01]  /*5fc0*/  IMAD.WIDE.U32 R42, R128, -0x2daee0ad, RZ ;  /* 0xd2511f53802a7825 */ /* 0x000fe200078e00ff */
[----:B------:R-:W-:-:S02]  /*5fd0*/  @!P4 PRMT R77, R38, 0x5410, RZ ;  /* 0x00005410264dc816 */ /* 0x000fc400000000ff */
[C---:B------:R-:W-:Y:S01]  /*5fe0*/  ISETP.GE.U32.AND P4, PT, R194.reuse, R11, PT ;  /* 0x0000000bc200720c */ /* 0x040fe20003f86070 */
[----:B------:R1:W3:Y:S01]  /*5ff0*/  MUFU.EX2 R180, R3 ;  /* 0x0000000300b47308 */ /* 0x0002e20000000800 */
[----:B------:R-:W-:Y:S02]  /*6000*/  @!P0 PRMT R39, R37, 0x5410, RZ ;  /* 0x0000541025278816 */ /* 0x000fe400000000ff */
[----:B------:R-:W-:Y:S01]  /*6010*/  ISETP.GE.U32.AND P0, PT, R194, R17, PT ;  /* 0x00000011c200720c */ /* 0x000fe20003f06070 */
[----:B--2---:R-:W-:-:S04]  /*6020*/  FFMA.FTZ R9, R49, R0, -R7 ;  /* 0x0000000031097223 */ /* 0x004fc80000010807 */
[----:B------:R2:W-:Y:S01]  /*6030*/  MUFU.EX2 R243, R9 ;  /* 0x0000000900f37308 */ /* 0x0005e20000000800 */
[----:B-1----:R-:W-:-:S07]  /*6040*/  FFMA.FTZ R3, R62, R0, -R6 ;  /* 0x000000003e037223 */ /* 0x002fce0000010806 */
[----:B------:R1:W-:Y:S01]  /*6050*/  MUFU.EX2 R175, R3 ;  /* 0x0000000300af7308 */ /* 0x0003e20000000800 */
[----:B--2---:R-:W-:-:S07]  /*6060*/  FFMA.FTZ R9, R82, R0, -R6 ;  /* 0x0000000052097223 */ /* 0x004fce0000010806 */
[----:B------:R2:W-:Y:S01]  /*6070*/  MUFU.EX2 R239, R9 ;  /* 0x0000000900ef7308 */ /* 0x0005e20000000800 */
[----:B-1----:R-:W-:-:S07]  /*6080*/  FFMA.FTZ R3, R61, R0, -R6 ;  /* 0x000000003d037223 */ /* 0x002fce0000010806 */
[----:B------:R1:W4:Y:S01]  /*6090*/  MUFU.EX2 R179, R3 ;  /* 0x0000000300b37308 */ /* 0x0003220000000800 */
[----:B--2---:R-:W-:-:S04]  /*60a0*/  FMNMX.FTZ R9, R136, R133, !PT ;  /* 0x0000008588097209 */ /* 0x004fc80007810000 */
[----:B------:R-:W-:Y:S01]  /*60b0*/  FMNMX.FTZ R10, R132, R9, !PT ;  /* 0x00000009840a7209 */ /* 0x000fe20007810000 */
[----:B------:R-:W-:Y:S01]  /*60c0*/  FFMA.FTZ R9, R83, R0, -R7 ;  /* 0x0000000053097223 */ /* 0x000fe20000010807 */
[----:B-1----:R-:W-:-:S03]  /*60d0*/  LOP3.LUT R3, R2, 0xffff, RZ, 0xc0, !PT ;  /* 0x0000ffff02037812 */ /* 0x002fc600078ec0ff */
[----:B------:R-:W-:Y:S01]  /*60e0*/  MUFU.EX2 R237, R9 ;  /* 0x0000000900ed7308 */ /* 0x000fe20000000800 */
[----:B---3--:R-:W-:Y:S02]  /*60f0*/  F2FP.BF16.PACK_AB R2, R180, R174 ;  /* 0x000000aeb402723e */ /* 0x008fe400000010ff */
[----:B------:R-:W-:Y:S02]  /*6100*/  ISETP.GE.U32.AND P1, PT, R194, R3, PT ;  /* 0x00000003c200720c */ /* 0x000fe40003f26070 */
[C---:B------:R-:W-:Y:S02]  /*6110*/  PRMT R76, R2.reuse, 0x7610, R76 ;  /* 0x00007610024c7816 */ /* 0x040fe4000000004c */
[--C-:B------:R-:W-:Y:S02]  /*6120*/  SHF.R.U32.HI R3, RZ, 0x18, R8.reuse ;  /* 0x00000018ff037819 */ /* 0x100fe40000011608 */
[----:B------:R-:W-:Y:S01]  /*6130*/  PRMT R75, R2, 0x7632, R75 ;  /* 0x00007632024b7816 */ /* 0x000fe2000000004b */
[----:B------:R-:W-:Y:S01]  /*6140*/  @!P2 HFMA2.BF16_V2 R44, -RZ.H0_H0, RZ.H0_H0, -R76.H0_H0 ;  /* 0x200000ffff2ca231 */ /* 0x000fe2000034094c */
[----:B------:R-:W-:-:S02]  /*6150*/  SHF.R.U32.HI R2, RZ, 0x10, R8 ;  /* 0x00000010ff027819 */ /* 0x000fc40000011608 */
[----:B------:R-:W-:Y:S01]  /*6160*/  ISETP.GE.U32.AND P3, PT, R194, R3, PT ;  /* 0x00000003c200720c */ /* 0x000fe20003f66070 */
[----:B------:R-:W-:Y:S01]  /*6170*/  FFMA.FTZ R3, R64, R0, -R6 ;  /* 0x0000000040037223 */ /* 0x000fe20000010806 */
[----:B------:R-:W-:Y:S01]  /*6180*/  LOP3.LUT R2, R2, 0xff, RZ, 0xc0, !PT ;  /* 0x000000ff02027812 */ /* 0x000fe200078ec0ff */
[----:B------:R-:W-:Y:S01]  /*6190*/  @!P1 HFMA2.BF16_V2 R45, -RZ.H0_H0, RZ.H0_H0, -R75.H0_H0 ;  /* 0x200000ffff2d9231 */ /* 0x000fe2000034094b */
[----:B------:R-:W-:Y:S01]  /*61a0*/  PRMT R166, R76, 0x5410, R75 ;  /* 0x000054104ca67816 */ /* 0x000fe2000000004b */
[----:B------:R1:W-:Y:S01]  /*61b0*/  MUFU.EX2 R183, R3 ;  /* 0x0000000300b77308 */ /* 0x0003e20000000800 */
[----:B------:R-:W-:Y:S02]  /*61c0*/  @!P2 PRMT R76, R44, 0x5410, RZ ;  /* 0x000054102c4ca816 */ /* 0x000fe400000000ff */
[----:B------:R-:W-:Y:S02]  /*61d0*/  ISETP.GE.U32.AND P2, PT, R194, R2, PT ;  /* 0x00000002c200720c */ /* 0x000fe40003f46070 */
[----:B----4-:R-:W-:-:S02]  /*61e0*/  F2FP.BF16.PACK_AB R8, R179, R175 ;  /* 0x000000afb308723e */ /* 0x010fc400000010ff */
[----:B------:R-:W-:Y:S02]  /*61f0*/  SHF.R.U32.HI R2, RZ, 0x8, R12 ;  /* 0x00000008ff027819 */ /* 0x000fe4000001160c */
[C---:B------:R-:W-:Y:S02]  /*6200*/  PRMT R73, R8.reuse, 0x7632, R73 ;  /* 0x0000763208497816 */ /* 0x040fe40000000049 */
[----:B------:R-:W-:Y:S02]  /*6210*/  PRMT R72, R8, 0x7610, R72 ;  /* 0x0000761008487816 */ /* 0x000fe40000000048 */
[----:B------:R-:W-:Y:S01]  /*6220*/  LOP3.LUT R8, R2, 0xffff, RZ, 0xc0, !PT ;  /* 0x0000ffff02087812 */ /* 0x000fe200078ec0ff */
[----:B------:R-:W-:Y:S01]  /*6230*/  @!P3 HFMA2.BF16_V2 R46, -RZ.H0_H0, RZ.H0_H0, -R73.H0_H0 ;  /* 0x200000ffff2eb231 */ /* 0x000fe20000340949 */
[----:B------:R-:W-:Y:S01]  /*6240*/  F2FP.BF16.PACK_AB R2, R243, R181 ;  /* 0x000000b5f302723e */ /* 0x000fe200000010ff */
[----:B-1----:R-:W-:Y:S01]  /*6250*/  FFMA.FTZ R3, R51, R0, -R6 ;  /* 0x0000000033037223 */ /* 0x002fe20000010806 */
[----:B------:R-:W-:Y:S01]  /*6260*/  @!P1 PRMT R75, R45, 0x5410, RZ ;  /* 0x000054102d4b9816 */ /* 0x000fe200000000ff */
[----:B------:R-:W-:Y:S01]  /*6270*/  @!P2 HFMA2.BF16_V2 R49, -RZ.H0_H0, RZ.H0_H0, -R72.H0_H0 ;  /* 0x200000ffff31a231 */ /* 0x000fe20000340948 */
[----:B------:R-:W-:Y:S01]  /*6280*/  ISETP.GE.U32.AND P1, PT, R194, R8, PT ;  /* 0x00000008c200720c */ /* 0x000fe20003f26070 */
[----:B------:R1:W2:Y:S01]  /*6290*/  MUFU.EX2 R182, R3 ;  /* 0x0000000300b67308 */ /* 0x0002a20000000800 */
[----:B------:R-:W-:-:S02]  /*62a0*/  PRMT R71, R2, 0x7610, R71 ;  /* 0x0000761002477816 */ /* 0x000fc40000000047 */
[----:B------:R-:W-:Y:S02]  /*62b0*/  PRMT R164, R72, 0x5410, R73 ;  /* 0x0000541048a47816 */ /* 0x000fe40000000049 */
[----:B------:R-:W-:Y:S01]  /*62c0*/  PRMT R70, R2, 0x7632, R70 ;  /* 0x0000763202467816 */ /* 0x000fe20000000046 */
[----:B------:R-:W-:Y:S01]  /*62d0*/  @!P4 HFMA2.BF16_V2 R48, -RZ.H0_H0, RZ.H0_H0, -R71.H0_H0 ;  /* 0x200000ffff30c231 */ /* 0x000fe20000340947 */
[----:B------:R-:W-:Y:S02]  /*62e0*/  @!P3 PRMT R73, R46, 0x5410, RZ ;  /* 0x000054102e49b816 */ /* 0x000fe400000000ff */
[----:B------:R-:W-:Y:S02]  /*62f0*/  LOP3.LUT R2, R14, 0xff, RZ, 0xc0, !PT ;  /* 0x000000ff0e027812 */ /* 0x000fe400078ec0ff */
[----:B------:R-:W-:Y:S02]  /*6300*/  ISETP.GE.U32.AND P3, PT, R194, R13, PT ;  /* 0x0000000dc200720c */ /* 0x000fe40003f66070 */
[----:B------:R-:W-:-:S02]  /*6310*/  @!P2 PRMT R72, R49, 0x5410, RZ ;  /* 0x000054103148a816 */ /* 0x000fc400000000ff */
[----:B------:R-:W-:Y:S01]  /*6320*/  ISETP.GE.U32.AND P2, PT, R194, R2, PT ;  /* 0x00000002c200720c */ /* 0x000fe20003f46070 */
[----:B-1----:R-:W-:Y:S01]  /*6330*/  FFMA.FTZ R3, R65, R0, -R7 ;  /* 0x0000000041037223 */ /* 0x002fe20000010807 */
[----:B--2---:R-:W-:Y:S02]  /*6340*/  F2FP.BF16.PACK_AB R2, R182, R183 ;  /* 0x000000b7b602723e */ /* 0x004fe400000010ff */
[----:B------:R-:W-:Y:S01]  /*6350*/  LOP3.LUT R8, R15, 0xffff, RZ, 0xc0, !PT ;  /* 0x0000ffff0f087812 */ /* 0x000fe200078ec0ff */
[----:B------:R1:W-:Y:S01]  /*6360*/  MUFU.EX2 R242, R3 ;  /* 0x0000000300f27308 */ /* 0x0003e20000000800 */
[C---:B------:R-:W-:Y:S02]  /*6370*/  PRMT R69, R2.reuse, 0x7632, R69 ;  /* 0x0000763202457816 */ /* 0x040fe40000000045 */
[----:B------:R-:W-:Y:S02]  /*6380*/  PRMT R68, R2, 0x7610, R68 ;  /* 0x0000761002447816 */ /* 0x000fe40000000044 */
[----:B------:R-:W-:Y:S01]  /*6390*/  SHF.R.U32.HI R2, RZ, 0x8, R8 ;  /* 0x00000008ff027819 */ /* 0x000fe20000011608 */
[----:B------:R-:W-:Y:S01]  /*63a0*/  @!P3 HFMA2.BF16_V2 R51, -RZ.H0_H0, RZ.H0_H0, -R69.H0_H0 ;  /* 0x200000ffff33b231 */ /* 0x000fe20000340945 */
[----:B------:R-:W-:Y:S01]  /*63b0*/  PRMT R162, R71, 0x5410, R70 ;  /* 0x0000541047a27816 */ /* 0x000fe20000000046 */
[----:B------:R-:W-:Y:S01]  /*63c0*/  @!P2 HFMA2.BF16_V2 R52, -RZ.H0_H0, RZ.H0_H0, -R68.H0_H0 ;  /* 0x200000ffff34a231 */ /* 0x000fe20000340944 */
[----:B------:R-:W-:-:S02]  /*63d0*/  LOP3.LUT R2, R2, 0xffff, RZ, 0xc0, !PT ;  /* 0x0000ffff02027812 */ /* 0x000fc400078ec0ff */
[----:B------:R-:W-:Y:S02]  /*63e0*/  PRMT R160, R68, 0x5410, R69 ;  /* 0x0000541044a07816 */ /* 0x000fe40000000045 */
[----:B------:R-:W-:Y:S02]  /*63f0*/  @!P3 PRMT R69, R51, 0x5410, RZ ;  /* 0x000054103345b816 */ /* 0x000fe400000000ff */
[----:B------:R-:W-:Y:S01]  /*6400*/  ISETP.GE.U32.AND P3, PT, R194, R2, PT ;  /* 0x00000002c200720c */ /* 0x000fe20003f66070 */
[----:B-1----:R-:W-:Y:S01]  /*6410*/  FFMA.FTZ R3, R50, R0, -R7 ;  /* 0x0000000032037223 */ /* 0x002fe20000010807 */
[----:B------:R-:W-:Y:S01]  /*6420*/  @!P1 HFMA2.BF16_V2 R50, -RZ.H0_H0, RZ.H0_H0, -R70.H0_H0 ;  /* 0x200000ffff329231 */ /* 0x000fe20000340946 */
[----:B------:R-:W-:Y:S02]  /*6430*/  SHF.R.U32.HI R2, RZ, 0x18, R15 ;  /* 0x00000018ff027819 */ /* 0x000fe4000001160f */
[----:B------:R1:W2:Y:S01]  /*6440*/  MUFU.EX2 R241, R3 ;  /* 0x0000000300f17308 */ /* 0x0002a20000000800 */
[----:B------:R-:W-:-:S02]  /*6450*/  @!P2 PRMT R68, R52, 0x5410, RZ ;  /* 0x000054103444a816 */ /* 0x000fc400000000ff */
[----:B------:R-:W-:Y:S02]  /*6460*/  @!P1 PRMT R70, R50, 0x5410, RZ ;  /* 0x0000541032469816 */ /* 0x000fe400000000ff */
[----:B------:R-:W-:Y:S02]  /*6470*/  ISETP.GE.U32.AND P2, PT, R194, R2, PT ;  /* 0x00000002c200720c */ /* 0x000fe40003f46070 */
[----:B------:R-:W-:Y:S02]  /*6480*/  FMNMX.FTZ R10, R126, R10, !PT ;  /* 0x0000000a7e0a7209 */ /* 0x000fe40007810000 */
[----:B------:R-:W-:Y:S02]  /*6490*/  @!P4 PRMT R71, R48, 0x5410, RZ ;  /* 0x000054103047c816 */ /* 0x000fe400000000ff */
[----:B------:R-:W-:Y:S02]  /*64a0*/  ISETP.GE.U32.AND P4, PT, R194, R21, PT ;  /* 0x00000015c200720c */ /* 0x000fe40003f86070 */
[----:B-1----:R-:W-:-:S02]  /*64b0*/  LOP3.LUT R3, R15, 0xff, RZ, 0xc0, !PT ;  /* 0x000000ff0f037812 */ /* 0x002fc400078ec0ff */
[----:B--2---:R-:W-:Y:S02]  /*64c0*/  F2FP.BF16.PACK_AB R8, R241, R242 ;  /* 0x000000f2f108723e */ /* 0x004fe400000010ff */
[----:B------:R-:W-:Y:S01]  /*64d0*/  ISETP.GE.U32.AND P1, PT, R194, R3, PT ;  /* 0x00000003c200720c */ /* 0x000fe20003f26070 */
[----:B------:R-:W-:Y:S01]  /*64e0*/  FFMA.FTZ R3, R66, R0, -R6 ;  /* 0x0000000042037223 */ /* 0x000fe20000010806 */
[C---:B------:R-:W-:Y:S02]  /*64f0*/  PRMT R67, R8.reuse, 0x7610, R67 ;  /* 0x0000761008437816 */ /* 0x040fe40000000043 */
[----:B------:R-:W-:Y:S01]  /*6500*/  PRMT R66, R8, 0x7632, R66 ;  /* 0x0000763208427816 */ /* 0x000fe20000000042 */
[----:B------:R1:W2:Y:S01]  /*6510*/  MUFU.EX2 R238, R3 ;  /* 0x0000000300ee7308 */ /* 0x0002a20000000800 */
[----:B------:R-:W-:Y:S02]  /*6520*/  LOP3.LUT R8, R29, 0xff, RZ, 0xc0, !PT ;  /* 0x000000ff1d087812 */ /* 0x000fe400078ec0ff */
[----:B------:R-:W-:Y:S01]  /*6530*/  PRMT R226, R67, 0x5410, R66 ;  /* 0x0000541043e27816 */ /* 0x000fe20000000042 */
[----:B------:R-:W-:-:S04]  /*6540*/  @!P3 HFMA2.BF16_V2 R54, -RZ.H0_H0, RZ.H0_H0, -R66.H0_H0 ;  /* 0x200000ffff36b231 */ /* 0x000fc80000340942 */
[----:B------:R-:W-:Y:S01]  /*6550*/  @!P1 HFMA2.BF16_V2 R53, -RZ.H0_H0, RZ.H0_H0, -R67.H0_H0 ;  /* 0x200000ffff359231 */ /* 0x000fe20000340943 */
[----:B------:R-:W-:-:S04]  /*6560*/  @!P3 PRMT R66, R54, 0x5410, RZ ;  /* 0x000054103642b816 */ /* 0x000fc800000000ff */
[----:B------:R-:W-:Y:S02]  /*6570*/  @!P1 PRMT R67, R53, 0x5410, RZ ;  /* 0x0000541035439816 */ /* 0x000fe400000000ff */
[----:B------:R-:W-:Y:S01]  /*6580*/  ISETP.GE.U32.AND P1, PT, R194, R8, PT ;  /* 0x00000008c200720c */ /* 0x000fe20003f26070 */
[----:B-1----:R-:W-:-:S05]  /*6590*/  IMAD.WIDE.U32 R2, R30, -0x2daee0ad, RZ ;  /* 0xd2511f531e027825 */ /* 0x002fca00078e00ff */
[C---:B------:R-:W-:Y:S02]  /*65a0*/  LOP3.LUT R11, R2.reuse, 0xff, RZ, 0xc0, !PT ;  /* 0x000000ff020b7812 */ /* 0x040fe400078ec0ff */
[----:B------:R-:W-:Y:S02]  /*65b0*/  LOP3.LUT R14, R2, 0xffff, RZ, 0xc0, !PT ;  /* 0x0000ffff020e7812 */ /* 0x000fe400078ec0ff */
[--C-:B------:R-:W-:Y:S02]  /*65c0*/  SHF.R.U32.HI R13, RZ, 0x10, R2.reuse ;  /* 0x00000010ff0d7819 */ /* 0x100fe40000011602 */
[----:B------:R-:W-:Y:S02]  /*65d0*/  SHF.R.U32.HI R12, RZ, 0x18, R2 ;  /* 0x00000018ff0c7819 */ /* 0x000fe40000011602 */
[----:B------:R-:W-:Y:S02]  /*65e0*/  FMNMX.FTZ R2, R138, R137, !PT ;  /* 0x000000898a027209 */ /* 0x000fe40007810000 */
[----:B------:R-:W-:Y:S01]  /*65f0*/  LOP3.LUT R8, R3, R252, R20, 0x96, !PT ;  /* 0x000000fc03087212 */ /* 0x000fe200078e9614 */
[----:B------:R-:W-:Y:S01]  /*6600*/  FADD.FTZ R20, R155, R154 ;  /* 0x0000009a9b147221 */ /* 0x000fe20000010000 */
[----:B------:R-:W-:-:S02]  /*6610*/  FMNMX.FTZ R3, R135, R2, !PT ;  /* 0x0000000287037209 */ /* 0x000fc40007810000 */
[----:B--2---:R-:W-:Y:S02]  /*6620*/  F2FP.BF16.PACK_AB R2, R239, R238 ;  /* 0x000000eeef02723e */ /* 0x004fe400000010ff */
[----:B------:R-:W-:Y:S02]  /*6630*/  FMNMX.FTZ R9, R134, R3, !PT ;  /* 0x0000000386097209 */ /* 0x000fe40007810000 */
[C---:B------:R-:W-:Y:S02]  /*6640*/  PRMT R65, R2.reuse, 0x7632, R65 ;  /* 0x0000763202417816 */ /* 0x040fe40000000041 */
[----:B------:R-:W-:Y:S01]  /*6650*/  PRMT R64, R2, 0x7610, R64 ;  /* 0x0000761002407816 */ /* 0x000fe20000000040 */
[----:B------:R-:W-:Y:S01]  /*6660*/  FFMA.FTZ R2, R81, R0, -R7 ;  /* 0x0000000051027223 */ /* 0x000fe20000010807 */
[----:B------:R-:W-:Y:S01]  /*6670*/  FMNMX.FTZ R3, R124, R10, !PT ;  /* 0x0000000a7c037209 */ /* 0x000fe20007810000 */
[----:B------:R-:W-:Y:S01]  /*6680*/  @!P2 HFMA2.BF16_V2 R55, -RZ.H0_H0, RZ.H0_H0, -R65.H0_H0 ;  /* 0x200000ffff37a231 */ /* 0x000fe20000340941 */
[----:B------:R-:W-:Y:S01]  /*6690*/  FMNMX.FTZ R100, R127, R9, !PT ;  /* 0x000000097f647209 */ /* 0x000fe20007810000 */
[----:B------:R1:W2:Y:S01]  /*66a0*/  MUFU.EX2 R240, R2 ;  /* 0x0000000200f07308 */ /* 0x0002a20000000800 */
[----:B------:R-:W-:-:S02]  /*66b0*/  SHF.R.U32.HI R9, RZ, 0x10, R15 ;  /* 0x00000010ff097819 */ /* 0x000fc4000001160f */
[----:B------:R-:W-:Y:S02]  /*66c0*/  FMNMX.FTZ R100, R125, R100, !PT ;  /* 0x000000647d647209 */ /* 0x000fe40007810000 */
[----:B------:R-:W-:Y:S02]  /*66d0*/  PRMT R224, R64, 0x5410, R65 ;  /* 0x0000541040e07816 */ /* 0x000fe40000000041 */
[----:B------:R-:W-:Y:S02]  /*66e0*/  FMNMX.FTZ R100, R123, R100, !PT ;  /* 0x000000647b647209 */ /* 0x000fe40007810000 */
[----:B------:R-:W-:Y:S02]  /*66f0*/  @!P2 PRMT R65, R55, 0x5410, RZ ;  /* 0x000054103741a816 */ /* 0x000fe400000000ff */
[----:B------:R-:W-:-:S04]  /*6700*/  FMNMX.FTZ R100, R122, R100, !PT ;  /* 0x000000647a647209 */ /* 0x000fc80007810000 */
[----:B------:R-:W-:Y:S02]  /*6710*/  FMNMX.FTZ R100, R119, R100, !PT ;  /* 0x0000006477647209 */ /* 0x000fe40007810000 */
[----:B-1----:R-:W-:Y:S02]  /*6720*/  FMNMX.FTZ R2, R121, R3, !PT ;  /* 0x0000000379027209 */ /* 0x002fe40007810000 */
[----:B------:R-:W-:Y:S02]  /*6730*/  LOP3.LUT R3, R9, 0xff, RZ, 0xc0, !PT ;  /* 0x000000ff09037812 */ /* 0x000fe400078ec0ff */
[----:B------:R-:W-:Y:S02]  /*6740*/  FMNMX.FTZ R2, R120, R2, !PT ;  /* 0x0000000278027209 */ /* 0x000fe40007810000 */
[----:B------:R-:W-:Y:S02]  /*6750*/  SHF.R.U32.HI R9, RZ, 0x8, R31 ;  /* 0x00000008ff097819 */ /* 0x000fe4000001161f */
[----:B------:R-:W-:-:S02]  /*6760*/  FMNMX.FTZ R103, R116, R2, !PT ;  /* 0x0000000274677209 */ /* 0x000fc40007810000 */
[----:B------:R-:W-:Y:S02]  /*6770*/  LOP3.LUT R2, R9, 0xffff, RZ, 0xc0, !PT ;  /* 0x0000ffff09027812 */ /* 0x000fe400078ec0ff */
[----:B------:R-:W-:Y:S02]  /*6780*/  FMNMX.FTZ R103, R93, R103, !PT ;  /* 0x000000675d677209 */ /* 0x000fe40007810000 */
[----:B------:R-:W-:Y:S01]  /*6790*/  ISETP.GE.U32.AND P2, PT, R194, R2, PT ;  /* 0x00000002c200720c */ /* 0x000fe20003f46070 */
[----:B------:R-:W-:Y:S01]  /*67a0*/  FFMA.FTZ R2, R87, R0, -R6 ;  /* 0x0000000057027223 */ /* 0x000fe20000010806 */
[----:B------:R-:W-:Y:S02]  /*67b0*/  FMNMX.FTZ R103, R97, R103, !PT ;  /* 0x0000006761677209 */ /* 0x000fe40007810000 */
[----:B------:R-:W-:Y:S01]  /*67c0*/  FMNMX.FTZ R100, R117, R100, !PT ;  /* 0x0000006475647209 */ /* 0x000fe20007810000 */
[----:B------:R1:W-:Y:S01]  /*67d0*/  MUFU.EX2 R235, R2 ;  /* 0x0000000200eb7308 */ /* 0x0003e20000000800 */
[----:B------:R-:W-:-:S02]  /*67e0*/  FMNMX.FTZ R103, R113, R103, !PT ;  /* 0x0000006771677209 */ /* 0x000fc40007810000 */
[----:B------:R-:W-:Y:S02]  /*67f0*/  FMNMX.FTZ R100, R115, R100, !PT ;  /* 0x0000006473647209 */ /* 0x000fe40007810000 */
[----:B------:R-:W-:Y:S02]  /*6800*/  FMNMX.FTZ R103, R112, R103, !PT ;  /* 0x0000006770677209 */ /* 0x000fe40007810000 */
[----:B------:R-:W-:Y:S02]  /*6810*/  FMNMX.FTZ R100, R114, R100, !PT ;  /* 0x0000006472647209 */ /* 0x000fe40007810000 */
[----:B------:R-:W-:Y:S02]  /*6820*/  FMNMX.FTZ R103, R99, R103, !PT ;  /* 0x0000006763677209 */ /* 0x000fe40007810000 */
[----:B------:R-:W-:Y:S02]  /*6830*/  ISETP.GE.U32.AND P3, PT, R194, R3, PT ;  /* 0x00000003c200720c */ /* 0x000fe40003f66070 */
[----:B------:R-:W-:-:S02]  /*6840*/  FMNMX.FTZ R103, R98, R103, !PT ;  /* 0x0000006762677209 */ /* 0x000fc40007810000 */
[----:B------:R-:W-:Y:S01]  /*6850*/  FMNMX.FTZ R100, R111, R100, !PT ;  /* 0x000000646f647209 */ /* 0x000fe20007810000 */
[----:B-1----:R-:W-:Y:S01]  /*6860*/  FFMA.FTZ R2, R85, R0, -R6 ;  /* 0x0000000055027223 */ /* 0x002fe20000010806 */
[----:B------:R-:W-:Y:S02]  /*6870*/  FMNMX.FTZ R103, R96, R103, !PT ;  /* 0x0000006760677209 */ /* 0x000fe40007810000 */
[----:B--2---:R-:W-:Y:S01]  /*6880*/  F2FP.BF16.PACK_AB R3, R240, R237 ;  /* 0x000000edf003723e */ /* 0x004fe200000010ff */
[----:B------:R1:W2:Y:S01]  /*6890*/  MUFU.EX2 R186, R2 ;  /* 0x0000000200ba7308 */ /* 0x0002a20000000800 */
[----:B------:R-:W-:Y:S02]  /*68a0*/  FMNMX.FTZ R100, R110, R100, !PT ;  /* 0x000000646e647209 */ /* 0x000fe40007810000 */
[----:B------:R-:W-:Y:S01]  /*68b0*/  FMNMX.FTZ R103, R95, R103, !PT ;  /* 0x000000675f677209 */ /* 0x000fe20007810000 */
[----:B------:R-:W-:Y:S01]  /*68c0*/  @!P3 HFMA2.BF16_V2 R56, -RZ.H0_H0, RZ.H0_H0, -R64.H0_H0 ;  /* 0x200000ffff38b231 */ /* 0x000fe20000340940 */
[----:B------:R-:W-:-:S02]  /*68d0*/  PRMT R63, R3, 0x7610, R63 ;  /* 0x00007610033f7816 */ /* 0x000fc4000000003f */
[----:B------:R-:W-:Y:S01]  /*68e0*/  PRMT R62, R3, 0x7632, R62 ;  /* 0x00007632033e7816 */ /* 0x000fe2000000003e */
[--C-:B------:R-:W-:Y:S01]  /*68f0*/  FFMA.FTZ R3, R84, R0, -R7.reuse ;  /* 0x0000000054037223 */ /* 0x100fe20000010807 */
[----:B------:R-:W-:Y:S01]  /*6900*/  FMNMX.FTZ R100, R106, R100, !PT ;  /* 0x000000646a647209 */ /* 0x000fe20007810000 */
[----:B------:R-:W3:Y:S01]  /*6910*/  SHFL.BFLY PT, R10, R103, 0x2, 0x1f ;  /* 0x0c401f00670a7f89 */ /* 0x000ee200000e0000 */
[----:B------:R-:W-:Y:S01]  /*6920*/  @!P3 PRMT R64, R56, 0x5410, RZ ;  /* 0x000054103840b816 */ /* 0x000fe200000000ff */
[----:B------:R4:W-:Y:S01]  /*6930*/  MUFU.EX2 R250, R3 ;  /* 0x0000000300fa7308 */ /* 0x0009e20000000800 */
[----:B------:R-:W-:Y:S01]  /*6940*/  FMNMX.FTZ R100, R104, R100, !PT ;  /* 0x0000006468647209 */ /* 0x000fe20007810000 */
[----:B------:R-:W-:Y:S01]  /*6950*/  @!P2 HFMA2.BF16_V2 R58, -RZ.H0_H0, RZ.H0_H0, -R62.H0_H0 ;  /* 0x200000ffff3aa231 */ /* 0x000fe2000034093e */
[----:B------:R-:W-:Y:S01]  /*6960*/  ISETP.GE.U32.AND P3, PT, R194, R11, PT ;  /* 0x0000000bc200720c */ /* 0x000fe20003f66070 */
[-C--:B-1----:R-:W-:Y:S01]  /*6970*/  FFMA.FTZ R2, R86, R0.reuse, -R7 ;  /* 0x0000000056027223 */ /* 0x082fe20000010807 */
[----:B--2---:R-:W-:Y:S01]  /*6980*/  F2FP.BF16.PACK_AB R9, R186, R235 ;  /* 0x000000ebba09723e */ /* 0x004fe200000010ff */
[----:B------:R-:W1:Y:S01]  /*6990*/  SHFL.BFLY PT, R11, R100, 0x2, 0x1f ;  /* 0x0c401f00640b7f89 */ /* 0x000e6200000e0000 */
[----:B------:R-:W-:Y:S01]  /*69a0*/  PRMT R213, R63, 0x5410, R62 ;  /* 0x000054103fd57816 */ /* 0x000fe2000000003e */
[----:B------:R2:W5:Y:S01]  /*69b0*/  MUFU.EX2 R251, R2 ;  /* 0x0000000200fb7308 */ /* 0x0005620000000800 */
[C---:B------:R-:W-:Y:S01]  /*69c0*/  PRMT R61, R9.reuse, 0x7632, R61 ;  /* 0x00007632093d7816 */ /* 0x040fe2000000003d */
[----:B------:R-:W-:Y:S01]  /*69d0*/  @!P0 HFMA2.BF16_V2 R57, -RZ.H0_H0, RZ.H0_H0, -R63.H0_H0 ;  /* 0x200000ffff398231 */ /* 0x000fe2000034093f */
[----:B------:R-:W-:Y:S01]  /*69e0*/  PRMT R60, R9, 0x7610, R60 ;  /* 0x00007610093c7816 */ /* 0x000fe2000000003c */
[----:B------:R-:W-:Y:S01]  /*69f0*/  FFMA.FTZ R9, R88, R0, -R6 ;  /* 0x0000000058097223 */ /* 0x000fe20000010806 */
[----:B------:R-:W-:Y:S01]  /*6a00*/  @!P2 PRMT R62, R58, 0x5410, RZ ;  /* 0x000054103a3ea816 */ /* 0x000fe200000000ff */
[----:B------:R-:W-:Y:S01]  /*6a10*/  @!P4 HFMA2.BF16_V2 R59, -RZ.H0_H0, RZ.H0_H0, -R61.H0_H0 ;  /* 0x200000ffff3bc231 */ /* 0x000fe2000034093d */
[----:B------:R-:W-:Y:S01]  /*6a20*/  PRMT R208, R60, 0x5410, R61 ;  /* 0x000054103cd07816 */ /* 0x000fe2000000003d */
[----:B------:R-:W-:Y:S01]  /*6a30*/  @!P1 HFMA2.BF16_V2 R81, -RZ.H0_H0, RZ.H0_H0, -R60.H0_H0 ;  /* 0x200000ffff519231 */ /* 0x000fe2000034093c */
[----:B----4-:R-:W-:Y:S01]  /*6a40*/  LOP3.LUT R3, R8, 0xff, RZ, 0xc0, !PT ;  /* 0x000000ff08037812 */ /* 0x010fe200078ec0ff */
[----:B------:R-:W-:Y:S01]  /*6a50*/  MUFU.EX2 R248, R9 ;  /* 0x0000000900f87308 */ /* 0x000fe20000000800 */
[----:B------:R-:W-:-:S02]  /*6a60*/  @!P4 PRMT R61, R59, 0x5410, RZ ;  /* 0x000054103b3dc816 */ /* 0x000fc400000000ff */
[----:B------:R-:W-:Y:S01]  /*6a70*/  ISETP.GE.U32.AND P2, PT, R194, R3, PT ;  /* 0x00000003c200720c */ /* 0x000fe20003f46070 */
[----:B------:R-:W-:Y:S01]  /*6a80*/  FFMA.FTZ R3, R89, R0, -R6 ;  /* 0x0000000059037223 */ /* 0x000fe20000010806 */
[----:B---3--:R-:W-:Y:S02]  /*6a90*/  FMNMX.FTZ R103, R103, R10, !PT ;  /* 0x0000000a67677209 */ /* 0x008fe40007810000 */
[----:B--2---:R-:W-:Y:S01]  /*6aa0*/  LOP3.LUT R2, R8, 0xffff, RZ, 0xc0, !PT ;  /* 0x0000ffff08027812 */ /* 0x004fe200078ec0ff */
[----:B------:R2:W3:Y:S01]  /*6ab0*/  MUFU.EX2 R249, R3 ;  /* 0x0000000300f97308 */ /* 0x0004e20000000800 */
[----:B------:R-:W-:Y:S02]  /*6ac0*/  @!P1 PRMT R60, R81, 0x5410, RZ ;  /* 0x00005410513c9816 */ /* 0x000fe400000000ff */
[----:B------:R-:W-:Y:S02]  /*6ad0*/  SHF.R.U32.HI R2, RZ, 0x8, R2 ;  /* 0x00000008ff027819 */ /* 0x000fe40000011602 */
[----:B-1----:R-:W-:-:S02]  /*6ae0*/  FMNMX.FTZ R100, R100, R11, !PT ;  /* 0x0000000b64647209 */ /* 0x002fc40007810000 */
[----:B------:R-:W-:Y:S02]  /*6af0*/  LOP3.LUT R2, R2, 0xffff, RZ, 0xc0, !PT ;  /* 0x0000ffff02027812 */ /* 0x000fe400078ec0ff */
[----:B------:R-:W-:Y:S02]  /*6b00*/  @!P0 PRMT R63, R57, 0x5410, RZ ;  /* 0x00005410393f8816 */ /* 0x000fe400000000ff */
[----:B------:R-:W-:Y:S02]  /*6b10*/  ISETP.GE.U32.AND P4, PT, R194, R2, PT ;  /* 0x00000002c200720c */ /* 0x000fe40003f86070 */
[----:B-----5:R-:W-:Y:S02]  /*6b20*/  F2FP.BF16.PACK_AB R2, R250, R251 ;  /* 0x000000fbfa02723e */ /* 0x020fe400000010ff */
[----:B------:R-:W-:Y:S02]  /*6b30*/  ISETP.GE.U32.AND P0, PT, R194, R12, PT ;  /* 0x0000000cc200720c */ /* 0x000fe40003f06070 */
[----:B------:R-:W-:-:S02]  /*6b40*/  PRMT R59, R2, 0x7610, R59 ;  /* 0x00007610023b7816 */ /* 0x000fc4000000003b */
[----:B--2---:R-:W-:Y:S02]  /*6b50*/  LOP3.LUT R3, R13, 0xff, RZ, 0xc0, !PT ;  /* 0x000000ff0d037812 */ /* 0x004fe400078ec0ff */
[----:B------:R-:W-:Y:S01]  /*6b60*/  PRMT R58, R2, 0x7632, R58 ;  /* 0x00007632023a7816 */ /* 0x000fe2000000003a */
[----:B------:R-:W-:Y:S01]  /*6b70*/  @!P2 HFMA2.BF16_V2 R82, -RZ.H0_H0, RZ.H0_H0, -R59.H0_H0 ;  /* 0x200000ffff52a231 */ /* 0x000fe2000034093b */
[----:B------:R-:W-:Y:S02]  /*6b80*/  ISETP.GE.U32.AND P1, PT, R194, R3, PT ;  /* 0x00000003c200720c */ /* 0x000fe40003f26070 */
[----:B------:R-:W-:Y:S01]  /*6b90*/  SHF.R.U32.HI R2, RZ, 0x18, R8 ;  /* 0x00000018ff027819 */ /* 0x000fe20000011608 */
[----:B------:R-:W1:Y:S01]  /*6ba0*/  SHFL.BFLY PT, R3, R103, 0x1, 0x1f ;  /* 0x0c201f0067037f89 */ /* 0x000e6200000e0000 */
[----:B------:R-:W-:Y:S01]  /*6bb0*/  PRMT R199, R59, 0x5410, R58 ;  /* 0x000054103bc77816 */ /* 0x000fe2000000003a */
[----:B------:R-:W-:Y:S01]  /*6bc0*/  @!P4 HFMA2.BF16_V2 R83, -RZ.H0_H0, RZ.H0_H0, -R58.H0_H0 ;  /* 0x200000ffff53c231 */ /* 0x000fe2000034093a */
[----:B------:R-:W-:-:S02]  /*6bd0*/  @!P2 PRMT R59, R82, 0x5410, RZ ;  /* 0x00005410523ba816 */ /* 0x000fc400000000ff */
[----:B------:R-:W-:Y:S02]  /*6be0*/  ISETP.GE.U32.AND P2, PT, R194, R2, PT ;  /* 0x00000002c200720c */ /* 0x000fe40003f46070 */
[----:B------:R-:W-:Y:S02]  /*6bf0*/  SHF.R.U32.HI R2, RZ, 0x10, R8 ;  /* 0x00000010ff027819 */ /* 0x000fe40000011608 */
[----:B------:R-:W2:Y:S01]  /*6c00*/  SHFL.BFLY PT, R8, R100, 0x1, 0x1f ;  /* 0x0c201f0064087f89 */ /* 0x000ea200000e0000 */
[----:B------:R-:W-:Y:S02]  /*6c10*/  @!P4 PRMT R58, R83, 0x5410, RZ ;  /* 0x00005410533ac816 */ /* 0x000fe400000000ff */
[----:B------:R-:W-:-:S04]  /*6c20*/  LOP3.LUT R2, R2, 0xff, RZ, 0xc0, !PT ;  /* 0x000000ff02027812 */ /* 0x000fc800078ec0ff */
[----:B------:R-:W-:Y:S02]  /*6c30*/  ISETP.GE.U32.AND P4, PT, R194, R2, PT ;  /* 0x00000002c200720c */ /* 0x000fe40003f86070 */
[----:B---3--:R-:W-:-:S04]  /*6c40*/  F2FP.BF16.PACK_AB R2, R248, R249 ;  /* 0x000000f9f802723e */ /* 0x008fc800000010ff */
[C---:B------:R-:W-:Y:S02]  /*6c50*/  PRMT R57, R2.reuse, 0x7632, R57 ;  /* 0x0000763202397816 */ /* 0x040fe40000000039 */
[----:B------:R-:W-:Y:S02]  /*6c60*/  PRMT R56, R2, 0x7610, R56 ;  /* 0x0000761002387816 */ /* 0x000fe40000000038 */
[----:B-1----:R-:W-:Y:S01]  /*6c70*/  FMNMX.FTZ R103, R103, R3, !PT ;  /* 0x0000000367677209 */ /* 0x002fe20007810000 */
[----:B------:R-:W-:Y:S01]  /*6c80*/  @!P2 HFMA2.BF16_V2 R84, -RZ.H0_H0, RZ.H0_H0, -R57.H0_H0 ;  /* 0x200000ffff54a231 */ /* 0x000fe20000340939 */
[----:B------:R-:W-:Y:S01]  /*6c90*/  PRMT R197, R56, 0x5410, R57 ;  /* 0x0000541038c57816 */ /* 0x000fe20000000039 */
[----:B------:R-:W-:Y:S02]  /*6ca0*/  @!P4 HFMA2.BF16_V2 R85, -RZ.H0_H0, RZ.H0_H0, -R56.H0_H0 ;  /* 0x200000ffff55c231 */ /* 0x000fe40000340938 */
[----:B------:R-:W-:Y:S01]  /*6cb0*/  FMUL.FTZ R2, R0, R103 ;  /* 0x0000006700027220 */ /* 0x000fe20000410000 */
[----:B------:R-:W-:-:S02]  /*6cc0*/  @!P2 PRMT R57, R84, 0x5410, RZ ;  /* 0x000054105439a816 */ /* 0x000fc400000000ff */
[----:B--2---:R-:W-:Y:S02]  /*6cd0*/  FMNMX.FTZ R100, R100, R8, !PT ;  /* 0x0000000864647209 */ /* 0x004fe40007810000 */
[----:B------:R-:W-:Y:S02]  /*6ce0*/  FSETP.NEU.FTZ.AND P2, PT, R103, -INF , PT ;  /* 0xff8000006700780b */ /* 0x000fe40003f5d000 */
[----:B------:R-:W-:Y:S01]  /*6cf0*/  SHF.R.U32.HI R8, RZ, 0x8, R14 ;  /* 0x00000008ff087819 */ /* 0x000fe2000001160e */
[----:B------:R-:W-:Y:S01]  /*6d00*/  FMUL.FTZ R3, R0, R100 ;  /* 0x0000006400037220 */ /* 0x000fe20000410000 */
[----:B------:R-:W-:Y:S02]  /*6d10*/  FSEL R2, R2, RZ, P2 ;  /* 0x000000ff02027208 */ /* 0x000fe40001000000 */
[----:B------:R-:W-:Y:S02]  /*6d20*/  FSETP.NEU.FTZ.AND P2, PT, R100, -INF , PT ;  /* 0xff8000006400780b */ /* 0x000fe40003f5d000 */
[----:B------:R-:W-:Y:S01]  /*6d30*/  LOP3.LUT R8, R8, 0xffff, RZ, 0xc0, !PT ;  /* 0x0000ffff08087812 */ /* 0x000fe200078ec0ff */
[-CC-:B------:R-:W-:Y:S01]  /*6d40*/  FFMA.FTZ R105, R113, R0.reuse, -R2.reuse ;  /* 0x0000000071697223 */ /* 0x180fe20000010802 */
[----:B------:R-:W-:Y:S01]  /*6d50*/  FSEL R3, R3, RZ, P2 ;  /* 0x000000ff03037208 */ /* 0x000fe20001000000 */
[--C-:B------:R-:W-:Y:S01]  /*6d60*/  FFMA.FTZ R18, R136, R0, -R2.reuse ;  /* 0x0000000088127223 */ /* 0x100fe20000010802 */
[----:B------:R-:W-:Y:S01]  /*6d70*/  ISETP.GE.U32.AND P2, PT, R194, R8, PT ;  /* 0x00000008c200720c */ /* 0x000fe20003f46070 */
[-CC-:B------:R-:W-:Y:S01]  /*6d80*/  FFMA.FTZ R8, R91, R0.reuse, -R7.reuse ;  /* 0x000000005b087223 */ /* 0x180fe20000010807 */
[----:B------:R-:W-:Y:S01]  /*6d90*/  @!P4 PRMT R56, R85, 0x5410, RZ ;  /* 0x000054105538c816 */ /* 0x000fe200000000ff */
[-C--:B------:R-:W-:Y:S01]  /*6da0*/  FFMA.FTZ R7, R90, R0.reuse, -R7 ;  /* 0x000000005a077223 */ /* 0x080fe20000010807 */
[----:B------:R-:W-:Y:S01]  /*6db0*/  MUFU.EX2 R105, R105 ;  /* 0x0000006900697308 */ /* 0x000fe20000000800 */
[----:B------:R-:W-:-:S02]  /*6dc0*/  FFMA.FTZ R91, R116, R0, -R2 ;  /* 0x00000000745b7223 */ /* 0x000fc40000010802 */
[-CC-:B------:R-:W-:Y:S02]  /*6dd0*/  FFMA.FTZ R116, R99, R0.reuse, -R2.reuse ;  /* 0x0000000063747223 */ /* 0x180fe40000010802 */
[-CC-:B------:R-:W-:Y:S02]  /*6de0*/  FFMA.FTZ R19, R133, R0.reuse, -R2.reuse ;  /* 0x0000000085137223 */ /* 0x180fe40000010802 */
[-CC-:B------:R-:W-:Y:S01]  /*6df0*/  FFMA.FTZ R30, R132, R0.reuse, -R2.reuse ;  /* 0x00000000841e7223 */ /* 0x180fe20000010802 */
[----:B------:R1:W-:Y:S01]  /*6e00*/  MUFU.EX2 R246, R7 ;  /* 0x0000000700f67308 */ /* 0x0003e20000000800 */
[-CC-:B------:R-:W-:Y:S02]  /*6e10*/  FFMA.FTZ R31, R126, R0.reuse, -R2.reuse ;  /* 0x000000007e1f7223 */ /* 0x180fe40000010802 */
[-CC-:B------:R-:W-:Y:S02]  /*6e20*/  FFMA.FTZ R40, R124, R0.reuse, -R2.reuse ;  /* 0x000000007c287223 */ /* 0x180fe40000010802 */
[----:B------:R-:W-:-:S02]  /*6e30*/  FFMA.FTZ R41, R121, R0, -R2 ;  /* 0x0000000079297223 */ /* 0x000fc40000010802 */
[-CC-:B------:R-:W-:Y:S01]  /*6e40*/  FFMA.FTZ R88, R120, R0.reuse, -R2.reuse ;  /* 0x0000000078587223 */ /* 0x180fe20000010802 */
[----:B------:R2:W3:Y:S01]  /*6e50*/  MUFU.EX2 R247, R8 ;  /* 0x0000000800f77308 */ /* 0x0004e20000000800 */
[-CC-:B------:R-:W-:Y:S02]  /*6e60*/  FFMA.FTZ R93, R93, R0.reuse, -R2.reuse ;  /* 0x000000005d5d7223 */ /* 0x180fe40000010802 */
[-CC-:B------:R-:W-:Y:S02]  /*6e70*/  FFMA.FTZ R97, R97, R0.reuse, -R2.reuse ;  /* 0x0000000061617223 */ /* 0x180fe40000010802 */
[-CC-:B------:R-:W-:Y:S02]  /*6e80*/  FFMA.FTZ R112, R112, R0.reuse, -R2.reuse ;  /* 0x0000000070707223 */ /* 0x180fe40000010802 */
[-C--:B------:R-:W-:Y:S01]  /*6e90*/  FFMA.FTZ R118, R98, R0.reuse, -R2 ;  /* 0x0000000062767223 */ /* 0x080fe20000010802 */
[----:B------:R-:W-:Y:S01]  /*6ea0*/  MUFU.EX2 R88, R88 ;  /* 0x0000005800587308 */ /* 0x000fe20000000800 */
[----:B-1----:R-:W-:-:S02]  /*6eb0*/  FFMA.FTZ R7, R94, R0, -R6 ;  /* 0x000000005e077223 */ /* 0x002fc40000010806 */
[-C--:B------:R-:W-:Y:S02]  /*6ec0*/  FFMA.FTZ R6, R92, R0.reuse, -R6 ;  /* 0x000000005c067223 */ /* 0x080fe40000010806 */
[-CC-:B------:R-:W-:Y:S02]  /*6ed0*/  FFMA.FTZ R99, R96, R0.reuse, -R2.reuse ;  /* 0x0000000060637223 */ /* 0x180fe40000010802 */
[-C--:B------:R-:W-:Y:S01]  /*6ee0*/  FFMA.FTZ R113, R95, R0.reuse, -R2 ;  /* 0x000000005f717223 */ /* 0x080fe20000010802 */
[----:B------:R-:W-:Y:S01]  /*6ef0*/  MUFU.EX2 R245, R7 ;  /* 0x0000000700f57308 */ /* 0x000fe20000000800 */
[----:B--2---:R-:W-:Y:S01]  /*6f00*/  LOP3.LUT R8, R43, R153, R222, 0x96, !PT ;  /* 0x000000992b087212 */ /* 0x004fe200078e96de */
[-CC-:B------:R-:W-:Y:S01]  /*6f10*/  FFMA.FTZ R16, R138, R0.reuse, -R3.reuse ;  /* 0x000000008a107223 */ /* 0x180fe20000010803 */
[----:B---3--:R-:W-:Y:S01]  /*6f20*/  F2FP.BF16.PACK_AB R2, R246, R247 ;  /* 0x000000f7f602723e */ /* 0x008fe200000010ff */
[-CC-:B------:R-:W-:Y:S02]  /*6f30*/  FFMA.FTZ R17, R137, R0.reuse, -R3.reuse ;  /* 0x0000000089117223 */ /* 0x180fe40000010803 */
[-C--:B------:R-:W-:Y:S01]  /*6f40*/  FFMA.FTZ R21, R135, R0.reuse, -R3 ;  /* 0x0000000087157223 */ /* 0x080fe20000010803 */
[----:B------:R-:W-:Y:S01]  /*6f50*/  PRMT R55, R2, 0x7610, R55 ;  /* 0x0000761002377816 */ /* 0x000fe20000000037 */
[----:B------:R-:W1:Y:S01]  /*6f60*/  MUFU.EX2 R244, R6 ;  /* 0x0000000600f47308 */ /* 0x000e620000000800 */
[-CC-:B------:R-:W-:Y:S01]  /*6f70*/  FFMA.FTZ R29, R134, R0.reuse, -R3.reuse ;  /* 0x00000000861d7223 */ /* 0x180fe20000010803 */
[----:B------:R-:W-:Y:S01]  /*6f80*/  PRMT R54, R2, 0x7632, R54 ;  /* 0x0000763202367816 */ /* 0x000fe20000000036 */
[-CC-:B------:R-:W-:Y:S01]  /*6f90*/  FFMA.FTZ R32, R127, R0.reuse, -R3.reuse ;  /* 0x000000007f207223 */ /* 0x180fe20000010803 */
[----:B------:R-:W-:Y:S01]  /*6fa0*/  @!P3 HFMA2.BF16_V2 R86, -RZ.H0_H0, RZ.H0_H0, -R55.H0_H0 ;  /* 0x200000ffff56b231 */ /* 0x000fe20000340937 */
[-CC-:B------:R-:W-:Y:S01]  /*6fb0*/  FFMA.FTZ R33, R125, R0.reuse, -R3.reuse ;  /* 0x000000007d217223 */ /* 0x180fe20000010803 */
[----:B------:R-:W-:Y:S01]  /*6fc0*/  PRMT R196, R55, 0x5410, R54 ;  /* 0x0000541037c47816 */ /* 0x000fe20000000036 */
[-CC-:B------:R-:W-:Y:S01]  /*6fd0*/  FFMA.FTZ R81, R123, R0.reuse, -R3.reuse ;  /* 0x000000007b517223 */ /* 0x180fe20000010803 */
[----:B------:R-:W-:Y:S01]  /*6fe0*/  @!P2 HFMA2.BF16_V2 R98, -RZ.H0_H0, RZ.H0_H0, -R54.H0_H0 ;  /* 0x200000ffff62a231 */ /* 0x000fe20000340936 */
[-CC-:B------:R-:W-:Y:S01]  /*6ff0*/  FFMA.FTZ R82, R122, R0.reuse, -R3.reuse ;  /* 0x000000007a527223 */ /* 0x180fe20000010803 */
[----:B------:R-:W-:Y:S01]  /*7000*/  MUFU.EX2 R16, R16 ;  /* 0x0000001000107308 */ /* 0x000fe20000000800 */
[-CC-:B------:R-:W-:Y:S01]  /*7010*/  FFMA.FTZ R90, R119, R0.reuse, -R3.reuse ;  /* 0x00000000775a7223 */ /* 0x180fe20000010803 */
[----:B------:R-:W-:Y:S01]  /*7020*/  @!P3 PRMT R55, R86, 0x5410, RZ ;  /* 0x000054105637b816 */ /* 0x000fe200000000ff */
[-CC-:B------:R-:W-:Y:S01]  /*7030*/  FFMA.FTZ R92, R117, R0.reuse, -R3.reuse ;  /* 0x00000000755c7223 */ /* 0x180fe20000010803 */
[----:B------:R-:W-:Y:S01]  /*7040*/  @!P2 PRMT R54, R98, 0x5410, RZ ;  /* 0x000054106236a816 */ /* 0x000fe200000000ff */
[----:B------:R-:W-:-:S02]  /*7050*/  FFMA.FTZ R94, R115, R0, -R3 ;  /* 0x00000000735e7223 */ /* 0x000fc40000010803 */
[-CC-:B------:R-:W-:Y:S01]  /*7060*/  FFMA.FTZ R95, R114, R0.reuse, -R3.reuse ;  /* 0x00000000725f7223 */ /* 0x180fe20000010803 */
[----:B------:R-:W2:Y:S01]  /*7070*/  MUFU.EX2 R17, R17 ;  /* 0x0000001100117308 */ /* 0x000ea20000000800 */
[-CC-:B------:R-:W-:Y:S02]  /*7080*/  FFMA.FTZ R96, R111, R0.reuse, -R3.reuse ;  /* 0x000000006f607223 */ /* 0x180fe40000010803 */
[-CC-:B------:R-:W-:Y:S02]  /*7090*/  FFMA.FTZ R110, R110, R0.reuse, -R3.reuse ;  /* 0x000000006e6e7223 */ /* 0x180fe40000010803 */
[-CC-:B------:R-:W-:Y:S02]  /*70a0*/  FFMA.FTZ R106, R106, R0.reuse, -R3.reuse ;  /* 0x000000006a6a7223 */ /* 0x180fe40000010803 */
[----:B------:R-:W-:Y:S01]  /*70b0*/  FFMA.FTZ R104, R104, R0, -R3 ;  /* 0x0000000068687223 */ /* 0x000fe20000010803 */
[----:B-1----:R-:W-:Y:S01]  /*70c0*/  F2FP.BF16.PACK_AB R0, R244, R245 ;  /* 0x000000f5f400723e */ /* 0x002fe200000010ff */
[----:B------:R-:W-:Y:S01]  /*70d0*/  IMAD.WIDE.U32 R6, R129, -0x2daee0ad, RZ ;  /* 0xd2511f5381067825 */ /* 0x000fe200078e00ff */
[----:B------:R-:W-:Y:S02]  /*70e0*/  MUFU.EX2 R21, R21 ;  /* 0x0000001500157308 */ /* 0x000fe40000000800 */
[----:B------:R-:W-:Y:S01]  /*70f0*/  PRMT R53, R0, 0x7610, R53 ;  /* 0x0000761000357816 */ /* 0x000fe20000000035 */
[----:B------:R-:W-:Y:S01]  /*7100*/  IMAD.WIDE.U32 R8, R8, -0x326172a9, RZ ;  /* 0xcd9e8d5708087825 */ /* 0x000fe200078e00ff */
[----:B------:R-:W-:-:S02]  /*7110*/  PRMT R52, R0, 0x7632, R52 ;  /* 0x0000763200347816 */ /* 0x000fc40000000034 */
[----:B------:R-:W-:Y:S01]  /*7120*/  LOP3.LUT R2, R7, R190, R42, 0x96, !PT ;  /* 0x000000be07027212 */ /* 0x000fe200078e962a */
[----:B------:R-:W-:Y:S01]  /*7130*/  @!P1 HFMA2.BF16_V2 R89, -RZ.H0_H0, RZ.H0_H0, -R53.H0_H0 ;  /* 0x200000ffff599231 */ /* 0x000fe20000340935 */
[CC--:B------:R-:W-:Y:S01]  /*7140*/  LOP3.LUT R0, R9.reuse, R200.reuse, R158, 0x96, !PT ;  /* 0x000000c809007212 */ /* 0x0c0fe200078e969e */
[----:B------:R-:W-:Y:S01]  /*7150*/  @!P0 HFMA2.BF16_V2 R87, -RZ.H0_H0, RZ.H0_H0, -R52.H0_H0 ;  /* 0x200000ffff578231 */ /* 0x000fe20000340934 */
[----:B------:R-:W-:Y:S01]  /*7160*/  LOP3.LUT R28, R9, R200, R28, 0x96, !PT ;  /* 0x000000c8091c7212 */ /* 0x000fe200078e961c */
[----:B------:R-:W-:Y:S01]  /*7170*/  IMAD.WIDE.U32 R2, R2, -0x326172a9, RZ ;  /* 0xcd9e8d5702027825 */ /* 0x000fe200078e00ff */
[----:B------:R-:W-:Y:S01]  /*7180*/  LOP3.LUT R9, R25, R227, R26, 0x96, !PT ;  /* 0x000000e319097212 */ /* 0x000fe200078e961a */
[----:B------:R-:W-:Y:S01]  /*7190*/  MUFU.EX2 R98, R29 ;  /* 0x0000001d00627308 */ /* 0x000fe20000000800 */
[----:B------:R-:W-:Y:S01]  /*71a0*/  PRMT R155, R53, 0x5410, R52 ;  /* 0x00005410359b7816 */ /* 0x000fe20000000034 */
[----:B------:R-:W-:Y:S01]  /*71b0*/  IMAD.WIDE.U32 R48, R0, -0x2daee0ad, RZ ;  /* 0xd2511f5300307825 */ /* 0x000fe200078e00ff */
[----:B------:R-:W-:-:S02]  /*71c0*/  LOP3.LUT R10, R3, R203, R8, 0x96, !PT ;  /* 0x000000cb030a7212 */ /* 0x000fc400078e9608 */
[----:B------:R-:W-:Y:S01]  /*71d0*/  @!P1 PRMT R53, R89, 0x5410, RZ ;  /* 0x0000541059359816 */ /* 0x000fe200000000ff */
[----:B------:R-:W-:Y:S01]  /*71e0*/  IMAD.WIDE.U32 R14, R9, -0x2daee0ad, RZ ;  /* 0xd2511f53090e7825 */ /* 0x000fe200078e00ff */
[----:B------:R-:W-:Y:S01]  /*71f0*/  LOP3.LUT R6, R49, R202, R6, 0x96, !PT ;  /* 0x000000ca31067212 */ /* 0x000fe200078e9606 */
[----:B------:R-:W-:Y:S01]  /*7200*/  MUFU.EX2 R32, R32 ;  /* 0x0000002000207308 */ /* 0x000fe20000000800 */
[----:B------:R-:W-:Y:S01]  /*7210*/  @!P0 PRMT R52, R87, 0x5410, RZ ;  /* 0x0000541057348816 */ /* 0x000fe200000000ff */
[----:B------:R-:W-:-:S04]  /*7220*/  IMAD.WIDE.U32 R10, R10, -0x2daee0ad, RZ ;  /* 0xd2511f530a0a7825 */ /* 0x000fc800078e00ff */
[----:B------:R-:W-:Y:S01]  /*7230*/  IMAD.WIDE.U32 R6, R6, -0x326172a9, RZ ;  /* 0xcd9e8d5706067825 */ /* 0x000fe200078e00ff */
[----:B------:R-:W-:Y:S01]  /*7240*/  LOP3.LUT R3, R11, R228, R48, 0x96, !PT ;  /* 0x000000e40b037212 */ /* 0x000fe200078e9630 */
[----:B------:R-:W-:Y:S03]  /*7250*/  MUFU.EX2 R33, R33 ;  /* 0x0000002100217308 */ /* 0x000fe60000000800 */
[----:B------:R-:W-:Y:S01]  /*7260*/  LOP3.LUT R12, R7, R227, R2, 0x96, !PT ;  /* 0x000000e3070c7212 */ /* 0x000fe200078e9602 */
[----:B------:R-:W-:-:S04]  /*7270*/  IMAD.WIDE.U32 R2, R3, -0x326172a9, RZ ;  /* 0xcd9e8d5703027825 */ /* 0x000fc800078e00ff */
[----:B------:R-:W-:Y:S01]  /*7280*/  IMAD.WIDE.U32 R12, R12, -0x2daee0ad, RZ ;  /* 0xd2511f530c0c7825 */ /* 0x000fe200078e00ff */
[-C--:B------:R-:W-:Y:S01]  /*7290*/  LOP3.LUT R11, R3, R230.reuse, R6, 0x96, !PT ;  /* 0x000000e6030b7212 */ /* 0x080fe200078e9606 */
[----:B------:R-:W-:Y:S01]  /*72a0*/  MUFU.EX2 R178, R82 ;  /* 0x0000005200b27308 */ /* 0x000fe20000000800 */
[----:B------:R-:W-:Y:S02]  /*72b0*/  LOP3.LUT R3, R27, R203, R214, 0x96, !PT ;  /* 0x000000cb1b037212 */ /* 0x000fe400078e96d6 */
[----:B------:R-:W-:Y:S01]  /*72c0*/  LOP3.LUT R6, R13, R229, R10, 0x96, !PT ;  /* 0x000000e50d067212 */ /* 0x000fe200078e960a */
[----:B------:R-:W-:Y:S01]  /*72d0*/  FADD.FTZ R13, R165, R20 ;  /* 0x00000014a50d7221 */ /* 0x000fe20000010000 */
[----:B------:R-:W-:-:S03]  /*72e0*/  LOP3.LUT R27, R23, R230, R24, 0x96, !PT ;  /* 0x000000e6171b7212 */ /* 0x000fc600078e9618 */
[----:B------:R-:W-:Y:S01]  /*72f0*/  IMAD.WIDE.U32 R6, R6, -0x326172a9, RZ ;  /* 0xcd9e8d5706067825 */ /* 0x000fe200078e00ff */
[----:B------:R1:W-:Y:S04]  /*7300*/  MUFU.EX2 R10, R18 ;  /* 0x00000012000a7308 */ /* 0x0003e80000000800 */
[----:B------:R-:W-:Y:S01]  /*7310*/  LOP3.LUT R0, R7, R231, R2, 0x96, !PT ;  /* 0x000000e707007212 */ /* 0x000fe200078e9602 */
[----:B------:R-:W-:-:S03]  /*7320*/  IMAD R2, R3, -0x2daee0ad, RZ ;  /* 0xd2511f5303027824 */ /* 0x000fc600078e02ff */
[----:B------:R-:W-:Y:S01]  /*7330*/  LOP3.LUT R3, R0, 0xff, RZ, 0xc0, !PT ;  /* 0x000000ff00037812 */ /* 0x000fe200078ec0ff */
[----:B------:R-:W-:Y:S01]  /*7340*/  MUFU.EX2 R176, R90 ;  /* 0x0000005a00b07308 */ /* 0x000fe20000000800 */
[----:B------:R-:W-:Y:S02]  /*7350*/  LOP3.LUT R2, R15, R229, R2, 0x96, !PT ;  /* 0x000000e50f027212 */ /* 0x000fe400078e9602 */
[----:B------:R-:W-:Y:S02]  /*7360*/  ISETP.GE.U32.AND P4, PT, R194, R3, PT ;  /* 0x00000003c200720c */ /* 0x000fe40003f86070 */
[----:B------:R-:W-:Y:S01]  /*7370*/  LOP3.LUT R9, R0, 0xffff, RZ, 0xc0, !PT ;  /* 0x0000ffff00097812 */ /* 0x000fe200078ec0ff */
[----:B------:R-:W-:Y:S02]  /*7380*/  IMAD.WIDE.U32 R2, R2, -0x326172a9, RZ ;  /* 0xcd9e8d5702027825 */ /* 0x000fe400078e00ff */
[----:B------:R-:W-:Y:S01]  /*7390*/  MUFU.EX2 R177, R92 ;  /* 0x0000005c00b17308 */ /* 0x000fe20000000800 */
[----:B------:R-:W-:Y:S01]  /*73a0*/  SHF.R.U32.HI R9, RZ, 0x8, R9 ;  /* 0x00000008ff097819 */ /* 0x000fe20000011609 */
[----:B-1----:R-:W-:Y:S01]  /*73b0*/  FADD.FTZ R18, R172, R13 ;  /* 0x0000000dac127221 */ /* 0x002fe20000010000 */
[----:B------:R-:W-:-:S02]  /*73c0*/  LOP3.LUT R15, R3, R231, R22, 0x96, !PT ;  /* 0x000000e7030f7212 */ /* 0x000fc400078e9616 */
[C---:B------:R-:W-:Y:S02]  /*73d0*/  LOP3.LUT R22, R2.reuse, 0xffff, RZ, 0xc0, !PT ;  /* 0x0000ffff02167812 */ /* 0x040fe400078ec0ff */
[----:B------:R-:W-:Y:S01]  /*73e0*/  LOP3.LUT R25, R2, 0xff, RZ, 0xc0, !PT ;  /* 0x000000ff02197812 */ /* 0x000fe200078ec0ff */
[----:B------:R-:W-:Y:S01]  /*73f0*/  MUFU.EX2 R158, R93 ;  /* 0x0000005d009e7308 */ /* 0x000fe20000000800 */
[--C-:B------:R-:W-:Y:S02]  /*7400*/  SHF.R.U32.HI R24, RZ, 0x10, R2.reuse ;  /* 0x00000010ff187819 */ /* 0x100fe40000011602 */
[----:B------:R-:W-:Y:S02]  /*7410*/  SHF.R.U32.HI R23, RZ, 0x18, R2 ;  /* 0x00000018ff177819 */ /* 0x000fe40000011602 */
[--C-:B------:R-:W-:Y:S02]  /*7420*/  SHF.R.U32.HI R2, RZ, 0x10, R0.reuse ;  /* 0x00000010ff027819 */ /* 0x100fe40000011600 */
[----:B------:R-:W-:Y:S01]  /*7430*/  SHF.R.U32.HI R0, RZ, 0x18, R0 ;  /* 0x00000018ff007819 */ /* 0x000fe20000011600 */
[----:B------:R-:W-:Y:S01]  /*7440*/  MUFU.EX2 R97, R97 ;  /* 0x0000006100617308 */ /* 0x000fe20000000800 */
[----:B------:R-:W-:-:S02]  /*7450*/  LOP3.LUT R2, R2, 0xff, RZ, 0xc0, !PT ;  /* 0x000000ff02027812 */ /* 0x000fc400078ec0ff */
[----:B------:R-:W-:Y:S02]  /*7460*/  LOP3.LUT R9, R9, 0xffff, RZ, 0xc0, !PT ;  /* 0x0000ffff09097812 */ /* 0x000fe400078ec0ff */
[C---:B------:R-:W-:Y:S02]  /*7470*/  ISETP.GE.U32.AND P2, PT, R194.reuse, R2, PT ;  /* 0x00000002c200720c */ /* 0x040fe40003f46070 */
[----:B------:R-:W-:Y:S01]  /*7480*/  ISETP.GE.U32.AND P1, PT, R194, R0, PT ;  /* 0x00000000c200720c */ /* 0x000fe20003f26070 */
[----:B------:R-:W1:Y:S01]  /*7490*/  MUFU.EX2 R2, R19 ;  /* 0x0000001300027308 */ /* 0x000e620000000800 */
[----:B------:R-:W-:Y:S02]  /*74a0*/  LOP3.LUT R0, R6, 0xff, RZ, 0xc0, !PT ;  /* 0x000000ff06007812 */ /* 0x000fe400078ec0ff */
[----:B------:R-:W-:Y:S01]  /*74b0*/  ISETP.GE.U32.AND P0, PT, R194, R9, PT ;  /* 0x00000009c200720c */ /* 0x000fe20003f06070 */
[----:B------:R-:W-:Y:S01]  /*74c0*/  FADD.FTZ R9, R170, R169 ;  /* 0x000000a9aa097221 */ /* 0x000fe20000010000 */
[----:B------:R-:W-:Y:S01]  /*74d0*/  ISETP.GE.U32.AND P3, PT, R194, R0, PT ;  /* 0x00000000c200720c */ /* 0x000fe20003f66070 */
[----:B------:R-:W-:Y:S01]  /*74e0*/  IMAD.MOV.U32 R170, RZ, RZ, R186 ;  /* 0x000000ffffaa7224 */ /* 0x000fe200078e00ba */
[----:B--2---:R-:W-:Y:S01]  /*74f0*/  F2FP.BF16.PACK_AB R0, R17, R16 ;  /* 0x000000101100723e */ /* 0x004fe200000010ff */
[----:B------:R-:W-:Y:S01]  /*7500*/  FADD.FTZ R17, R16, R17 ;  /* 0x0000001110117221 */ /* 0x000fe20000010000 */
[----:B------:R-:W-:Y:S01]  /*7510*/  LOP3.LUT R3, R6, 0xffff, RZ, 0xc0, !PT ;  /* 0x0000ffff06037812 */ /* 0x000fe200078ec0ff */
[----:B------:R-:W-:Y:S01]  /*7520*/  MUFU.EX2 R169, R81 ;  /* 0x0000005100a97308 */ /* 0x000fe20000000800 */
[----:B------:R-:W-:-:S02]  /*7530*/  PRMT R26, R0, 0x7610, R26 ;  /* 0x00007610001a7816 */ /* 0x000fc4000000001a */
[----:B------:R-:W-:Y:S02]  /*7540*/  PRMT R20, R0, 0x7632, R20 ;  /* 0x0000763200147816 */ /* 0x000fe40000000014 */
[----:B------:R-:W-:Y:S01]  /*7550*/  SHF.R.U32.HI R0, RZ, 0x8, R3 ;  /* 0x00000008ff007819 */ /* 0x000fe20000011603 */
[----:B-1----:R-:W-:Y:S01]  /*7560*/  FADD.FTZ R16, R10, R2 ;  /* 0x000000020a107221 */ /* 0x002fe20000010000 */
[----:B------:R-:W-:Y:S01]  /*7570*/  F2FP.BF16.PACK_AB R2, R2, R10 ;  /* 0x0000000a0202723e */ /* 0x000fe200000010ff */
[----:B------:R-:W-:Y:S01]  /*7580*/  @!P4 HFMA2.BF16_V2 R111, -RZ.H0_H0, RZ.H0_H0, -R26.H0_H0 ;  /* 0x200000ffff6fc231 */ /* 0x000fe2000034091a */
[--C-:B------:R-:W-:Y:S01]  /*7590*/  SHF.R.U32.HI R7, RZ, 0x10, R6.reuse ;  /* 0x00000010ff077819 */ /* 0x100fe20000011606 */
[----:B------:R-:W-:Y:S01]  /*75a0*/  @!P0 HFMA2.BF16_V2 R114, -RZ.H0_H0, RZ.H0_H0, -R20.H0_H0 ;  /* 0x200000ffff728231 */ /* 0x000fe20000340914 */
[----:B------:R-:W-:Y:S01]  /*75b0*/  SHF.R.U32.HI R6, RZ, 0x18, R6 ;  /* 0x00000018ff067819 */ /* 0x000fe20000011606 */
[----:B------:R-:W1:Y:S01]  /*75c0*/  MUFU.EX2 R10, R30 ;  /* 0x0000001e000a7308 */ /* 0x000e620000000800 */
[----:B------:R-:W-:Y:S01]  /*75d0*/  PRMT R38, R2, 0x7610, R38 ;  /* 0x0000761002267816 */ /* 0x000fe20000000026 */
[----:B------:R-:W-:Y:S01]  /*75e0*/  FADD.FTZ R19, R168, R9 ;  /* 0x00000009a8137221 */ /* 0x000fe20000010000 */
[----:B------:R-:W-:Y:S01]  /*75f0*/  PRMT R37, R2, 0x7632, R37 ;  /* 0x0000763202257816 */ /* 0x000fe20000000025 */
[----:B------:R-:W-:Y:S01]  /*7600*/  IMAD.WIDE.U32 R2, R11, -0x2daee0ad, RZ ;  /* 0xd2511f530b027825 */ /* 0x000fe200078e00ff */
[----:B------:R-:W-:Y:S01]  /*7610*/  LOP3.LUT R0, R0, 0xffff, RZ, 0xc0, !PT ;  /* 0x0000ffff00007812 */ /* 0x000fe200078ec0ff */
[----:B------:R-:W-:Y:S01]  /*7620*/  @!P2 HFMA2.BF16_V2 R117, -RZ.H0_H0, RZ.H0_H0, -R38.H0_H0 ;  /* 0x200000ffff75a231 */ /* 0x000fe20000340926 */
[----:B------:R-:W-:Y:S01]  /*7630*/  PRMT R124, R26, 0x5410, R20 ;  /* 0x000054101a7c7816 */ /* 0x000fe20000000014 */
[----:B------:R-:W2:Y:S01]  /*7640*/  MUFU.EX2 R11, R31 ;  /* 0x0000001f000b7308 */ /* 0x000ea20000000800 */
[----:B------:R-:W-:Y:S01]  /*7650*/  @!P4 PRMT R26, R111, 0x5410, RZ ;  /* 0x000054106f1ac816 */ /* 0x000fe200000000ff */
[----:B------:R-:W-:Y:S01]  /*7660*/  @!P1 HFMA2.BF16_V2 R119, -RZ.H0_H0, RZ.H0_H0, -R37.H0_H0 ;  /* 0x200000ffff779231 */ /* 0x000fe20000340925 */
[----:B------:R-:W-:-:S02]  /*7670*/  ISETP.GE.U32.AND P4, PT, R194, R6, PT ;  /* 0x00000006c200720c */ /* 0x000fc40003f86070 */
[----:B------:R-:W-:Y:S02]  /*7680*/  @!P0 PRMT R20, R114, 0x5410, RZ ;  /* 0x0000541072148816 */ /* 0x000fe400000000ff */
[----:B------:R-:W-:Y:S01]  /*7690*/  ISETP.GE.U32.AND P0, PT, R194, R0, PT ;  /* 0x00000000c200720c */ /* 0x000fe20003f06070 */
[----:B-1----:R-:W-:Y:S01]  /*76a0*/  FADD.FTZ R9, R10, R16 ;  /* 0x000000100a097221 */ /* 0x002fe20000010000 */
[----:B------:R-:W-:Y:S01]  /*76b0*/  F2FP.BF16.PACK_AB R6, R98, R21 ;  /* 0x000000156206723e */ /* 0x000fe200000010ff */
[----:B------:R-:W-:Y:S01]  /*76c0*/  FADD.FTZ R21, R21, R17 ;  /* 0x0000001115157221 */ /* 0x000fe20000010000 */
[----:B------:R-:W-:Y:S01]  /*76d0*/  LOP3.LUT R0, R3, R252, R12, 0x96, !PT ;  /* 0x000000fc03007212 */ /* 0x000fe200078e960c */
[----:B------:R-:W-:Y:S01]  /*76e0*/  MUFU.EX2 R30, R40 ;  /* 0x00000028001e7308 */ /* 0x000fe20000000800 */
[C---:B------:R-:W-:Y:S02]  /*76f0*/  PRMT R51, R6.reuse, 0x7610, R51 ;  /* 0x0000761006337816 */ /* 0x040fe40000000033 */
[----:B------:R-:W-:Y:S01]  /*7700*/  PRMT R50, R6, 0x7632, R50 ;  /* 0x0000763206327816 */ /* 0x000fe20000000032 */
[----:B--2---:R-:W-:Y:S01]  /*7710*/  FADD.FTZ R17, R11, R9 ;  /* 0x000000090b117221 */ /* 0x004fe20000010000 */
[----:B------:R-:W-:Y:S01]  /*7720*/  SHF.R.U32.HI R6, RZ, 0x10, R0 ;  /* 0x00000010ff067819 */ /* 0x000fe20000011600 */
[----:B------:R-:W-:Y:S01]  /*7730*/  @!P3 HFMA2.BF16_V2 R120, -RZ.H0_H0, RZ.H0_H0, -R51.H0_H0 ;  /* 0x200000ffff78b231 */ /* 0x000fe20000340933 */
[----:B------:R-:W-:Y:S01]  /*7740*/  PRMT R115, R38, 0x5410, R37 ;  /* 0x0000541026737816 */ /* 0x000fe20000000025 */
[----:B------:R-:W-:Y:S01]  /*7750*/  @!P0 HFMA2.BF16_V2 R121, -RZ.H0_H0, RZ.H0_H0, -R50.H0_H0 ;  /* 0x200000ffff798231 */ /* 0x000fe20000340932 */
[----:B------:R-:W-:Y:S01]  /*7760*/  LOP3.LUT R6, R6, 0xff, RZ, 0xc0, !PT ;  /* 0x000000ff06067812 */ /* 0x000fe200078ec0ff */
[----:B------:R-:W1:Y:S01]  /*7770*/  MUFU.EX2 R31, R41 ;  /* 0x00000029001f7308 */ /* 0x000e620000000800 */
[----:B------:R-:W-:-:S02]  /*7780*/  LOP3.LUT R7, R7, 0xff, RZ, 0xc0, !PT ;  /* 0x000000ff07077812 */ /* 0x000fc400078ec0ff */
[----:B------:R-:W-:Y:S02]  /*7790*/  @!P1 PRMT R37, R119, 0x5410, RZ ;  /* 0x0000541077259816 */ /* 0x000fe400000000ff */
[----:B------:R-:W-:Y:S02]  /*77a0*/  ISETP.GE.U32.AND P1, PT, R194, R6, PT ;  /* 0x00000006c200720c */ /* 0x000fe40003f26070 */
[----:B------:R-:W-:Y:S01]  /*77b0*/  @!P2 PRMT R38, R117, 0x5410, RZ ;  /* 0x000054107526a816 */ /* 0x000fe200000000ff */
[----:B------:R-:W2:Y:S01]  /*77c0*/  MUFU.EX2 R168, R91 ;  /* 0x0000005b00a87308 */ /* 0x000ea20000000800 */
[----:B------:R-:W-:Y:S02]  /*77d0*/  LOP3.LUT R6, R0, 0xff, RZ, 0xc0, !PT ;  /* 0x000000ff00067812 */ /* 0x000fe400078ec0ff */
[----:B------:R-:W-:Y:S02]  /*77e0*/  ISETP.GE.U32.AND P2, PT, R194, R7, PT ;  /* 0x00000007c200720c */ /* 0x000fe40003f46070 */
[----:B------:R-:W-:-:S02]  /*77f0*/  PRMT R114, R51, 0x5410, R50 ;  /* 0x0000541033727816 */ /* 0x000fc40000000032 */
[----:B------:R-:W-:Y:S01]  /*7800*/  @!P3 PRMT R51, R120, 0x5410, RZ ;  /* 0x000054107833b816 */ /* 0x000fe200000000ff */
[----:B------:R-:W-:Y:S01]  /*7810*/  MUFU.EX2 R225, R94 ;  /* 0x0000005e00e17308 */ /* 0x000fe20000000800 */
[----:B------:R-:W-:Y:S02]  /*7820*/  ISETP.GE.U32.AND P3, PT, R194, R6, PT ;  /* 0x00000006c200720c */ /* 0x000fe40003f66070 */
[----:B------:R-:W-:Y:S01]  /*7830*/  F2FP.BF16.PACK_AB R7, R11, R10 ;  /* 0x0000000a0b07723e */ /* 0x000fe200000010ff */
[----:B------:R-:W-:Y:S01]  /*7840*/  IMAD.WIDE.U32 R10, R28, -0x2daee0ad, RZ ;  /* 0xd2511f531c0a7825 */ /* 0x000fe200078e00ff */
[----:B------:R-:W-:Y:S02]  /*7850*/  SHF.R.U32.HI R6, RZ, 0x18, R0 ;  /* 0x00000018ff067819 */ /* 0x000fe40000011600 */
[----:B------:R-:W-:Y:S01]  /*7860*/  @!P0 PRMT R50, R121, 0x5410, RZ ;  /* 0x0000541079328816 */ /* 0x000fe200000000ff */
[----:B------:R-:W3:Y:S01]  /*7870*/  MUFU.EX2 R236, R95 ;  /* 0x0000005f00ec7308 */ /* 0x000ee20000000800 */
[----:B------:R-:W-:-:S02]  /*7880*/  LOP3.LUT R0, R0, 0xffff, RZ, 0xc0, !PT ;  /* 0x0000ffff00007812 */ /* 0x000fc400078ec0ff */
[----:B------:R-:W-:Y:S02]  /*7890*/  ISETP.GE.U32.AND P0, PT, R194, R6, PT ;  /* 0x00000006c200720c */ /* 0x000fe40003f06070 */
[C---:B------:R-:W-:Y:S02]  /*78a0*/  PRMT R46, R7.reuse, 0x7610, R46 ;  /* 0x00007610072e7816 */ /* 0x040fe4000000002e */
[----:B------:R-:W-:Y:S01]  /*78b0*/  PRMT R44, R7, 0x7632, R44 ;  /* 0x00007632072c7816 */ /* 0x000fe2000000002c */
[----:B------:R-:W-:Y:S01]  /*78c0*/  IMAD.WIDE.U32 R6, R152, -0x2daee0ad, RZ ;  /* 0xd2511f5398067825 */ /* 0x000fe200078e00ff */
[----:B------:R-:W-:Y:S01]  /*78d0*/  SHF.R.U32.HI R0, RZ, 0x8, R0 ;  /* 0x00000008ff007819 */ /* 0x000fe20000011600 */
[----:B------:R-:W-:Y:S01]  /*78e0*/  @!P2 HFMA2.BF16_V2 R122, -RZ.H0_H0, RZ.H0_H0, -R46.H0_H0 ;  /* 0x200000ffff7aa231 */ /* 0x000fe2000034092e */
[----:B------:R-:W-:Y:S01]  /*78f0*/  PRMT R111, R46, 0x5410, R44 ;  /* 0x000054102e6f7816 */ /* 0x000fe2000000002c */
[----:B------:R-:W-:Y:S01]  /*7900*/  @!P4 HFMA2.BF16_V2 R123, -RZ.H0_H0, RZ.H0_H0, -R44.H0_H0 ;  /* 0x200000ffff7bc231 */ /* 0x000fe2000034092c */
[----:B------:R-:W-:Y:S01]  /*7910*/  LOP3.LUT R7, R7, R190, R42, 0x96, !PT ;  /* 0x000000be07077212 */ /* 0x000fe200078e962a */
[----:B------:R-:W-:Y:S01]  /*7920*/  MUFU.EX2 R233, R96 ;  /* 0x0000006000e97308 */ /* 0x000fe20000000800 */
[----:B------:R-:W-:-:S02]  /*7930*/  LOP3.LUT R0, R0, 0xffff, RZ, 0xc0, !PT ;  /* 0x0000ffff00007812 */ /* 0x000fc400078ec0ff */
[----:B------:R-:W-:Y:S01]  /*7940*/  LOP3.LUT R12, R11, R202, R6, 0x96, !PT ;  /* 0x000000ca0b0c7212 */ /* 0x000fe200078e9606 */
[----:B------:R-:W-:Y:S01]  /*7950*/  IMAD.WIDE.U32 R6, R7, -0x326172a9, RZ ;  /* 0xcd9e8d5707067825 */ /* 0x000fe200078e00ff */
[----:B------:R-:W-:Y:S02]  /*7960*/  @!P2 PRMT R46, R122, 0x5410, RZ ;  /* 0x000054107a2ea816 */ /* 0x000fe400000000ff */
[----:B------:R-:W-:Y:S01]  /*7970*/  ISETP.GE.U32.AND P2, PT, R194, R0, PT ;  /* 0x00000000c200720c */ /* 0x000fe20003f46070 */
[----:B------:R-:W-:Y:S01]  /*7980*/  IMAD.WIDE.U32 R12, R12, -0x326172a9, RZ ;  /* 0xcd9e8d570c0c7825 */ /* 0x000fe200078e00ff */
[----:B------:R-:W-:Y:S01]  /*7990*/  F2FP.BF16.PACK_AB R0, R33, R32 ;  /* 0x000000202100723e */ /* 0x000fe200000010ff */
[----:B------:R4:W-:Y:S01]  /*79a0*/  MUFU.EX2 R234, R110 ;  /* 0x0000006e00ea7308 */ /* 0x0009e20000000800 */
[----:B------:R-:W-:Y:S02]  /*79b0*/  LOP3.LUT R7, R7, R203, R8, 0x96, !PT ;  /* 0x000000cb07077212 */ /* 0x000fe400078e9608 */
[----:B------:R-:W-:-:S02]  /*79c0*/  LOP3.LUT R8, R13, R227, R6, 0x96, !PT ;  /* 0x000000e30d087212 */ /* 0x000fc400078e9606 */
[C---:B------:R-:W-:Y:S01]  /*79d0*/  PRMT R42, R0.reuse, 0x7632, R42 ;  /* 0x00007632002a7816 */ /* 0x040fe2000000002a */
[----:B------:R-:W-:Y:S01]  /*79e0*/  IMAD.WIDE.U32 R6, R7, -0x2daee0ad, RZ ;  /* 0xd2511f5307067825 */ /* 0x000fe200078e00ff */
[----:B------:R-:W-:Y:S01]  /*79f0*/  PRMT R43, R0, 0x7610, R43 ;  /* 0x00007610002b7816 */ /* 0x000fe2000000002b */
[----:B------:R5:W-:Y:S01]  /*7a00*/  MUFU.EX2 R232, R104 ;  /* 0x0000006800e87308 */ /* 0x000be20000000800 */
[----:B-1----:R-:W-:Y:S01]  /*7a10*/  F2FP.BF16.PACK_AB R0, R31, R30 ;  /* 0x0000001e1f00723e */ /* 0x002fe200000010ff */
[----:B------:R-:W-:Y:S01]  /*7a20*/  IMAD.WIDE.U32 R8, R8, -0x2daee0ad, RZ ;  /* 0xd2511f5308087825 */ /* 0x000fe200078e00ff */
[----:B------:R-:W-:Y:S01]  /*7a30*/  @!P2 HFMA2.BF16_V2 R127, -RZ.H0_H0, RZ.H0_H0, -R42.H0_H0 ;  /* 0x200000ffff7fa231 */ /* 0x000fe2000034092a */
[----:B------:R-:W-:Y:S01]  /*7a40*/  LOP3.LUT R7, R7, R228, R10, 0x96, !PT ;  /* 0x000000e407077212 */ /* 0x000fe200078e960a */
[----:B------:R-:W-:Y:S01]  /*7a50*/  @!P3 HFMA2.BF16_V2 R125, -RZ.H0_H0, RZ.H0_H0, -R43.H0_H0 ;  /* 0x200000ffff7db231 */ /* 0x000fe2000034092b */
[C---:B------:R-:W-:Y:S02]  /*7a60*/  PRMT R41, R0.reuse, 0x7610, R41 ;  /* 0x0000761000297816 */ /* 0x040fe40000000029 */
[----:B------:R-:W-:Y:S01]  /*7a70*/  PRMT R40, R0, 0x7632, R40 ;  /* 0x0000763200287816 */ /* 0x000fe20000000028 */
[----:B----4-:R-:W-:Y:S01]  /*7a80*/  IMAD.MOV.U32 R110, RZ, RZ, R230 ;  /* 0x000000ffff6e7224 */ /* 0x010fe200078e00e6 */
[----:B------:R-:W-:Y:S01]  /*7a90*/  LOP3.LUT R0, R2, 0xff, RZ, 0xc0, !PT ;  /* 0x000000ff02007812 */ /* 0x000fe200078ec0ff */
[----:B------:R-:W-:Y:S01]  /*7aa0*/  @!P1 HFMA2.BF16_V2 R131, -RZ.H0_H0, RZ.H0_H0, -R41.H0_H0 ;  /* 0x200000ffff839231 */ /* 0x000fe20000340929 */
[----:B------:R-:W-:Y:S01]  /*7ab0*/  LOP3.LUT R9, R9, R229, R6, 0x96, !PT ;  /* 0x000000e509097212 */ /* 0x000fe200078e9606 */
[----:B------:R-:W-:Y:S01]  /*7ac0*/  IMAD.WIDE.U32 R6, R7, -0x326172a9, RZ ;  /* 0xcd9e8d5707067825 */ /* 0x000fe200078e00ff */
[----:B------:R-:W-:Y:S01]  /*7ad0*/  PRMT R126, R43, 0x5410, R42 ;  /* 0x000054102b7e7816 */ /* 0x000fe2000000002a */
[----:B------:R-:W-:Y:S01]  /*7ae0*/  @!P0 HFMA2.BF16_V2 R130, -RZ.H0_H0, RZ.H0_H0, -R40.H0_H0 ;  /* 0x200000ffff828231 */ /* 0x000fe20000340928 */
[----:B------:R-:W-:Y:S01]  /*7af0*/  @!P2 PRMT R42, R127, 0x5410, RZ ;  /* 0x000054107f2aa816 */ /* 0x000fe200000000ff */
[----:B-----5:R-:W-:Y:S01]  /*7b00*/  IMAD.MOV.U32 R104, RZ, RZ, R227 ;  /* 0x000000ffff687224 */ /* 0x020fe200078e00e3 */
[----:B------:R-:W-:Y:S01]  /*7b10*/  ISETP.GE.U32.AND P2, PT, R194, R0, PT ;  /* 0x00000000c200720c */ /* 0x000fe20003f46070 */
[----:B------:R-:W-:Y:S01]  /*7b20*/  MUFU.EX2 R227, R118 ;  /* 0x0000007600e37308 */ /* 0x000fe20000000800 */
[----:B------:R-:W-:-:S02]  /*7b30*/  SHF.R.U32.HI R0, RZ, 0x18, R2 ;  /* 0x00000018ff007819 */ /* 0x000fc40000011602 */
[----:B------:R-:W-:Y:S02]  /*7b40*/  LOP3.LUT R10, R2, 0xffff, RZ, 0xc0, !PT ;  /* 0x0000ffff020a7812 */ /* 0x000fe400078ec0ff */
[----:B------:R-:W-:Y:S01]  /*7b50*/  SHF.R.U32.HI R11, RZ, 0x10, R2 ;  /* 0x00000010ff0b7819 */ /* 0x000fe20000011602 */
[----:B------:R-:W-:Y:S01]  /*7b60*/  IMAD.WIDE.U32 R2, R9, -0x326172a9, RZ ;  /* 0xcd9e8d5709027825 */ /* 0x000fe200078e00ff */
[----:B------:R-:W-:Y:S02]  /*7b70*/  @!P3 PRMT R43, R125, 0x5410, RZ ;  /* 0x000054107d2bb816 */ /* 0x000fe400000000ff */
[----:B------:R-:W-:Y:S01]  /*7b80*/  PRMT R125, R41, 0x5410, R40 ;  /* 0x00005410297d7816 */ /* 0x000fe20000000028 */
[----:B------:R-:W-:Y:S01]  /*7b90*/  FADD.FTZ R9, R98, R21 ;  /* 0x0000001562097221 */ /* 0x000fe20000010000 */
[----:B------:R-:W-:Y:S02]  /*7ba0*/  @!P1 PRMT R41, R131, 0x5410, RZ ;  /* 0x0000541083299816 */ /* 0x000fe400000000ff */
[----:B------:R-:W-:Y:S01]  /*7bb0*/  ISETP.GE.U32.AND P1, PT, R194, R0, PT ;  /* 0x00000000c200720c */ /* 0x000fe20003f26070 */
[----:B------:R-:W-:Y:S01]  /*7bc0*/  FADD.FTZ R9, R32, R9 ;  /* 0x0000000920097221 */ /* 0x000fe20000010000 */
[----:B------:R-:W-:Y:S01]  /*7bd0*/  LOP3.LUT R12, R7, R230, R12, 0x96, !PT ;  /* 0x000000e6070c7212 */ /* 0x000fe200078e960c */
[----:B------:R-:W-:Y:S01]  /*7be0*/  IMAD.SHL.U32 R32, R187, 0x8, RZ ;  /* 0x00000008bb207824 */ /* 0x000fe200078e00ff */
[----:B------:R-:W-:Y:S01]  /*7bf0*/  LOP3.LUT R6, R3, R231, R6, 0x96, !PT ;  /* 0x000000e703067212 */ /* 0x000fe200078e9606 */
[----:B------:R-:W-:Y:S01]  /*7c00*/  MUFU.EX2 R230, R113 ;  /* 0x0000007100e67308 */ /* 0x000fe20000000800 */
[C---:B------:R-:W-:Y:S01]  /*7c10*/  LOP3.LUT R7, R2.reuse, 0xff, RZ, 0xc0, !PT ;  /* 0x000000ff02077812 */ /* 0x040fe200078ec0ff */
[----:B------:R-:W-:Y:S01]  /*7c20*/  FADD.FTZ R96, R33, R9 ;  /* 0x0000000921607221 */ /* 0x000fe20000010000 */
[----:B------:R-:W-:Y:S01]  /*7c30*/  LOP3.LUT R16, R2, 0xffff, RZ, 0xc0, !PT ;  /* 0x0000ffff02107812 */ /* 0x000fe200078ec0ff */
[----:B------:R-:W-:Y:S01]  /*7c40*/  IMAD.WIDE R32, R32, 0x2, R34 ;  /* 0x0000000220207825 */ /* 0x000fe200078e0222 */
[----:B------:R-:W-:-:S02]  /*7c50*/  SHF.R.U32.HI R13, RZ, 0x10, R2 ;  /* 0x00000010ff0d7819 */ /* 0x000fc40000011602 */
[----:B------:R-:W-:Y:S01]  /*7c60*/  SHF.R.U32.HI R0, RZ, 0x18, R2 ;  /* 0x00000018ff007819 */ /* 0x000fe20000011602 */
[----:B------:R-:W-:Y:S01]  /*7c70*/  IMAD.WIDE.U32 R2, R27, -0x2daee0ad, RZ ;  /* 0xd2511f531b027825 */ /* 0x000fe200078e00ff */
[----:B------:R-:W-:Y:S01]  /*7c80*/  @!P0 PRMT R40, R130, 0x5410, RZ ;  /* 0x0000541082288816 */ /* 0x000fe200000000ff */
[----:B------:R-:W-:Y:S01]  /*7c90*/  ST.E.U16 [R32.64], R36 ;  /* 0x0000002420007985 */ /* 0x000fe2000c101504 */
[----:B------:R-:W-:Y:S02]  /*7ca0*/  ISETP.GE.U32.AND P0, PT, R194, R7, PT ;  /* 0x00000007c200720c */ /* 0x000fe40003f06070 */
[----:B------:R-:W-:Y:S01]  /*7cb0*/  LOP3.LUT R45, R3, R252, R14, 0x96, !PT ;  /* 0x000000fc032d7212 */ /* 0x000fe200078e960e */
[----:B------:R-:W-:Y:S01]  /*7cc0*/  ST.E.U16 [R32.64+0x2], R39 ;  /* 0x0000022720007985 */ /* 0x000fe2000c101504 */
[C---:B------:R-:W-:Y:S02]  /*7cd0*/  LOP3.LUT R83, R2.reuse, 0xffff, RZ, 0xc0, !PT ;  /* 0x0000ffff02537812 */ /* 0x040fe400078ec0ff */
[----:B------:R-:W-:-:S02]  /*7ce0*/  LOP3.LUT R86, R2, 0xff, RZ, 0xc0, !PT ;  /* 0x000000ff02567812 */ /* 0x000fc400078ec0ff */
[--C-:B------:R-:W-:Y:S02]  /*7cf0*/  SHF.R.U32.HI R84, RZ, 0x10, R2.reuse ;  /* 0x00000010ff547819 */ /* 0x100fe40000011602 */
[----:B------:R-:W-:Y:S01]  /*7d00*/  SHF.R.U32.HI R85, RZ, 0x18, R2 ;  /* 0x00000018ff557819 */ /* 0x000fe20000011602 */
[----:B------:R-:W-:Y:S01]  /*7d10*/  IMAD.WIDE.U32 R2, R12, -0x2daee0ad, RZ ;  /* 0xd2511f530c027825 */ /* 0x000fe200078e00ff */
[----:B------:R-:W-:Y:S02]  /*7d20*/  @!P4 PRMT R44, R123, 0x5410, RZ ;  /* 0x000054107b2cc816 */ /* 0x000fe400000000ff */
[----:B------:R-:W-:Y:S02]  /*7d30*/  ISETP.GE.U32.AND P4, PT, R194, R0, PT ;  /* 0x00000000c200720c */ /* 0x000fe40003f86070 */
[C---:B------:R-:W-:Y:S02]  /*7d40*/  LOP3.LUT R7, R2.reuse, 0xff, RZ, 0xc0, !PT ;  /* 0x000000ff02077812 */ /* 0x040fe400078ec0ff */
[----:B------:R-:W-:-:S02]  /*7d50*/  LOP3.LUT R29, R2, 0xffff, RZ, 0xc0, !PT ;  /* 0x0000ffff021d7812 */ /* 0x000fc400078ec0ff */
[--C-:B------:R-:W-:Y:S02]  /*7d60*/  SHF.R.U32.HI R28, RZ, 0x10, R2.reuse ;  /* 0x00000010ff1c7819 */ /* 0x100fe40000011602 */
[----:B------:R-:W-:Y:S02]  /*7d70*/  SHF.R.U32.HI R12, RZ, 0x18, R2 ;  /* 0x00000018ff0c7819 */ /* 0x000fe40000011602 */
[----:B------:R-:W-:Y:S02]  /*7d80*/  SHF.R.U32.HI R2, RZ, 0x8, R22 ;  /* 0x00000008ff027819 */ /* 0x000fe40000011616 */
[----:B------:R-:W-:Y:S01]  /*7d90*/  LOP3.LUT R0, R3, R252, R8, 0x96, !PT ;  /* 0x000000fc03007212 */ /* 0x000fe200078e9608 */
[----:B------:R-:W-:Y:S01]  /*7da0*/  FADD.FTZ R8, R173, R19 ;  /* 0x00000013ad087221 */ /* 0x000fe20000010000 */
[----:B------:R-:W-:Y:S02]  /*7db0*/  PRMT R89, R25, 0x5410, R2 ;  /* 0x0000541019597816 */ /* 0x000fe40000000002 */
[----:B------:R-:W-:Y:S01]  /*7dc0*/  LOP3.LUT R2, R24, 0xff, RZ, 0xc0, !PT ;  /* 0x000000ff18027812 */ /* 0x000fe200078ec0ff */
[----:B------:R-:W-:Y:S01]  /*7dd0*/  FADD.FTZ R27, R175, R8 ;  /* 0x00000008af1b7221 */ /* 0x000fe20000010000 */
[----:B------:R-:W-:Y:S01]  /*7de0*/  SHF.R.U32.HI R3, RZ, 0x8, R10 ;  /* 0x00000008ff037819 */ /* 0x000fe2000001160a */
[----:B------:R-:W-:Y:S01]  /*7df0*/  FADD.FTZ R10, R30, R17 ;  /* 0x000000111e0a7221 */ /* 0x000fe20000010000 */
[----:B------:R-:W-:Y:S01]  /*7e00*/  PRMT R87, R2, 0x5410, R23 ;  /* 0x0000541002577816 */ /* 0x000fe20000000017 */
[----:B------:R-:W-:Y:S01]  /*7e10*/  IMAD.SHL.U32 R30, R187, 0x40, RZ ;  /* 0x00000040bb1e7824 */ /* 0x000fe200078e00ff */
[----:B------:R-:W-:Y:S01]  /*7e20*/  F2FP.BF16.PACK_AB R23, R178, R169 ;  /* 0x000000a9b217723e */ /* 0x000fe200000010ff */
[----:B------:R-:W-:Y:S01]  /*7e30*/  FADD.FTZ R95, R179, R27 ;  /* 0x0000001bb35f7221 */ /* 0x000fe20000010000 */
[----:B------:R-:W-:Y:S01]  /*7e40*/  LOP3.LUT R2, R3, 0xffff, RZ, 0xc0, !PT ;  /* 0x0000ffff03027812 */ /* 0x000fe200078ec0ff */
[----:B------:R-:W-:Y:S01]  /*7e50*/  IMAD.MOV.U32 R179, RZ, RZ, R190 ;  /* 0x000000ffffb37224 */ /* 0x000fe200078e00be */
[----:B------:R-:W-:Y:S01]  /*7e60*/  PRMT R22, R23, 0x7632, R22 ;  /* 0x0000763217167816 */ /* 0x000fe20000000016 */
[----:B------:R-:W-:Y:S01]  /*7e70*/  @!P2 HFMA2.BF16_V2 R133, -RZ.H0_H0, RZ.H0_H0, -R23.H0_H0 ;  /* 0x200000ffff85a231 */ /* 0x000fe20000340917 */
[----:B------:R-:W-:-:S02]  /*7e80*/  ISETP.GE.U32.AND P3, PT, R194, R2, PT ;  /* 0x00000002c200720c */ /* 0x000fc40003f66070 */
[----:B------:R-:W-:Y:S01]  /*7e90*/  LOP3.LUT R2, R11, 0xff, RZ, 0xc0, !PT ;  /* 0x000000ff0b027812 */ /* 0x000fe200078ec0ff */
[----:B------:R-:W-:Y:S01]  /*7ea0*/  FADD.FTZ R11, R174, R18 ;  /* 0x00000012ae0b7221 */ /* 0x000fe20000010000 */
[----:B------:R-:W-:Y:S02]  /*7eb0*/  PRMT R98, R23, 0x5410, R22 ;  /* 0x0000541017627816 */ /* 0x000fe40000000016 */
[----:B------:R-:W-:Y:S02]  /*7ec0*/  @!P2 PRMT R23, R133, 0x5410, RZ ;  /* 0x000054108517a816 */ /* 0x000fe400000000ff */
[----:B------:R-:W-:Y:S02]  /*7ed0*/  ISETP.GE.U32.AND P2, PT, R194, R2, PT ;  /* 0x00000002c200720c */ /* 0x000fe40003f46070 */
[----:B------:R-:W-:Y:S02]  /*7ee0*/  LOP3.LUT R2, R6, 0xffff, RZ, 0xc0, !PT ;  /* 0x0000ffff06027812 */ /* 0x000fe400078ec0ff */
[----:B--2---:R-:W-:Y:S01]  /*7ef0*/  F2FP.BF16.PACK_AB R25, R168, R88 ;  /* 0x00000058a819723e */ /* 0x004fe200000010ff */
[----:B------:R-:W-:Y:S01]  /*7f00*/  @!P3 HFMA2.BF16_V2 R132, -RZ.H0_H0, RZ.H0_H0, -R22.H0_H0 ;  /* 0x200000ffff84b231 */ /* 0x000fe20000340916 */
[----:B------:R-:W-:-:S02]  /*7f10*/  LOP3.LUT R3, R6, 0xff, RZ, 0xc0, !PT ;  /* 0x000000ff06037812 */ /* 0x000fc400078ec0ff */
[----:B------:R-:W-:Y:S02]  /*7f20*/  SHF.R.U32.HI R2, RZ, 0x8, R2 ;  /* 0x00000008ff027819 */ /* 0x000fe40000011602 */
[----:B------:R-:W-:Y:S02]  /*7f30*/  @!P3 PRMT R22, R132, 0x5410, RZ ;  /* 0x000054108416b816 */ /* 0x000fe400000000ff */
[C---:B------:R-:W-:Y:S01]  /*7f40*/  PRMT R24, R25.reuse, 0x7632, R24 ;  /* 0x0000763219187816 */ /* 0x040fe20000000018 */
[----:B------:R-:W-:Y:S01]  /*7f50*/  @!P2 HFMA2.BF16_V2 R134, -RZ.H0_H0, RZ.H0_H0, -R25.H0_H0 ;  /* 0x200000ffff86a231 */ /* 0x000fe20000340919 */
[----:B------:R-:W-:Y:S02]  /*7f60*/  ISETP.GE.U32.AND P3, PT, R194, R3, PT ;  /* 0x00000003c200720c */ /* 0x000fe40003f66070 */
[----:B------:R-:W-:Y:S01]  /*7f70*/  LOP3.LUT R2, R2, 0xffff, RZ, 0xc0, !PT ;  /* 0x0000ffff02027812 */ /* 0x000fe200078ec0ff */
[----:B------:R-:W-:Y:S01]  /*7f80*/  @!P1 HFMA2.BF16_V2 R135, -RZ.H0_H0, RZ.H0_H0, -R24.H0_H0 ;  /* 0x200000ffff879231 */ /* 0x000fe20000340918 */
[----:B------:R-:W-:-:S02]  /*7f90*/  PRMT R92, R25, 0x5410, R24 ;  /* 0x00005410195c7816 */ /* 0x000fc40000000018 */
[----:B------:R-:W-:Y:S02]  /*7fa0*/  @!P2 PRMT R25, R134, 0x5410, RZ ;  /* 0x000054108619a816 */ /* 0x000fe400000000ff */
[C---:B------:R-:W-:Y:S02]  /*7fb0*/  ISETP.GE.U32.AND P2, PT, R194.reuse, R2, PT ;  /* 0x00000002c200720c */ /* 0x040fe40003f46070 */
[--C-:B------:R-:W-:Y:S02]  /*7fc0*/  SHF.R.U32.HI R2, RZ, 0x18, R6.reuse ;  /* 0x00000018ff027819 */ /* 0x100fe40000011606 */
[----:B------:R-:W-:Y:S02]  /*7fd0*/  F2FP.BF16.PACK_AB R21, R177, R176 ;  /* 0x000000b0b115723e */ /* 0x000fe400000010ff */
[----:B------:R-:W-:Y:S02]  /*7fe0*/  @!P1 PRMT R24, R135, 0x5410, RZ ;  /* 0x0000541087189816 */ /* 0x000fe400000000ff */
[----:B------:R-:W-:Y:S01]  /*7ff0*/  ISETP.GE.U32.AND P1, PT, R194, R2, PT ;  /* 0x00000002c200720c */ /* 0x000fe20003f26070 */
[----:B------:R-:W-:Y:S01]  /*8000*/  @!P3 HFMA2.BF16_V2 R137, -RZ.H0_H0, RZ.H0_H0, -R21.H0_H0 ;  /* 0x200000ffff89b231 */ /* 0x000fe20000340915 */
[----:B------:R-:W-:-:S02]  /*8010*/  SHF.R.U32.HI R2, RZ, 0x10, R6 ;  /* 0x00000010ff027819 */ /* 0x000fc40000011606 */
[----:B------:R-:W-:Y:S02]  /*8020*/  PRMT R17, R21, 0x7632, R17 ;  /* 0x0000763215117816 */ /* 0x000fe40000000011 */
[----:B------:R-:W-:Y:S02]  /*8030*/  LOP3.LUT R2, R2, 0xff, RZ, 0xc0, !PT ;  /* 0x000000ff02027812 */ /* 0x000fe400078ec0ff */
[----:B------:R-:W-:Y:S01]  /*8040*/  F2FP.BF16.PACK_AB R19, R97, R158 ;  /* 0x0000009e6113723e */ /* 0x000fe200000010ff */
[----:B------:R-:W-:Y:S01]  /*8050*/  @!P2 HFMA2.BF16_V2 R136, -RZ.H0_H0, RZ.H0_H0, -R17.H0_H0 ;  /* 0x200000ffff88a231 */ /* 0x000fe20000340911 */
[----:B------:R-:W-:Y:S02]  /*8060*/  PRMT R154, R21, 0x5410, R17 ;  /* 0x00005410159a7816 */ /* 0x000fe40000000011 */
[----:B------:R-:W-:Y:S02]  /*8070*/  @!P3 PRMT R21, R137, 0x5410, RZ ;  /* 0x000054108915b816 */ /* 0x000fe400000000ff */
[----:B------:R-:W-:-:S02]  /*8080*/  ISETP.GE.U32.AND P3, PT, R194, R2, PT ;  /* 0x00000002c200720c */ /* 0x000fc40003f66070 */
[----:B------:R-:W-:Y:S02]  /*8090*/  PRMT R18, R19, 0x7632, R18 ;  /* 0x0000763213127816 */ /* 0x000fe40000000012 */
[----:B------:R-:W-:Y:S02]  /*80a0*/  LOP3.LUT R2, R13, 0xff, RZ, 0xc0, !PT ;  /* 0x000000ff0d027812 */ /* 0x000fe400078ec0ff */
[----:B------:R-:W-:Y:S01]  /*80b0*/  @!P2 PRMT R17, R136, 0x5410, RZ ;  /* 0x000054108811a816 */ /* 0x000fe200000000ff */
[----:B------:R-:W-:Y:S01]  /*80c0*/  @!P1 HFMA2.BF16_V2 R138, -RZ.H0_H0, RZ.H0_H0, -R18.H0_H0 ;  /* 0x200000ffff8a9231 */ /* 0x000fe20000340912 */
[----:B------:R-:W-:Y:S02]  /*80d0*/  ISETP.GE.U32.AND P2, PT, R194, R2, PT ;  /* 0x00000002c200720c */ /* 0x000fe40003f46070 */
[----:B------:R-:W-:Y:S02]  /*80e0*/  SHF.R.U32.HI R2, RZ, 0x8, R16 ;  /* 0x00000008ff027819 */ /* 0x000fe40000011610 */
[----:B------:R-:W-:Y:S01]  /*80f0*/  PRMT R152, R19, 0x5410, R18 ;  /* 0x0000541013987816 */ /* 0x000fe20000000012 */
[----:B------:R-:W-:Y:S01]  /*8100*/  @!P3 HFMA2.BF16_V2 R139, -RZ.H0_H0, RZ.H0_H0, -R19.H0_H0 ;  /* 0x200000ffff8bb231 */ /* 0x000fe20000340913 */
[----:B------:R-:W-:-:S02]  /*8110*/  LOP3.LUT R2, R2, 0xffff, RZ, 0xc0, !PT ;  /* 0x0000ffff02027812 */ /* 0x000fc400078ec0ff */
[----:B------:R-:W-:Y:S02]  /*8120*/  @!P1 PRMT R18, R138, 0x5410, RZ ;  /* 0x000054108a129816 */ /* 0x000fe400000000ff */
[----:B------:R-:W1:Y:S01]  /*8130*/  MUFU.EX2 R138, R112 ;  /* 0x00000070008a7308 */ /* 0x000e620000000800 */
[----:B------:R-:W-:Y:S02]  /*8140*/  ISETP.GE.U32.AND P1, PT, R194, R2, PT ;  /* 0x00000002c200720c */ /* 0x000fe40003f26070 */
[----:B---3--:R-:W-:Y:S02]  /*8150*/  F2FP.BF16.PACK_AB R14, R236, R225 ;  /* 0x000000e1ec0e723e */ /* 0x008fe400000010ff */
[----:B------:R-:W-:Y:S02]  /*8160*/  LOP3.LUT R2, R15, 0xffff, RZ, 0xc0, !PT ;  /* 0x0000ffff0f027812 */ /* 0x000fe400078ec0ff */
[----:B------:R-:W-:Y:S01]  /*8170*/  SHF.R.U32.HI R3, RZ, 0x10, R15 ;  /* 0x00000010ff037819 */ /* 0x000fe2000001160f */
[----:B------:R-:W-:Y:S01]  /*8180*/  @!P0 HFMA2.BF16_V2 R140, -RZ.H0_H0, RZ.H0_H0, -R14.H0_H0 ;  /* 0x200000ffff8c8231 */ /* 0x000fe2000034090e */
[----:B------:R-:W-:Y:S01]  /*8190*/  @!P3 PRMT R19, R139, 0x5410, RZ ;  /* 0x000054108b13b816 */ /* 0x000fe200000000ff */
[----:B------:R-:W-:Y:S01]  /*81a0*/  IMAD.MOV.U32 R139, RZ, RZ, R231 ;  /* 0x000000ffff8b7224 */ /* 0x000fe200078e00e7 */
[----:B------:R-:W-:Y:S01]  /*81b0*/  PRMT R13, R14, 0x7632, R13 ;  /* 0x000076320e0d7816 */ /* 0x000fe2000000000d */
[----:B------:R2:W3:Y:S01]  /*81c0*/  MUFU.EX2 R231, R106 ;  /* 0x0000006a00e77308 */ /* 0x0004e20000000800 */
[----:B------:R-:W-:-:S02]  /*81d0*/  ISETP.GE.U32.AND P3, PT, R194, R7, PT ;  /* 0x00000007c200720c */ /* 0x000fc40003f66070 */
[----:B------:R-:W-:Y:S01]  /*81e0*/  SHF.R.U32.HI R6, RZ, 0x8, R2 ;  /* 0x00000008ff067819 */ /* 0x000fe20000011602 */
[----:B------:R-:W-:Y:S01]  /*81f0*/  @!P1 HFMA2.BF16_V2 R141, -RZ.H0_H0, RZ.H0_H0, -R13.H0_H0 ;  /* 0x200000ffff8d9231 */ /* 0x000fe2000034090d */
[----:B------:R-:W-:Y:S02]  /*8200*/  SHF.R.U32.HI R7, RZ, 0x18, R15 ;  /* 0x00000018ff077819 */ /* 0x000fe4000001160f */
[----:B------:R-:W-:Y:S01]  /*8210*/  LOP3.LUT R2, R3, 0xff, RZ, 0xc0, !PT ;  /* 0x000000ff03027812 */ /* 0x000fe200078ec0ff */
[----:B------:R-:W-:Y:S01]  /*8220*/  FADD.FTZ R3, R180, R11 ;  /* 0x0000000bb4037221 */ /* 0x000fe20000010000 */
[----:B-1----:R-:W-:Y:S01]  /*8230*/  F2FP.BF16.PACK_AB R16, R138, R105 ;  /* 0x000000698a10723e */ /* 0x002fe200000010ff */
[----:B------:R-:W-:Y:S01]  /*8240*/  IMAD.MOV.U32 R180, RZ, RZ, R229 ;  /* 0x000000ffffb47224 */ /* 0x000fe200078e00e5 */
[----:B------:R-:W-:Y:S01]  /*8250*/  PRMT R81, R2, 0x5410, R7 ;  /* 0x0000541002517816 */ /* 0x000fe20000000007 */
[----:B------:R-:W1:Y:S01]  /*8260*/  MUFU.EX2 R229, R99 ;  /* 0x0000006300e57308 */ /* 0x000e620000000800 */
[----:B------:R-:W-:Y:S01]  /*8270*/  LOP3.LUT R2, R28, 0xff, RZ, 0xc0, !PT ;  /* 0x000000ff1c027812 */ /* 0x000fe200078ec0ff */
[----:B------:R-:W-:Y:S01]  /*8280*/  @!P2 HFMA2.BF16_V2 R142, -RZ.H0_H0, RZ.H0_H0, -R16.H0_H0 ;  /* 0x200000ffff8ea231 */ /* 0x000fe20000340910 */
[----:B------:R-:W-:Y:S01]  /*8290*/  LOP3.LUT R8, R15, 0xff, RZ, 0xc0, !PT ;  /* 0x000000ff0f087812 */ /* 0x000fe200078ec0ff */
[----:B------:R-:W-:Y:S01]  /*82a0*/  FADD.FTZ R93, R181, R3 ;  /* 0x00000003b55d7221 */ /* 0x000fe20000010000 */
[----:B------:R-:W-:Y:S01]  /*82b0*/  PRMT R137, R14, 0x5410, R13 ;  /* 0x000054100e897816 */ /* 0x000fe2000000000d */
[----:B------:R-:W-:Y:S01]  /*82c0*/  IMAD R28, R187, 0x48, RZ ;  /* 0x00000048bb1c7824 */ /* 0x000fe200078e02ff */
[----:B------:R-:W-:Y:S01]  /*82d0*/  @!P1 PRMT R13, R141, 0x5410, RZ ;  /* 0x000054108d0d9816 */ /* 0x000fe200000000ff */
[----:B--2---:R-:W-:Y:S01]  /*82e0*/  IMAD.MOV.U32 R106, RZ, RZ, R228 ;  /* 0x000000ffff6a7224 */ /* 0x004fe200078e00e4 */
[----:B------:R-:W-:Y:S01]  /*82f0*/  PRMT R15, R16, 0x7632, R15 ;  /* 0x00007632100f7816 */ /* 0x000fe2000000000f */
[----:B------:R-:W2:Y:S01]  /*8300*/  MUFU.EX2 R228, R116 ;  /* 0x0000007400e47308 */ /* 0x000ea20000000800 */
[----:B------:R-:W-:-:S02]  /*8310*/  ISETP.GE.U32.AND P1, PT, R194, R2, PT ;  /* 0x00000002c200720c */ /* 0x000fc40003f26070 */
[----:B------:R-:W-:Y:S01]  /*8320*/  LOP3.LUT R2, R0, 0xff, RZ, 0xc0, !PT ;  /* 0x000000ff00027812 */ /* 0x000fe200078ec0ff */
[----:B------:R-:W-:Y:S01]  /*8330*/  @!P4 HFMA2.BF16_V2 R143, -RZ.H0_H0, RZ.H0_H0, -R15.H0_H0 ;  /* 0x200000ffff8fc231 */ /* 0x000fe2000034090f */
[----:B------:R-:W-:Y:S02]  /*8340*/  PRMT R136, R16, 0x5410, R15 ;  /* 0x0000541010887816 */ /* 0x000fe4000000000f */
[----:B------:R-:W-:Y:S02]  /*8350*/  @!P2 PRMT R16, R142, 0x5410, RZ ;  /* 0x000054108e10a816 */ /* 0x000fe400000000ff */
[----:B------:R-:W-:Y:S02]  /*8360*/  ISETP.GE.U32.AND P2, PT, R194, R2, PT ;  /* 0x00000002c200720c */ /* 0x000fe40003f46070 */
[----:B------:R-:W-:Y:S02]  /*8370*/  LOP3.LUT R2, R0, 0xffff, RZ, 0xc0, !PT ;  /* 0x0000ffff00027812 */ /* 0x000fe400078ec0ff */
[----:B------:R-:W-:-:S02]  /*8380*/  @!P4 PRMT R15, R143, 0x5410, RZ ;  /* 0x000054108f0fc816 */ /* 0x000fc400000000ff */
[----:B------:R-:W-:Y:S02]  /*8390*/  SHF.R.U32.HI R2, RZ, 0x8, R2 ;  /* 0x00000008ff027819 */ /* 0x000fe40000011602 */
[----:B------:R-:W-:Y:S02]  /*83a0*/  @!P0 PRMT R14, R140, 0x5410, RZ ;  /* 0x000054108c0e8816 */ /* 0x000fe400000000ff */
[----:B------:R-:W-:Y:S02]  /*83b0*/  LOP3.LUT R2, R2, 0xffff, RZ, 0xc0, !PT ;  /* 0x0000ffff02027812 */ /* 0x000fe400078ec0ff */
[C---:B------:R-:W-:Y:S02]  /*83c0*/  ISETP.GE.U32.AND P0, PT, R194.reuse, R12, PT ;  /* 0x0000000cc200720c */ /* 0x040fe40003f06070 */
[----:B------:R-:W-:Y:S02]  /*83d0*/  ISETP.GE.U32.AND P4, PT, R194, R2, PT ;  /* 0x00000002c200720c */ /* 0x000fe40003f86070 */
[----:B------:R-:W-:-:S02]  /*83e0*/  F2FP.BF16.PACK_AB R12, R234, R233 ;  /* 0x000000e9ea0c723e */ /* 0x000fc400000010ff */
[----:B------:R-:W-:Y:S01]  /*83f0*/  SHF.R.U32.HI R2, RZ, 0x8, R29 ;  /* 0x00000008ff027819 */ /* 0x000fe2000001161d */
[----:B------:R-:W-:Y:S01]  /*8400*/  IMAD.WIDE R28, R28, 0x2, R34 ;  /* 0x000000021c1c7825 */ /* 0x000fe200078e0222 */
[----:B------:R-:W-:Y:S01]  /*8410*/  PRMT R11, R12, 0x7632, R11 ;  /* 0x000076320c0b7816 */ /* 0x000fe2000000000b */
[----:B------:R-:W-:Y:S01]  /*8420*/  @!P2 HFMA2.BF16_V2 R145, -RZ.H0_H0, RZ.H0_H0, -R12.H0_H0 ;  /* 0x200000ffff91a231 */ /* 0x000fe2000034090c */
[----:B------:R-:W-:Y:S02]  /*8430*/  LOP3.LUT R2, R2, 0xffff, RZ, 0xc0, !PT ;  /* 0x0000ffff02027812 */ /* 0x000fe400078ec0ff */
[----:B------:R-:W-:Y:S02]  /*8440*/  PRMT R131, R12, 0x5410, R11 ;  /* 0x000054100c837816 */ /* 0x000fe4000000000b */
[----:B------:R-:W-:Y:S01]  /*8450*/  @!P2 PRMT R12, R145, 0x5410, RZ ;  /* 0x00005410910ca816 */ /* 0x000fe200000000ff */
[----:B------:R-:W-:Y:S01]  /*8460*/  @!P4 HFMA2.BF16_V2 R144, -RZ.H0_H0, RZ.H0_H0, -R11.H0_H0 ;  /* 0x200000ffff90c231 */ /* 0x000fe2000034090b */
[----:B------:R-:W-:Y:S01]  /*8470*/  ISETP.GE.U32.AND P2, PT, R194, R2, PT ;  /* 0x00000002c200720c */ /* 0x000fe20003f46070 */
[----:B------:R-:W-:Y:S01]  /*8480*/  IMAD.MOV.U32 R145, RZ, RZ, R203 ;  /* 0x000000ffff917224 */ /* 0x000fe200078e00cb */
[----:B------:R-:W-:-:S02]  /*8490*/  SHF.R.U32.HI R2, RZ, 0x18, R0 ;  /* 0x00000018ff027819 */ /* 0x000fc40000011600 */
[----:B------:R-:W-:Y:S01]  /*84a0*/  PRMT R82, R8, 0x5410, R6 ;  /* 0x0000541008527816 */ /* 0x000fe20000000006 */
[----:B------:R-:W-:Y:S01]  /*84b0*/  FADD.FTZ R6, R31, R10 ;  /* 0x0000000a1f067221 */ /* 0x000fe20000010000 */
[----:B---3--:R-:W-:Y:S01]  /*84c0*/  F2FP.BF16.PACK_AB R8, R232, R231 ;  /* 0x000000e7e808723e */ /* 0x008fe200000010ff */
[----:B------:R-:W-:Y:S01]  /*84d0*/  IMAD.WIDE R30, R30, 0x2, R34 ;  /* 0x000000021e1e7825 */ /* 0x000fe200078e0222 */
[----:B------:R-:W-:Y:S02]  /*84e0*/  @!P4 PRMT R11, R144, 0x5410, RZ ;  /* 0x00005410900bc816 */ /* 0x000fe400000000ff */
[----:B------:R-:W-:Y:S01]  /*84f0*/  ISETP.GE.U32.AND P4, PT, R194, R2, PT ;  /* 0x00000002c200720c */ /* 0x000fe20003f86070 */
[----:B------:R-:W-:Y:S01]  /*8500*/  @!P3 HFMA2.BF16_V2 R146, -RZ.H0_H0, RZ.H0_H0, -R8.H0_H0 ;  /* 0x200000ffff92b231 */ /* 0x000fe20000340908 */
[----:B------:R-:W-:Y:S01]  /*8510*/  SHF.R.U32.HI R2, RZ, 0x10, R0 ;  /* 0x00000010ff027819 */ /* 0x000fe20000011600 */
[----:B------:R-:W-:Y:S01]  /*8520*/  IMAD.MOV.U32 R144, RZ, RZ, R202 ;  /* 0x000000ffff907224 */ /* 0x000fe200078e00ca */
[----:B-1----:R-:W-:Y:S01]  /*8530*/  F2FP.BF16.PACK_AB R10, R230, R229 ;  /* 0x000000e5e60a723e */ /* 0x002fe200000010ff */
[----:B------:R-:W-:Y:S01]  /*8540*/  IMAD.WIDE.U32 R202, R171, -0x326172a9, RZ ;  /* 0xcd9e8d57abca7825 */ /* 0x000fe200078e00ff */
[----:B------:R-:W-:Y:S01]  /*8550*/  PRMT R0, R8, 0x7632, R0 ;  /* 0x0000763208007816 */ /* 0x000fe20000000000 */
[----:B------:R1:W-:Y:S01]  /*8560*/  ST.E.U16 [R30.64], R26 ;  /* 0x0000001a1e007985 */ /* 0x0003e2000c101504 */
[----:B------:R-:W-:Y:S01]  /*8570*/  LOP3.LUT R2, R2, 0xff, RZ, 0xc0, !PT ;  /* 0x000000ff02027812 */ /* 0x000fe200078ec0ff */
[----:B------:R-:W-:Y:S01]  /*8580*/  @!P1 HFMA2.BF16_V2 R148, -RZ.H0_H0, RZ.H0_H0, -R10.H0_H0 ;  /* 0x200000ffff949231 */ /* 0x000fe2000034090a */
[----:B------:R-:W-:Y:S01]  /*8590*/  PRMT R9, R10, 0x7632, R9 ;  /* 0x000076320a097816 */ /* 0x000fe20000000009 */
[----:B------:R-:W-:Y:S01]  /*85a0*/  @!P2 HFMA2.BF16_V2 R147, -RZ.H0_H0, RZ.H0_H0, -R0.H0_H0 ;  /* 0x200000ffff93a231 */ /* 0x000fe20000340900 */
[----:B------:R-:W-:Y:S01]  /*85b0*/  PRMT R130, R8, 0x5410, R0 ;  /* 0x0000541008827816 */ /* 0x000fe20000000000 */
[----:B------:R-:W-:Y:S01]  /*85c0*/  ST.E.U16 [R30.64+0x2], R20 ;  /* 0x000002141e007985 */ /* 0x000fe2000c101504 */
[----:B------:R-:W-:Y:S01]  /*85d0*/  @!P3 PRMT R8, R146, 0x5410, RZ ;  /* 0x000054109208b816 */ /* 0x000fe200000000ff */
[----:B------:R-:W-:Y:S01]  /*85e0*/  @!P0 HFMA2.BF16_V2 R149, -RZ.H0_H0, RZ.H0_H0, -R9.H0_H0 ;  /* 0x200000ffff958231 */ /* 0x000fe20000340909 */
[----:B------:R-:W-:Y:S01]  /*85f0*/  ISETP.GE.U32.AND P3, PT, R194, R2, PT ;  /* 0x00000002c200720c */ /* 0x000fe20003f66070 */
[----:B------:R3:W-:Y:S01]  /*8600*/  ST.E.U16 [R28.64+0x2], R37 ;  /* 0x000002251c007985 */ /* 0x0007e2000c101504 */
[----:B------:R-:W-:Y:S01]  /*8610*/  LOP3.LUT R2, R159, R201, R202, 0x96, !PT ;  /* 0x000000c99f027212 */ /* 0x000fe200078e96ca */
[----:B------:R-:W-:Y:S01]  /*8620*/  FADD.FTZ R94, R88, R6 ;  /* 0x00000006585e7221 */ /* 0x000fe20000010000 */
[----:B------:R-:W-:Y:S01]  /*8630*/  LOP3.LUT R3, R188, R203, RZ, 0x3c, !PT ;  /* 0x000000cbbc037212 */ /* 0x000fe200078e3cff */
[----:B------:R4:W-:Y:S01]  /*8640*/  ST.E.U16 [R28.64], R38 ;  /* 0x000000261c007985 */ /* 0x0009e2000c101504 */
[----:B------:R-:W-:Y:S01]  /*8650*/  PRMT R129, R10, 0x5410, R9 ;  /* 0x000054100a817816 */ /* 0x000fe20000000009 */
[----:B------:R-:W-:Y:S01]  /*8660*/  IMAD.SHL.U32 R188, R5, 0x2, RZ ;  /* 0x0000000205bc7824 */ /* 0x000fe200078e00ff */
[----:B------:R-:W-:Y:S01]  /*8670*/  @!P1 PRMT R10, R148, 0x5410, RZ ;  /* 0x00005410940a9816 */ /* 0x000fe200000000ff */
[----:B------:R-:W-:Y:S01]  /*8680*/  ST.E.U16 [R34.64+0x10], R77 ;  /* 0x0000104d22007985 */ /* 0x000fe2000c101504 */
[----:B------:R-:W-:Y:S01]  /*8690*/  @!P0 PRMT R9, R149, 0x5410, RZ ;  /* 0x0000541095098816 */ /* 0x000fe200000000ff */
[----:B------:R-:W-:Y:S01]  /*86a0*/  IMAD.WIDE.U32 R148, R3, -0x2daee0ad, RZ ;  /* 0xd2511f5303947825 */ /* 0x000fe200078e00ff */
[----:B------:R-:W-:Y:S01]  /*86b0*/  @!P2 PRMT R0, R147, 0x5410, RZ ;  /* 0x000054109300a816 */ /* 0x000fe200000000ff */
[----:B------:R5:W-:Y:S01]  /*86c0*/  ST.E.U16 [R34.64+0x12], R74 ;  /* 0x0000124a22007985 */ /* 0x000be2000c101504 */
[----:B--2---:R-:W-:Y:S01]  /*86d0*/  F2FP.BF16.PACK_AB R7, R227, R228 ;  /* 0x000000e4e307723e */ /* 0x004fe200000010ff */
[----:B------:R-:W-:Y:S01]  /*86e0*/  IMAD R190, R4, 0x2, R188 ;  /* 0x0000000204be7824 */ /* 0x000fe200078e02bc */
[----:B------:R-:W-:Y:S01]  /*86f0*/  LOP3.LUT R5, R84, 0xff, RZ, 0xc0, !PT ;  /* 0x000000ff54057812 */ /* 0x000fe200078ec0ff */
[----:B------:R-:W-:Y:S01]  /*8700*/  ST.E.U16 [R32.64+0x10], R78 ;  /* 0x0000104e20007985 */ /* 0x000fe2000c101504 */
[----:B-1----:R-:W-:Y:S01]  /*8710*/  IMAD.WIDE.U32 R26, R2, -0x2daee0ad, RZ ;  /* 0xd2511f53021a7825 */ /* 0x002fe200078e00ff */
[----:B------:R-:W-:Y:S01]  /*8720*/  LOP3.LUT R2, R149, R153, R222, 0x96, !PT ;  /* 0x0000009995027212 */ /* 0x000fe200078e96de */
[----:B------:R-:W-:Y:S01]  /*8730*/  @!P3 HFMA2.BF16_V2 R151, -RZ.H0_H0, RZ.H0_H0, -R7.H0_H0 ;  /* 0x200000ffff97b231 */ /* 0x000fe20000340907 */
[----:B------:R-:W-:Y:S01]  /*8740*/  ST.E.U16 [R32.64+0x12], R79 ;  /* 0x0000124f20007985 */ /* 0x000fe2000c101504 */
[----:B------:R-:W-:-:S02]  /*8750*/  PRMT R6, R7, 0x7632, R6 ;  /* 0x0000763207067816 */ /* 0x000fc40000000006 */
[----:B------:R-:W-:Y:S01]  /*8760*/  LOP3.LUT R36, R49, R144, R26, 0x96, !PT ;  /* 0x0000009031247212 */ /* 0x000fe200078e961a */
[----:B------:R-:W-:Y:S01]  /*8770*/  IMAD.WIDE.U32 R146, R2, -0x326172a9, RZ ;  /* 0xcd9e8d5702927825 */ /* 0x000fe200078e00ff */
[----:B------:R-:W-:Y:S01]  /*8780*/  LOP3.LUT R26, R27, R179, R148, 0x96, !PT ;  /* 0x000000b31b1a7212 */ /* 0x000fe200078e9694 */
[----:B------:R-:W-:Y:S01]  /*8790*/  ST.E.U16 [R30.64+0x10], R51 ;  /* 0x000010331e007985 */ /* 0x000fe2000c101504 */
[----:B------:R-:W-:Y:S01]  /*87a0*/  @!P4 HFMA2.BF16_V2 R150, -RZ.H0_H0, RZ.H0_H0, -R6.H0_H0 ;  /* 0x200000ffff96c231 */ /* 0x000fe20000340906 */
[----:B---3--:R-:W-:Y:S01]  /*87b0*/  IMAD.WIDE.U32 R36, R36, -0x326172a9, RZ ;  /* 0xcd9e8d5724247825 */ /* 0x008fe200078e00ff */
[----:B------:R-:W-:Y:S01]  /*87c0*/  PRMT R128, R7, 0x5410, R6 ;  /* 0x0000541007807816 */ /* 0x000fe20000000006 */
[----:B------:R-:W-:Y:S01]  /*87d0*/  ST.E.U16 [R30.64+0x12], R50 ;  /* 0x000012321e007985 */ /* 0x000fe2000c101504 */
[----:B------:R-:W-:Y:S01]  /*87e0*/  @!P3 PRMT R7, R151, 0x5410, RZ ;  /* 0x000054109707b816 */ /* 0x000fe200000000ff */
[----:B------:R-:W-:Y:S01]  /*87f0*/  IMAD.WIDE.U32 R26, R26, -0x326172a9, RZ ;  /* 0xcd9e8d571a1a7825 */ /* 0x000fe200078e00ff */
[----:B------:R-:W-:Y:S01]  /*8800*/  @!P4 PRMT R6, R150, 0x5410, RZ ;  /* 0x000054109606c816 */ /* 0x000fe200000000ff */
[----:B------:R-:W-:Y:S02]  /*8810*/  ST.E.U16 [R28.64+0x10], R46 ;  /* 0x0000102e1c007985 */ /* 0x000fe4000c101504 */
[----:B------:R-:W-:Y:S01]  /*8820*/  IMAD.MOV.U32 R150, RZ, RZ, R184 ;  /* 0x000000ffff967224 */ /* 0x000fe200078e00b8 */
[----:B------:R-:W-:Y:S01]  /*8830*/  LOP3.LUT R2, R27, R145, R146, 0x96, !PT ;  /* 0x000000911b027212 */ /* 0x000fe200078e9692 */
[----:B------:R-:W-:Y:S01]  /*8840*/  ST.E.U16 [R28.64+0x12], R44 ;  /* 0x0000122c1c007985 */ /* 0x000fe2000c101504 */
[----:B----4-:R-:W-:Y:S01]  /*8850*/  LOP3.LUT R38, R37, R104, R26, 0x96, !PT ;  /* 0x0000006825267212 */ /* 0x010fe200078e961a */
[----:B------:R-:W-:-:S02]  /*8860*/  IMAD.MOV.U32 R151, RZ, RZ, R185 ;  /* 0x000000ffff977224 */ /* 0x000fc400078e00b9 */
[----:B------:R-:W-:Y:S01]  /*8870*/  IMAD.WIDE.U32 R2, R2, -0x2daee0ad, RZ ;  /* 0xd2511f5302027825 */ /* 0x000fe200078e00ff */
[----:B------:R-:W-:Y:S03]  /*8880*/  ST.E.U16 [R34.64+0x20], R76 ;  /* 0x0000204c22007985 */ /* 0x000fe6000c101504 */
[----:B------:R-:W-:Y:S01]  /*8890*/  IMAD.WIDE.U32 R38, R38, -0x2daee0ad, RZ ;  /* 0xd2511f5326267825 */ /* 0x000fe200078e00ff */
[----:B------:R-:W-:Y:S01]  /*88a0*/  LOP3.LUT R27, R3, R106, R48, 0x96, !PT ;  /* 0x0000006a031b7212 */ /* 0x000fe200078e9630 */
[----:B------:R-:W-:Y:S03]  /*88b0*/  ST.E.U16 [R34.64+0x22], R75 ;  /* 0x0000224b22007985 */ /* 0x000fe6000c101504 */
[----:B------:R-:W-:Y:S01]  /*88c0*/  LOP3.LUT R2, R39, R180, R2, 0x96, !PT ;  /* 0x000000b427027212 */ /* 0x000fe200078e9602 */
[----:B------:R-:W-:Y:S01]  /*88d0*/  ST.E.U16 [R32.64+0x20], R72 ;  /* 0x0000204820007985 */ /* 0x000fe2000c101504 */
[----:B------:R-:W-:-:S03]  /*88e0*/  IMAD.WIDE.U32 R26, R27, -0x326172a9, RZ ;  /* 0xcd9e8d571b1a7825 */ /* 0x000fc600078e00ff */
[----:B------:R-:W-:Y:S01]  /*88f0*/  ST.E.U16 [R32.64+0x22], R73 ;  /* 0x0000224920007985 */ /* 0x000fe2000c101504 */
[----:B------:R-:W-:Y:S01]  /*8900*/  IMAD.WIDE.U32 R2, R2, -0x326172a9, RZ ;  /* 0xcd9e8d5702027825 */ /* 0x000fe200078e00ff */
[----:B------:R-:W-:Y:S02]  /*8910*/  LOP3.LUT R36, R27, R110, R36, 0x96, !PT ;  /* 0x0000006e1b247212 */ /* 0x000fe400078e9624 */
[----:B------:R-:W-:Y:S02]  /*8920*/  ST.E.U16 [R30.64+0x20], R43 ;  /* 0x0000202b1e007985 */ /* 0x000fe4000c101504 */
[----:B------:R-:W-:Y:S02]  /*8930*/  LOP3.LUT R20, R3, R139, R26, 0x96, !PT ;  /* 0x0000008b03147212 */ /* 0x000fe400078e961a */
[----:B------:R-:W-:Y:S01]  /*8940*/  ST.E.U16 [R30.64+0x22], R42 ;  /* 0x0000222a1e007985 */ /* 0x000fe2000c101504 */
[C---:B------:R-:W-:Y:S02]  /*8950*/  LOP3.LUT R27, R2.reuse, 0xffff, RZ, 0xc0, !PT ;  /* 0x0000ffff021b7812 */ /* 0x040fe400078ec0ff */
[----:B------:R-:W-:Y:S01]  /*8960*/  LOP3.LUT R48, R2, 0xff, RZ, 0xc0, !PT ;  /* 0x000000ff02307812 */ /* 0x000fe200078ec0ff */
[----:B------:R-:W-:Y:S01]  /*8970*/  ST.E.U16 [R28.64+0x20], R41 ;  /* 0x000020291c007985 */ /* 0x000fe2000c101504 */
[----:B------:R-:W-:-:S02]  /*8980*/  SHF.R.U32.HI R39, RZ, 0x10, R2 ;  /* 0x00000010ff277819 */ /* 0x000fc40000011602 */
[----:B------:R-:W-:Y:S01]  /*8990*/  SHF.R.U32.HI R47, RZ, 0x18, R2 ;  /* 0x00000018ff2f7819 */ /* 0x000fe20000011602 */
[----:B------:R-:W-:Y:S01]  /*89a0*/  ST.E.U16 [R28.64+0x22], R40 ;  /* 0x000022281c007985 */ /* 0x000fe2000c101504 */
[----:B------:R-:W-:Y:S01]  /*89b0*/  IMAD.WIDE.U32 R2, R36, -0x2daee0ad, RZ ;  /* 0xd2511f5324027825 */ /* 0x000fe200078e00ff */
[----:B------:R-:W-:Y:S02]  /*89c0*/  SHF.R.U32.HI R4, RZ, 0x18, R20 ;  /* 0x00000018ff047819 */ /* 0x000fe40000011614 */
[----:B------:R-:W-:Y:S02]  /*89d0*/  ST.E.U16 [R34.64+0x30], R71 ;  /* 0x0000304722007985 */ /* 0x000fe4000c101504 */
[----:B------:R-:W-:Y:S02]  /*89e0*/  LOP3.LUT R26, R2, 0xffff, RZ, 0xc0, !PT ;  /* 0x0000ffff021a7812 */ /* 0x000fe400078ec0ff */
[----:B------:R-:W-:Y:S01]  /*89f0*/  ST.E.U16 [R34.64+0x32], R70 ;  /* 0x0000324622007985 */ /* 0x000fe2000c101504 */
[----:B------:R-:W-:-:S02]  /*8a00*/  LOP3.LUT R36, R3, R252, R38, 0x96, !PT ;  /* 0x000000fc03247212 */ /* 0x000fc400078e9626 */
[----:B------:R-:W-:Y:S01]  /*8a10*/  LOP3.LUT R37, R2, 0xff, RZ, 0xc0, !PT ;  /* 0x000000ff02257812 */ /* 0x000fe200078ec0ff */
[----:B------:R-:W-:Y:S01]  /*8a20*/  ST.E.U16 [R32.64+0x30], R68 ;  /* 0x0000304420007985 */ /* 0x000fe2000c101504 */
[--C-:B------:R-:W-:Y:S02]  /*8a30*/  SHF.R.U32.HI R38, RZ, 0x10, R2.reuse ;  /* 0x00000010ff267819 */ /* 0x100fe40000011602 */
[----:B-----5:R-:W-:Y:S01]  /*8a40*/  SHF.R.U32.HI R74, RZ, 0x18, R2 ;  /* 0x00000018ff4a7819 */ /* 0x020fe20000011602 */
[----:B------:R1:W-:Y:S01]  /*8a50*/  ST.E.U16 [R32.64+0x32], R69 ;  /* 0x0000324520007985 */ /* 0x0003e2000c101504 */
[----:B------:R-:W-:Y:S02]  /*8a60*/  LOP3.LUT R2, R39, 0xff, RZ, 0xc0, !PT ;  /* 0x000000ff27027812 */ /* 0x000fe400078ec0ff */
[----:B------:R-:W-:Y:S01]  /*8a70*/  SHF.R.U32.HI R3, RZ, 0x8, R27 ;  /* 0x00000008ff037819 */ /* 0x000fe2000001161b */
[----:B------:R-:W-:Y:S04]  /*8a80*/  ST.E.U16 [R30.64+0x30], R23 ;  /* 0x000030171e007985 */ /* 0x000fe8000c101504 */
[----:B------:R-:W-:Y:S04]  /*8a90*/  ST.E.U16 [R30.64+0x32], R22 ;  /* 0x000032161e007985 */ /* 0x000fe8000c101504 */
[----:B------:R-:W-:Y:S04]  /*8aa0*/  ST.E.U16 [R28.64+0x30], R25 ;  /* 0x000030191c007985 */ /* 0x000fe8000c101504 */
[----:B------:R-:W-:Y:S04]  /*8ab0*/  ST.E.U16 [R28.64+0x32], R24 ;  /* 0x000032181c007985 */ /* 0x000fe8000c101504 */
[----:B------:R-:W-:Y:S04]  /*8ac0*/  ST.E.U16 [R34.64+0x40], R67 ;  /* 0x0000404322007985 */ /* 0x000fe8000c101504 */
[----:B------:R-:W-:Y:S01]  /*8ad0*/  ST.E.U16 [R34.64+0x42], R66 ;  /* 0x0000424222007985 */ /* 0x000fe2000c101504 */
[----:B-1----:R-:W-:-:S03]  /*8ae0*/  PRMT R69, R194, 0x7054, R194 ;  /* 0x00007054c2457816 */ /* 0x002fc600000000c2 */
[----:B------:R-:W-:Y:S04]  /*8af0*/  ST.E.U16 [R32.64+0x40], R64 ;  /* 0x0000404020007985 */ /* 0x000fe8000c101504 */
[----:B------:R-:W-:Y:S04]  /*8b00*/  ST.E.U16 [R32.64+0x42], R65 ;  /* 0x0000424120007985 */ /* 0x000fe8000c101504 */
[----:B------:R1:W-:Y:S04]  /*8b10*/  ST.E.U16 [R30.64+0x40], R21 ;  /* 0x000040151e007985 */ /* 0x0003e8000c101504 */
        /* <DEDUP_REMOVED lines=18> */
[----:B------:R1:W-:Y:S04]  /*8c40*/  ST.E.U16 [R28.64+0x60], R7 ;  /* 0x000060071c007985 */ /* 0x0003e8000c101504 */
[----:B------:R2:W-:Y:S04]  /*8c50*/  ST.E.U16 [R28.64+0x62], R6 ;  /* 0x000062061c007985 */ /* 0x0005e8000c101504 */
[----:B------:R-:W-:Y:S04]  /*8c60*/  ST.E.U16 [R34.64+0x70], R55 ;  /* 0x0000703722007985 */ /* 0x000fe8000c101504 */
[----:B------:R-:W-:Y:S04]  /*8c70*/  ST.E.U16 [R34.64+0x72], R54 ;  /* 0x0000723622007985 */ /* 0x000fe8000c101504 */
[----:B------:R-:W-:Y:S04]  /*8c80*/  ST.E.U16 [R32.64+0x70], R53 ;  /* 0x0000703520007985 */ /* 0x000fe8000c101504 */
[----:B------:R-:W-:Y:S04]  /*8c90*/  ST.E.U16 [R32.64+0x72], R52 ;  /* 0x0000723420007985 */ /* 0x000fe8000c101504 */
[----:B------:R3:W-:Y:S01]  /*8ca0*/  ST.E.U16 [R30.64+0x72], R0 ;  /* 0x000072001e007985 */ /* 0x0007e2000c101504 */
[----:B-1----:R-:W-:-:S03]  /*8cb0*/  LOP3.LUT R7, R45, 0xff, RZ, 0xc0, !PT ;  /* 0x000000ff2d077812 */ /* 0x002fc600078ec0ff */
[----:B------:R-:W-:Y:S01]  /*8cc0*/  ST.E.U16 [R30.64+0x70], R8 ;  /* 0x000070081e007985 */ /* 0x000fe2000c101504 */
[----:B--2---:R-:W-:-:S03]  /*8cd0*/  SHF.R.U32.HI R6, RZ, 0x8, R83 ;  /* 0x00000008ff067819 */ /* 0x004fc60000011653 */
[----:B------:R1:W-:Y:S01]  /*8ce0*/  ST.E.U16 [R28.64+0x72], R9 ;  /* 0x000072091c007985 */ /* 0x0003e2000c101504 */
[----:B------:R-:W-:-:S03]  /*8cf0*/  PRMT R16, R86, 0x5410, R6 ;  /* 0x0000541056107816 */ /* 0x000fc60000000006 */
[----:B------:R2:W-:Y:S01]  /*8d00*/  ST.E.U16 [R28.64+0x70], R10 ;  /* 0x0000700a1c007985 */ /* 0x0005e2000c101504 */
[----:B------:R-:W-:-:S03]  /*8d10*/  LOP3.LUT R6, R20, 0xff, RZ, 0xc0, !PT ;  /* 0x000000ff14067812 */ /* 0x000fc600078ec0ff */
[----:B------:R-:W-:Y:S04]  /*8d20*/  LDSM.16.MT88.4 R120, [R190+0x9000] ;  /* 0x00900000be78783b */ /* 0x000fe80000004200 */
[----:B------:R-:W4:Y:S04]  /*8d30*/  LDSM.16.MT88.4 R116, [R188+0x9000] ;  /* 0x00900000bc74783b */ /* 0x000f280000004200 */
[----:B------:R-:W-:Y:S01]  /*8d40*/  LDSM.16.MT88.4 R76, [R188+0xa400] ;  /* 0x00a40000bc4c783b */ /* 0x000fe20000004200 */
[----:B---3--:R-:W-:-:S03]  /*8d50*/  SHF.R.U32.HI R0, RZ, 0x8, R26 ;  /* 0x00000008ff007819 */ /* 0x008fc6000001161a */
[----:B------:R-:W-:Y:S01]  /*8d60*/  STL.64 [R1+0x40], R202 ;  /* 0x000040ca01007387 */ /* 0x000fe20000100a00 */
[----:B------:R-:W-:-:S03]  /*8d70*/  PRMT R11, R37, 0x5410, R0 ;  /* 0x00005410250b7816 */ /* 0x000fc60000000000 */
[----:B------:R-:W-:Y:S01]  /*8d80*/  LDSM.16.MT88.4 R52, [R188+0xb000] ;  /* 0x00b00000bc34783b */ /* 0x000fe20000004200 */
[----:B------:R-:W-:Y:S02]  /*8d90*/  LOP3.LUT R0, R20, 0xffff, RZ, 0xc0, !PT ;  /* 0x0000ffff14007812 */ /* 0x000fe400078ec0ff */
[----:B-1----:R-:W-:Y:S01]  /*8da0*/  PRMT R9, R2, 0x5410, R47 ;  /* 0x0000541002097816 */ /* 0x002fe2000000002f */
[----:B------:R-:W-:Y:S01]  /*8db0*/  STL.64 [R1+0x38], R148 ;  /* 0x0000389401007387 */ /* 0x000fe20000100a00 */
[----:B------:R-:W-:Y:S02]  /*8dc0*/  LOP3.LUT R2, R45, 0xffff, RZ, 0xc0, !PT ;  /* 0x0000ffff2d027812 */ /* 0x000fe400078ec0ff */
[----:B------:R-:W-:Y:S01]  /*8dd0*/  PRMT R8, R48, 0x5410, R3 ;  /* 0x0000541030087816 */ /* 0x000fe20000000003 */
[----:B------:R-:W-:Y:S01]  /*8de0*/  STL.64 [R1+0x8], R146 ;  /* 0x0000089201007387 */ /* 0x000fe20000100a00 */
[----:B------:R-:W-:Y:S02]  /*8df0*/  SHF.R.U32.HI R5, RZ, 0x8, R2 ;  /* 0x00000008ff057819 */ /* 0x000fe40000011602 */
[----:B------:R-:W-:Y:S01]  /*8e00*/  SHF.R.U32.HI R2, RZ, 0x8, R0 ;  /* 0x00000008ff027819 */ /* 0x000fe20000011600 */
[----:B------:R-:W-:Y:S01]  /*8e10*/  HSET2.LE.AND R0, R82, R69, PT ;  /* 0x0000004552007233 */ /* 0x000fe20003803000 */
[----:B------:R-:W-:-:S02]  /*8e20*/  SHF.R.U32.HI R3, RZ, 0x10, R20 ;  /* 0x00000010ff037819 */ /* 0x000fc40000011614 */
[----:B------:R-:W-:Y:S01]  /*8e30*/  PRMT R6, R6, 0x5410, R2 ;  /* 0x0000541006067816 */ /* 0x000fe20000000002 */
[--C-:B------:R-:W-:Y:S01]  /*8e40*/  HSET2.LE.AND R2, R81, R69.reuse, PT ;  /* 0x0000004551027233 */ /* 0x100fe20003803000 */
[----:B------:R-:W-:Y:S01]  /*8e50*/  LOP3.LUT R3, R3, 0xff, RZ, 0xc0, !PT ;  /* 0x000000ff03037812 */ /* 0x000fe200078ec0ff */
[----:B------:R-:W-:Y:S01]  /*8e60*/  LDSM.16.MT88.4 R80, [R190+0xa000] ;  /* 0x00a00000be50783b */ /* 0x000fe20000004200 */
[----:B--2---:R-:W-:Y:S02]  /*8e70*/  PRMT R10, R7, 0x5410, R5 ;  /* 0x00005410070a7816 */ /* 0x004fe40000000005 */
[----:B------:R-:W-:Y:S01]  /*8e80*/  LOP3.LUT R25, R163, R2, RZ, 0xc0, !PT ;  /* 0x00000002a3197212 */ /* 0x000fe200078ec0ff */
[--C-:B------:R-:W-:Y:S01]  /*8e90*/  HSET2.LE.AND R2, R8, R69.reuse, PT ;  /* 0x0000004508027233 */ /* 0x100fe20003803000 */
[----:B------:R-:W-:Y:S01]  /*8ea0*/  PRMT R5, R3, 0x5410, R4 ;  /* 0x0000541003057816 */ /* 0x000fe20000000004 */
[--C-:B------:R-:W-:Y:S01]  /*8eb0*/  HSET2.LE.AND R3, R89, R69.reuse, PT ;  /* 0x0000004559037233 */ /* 0x100fe20003803000 */
[----:B------:R-:W-:Y:S01]  /*8ec0*/  LOP3.LUT R24, R167, R0, RZ, 0xc0, !PT ;  /* 0x00000000a7187212 */ /* 0x000fe200078ec0ff */
[----:B------:R-:W-:Y:S01]  /*8ed0*/  LDSM.16.MT88.4 R88, [R190+0x9400] ;  /* 0x00940000be58783b */ /* 0x000fe20000004200 */
[----:B------:R-:W-:Y:S01]  /*8ee0*/  LOP3.LUT R14, R114, R2, RZ, 0xc0, !PT ;  /* 0x00000002720e7212 */ /* 0x000fe200078ec0ff */
[--C-:B------:R-:W-:Y:S01]  /*8ef0*/  HSET2.LE.AND R2, R5, R69.reuse, PT ;  /* 0x0000004505027233 */ /* 0x100fe20003803000 */
[----:B------:R-:W-:Y:S01]  /*8f00*/  LOP3.LUT R26, R161, R3, RZ, 0xc0, !PT ;  /* 0x00000003a11a7212 */ /* 0x000fe200078ec0ff */
[--C-:B------:R-:W-:Y:S01]  /*8f10*/  HSET2.LE.AND R4, R87, R69.reuse, PT ;  /* 0x0000004557047233 */ /* 0x100fe20003803000 */
[----:B------:R-:W-:Y:S01]  /*8f20*/  LOP3.LUT R5, R38, 0xff, RZ, 0xc0, !PT ;  /* 0x000000ff26057812 */ /* 0x000fe200078ec0ff */
[----:B------:R-:W-:Y:S01]  /*8f30*/  LDSM.16.MT88.4 R84, [R188+0x9400] ;  /* 0x00940000bc54783b */ /* 0x000fe20000004200 */
[----:B------:R-:W-:Y:S01]  /*8f40*/  LOP3.LUT R13, R115, R2, RZ, 0xc0, !PT ;  /* 0x00000002730d7212 */ /* 0x000fe200078ec0ff */
[--C-:B------:R-:W-:Y:S01]  /*8f50*/  HSET2.LE.AND R0, R9, R69.reuse, PT ;  /* 0x0000004509007233 */ /* 0x100fe20003803000 */
[----:B------:R-:W-:Y:S01]  /*8f60*/  LOP3.LUT R27, R157, R4, RZ, 0xc0, !PT ;  /* 0x000000049d1b7212 */ /* 0x000fe200078ec0ff */
[----:B------:R-:W1:Y:S01]  /*8f70*/  LDSM.16.MT88.4 R112, [R188+0xa000] ;  /* 0x00a00000bc70783b */ /* 0x000e620000004200 */
[----:B------:R-:W-:Y:S01]  /*8f80*/  HSET2.LE.AND R3, R6, R69, PT ;  /* 0x0000004506037233 */ /* 0x000fe20003803000 */
[----:B------:R-:W-:-:S02]  /*8f90*/  LOP3.LUT R8, R36, 0xff, RZ, 0xc0, !PT ;  /* 0x000000ff24087812 */ /* 0x000fc400078ec0ff */
[----:B------:R-:W-:Y:S01]  /*8fa0*/  LOP3.LUT R15, R111, R0, RZ, 0xc0, !PT ;  /* 0x000000006f0f7212 */ /* 0x000fe200078ec0ff */
[----:B------:R-:W-:Y:S01]  /*8fb0*/  IMAD.MOV.U32 R111, RZ, RZ, R170 ;  /* 0x000000ffff6f7224 */ /* 0x000fe200078e00aa */
[----:B------:R-:W-:Y:S01]  /*8fc0*/  LOP3.LUT R12, R124, R3, RZ, 0xc0, !PT ;  /* 0x000000037c0c7212 */ /* 0x000fe200078ec0ff */
[-C--:B----4-:R-:W-:Y:S01]  /*8fd0*/  HMMA.16816.F32.BF16 R48, R24, R116.reuse, RZ ;  /* 0x000000741830723c */ /* 0x090fe200000418ff */
[--C-:B------:R-:W-:Y:S02]  /*8fe0*/  SHF.R.U32.HI R3, RZ, 0x10, R45.reuse ;  /* 0x00000010ff037819 */ /* 0x100fe4000001162d */
[----:B------:R-:W-:Y:S02]  /*8ff0*/  LOP3.LUT R0, R36, 0xffff, RZ, 0xc0, !PT ;  /* 0x0000ffff24007812 */ /* 0x000fe400078ec0ff */
[--C-:B------:R-:W-:Y:S02]  /*9000*/  SHF.R.U32.HI R2, RZ, 0x10, R36.reuse ;  /* 0x00000010ff027819 */ /* 0x100fe40000011624 */
[----:B------:R-:W-:Y:S01]  /*9010*/  SHF.R.U32.HI R6, RZ, 0x18, R36 ;  /* 0x00000018ff067819 */ /* 0x000fe20000011624 */
[----:B------:R-:W-:Y:S01]  /*9020*/  HMMA.16816.F32.BF16 R40, R12, R116, RZ ;  /* 0x000000740c28723c */ /* 0x000fe200000418ff */
[----:B------:R-:W-:-:S02]  /*9030*/  SHF.R.U32.HI R7, RZ, 0x18, R45 ;  /* 0x00000018ff077819 */ /* 0x000fc4000001162d */
[----:B------:R-:W-:Y:S02]  /*9040*/  LOP3.LUT R3, R3, 0xff, RZ, 0xc0, !PT ;  /* 0x000000ff03037812 */ /* 0x000fe400078ec0ff */
[----:B------:R-:W-:Y:S01]  /*9050*/  SHF.R.U32.HI R4, RZ, 0x8, R0 ;  /* 0x00000008ff047819 */ /* 0x000fe20000011600 */
[--C-:B------:R-:W-:Y:S01]  /*9060*/  HSET2.LE.AND R0, R10, R69.reuse, PT ;  /* 0x000000450a007233 */ /* 0x100fe20003803000 */
[----:B------:R-:W-:Y:S01]  /*9070*/  LOP3.LUT R2, R2, 0xff, RZ, 0xc0, !PT ;  /* 0x000000ff02027812 */ /* 0x000fe200078ec0ff */
[-C--:B------:R-:W-:Y:S01]  /*9080*/  HMMA.16816.F32.BF16 R36, R24, R120.reuse, RZ ;  /* 0x000000781824723c */ /* 0x080fe200000418ff */
[----:B------:R-:W-:Y:S02]  /*9090*/  PRMT R9, R5, 0x5410, R74 ;  /* 0x0000541005097816 */ /* 0x000fe4000000004a */
[----:B------:R-:W-:Y:S01]  /*90a0*/  PRMT R3, R3, 0x5410, R7 ;  /* 0x0000541003037816 */ /* 0x000fe20000000007 */
[----:B------:R-:W2:Y:S01]  /*90b0*/  LDSM.16.MT88.4 R72, [R190+0xa400] ;  /* 0x00a40000be48783b */ /* 0x000ea20000004200 */
[----:B------:R-:W-:Y:S01]  /*90c0*/  PRMT R5, R8, 0x5410, R4 ;  /* 0x0000541008057816 */ /* 0x000fe20000000004 */
[--C-:B------:R-:W-:Y:S01]  /*90d0*/  HSET2.LE.AND R4, R21, R69.reuse, PT ;  /* 0x0000004515047233 */ /* 0x100fe20003803000 */
[----:B------:R-:W-:Y:S01]  /*90e0*/  PRMT R6, R2, 0x5410, R6 ;  /* 0x0000541002067816 */ /* 0x000fe20000000006 */
[--C-:B------:R-:W-:Y:S01]  /*90f0*/  HSET2.LE.AND R2, R16, R69.reuse, PT ;  /* 0x0000004510027233 */ /* 0x100fe20003803000 */
[----:B------:R-:W-:Y:S01]  /*9100*/  LOP3.LUT R20, R166, R0, RZ, 0xc0, !PT ;  /* 0x00000000a6147212 */ /* 0x000fe200078ec0ff */
[--C-:B------:R-:W-:Y:S01]  /*9110*/  HSET2.LE.AND R0, R3, R69.reuse, PT ;  /* 0x0000004503007233 */ /* 0x100fe20003803000 */
[----:B------:R-:W-:Y:S01]  /*9120*/  HMMA.16816.F32.BF16 R16, R12, R120, RZ ;  /* 0x000000780c10723c */ /* 0x000fe200000418ff */
[----:B------:R-:W-:Y:S01]  /*9130*/  LOP3.LUT R23, R160, R4, RZ, 0xc0, !PT ;  /* 0x00000004a0177212 */ /* 0x000fe200078ec0ff */
[--C-:B------:R-:W-:Y:S01]  /*9140*/  HSET2.LE.AND R4, R5, R69.reuse, PT ;  /* 0x0000004505047233 */ /* 0x100fe20003803000 */
[----:B------:R-:W-:Y:S01]  /*9150*/  LOP3.LUT R22, R162, R2, RZ, 0xc0, !PT ;  /* 0x00000002a2167212 */ /* 0x000fe200078ec0ff */
[--C-:B------:R-:W-:Y:S01]  /*9160*/  HSET2.LE.AND R3, R11, R69.reuse, PT ;  /* 0x000000450b037233 */ /* 0x100fe20003803000 */
[----:B------:R-:W-:Y:S01]  /*9170*/  LOP3.LUT R21, R164, R0, RZ, 0xc0, !PT ;  /* 0x00000000a4157212 */ /* 0x000fe200078ec0ff */
[--C-:B------:R-:W-:Y:S01]  /*9180*/  HSET2.LE.AND R0, R9, R69.reuse, PT ;  /* 0x0000004509007233 */ /* 0x100fe20003803000 */
[----:B------:R-:W-:Y:S01]  /*9190*/  LOP3.LUT R8, R126, R4, RZ, 0xc0, !PT ;  /* 0x000000047e087212 */ /* 0x000fe200078ec0ff */
[----:B------:R-:W-:Y:S01]  /*91a0*/  HSET2.LE.AND R2, R6, R69, PT ;  /* 0x0000004506027233 */ /* 0x000fe20003803000 */
[----:B------:R-:W-:Y:S01]  /*91b0*/  LOP3.LUT R10, R98, R3, RZ, 0xc0, !PT ;  /* 0x00000003620a7212 */ /* 0x000fe200078ec0ff */
[----:B-1----:R-:W-:Y:S01]  /*91c0*/  HMMA.16816.F32.BF16 R4, R24, R112, RZ ;  /* 0x000000701804723c */ /* 0x002fe200000418ff */
[----:B------:R-:W-:-:S02]  /*91d0*/  LOP3.LUT R11, R92, R0, RZ, 0xc0, !PT ;  /* 0x000000005c0b7212 */ /* 0x000fc400078ec0ff */
[----:B------:R-:W-:Y:S02]  /*91e0*/  LOP3.LUT R9, R125, R2, RZ, 0xc0, !PT ;  /* 0x000000027d097212 */ /* 0x000fe400078ec0ff */
[----:B------:R-:W-:-:S03]  /*91f0*/  LOP3.LUT R2, R156, R223, RZ, 0x3c, !PT ;  /* 0x000000df9c027212 */ /* 0x000fc600078e3cff */
[----:B------:R-:W-:Y:S02]  /*9200*/  HMMA.16816.F32.BF16 R164, R20, R88, R36 ;  /* 0x0000005814a4723c */ /* 0x000fe40000041824 */
[----:B------:R-:W-:-:S05]  /*9210*/  IMAD.WIDE.U32 R2, R2, -0x326172a9, RZ ;  /* 0xcd9e8d5702027825 */ /* 0x000fca00078e00ff */
[-C--:B------:R-:W-:Y:S01]  /*9220*/  LOP3.LUT R0, R3, R201.reuse, R220, 0x96, !PT ;  /* 0x000000c903007212 */ /* 0x080fe200078e96dc */
[----:B------:R-:W-:Y:S08]  /*9230*/  HMMA.16816.F32.BF16 R36, R24, R80, RZ ;  /* 0x000000501824723c */ /* 0x000ff000000418ff */
[----:B------:R-:W-:Y:S08]  /*9240*/  HMMA.16816.F32.BF16 R140, R8, R84, R40 ;  /* 0x00000054088c723c */ /* 0x000ff00000041828 */
[----:B------:R-:W-:Y:S08]  /*9250*/  HMMA.16816.F32.BF16 R40, R12, R80, RZ ;  /* 0x000000500c28723c */ /* 0x000ff000000418ff */
[----:B------:R-:W-:Y:S08]  /*9260*/  HMMA.16816.F32.BF16 R132, R8, R88, R16 ;  /* 0x000000580884723c */ /* 0x000ff00000041810 */
[----:B------:R-:W-:Y:S08]  /*9270*/  HMMA.16816.F32.BF16 R16, R12, R112, RZ ;  /* 0x000000700c10723c */ /* 0x000ff000000418ff */
[C---:B------:R-:W-:Y:S07]  /*9280*/  HMMA.16816.F32.BF16 R184, R20.reuse, R76, R4 ;  /* 0x0000004c14b8723c */ /* 0x040fee0000041804 */
[----:B------:R-:W-:Y:S01]  /*9290*/  LOP3.LUT R6, R215, R200, R2, 0x96, !PT ;  /* 0x000000c8d7067212 */ /* 0x000fe200078e9602 */
[----:B--2---:R-:W-:Y:S01]  /*92a0*/  HMMA.16816.F32.BF16 R220, R20, R72, R36 ;  /* 0x0000004814dc723c */ /* 0x004fe20000041824 */
[----:B------:R-:W-:-:S02]  /*92b0*/  LOP3.LUT R5, R3, R201, R202, 0x96, !PT ;  /* 0x000000c903057212 */ /* 0x000fc400078e96ca */
[----:B------:R-:W-:Y:S01]  /*92c0*/  LOP3.LUT R4, R147, R200, R2, 0x96, !PT ;  /* 0x000000c893047212 */ /* 0x000fe200078e9602 */
[----:B------:R-:W-:-:S04]  /*92d0*/  IMAD.WIDE.U32 R2, R0, -0x2daee0ad, RZ ;  /* 0xd2511f5300027825 */ /* 0x000fc800078e00ff */
[----:B------:R-:W-:Y:S01]  /*92e0*/  IMAD.WIDE.U32 R36, R6, -0x2daee0ad, RZ ;  /* 0xd2511f5306247825 */ /* 0x000fe200078e00ff */
[----:B------:R-:W-:Y:S01]  /*92f0*/  HMMA.16816.F32.BF16 R200, R8, R72, R40 ;  /* 0x0000004808c8723c */ /* 0x000fe20000041828 */
[----:B------:R-:W-:-:S03]  /*9300*/  LOP3.LUT R7, R3, R179, R150, 0x96, !PT ;  /* 0x000000b303077212 */ /* 0x000fc600078e9696 */
[----:B------:R-:W-:Y:S01]  /*9310*/  LOP3.LUT R6, R37, R144, R2, 0x96, !PT ;  /* 0x0000009025067212 */ /* 0x000fe200078e9602 */
[----:B------:R-:W-:-:S03]  /*9320*/  IMAD.WIDE.U32 R2, R5, -0x2daee0ad, RZ ;  /* 0xd2511f5305027825 */ /* 0x000fc600078e00ff */
[----:B------:R-:W-:Y:S01]  /*9330*/  HMMA.16816.F32.BF16 R124, R8, R76, R16 ;  /* 0x0000004c087c723c */ /* 0x000fe20000041810 */
[----:B------:R-:W-:Y:S01]  /*9340*/  IMAD.WIDE.U32 R40, R4, -0x2daee0ad, RZ ;  /* 0xd2511f5304287825 */ /* 0x000fe200078e00ff */
[----:B------:R-:W-:-:S04]  /*9350*/  LOP3.LUT R4, R3, R179, R148, 0x96, !PT ;  /* 0x000000b303047212 */ /* 0x000fc800078e9694 */
[----:B------:R-:W-:Y:S01]  /*9360*/  LOP3.LUT R0, R41, R144, R2, 0x96, !PT ;  /* 0x0000009029007212 */ /* 0x000fe200078e9602 */
[----:B------:R-:W-:Y:S01]  /*9370*/  IMAD.WIDE.U32 R2, R7, -0x326172a9, RZ ;  /* 0xcd9e8d5707027825 */ /* 0x000fe200078e00ff */
[----:B------:R-:W-:Y:S03]  /*9380*/  HMMA.16816.F32.BF16 R172, R20, R84, R48 ;  /* 0x0000005414ac723c */ /* 0x000fe60000041830 */
[----:B------:R-:W-:Y:S01]  /*9390*/  IMAD.WIDE.U32 R18, R6, -0x326172a9, RZ ;  /* 0xcd9e8d5706127825 */ /* 0x000fe200078e00ff */
[----:B------:R-:W-:-:S03]  /*93a0*/  LOP3.LUT R6, R3, R145, R214, 0x96, !PT ;  /* 0x0000009103067212 */ /* 0x000fc600078e96d6 */
[----:B------:R-:W-:Y:S01]  /*93b0*/  IMAD.WIDE.U32 R38, R0, -0x326172a9, RZ ;  /* 0xcd9e8d5700267825 */ /* 0x000fe200078e00ff */
[----:B------:R-:W-:-:S03]  /*93c0*/  LOP3.LUT R5, R19, R104, R2, 0x96, !PT ;  /* 0x0000006813057212 */ /* 0x000fc600078e9602 */
[----:B------:R-:W-:-:S04]  /*93d0*/  IMAD.WIDE.U32 R2, R4, -0x326172a9, RZ ;  /* 0xcd9e8d5704027825 */ /* 0x000fc800078e00ff */
[----:B------:R-:W-:Y:S01]  /*93e0*/  IMAD.WIDE.U32 R16, R5, -0x2daee0ad, RZ ;  /* 0xd2511f5305107825 */ /* 0x000fe200078e00ff */
[----:B------:R-:W-:Y:S02]  /*93f0*/  LOP3.LUT R4, R3, R145, R146, 0x96, !PT ;  /* 0x0000009103047212 */ /* 0x000fe400078e9692 */
[----:B------:R-:W-:Y:S01]  /*9400*/  LOP3.LUT R0, R39, R104, R2, 0x96, !PT ;  /* 0x0000006827007212 */ /* 0x000fe200078e9602 */
[----:B------:R-:W-:-:S05]  /*9410*/  IMAD.WIDE.U32 R2, R6, -0x2daee0ad, RZ ;  /* 0xd2511f5306027825 */ /* 0x000fca00078e00ff */
[----:B------:R-:W-:Y:S01]  /*9420*/  LOP3.LUT R6, R3, R106, R36, 0x96, !PT ;  /* 0x0000006a03067212 */ /* 0x000fe200078e9624 */
[----:B------:R-:W-:Y:S01]  /*9430*/  IMAD.WIDE.U32 R36, R0, -0x2daee0ad, RZ ;  /* 0xd2511f5300247825 */ /* 0x000fe200078e00ff */
[----:B------:R-:W-:-:S03]  /*9440*/  LOP3.LUT R5, R17, R180, R2, 0x96, !PT ;  /* 0x000000b411057212 */ /* 0x000fc600078e9602 */
[----:B------:R-:W-:-:S04]  /*9450*/  IMAD.WIDE.U32 R2, R4, -0x2daee0ad, RZ ;  /* 0xd2511f5304027825 */ /* 0x000fc800078e00ff */
[----:B------:R-:W-:Y:S01]  /*9460*/  IMAD.WIDE.U32 R6, R6, -0x326172a9, RZ ;  /* 0xcd9e8d5706067825 */ /* 0x000fe200078e00ff */
[----:B------:R-:W-:Y:S02]  /*9470*/  LOP3.LUT R4, R3, R106, R40, 0x96, !PT ;  /* 0x0000006a03047212 */ /* 0x000fe400078e9628 */
[----:B------:R-:W-:Y:S01]  /*9480*/  LOP3.LUT R0, R37, R180, R2, 0x96, !PT ;  /* 0x000000b425007212 */ /* 0x000fe200078e9602 */
[----:B------:R-:W-:Y:S01]  /*9490*/  IMAD.WIDE.U32 R2, R5, -0x326172a9, RZ ;  /* 0xcd9e8d5705027825 */ /* 0x000fe200078e00ff */
[----:B------:R-:W-:-:S03]  /*94a0*/  LOP3.LUT R7, R7, R110, R18, 0x96, !PT ;  /* 0x0000006e07077212 */ /* 0x000fc600078e9612 */
[----:B------:R-:W-:Y:S01]  /*94b0*/  IMAD.WIDE.U32 R4, R4, -0x326172a9, RZ ;  /* 0xcd9e8d5704047825 */ /* 0x000fe200078e00ff */
[----:B------:R-:W-:Y:S02]  /*94c0*/  LOP3.LUT R6, R3, R139, R6, 0x96, !PT ;  /* 0x0000008b03067212 */ /* 0x000fe400078e9606 */
[C---:B------:R-:W-:Y:S02]  /*94d0*/  LOP3.LUT R17, R2.reuse, 0xffff, RZ, 0xc0, !PT ;  /* 0x0000ffff02117812 */ /* 0x040fe400078ec0ff */
[----:B------:R-:W-:Y:S02]  /*94e0*/  LOP3.LUT R37, R2, 0xff, RZ, 0xc0, !PT ;  /* 0x000000ff02257812 */ /* 0x000fe400078ec0ff */
[--C-:B------:R-:W-:Y:S02]  /*94f0*/  SHF.R.U32.HI R19, RZ, 0x10, R2.reuse ;  /* 0x00000010ff137819 */ /* 0x100fe40000011602 */
[----:B------:R-:W-:Y:S01]  /*9500*/  SHF.R.U32.HI R18, RZ, 0x18, R2 ;  /* 0x00000018ff127819 */ /* 0x000fe20000011602 */
[----:B------:R-:W-:Y:S01]  /*9510*/  IMAD.WIDE.U32 R2, R0, -0x326172a9, RZ ;  /* 0xcd9e8d5700027825 */ /* 0x000fe200078e00ff */
[----:B------:R-:W-:-:S02]  /*9520*/  LOP3.LUT R0, R5, R110, R38, 0x96, !PT ;  /* 0x0000006e05007212 */ /* 0x000fc400078e9626 */
[----:B------:R-:W-:Y:S02]  /*9530*/  SHF.R.U32.HI R17, RZ, 0x8, R17 ;  /* 0x00000008ff117819 */ /* 0x000fe40000011611 */
[----:B------:R-:W-:Y:S02]  /*9540*/  LOP3.LUT R4, R3, R139, R4, 0x96, !PT ;  /* 0x0000008b03047212 */ /* 0x000fe400078e9604 */
[C---:B------:R-:W-:Y:S02]  /*9550*/  LOP3.LUT R41, R2.reuse, 0xffff, RZ, 0xc0, !PT ;  /* 0x0000ffff02297812 */ /* 0x040fe400078ec0ff */
[----:B------:R-:W-:Y:S02]  /*9560*/  LOP3.LUT R43, R2, 0xff, RZ, 0xc0, !PT ;  /* 0x000000ff022b7812 */ /* 0x000fe400078ec0ff */
[--C-:B------:R-:W-:Y:S02]  /*9570*/  SHF.R.U32.HI R42, RZ, 0x10, R2.reuse ;  /* 0x00000010ff2a7819 */ /* 0x100fe40000011602 */
[----:B------:R-:W-:Y:S01]  /*9580*/  SHF.R.U32.HI R44, RZ, 0x18, R2 ;  /* 0x00000018ff2c7819 */ /* 0x000fe20000011602 */
[----:B------:R-:W-:Y:S01]  /*9590*/  IMAD.WIDE.U32 R2, R7, -0x2daee0ad, RZ ;  /* 0xd2511f5307027825 */ /* 0x000fe200078e00ff */
[----:B------:R-:W-:-:S02]  /*95a0*/  LOP3.LUT R5, R19, 0xff, RZ, 0xc0, !PT ;  /* 0x000000ff13057812 */ /* 0x000fc400078ec0ff */
[----:B------:R-:W-:Y:S02]  /*95b0*/  PRMT R68, R37, 0x5410, R17 ;  /* 0x0000541025447816 */ /* 0x000fe40000000011 */
[----:B------:R-:W-:Y:S02]  /*95c0*/  PRMT R67, R5, 0x5410, R18 ;  /* 0x0000541005437816 */ /* 0x000fe40000000012 */
[----:B------:R-:W-:Y:S02]  /*95d0*/  LOP3.LUT R5, R3, R252, R16, 0x96, !PT ;  /* 0x000000fc03057212 */ /* 0x000fe400078e9610 */
[C---:B------:R-:W-:Y:S02]  /*95e0*/  LOP3.LUT R17, R2.reuse, 0xffff, RZ, 0xc0, !PT ;  /* 0x0000ffff02117812 */ /* 0x040fe400078ec0ff */
[----:B------:R-:W-:Y:S02]  /*95f0*/  LOP3.LUT R37, R2, 0xff, RZ, 0xc0, !PT ;  /* 0x000000ff02257812 */ /* 0x000fe400078ec0ff */
[----:B------:R-:W-:-:S02]  /*9600*/  SHF.R.U32.HI R19, RZ, 0x10, R2 ;  /* 0x00000010ff137819 */ /* 0x000fc40000011602 */
[----:B------:R-:W-:Y:S01]  /*9610*/  SHF.R.U32.HI R18, RZ, 0x18, R2 ;  /* 0x00000018ff127819 */ /* 0x000fe20000011602 */
[----:B------:R-:W-:Y:S01]  /*9620*/  IMAD.WIDE.U32 R2, R0, -0x2daee0ad, RZ ;  /* 0xd2511f5300027825 */ /* 0x000fe200078e00ff */
[----:B------:R-:W-:Y:S02]  /*9630*/  SHF.R.U32.HI R7, RZ, 0x10, R6 ;  /* 0x00000010ff077819 */ /* 0x000fe40000011606 */
[----:B------:R-:W-:Y:S02]  /*9640*/  LOP3.LUT R16, R6, 0xff, RZ, 0xc0, !PT ;  /* 0x000000ff06107812 */ /* 0x000fe400078ec0ff */
[----:B------:R-:W-:Y:S02]  /*9650*/  LOP3.LUT R0, R3, R252, R36, 0x96, !PT ;  /* 0x000000fc03007212 */ /* 0x000fe400078e9624 */
[C---:B------:R-:W-:Y:S02]  /*9660*/  LOP3.LUT R36, R2.reuse, 0xffff, RZ, 0xc0, !PT ;  /* 0x0000ffff02247812 */ /* 0x040fe400078ec0ff */
[----:B------:R-:W-:-:S02]  /*9670*/  LOP3.LUT R40, R2, 0xff, RZ, 0xc0, !PT ;  /* 0x000000ff02287812 */ /* 0x000fc400078ec0ff */
[--C-:B------:R-:W-:Y:S02]  /*9680*/  SHF.R.U32.HI R39, RZ, 0x10, R2.reuse ;  /* 0x00000010ff277819 */ /* 0x100fe40000011602 */
[----:B------:R-:W-:Y:S02]  /*9690*/  SHF.R.U32.HI R38, RZ, 0x18, R2 ;  /* 0x00000018ff267819 */ /* 0x000fe40000011602 */
[----:B------:R-:W-:Y:S02]  /*96a0*/  LOP3.LUT R2, R6, 0xffff, RZ, 0xc0, !PT ;  /* 0x0000ffff06027812 */ /* 0x000fe400078ec0ff */
[----:B------:R-:W-:Y:S02]  /*96b0*/  SHF.R.U32.HI R6, RZ, 0x18, R6 ;  /* 0x00000018ff067819 */ /* 0x000fe40000011606 */
[----:B------:R-:W-:Y:S02]  /*96c0*/  SHF.R.U32.HI R3, RZ, 0x8, R2 ;  /* 0x00000008ff037819 */ /* 0x000fe40000011602 */
[----:B------:R-:W-:-:S02]  /*96d0*/  LOP3.LUT R2, R7, 0xff, RZ, 0xc0, !PT ;  /* 0x000000ff07027812 */ /* 0x000fc400078ec0ff */
[----:B------:R-:W-:Y:S02]  /*96e0*/  PRMT R66, R16, 0x5410, R3 ;  /* 0x0000541010427816 */ /* 0x000fe40000000003 */
[----:B------:R-:W-:Y:S02]  /*96f0*/  PRMT R65, R2, 0x5410, R6 ;  /* 0x0000541002417816 */ /* 0x000fe40000000006 */
[----:B------:R-:W-:Y:S02]  /*9700*/  LOP3.LUT R2, R19, 0xff, RZ, 0xc0, !PT ;  /* 0x000000ff13027812 */ /* 0x000fe400078ec0ff */
[----:B------:R-:W-:Y:S02]  /*9710*/  SHF.R.U32.HI R3, RZ, 0x8, R17 ;  /* 0x00000008ff037819 */ /* 0x000fe40000011611 */
[----:B------:R-:W-:Y:S02]  /*9720*/  PRMT R61, R2, 0x5410, R18 ;  /* 0x00005410023d7816 */ /* 0x000fe40000000012 */
[----:B------:R-:W-:Y:S01]  /*9730*/  LOP3.LUT R2, R4, 0xffff, RZ, 0xc0, !PT ;  /* 0x0000ffff04027812 */ /* 0x000fe200078ec0ff */
[----:B------:R-:W-:Y:S01]  /*9740*/  HMMA.16816.F32.BF16 R16, R24, R52, RZ ;  /* 0x000000341810723c */ /* 0x000fe200000418ff */
[----:B------:R-:W-:Y:S01]  /*9750*/  PRMT R62, R37, 0x5410, R3 ;  /* 0x00005410253e7816 */ /* 0x000fe20000000003 */
[----:B------:R-:W-:Y:S01]  /*9760*/  FADD.FTZ R37, R243, R93 ;  /* 0x0000005df3257221 */ /* 0x000fe20000010000 */
[----:B------:R-:W-:-:S02]  /*9770*/  SHF.R.U32.HI R3, RZ, 0x8, R2 ;  /* 0x00000008ff037819 */ /* 0x000fc40000011602 */
[----:B------:R-:W-:Y:S02]  /*9780*/  LOP3.LUT R2, R4, 0xff, RZ, 0xc0, !PT ;  /* 0x000000ff04027812 */ /* 0x000fe400078ec0ff */
[----:B------:R-:W-:Y:S02]  /*9790*/  LOP3.LUT R6, R42, 0xff, RZ, 0xc0, !PT ;  /* 0x000000ff2a067812 */ /* 0x000fe400078ec0ff */
[----:B------:R-:W-:Y:S02]  /*97a0*/  PRMT R60, R2, 0x5410, R3 ;  /* 0x00005410023c7816 */ /* 0x000fe40000000003 */
[----:B------:R-:W-:Y:S02]  /*97b0*/  SHF.R.U32.HI R2, RZ, 0x10, R4 ;  /* 0x00000010ff027819 */ /* 0x000fe40000011604 */
[----:B------:R-:W-:Y:S02]  /*97c0*/  PRMT R63, R6, 0x5410, R44 ;  /* 0x00005410063f7816 */ /* 0x000fe4000000002c */
[----:B------:R-:W-:Y:S01]  /*97d0*/  SHF.R.U32.HI R6, RZ, 0x18, R4 ;  /* 0x00000018ff067819 */ /* 0x000fe20000011604 */
[----:B------:R-:W-:Y:S01]  /*97e0*/  LDSM.16.MT88.4 R44, [R190+0xb000] ;  /* 0x00b00000be2c783b */ /* 0x000fe20000004200 */
[----:B------:R-:W-:-:S02]  /*97f0*/  LOP3.LUT R4, R2, 0xff, RZ, 0xc0, !PT ;  /* 0x000000ff02047812 */ /* 0x000fc400078ec0ff */
[----:B------:R-:W-:Y:S02]  /*9800*/  LOP3.LUT R2, R39, 0xff, RZ, 0xc0, !PT ;  /* 0x000000ff27027812 */ /* 0x000fe400078ec0ff */
[----:B------:R-:W-:Y:S02]  /*9810*/  SHF.R.U32.HI R7, RZ, 0x8, R41 ;  /* 0x00000008ff077819 */ /* 0x000fe40000011629 */
[----:B------:R-:W-:Y:S02]  /*9820*/  SHF.R.U32.HI R3, RZ, 0x8, R36 ;  /* 0x00000008ff037819 */ /* 0x000fe40000011624 */
[----:B------:R-:W-:Y:S02]  /*9830*/  PRMT R50, R2, 0x5410, R38 ;  /* 0x0000541002327816 */ /* 0x000fe40000000026 */
[----:B------:R-:W-:Y:S02]  /*9840*/  LOP3.LUT R2, R5, 0xffff, RZ, 0xc0, !PT ;  /* 0x0000ffff05027812 */ /* 0x000fe400078ec0ff */
[----:B------:R-:W-:Y:S01]  /*9850*/  PRMT R64, R43, 0x5410, R7 ;  /* 0x000054102b407816 */ /* 0x000fe20000000007 */
[----:B------:R-:W-:Y:S01]  /*9860*/  HSET2.LE.AND R50, R50, R69, PT ;  /* 0x0000004532327233 */ /* 0x000fe20003803000 */
[----:B------:R-:W-:-:S02]  /*9870*/  PRMT R49, R40, 0x5410, R3 ;  /* 0x0000541028317816 */ /* 0x000fc40000000003 */
[----:B------:R-:W-:Y:S01]  /*9880*/  SHF.R.U32.HI R3, RZ, 0x8, R2 ;  /* 0x00000008ff037819 */ /* 0x000fe20000011602 */
[----:B------:R-:W1:Y:S01]  /*9890*/  LDSM.16.MT88.4 R40, [R188+0xb400] ;  /* 0x00b40000bc28783b */ /* 0x000e620000004200 */
[----:B------:R-:W-:Y:S01]  /*98a0*/  LOP3.LUT R2, R5, 0xff, RZ, 0xc0, !PT ;  /* 0x000000ff05027812 */ /* 0x000fe200078ec0ff */
[----:B------:R-:W-:Y:S01]  /*98b0*/  HSET2.LE.AND R49, R49, R69, PT ;  /* 0x0000004531317233 */ /* 0x000fe20003803000 */
[----:B------:R-:W-:Y:S02]  /*98c0*/  SHF.R.U32.HI R7, RZ, 0x18, R5 ;  /* 0x00000018ff077819 */ /* 0x000fe40000011605 */
[----:B------:R-:W-:Y:S02]  /*98d0*/  PRMT R58, R2, 0x5410, R3 ;  /* 0x00005410023a7816 */ /* 0x000fe40000000003 */
[----:B------:R-:W-:Y:S02]  /*98e0*/  SHF.R.U32.HI R3, RZ, 0x10, R5 ;  /* 0x00000010ff037819 */ /* 0x000fe40000011605 */
[----:B------:R-:W-:-:S02]  /*98f0*/  LOP3.LUT R2, R0, 0xffff, RZ, 0xc0, !PT ;  /* 0x0000ffff00027812 */ /* 0x000fc400078ec0ff */
[----:B------:R-:W-:Y:S02]  /*9900*/  SHF.R.U32.HI R5, RZ, 0x10, R0 ;  /* 0x00000010ff057819 */ /* 0x000fe40000011600 */
[----:B------:R-:W-:Y:S02]  /*9910*/  PRMT R59, R4, 0x5410, R6 ;  /* 0x00005410043b7816 */ /* 0x000fe40000000006 */
[----:B------:R-:W-:Y:S02]  /*9920*/  LOP3.LUT R6, R0, 0xff, RZ, 0xc0, !PT ;  /* 0x000000ff00067812 */ /* 0x000fe400078ec0ff */
[----:B------:R-:W-:Y:S02]  /*9930*/  SHF.R.U32.HI R4, RZ, 0x18, R0 ;  /* 0x00000018ff047819 */ /* 0x000fe40000011600 */
[----:B------:R-:W-:Y:S02]  /*9940*/  LOP3.LUT R3, R3, 0xff, RZ, 0xc0, !PT ;  /* 0x000000ff03037812 */ /* 0x000fe400078ec0ff */
[----:B------:R-:W-:-:S02]  /*9950*/  SHF.R.U32.HI R2, RZ, 0x8, R2 ;  /* 0x00000008ff027819 */ /* 0x000fc40000011602 */
[----:B------:R-:W-:Y:S02]  /*9960*/  LOP3.LUT R0, R5, 0xff, RZ, 0xc0, !PT ;  /* 0x000000ff05007812 */ /* 0x000fe400078ec0ff */
[----:B------:R-:W-:Y:S01]  /*9970*/  PRMT R57, R3, 0x5410, R7 ;  /* 0x0000541003397816 */ /* 0x000fe20000000007 */
[----:B------:R-:W-:Y:S01]  /*9980*/  FADD.FTZ R3, R168, R94 ;  /* 0x0000005ea8037221 */ /* 0x000fe20000010000 */
[----:B------:R-:W-:Y:S01]  /*9990*/  PRMT R56, R6, 0x5410, R2 ;  /* 0x0000541006387816 */ /* 0x000fe20000000002 */
[----:B------:R-:W-:Y:S01]  /*99a0*/  FADD.FTZ R2, R169, R96 ;  /* 0x00000060a9027221 */ /* 0x000fe20000010000 */
[----:B------:R-:W-:Y:S01]  /*99b0*/  PRMT R48, R0, 0x5410, R4 ;  /* 0x0000541000307816 */ /* 0x000fe20000000004 */
[----:B------:R-:W-:Y:S01]  /*99c0*/  FADD.FTZ R0, R183, R95 ;  /* 0x0000005fb7007221 */ /* 0x000fe20000010000 */
[----:B------:R-:W-:Y:S01]  /*99d0*/  HMMA.16816.F32.BF16 R4, R12, R52, RZ ;  /* 0x000000340c04723c */ /* 0x000fe200000418ff */
[----:B------:R-:W-:Y:S01]  /*99e0*/  FADD.FTZ R2, R178, R2 ;  /* 0x00000002b2027221 */ /* 0x000fe20000010000 */
[----:B------:R-:W-:Y:S01]  /*99f0*/  LOP3.LUT R94, R130, R49, RZ, 0xc0, !PT ;  /* 0x00000031825e7212 */ /* 0x000fe200078ec0ff */
[----:B------:R-:W-:Y:S01]  /*9a00*/  FADD.FTZ R36, R182, R0 ;  /* 0x00000000b6247221 */ /* 0x000fe20000010000 */
[----:B------:R-:W-:Y:S01]  /*9a10*/  HSET2.LE.AND R48, R48, R69, PT ;  /* 0x0000004530307233 */ /* 0x000fe20003803000 */
[----:B------:R-:W-:Y:S01]  /*9a20*/  FADD.FTZ R0, R158, R3 ;  /* 0x000000039e007221 */ /* 0x000fe20000010000 */
[----:B------:R-:W-:Y:S01]  /*9a30*/  LOP3.LUT R95, R129, R50, RZ, 0xc0, !PT ;  /* 0x00000032815f7212 */ /* 0x000fe200078ec0ff */
[----:B------:R-:W-:Y:S01]  /*9a40*/  FADD.FTZ R3, R238, R36 ;  /* 0x00000024ee037221 */ /* 0x000fe20000010000 */
[----:B-1----:R-:W-:Y:S01]  /*9a50*/  HMMA.16816.F32.BF16 R180, R20, R40, R16 ;  /* 0x0000002814b4723c */ /* 0x002fe20000041810 */
[----:B------:R-:W-:-:S02]  /*9a60*/  LOP3.LUT R93, R128, R48, RZ, 0xc0, !PT ;  /* 0x00000030805d7212 */ /* 0x000fc400078ec0ff */
[----:B------:R-:W-:-:S04]  /*9a70*/  FADD.FTZ R3, R239, R3 ;  /* 0x00000003ef037221 */ /* 0x000fc80000010000 */
[----:B------:R-:W-:Y:S01]  /*9a80*/  FADD.FTZ R110, R235, R3 ;  /* 0x00000003eb6e7221 */ /* 0x000fe20000010000 */
[--C-:B------:R-:W-:Y:S01]  /*9a90*/  HSET2.LE.AND R3, R62, R69.reuse, PT ;  /* 0x000000453e037233 */ /* 0x100fe20003803000 */
[----:B------:R-:W-:Y:S04]  /*9aa0*/  HMMA.16816.F32.BF16 R16, R24, R44, RZ ;  /* 0x0000002c1810723c */ /* 0x000fe800000418ff */
[----:B------:R-:W-:Y:S02]  /*9ab0*/  LOP3.LUT R98, R196, R3, RZ, 0xc0, !PT ;  /* 0x00000003c4627212 */ /* 0x000fe400078ec0ff */
[----:B------:R-:W-:Y:S02]  /*9ac0*/  IADD3 R196, P0, R34, -0x80, RZ ;  /* 0xffffff8022c47810 */ /* 0x000fe40007f1e0ff */
[----:B------:R-:W-:Y:S07]  /*9ad0*/  HMMA.16816.F32.BF16 R168, R8, R40, R4 ;  /* 0x0000002808a8723c */ /* 0x000fee0000041804 */
[----:B------:R-:W-:Y:S01]  /*9ae0*/  FADD.FTZ R4, R242, R37 ;  /* 0x00000025f2047221 */ /* 0x000fe20000010000 */
[----:B------:R-:W-:Y:S01]  /*9af0*/  HSET2.LE.AND R41, R60, R69, PT ;  /* 0x000000453c297233 */ /* 0x000fe20003803000 */
[----:B------:R-:W1:Y:S01]  /*9b00*/  LDSM.16.MT88.4 R36, [R190+0xb400] ;  /* 0x00b40000be24783b */ /* 0x000e620000004200 */
[----:B------:R-:W-:-:S02]  /*9b10*/  FADD.FTZ R5, R176, R2 ;  /* 0x00000002b0057221 */ /* 0x000fc40000010000 */
[----:B------:R-:W-:Y:S02]  /*9b20*/  FADD.FTZ R2, R97, R0 ;  /* 0x0000000061027221 */ /* 0x000fe40000010000 */
[----:B------:R-:W-:Y:S02]  /*9b30*/  FADD.FTZ R0, R241, R4 ;  /* 0x00000004f1007221 */ /* 0x000fe40000010000 */
[----:B------:R-:W-:Y:S02]  /*9b40*/  FADD.FTZ R40, R177, R5 ;  /* 0x00000005b1287221 */ /* 0x000fe40000010000 */
[C---:B------:R-:W-:Y:S01]  /*9b50*/  HMMA.16816.F32.BF16 R4, R12.reuse, R44, RZ ;  /* 0x0000002c0c04723c */ /* 0x040fe200000418ff */
[----:B------:R-:W-:Y:S01]  /*9b60*/  FADD.FTZ R51, R237, R0 ;  /* 0x00000000ed337221 */ /* 0x000fe20000010000 */
[--C-:B------:R-:W-:Y:S01]  /*9b70*/  HSET2.LE.AND R0, R68, R69.reuse, PT ;  /* 0x0000004544007233 */ /* 0x100fe20003803000 */
[----:B------:R-:W-:Y:S01]  /*9b80*/  FADD.FTZ R52, R105, R2 ;  /* 0x0000000269347221 */ /* 0x000fe20000010000 */
[--C-:B------:R-:W-:Y:S01]  /*9b90*/  HSET2.LE.AND R2, R67, R69.reuse, PT ;  /* 0x0000004543027233 */ /* 0x100fe20003803000 */
[----:B------:R-:W-:Y:S01]  /*9ba0*/  FADD.FTZ R106, R225, R40 ;  /* 0x00000028e16a7221 */ /* 0x000fe20000010000 */
[--C-:B------:R-:W-:Y:S01]  /*9bb0*/  HSET2.LE.AND R40, R63, R69.reuse, PT ;  /* 0x000000453f287233 */ /* 0x100fe20003803000 */
[----:B------:R-:W-:Y:S01]  /*9bc0*/  FADD.FTZ R105, R240, R51 ;  /* 0x00000033f0697221 */ /* 0x000fe20000010000 */
[--C-:B------:R-:W-:Y:S01]  /*9bd0*/  HSET2.LE.AND R44, R59, R69.reuse, PT ;  /* 0x000000453b2c7233 */ /* 0x100fe20003803000 */
[----:B------:R-:W-:Y:S01]  /*9be0*/  HMMA.16816.F32.BF16 R48, R12, R54, RZ ;  /* 0x000000360c30723c */ /* 0x000fe200000418ff */
[----:B------:R-:W-:Y:S01]  /*9bf0*/  HSET2.LE.AND R45, R56, R69, PT ;  /* 0x00000045382d7233 */ /* 0x000fe20003803000 */
[----:B------:R-:W-:-:S02]  /*9c00*/  FADD.FTZ R104, R138, R52 ;  /* 0x000000348a687221 */ /* 0x000fc40000010000 */
[----:B------:R-:W-:Y:S02]  /*9c10*/  FADD.FTZ R3, R236, R106 ;  /* 0x0000006aec037221 */ /* 0x000fe40000010000 */
[----:B------:R-:W-:Y:S02]  /*9c20*/  LOP3.LUT R92, R131, R45, RZ, 0xc0, !PT ;  /* 0x0000002d835c7212 */ /* 0x000fe400078ec0ff */
[-C--:B-1----:R-:W-:Y:S07]  /*9c30*/  HMMA.16816.F32.BF16 R176, R20, R36.reuse, R16 ;  /* 0x0000002414b0723c */ /* 0x082fee0000041810 */
[----:B------:R-:W-:Y:S01]  /*9c40*/  LOP3.LUT R18, R213, R0, RZ, 0xc0, !PT ;  /* 0x00000000d5127212 */ /* 0x000fe200078ec0ff */
[----:B------:R-:W-:Y:S01]  /*9c50*/  HMMA.16816.F32.BF16 R160, R8, R36, R4 ;  /* 0x0000002408a0723c */ /* 0x000fe20000041804 */
[----:B------:R-:W-:Y:S01]  /*9c60*/  LOP3.LUT R19, R208, R2, RZ, 0xc0, !PT ;  /* 0x00000002d0137212 */ /* 0x000fe200078ec0ff */
[----:B------:R-:W-:-:S02]  /*9c70*/  FADD.FTZ R0, R111, R110 ;  /* 0x0000006e6f007221 */ /* 0x000fc40000010000 */
[----:B------:R-:W-:Y:S02]  /*9c80*/  FADD.FTZ R2, R251, R105 ;  /* 0x00000069fb027221 */ /* 0x000fe40000010000 */
[----:B------:R-:W-:Y:S01]  /*9c90*/  FADD.FTZ R0, R249, R0 ;  /* 0x00000000f9007221 */ /* 0x000fe20000010000 */
[--C-:B------:R-:W-:Y:S01]  /*9ca0*/  HSET2.LE.AND R5, R66, R69.reuse, PT ;  /* 0x0000004542057233 */ /* 0x100fe20003803000 */
[----:B------:R-:W-:Y:S01]  /*9cb0*/  FADD.FTZ R2, R250, R2 ;  /* 0x00000002fa027221 */ /* 0x000fe20000010000 */
[--C-:B------:R-:W-:Y:S01]  /*9cc0*/  HSET2.LE.AND R6, R65, R69.reuse, PT ;  /* 0x0000004541067233 */ /* 0x100fe20003803000 */
[----:B------:R-:W-:Y:S01]  /*9cd0*/  FADD.FTZ R0, R248, R0 ;  /* 0x00000000f8007221 */ /* 0x000fe20000010000 */
[--C-:B------:R-:W-:Y:S01]  /*9ce0*/  HSET2.LE.AND R37, R64, R69.reuse, PT ;  /* 0x0000004540257233 */ /* 0x100fe20003803000 */
[----:B------:R-:W-:Y:S01]  /*9cf0*/  LOP3.LUT R16, R226, R5, RZ, 0xc0, !PT ;  /* 0x00000005e2107212 */ /* 0x000fe200078ec0ff */
[--C-:B------:R-:W-:Y:S01]  /*9d00*/  HSET2.LE.AND R4, R61, R69.reuse, PT ;  /* 0x000000453d047233 */ /* 0x100fe20003803000 */
[----:B------:R-:W-:Y:S01]  /*9d10*/  HMMA.16816.F32.BF16 R64, R12, R122, RZ ;  /* 0x0000007a0c40723c */ /* 0x000fe200000418ff */
[--C-:B------:R-:W-:Y:S01]  /*9d20*/  HSET2.LE.AND R7, R58, R69.reuse, PT ;  /* 0x000000453a077233 */ /* 0x100fe20003803000 */
[----:B------:R-:W-:Y:S01]  /*9d30*/  LOP3.LUT R5, R152, R44, RZ, 0xc0, !PT ;  /* 0x0000002c98057212 */ /* 0x000fe200078ec0ff */
[----:B------:R-:W-:Y:S01]  /*9d40*/  HSET2.LE.AND R36, R57, R69, PT ;  /* 0x0000004539247233 */ /* 0x000fe20003803000 */
[----:B------:R-:W-:-:S02]  /*9d50*/  LOP3.LUT R99, R155, R4, RZ, 0xc0, !PT ;  /* 0x000000049b637212 */ /* 0x000fc400078ec0ff */
[----:B------:R-:W-:Y:S02]  /*9d60*/  LOP3.LUT R4, R154, R41, RZ, 0xc0, !PT ;  /* 0x000000299a047212 */ /* 0x000fe400078ec0ff */
[C---:B------:R-:W-:Y:S01]  /*9d70*/  HMMA.16816.F32.BF16 R68, R12.reuse, R118, RZ ;  /* 0x000000760c44723c */ /* 0x040fe200000418ff */
[----:B------:R-:W-:Y:S02]  /*9d80*/  LOP3.LUT R96, R199, R7, RZ, 0xc0, !PT ;  /* 0x00000007c7607212 */ /* 0x000fe400078ec0ff */
[----:B------:R-:W-:Y:S02]  /*9d90*/  LOP3.LUT R7, R136, R40, RZ, 0xc0, !PT ;  /* 0x0000002888077212 */ /* 0x000fe400078ec0ff */
[----:B------:R-:W-:Y:S02]  /*9da0*/  LOP3.LUT R17, R224, R6, RZ, 0xc0, !PT ;  /* 0x00000006e0117212 */ /* 0x000fe400078ec0ff */
[----:B------:R-:W-:Y:S01]  /*9db0*/  LOP3.LUT R6, R137, R37, RZ, 0xc0, !PT ;  /* 0x0000002589067212 */ /* 0x000fe200078ec0ff */
[----:B------:R-:W-:Y:S01]  /*9dc0*/  HMMA.16816.F32.BF16 R60, R12, R114, RZ ;  /* 0x000000720c3c723c */ /* 0x000fe200000418ff */
[----:B------:R-:W-:-:S02]  /*9dd0*/  LOP3.LUT R97, R197, R36, RZ, 0xc0, !PT ;  /* 0x00000024c5617212 */ /* 0x000fc400078ec0ff */
[----:B------:R-:W-:-:S05]  /*9de0*/  IADD3.X R197, R35, -0x1, RZ, P0, !PT ;  /* 0xffffffff23c57810 */ /* 0x000fca00007fe4ff */
[C---:B------:R-:W-:Y:S08]  /*9df0*/  HMMA.16816.F32.BF16 R56, R12.reuse, R82, RZ ;  /* 0x000000520c38723c */ /* 0x040ff000000418ff */
[----:B------:R-:W-:Y:S08]  /*9e00*/  HMMA.16816.F32.BF16 R12, R12, R46, RZ ;  /* 0x0000002e0c0c723c */ /* 0x000ff000000418ff */
[C---:B------:R-:W-:Y:S08]  /*9e10*/  HMMA.16816.F32.BF16 R68, R8.reuse, R86, R68 ;  /* 0x000000560844723c */ /* 0x040ff00000041844 */
[C---:B------:R-:W-:Y:S08]  /*9e20*/  HMMA.16816.F32.BF16 R64, R8.reuse, R90, R64 ;  /* 0x0000005a0840723c */ /* 0x040ff00000041840 */
[C---:B------:R-:W-:Y:S08]  /*9e30*/  HMMA.16816.F32.BF16 R144, R8.reuse, R78, R60 ;  /* 0x0000004e0890723c */ /* 0x040ff0000004183c */
[C---:B------:R-:W-:Y:S08]  /*9e40*/  HMMA.16816.F32.BF16 R156, R8.reuse, R74, R56 ;  /* 0x0000004a089c723c */ /* 0x040ff00000041838 */
[C---:B------:R-:W-:Y:S08]  /*9e50*/  HMMA.16816.F32.BF16 R152, R8.reuse, R42, R48 ;  /* 0x0000002a0898723c */ /* 0x040ff00000041830 */
[----:B------:R-:W-:Y:S08]  /*9e60*/  HMMA.16816.F32.BF16 R148, R8, R38, R12 ;  /* 0x000000260894723c */ /* 0x000ff0000004180c */
[C---:B------:R-:W-:Y:S08]  /*9e70*/  HMMA.16816.F32.BF16 R8, R24.reuse, R118, RZ ;  /* 0x000000761808723c */ /* 0x040ff000000418ff */
[----:B------:R-:W-:Y:S11]  /*9e80*/  HMMA.16816.F32.BF16 R12, R24, R122, RZ ;  /* 0x0000007a180c723c */ /* 0x000ff600000418ff */
[----:B------:R-:W-:Y:S05]  /*9e90*/  @!UPT UIADD3 URZ, URZ, URZ, URZ ;  /* 0x0000003f3f3ff290 */ /* 0x000fea000fffe03f */
[----:B------:R-:W-:Y:S08]  /*9ea0*/  HMMA.16816.F32.BF16 R60, R20, R86, R8 ;  /* 0x00000056143c723c */ /* 0x000ff00000041808 */
[----:B------:R-:W-:Y:S08]  /*9eb0*/  HMMA.16816.F32.BF16 R8, R24, R114, RZ ;  /* 0x000000721808723c */ /* 0x000ff000000418ff */
[----:B------:R-:W-:Y:S08]  /*9ec0*/  HMMA.16816.F32.BF16 R56, R20, R90, R12 ;  /* 0x0000005a1438723c */ /* 0x000ff0000004180c */
[----:B------:R-:W-:Y:S01]  /*9ed0*/  HMMA.16816.F32.BF16 R12, R24, R82, RZ ;  /* 0x00000052180c723c */ /* 0x000fe200000418ff */
[----:B------:R-:W-:Y:S07]  /*9ee0*/  LDSM.16.MT88.4 R80, [R188+0xbc00] ;  /* 0x00bc0000bc50783b */ /* 0x000fee0000004200 */
[----:B------:R-:W-:Y:S08]  /*9ef0*/  HMMA.16816.F32.BF16 R48, R20, R78, R8 ;  /* 0x0000004e1430723c */ /* 0x000ff00000041808 */
[C---:B------:R-:W-:Y:S08]  /*9f00*/  HMMA.16816.F32.BF16 R8, R24.reuse, R54, RZ ;  /* 0x000000361808723c */ /* 0x040ff000000418ff */
[----:B------:R-:W-:Y:S08]  /*9f10*/  HMMA.16816.F32.BF16 R24, R24, R46, RZ ;  /* 0x0000002e1818723c */ /* 0x000ff000000418ff */
[C---:B------:R-:W-:Y:S01]  /*9f20*/  HMMA.16816.F32.BF16 R72, R20.reuse, R74, R12 ;  /* 0x0000004a1448723c */ /* 0x040fe2000004180c */
[----:B------:R-:W1:Y:S07]  /*9f30*/  LDSM.16.MT88.4 R12, [R190+0x9800] ;  /* 0x00980000be0c783b */ /* 0x000e6e0000004200 */
[C---:B------:R-:W-:Y:S01]  /*9f40*/  HMMA.16816.F32.BF16 R40, R20.reuse, R42, R8 ;  /* 0x0000002a1428723c */ /* 0x040fe20000041808 */
[----:B------:R-:W-:Y:S07]  /*9f50*/  LDSM.16.MT88.4 R8, [R188+0xa800] ;  /* 0x00a80000bc08783b */ /* 0x000fee0000004200 */
[----:B------:R-:W-:Y:S01]  /*9f60*/  HMMA.16816.F32.BF16 R24, R20, R38, R24 ;  /* 0x000000261418723c */ /* 0x000fe20000041818 */
[----:B------:R-:W2:Y:S07]  /*9f70*/  LDSM.16.MT88.4 R20, [R188+0x9800] ;  /* 0x00980000bc14783b */ /* 0x000eae0000004200 */
[-C--:B-1----:R-:W-:Y:S08]  /*9f80*/  HMMA.16816.F32.BF16 R164, R16, R12.reuse, R164 ;  /* 0x0000000c10a4723c */ /* 0x082ff000000418a4 */
[----:B------:R-:W-:Y:S08]  /*9f90*/  HMMA.16816.F32.BF16 R132, R4, R12, R132 ;  /* 0x0000000c0484723c */ /* 0x000ff00000041884 */
[C---:B--2---:R-:W-:Y:S08]  /*9fa0*/  HMMA.16816.F32.BF16 R36, R16.reuse, R22, R60 ;  /* 0x000000161024723c */ /* 0x044ff0000004183c */
[-C--:B------:R-:W-:Y:S08]  /*9fb0*/  HMMA.16816.F32.BF16 R172, R16, R20.reuse, R172 ;  /* 0x0000001410ac723c */ /* 0x080ff000000418ac */
[C---:B------:R-:W-:Y:S08]  /*9fc0*/  HMMA.16816.F32.BF16 R140, R4.reuse, R20, R140 ;  /* 0x00000014048c723c */ /* 0x040ff0000004188c */
[C---:B------:R-:W-:Y:S01]  /*9fd0*/  HMMA.16816.F32.BF16 R136, R4.reuse, R22, R68 ;  /* 0x000000160488723c */ /* 0x040fe20000041844 */
[----:B------:R-:W1:Y:S07]  /*9fe0*/  LDSM.16.MT88.4 R20, [R190+0xa800] ;  /* 0x00a80000be14783b */ /* 0x000e6e0000004200 */
[-C--:B------:R-:W-:Y:S08]  /*9ff0*/  HMMA.16816.F32.BF16 R128, R4, R14.reuse, R64 ;  /* 0x0000000e0480723c */ /* 0x080ff00000041840 */
[C---:B------:R-:W-:Y:S01]  /*a000*/  HMMA.16816.F32.BF16 R56, R16.reuse, R14, R56 ;  /* 0x0000000e1038723c */ /* 0x040fe20000041838 */
[----:B------:R-:W2:Y:S07]  /*a010*/  LDSM.16.MT88.4 R12, [R188+0xb800] ;  /* 0x00b80000bc0c783b */ /* 0x000eae0000004200 */
[-C--:B------:R-:W-:Y:S08]  /*a020*/  HMMA.16816.F32.BF16 R60, R16, R8.reuse, R184 ;  /* 0x00000008103c723c */ /* 0x080ff000000418b8 */
[C---:B------:R-:W-:Y:S08]  /*a030*/  HMMA.16816.F32.BF16 R124, R4.reuse, R8, R124 ;  /* 0x00000008047c723c */ /* 0x040ff0000004187c */
[-C--:B------:R-:W-:Y:S01]  /*a040*/  HMMA.16816.F32.BF16 R120, R4, R10.reuse, R144 ;  /* 0x0000000a0478723c */ /* 0x080fe20000041890 */
[----:B------:R-:W-:Y:S07]  /*a050*/  LDSM.16.MT88.4 R144, [R190+0xac00] ;  /* 0x00ac0000be90783b */ /* 0x000fee0000004200 */
[----:B------:R-:W-:Y:S01]  /*a060*/  HMMA.16816.F32.BF16 R52, R16, R10, R48 ;  /* 0x0000000a1034723c */ /* 0x000fe20000041830 */
[----:B------:R-:W3:Y:S07]  /*a070*/  LDSM.16.MT88.4 R8, [R190+0xb800] ;  /* 0x00b80000be08783b */ /* 0x000eee0000004200 */
[C---:B-1----:R-:W-:Y:S08]  /*a080*/  HMMA.16816.F32.BF16 R116, R4.reuse, R20, R200 ;  /* 0x000000140474723c */ /* 0x042ff000000418c8 */
[C---:B--2---:R-:W-:Y:S01]  /*a090*/  HMMA.16816.F32.BF16 R44, R4.reuse, R12, R168 ;  /* 0x0000000c042c723c */ /* 0x044fe200000418a8 */
[----:B------:R-:W-:Y:S07]  /*a0a0*/  LDSM.16.MT88.4 R168, [R188+0x9c00] ;  /* 0x009c0000bca8783b */ /* 0x000fee0000004200 */
[C---:B------:R-:W-:Y:S08]  /*a0b0*/  HMMA.16816.F32.BF16 R112, R4.reuse, R22, R156 ;  /* 0x000000160470723c */ /* 0x040ff0000004189c */
[----:B------:R-:W-:Y:S01]  /*a0c0*/  HMMA.16816.F32.BF16 R76, R4, R14, R152 ;  /* 0x0000000e044c723c */ /* 0x000fe20000041898 */
[----:B------:R-:W-:Y:S07]  /*a0d0*/  LDSM.16.MT88.4 R152, [R188+0xac00] ;  /* 0x00ac0000bc98783b */ /* 0x000fee0000004200 */
[----:B------:R-:W-:Y:S08]  /*a0e0*/  HMMA.16816.F32.BF16 R68, R16, R12, R180 ;  /* 0x0000000c1044723c */ /* 0x000ff000000418b4 */
[C---:B---3--:R-:W-:Y:S01]  /*a0f0*/  HMMA.16816.F32.BF16 R88, R4.reuse, R8, R160 ;  /* 0x000000080458723c */ /* 0x048fe200000418a0 */
[----:B------:R-:W-:Y:S07]  /*a100*/  LDSM.16.MT88.4 R160, [R190+0x9c00] ;  /* 0x009c0000bea0783b */ /* 0x000fee0000004200 */
[----:B------:R-:W-:Y:S01]  /*a110*/  HMMA.16816.F32.BF16 R48, R4, R10, R148 ;  /* 0x0000000a0430723c */ /* 0x000fe20000041894 */
[----:B------:R-:W1:Y:S07]  /*a120*/  LDSM.16.MT88.4 R4, [R190+0xbc00] ;  /* 0x00bc0000be04783b */ /* 0x000e6e0000004200 */
[C---:B------:R-:W-:Y:S08]  /*a130*/  HMMA.16816.F32.BF16 R84, R16.reuse, R8, R176 ;  /* 0x000000081054723c */ /* 0x040ff000000418b0 */
[C---:B------:R-:W-:Y:S08]  /*a140*/  HMMA.16816.F32.BF16 R148, R16.reuse, R20, R220 ;  /* 0x000000141094723c */ /* 0x040ff000000418dc */
[C---:B------:R-:W-:Y:S08]  /*a150*/  HMMA.16816.F32.BF16 R20, R16.reuse, R22, R72 ;  /* 0x000000161014723c */ /* 0x040ff00000041848 */
[C---:B------:R-:W-:Y:S08]  /*a160*/  HMMA.16816.F32.BF16 R40, R16.reuse, R14, R40 ;  /* 0x0000000e1028723c */ /* 0x040ff00000041828 */
[----:B------:R-:W-:Y:S08]  /*a170*/  HMMA.16816.F32.BF16 R24, R16, R10, R24 ;  /* 0x0000000a1018723c */ /* 0x000ff00000041818 */
[-C--:B-1----:R-:W-:Y:S08]  /*a180*/  HMMA.16816.F32.BF16 R88, R92, R4.reuse, R88 ;  /* 0x000000045c58723c */ /* 0x082ff00000041858 */
[C---:B------:R-:W-:Y:S07]  /*a190*/  HMMA.16816.F32.BF16 R84, R96.reuse, R4, R84 ;  /* 0x000000046054723c */ /* 0x040fee0000041854 */
        /* <DEDUP_REMOVED lines=13> */
[----:B------:R-:W-:Y:S01]  /*a270*/  FADD.FTZ R2, R244, R2 ;  /* 0x00000002f4027221 */ /* 0x000fe20000010000 */
[----:B------:R1:W-:Y:S01]  /*a280*/  STL [R1+0x2c], R4 ;  /* 0x00002c0401007387 */ /* 0x0003e20000100800 */
[----:B------:R-:W-:-:S03]  /*a290*/  FADD.FTZ R0, R232, R0 ;  /* 0x00000000e8007221 */ /* 0x000fc60000010000 */
[----:B------:R1:W-:Y:S01]  /*a2a0*/  STL [R1+0x15c], R3 ;  /* 0x00015c0301007387 */ /* 0x0003e20000100800 */
[C---:B------:R-:W-:Y:S03]  /*a2b0*/  HMMA.16816.F32.BF16 R132, R92.reuse, R160, R132 ;  /* 0x000000a05c84723c */ /* 0x040fe60000041884 */
[----:B------:R1:W-:Y:S04]  /*a2c0*/  STL [R1+0x170], R2 ;  /* 0x0001700201007387 */ /* 0x0003e80000100800 */
[----:B------:R1:W-:Y:S01]  /*a2d0*/  STL [R1+0x28], R0 ;  /* 0x0000280001007387 */ /* 0x0003e20000100800 */
        /* <DEDUP_REMOVED lines=19> */
[----:B-1----:R-:W2:Y:S01]  /*a410*/  LDL R225, [R1+0x84] ;  /* 0x0000840001e17983 */ /* 0x002ea20000100800 */
[----:B------:R-:W-:-:S04]  /*a420*/  DEPBAR.LE SB0, 0x0 ;  /* 0x000080000000791a */ /* 0x000fc80000000000 */
[----:B------:R-:W3:Y:S04]  /*a430*/  LDL R235, [R1+0x30] ;  /* 0x0000300001eb7983 */ /* 0x000ee80000100800 */
[----:B------:R-:W4:Y:S04]  /*a440*/  LDL R237, [R1+0x34] ;  /* 0x0000340001ed7983 */ /* 0x000f280000100800 */
[----:B------:R-:W5:Y:S04]  /*a450*/  LDL.LU R239, [R1+0x50] ;  /* 0x0000500001ef7983 */ /* 0x000f680000300800 */
[----:B------:R-:W5:Y:S04]  /*a460*/  LDL.64 R240, [R1+0x1b0] ;  /* 0x0001b00001f07983 */ /* 0x000f680000100a00 */
[----:B------:R-:W5:Y:S04]  /*a470*/  LDL.LU R238, [R1+0x10] ;  /* 0x0000100001ee7983 */ /* 0x000f680000300800 */
[----:B------:R-:W5:Y:S04]  /*a480*/  LDL.LU R242, [R1+0x14] ;  /* 0x0000140001f27983 */ /* 0x000f680000300800 */
[----:B------:R-:W5:Y:S04]  /*a490*/  LDL.LU R243, [R1+0x20] ;  /* 0x0000200001f37983 */ /* 0x000f680000300800 */
[----:B------:R-:W5:Y:S01]  /*a4a0*/  LDL R213, [R1] ;  /* 0x0000000001d57983 */ /* 0x000f620000100800 */
[----:B------:R-:W-:Y:S03]  /*a4b0*/  WARPSYNC 0xffffffff ;  /* 0xffffffff00007948 */ /* 0x000fe60003800000 */
[----:B------:R-:W5:Y:S04]  /*a4c0*/  LDL R111, [R1+0x1a0] ;  /* 0x0001a000016f7983 */ /* 0x000f680000100800 */
[----:B------:R-:W-:Y:S01]  /*a4d0*/  BAR.SYNC.DEFER_BLOCKING 0x0 ;  /* 0x0000000000007b1d */ /* 0x000fe20000010000 */
[----:B--2---:R-:W-:-:S02]  /*a4e0*/  IADD3 R197, R225, -0x2, RZ ;  /* 0xfffffffee1c57810 */ /* 0x004fc40007ffe0ff */
[-C--:B---3--:R-:W-:Y:S02]  /*a4f0*/  ISETP.GE.AND P3, PT, R235, R198.reuse, PT ;  /* 0x000000c6eb00720c */ /* 0x088fe40003f66270 */
[----:B----4-:R-:W-:Y:S02]  /*a500*/  ISETP.GE.AND P2, PT, R237, R198, PT ;  /* 0x000000c6ed00720c */ /* 0x010fe40003f46270 */
[----:B------:R-:W-:Y:S01]  /*a510*/  SHF.R.S32.HI R4, RZ, 0x1f, R197 ;  /* 0x0000001fff047819 */ /* 0x000fe200000114c5 */
[----:B-----5:R-:W-:Y:S02]  /*a520*/  IMAD R0, R239, R197, RZ ;  /* 0x000000c5ef007224 */ /* 0x020fe400078e02ff */
[----:B------:R-:W-:-:S04]  /*a530*/  IMAD.WIDE.U32 R2, R197, R238, R240 ;  /* 0x000000eec5027225 */ /* 0x000fc800078e00f0 */
[----:B------:R-:W-:Y:S01]  /*a540*/  IMAD R0, R4, R238, R0 ;  /* 0x000000ee04007224 */ /* 0x000fe200078e0200 */
[----:B------:R-:W-:-:S03]  /*a550*/  ISETP.GE.AND P4, PT, R213, R198, PT ;  /* 0x000000c6d500720c */ /* 0x000fc60003f86270 */
[----:B------:R-:W-:Y:S01]  /*a560*/  IMAD.IADD R3, R3, 0x1, R0 ;  /* 0x0000000103037824 */ /* 0x000fe200078e0200 */
[CC--:B------:R-:W-:Y:S02]  /*a570*/  @!P3 LEA R10, P1, R2.reuse, R218.reuse, 0x1 ;  /* 0x000000da020ab211 */ /* 0x0c0fe400078208ff */
[----:B------:R-:W-:Y:S02]  /*a580*/  @!P2 LEA R8, P0, R2, R218, 0x1 ;  /* 0x000000da0208a211 */ /* 0x000fe400078008ff */
[----:B------:R-:W-:Y:S02]  /*a590*/  IADD3 R0, P5, R242, R2, RZ ;  /* 0x00000002f2007210 */ /* 0x000fe40007fbe0ff */
[----:B------:R-:W-:-:S03]  /*a5a0*/  @!P3 LEA.HI.X R11, R2, R219, R3, 0x1, P1 ;  /* 0x000000db020bb211 */ /* 0x000fc600008f0c03 */
[CC--:B------:R-:W-:Y:S02]  /*a5b0*/  @!P4 LEA R12, P6, R2.reuse, R218.reuse, 0x1 ;  /* 0x000000da020cc211 */ /* 0x0c0fe400078c08ff */
[CCC-:B------:R-:W-:Y:S02]  /*a5c0*/  @!P2 LEA.HI.X R9, R2.reuse, R219.reuse, R3.reuse, 0x1, P0 ;  /* 0x000000db0209a211 */ /* 0x1c0fe400000f0c03 */
[--C-:B------:R-:W-:Y:S01]  /*a5d0*/  @!P4 LEA.HI.X R13, R2, R219, R3.reuse, 0x1, P6 ;  /* 0x000000db020dc211 */ /* 0x100fe200030f0c03 */
[----:B------:R-:W-:Y:S01]  /*a5e0*/  IMAD.X R3, R243, 0x1, R3, P5 ;  /* 0x00000001f3037824 */ /* 0x000fe200028e0603 */
[CC--:B------:R-:W-:Y:S01]  /*a5f0*/  @!P4 LEA R6, P5, R0.reuse, R218.reuse, 0x1 ;  /* 0x000000da0006c211 */ /* 0x0c0fe200078a08ff */
[----:B------:R-:W-:Y:S01]  /*a600*/  @P4 STS [R195+0x9000], RZ ;  /* 0x009000ffc3004388 */ /* 0x000fe20000000800 */
[----:B------:R-:W-:-:S03]  /*a610*/  @!P3 LEA R4, P1, R0, R218, 0x1 ;  /* 0x000000da0004b211 */ /* 0x000fc600078208ff */
[----:B------:R-:W-:Y:S01]  /*a620*/  @P4 STS [R195+0x9004], RZ ;  /* 0x009004ffc3004388 */ /* 0x000fe20000000800 */
[----:B------:R-:W-:-:S03]  /*a630*/  @!P2 LEA R2, P0, R0, R218, 0x1 ;  /* 0x000000da0002a211 */ /* 0x000fc600078008ff */
[----:B------:R-:W-:Y:S01]  /*a640*/  @P4 STS.64 [R195+0x9008], RZ ;  /* 0x009008ffc3004388 */ /* 0x000fe20000000a00 */
[----:B------:R-:W-:-:S03]  /*a650*/  @!P4 LEA.HI.X R7, R0, R219, R3, 0x1, P5 ;  /* 0x000000db0007c211 */ /* 0x000fc600028f0c03 */
[----:B------:R-:W-:Y:S01]  /*a660*/  @!PT LDS RZ, [RZ] ;  /* 0x00000000fffff984 */ /* 0x000fe20000000800 */
[----:B------:R-:W-:Y:S01]  /*a670*/  @!PT LDS RZ, [RZ] ;  /* 0x00000000fffff984 */ /* 0x000fe20000000800 */
[----:B------:R-:W-:Y:S01]  /*a680*/  @!PT LDS RZ, [RZ] ;  /* 0x00000000fffff984 */ /* 0x000fe20000000800 */
[----:B------:R1:W-:Y:S01]  /*a690*/  @!P4 LDGSTS.E.BYPASS.LTC128B.128 [R195+0x9000], [R12.64] ;  /* 0x090000000cc3cfae */ /* 0x0003e2000b901d44 */
[----:B------:R-:W-:-:S03]  /*a6a0*/  @!P3 LEA.HI.X R5, R0, R219, R3, 0x1, P1 ;  /* 0x000000db0005b211 */ /* 0x000fc600008f0c03 */
[----:B------:R-:W-:Y:S01]  /*a6b0*/  @P3 STS.128 [R195+0xa000], RZ ;  /* 0x00a000ffc3003388 */ /* 0x000fe20000000c00 */
[----:B------:R-:W-:-:S03]  /*a6c0*/  @!P2 LEA.HI.X R3, R0, R219, R3, 0x1, P0 ;  /* 0x000000db0003a211 */ /* 0x000fc600000f0c03 */
        /* <DEDUP_REMOVED lines=24> */
[----:B------:R-:W-:Y:S04]  /*a850*/  LDSM.16.M88.4 R16, [R192] ;  /* 0x00000000c010783b */ /* 0x000fe80000000200 */
[----:B-1----:R-:W-:Y:S04]  /*a860*/  LDSM.16.M88.4 R12, [R192+0x1000] ;  /* 0x00100000c00c783b */ /* 0x002fe80000000200 */
[----:B------:R-:W1:Y:S04]  /*a870*/  LDSM.16.M88.4 R48, [R189+0x6800] ;  /* 0x00680000bd30783b */ /* 0x000e680000000200 */
[----:B------:R-:W5:Y:S04]  /*a880*/  LDSM.16.M88.4 R44, [R189+0x6c00] ;  /* 0x006c0000bd2c783b */ /* 0x000f680000000200 */
[----:B--2---:R-:W-:Y:S04]  /*a890*/  LDSM.16.M88.4 R8, [R193] ;  /* 0x00000000c108783b */ /* 0x004fe80000000200 */
[----:B---3--:R-:W-:Y:S04]  /*a8a0*/  LDSM.16.M88.4 R4, [R193+0x1000] ;  /* 0x00100000c104783b */ /* 0x008fe80000000200 */
[----:B------:R-:W2:Y:S04]  /*a8b0*/  LDSM.16.M88.4 R24, [R191+0x6800] ;  /* 0x00680000bf18783b */ /* 0x000ea80000000200 */
[----:B------:R-:W3:Y:S04]  /*a8c0*/  LDSM.16.M88.4 R20, [R191+0x6c00] ;  /* 0x006c0000bf14783b */ /* 0x000ee80000000200 */
[----:B------:R-:W2:Y:S04]  /*a8d0*/  LDSM.16.M88.4 R56, [R189+0x6000] ;  /* 0x00600000bd38783b */ /* 0x000ea80000000200 */
[----:B------:R-:W3:Y:S04]  /*a8e0*/  LDSM.16.M88.4 R52, [R189+0x6400] ;  /* 0x00640000bd34783b */ /* 0x000ee80000000200 */
[----:B------:R-:W-:Y:S04]  /*a8f0*/  LDSM.16.M88.4 R40, [R191+0x6000] ;  /* 0x00600000bf28783b */ /* 0x000fe80000000200 */
[----:B------:R-:W4:Y:S01]  /*a900*/  LDSM.16.M88.4 R36, [R191+0x6400] ;  /* 0x00640000bf24783b */ /* 0x000f220000000200 */
[----:B-1----:R-:W-:Y:S03]  /*a910*/  HMMA.16816.F32.BF16 R104, R12, R48, RZ ;  /* 0x000000300c68723c */ /* 0x002fe600000418ff */
[----:B------:R-:W1:Y:S04]  /*a920*/  S2R R213, SR_TID.X ;  /* 0x0000000000d57919 */ /* 0x000e680000002100 */
[----:B------:R-:W0:Y:S01]  /*a930*/  LDGDEPBAR ;  /* 0x00000000000079af */ /* 0x000e220000000000 */
[-C--:B-----5:R-:W-:Y:S08]  /*a940*/  HMMA.16816.F32.BF16 R64, R16, R44.reuse, RZ ;  /* 0x0000002c1040723c */ /* 0x0a0ff000000418ff */
[----:B------:R-:W-:Y:S08]  /*a950*/  HMMA.16816.F32.BF16 R60, R12, R44, RZ ;  /* 0x0000002c0c3c723c */ /* 0x000ff000000418ff */
[----:B--2---:R-:W-:Y:S08]  /*a960*/  HMMA.16816.F32.BF16 R236, R4, R24, R104 ;  /* 0x0000001804ec723c */ /* 0x004ff00000041868 */
[-C--:B---3--:R-:W-:Y:S08]  /*a970*/  HMMA.16816.F32.BF16 R248, R8, R20.reuse, R64 ;  /* 0x0000001408f8723c */ /* 0x088ff00000041840 */
[----:B------:R-:W-:Y:S08]  /*a980*/  HMMA.16816.F32.BF16 R244, R4, R20, R60 ;  /* 0x0000001404f4723c */ /* 0x000ff0000004183c */
[-C--:B------:R-:W-:Y:S08]  /*a990*/  HMMA.16816.F32.BF16 R220, R16, R56.reuse, RZ ;  /* 0x0000003810dc723c */ /* 0x080ff000000418ff */
[----:B------:R-:W-:Y:S08]  /*a9a0*/  HMMA.16816.F32.BF16 R200, R12, R56, RZ ;  /* 0x000000380cc8723c */ /* 0x000ff000000418ff */
[-C--:B------:R-:W-:Y:S08]  /*a9b0*/  HMMA.16816.F32.BF16 R184, R16, R52.reuse, RZ ;  /* 0x0000003410b8723c */ /* 0x080ff000000418ff */
[----:B------:R-:W-:Y:S08]  /*a9c0*/  HMMA.16816.F32.BF16 R180, R12, R52, RZ ;  /* 0x000000340cb4723c */ /* 0x000ff000000418ff */
[----:B------:R-:W-:Y:S08]  /*a9d0*/  HMMA.16816.F32.BF16 R176, R16, R48, RZ ;  /* 0x0000003010b0723c */ /* 0x000ff000000418ff */
[C---:B------:R-:W-:Y:S08]  /*a9e0*/  HMMA.16816.F32.BF16 R104, R12.reuse, R58, RZ ;  /* 0x0000003a0c68723c */ /* 0x040ff000000418ff */
[C---:B------:R-:W-:Y:S08]  /*a9f0*/  HMMA.16816.F32.BF16 R64, R12.reuse, R54, RZ ;  /* 0x000000360c40723c */ /* 0x040ff000000418ff */
[----:B------:R-:W-:Y:S08]  /*aa00*/  HMMA.16816.F32.BF16 R60, R12, R50, RZ ;  /* 0x000000320c3c723c */ /* 0x000ff000000418ff */
[C---:B------:R-:W-:Y:S08]  /*aa10*/  HMMA.16816.F32.BF16 R56, R16.reuse, R58, RZ ;  /* 0x0000003a1038723c */ /* 0x040ff000000418ff */
[C---:B------:R-:W-:Y:S08]  /*aa20*/  HMMA.16816.F32.BF16 R52, R16.reuse, R54, RZ ;  /* 0x000000361034723c */ /* 0x040ff000000418ff */
[----:B------:R-:W-:Y:S08]  /*aa30*/  HMMA.16816.F32.BF16 R48, R16, R50, RZ ;  /* 0x000000321030723c */ /* 0x000ff000000418ff */
[-C--:B------:R-:W-:Y:S08]  /*aa40*/  HMMA.16816.F32.BF16 R12, R12, R46.reuse, RZ ;  /* 0x0000002e0c0c723c */ /* 0x080ff000000418ff */
[----:B------:R-:W-:Y:S08]  /*aa50*/  HMMA.16816.F32.BF16 R16, R16, R46, RZ ;  /* 0x0000002e1010723c */ /* 0x000ff000000418ff */
[C---:B------:R-:W-:Y:S08]  /*aa60*/  HMMA.16816.F32.BF16 R240, R8.reuse, R24, R176 ;  /* 0x0000001808f0723c */ /* 0x040ff000000418b0 */
[-C--:B----4-:R-:W-:Y:S08]  /*aa70*/  HMMA.16816.F32.BF16 R232, R8, R36.reuse, R184 ;  /* 0x0000002408e8723c */ /* 0x090ff000000418b8 */
[C---:B------:R-:W-:Y:S08]  /*aa80*/  HMMA.16816.F32.BF16 R224, R4.reuse, R36, R180 ;  /* 0x0000002404e0723c */ /* 0x040ff000000418b4 */
[----:B------:R-:W-:Y:S08]  /*aa90*/  HMMA.16816.F32.BF16 R176, R4, R42, R104 ;  /* 0x0000002a04b0723c */ /* 0x000ff00000041868 */
[-C--:B------:R-:W-:Y:S08]  /*aaa0*/  HMMA.16816.F32.BF16 R220, R8, R40.reuse, R220 ;  /* 0x0000002808dc723c */ /* 0x080ff000000418dc */
[C---:B------:R-:W-:Y:S08]  /*aab0*/  HMMA.16816.F32.BF16 R200, R4.reuse, R40, R200 ;  /* 0x0000002804c8723c */ /* 0x040ff000000418c8 */
[C---:B------:R-:W-:Y:S08]  /*aac0*/  HMMA.16816.F32.BF16 R180, R4.reuse, R38, R64 ;  /* 0x0000002604b4723c */ /* 0x040ff00000041840 */
[C---:B------:R-:W-:Y:S08]  /*aad0*/  HMMA.16816.F32.BF16 R184, R4.reuse, R26, R60 ;  /* 0x0000001a04b8723c */ /* 0x040ff0000004183c */
[----:B------:R-:W-:Y:S01]  /*aae0*/  HMMA.16816.F32.BF16 R228, R4, R22, R12 ;  /* 0x0000001604e4723c */ /* 0x000fe2000004180c */
[----:B------:R-:W-:Y:S04]  /*aaf0*/  LDSM.16.M88.4 R4, [R192+0x3000] ;  /* 0x00300000c004783b */ /* 0x000fe80000000200 */
[----:B------:R-:W2:Y:S03]  /*ab00*/  LDSM.16.M88.4 R12, [R189+0x7000] ;  /* 0x00700000bd0c783b */ /* 0x000ea60000000200 */
[C---:B------:R-:W-:Y:S08]  /*ab10*/  HMMA.16816.F32.BF16 R56, R8.reuse, R42, R56 ;  /* 0x0000002a0838723c */ /* 0x040ff00000041838 */
[C---:B------:R-:W-:Y:S08]  /*ab20*/  HMMA.16816.F32.BF16 R104, R8.reuse, R38, R52 ;  /* 0x000000260868723c */ /* 0x040ff00000041834 */
[C---:B------:R-:W-:Y:S08]  /*ab30*/  HMMA.16816.F32.BF16 R48, R8.reuse, R26, R48 ;  /* 0x0000001a0830723c */ /* 0x040ff00000041830 */
[----:B------:R-:W-:Y:S01]  /*ab40*/  HMMA.16816.F32.BF16 R16, R8, R22, R16 ;  /* 0x000000160810723c */ /* 0x000fe20000041810 */
[----:B------:R-:W3:Y:S07]  /*ab50*/  LDSM.16.M88.4 R8, [R192+0x2000] ;  /* 0x00200000c008783b */ /* 0x000eee0000000200 */
[C---:B--2---:R-:W-:Y:S08]  /*ab60*/  HMMA.16816.F32.BF16 R64, R4.reuse, R12, R200 ;  /* 0x0000000c0440723c */ /* 0x044ff000000418c8 */
[----:B------:R-:W-:Y:S08]  /*ab70*/  HMMA.16816.F32.BF16 R52, R4, R14, R176 ;  /* 0x0000000e0434723c */ /* 0x000ff000000418b0 */
[C---:B---3--:R-:W-:Y:S08]  /*ab80*/  HMMA.16816.F32.BF16 R60, R8.reuse, R12, R220 ;  /* 0x0000000c083c723c */ /* 0x048ff000000418dc */
[C---:B------:R-:W-:Y:S01]  /*ab90*/  HMMA.16816.F32.BF16 R24, R8.reuse, R14, R56 ;  /* 0x0000000e0818723c */ /* 0x040fe20000041838 */
[----:B------:R-:W2:Y:S07]  /*aba0*/  LDSM.16.M88.4 R12, [R189+0x7400] ;  /* 0x00740000bd0c783b */ /* 0x000eae0000000200 */
[-C--:B--2---:R-:W-:Y:S08]  /*abb0*/  HMMA.16816.F32.BF16 R44, R8, R12.reuse, R232 ;  /* 0x0000000c082c723c */ /* 0x084ff000000418e8 */
[C---:B------:R-:W-:Y:S08]  /*abc0*/  HMMA.16816.F32.BF16 R40, R4.reuse, R12, R224 ;  /* 0x0000000c0428723c */ /* 0x040ff000000418e0 */
[-C--:B------:R-:W-:Y:S08]  /*abd0*/  HMMA.16816.F32.BF16 R36, R4, R14.reuse, R180 ;  /* 0x0000000e0424723c */ /* 0x080ff000000418b4 */
        /* <DEDUP_REMOVED lines=9> */
[-C--:B------:R-:W-:Y:S01]  /*ac70*/  HMMA.16816.F32.BF16 R228, R4, R14.reuse, R228 ;  /* 0x0000000e04e4723c */ /* 0x080fe200000418e4 */
[----:B------:R-:W-:Y:S07]  /*ac80*/  LDSM.16.M88.4 R4, [R193+0x3000] ;  /* 0x00300000c104783b */ /* 0x000fee0000000200 */
[----:B------:R-:W-:Y:S01]  /*ac90*/  HMMA.16816.F32.BF16 R16, R8, R14, R16 ;  /* 0x0000000e0810723c */ /* 0x000fe20000041810 */
[----:B------:R-:W2:Y:S04]  /*aca0*/  LDSM.16.M88.4 R12, [R191+0x7000] ;  /* 0x00700000bf0c783b */ /* 0x000ea80000000200 */
[----:B------:R-:W3:Y:S03]  /*acb0*/  LDSM.16.M88.4 R8, [R193+0x2000] ;  /* 0x00200000c108783b */ /* 0x000ee60000000200 */
[-C--:B--2---:R-:W-:Y:S08]  /*acc0*/  HMMA.16816.F32.BF16 R240, R4, R12.reuse, R64 ;  /* 0x0000000c04f0723c */ /* 0x084ff00000041840 */
[----:B---3--:R-:W-:Y:S08]  /*acd0*/  HMMA.16816.F32.BF16 R224, R8, R12, R60 ;  /* 0x0000000c08e0723c */ /* 0x008ff0000004183c */
[-C--:B------:R-:W-:Y:S08]  /*ace0*/  HMMA.16816.F32.BF16 R220, R4, R14.reuse, R52 ;  /* 0x0000000e04dc723c */ /* 0x080ff00000041834 */
[----:B------:R-:W-:Y:S01]  /*acf0*/  HMMA.16816.F32.BF16 R176, R8, R14, R24 ;  /* 0x0000000e08b0723c */ /* 0x000fe20000041818 */
[----:B------:R-:W2:Y:S07]  /*ad00*/  LDSM.16.M88.4 R12, [R191+0x7400] ;  /* 0x00740000bf0c783b */ /* 0x000eae0000000200 */
[----:B--2---:R-:W-:Y:S08]  /*ad10*/  HMMA.16816.F32.BF16 R60, R4, R14, R36 ;  /* 0x0000000e043c723c */ /* 0x004ff00000041824 */
[-C--:B------:R-:W-:Y:S08]  /*ad20*/  HMMA.16816.F32.BF16 R236, R8, R12.reuse, R44 ;  /* 0x0000000c08ec723c */ /* 0x080ff0000004182c */
[----:B------:R-:W-:Y:S08]  /*ad30*/  HMMA.16816.F32.BF16 R64, R4, R12, R40 ;  /* 0x0000000c0440723c */ /* 0x000ff00000041828 */
        /* <DEDUP_REMOVED lines=44> */
[----:B------:R-:W-:Y:S01]  /*b000*/  HMMA.16816.F32.BF16 R184, R8, R14, R184 ;  /* 0x0000000e08b8723c */ /* 0x000fe200000418b8 */
[----:B------:R-:W2:Y:S01]  /*b010*/  LDSM.16.M88.4 R12, [R191+0x8800] ;  /* 0x00880000bf0c783b */ /* 0x000ea20000000200 */
[----:B-1----:R-:W-:-:S05]  /*b020*/  IMAD.SHL.U32 R213, R213, 0x2, RZ ;  /* 0x00000002d5d57824 */ /* 0x002fca00078e00ff */
[----:B------:R-:W-:-:S05]  /*b030*/  LOP3.LUT R213, R213, 0x6, RZ, 0xc0, !PT ;  /* 0x00000006d5d57812 */ /* 0x000fca00078ec0ff */
[----:B------:R-:W-:Y:S01]  /*b040*/  IMAD R0, R197, 0x40, R213 ;  /* 0x00000040c5007824 */ /* 0x000fe200078e02d5 */
[-C--:B--2---:R-:W-:Y:S08]  /*b050*/  HMMA.16816.F32.BF16 R236, R8, R12.reuse, R220 ;  /* 0x0000000c08ec723c */ /* 0x084ff000000418dc */
[C---:B------:R-:W-:Y:S08]  /*b060*/  HMMA.16816.F32.BF16 R228, R4.reuse, R12, R176 ;  /* 0x0000000c04e4723c */ /* 0x040ff000000418b0 */
[-C--:B------:R-:W-:Y:S08]  /*b070*/  HMMA.16816.F32.BF16 R240, R4, R14.reuse, R60 ;  /* 0x0000000e04f0723c */ /* 0x080ff0000004183c */
[----:B------:R-:W-:Y:S01]  /*b080*/  HMMA.16816.F32.BF16 R200, R8, R14, R56 ;  /* 0x0000000e08c8723c */ /* 0x000fe20000041838 */
[----:B------:R-:W1:Y:S01]  /*b090*/  LDSM.16.M88.4 R12, [R191+0x8c00] ;  /* 0x008c0000bf0c783b */ /* 0x000e620000000200 */
[C---:B------:R-:W-:Y:S01]  /*b0a0*/  ISETP.GE.AND P0, PT, R0.reuse, R204, PT ;  /* 0x000000cc0000720c */ /* 0x040fe20003f06270 */
[----:B------:R-:W-:Y:S01]  /*b0b0*/  IMAD.MOV.U32 R213, RZ, RZ, R111 ;  /* 0x000000ffffd57224 */ /* 0x000fe200078e006f */
[----:B------:R-:W-:Y:S01]  /*b0c0*/  ISETP.GE.AND P1, PT, R0, R205, PT ;  /* 0x000000cd0000720c */ /* 0x000fe20003f26270 */
[----:B------:R-:W-:-:S04]  /*b0d0*/  DEPBAR.LE SB0, 0x0 ;  /* 0x000080000000791a */ /* 0x000fc80000000000 */
[C---:B------:R-:W-:Y:S02]  /*b0e0*/  ISETP.GE.OR P0, PT, R0.reuse, R209, !P0 ;  /* 0x000000d10000720c */ /* 0x040fe40004706670 */
[C---:B------:R-:W-:Y:S02]  /*b0f0*/  IADD3 R2, R0.reuse, 0x1, RZ ;  /* 0x0000000100027810 */ /* 0x040fe40007ffe0ff */
[C---:B------:R-:W-:Y:S02]  /*b100*/  ISETP.GE.OR P1, PT, R0.reuse, R210, !P1 ;  /* 0x000000d20000720c */ /* 0x040fe40004f26670 */
[----:B------:R-:W-:Y:S02]  /*b110*/  ISETP.GE.AND P5, PT, R0, R207, PT ;  /* 0x000000cf0000720c */ /* 0x000fe40003fa6270 */
[----:B------:R-:W-:Y:S02]  /*b120*/  FSEL R176, R20, -INF , !P1 ;  /* 0xff80000014b07808 */ /* 0x000fe40004800000 */
[----:B------:R-:W-:-:S02]  /*b130*/  ISETP.GE.OR P5, PT, R0, R212, !P5 ;  /* 0x000000d40000720c */ /* 0x000fc40006fa6670 */
[C---:B------:R-:W-:Y:S02]  /*b140*/  ISETP.GE.AND P1, PT, R2.reuse, R206, PT ;  /* 0x000000ce0200720c */ /* 0x040fe40003f26270 */
[----:B------:R-:W-:Y:S02]  /*b150*/  ISETP.GE.AND P6, PT, R2, R205, PT ;  /* 0x000000cd0200720c */ /* 0x000fe40003fc6270 */
[----:B------:R-:W-:Y:S01]  /*b160*/  IADD3 R3, R0, 0x8, RZ ;  /* 0x0000000800037810 */ /* 0x000fe20007ffe0ff */
[----:B------:R-:W-:Y:S01]  /*b170*/  BAR.SYNC.DEFER_BLOCKING 0x0 ;  /* 0x0000000000007b1d */ /* 0x000fe20000010000 */
[C---:B------:R-:W-:Y:S02]  /*b180*/  ISETP.GE.OR P1, PT, R2.reuse, R211, !P1 ;  /* 0x000000d30200720c */ /* 0x040fe40004f26670 */
[----:B------:R-:W-:Y:S01]  /*b190*/  ISETP.GE.OR P6, PT, R2, R210, !P6 ;  /* 0x000000d20200720c */ /* 0x000fe200077c6670 */
[----:B-1----:R-:W-:Y:S07]  /*b1a0*/  HMMA.16816.F32.BF16 R220, R4, R14, R24 ;  /* 0x0000000e04dc723c */ /* 0x002fee0000041818 */
[----:B------:R-:W-:-:S02]  /*b1b0*/  FSEL R25, R22, -INF , !P0 ;  /* 0xff80000016197808 */ /* 0x000fc40004000000 */
[C---:B------:R-:W-:Y:S01]  /*b1c0*/  ISETP.GE.AND P0, PT, R2.reuse, R204, PT ;  /* 0x000000cc0200720c */ /* 0x040fe20003f06270 */
[----:B------:R-:W-:Y:S03]  /*b1d0*/  HMMA.16816.F32.BF16 R232, R8, R12, R36 ;  /* 0x0000000c08e8723c */ /* 0x000fe60000041824 */
[----:B------:R-:W-:-:S04]  /*b1e0*/  ISETP.GE.OR P0, PT, R2, R209, !P0 ;  /* 0x000000d10200720c */ /* 0x000fc80004706670 */
[----:B------:R-:W-:Y:S01]  /*b1f0*/  FSEL R39, R44, -INF , !P5 ;  /* 0xff8000002c277808 */ /* 0x000fe20006800000 */
[----:B------:R-:W-:Y:S01]  /*b200*/  HMMA.16816.F32.BF16 R224, R4, R12, R40 ;  /* 0x0000000c04e0723c */ /* 0x000fe20000041828 */
[----:B------:R-:W-:Y:S02]  /*b210*/  ISETP.GE.AND P5, PT, R2, R207, PT ;  /* 0x000000cf0200720c */ /* 0x000fe40003fa6270 */
[----:B------:R-:W-:-:S04]  /*b220*/  FSEL R61, R47, -INF , !P1 ;  /* 0xff8000002f3d7808 */ /* 0x000fc80004800000 */
[----:B------:R-:W-:Y:S02]  /*b230*/  FSEL R40, R23, -INF , !P0 ;  /* 0xff80000017287808 */ /* 0x000fe40004000000 */
[----:B------:R-:W-:Y:S02]  /*b240*/  ISETP.GE.AND P0, PT, R3, R207, PT ;  /* 0x000000cf0300720c */ /* 0x000fe40003f06270 */
[----:B------:R-:W-:Y:S02]  /*b250*/  FSEL R179, R21, -INF , !P6 ;  /* 0xff80000015b37808 */ /* 0x000fe40007000000 */
[-C--:B------:R-:W-:Y:S02]  /*b260*/  ISETP.GE.OR P5, PT, R2, R212.reuse, !P5 ;  /* 0x000000d40200720c */ /* 0x080fe40006fa6670 */
[----:B------:R-:W-:Y:S02]  /*b270*/  ISETP.GE.OR P1, PT, R3, R212, !P0 ;  /* 0x000000d40300720c */ /* 0x000fe40004726670 */
[----:B------:R-:W-:-:S02]  /*b280*/  ISETP.GE.AND P6, PT, R0, R206, PT ;  /* 0x000000ce0000720c */ /* 0x000fc40003fc6270 */
[----:B------:R-:W-:Y:S02]  /*b290*/  IADD3 R2, R0, 0x9, RZ ;  /* 0x0000000900027810 */ /* 0x000fe40007ffe0ff */
[C---:B------:R-:W-:Y:S02]  /*b2a0*/  ISETP.GE.AND P0, PT, R3.reuse, R204, PT ;  /* 0x000000cc0300720c */ /* 0x040fe40003f06270 */
[----:B------:R-:W-:Y:S02]  /*b2b0*/  FSEL R44, R48, -INF , !P1 ;  /* 0xff800000302c7808 */ /* 0x000fe40004800000 */
[----:B------:R-:W-:Y:S02]  /*b2c0*/  ISETP.GE.OR P6, PT, R0, R211, !P6 ;  /* 0x000000d30000720c */ /* 0x000fe400077c6670 */
[----:B------:R-:W-:Y:S02]  /*b2d0*/  ISETP.GE.AND P1, PT, R2, R205, PT ;  /* 0x000000cd0200720c */ /* 0x000fe40003f26270 */
[----:B------:R-:W-:-:S02]  /*b2e0*/  ISETP.GE.OR P0, PT, R3, R209, !P0 ;  /* 0x000000d10300720c */ /* 0x000fc40004706670 */
[----:B------:R-:W-:Y:S02]  /*b2f0*/  FSEL R60, R46, -INF , !P6 ;  /* 0xff8000002e3c7808 */ /* 0x000fe40007000000 */
[----:B------:R-:W-:Y:S02]  /*b300*/  FSEL R45, R45, -INF , !P5 ;  /* 0xff8000002d2d7808 */ /* 0x000fe40006800000 */
[----:B------:R-:W-:Y:S02]  /*b310*/  ISETP.GE.OR P1, PT, R2, R210, !P1 ;  /* 0x000000d20200720c */ /* 0x000fe40004f26670 */
[----:B------:R-:W-:Y:S02]  /*b320*/  FSEL R37, R54, -INF , !P0 ;  /* 0xff80000036257808 */ /* 0x000fe40004000000 */
[C---:B------:R-:W-:Y:S02]  /*b330*/  ISETP.GE.AND P6, PT, R3.reuse, R206, PT ;  /* 0x000000ce0300720c */ /* 0x040fe40003fc6270 */
[----:B------:R-:W-:-:S02]  /*b340*/  ISETP.GE.AND P5, PT, R3, R205, PT ;  /* 0x000000cd0300720c */ /* 0x000fc40003fa6270 */
[C---:B------:R-:W-:Y:S02]  /*b350*/  ISETP.GE.AND P0, PT, R2.reuse, R204, PT ;  /* 0x000000cc0200720c */ /* 0x040fe40003f06270 */
[----:B------:R-:W-:Y:S02]  /*b360*/  FSEL R177, R53, -INF , !P1 ;  /* 0xff80000035b17808 */ /* 0x000fe40004800000 */
[C---:B------:R-:W-:Y:S02]  /*b370*/  ISETP.GE.OR P5, PT, R3.reuse, R210, !P5 ;  /* 0x000000d20300720c */ /* 0x040fe40006fa6670 */
[----:B------:R-:W-:Y:S02]  /*b380*/  ISETP.GE.OR P6, PT, R3, R211, !P6 ;  /* 0x000000d30300720c */ /* 0x000fe400077c6670 */
[C---:B------:R-:W-:Y:S02]  /*b390*/  ISETP.GE.AND P1, PT, R2.reuse, R206, PT ;  /* 0x000000ce0200720c */ /* 0x040fe40003f26270 */
[----:B------:R-:W-:-:S02]  /*b3a0*/  ISETP.GE.OR P0, PT, R2, R209, !P0 ;  /* 0x000000d10200720c */ /* 0x000fc40004706670 */
[----:B------:R-:W-:Y:S02]  /*b3b0*/  IADD3 R3, R0, 0x10, RZ ;  /* 0x0000001000037810 */ /* 0x000fe40007ffe0ff */
[----:B------:R-:W-:Y:S02]  /*b3c0*/  FSEL R178, R52, -INF , !P5 ;  /* 0xff80000034b27808 */ /* 0x000fe40006800000 */
[C---:B------:R-:W-:Y:S02]  /*b3d0*/  ISETP.GE.OR P1, PT, R2.reuse, R211, !P1 ;  /* 0x000000d30200720c */ /* 0x040fe40004f26670 */
[----:B------:R-:W-:Y:S02]  /*b3e0*/  FSEL R36, R55, -INF , !P0 ;  /* 0xff80000037247808 */ /* 0x000fe40004000000 */
[-C--:B------:R-:W-:Y:S02]  /*b3f0*/  ISETP.GE.AND P5, PT, R2, R207.reuse, PT ;  /* 0x000000cf0200720c */ /* 0x080fe40003fa6270 */
[----:B------:R-:W-:-:S02]  /*b400*/  ISETP.GE.AND P0, PT, R3, R207, PT ;  /* 0x000000cf0300720c */ /* 0x000fc40003f06270 */
[----:B------:R-:W-:Y:S02]  /*b410*/  FSEL R58, R51, -INF , !P1 ;  /* 0xff800000333a7808 */ /* 0x000fe40004800000 */
[-C--:B------:R-:W-:Y:S02]  /*b420*/  ISETP.GE.OR P5, PT, R2, R212.reuse, !P5 ;  /* 0x000000d40200720c */ /* 0x080fe40006fa6670 */
[----:B------:R-:W-:Y:S02]  /*b430*/  ISETP.GE.OR P1, PT, R3, R212, !P0 ;  /* 0x000000d40300720c */ /* 0x000fe40004726670 */
[----:B------:R-:W-:Y:S02]  /*b440*/  IADD3 R2, R0, 0x11, RZ ;  /* 0x0000001100027810 */ /* 0x000fe40007ffe0ff */
[----:B------:R-:W-:Y:S02]  /*b450*/  FSEL R42, R64, -INF , !P1 ;  /* 0xff800000402a7808 */ /* 0x000fe40004800000 */
[----:B------:R-:W-:-:S02]  /*b460*/  ISETP.GE.AND P1, PT, R2, R207, PT ;  /* 0x000000cf0200720c */ /* 0x000fc40003f26270 */
[----:B------:R-:W-:Y:S02]  /*b470*/  FSEL R59, R50, -INF , !P6 ;  /* 0xff800000323b7808 */ /* 0x000fe40007000000 */
[----:B------:R-:W-:Y:S02]  /*b480*/  FSEL R43, R49, -INF , !P5 ;  /* 0xff800000312b7808 */ /* 0x000fe40006800000 */
[----:B------:R-:W-:Y:S02]  /*b490*/  ISETP.GE.OR P1, PT, R2, R212, !P1 ;  /* 0x000000d40200720c */ /* 0x000fe40004f26670 */
[C---:B------:R-:W-:Y:S02]  /*b4a0*/  ISETP.GE.AND P6, PT, R3.reuse, R206, PT ;  /* 0x000000ce0300720c */ /* 0x040fe40003fc6270 */
[C---:B------:R-:W-:Y:S02]  /*b4b0*/  ISETP.GE.AND P5, PT, R3.reuse, R205, PT ;  /* 0x000000cd0300720c */ /* 0x040fe40003fa6270 */
[----:B------:R-:W-:-:S02]  /*b4c0*/  ISETP.GE.AND P0, PT, R3, R204, PT ;  /* 0x000000cc0300720c */ /* 0x000fc40003f06270 */
[----:B------:R-:W-:Y:S02]  /*b4d0*/  FSEL R41, R65, -INF , !P1 ;  /* 0xff80000041297808 */ /* 0x000fe40004800000 */
[C---:B------:R-:W-:Y:S02]  /*b4e0*/  ISETP.GE.OR P6, PT, R3.reuse, R211, !P6 ;  /* 0x000000d30300720c */ /* 0x040fe400077c6670 */
[C---:B------:R-:W-:Y:S02]  /*b4f0*/  ISETP.GE.OR P5, PT, R3.reuse, R210, !P5 ;  /* 0x000000d20300720c */ /* 0x040fe40006fa6670 */
[----:B------:R-:W-:Y:S02]  /*b500*/  ISETP.GE.OR P0, PT, R3, R209, !P0 ;  /* 0x000000d10300720c */ /* 0x000fe40004706670 */
[----:B------:R-:W-:Y:S02]  /*b510*/  ISETP.GE.AND P1, PT, R2, R204, PT ;  /* 0x000000cc0200720c */ /* 0x000fe40003f26270 */
[----:B------:R-:W-:-:S02]  /*b520*/  IADD3 R3, R0, 0x18, RZ ;  /* 0x0000001800037810 */ /* 0x000fc40007ffe0ff */
[----:B------:R-:W-:Y:S02]  /*b530*/  FSEL R57, R66, -INF , !P6 ;  /* 0xff80000042397808 */ /* 0x000fe40007000000 */
[----:B------:R-:W-:Y:S02]  /*b540*/  FSEL R111, R104, -INF , !P5 ;  /* 0xff800000686f7808 */ /* 0x000fe40006800000 */
[----:B------:R-:W-:Y:S02]  /*b550*/  ISETP.GE.OR P1, PT, R2, R209, !P1 ;  /* 0x000000d10200720c */ /* 0x000fe40004f26670 */
[----:B------:R-:W-:Y:S02]  /*b560*/  FSEL R23, R106, -INF , !P0 ;  /* 0xff8000006a177808 */ /* 0x000fe40004000000 */
[C---:B------:R-:W-:Y:S02]  /*b570*/  ISETP.GE.AND P6, PT, R2.reuse, R206, PT ;  /* 0x000000ce0200720c */ /* 0x040fe40003fc6270 */
[----:B------:R-:W-:-:S02]  /*b580*/  ISETP.GE.AND P5, PT, R2, R205, PT ;  /* 0x000000cd0200720c */ /* 0x000fc40003fa6270 */
[----:B------:R-:W-:Y:S02]  /*b590*/  ISETP.GE.AND P0, PT, R3, R207, PT ;  /* 0x000000cf0300720c */ /* 0x000fe40003f06270 */
[----:B------:R-:W-:Y:S02]  /*b5a0*/  FSEL R22, R107, -INF , !P1 ;  /* 0xff8000006b167808 */ /* 0x000fe40004800000 */
[C---:B------:R-:W-:Y:S02]  /*b5b0*/  ISETP.GE.OR P6, PT, R2.reuse, R211, !P6 ;  /* 0x000000d30200720c */ /* 0x040fe400077c6670 */
[----:B------:R-:W-:Y:S02]  /*b5c0*/  ISETP.GE.OR P5, PT, R2, R210, !P5 ;  /* 0x000000d20200720c */ /* 0x000fe40006fa6670 */
[----:B------:R-:W-:Y:S02]  /*b5d0*/  ISETP.GE.OR P1, PT, R3, R212, !P0 ;  /* 0x000000d40300720c */ /* 0x000fe40004726670 */
[----:B------:R-:W-:-:S02]  /*b5e0*/  IADD3 R2, R0, 0x19, RZ ;  /* 0x0000001900027810 */ /* 0x000fc40007ffe0ff */
[C---:B------:R-:W-:Y:S02]  /*b5f0*/  ISETP.GE.AND P0, PT, R3.reuse, R204, PT ;  /* 0x000000cc0300720c */ /* 0x040fe40003f06270 */
[----:B------:R-:W-:Y:S02]  /*b600*/  FSEL R38, R184, -INF , !P1 ;  /* 0xff800000b8267808 */ /* 0x000fe40004800000 */
[----:B------:R-:W-:Y:S02]  /*b610*/  ISETP.GE.AND P1, PT, R2, R205, PT ;  /* 0x000000cd0200720c */ /* 0x000fe40003f26270 */
[----:B------:R-:W-:Y:S02]  /*b620*/  ISETP.GE.OR P0, PT, R3, R209, !P0 ;  /* 0x000000d10300720c */ /* 0x000fe40004706670 */
[----:B------:R-:W-:Y:S02]  /*b630*/  FSEL R56, R67, -INF , !P6 ;  /* 0xff80000043387808 */ /* 0x000fe40007000000 */
[----:B------:R-:W-:-:S02]  /*b640*/  FSEL R110, R105, -INF , !P5 ;  /* 0xff800000696e7808 */ /* 0x000fc40006800000 */
[----:B------:R-:W-:Y:S02]  /*b650*/  ISETP.GE.OR P1, PT, R2, R210, !P1 ;  /* 0x000000d20200720c */ /* 0x000fe40004f26670 */
[----:B------:R-:W-:Y:S02]  /*b660*/  FSEL R20, R246, -INF , !P0 ;  /* 0xff800000f6147808 */ /* 0x000fe40004000000 */
[C---:B------:R-:W-:Y:S02]  /*b670*/  ISETP.GE.AND P6, PT, R3.reuse, R206, PT ;  /* 0x000000ce0300720c */ /* 0x040fe40003fc6270 */
[----:B------:R-:W-:Y:S02]  /*b680*/  ISETP.GE.AND P5, PT, R3, R205, PT ;  /* 0x000000cd0300720c */ /* 0x000fe40003fa6270 */
[----:B------:R-:W-:Y:S02]  /*b690*/  ISETP.GE.AND P0, PT, R2, R204, PT ;  /* 0x000000cc0200720c */ /* 0x000fe40003f06270 */
[----:B------:R-:W-:-:S02]  /*b6a0*/  FSEL R107, R245, -INF , !P1 ;  /* 0xff800000f56b7808 */ /* 0x000fc40004800000 */
[C---:B------:R-:W-:Y:S02]  /*b6b0*/  ISETP.GE.OR P5, PT, R3.reuse, R210, !P5 ;  /* 0x000000d20300720c */ /* 0x040fe40006fa6670 */
[----:B------:R-:W-:Y:S02]  /*b6c0*/  ISETP.GE.OR P6, PT, R3, R211, !P6 ;  /* 0x000000d30300720c */ /* 0x000fe400077c6670 */
[C---:B------:R-:W-:Y:S02]  /*b6d0*/  ISETP.GE.AND P1, PT, R2.reuse, R206, PT ;  /* 0x000000ce0200720c */ /* 0x040fe40003f26270 */
[----:B------:R-:W-:Y:S02]  /*b6e0*/  ISETP.GE.OR P0, PT, R2, R209, !P0 ;  /* 0x000000d10200720c */ /* 0x000fe40004706670 */
[----:B------:R-:W-:Y:S01]  /*b6f0*/  IADD3 R3, R0, 0x20, RZ ;  /* 0x0000002000037810 */ /* 0x000fe20007ffe0ff */
[----:B------:R-:W-:Y:S01]  /*b700*/  HMMA.16816.F32.BF16 R180, R8, R14, R16 ;  /* 0x0000000e08b4723c */ /* 0x000fe20000041810 */
[----:B------:R-:W-:-:S02]  /*b710*/  FSEL R106, R244, -INF , !P5 ;  /* 0xff800000f46a7808 */ /* 0x000fc40006800000 */
[C---:B------:R-:W-:Y:S02]  /*b720*/  ISETP.GE.OR P1, PT, R2.reuse, R211, !P1 ;  /* 0x000000d30200720c */ /* 0x040fe40004f26670 */
[CC--:B------:R-:W-:Y:S02]  /*b730*/  ISETP.GE.AND P5, PT, R2.reuse, R207.reuse, PT ;  /* 0x000000cf0200720c */ /* 0x0c0fe40003fa6270 */
[----:B------:R-:W-:Y:S02]  /*b740*/  FSEL R19, R247, -INF , !P0 ;  /* 0xff800000f7137808 */ /* 0x000fe40004000000 */
[----:B------:R-:W-:Y:S02]  /*b750*/  ISETP.GE.AND P0, PT, R3, R207, PT ;  /* 0x000000cf0300720c */ /* 0x000fe40003f06270 */
[----:B------:R-:W-:Y:S02]  /*b760*/  FSEL R55, R187, -INF , !P1 ;  /* 0xff800000bb377808 */ /* 0x000fe40004800000 */
[----:B------:R-:W-:-:S02]  /*b770*/  ISETP.GE.OR P5, PT, R2, R212, !P5 ;  /* 0x000000d40200720c */ /* 0x000fc40006fa6670 */
[----:B------:R-:W-:Y:S02]  /*b780*/  ISETP.GE.OR P1, PT, R3, R212, !P0 ;  /* 0x000000d40300720c */ /* 0x000fe40004726670 */
[----:B------:R-:W-:Y:S02]  /*b790*/  IADD3 R2, R0, 0x21, RZ ;  /* 0x0000002100027810 */ /* 0x000fe40007ffe0ff */
[----:B------:R-:W-:Y:S02]  /*b7a0*/  FSEL R26, R236, -INF , !P1 ;  /* 0xff800000ec1a7808 */ /* 0x000fe40004800000 */
[----:B------:R-:W-:Y:S02]  /*b7b0*/  ISETP.GE.AND P1, PT, R2, R207, PT ;  /* 0x000000cf0200720c */ /* 0x000fe40003f26270 */
[----:B------:R-:W-:Y:S02]  /*b7c0*/  FSEL R54, R186, -INF , !P6 ;  /* 0xff800000ba367808 */ /* 0x000fe40007000000 */
[----:B------:R-:W-:-:S02]  /*b7d0*/  FSEL R27, R185, -INF , !P5 ;  /* 0xff800000b91b7808 */ /* 0x000fc40006800000 */
[----:B------:R-:W-:Y:S02]  /*b7e0*/  ISETP.GE.OR P1, PT, R2, R212, !P1 ;  /* 0x000000d40200720c */ /* 0x000fe40004f26670 */
[C---:B------:R-:W-:Y:S02]  /*b7f0*/  ISETP.GE.AND P6, PT, R3.reuse, R206, PT ;  /* 0x000000ce0300720c */ /* 0x040fe40003fc6270 */
[C---:B------:R-:W-:Y:S02]  /*b800*/  ISETP.GE.AND P5, PT, R3.reuse, R205, PT ;  /* 0x000000cd0300720c */ /* 0x040fe40003fa6270 */
[----:B------:R-:W-:Y:S02]  /*b810*/  ISETP.GE.AND P0, PT, R3, R204, PT ;  /* 0x000000cc0300720c */ /* 0x000fe40003f06270 */
[----:B------:R-:W-:Y:S02]  /*b820*/  FSEL R24, R237, -INF , !P1 ;  /* 0xff800000ed187808 */ /* 0x000fe40004800000 */
[----:B------:R-:W-:-:S02]  /*b830*/  ISETP.GE.OR P6, PT, R3, R211, !P6 ;  /* 0x000000d30300720c */ /* 0x000fc400077c6670 */
[C---:B------:R-:W-:Y:S02]  /*b840*/  ISETP.GE.OR P5, PT, R3.reuse, R210, !P5 ;  /* 0x000000d20300720c */ /* 0x040fe40006fa6670 */
[-C--:B------:R-:W-:Y:S02]  /*b850*/  ISETP.GE.OR P0, PT, R3, R209.reuse, !P0 ;  /* 0x000000d10300720c */ /* 0x080fe40004706670 */
[----:B------:R-:W-:Y:S02]  /*b860*/  ISETP.GE.AND P1, PT, R2, R204, PT ;  /* 0x000000cc0200720c */ /* 0x000fe40003f26270 */
[----:B------:R-:W-:Y:S02]  /*b870*/  IADD3 R3, R0, 0x28, RZ ;  /* 0x0000002800037810 */ /* 0x000fe40007ffe0ff */
[----:B------:R-:W-:Y:S02]  /*b880*/  ISETP.GE.OR P1, PT, R2, R209, !P1 ;  /* 0x000000d10200720c */ /* 0x000fe40004f26670 */
[----:B------:R-:W-:-:S02]  /*b890*/  FSEL R15, R230, -INF , !P0 ;  /* 0xff800000e60f7808 */ /* 0x000fc40004000000 */
[----:B------:R-:W-:Y:S02]  /*b8a0*/  ISETP.GE.AND P0, PT, R3, R207, PT ;  /* 0x000000cf0300720c */ /* 0x000fe40003f06270 */
[----:B------:R-:W-:Y:S02]  /*b8b0*/  FSEL R14, R231, -INF , !P1 ;  /* 0xff800000e70e7808 */ /* 0x000fe40004800000 */
[----:B------:R-:W-:Y:S02]  /*b8c0*/  FSEL R53, R238, -INF , !P6 ;  /* 0xff800000ee357808 */ /* 0x000fe40007000000 */
[----:B------:R-:W-:Y:S02]  /*b8d0*/  FSEL R105, R228, -INF , !P5 ;  /* 0xff800000e4697808 */ /* 0x000fe40006800000 */
[----:B------:R-:W-:Y:S02]  /*b8e0*/  ISETP.GE.OR P1, PT, R3, R212, !P0 ;  /* 0x000000d40300720c */ /* 0x000fe40004726670 */
[----:B------:R-:W-:-:S02]  /*b8f0*/  ISETP.GE.AND P6, PT, R2, R206, PT ;  /* 0x000000ce0200720c */ /* 0x000fc40003fc6270 */
[C---:B------:R-:W-:Y:S02]  /*b900*/  ISETP.GE.AND P5, PT, R2.reuse, R205, PT ;  /* 0x000000cd0200720c */ /* 0x040fe40003fa6270 */
[C---:B------:R-:W-:Y:S02]  /*b910*/  ISETP.GE.AND P0, PT, R3.reuse, R204, PT ;  /* 0x000000cc0300720c */ /* 0x040fe40003f06270 */
[C---:B------:R-:W-:Y:S02]  /*b920*/  ISETP.GE.OR P6, PT, R2.reuse, R211, !P6 ;  /* 0x000000d30200720c */ /* 0x040fe400077c6670 */
[----:B------:R-:W-:Y:S02]  /*b930*/  ISETP.GE.OR P5, PT, R2, R210, !P5 ;  /* 0x000000d20200720c */ /* 0x000fe40006fa6670 */
[----:B------:R-:W-:Y:S02]  /*b940*/  ISETP.GE.OR P0, PT, R3, R209, !P0 ;  /* 0x000000d10300720c */ /* 0x000fe40004706670 */
        /* <DEDUP_REMOVED lines=9> */
[CC--:B------:R-:W-:Y:S02]  /*b9e0*/  ISETP.GE.OR P5, PT, R3.reuse, R210.reuse, !P5 ;  /* 0x000000d20300720c */ /* 0x0c0fe40006fa6670 */
[----:B------:R-:W-:Y:S02]  /*b9f0*/  ISETP.GE.OR P6, PT, R3, R211, !P6 ;  /* 0x000000d30300720c */ /* 0x000fe400077c6670 */
[C---:B------:R-:W-:Y:S02]  /*ba00*/  ISETP.GE.OR P1, PT, R2.reuse, R210, !P1 ;  /* 0x000000d20200720c */ /* 0x040fe40004f26670 */
[----:B------:R-:W-:-:S02]  /*ba10*/  ISETP.GE.OR P0, PT, R2, R209, !P0 ;  /* 0x000000d10200720c */ /* 0x000fc40004706670 */
[----:B------:R-:W-:Y:S02]  /*ba20*/  IADD3 R3, R0, 0x30, RZ ;  /* 0x0000003000037810 */ /* 0x000fe40007ffe0ff */
[----:B------:R-:W-:Y:S02]  /*ba30*/  FSEL R67, R240, -INF , !P5 ;  /* 0xff800000f0437808 */ /* 0x000fe40006800000 */
[----:B------:R-:W-:Y:S02]  /*ba40*/  FSEL R66, R241, -INF , !P1 ;  /* 0xff800000f1427808 */ /* 0x000fe40004800000 */
[----:B------:R-:W-:Y:S02]  /*ba50*/  FSEL R12, R243, -INF , !P0 ;  /* 0xff800000f30c7808 */ /* 0x000fe40004000000 */
[C---:B------:R-:W-:Y:S02]  /*ba60*/  ISETP.GE.AND P5, PT, R2.reuse, R207, PT ;  /* 0x000000cf0200720c */ /* 0x040fe40003fa6270 */
[----:B------:R-:W-:-:S02]  /*ba70*/  ISETP.GE.AND P1, PT, R2, R206, PT ;  /* 0x000000ce0200720c */ /* 0x000fc40003f26270 */
[C---:B------:R-:W-:Y:S02]  /*ba80*/  ISETP.GE.AND P0, PT, R3.reuse, R207, PT ;  /* 0x000000cf0300720c */ /* 0x040fe40003f06270 */
[CC--:B------:R-:W-:Y:S02]  /*ba90*/  ISETP.GE.OR P5, PT, R2.reuse, R212.reuse, !P5 ;  /* 0x000000d40200720c */ /* 0x0c0fe40006fa6670 */
[----:B------:R-:W-:Y:S02]  /*baa0*/  ISETP.GE.OR P1, PT, R2, R211, !P1 ;  /* 0x000000d30200720c */ /* 0x000fe40004f26670 */
[----:B------:R-:W-:Y:S02]  /*bab0*/  ISETP.GE.OR P0, PT, R3, R212, !P0 ;  /* 0x000000d40300720c */ /* 0x000fe40004706670 */
[----:B------:R-:W-:Y:S02]  /*bac0*/  IADD3 R2, R0, 0x31, RZ ;  /* 0x0000003100027810 */ /* 0x000fe40007ffe0ff */
[----:B------:R-:W-:-:S02]  /*bad0*/  FSEL R18, R201, -INF , !P5 ;  /* 0xff800000c9127808 */ /* 0x000fc40006800000 */
[----:B------:R-:W-:Y:S02]  /*bae0*/  FSEL R50, R203, -INF , !P1 ;  /* 0xff800000cb327808 */ /* 0x000fe40004800000 */
[----:B------:R-:W-:Y:S02]  /*baf0*/  FSEL R17, R232, -INF , !P0 ;  /* 0xff800000e8117808 */ /* 0x000fe40004000000 */
[C---:B------:R-:W-:Y:S02]  /*bb00*/  ISETP.GE.AND P5, PT, R3.reuse, R206, PT ;  /* 0x000000ce0300720c */ /* 0x040fe40003fa6270 */
[C---:B------:R-:W-:Y:S02]  /*bb10*/  ISETP.GE.AND P1, PT, R3.reuse, R205, PT ;  /* 0x000000cd0300720c */ /* 0x040fe40003f26270 */
[----:B------:R-:W-:Y:S02]  /*bb20*/  ISETP.GE.AND P0, PT, R2, R207, PT ;  /* 0x000000cf0200720c */ /* 0x000fe40003f06270 */
[----:B------:R-:W-:-:S02]  /*bb30*/  ISETP.GE.OR P5, PT, R3, R211, !P5 ;  /* 0x000000d30300720c */ /* 0x000fc40006fa6670 */
[----:B------:R-:W-:Y:S02]  /*bb40*/  ISETP.GE.OR P1, PT, R3, R210, !P1 ;  /* 0x000000d20300720c */ /* 0x000fe40004f26670 */
[----:B------:R-:W-:Y:S02]  /*bb50*/  ISETP.GE.OR P0, PT, R2, R212, !P0 ;  /* 0x000000d40200720c */ /* 0x000fe40004706670 */
[----:B------:R-:W-:Y:S02]  /*bb60*/  FSEL R49, R234, -INF , !P5 ;  /* 0xff800000ea317808 */ /* 0x000fe40006800000 */
[----:B------:R-:W-:Y:S02]  /*bb70*/  FSEL R65, R224, -INF , !P1 ;  /* 0xff800000e0417808 */ /* 0x000fe40004800000 */
[----:B------:R-:W-:Y:S02]  /*bb80*/  FSEL R16, R233, -INF , !P0 ;  /* 0xff800000e9107808 */ /* 0x000fe40004000000 */
[----:B------:R-:W-:-:S02]  /*bb90*/  ISETP.GE.AND P5, PT, R2, R206, PT ;  /* 0x000000ce0200720c */ /* 0x000fc40003fa6270 */
[C---:B------:R-:W-:Y:S02]  /*bba0*/  ISETP.GE.AND P1, PT, R2.reuse, R205, PT ;  /* 0x000000cd0200720c */ /* 0x040fe40003f26270 */
[C---:B------:R-:W-:Y:S02]  /*bbb0*/  ISETP.GE.AND P0, PT, R2.reuse, R204, PT ;  /* 0x000000cc0200720c */ /* 0x040fe40003f06270 */
[C---:B------:R-:W-:Y:S02]  /*bbc0*/  ISETP.GE.OR P5, PT, R2.reuse, R211, !P5 ;  /* 0x000000d30200720c */ /* 0x040fe40006fa6670 */
[C---:B------:R-:W-:Y:S02]  /*bbd0*/  ISETP.GE.OR P1, PT, R2.reuse, R210, !P1 ;  /* 0x000000d20200720c */ /* 0x040fe40004f26670 */
[----:B------:R-:W-:Y:S02]  /*bbe0*/  ISETP.GE.OR P0, PT, R2, R209, !P0 ;  /* 0x000000d10200720c */ /* 0x000fe40004706670 */
[----:B------:R-:W-:-:S02]  /*bbf0*/  IADD3 R2, R0, 0x38, RZ ;  /* 0x0000003800027810 */ /* 0x000fc40007ffe0ff */
[----:B------:R-:W-:Y:S02]  /*bc00*/  FSEL R8, R227, -INF , !P0 ;  /* 0xff800000e3087808 */ /* 0x000fe40004000000 */
[----:B------:R-:W-:Y:S02]  /*bc10*/  ISETP.GE.AND P0, PT, R2, R206, PT ;  /* 0x000000ce0200720c */ /* 0x000fe40003f06270 */
[----:B------:R-:W-:Y:S02]  /*bc20*/  IADD3 R0, R0, 0x39, RZ ;  /* 0x0000003900007810 */ /* 0x000fe40007ffe0ff */
[----:B------:R-:W-:Y:S02]  /*bc30*/  ISETP.GE.OR P0, PT, R2, R211, !P0 ;  /* 0x000000d30200720c */ /* 0x000fe40004706670 */
[----:B------:R-:W-:Y:S02]  /*bc40*/  FSEL R51, R202, -INF , !P6 ;  /* 0xff800000ca337808 */ /* 0x000fe40007000000 */
[----:B------:R-:W-:-:S02]  /*bc50*/  ISETP.GE.AND P6, PT, R3, R204, PT ;  /* 0x000000cc0300720c */ /* 0x000fc40003fc6270 */
[----:B------:R-:W-:Y:S02]  /*bc60*/  FSEL R47, R182, -INF , !P0 ;  /* 0xff800000b62f7808 */ /* 0x000fe40004000000 */
[C---:B------:R-:W-:Y:S02]  /*bc70*/  ISETP.GE.AND P0, PT, R0.reuse, R205, PT ;  /* 0x000000cd0000720c */ /* 0x040fe40003f06270 */
[----:B------:R-:W-:Y:S01]  /*bc80*/  ISETP.GE.OR P6, PT, R3, R209, !P6 ;  /* 0x000000d10300720c */ /* 0x000fe200077c6670 */
[----:B------:R-:W-:Y:S01]  /*bc90*/  IMAD.MOV.U32 R244, RZ, RZ, R213 ;  /* 0x000000fffff47224 */ /* 0x000fe200078e00d5 */
[----:B------:R-:W-:Y:S02]  /*bca0*/  ISETP.GE.OR P0, PT, R0, R210, !P0 ;  /* 0x000000d20000720c */ /* 0x000fe40004706670 */
[----:B------:R-:W-:Y:S02]  /*bcb0*/  FSEL R48, R235, -INF , !P5 ;  /* 0xff800000eb307808 */ /* 0x000fe40006800000 */
[----:B------:R-:W-:-:S02]  /*bcc0*/  FSEL R9, R226, -INF , !P6 ;  /* 0xff800000e2097808 */ /* 0x000fc40007000000 */
[----:B------:R-:W-:Y:S02]  /*bcd0*/  FSEL R64, R225, -INF , !P1 ;  /* 0xff800000e1407808 */ /* 0x000fe40004800000 */
[C---:B------:R-:W-:Y:S02]  /*bce0*/  ISETP.GE.AND P6, PT, R2.reuse, R207, PT ;  /* 0x000000cf0200720c */ /* 0x040fe40003fc6270 */
[C---:B------:R-:W-:Y:S02]  /*bcf0*/  ISETP.GE.AND P5, PT, R2.reuse, R205, PT ;  /* 0x000000cd0200720c */ /* 0x040fe40003fa6270 */
[----:B------:R-:W-:Y:S02]  /*bd00*/  ISETP.GE.AND P1, PT, R2, R204, PT ;  /* 0x000000cc0200720c */ /* 0x000fe40003f26270 */
[----:B------:R-:W-:Y:S02]  /*bd10*/  FSEL R62, R221, -INF , !P0 ;  /* 0xff800000dd3e7808 */ /* 0x000fe40004000000 */
[----:B------:R-:W-:-:S02]  /*bd20*/  ISETP.GT.AND P0, PT, R197, R244, PT ;  /* 0x000000f4c500720c */ /* 0x000fc40003f04270 */
[C---:B------:R-:W-:Y:S02]  /*bd30*/  ISETP.GE.OR P6, PT, R2.reuse, R212, !P6 ;  /* 0x000000d40200720c */ /* 0x040fe400077c6670 */
[C---:B------:R-:W-:Y:S02]  /*bd40*/  ISETP.GE.OR P5, PT, R2.reuse, R210, !P5 ;  /* 0x000000d20200720c */ /* 0x040fe40006fa6670 */
[----:B------:R-:W-:Y:S02]  /*bd50*/  ISETP.GE.OR P1, PT, R2, R209, !P1 ;  /* 0x000000d10200720c */ /* 0x000fe40004f26670 */
[----:B------:R-:W-:Y:S02]  /*bd60*/  FSEL R11, R180, -INF , !P6 ;  /* 0xff800000b40b7808 */ /* 0x000fe40007000000 */
[----:B------:R-:W-:Y:S02]  /*bd70*/  FSEL R63, R220, -INF , !P5 ;  /* 0xff800000dc3f7808 */ /* 0x000fe40006800000 */
[----:B------:R-:W-:-:S02]  /*bd80*/  FSEL R7, R222, -INF , !P1 ;  /* 0xff800000de077808 */ /* 0x000fc40004800000 */
[C---:B------:R-:W-:Y:S02]  /*bd90*/  ISETP.GE.AND P6, PT, R0.reuse, R207, PT ;  /* 0x000000cf0000720c */ /* 0x040fe40003fc6270 */
[C---:B------:R-:W-:Y:S02]  /*bda0*/  ISETP.GE.AND P5, PT, R0.reuse, R206, PT ;  /* 0x000000ce0000720c */ /* 0x040fe40003fa6270 */
[C---:B------:R-:W-:Y:S01]  /*bdb0*/  ISETP.GE.AND P1, PT, R0.reuse, R204, PT ;  /* 0x000000cc0000720c */ /* 0x040fe20003f26270 */
[----:B------:R-:W-:Y:S01]  /*bdc0*/  BSSY B1, `(.L_x_810) ;  /* 0x0000046000017945 */ /* 0x000fe20003800000 */
[C---:B------:R-:W-:Y:S02]  /*bdd0*/  ISETP.GE.OR P6, PT, R0.reuse, R212, !P6 ;  /* 0x000000d40000720c */ /* 0x040fe400077c6670 */
[C---:B------:R-:W-:Y:S02]  /*bde0*/  ISETP.GE.OR P5, PT, R0.reuse, R211, !P5 ;  /* 0x000000d30000720c */ /* 0x040fe40006fa6670 */
[----:B------:R-:W-:-:S02]  /*bdf0*/  ISETP.GE.OR P1, PT, R0, R209, !P1 ;  /* 0x000000d10000720c */ /* 0x000fc40004f26670 */
[----:B------:R-:W-:Y:S02]  /*be00*/  FSEL R10, R181, -INF , !P6 ;  /* 0xff800000b50a7808 */ /* 0x000fe40007000000 */
[----:B------:R-:W-:Y:S02]  /*be10*/  FSEL R6, R223, -INF , !P1 ;  /* 0xff800000df067808 */ /* 0x000fe40004800000 */
[----:B------:R-:W-:Y:S01]  /*be20*/  FSEL R46, R183, -INF , !P5 ;  /* 0xff800000b72e7808 */ /* 0x000fe20006800000 */
[----:B------:R-:W-:Y:S05]  /*be30*/  @!P0 BRA `(.L_x_811) ;  /* 0x000003e000008947 */ /* 0x000fea0003800000 */
[----:B------:R-:W2:Y:S04]  /*be40*/  LDL R249, [R1+0x84] ;  /* 0x0000840001f97983 */ /* 0x000ea80000100800 */
[----:B------:R-:W3:Y:S04]  /*be50*/  LDL R196, [R1+0x1d8] ;  /* 0x0001d80001c47983 */ /* 0x000ee80000100800 */
[----:B------:R-:W4:Y:S04]  /*be60*/  LDL R199, [R1+0x1a4] ;  /* 0x0001a40001c77983 */ /* 0x000f280000100800 */
[----:B------:R-:W5:Y:S04]  /*be70*/  LDL.64 R250, [R1+0x1a8] ;  /* 0x0001a80001fa7983 */ /* 0x000f680000100a00 */
[----:B------:R-:W5:Y:S04]  /*be80*/  LDL R208, [R1+0x1c0] ;  /* 0x0001c00001d07983 */ /* 0x000f680000100800 */
[----:B------:R-:W5:Y:S04]  /*be90*/  LDL R213, [R1+0x1c4] ;  /* 0x0001c40001d57983 */ /* 0x000f680000100800 */
[----:B------:R1:W-:Y:S04]  /*bea0*/  @P4 STS [R195+0x6000], RZ ;  /* 0x006000ffc3004388 */ /* 0x0003e80000000800 */
[----:B------:R1:W-:Y:S04]  /*beb0*/  @P4 STS [R195+0x6004], RZ ;  /* 0x006004ffc3004388 */ /* 0x0003e80000000800 */
[----:B------:R1:W-:Y:S01]  /*bec0*/  @P4 STS.64 [R195+0x6008], RZ ;  /* 0x006008ffc3004388 */ /* 0x0003e20000000a00 */
[----:B------:R-:W-:Y:S01]  /*bed0*/  BSSY B0, `(.L_x_812) ;  /* 0x0000033000007945 */ /* 0x000fe20003800000 */
[----:B--2---:R-:W-:-:S04]  /*bee0*/  IADD3 R2, R249, -0x3, RZ ;  /* 0xfffffffdf9027810 */ /* 0x004fc80007ffe0ff */
[----:B------:R-:W-:Y:S01]  /*bef0*/  SHF.R.S32.HI R3, RZ, 0x1f, R2 ;  /* 0x0000001fff037819 */ /* 0x000fe20000011402 */
[----:B---3--:R-:W-:-:S04]  /*bf00*/  IMAD R0, R196, R2, RZ ;  /* 0x00000002c4007224 */ /* 0x008fc800078e02ff */
[-C--:B----4-:R-:W-:Y:S02]  /*bf10*/  IMAD R0, R3, R199.reuse, R0 ;  /* 0x000000c703007224 */ /* 0x090fe400078e0200 */
[----:B-----5:R-:W-:-:S04]  /*bf20*/  IMAD.WIDE.U32 R2, R2, R199, R250 ;  /* 0x000000c702027225 */ /* 0x020fc800078e00fa */
[----:B------:R-:W-:Y:S01]  /*bf30*/  IMAD.IADD R0, R3, 0x1, R0 ;  /* 0x0000000103007824 */ /* 0x000fe200078e0200 */
[----:B------:R-:W-:-:S04]  /*bf40*/  @!P4 LEA R4, P0, R2, R216, 0x1 ;  /* 0x000000d80204c211 */ /* 0x000fc800078008ff */
[----:B------:R-:W-:-:S05]  /*bf50*/  @!P4 LEA.HI.X R5, R2, R217, R0, 0x1, P0 ;  /* 0x000000d90205c211 */ /* 0x000fca00000f0c00 */
[----:B------:R-:W-:Y:S01]  /*bf60*/  @!PT LDS RZ, [RZ] ;  /* 0x00000000fffff984 */ /* 0x000fe20000000800 */
[----:B------:R-:W-:Y:S01]  /*bf70*/  @!PT LDS RZ, [RZ] ;  /* 0x00000000fffff984 */ /* 0x000fe20000000800 */
[----:B------:R-:W-:Y:S01]  /*bf80*/  @!PT LDS RZ, [RZ] ;  /* 0x00000000fffff984 */ /* 0x000fe20000000800 */
[----:B------:R2:W-:Y:S04]  /*bf90*/  @!P4 LDGSTS.E.BYPASS.LTC128B.128 [R195+0x6000], [R4.64] ;  /* 0x0600000004c3cfae */ /* 0x0005e8000b901d44 */
[----:B------:R1:W-:Y:S01]  /*bfa0*/  @P3 STS.128 [R195+0x7000], RZ ;  /* 0x007000ffc3003388 */ /* 0x0003e20000000c00 */
[----:B--2---:R-:W-:-:S04]  /*bfb0*/  @!P3 LEA R4, P0, R2, R216, 0x1 ;  /* 0x000000d80204b211 */ /* 0x004fc800078008ff */
[----:B------:R-:W-:-:S05]  /*bfc0*/  @!P3 LEA.HI.X R5, R2, R217, R0, 0x1, P0 ;  /* 0x000000d90205b211 */ /* 0x000fca00000f0c00 */
[----:B------:R-:W-:Y:S01]  /*bfd0*/  @!PT LDS RZ, [RZ] ;  /* 0x00000000fffff984 */ /* 0x000fe20000000800 */
[----:B------:R-:W-:Y:S01]  /*bfe0*/  @!PT LDS RZ, [RZ] ;  /* 0x00000000fffff984 */ /* 0x000fe20000000800 */
[----:B------:R-:W-:Y:S01]  /*bff0*/  @!PT LDS RZ, [RZ] ;  /* 0x00000000fffff984 */ /* 0x000fe20000000800 */
[----:B------:R2:W-:Y:S04]  /*c000*/  @!P3 LDGSTS.E.BYPASS.LTC128B.128 [R195+0x7000], [R4.64+0x40] ;  /* 0x0700004004c3bfae */ /* 0x0005e8000b901d44 */
[----:B------:R1:W-:Y:S01]  /*c010*/  @P2 STS.128 [R195+0x8000], RZ ;  /* 0x008000ffc3002388 */ /* 0x0003e20000000c00 */
[----:B--2---:R-:W-:-:S04]  /*c020*/  @!P2 LEA R4, P0, R2, R216, 0x1 ;  /* 0x000000d80204a211 */ /* 0x004fc800078008ff */
[----:B------:R-:W-:Y:S02]  /*c030*/  @!P2 LEA.HI.X R5, R2, R217, R0, 0x1, P0 ;  /* 0x000000d90205a211 */ /* 0x000fe400000f0c00 */
[----:B------:R-:W-:-:S03]  /*c040*/  IADD3 R2, P0, R208, R2, RZ ;  /* 0x00000002d0027210 */ /* 0x000fc60007f1e0ff */
[----:B------:R-:W-:Y:S01]  /*c050*/  @!PT LDS RZ, [RZ] ;  /* 0x00000000fffff984 */ /* 0x000fe20000000800 */
[----:B------:R-:W-:Y:S01]  /*c060*/  @!PT LDS RZ, [RZ] ;  /* 0x00000000fffff984 */ /* 0x000fe20000000800 */
[----:B------:R-:W-:Y:S01]  /*c070*/  @!PT LDS RZ, [RZ] ;  /* 0x00000000fffff984 */ /* 0x000fe20000000800 */
[----:B------:R2:W-:Y:S02]  /*c080*/  @!P2 LDGSTS.E.BYPASS.LTC128B.128 [R195+0x8000], [R4.64+0x80] ;  /* 0x0800008004c3afae */ /* 0x0005e4000b901d44 */
[----:B------:R-:W-:Y:S02]  /*c090*/  IMAD.X R0, R213, 0x1, R0, P0 ;  /* 0x00000001d5007824 */ /* 0x000fe400000e0600 */
[----:B------:R1:W-:Y:S01]  /*c0a0*/  @P4 STS.128 [R195+0x6800], RZ ;  /* 0x006800ffc3004388 */ /* 0x0003e20000000c00 */
[----:B--2---:R-:W-:-:S04]  /*c0b0*/  @!P4 LEA R4, P0, R2, R216, 0x1 ;  /* 0x000000d80204c211 */ /* 0x004fc800078008ff */
        /* <DEDUP_REMOVED lines=20> */
.L_x_813:
[----:B------:R-:W-:Y:S05]  /*c200*/  BSYNC B0 ;  /* 0x0000000000007941 */ /* 0x000fea0003800000 */
.L_x_812:
[----:B------:R-:W0:Y:S02]  /*c210*/  LDGDEPBAR ;  /* 0x00000000000079af */ /* 0x000e240000000000 */
.L_x_811:
[----:B------:R-:W-:Y:S05]  /*c220*/  BSYNC B1 ;  /* 0x0000000000017941 */ /* 0x000fea0003800000 */
.L_x_810:
[----:B------:R-:W2:Y:S01]  /*c230*/  LD.E R0, [R108.64+0xdc] ;  /* 0x0000dc046c007980 */ /* 0x000ea2000c101900 */
[----:B------:R-:W-:-:S03]  /*c240*/  FMNMX.FTZ R2, R103, R25, !PT ;  /* 0x0000001967027209 */ /* 0x000fc60007810000 */
[----:B------:R-:W3:Y:S01]  /*c250*/  LDL.64 R238, [R1+0x18] ;  /* 0x0000180001ee7983 */ /* 0x000ee20000100a00 */
[----:B------:R-:W-:-:S03]  /*c260*/  FMNMX.FTZ R2, R40, R2, !PT ;  /* 0x0000000228027209 */ /* 0x000fc60007810000 */
[----:B-1----:R-:W4:Y:S01]  /*c270*/  LDL R5, [R1+0x124] ;  /* 0x0001240001057983 */ /* 0x002f220000100800 */
[----:B------:R-:W-:-:S03]  /*c280*/  FMNMX.FTZ R2, R37, R2, !PT ;  /* 0x0000000225027209 */ /* 0x000fc60007810000 */
[----:B------:R-:W3:Y:S01]  /*c290*/  LDL R223, [R1+0x24] ;  /* 0x0000240001df7983 */ /* 0x000ee20000100800 */
[----:B------:R-:W-:Y:S02]  /*c2a0*/  FMNMX.FTZ R2, R36, R2, !PT ;  /* 0x0000000224027209 */ /* 0x000fe40007810000 */
[----:B------:R-:W-:Y:S01]  /*c2b0*/  FMNMX.FTZ R3, R102, R39, !PT ;  /* 0x0000002766037209 */ /* 0x000fe20007810000 */
[----:B------:R-:W3:Y:S01]  /*c2c0*/  LDL.LU.64 R182, [R1+0x40] ;  /* 0x0000400001b67983 */ /* 0x000ee20000300a00 */
[----:B------:R-:W-:Y:S02]  /*c2d0*/  FMNMX.FTZ R2, R23, R2, !PT ;  /* 0x0000000217027209 */ /* 0x000fe40007810000 */
[----:B------:R-:W-:Y:S01]  /*c2e0*/  FMNMX.FTZ R3, R45, R3, !PT ;  /* 0x000000032d037209 */ /* 0x000fe20007810000 */
[----:B------:R-:W3:Y:S01]  /*c2f0*/  LDL.LU.64 R180, [R1+0x38] ;  /* 0x0000380001b47983 */ /* 0x000ee20000300a00 */
[----:B------:R-:W-:Y:S02]  /*c300*/  FMNMX.FTZ R2, R22, R2, !PT ;  /* 0x0000000216027209 */ /* 0x000fe40007810000 */
[----:B------:R-:W-:Y:S01]  /*c310*/  FMNMX.FTZ R3, R44, R3, !PT ;  /* 0x000000032c037209 */ /* 0x000fe20007810000 */
[----:B------:R-:W3:Y:S01]  /*c320*/  LDL R224, [R1+0x148] ;  /* 0x0001480001e07983 */ /* 0x000ee20000100800 */
[----:B------:R-:W-:-:S03]  /*c330*/  FMNMX.FTZ R2, R20, R2, !PT ;  /* 0x0000000214027209 */ /* 0x000fc60007810000 */
[----:B------:R-:W3:Y:S01]  /*c340*/  LDL R237, [R1+0x10c] ;  /* 0x00010c0001ed7983 */ /* 0x000ee20000100800 */
[----:B------:R-:W-:Y:S02]  /*c350*/  FMNMX.FTZ R2, R19, R2, !PT ;  /* 0x0000000213027209 */ /* 0x000fe40007810000 */
[----:B------:R-:W-:Y:S01]  /*c360*/  FMNMX.FTZ R3, R43, R3, !PT ;  /* 0x000000032b037209 */ /* 0x000fe20007810000 */
[----:B------:R-:W3:Y:S01]  /*c370*/  LDL.LU R240, [R1+0x15c] ;  /* 0x00015c0001f07983 */ /* 0x000ee20000300800 */
[----:B------:R-:W-:Y:S02]  /*c380*/  FMNMX.FTZ R2, R15, R2, !PT ;  /* 0x000000020f027209 */ /* 0x000fe40007810000 */
[----:B------:R-:W-:Y:S01]  /*c390*/  FMNMX.FTZ R3, R42, R3, !PT ;  /* 0x000000032a037209 */ /* 0x000fe20007810000 */
[----:B------:R-:W-:Y:S01]  /*c3a0*/  STL [R1+0x290], R31 ;  /* 0x0002901f01007387 */ /* 0x000fe20000100800 */
[----:B------:R-:W-:Y:S02]  /*c3b0*/  FMNMX.FTZ R2, R14, R2, !PT ;  /* 0x000000020e027209 */ /* 0x000fe40007810000 */
[----:B------:R-:W-:Y:S01]  /*c3c0*/  FMNMX.FTZ R3, R41, R3, !PT ;  /* 0x0000000329037209 */ /* 0x000fe20007810000 */
[----:B------:R-:W-:Y:S01]  /*c3d0*/  STL.64 [R1+0x288], R28 ;  /* 0x0002881c01007387 */ /* 0x000fe20000100a00 */
[----:B------:R-:W-:-:S02]  /*c3e0*/  FMNMX.FTZ R2, R13, R2, !PT ;  /* 0x000000020d027209 */ /* 0x000fc40007810000 */
[----:B------:R-:W-:Y:S01]  /*c3f0*/  FMNMX.FTZ R3, R38, R3, !PT ;  /* 0x0000000326037209 */ /* 0x000fe20007810000 */
[----:B------:R-:W-:Y:S01]  /*c400*/  STL [R1+0x27c], R188 ;  /* 0x00027cbc01007387 */ /* 0x000fe20000100800 */
[----:B------:R-:W-:Y:S02]  /*c410*/  FMNMX.FTZ R2, R12, R2, !PT ;  /* 0x000000020c027209 */ /* 0x000fe40007810000 */
[----:B------:R-:W-:Y:S01]  /*c420*/  FMNMX.FTZ R3, R27, R3, !PT ;  /* 0x000000031b037209 */ /* 0x000fe20007810000 */
[----:B------:R-:W-:Y:S01]  /*c430*/  STL [R1+0x278], R190 ;  /* 0x000278be01007387 */ /* 0x000fe20000100800 */
[----:B------:R-:W-:Y:S02]  /*c440*/  FMNMX.FTZ R2, R9, R2, !PT ;  /* 0x0000000209027209 */ /* 0x000fe40007810000 */
[----:B------:R-:W-:Y:S01]  /*c450*/  FMNMX.FTZ R3, R26, R3, !PT ;  /* 0x000000031a037209 */ /* 0x000fe20007810000 */
[----:B------:R-:W-:Y:S01]  /*c460*/  STL [R1+0x234], R219 ;  /* 0x000234db01007387 */ /* 0x000fe20000100800 */
[----:B------:R-:W-:-:S02]  /*c470*/  FMNMX.FTZ R2, R8, R2, !PT ;  /* 0x0000000208027209 */ /* 0x000fc40007810000 */
[----:B------:R-:W-:Y:S01]  /*c480*/  FMNMX.FTZ R3, R24, R3, !PT ;  /* 0x0000000318037209 */ /* 0x000fe20007810000 */
[----:B------:R-:W-:Y:S01]  /*c490*/  STL [R1+0x230], R218 ;  /* 0x000230da01007387 */ /* 0x000fe20000100800 */
[----:B------:R-:W-:Y:S02]  /*c4a0*/  FMNMX.FTZ R2, R7, R2, !PT ;  /* 0x0000000207027209 */ /* 0x000fe40007810000 */
[----:B------:R-:W-:Y:S01]  /*c4b0*/  FMNMX.FTZ R3, R21, R3, !PT ;  /* 0x0000000315037209 */ /* 0x000fe20007810000 */
[----:B------:R-:W-:Y:S01]  /*c4c0*/  STL [R1+0x22c], R217 ;  /* 0x00022cd901007387 */ /* 0x000fe20000100800 */
[----:B------:R-:W-:-:S03]  /*c4d0*/  FMNMX.FTZ R2, R6, R2, !PT ;  /* 0x0000000206027209 */ /* 0x000fc60007810000 */
[----:B------:R-:W-:Y:S04]  /*c4e0*/  STL [R1+0x228], R216 ;  /* 0x000228d801007387 */ /* 0x000fe80000100800 */
[----:B------:R-:W1:Y:S04]  /*c4f0*/  SHFL.BFLY PT, R4, R2, 0x2, 0x1f ;  /* 0x0c401f0002047f89 */ /* 0x000e6800000e0000 */
[----:B------:R-:W-:Y:S04]  /*c500*/  STL [R1+0x224], R212 ;  /* 0x000224d401007387 */ /* 0x000fe80000100800 */
[----:B------:R-:W-:Y:S04]  /*c510*/  STL [R1+0x220], R211 ;  /* 0x000220d301007387 */ /* 0x000fe80000100800 */
[----:B------:R-:W-:Y:S04]  /*c520*/  STL [R1+0x21c], R210 ;  /* 0x00021cd201007387 */ /* 0x000fe80000100800 */
[----:B------:R-:W-:Y:S04]  /*c530*/  STL [R1+0x218], R209 ;  /* 0x000218d101007387 */ /* 0x000fe80000100800 */
[----:B------:R1:W-:Y:S02]  /*c540*/  STL.64 [R1+0x210], R206 ;  /* 0x000210ce01007387 */ /* 0x0003e40000100a00 */
[----:B-1----:R-:W-:-:S05]  /*c550*/  FMNMX.FTZ R2, R2, R4, !PT ;  /* 0x0000000402027209 */ /* 0x002fca0007810000 */
[----:B------:R-:W1:Y:S04]  /*c560*/  SHFL.BFLY PT, R4, R2, 0x1, 0x1f ;  /* 0x0c201f0002047f89 */ /* 0x000e6800000e0000 */
[----:B------:R-:W3:Y:S04]  /*c570*/  LDL.64 R206, [R1+0x140] ;  /* 0x0001400001ce7983 */ /* 0x000ee80000100a00 */
[----:B------:R1:W-:Y:S02]  /*c580*/  STL [R1+0x20c], R198 ;  /* 0x00020cc601007387 */ /* 0x0003e40000100800 */
[----:B-1----:R-:W-:-:S02]  /*c590*/  FMNMX.FTZ R188, R2, R4, !PT ;  /* 0x0000000402bc7209 */ /* 0x002fc40007810000 */
[----:B------:R-:W-:Y:S02]  /*c5a0*/  FMNMX.FTZ R2, R18, R3, !PT ;  /* 0x0000000312027209 */ /* 0x000fe40007810000 */
[----:B------:R-:W-:Y:S02]  /*c5b0*/  FSETP.NEU.FTZ.AND P0, PT, R188, -INF , PT ;  /* 0xff800000bc00780b */ /* 0x000fe40003f1d000 */
[----:B------:R-:W-:-:S04]  /*c5c0*/  FMNMX.FTZ R3, R17, R2, !PT ;  /* 0x0000000211037209 */ /* 0x000fc80007810000 */
[----:B------:R-:W-:-:S04]  /*c5d0*/  FMNMX.FTZ R3, R16, R3, !PT ;  /* 0x0000000310037209 */ /* 0x000fc80007810000 */
[----:B------:R-:W-:Y:S01]  /*c5e0*/  FMNMX.FTZ R3, R11, R3, !PT ;  /* 0x000000030b037209 */ /* 0x000fe20007810000 */
[----:B------:R-:W3:Y:S04]  /*c5f0*/  LDL R198, [R1+0x150] ;  /* 0x0001500001c67983 */ /* 0x000ee80000100800 */
[----:B------:R1:W-:Y:S04]  /*c600*/  STL [R1+0x208], R195 ;  /* 0x000208c301007387 */ /* 0x0003e80000100800 */
[----:B-1----:R-:W3:Y:S04]  /*c610*/  LDL R195, [R1+0x158] ;  /* 0x0001580001c37983 */ /* 0x002ee80000100800 */
[----:B------:R1:W-:Y:S04]  /*c620*/  STL.64 [R1+0x200], R204 ;  /* 0x000200cc01007387 */ /* 0x0003e80000100a00 */
[----:B-1----:R-:W3:Y:S04]  /*c630*/  LDL.64 R204, [R1+0x48] ;  /* 0x0000480001cc7983 */ /* 0x002ee80000100a00 */
[----:B------:R1:W-:Y:S04]  /*c640*/  STL [R1+0x1f8], R193 ;  /* 0x0001f8c101007387 */ /* 0x0003e80000100800 */
[----:B-1----:R-:W4:Y:S04]  /*c650*/  LDL R193, [R1+0x14c] ;  /* 0x00014c0001c17983 */ /* 0x002f280000100800 */
[----:B------:R1:W-:Y:S04]  /*c660*/  STL [R1+0x1f4], R192 ;  /* 0x0001f4c001007387 */ /* 0x0003e80000100800 */
[----:B-1----:R-:W4:Y:S04]  /*c670*/  LDL R192, [R1+0x154] ;  /* 0x0001540001c07983 */ /* 0x002f280000100800 */
[----:B------:R1:W-:Y:S04]  /*c680*/  STL [R1+0x1f0], R191 ;  /* 0x0001f0bf01007387 */ /* 0x0003e80000100800 */
[----:B-1----:R-:W4:Y:S04]  /*c690*/  LDL R191, [R1+0x88] ;  /* 0x0000880001bf7983 */ /* 0x002f280000100800 */
[----:B------:R1:W-:Y:S01]  /*c6a0*/  STL [R1+0x1ec], R189 ;  /* 0x0001ecbd01007387 */ /* 0x0003e20000100800 */
[----:B--2---:R-:W-:-:S05]  /*c6b0*/  FMUL.FTZ R2, R0, R188 ;  /* 0x000000bc00027220 */ /* 0x004fca0000410000 */
[----:B------:R-:W-:-:S05]  /*c6c0*/  FSEL R2, R2, RZ, P0 ;  /* 0x000000ff02027208 */ /* 0x000fca0000000000 */
[-CC-:B------:R-:W-:Y:S02]  /*c6d0*/  FFMA.FTZ R25, R25, R0.reuse, -R2.reuse ;  /* 0x0000000019197223 */ /* 0x180fe40000010802 */
[-CC-:B------:R-:W-:Y:S02]  /*c6e0*/  FFMA.FTZ R40, R40, R0.reuse, -R2.reuse ;  /* 0x0000000028287223 */ /* 0x180fe40000010802 */
[-CC-:B------:R-:W-:Y:S02]  /*c6f0*/  FFMA.FTZ R37, R37, R0.reuse, -R2.reuse ;  /* 0x0000000025257223 */ /* 0x180fe40000010802 */
[-CC-:B------:R-:W-:Y:S02]  /*c700*/  FFMA.FTZ R36, R36, R0.reuse, -R2.reuse ;  /* 0x0000000024247223 */ /* 0x180fe40000010802 */
[-CC-:B------:R-:W-:Y:S02]  /*c710*/  FFMA.FTZ R23, R23, R0.reuse, -R2.reuse ;  /* 0x0000000017177223 */ /* 0x180fe40000010802 */
[-CC-:B------:R-:W-:Y:S01]  /*c720*/  FFMA.FTZ R22, R22, R0.reuse, -R2.reuse ;  /* 0x0000000016167223 */ /* 0x180fe20000010802 */
[----:B-1----:R-:W2:Y:S01]  /*c730*/  LDL R189, [R1+0x128] ;  /* 0x0001280001bd7983 */ /* 0x002ea20000100800 */
[----:B------:R-:W-:-:S02]  /*c740*/  FFMA.FTZ R202, R20, R0, -R2 ;  /* 0x0000000014ca7223 */ /* 0x000fc40000010802 */
[-CC-:B------:R-:W-:Y:S02]  /*c750*/  FFMA.FTZ R201, R19, R0.reuse, -R2.reuse ;  /* 0x0000000013c97223 */ /* 0x180fe40000010802 */
[-CC-:B------:R-:W-:Y:S02]  /*c760*/  FFMA.FTZ R213, R15, R0.reuse, -R2.reuse ;  /* 0x000000000fd57223 */ /* 0x180fe40000010802 */
[-CC-:B------:R-:W-:Y:S02]  /*c770*/  FFMA.FTZ R220, R14, R0.reuse, -R2.reuse ;  /* 0x000000000edc7223 */ /* 0x180fe40000010802 */
[-CC-:B------:R-:W-:Y:S02]  /*c780*/  FFMA.FTZ R225, R13, R0.reuse, -R2.reuse ;  /* 0x000000000de17223 */ /* 0x180fe40000010802 */
[-CC-:B------:R-:W-:Y:S02]  /*c790*/  FFMA.FTZ R227, R12, R0.reuse, -R2.reuse ;  /* 0x000000000ce37223 */ /* 0x180fe40000010802 */
[----:B------:R-:W-:-:S02]  /*c7a0*/  FFMA.FTZ R233, R9, R0, -R2 ;  /* 0x0000000009e97223 */ /* 0x000fc40000010802 */
[-CC-:B------:R-:W-:Y:S02]  /*c7b0*/  FFMA.FTZ R234, R8, R0.reuse, -R2.reuse ;  /* 0x0000000008ea7223 */ /* 0x180fe40000010802 */
[-CC-:B------:R-:W-:Y:S02]  /*c7c0*/  FFMA.FTZ R235, R7, R0.reuse, -R2.reuse ;  /* 0x0000000007eb7223 */ /* 0x180fe40000010802 */
[----:B------:R-:W-:Y:S01]  /*c7d0*/  FFMA.FTZ R236, R6, R0, -R2 ;  /* 0x0000000006ec7223 */ /* 0x000fe20000010802 */
[----:B------:R-:W-:Y:S02]  /*c7e0*/  FMNMX.FTZ R2, R10, R3, !PT ;  /* 0x000000030a027209 */ /* 0x000fe40007810000 */
[----:B------:R-:W-:-:S05]  /*c7f0*/  FSEL R3, R188, RZ, P0 ;  /* 0x000000ffbc037208 */ /* 0x000fca0000000000 */
[----:B------:R-:W-:Y:S02]  /*c800*/  FADD.FTZ R12, R103, -R3 ;  /* 0x80000003670c7221 */ /* 0x000fe40000010000 */
[----:B------:R-:W1:Y:S02]  /*c810*/  SHFL.BFLY PT, R3, R2, 0x2, 0x1f ;  /* 0x0c401f0002037f89 */ /* 0x000e6400000e0000 */
[----:B-1----:R-:W-:-:S05]  /*c820*/  FMNMX.FTZ R2, R2, R3, !PT ;  /* 0x0000000302027209 */ /* 0x002fca0007810000 */
[----:B------:R-:W1:Y:S04]  /*c830*/  SHFL.BFLY PT, R3, R2, 0x1, 0x1f ;  /* 0x0c201f0002037f89 */ /* 0x000e6800000e0000 */
[----:B------:R-:W-:Y:S04]  /*c840*/  STL [R1+0x23c], R108 ;  /* 0x00023c6c01007387 */ /* 0x000fe80000100800 */
[----:B------:R-:W-:Y:S04]  /*c850*/  STL [R1+0x238], R109 ;  /* 0x0002386d01007387 */ /* 0x000fe80000100800 */
[----:B------:R-:W-:Y:S01]  /*c860*/  STL [R1+0x10], R188 ;  /* 0x000010bc01007387 */ /* 0x000fe20000100800 */
[----:B-1----:R-:W-:-:S05]  /*c870*/  FMNMX.FTZ R250, R2, R3, !PT ;  /* 0x0000000302fa7209 */ /* 0x002fca0007810000 */
[----:B------:R-:W-:Y:S04]  /*c880*/  STL [R1+0x240], R250 ;  /* 0x000240fa01007387 */ /* 0x000fe80000100800 */
[----:B------:R-:W2:Y:S01]  /*c890*/  LDL.LU R243, [R1+0x170] ;  /* 0x0001700001f37983 */ /* 0x000ea20000300800 */
[----:B------:R-:W-:-:S04]  /*c8a0*/  FSETP.NEU.FTZ.AND P0, PT, R250, -INF , PT ;  /* 0xff800000fa00780b */ /* 0x000fc80003f1d000 */
[----:B------:R-:W-:-:S05]  /*c8b0*/  FSEL R2, R250, RZ, P0 ;  /* 0x000000fffa027208 */ /* 0x000fca0000000000 */
[----:B------:R-:W-:Y:S02]  /*c8c0*/  FADD.FTZ R3, R102, -R2 ;  /* 0x8000000266037221 */ /* 0x000fe40000010000 */
[----:B------:R-:W-:-:S05]  /*c8d0*/  FMUL.FTZ R2, R0, R250 ;  /* 0x000000fa00027220 */ /* 0x000fca0000410000 */
[----:B------:R-:W-:-:S05]  /*c8e0*/  FSEL R2, R2, RZ, P0 ;  /* 0x000000ff02027208 */ /* 0x000fca0000000000 */
        /* <DEDUP_REMOVED lines=15> */
[----:B------:R-:W-:Y:S01]  /*c9e0*/  FFMA.FTZ R231, R10, R0, -R2 ;  /* 0x000000000ae77223 */ /* 0x000fe20000010802 */
[----:B------:R-:W-:-:S04]  /*c9f0*/  FMNMX.FTZ R2, R101, R60, !PT ;  /* 0x0000003c65027209 */ /* 0x000fc80007810000 */
[----:B------:R-:W-:-:S04]  /*ca00*/  FMNMX.FTZ R2, R61, R2, !PT ;  /* 0x000000023d027209 */ /* 0x000fc80007810000 */
[----:B------:R-:W-:-:S04]  /*ca10*/  FMNMX.FTZ R2, R59, R2, !PT ;  /* 0x000000023b027209 */ /* 0x000fc80007810000 */
[----:B------:R-:W-:-:S04]  /*ca20*/  FMNMX.FTZ R2, R58, R2, !PT ;  /* 0x000000023a027209 */ /* 0x000fc80007810000 */
[----:B------:R-:W-:-:S04]  /*ca30*/  FMNMX.FTZ R2, R57, R2, !PT ;  /* 0x0000000239027209 */ /* 0x000fc80007810000 */
[----:B------:R-:W-:-:S04]  /*ca40*/  FMNMX.FTZ R2, R56, R2, !PT ;  /* 0x0000000238027209 */ /* 0x000fc80007810000 */
[----:B------:R-:W-:-:S04]  /*ca50*/  FMNMX.FTZ R2, R54, R2, !PT ;  /* 0x0000000236027209 */ /* 0x000fc80007810000 */
[----:B------:R-:W-:-:S04]  /*ca60*/  FMNMX.FTZ R2, R55, R2, !PT ;  /* 0x0000000237027209 */ /* 0x000fc80007810000 */
[----:B------:R-:W-:Y:S01]  /*ca70*/  FMNMX.FTZ R2, R53, R2, !PT ;  /* 0x0000000235027209 */ /* 0x000fe20007810000 */
[----:B------:R-:W-:-:S03]  /*ca80*/  FMUL.FTZ R3, R0, R3 ;  /* 0x0000000300037220 */ /* 0x000fc60000410000 */
[----:B------:R-:W-:Y:S01]  /*ca90*/  FMNMX.FTZ R2, R52, R2, !PT ;  /* 0x0000000234027209 */ /* 0x000fe20007810000 */
[----:B------:R-:W-:Y:S03]  /*caa0*/  MUFU.EX2 R39, R39 ;  /* 0x0000002700277308 */ /* 0x000fe60000000800 */
[----:B------:R-:W-:-:S04]  /*cab0*/  FMNMX.FTZ R2, R51, R2, !PT ;  /* 0x0000000233027209 */ /* 0x000fc80007810000 */
[----:B------:R-:W-:Y:S01]  /*cac0*/  FMNMX.FTZ R2, R50, R2, !PT ;  /* 0x0000000232027209 */ /* 0x000fe20007810000 */
[----:B------:R-:W3:Y:S03]  /*cad0*/  MUFU.EX2 R4, R3 ;  /* 0x0000000300047308 */ /* 0x000ee60000000800 */
[----:B------:R-:W-:-:S05]  /*cae0*/  FMNMX.FTZ R2, R49, R2, !PT ;  /* 0x0000000231027209 */ /* 0x000fca0007810000 */
[----:B------:R-:W1:Y:S01]  /*caf0*/  MUFU.EX2 R45, R45 ;  /* 0x0000002d002d7308 */ /* 0x000e620000000800 */
[----:B------:R-:W-:-:S04]  /*cb00*/  FMNMX.FTZ R2, R48, R2, !PT ;  /* 0x0000000230027209 */ /* 0x000fc80007810000 */
[----:B------:R-:W-:Y:S01]  /*cb10*/  FMNMX.FTZ R2, R47, R2, !PT ;  /* 0x000000022f027209 */ /* 0x000fe20007810000 */
[----:B---3--:R-:W-:-:S03]  /*cb20*/  FFMA.FTZ R3, R240, R4, R39 ;  /* 0x00000004f0037223 */ /* 0x008fc60000010027 */
[----:B------:R-:W-:Y:S01]  /*cb30*/  FMNMX.FTZ R2, R46, R2, !PT ;  /* 0x000000022e027209 */ /* 0x000fe20007810000 */
[----:B-1----:R-:W-:-:S04]  /*cb40*/  FADD.FTZ R102, R45, R3 ;  /* 0x000000032d667221 */ /* 0x002fc80000010000 */
[----:B------:R-:W1:Y:S02]  /*cb50*/  SHFL.BFLY PT, R3, R2, 0x2, 0x1f ;  /* 0x0c401f0002037f89 */ /* 0x000e6400000e0000 */
[----:B-1----:R-:W-:-:S05]  /*cb60*/  FMNMX.FTZ R2, R2, R3, !PT ;  /* 0x0000000302027209 */ /* 0x002fca0007810000 */
[----:B------:R-:W1:Y:S01]  /*cb70*/  SHFL.BFLY PT, R3, R2, 0x1, 0x1f ;  /* 0x0c201f0002037f89 */ /* 0x000e6200000e0000 */
[----:B----4-:R-:W-:Y:S01]  /*cb80*/  IMAD.MOV.U32 R240, RZ, RZ, R5 ;  /* 0x000000fffff07224 */ /* 0x010fe200078e0005 */
[----:B-1----:R-:W-:-:S04]  /*cb90*/  FMNMX.FTZ R251, R2, R3, !PT ;  /* 0x0000000302fb7209 */ /* 0x002fc80007810000 */
[----:B------:R-:W-:-:S04]  /*cba0*/  FSETP.NEU.FTZ.AND P0, PT, R251, -INF , PT ;  /* 0xff800000fb00780b */ /* 0x000fc80003f1d000 */
[----:B------:R-:W-:-:S05]  /*cbb0*/  FSEL R2, R251, RZ, P0 ;  /* 0x000000fffb027208 */ /* 0x000fca0000000000 */
[----:B------:R-:W-:Y:S02]  /*cbc0*/  FADD.FTZ R5, R101, -R2 ;  /* 0x8000000265057221 */ /* 0x000fe40000010000 */
[----:B------:R-:W-:-:S05]  /*cbd0*/  FMUL.FTZ R2, R0, R251 ;  /* 0x000000fb00027220 */ /* 0x000fca0000410000 */
[----:B------:R-:W-:-:S05]  /*cbe0*/  FSEL R2, R2, RZ, P0 ;  /* 0x000000ff02027208 */ /* 0x000fca0000000000 */
[----:B------:R-:W-:-:S04]  /*cbf0*/  FFMA.FTZ R3, R60, R0, -R2 ;  /* 0x000000003c037223 */ /* 0x000fc80000010802 */
[----:B------:R1:W-:Y:S02]  /*cc00*/  MUFU.EX2 R21, R3 ;  /* 0x0000000300157308 */ /* 0x0003e40000000800 */
[----:B-1----:R-:W-:-:S06]  /*cc10*/  FMUL.FTZ R3, R0, R5 ;  /* 0x0000000500037220 */ /* 0x002fcc0000410000 */
[----:B------:R-:W2:Y:S01]  /*cc20*/  MUFU.EX2 R3, R3 ;  /* 0x0000000300037308 */ /* 0x000ea20000000800 */
[----:B------:R-:W-:Y:S04]  /*cc30*/  STL [R1+0x244], R251 ;  /* 0x000244fb01007387 */ /* 0x000fe80000100800 */
[----:B------:R-:W3:Y:S01]  /*cc40*/  LDL.LU R245, [R1+0x28] ;  /* 0x0000280001f57983 */ /* 0x000ee20000300800 */
[----:B--2---:R-:W-:-:S03]  /*cc50*/  FFMA.FTZ R5, R243, R3, R21 ;  /* 0x00000003f3057223 */ /* 0x004fc60000010015 */
[----:B------:R-:W2:Y:S01]  /*cc60*/  LDL.LU R243, [R1+0x2c] ;  /* 0x00002c0001f37983 */ /* 0x000ea20000300800 */
[----:B------:R-:W-:Y:S02]  /*cc70*/  IMAD.MOV.U32 R242, RZ, RZ, R237 ;  /* 0x000000fffff27224 */ /* 0x000fe400078e00ed */
[----:B------:R-:W-:Y:S02]  /*cc80*/  IMAD.MOV.U32 R241, RZ, RZ, R224 ;  /* 0x000000fffff17224 */ /* 0x000fe400078e00e0 */
[----:B------:R-:W-:Y:S02]  /*cc90*/  IMAD.MOV.U32 R237, RZ, RZ, R223 ;  /* 0x000000ffffed7224 */ /* 0x000fe400078e00df */
        /* <DEDUP_REMOVED lines=27> */
[----:B------:R-:W1:Y:S03]  /*ce50*/  MUFU.EX2 R6, R6 ;  /* 0x0000000600067308 */ /* 0x000e660000000800 */
[----:B------:R-:W-:-:S04]  /*ce60*/  FMNMX.FTZ R2, R65, R2, !PT ;  /* 0x0000000241027209 */ /* 0x000fc80007810000 */
[----:B------:R-:W-:-:S04]  /*ce70*/  FMNMX.FTZ R2, R64, R2, !PT ;  /* 0x0000000240027209 */ /* 0x000fc80007810000 */
[----:B------:R-:W-:-:S04]  /*ce80*/  FMNMX.FTZ R2, R63, R2, !PT ;  /* 0x000000023f027209 */ /* 0x000fc80007810000 */
[----:B------:R-:W-:Y:S01]  /*ce90*/  FMNMX.FTZ R2, R62, R2, !PT ;  /* 0x000000023e027209 */ /* 0x000fe20007810000 */
[----:B-1----:R-:W-:-:S04]  /*cea0*/  FADD.FTZ R27, R6, R5 ;  /* 0x00000005061b7221 */ /* 0x002fc80000010000 */
[----:B------:R-:W1:Y:S02]  /*ceb0*/  SHFL.BFLY PT, R5, R2, 0x2, 0x1f ;  /* 0x0c401f0002057f89 */ /* 0x000e6400000e0000 */
[----:B-1----:R-:W-:-:S05]  /*cec0*/  FMNMX.FTZ R2, R2, R5, !PT ;  /* 0x0000000502027209 */ /* 0x002fca0007810000 */
[----:B------:R-:W1:Y:S01]  /*ced0*/  SHFL.BFLY PT, R5, R2, 0x1, 0x1f ;  /* 0x0c201f0002057f89 */ /* 0x000e6200000e0000 */
[----:B------:R-:W-:Y:S02]  /*cee0*/  F2FP.BF16.PACK_AB R21, R6, R21 ;  /* 0x000000150615723e */ /* 0x000fe400000010ff */
        /* <DEDUP_REMOVED lines=8> */
[----:B-1----:R-:W-:-:S06]  /*cf70*/  FFMA.FTZ R5, R179, R0, -R2 ;  /* 0x00000000b3057223 */ /* 0x002fcc0000010802 */
[----:B------:R1:W-:Y:S08]  /*cf80*/  MUFU.EX2 R14, R5 ;  /* 0x00000005000e7308 */ /* 0x0003f00000000800 */
[----:B------:R-:W-:Y:S01]  /*cf90*/  MUFU.EX2 R25, R25 ;  /* 0x0000001900197308 */ /* 0x000fe20000000800 */
[----:B-1----:R-:W-:-:S07]  /*cfa0*/  FMUL.FTZ R5, R0, R12 ;  /* 0x0000000c00057220 */ /* 0x002fce0000410000 */
[----:B------:R-:W2:Y:S01]  /*cfb0*/  MUFU.EX2 R5, R5 ;  /* 0x0000000500057308 */ /* 0x000ea20000000800 */
[----:B------:R-:W-:Y:S01]  /*cfc0*/  F2FP.BF16.PACK_AB R39, R45, R39 ;  /* 0x000000272d27723e */ /* 0x000fe200000010ff */
[----:B------:R-:W-:Y:S02]  /*cfd0*/  FMUL.FTZ R6, R0, R6 ;  /* 0x0000000600067220 */ /* 0x000fe40000410000 */
[-CC-:B------:R-:W-:Y:S02]  /*cfe0*/  FFMA.FTZ R12, R107, R0.reuse, -R2.reuse ;  /* 0x000000006b0c7223 */ /* 0x180fe40000010802 */
[-CC-:B------:R-:W-:Y:S02]  /*cff0*/  FFMA.FTZ R17, R105, R0.reuse, -R2.reuse ;  /* 0x0000000069117223 */ /* 0x180fe40000010802 */
[----:B------:R-:W-:Y:S01]  /*d000*/  MUFU.EX2 R48, R23 ;  /* 0x0000001700307308 */ /* 0x000fe20000000800 */
[-CC-:B------:R-:W-:Y:S02]  /*d010*/  FFMA.FTZ R18, R104, R0.reuse, -R2.reuse ;  /* 0x0000000068127223 */ /* 0x180fe40000010802 */
[----:B------:R-:W-:-:S02]  /*d020*/  FFMA.FTZ R67, R67, R0, -R2 ;  /* 0x0000000043437223 */ /* 0x000fc40000010802 */
[----:B------:R-:W-:-:S03]  /*d030*/  FFMA.FTZ R66, R66, R0, -R2 ;  /* 0x0000000042427223 */ /* 0x000fc60000010802 */
[----:B------:R-:W-:Y:S01]  /*d040*/  MUFU.EX2 R45, R22 ;  /* 0x00000016002d7308 */ /* 0x000fe20000000800 */
[-CC-:B------:R-:W-:Y:S02]  /*d050*/  FFMA.FTZ R65, R65, R0.reuse, -R2.reuse ;  /* 0x0000000041417223 */ /* 0x180fe40000010802 */
[-CC-:B------:R-:W-:Y:S02]  /*d060*/  FFMA.FTZ R64, R64, R0.reuse, -R2.reuse ;  /* 0x0000000040407223 */ /* 0x180fe40000010802 */
[-CC-:B------:R-:W-:Y:S02]  /*d070*/  FFMA.FTZ R63, R63, R0.reuse, -R2.reuse ;  /* 0x000000003f3f7223 */ /* 0x180fe40000010802 */
[----:B------:R-:W-:Y:S01]  /*d080*/  FFMA.FTZ R62, R62, R0, -R2 ;  /* 0x000000003e3e7223 */ /* 0x000fe20000010802 */
[----:B------:R1:W-:Y:S01]  /*d090*/  MUFU.EX2 R20, R9 ;  /* 0x0000000900147308 */ /* 0x0003e20000000800 */
[----:B------:R-:W-:Y:S01]  /*d0a0*/  IMAD.MOV.U32 R249, RZ, RZ, R242 ;  /* 0x000000fffff97224 */ /* 0x000fe200078e00f2 */
[----:B------:R-:W-:Y:S01]  /*d0b0*/  STL [R1+0x4], R28 ;  /* 0x0000041c01007387 */ /* 0x000fe20000100800 */
[----:B------:R-:W-:-:S05]  /*d0c0*/  IMAD.MOV.U32 R242, RZ, RZ, R238 ;  /* 0x000000fffff27224 */ /* 0x000fca00078e00ee */
[----:B------:R4:W-:Y:S08]  /*d0d0*/  MUFU.EX2 R19, R8 ;  /* 0x0000000800137308 */ /* 0x0009f00000000800 */
[----:B------:R3:W-:Y:S01]  /*d0e0*/  MUFU.EX2 R23, R7 ;  /* 0x0000000700177308 */ /* 0x0007e20000000800 */
[----:B-1----:R-:W-:-:S07]  /*d0f0*/  FFMA.FTZ R9, R110, R0, -R2 ;  /* 0x000000006e097223 */ /* 0x002fce0000010802 */
[----:B------:R1:W-:Y:S01]  /*d100*/  MUFU.EX2 R22, R10 ;  /* 0x0000000a00167308 */ /* 0x0003e20000000800 */
[----:B----4-:R-:W-:-:S07]  /*d110*/  FFMA.FTZ R8, R177, R0, -R2 ;  /* 0x00000000b1087223 */ /* 0x010fce0000010802 */
[----:B------:R4:W-:Y:S01]  /*d120*/  MUFU.EX2 R100, R11 ;  /* 0x0000000b00647308 */ /* 0x0009e20000000800 */
[-CC-:B---3--:R-:W-:Y:S02]  /*d130*/  FFMA.FTZ R7, R178, R0.reuse, -R2.reuse ;  /* 0x00000000b2077223 */ /* 0x188fe40000010802 */
[-CC-:B-1----:R-:W-:Y:S02]  /*d140*/  FFMA.FTZ R10, R111, R0.reuse, -R2.reuse ;  /* 0x000000006f0a7223 */ /* 0x182fe40000010802 */
[----:B----4-:R-:W-:Y:S02]  /*d150*/  FFMA.FTZ R11, R106, R0, -R2 ;  /* 0x000000006a0b7223 */ /* 0x010fe40000010802 */
[----:B--2---:R-:W-:Y:S02]  /*d160*/  FFMA.FTZ R0, R243, R5, R25 ;  /* 0x00000005f3007223 */ /* 0x004fe40000010019 */
[----:B------:R-:W-:Y:S02]  /*d170*/  IMAD.MOV.U32 R243, RZ, RZ, R239 ;  /* 0x000000fffff37224 */ /* 0x000fe400078e00ef */
[----:B------:R-:W2:Y:S01]  /*d180*/  LDL.64 R238, [R1+0x168] ;  /* 0x0001680001ee7983 */ /* 0x000ea20000100a00 */
[----:B------:R-:W1:Y:S08]  /*d190*/  MUFU.EX2 R6, R6 ;  /* 0x0000000600067308 */ /* 0x000e700000000800 */
[----:B------:R-:W-:Y:S08]  /*d1a0*/  MUFU.EX2 R40, R40 ;  /* 0x0000002800287308 */ /* 0x000ff00000000800 */
[----:B------:R-:W3:Y:S01]  /*d1b0*/  MUFU.EX2 R44, R44 ;  /* 0x0000002c002c7308 */ /* 0x000ee20000000800 */
[----:B-1----:R-:W-:-:S07]  /*d1c0*/  FFMA.FTZ R2, R245, R6, R16 ;  /* 0x00000006f5027223 */ /* 0x002fce0000010010 */
[----:B------:R-:W1:Y:S08]  /*d1d0*/  MUFU.EX2 R43, R43 ;  /* 0x0000002b002b7308 */ /* 0x000e700000000800 */
[----:B------:R4:W1:Y:S08]  /*d1e0*/  MUFU.EX2 R15, R7 ;  /* 0x00000007000f7308 */ /* 0x0008700000000800 */
[----:B------:R-:W1:Y:S08]  /*d1f0*/  MUFU.EX2 R37, R37 ;  /* 0x0000002500257308 */ /* 0x000e700000000800 */
[----:B------:R-:W1:Y:S01]  /*d200*/  MUFU.EX2 R42, R42 ;  /* 0x0000002a002a7308 */ /* 0x000e620000000800 */
[----:B----4-:R-:W-:-:S07]  /*d210*/  FADD.FTZ R7, R14, R2 ;  /* 0x000000020e077221 */ /* 0x010fce0000010000 */
[----:B------:R4:W1:Y:S01]  /*d220*/  MUFU.EX2 R13, R8 ;  /* 0x00000008000d7308 */ /* 0x0008620000000800 */
[----:B---3--:R-:W-:-:S07]  /*d230*/  FADD.FTZ R2, R44, R102 ;  /* 0x000000662c027221 */ /* 0x008fce0000010000 */
[----:B------:R-:W3:Y:S08]  /*d240*/  MUFU.EX2 R36, R36 ;  /* 0x0000002400247308 */ /* 0x000ef00000000800 */
[----:B------:R-:W3:Y:S01]  /*d250*/  MUFU.EX2 R41, R41 ;  /* 0x0000002900297308 */ /* 0x000ee20000000800 */
[----:B----4-:R-:W-:Y:S02]  /*d260*/  FADD.FTZ R8, R40, R0 ;  /* 0x0000000028087221 */ /* 0x010fe40000010000 */
[----:B------:R-:W-:-:S05]  /*d270*/  FADD.FTZ R0, R20, R27 ;  /* 0x0000001b14007221 */ /* 0x000fca0000010000 */
[----:B------:R-:W4:Y:S01]  /*d280*/  MUFU.EX2 R10, R10 ;  /* 0x0000000a000a7308 */ /* 0x000f220000000800 */
[----:B------:R-:W-:Y:S02]  /*d290*/  FADD.FTZ R0, R19, R0 ;  /* 0x0000000013007221 */ /* 0x000fe40000010000 */
[----:B-1----:R-:W-:Y:S02]  /*d2a0*/  FADD.FTZ R2, R43, R2 ;  /* 0x000000022b027221 */ /* 0x002fe40000010000 */
[----:B------:R-:W-:-:S03]  /*d2b0*/  FADD.FTZ R7, R15, R7 ;  /* 0x000000070f077221 */ /* 0x000fc60000010000 */
[----:B------:R-:W1:Y:S01]  /*d2c0*/  MUFU.EX2 R55, R55 ;  /* 0x0000003700377308 */ /* 0x000e620000000800 */
[----:B------:R-:W-:Y:S02]  /*d2d0*/  FADD.FTZ R8, R37, R8 ;  /* 0x0000000825087221 */ /* 0x000fe40000010000 */
[----:B------:R-:W-:Y:S02]  /*d2e0*/  FADD.FTZ R0, R23, R0 ;  /* 0x0000000017007221 */ /* 0x000fe40000010000 */
[----:B------:R-:W-:Y:S02]  /*d2f0*/  FADD.FTZ R2, R42, R2 ;  /* 0x000000022a027221 */ /* 0x000fe40000010000 */
[----:B------:R-:W-:Y:S01]  /*d300*/  FADD.FTZ R7, R13, R7 ;  /* 0x000000070d077221 */ /* 0x000fe20000010000 */
[----:B------:R-:W-:Y:S01]  /*d310*/  F2FP.BF16.PACK_AB R105, R19, R20 ;  /* 0x000000141369723e */ /* 0x000fe200000010ff */
[----:B---3--:R-:W-:Y:S02]  /*d320*/  FADD.FTZ R8, R36, R8 ;  /* 0x0000000824087221 */ /* 0x008fe40000010000 */
[----:B------:R-:W-:-:S02]  /*d330*/  FADD.FTZ R0, R22, R0 ;  /* 0x0000000016007221 */ /* 0x000fc40000010000 */
[----:B------:R-:W-:Y:S02]  /*d340*/  FADD.FTZ R20, R41, R2 ;  /* 0x0000000229147221 */ /* 0x000fe40000010000 */
[----:B----4-:R-:W-:Y:S02]  /*d350*/  FADD.FTZ R2, R10, R7 ;  /* 0x000000070a027221 */ /* 0x010fe40000010000 */
[----:B------:R-:W-:Y:S02]  /*d360*/  FADD.FTZ R7, R48, R8 ;  /* 0x0000000830077221 */ /* 0x000fe40000010000 */
[----:B------:R-:W-:Y:S02]  /*d370*/  FADD.FTZ R0, R100, R0 ;  /* 0x0000000064007221 */ /* 0x000fe40000010000 */
[----:B------:R-:W-:Y:S01]  /*d380*/  IMAD.SHL.U32 R31, R197, 0x2, RZ ;  /* 0x00000002c51f7824 */ /* 0x000fe200078e00ff */
[----:B------:R-:W-:Y:S01]  /*d390*/  F2FP.BF16.PACK_AB R102, R41, R42 ;  /* 0x0000002a2966723e */ /* 0x000fe200000010ff */
[C---:B------:R-:W-:Y:S01]  /*d3a0*/  FADD.FTZ R19, R45.reuse, R7 ;  /* 0x000000072d137221 */ /* 0x040fe20000010000 */
[----:B------:R-:W-:Y:S01]  /*d3b0*/  F2FP.BF16.PACK_AB R41, R45, R48 ;  /* 0x000000302d29723e */ /* 0x000fe200000010ff */
[----:B------:R-:W-:-:S02]  /*d3c0*/  IMAD.MOV.U32 R45, RZ, RZ, R243 ;  /* 0x000000ffff2d7224 */ /* 0x000fc400078e00f3 */
[----:B-1----:R-:W-:Y:S01]  /*d3d0*/  FADD.FTZ R7, R55, R0 ;  /* 0x0000000037077221 */ /* 0x002fe20000010000 */
[----:B------:R-:W1:Y:S01]  /*d3e0*/  MUFU.EX2 R9, R9 ;  /* 0x0000000900097308 */ /* 0x000e620000000800 */
[----:B------:R-:W-:Y:S01]  /*d3f0*/  F2FP.BF16.PACK_AB R110, R43, R44 ;  /* 0x0000002c2b6e723e */ /* 0x000fe200000010ff */
[----:B------:R-:W-:Y:S02]  /*d400*/  IMAD.MOV.U32 R44, RZ, RZ, R242 ;  /* 0x000000ffff2c7224 */ /* 0x000fe400078e00f2 */
[----:B------:R-:W-:Y:S02]  /*d410*/  IMAD.MOV.U32 R242, RZ, RZ, R180 ;  /* 0x000000fffff27224 */ /* 0x000fe400078e00b4 */
[----:B------:R-:W-:Y:S02]  /*d420*/  IMAD.MOV.U32 R243, RZ, RZ, R181 ;  /* 0x000000fffff37224 */ /* 0x000fe400078e00b5 */
[----:B------:R-:W3:Y:S01]  /*d430*/  MUFU.EX2 R11, R11 ;  /* 0x0000000b000b7308 */ /* 0x000ee20000000800 */
[----:B------:R-:W-:-:S07]  /*d440*/  F2FP.BF16.PACK_AB R104, R22, R23 ;  /* 0x000000171668723e */ /* 0x000fce00000010ff */
[----:B------:R-:W4:Y:S01]  /*d450*/  MUFU.EX2 R12, R12 ;  /* 0x0000000c000c7308 */ /* 0x000f220000000800 */
[C---:B-1----:R-:W-:Y:S01]  /*d460*/  FADD.FTZ R2, R9.reuse, R2 ;  /* 0x0000000209027221 */ /* 0x042fe20000010000 */
[----:B------:R-:W-:Y:S01]  /*d470*/  F2FP.BF16.PACK_AB R23, R9, R10 ;  /* 0x0000000a0917723e */ /* 0x000fe200000010ff */
[----:B------:R-:W-:Y:S01]  /*d480*/  IMAD.MOV.U32 R219, RZ, RZ, R241 ;  /* 0x000000ffffdb7224 */ /* 0x000fe200078e00f1 */
[----:B------:R-:W-:Y:S01]  /*d490*/  F2FP.BF16.PACK_AB R229, R14, R16 ;  /* 0x000000100ee5723e */ /* 0x000fe200000010ff */
[----:B------:R-:W-:Y:S02]  /*d4a0*/  IMAD.MOV.U32 R248, RZ, RZ, R240 ;  /* 0x000000fffff87224 */ /* 0x000fe400078e00f0 */
[----:B------:R-:W-:Y:S02]  /*d4b0*/  IMAD.MOV.U32 R240, RZ, RZ, R182 ;  /* 0x000000fffff07224 */ /* 0x000fe400078e00b6 */
[----:B------:R-:W-:Y:S02]  /*d4c0*/  IMAD.MOV.U32 R241, RZ, RZ, R183 ;  /* 0x000000fffff17224 */ /* 0x000fe400078e00b7 */
[----:B---3--:R-:W-:Y:S01]  /*d4d0*/  FADD.FTZ R2, R11, R2 ;  /* 0x000000020b027221 */ /* 0x008fe20000010000 */
[----:B------:R-:W-:-:S02]  /*d4e0*/  F2FP.BF16.PACK_AB R40, R40, R25 ;  /* 0x000000192828723e */ /* 0x000fc400000010ff */
[----:B------:R-:W-:Y:S02]  /*d4f0*/  F2FP.BF16.PACK_AB R25, R13, R15 ;  /* 0x0000000f0d19723e */ /* 0x000fe400000010ff */
[----:B------:R-:W-:Y:S01]  /*d500*/  F2FP.BF16.PACK_AB R27, R36, R37 ;  /* 0x00000025241b723e */ /* 0x000fe200000010ff */
[C---:B----4-:R-:W-:Y:S01]  /*d510*/  FADD.FTZ R16, R12.reuse, R2 ;  /* 0x000000020c107221 */ /* 0x050fe20000010000 */
[----:B------:R-:W-:Y:S01]  /*d520*/  F2FP.BF16.PACK_AB R36, R12, R11 ;  /* 0x0000000b0c24723e */ /* 0x000fe200000010ff */
[----:B------:R-:W-:Y:S01]  /*d530*/  IMAD.MOV.U32 R190, RZ, RZ, R237 ;  /* 0x000000ffffbe7224 */ /* 0x000fe200078e00ed */
[----:B------:R-:W-:Y:S01]  /*d540*/  MUFU.EX2 R17, R17 ;  /* 0x0000001100117308 */ /* 0x000fe20000000800 */
[C---:B------:R-:W-:Y:S02]  /*d550*/  PRMT R111, R39.reuse, 0x7632, R111 ;  /* 0x00007632276f7816 */ /* 0x040fe4000000006f */
[----:B------:R-:W-:Y:S02]  /*d560*/  PRMT R176, R39, 0x7610, R176 ;  /* 0x0000761027b07816 */ /* 0x000fe400000000b0 */
[C---:B------:R-:W-:Y:S01]  /*d570*/  PRMT R177, R21.reuse, 0x7632, R177 ;  /* 0x0000763215b17816 */ /* 0x040fe200000000b1 */
[----:B------:R1:W-:Y:S01]  /*d580*/  STL [R1+0x248], R197 ;  /* 0x000248c501007387 */ /* 0x0003e20000100800 */
[----:B------:R-:W-:-:S02]  /*d590*/  PRMT R178, R21, 0x7610, R178 ;  /* 0x0000761015b27816 */ /* 0x000fc400000000b2 */
[----:B--2---:R-:W-:-:S04]  /*d5a0*/  LOP3.LUT R0, R239, R31, RZ, 0x3c, !PT ;  /* 0x0000001fef007212 */ /* 0x004fc800078e3cff */
[----:B------:R-:W-:-:S05]  /*d5b0*/  LOP3.LUT R0, R0, R45, RZ, 0x3c, !PT ;  /* 0x0000002d00007212 */ /* 0x000fca00078e3cff */
[----:B------:R-:W-:-:S05]  /*d5c0*/  IMAD.WIDE.U32 R48, R0, -0x326172a9, RZ ;  /* 0xcd9e8d5700307825 */ /* 0x000fca00078e00ff */
[----:B------:R-:W-:-:S05]  /*d5d0*/  LOP3.LUT R0, R49, R198, R206, 0x96, !PT ;  /* 0x000000c631007212 */ /* 0x000fca00078e96ce */
[----:B------:R-:W-:-:S05]  /*d5e0*/  IMAD.WIDE.U32 R180, R0, -0x2daee0ad, RZ ;  /* 0xd2511f5300b47825 */ /* 0x000fca00078e00ff */
[----:B------:R-:W-:Y:S02]  /*d5f0*/  LOP3.LUT R8, R181, R193, R204, 0x96, !PT ;  /* 0x000000c1b5087212 */ /* 0x000fe400078e96cc */
[----:B------:R-:W-:-:S03]  /*d600*/  LOP3.LUT R0, R215, R195, R48, 0x96, !PT ;  /* 0x000000c3d7007212 */ /* 0x000fc600078e9630 */
[----:B------:R-:W-:-:S04]  /*d610*/  IMAD.WIDE.U32 R8, R8, -0x326172a9, RZ ;  /* 0xcd9e8d5708087825 */ /* 0x000fc800078e00ff */
[----:B------:R-:W-:Y:S01]  /*d620*/  IMAD.WIDE.U32 R182, R0, -0x2daee0ad, RZ ;  /* 0xd2511f5300b67825 */ /* 0x000fe200078e00ff */
[----:B------:R-:W-:-:S04]  /*d630*/  LOP3.LUT R14, R9, R191, R214, 0x96, !PT ;  /* 0x000000bf090e7212 */ /* 0x000fc800078e96d6 */
[----:B------:R-:W-:Y:S01]  /*d640*/  LOP3.LUT R12, R183, R192, R180, 0x96, !PT ;  /* 0x000000c0b70c7212 */ /* 0x000fe200078e96b4 */
[----:B------:R-:W-:-:S04]  /*d650*/  IMAD.WIDE.U32 R14, R14, -0x2daee0ad, RZ ;  /* 0xd2511f530e0e7825 */ /* 0x000fc800078e00ff */
[----:B------:R-:W-:Y:S01]  /*d660*/  IMAD.WIDE.U32 R12, R12, -0x326172a9, RZ ;  /* 0xcd9e8d570c0c7825 */ /* 0x000fe200078e00ff */
[----:B------:R-:W-:-:S04]  /*d670*/  LOP3.LUT R10, R15, R219, R182, 0x96, !PT ;  /* 0x000000db0f0a7212 */ /* 0x000fc800078e96b6 */
[----:B------:R-:W-:Y:S01]  /*d680*/  LOP3.LUT R13, R13, R189, R8, 0x96, !PT ;  /* 0x000000bd0d0d7212 */ /* 0x000fe200078e9608 */
[----:B------:R-:W-:-:S05]  /*d690*/  IMAD.WIDE.U32 R10, R10, -0x326172a9, RZ ;  /* 0xcd9e8d570a0a7825 */ /* 0x000fca00078e00ff */
[----:B------:R-:W-:Y:S01]  /*d6a0*/  LOP3.LUT R11, R11, R249, R12, 0x96, !PT ;  /* 0x000000f90b0b7212 */ /* 0x000fe200078e960c */
[----:B------:R-:W-:-:S05]  /*d6b0*/  IMAD.WIDE.U32 R12, R13, -0x2daee0ad, RZ ;  /* 0xd2511f530d0c7825 */ /* 0x000fca00078e00ff */
[----:B------:R-:W-:-:S05]  /*d6c0*/  LOP3.LUT R8, R13, R248, R14, 0x96, !PT ;  /* 0x000000f80d087212 */ /* 0x000fca00078e960e */
[----:B------:R-:W-:-:S05]  /*d6d0*/  IMAD.WIDE.U32 R8, R8, -0x326172a9, RZ ;  /* 0xcd9e8d5708087825 */ /* 0x000fca00078e00ff */
[----:B------:R-:W-:-:S04]  /*d6e0*/  LOP3.LUT R0, R9, R190, R10, 0x96, !PT ;  /* 0x000000be09007212 */ /* 0x000fc800078e960a */
[----:B------:R-:W-:-:S04]  /*d6f0*/  LOP3.LUT R2, R0, 0xff, RZ, 0xc0, !PT ;  /* 0x000000ff00027812 */ /* 0x000fc800078ec0ff */
[----:B------:R-:W-:Y:S02]  /*d700*/  ISETP.GE.U32.AND P6, PT, R194, R2, PT ;  /* 0x00000002c200720c */ /* 0x000fe40003fc6070 */
[----:B------:R-:W-:-:S04]  /*d710*/  LOP3.LUT R2, R0, 0xffff, RZ, 0xc0, !PT ;  /* 0x0000ffff00027812 */ /* 0x000fc800078ec0ff */
[----:B------:R-:W-:-:S04]  /*d720*/  SHF.R.U32.HI R2, RZ, 0x8, R2 ;  /* 0x00000008ff027819 */ /* 0x000fc80000011602 */
[----:B------:R-:W-:Y:S01]  /*d730*/  LOP3.LUT R2, R2, 0xffff, RZ, 0xc0, !PT ;  /* 0x0000ffff02027812 */ /* 0x000fe200078ec0ff */
[----:B------:R-:W2:Y:S03]  /*d740*/  MUFU.EX2 R13, R53 ;  /* 0x00000035000d7308 */ /* 0x000ea60000000800 */
[----:B------:R-:W-:Y:S02]  /*d750*/  ISETP.GE.U32.AND P5, PT, R194, R2, PT ;  /* 0x00000002c200720c */ /* 0x000fe40003fa6070 */
[----:B------:R-:W-:-:S03]  /*d760*/  SHF.R.U32.HI R2, RZ, 0x10, R0 ;  /* 0x00000010ff027819 */ /* 0x000fc60000011600 */
[----:B------:R-:W3:Y:S01]  /*d770*/  MUFU.EX2 R10, R52 ;  /* 0x00000034000a7308 */ /* 0x000ee20000000800 */
[----:B------:R-:W-:-:S04]  /*d780*/  LOP3.LUT R2, R2, 0xff, RZ, 0xc0, !PT ;  /* 0x000000ff02027812 */ /* 0x000fc800078ec0ff */
[----:B------:R-:W-:-:S03]  /*d790*/  ISETP.GE.U32.AND P1, PT, R194, R2, PT ;  /* 0x00000002c200720c */ /* 0x000fc60003f26070 */
[----:B------:R4:W1:Y:S01]  /*d7a0*/  MUFU.EX2 R2, R18 ;  /* 0x0000001200027308 */ /* 0x0008620000000800 */
[----:B------:R-:W-:-:S04]  /*d7b0*/  SHF.R.U32.HI R0, RZ, 0x18, R0 ;  /* 0x00000018ff007819 */ /* 0x000fc80000011600 */
[----:B------:R-:W-:Y:S01]  /*d7c0*/  ISETP.GE.U32.AND P0, PT, R194, R0, PT ;  /* 0x00000000c200720c */ /* 0x000fe20003f06070 */
[----:B--2---:R-:W-:-:S04]  /*d7d0*/  FADD.FTZ R0, R13, R7 ;  /* 0x000000070d007221 */ /* 0x004fc80000010000 */
[C---:B---3--:R-:W-:Y:S02]  /*d7e0*/  FADD.FTZ R7, R10.reuse, R0 ;  /* 0x000000000a077221 */ /* 0x048fe40000010000 */
[----:B------:R-:W-:Y:S01]  /*d7f0*/  FADD.FTZ R0, R17, R16 ;  /* 0x0000001011007221 */ /* 0x000fe20000010000 */
[----:B------:R-:W-:Y:S01]  /*d800*/  @!P5 HFMA2.BF16_V2 R47, -RZ.H0_H0, RZ.H0_H0, -R111.H0_H0 ;  /* 0x200000ffff2fd231 */ /* 0x000fe2000034096f */
[----:B----4-:R-:W-:Y:S02]  /*d810*/  F2FP.BF16.PACK_AB R18, R10, R13 ;  /* 0x0000000d0a12723e */ /* 0x010fe400000010ff */
[----:B-1----:R-:W-:Y:S01]  /*d820*/  FADD.FTZ R10, R2, R0 ;  /* 0x00000000020a7221 */ /* 0x002fe20000010000 */
[----:B------:R-:W-:Y:S01]  /*d830*/  LOP3.LUT R0, R8, 0xff, RZ, 0xc0, !PT ;  /* 0x000000ff08007812 */ /* 0x000fe200078ec0ff */
[----:B------:R-:W1:Y:S01]  /*d840*/  MUFU.EX2 R14, R51 ;  /* 0x00000033000e7308 */ /* 0x000e620000000800 */
[----:B------:R-:W-:Y:S01]  /*d850*/  PRMT R197, R176, 0x5410, R111 ;  /* 0x00005410b0c57816 */ /* 0x000fe2000000006f */
[----:B------:R-:W-:Y:S01]  /*d860*/  @!P0 HFMA2.BF16_V2 R38, -RZ.H0_H0, RZ.H0_H0, -R177.H0_H0 ;  /* 0x200000ffff268231 */ /* 0x000fe200003409b1 */
[----:B------:R-:W-:-:S02]  /*d870*/  @!P5 PRMT R111, R47, 0x5410, RZ ;  /* 0x000054102f6fd816 */ /* 0x000fc400000000ff */
[----:B------:R-:W-:Y:S02]  /*d880*/  F2FP.BF16.PACK_AB R230, R2, R17 ;  /* 0x0000001102e6723e */ /* 0x000fe400000010ff */
[----:B------:R-:W-:Y:S01]  /*d890*/  ISETP.GE.U32.AND P5, PT, R194, R0, PT ;  /* 0x00000000c200720c */ /* 0x000fe20003fa6070 */
[----:B------:R-:W2:Y:S01]  /*d8a0*/  MUFU.EX2 R13, R50 ;  /* 0x00000032000d7308 */ /* 0x000ea20000000800 */
[--C-:B------:R-:W-:Y:S02]  /*d8b0*/  SHF.R.U32.HI R0, RZ, 0x18, R8.reuse ;  /* 0x00000018ff007819 */ /* 0x100fe40000011608 */
[----:B------:R-:W-:Y:S02]  /*d8c0*/  SHF.R.U32.HI R2, RZ, 0x10, R8 ;  /* 0x00000010ff027819 */ /* 0x000fe40000011608 */
[----:B------:R-:W-:Y:S02]  /*d8d0*/  LOP3.LUT R8, R8, 0xffff, RZ, 0xc0, !PT ;  /* 0x0000ffff08087812 */ /* 0x000fe400078ec0ff */
[----:B------:R-:W-:-:S02]  /*d8e0*/  PRMT R239, R178, 0x5410, R177 ;  /* 0x00005410b2ef7816 */ /* 0x000fc400000000b1 */
[----:B------:R-:W-:Y:S02]  /*d8f0*/  @!P0 PRMT R177, R38, 0x5410, RZ ;  /* 0x0000541026b18816 */ /* 0x000fe400000000ff */
[----:B------:R-:W-:Y:S01]  /*d900*/  ISETP.GE.U32.AND P0, PT, R194, R0, PT ;  /* 0x00000000c200720c */ /* 0x000fe20003f06070 */
[----:B------:R-:W-:Y:S01]  /*d910*/  @!P1 HFMA2.BF16_V2 R46, -RZ.H0_H0, RZ.H0_H0, -R178.H0_H0 ;  /* 0x200000ffff2e9231 */ /* 0x000fe200003409b2 */
[----:B------:R-:W-:Y:S01]  /*d920*/  SHF.R.U32.HI R0, RZ, 0x8, R8 ;  /* 0x00000008ff007819 */ /* 0x000fe20000011608 */
[----:B------:R-:W-:Y:S01]  /*d930*/  @!P6 HFMA2.BF16_V2 R54, -RZ.H0_H0, RZ.H0_H0, -R176.H0_H0 ;  /* 0x200000ffff36e231 */ /* 0x000fe200003409b0 */
[----:B------:R-:W-:Y:S01]  /*d940*/  LOP3.LUT R2, R2, 0xff, RZ, 0xc0, !PT ;  /* 0x000000ff02027812 */ /* 0x000fe200078ec0ff */
[----:B------:R-:W-:Y:S01]  /*d950*/  IMAD.WIDE.U32 R8, R11, -0x2daee0ad, RZ ;  /* 0xd2511f530b087825 */ /* 0x000fe200078e00ff */
[----:B------:R-:W-:Y:S02]  /*d960*/  LOP3.LUT R0, R0, 0xffff, RZ, 0xc0, !PT ;  /* 0x0000ffff00007812 */ /* 0x000fe400078ec0ff */
[----:B------:R-:W-:-:S02]  /*d970*/  @!P1 PRMT R178, R46, 0x5410, RZ ;  /* 0x000054102eb29816 */ /* 0x000fc400000000ff */
[----:B------:R-:W-:Y:S02]  /*d980*/  @!P6 PRMT R176, R54, 0x5410, RZ ;  /* 0x0000541036b0e816 */ /* 0x000fe400000000ff */
[----:B------:R-:W-:Y:S01]  /*d990*/  ISETP.GE.U32.AND P1, PT, R194, R2, PT ;  /* 0x00000002c200720c */ /* 0x000fe20003f26070 */
[----:B-1----:R-:W-:Y:S01]  /*d9a0*/  FADD.FTZ R2, R14, R7 ;  /* 0x000000070e027221 */ /* 0x002fe20000010000 */
[----:B------:R-:W-:Y:S02]  /*d9b0*/  ISETP.GE.U32.AND P6, PT, R194, R0, PT ;  /* 0x00000000c200720c */ /* 0x000fe40003fc6070 */
[----:B------:R-:W-:Y:S01]  /*d9c0*/  LOP3.LUT R0, R9, R252, R12, 0x96, !PT ;  /* 0x000000fc09007212 */ /* 0x000fe200078e960c */
[----:B--2---:R-:W-:-:S03]  /*d9d0*/  FADD.FTZ R7, R13, R2 ;  /* 0x000000020d077221 */ /* 0x004fc60000010000 */
[----:B------:R-:W-:Y:S01]  /*d9e0*/  LOP3.LUT R2, R0, 0xffff, RZ, 0xc0, !PT ;  /* 0x0000ffff00027812 */ /* 0x000fe200078ec0ff */
[----:B------:R-:W-:Y:S01]  /*d9f0*/  @!P5 HFMA2.BF16_V2 R56, -RZ.H0_H0, RZ.H0_H0, -R110.H0_H0 ;  /* 0x200000ffff38d231 */ /* 0x000fe2000034096e */
[C---:B------:R-:W-:Y:S02]  /*da00*/  PRMT R107, R110.reuse, 0x7632, R107 ;  /* 0x000076326e6b7816 */ /* 0x040fe4000000006b */
[----:B------:R-:W-:Y:S02]  /*da10*/  SHF.R.U32.HI R2, RZ, 0x8, R2 ;  /* 0x00000008ff027819 */ /* 0x000fe40000011602 */
[----:B------:R-:W-:Y:S02]  /*da20*/  PRMT R238, R110, 0x5410, R107 ;  /* 0x000054106eee7816 */ /* 0x000fe4000000006b */
[----:B------:R-:W-:Y:S01]  /*da30*/  LOP3.LUT R2, R2, 0xffff, RZ, 0xc0, !PT ;  /* 0x0000ffff02027812 */ /* 0x000fe200078ec0ff */
[----:B------:R-:W-:Y:S01]  /*da40*/  @!P6 HFMA2.BF16_V2 R57, -RZ.H0_H0, RZ.H0_H0, -R107.H0_H0 ;  /* 0x200000ffff39e231 */ /* 0x000fe2000034096b */
[----:B------:R-:W-:-:S02]  /*da50*/  @!P5 PRMT R110, R56, 0x5410, RZ ;  /* 0x00005410386ed816 */ /* 0x000fc400000000ff */
[----:B------:R-:W-:Y:S02]  /*da60*/  ISETP.GE.U32.AND P5, PT, R194, R2, PT ;  /* 0x00000002c200720c */ /* 0x000fe40003fa6070 */
[----:B------:R-:W-:Y:S02]  /*da70*/  LOP3.LUT R2, R0, 0xff, RZ, 0xc0, !PT ;  /* 0x000000ff00027812 */ /* 0x000fe400078ec0ff */
[----:B------:R-:W-:Y:S02]  /*da80*/  @!P6 PRMT R107, R57, 0x5410, RZ ;  /* 0x00005410396be816 */ /* 0x000fe400000000ff */
[----:B------:R-:W-:Y:S02]  /*da90*/  ISETP.GE.U32.AND P6, PT, R194, R2, PT ;  /* 0x00000002c200720c */ /* 0x000fe40003fc6070 */
[----:B------:R-:W-:Y:S02]  /*daa0*/  PRMT R106, R105, 0x7632, R106 ;  /* 0x00007632696a7816 */ /* 0x000fe4000000006a */
[----:B------:R-:W-:-:S02]  /*dab0*/  SHF.R.U32.HI R2, RZ, 0x18, R0 ;  /* 0x00000018ff027819 */ /* 0x000fc40000011600 */
[----:B------:R-:W-:Y:S01]  /*dac0*/  SHF.R.U32.HI R0, RZ, 0x10, R0 ;  /* 0x00000010ff007819 */ /* 0x000fe20000011600 */
[----:B------:R-:W-:Y:S02]  /*dad0*/  @!P0 HFMA2.BF16_V2 R58, -RZ.H0_H0, RZ.H0_H0, -R106.H0_H0 ;  /* 0x200000ffff3a8231 */ /* 0x000fe4000034096a */
[----:B------:R-:W-:Y:S01]  /*dae0*/  @!P1 HFMA2.BF16_V2 R59, -RZ.H0_H0, RZ.H0_H0, -R105.H0_H0 ;  /* 0x200000ffff3b9231 */ /* 0x000fe20000340969 */
[----:B------:R-:W-:Y:S02]  /*daf0*/  LOP3.LUT R0, R0, 0xff, RZ, 0xc0, !PT ;  /* 0x000000ff00007812 */ /* 0x000fe400078ec0ff */
[----:B------:R-:W-:Y:S01]  /*db00*/  PRMT R237, R105, 0x5410, R106 ;  /* 0x0000541069ed7816 */ /* 0x000fe2000000006a */
[----:B------:R-:W-:Y:S01]  /*db10*/  @!P6 HFMA2.BF16_V2 R185, -RZ.H0_H0, RZ.H0_H0, -R102.H0_H0 ;  /* 0x200000ffffb9e231 */ /* 0x000fe20000340966 */
[----:B------:R-:W-:Y:S02]  /*db20*/  @!P0 PRMT R106, R58, 0x5410, RZ ;  /* 0x000054103a6a8816 */ /* 0x000fe400000000ff */
[----:B------:R-:W-:-:S02]  /*db30*/  ISETP.GE.U32.AND P0, PT, R194, R2, PT ;  /* 0x00000002c200720c */ /* 0x000fc40003f06070 */
[----:B------:R-:W-:Y:S02]  /*db40*/  @!P1 PRMT R105, R59, 0x5410, RZ ;  /* 0x000054103b699816 */ /* 0x000fe400000000ff */
[----:B------:R-:W-:Y:S02]  /*db50*/  PRMT R101, R102, 0x7632, R101 ;  /* 0x0000763266657816 */ /* 0x000fe40000000065 */
[----:B------:R-:W-:Y:S02]  /*db60*/  ISETP.GE.U32.AND P1, PT, R194, R0, PT ;  /* 0x00000000c200720c */ /* 0x000fe40003f26070 */
[----:B------:R-:W-:Y:S01]  /*db70*/  LOP3.LUT R0, R8, 0xff, RZ, 0xc0, !PT ;  /* 0x000000ff08007812 */ /* 0x000fe200078ec0ff */
[----:B------:R-:W1:Y:S01]  /*db80*/  MUFU.EX2 R11, R24 ;  /* 0x00000018000b7308 */ /* 0x000e620000000800 */
[----:B------:R-:W-:Y:S02]  /*db90*/  PRMT R212, R102, 0x5410, R101 ;  /* 0x0000541066d47816 */ /* 0x000fe40000000065 */
[----:B------:R-:W-:-:S02]  /*dba0*/  @!P6 PRMT R102, R185, 0x5410, RZ ;  /* 0x00005410b966e816 */ /* 0x000fc400000000ff */
[----:B------:R-:W-:-:S03]  /*dbb0*/  ISETP.GE.U32.AND P6, PT, R194, R0, PT ;  /* 0x00000000c200720c */ /* 0x000fc60003fc6070 */
[----:B------:R-:W2:Y:S01]  /*dbc0*/  MUFU.EX2 R67, R67 ;  /* 0x0000004300437308 */ /* 0x000ea20000000800 */
[----:B------:R-:W-:Y:S02]  /*dbd0*/  LOP3.LUT R0, R8, 0xffff, RZ, 0xc0, !PT ;  /* 0x0000ffff08007812 */ /* 0x000fe400078ec0ff */
[----:B------:R-:W-:-:S05]  /*dbe0*/  SHF.R.U32.HI R2, RZ, 0x18, R8 ;  /* 0x00000018ff027819 */ /* 0x000fca0000011608 */
[----:B------:R3:W-:Y:S01]  /*dbf0*/  MUFU.EX2 R12, R103 ;  /* 0x00000067000c7308 */ /* 0x0007e20000000800 */
[----:B------:R-:W-:Y:S01]  /*dc00*/  SHF.R.U32.HI R0, RZ, 0x8, R0 ;  /* 0x00000008ff007819 */ /* 0x000fe20000011600 */
[----:B------:R-:W-:Y:S01]  /*dc10*/  @!P5 HFMA2.BF16_V2 R184, -RZ.H0_H0, RZ.H0_H0, -R101.H0_H0 ;  /* 0x200000ffffb8d231 */ /* 0x000fe20000340965 */
[----:B------:R-:W-:-:S05]  /*dc20*/  SHF.R.U32.HI R8, RZ, 0x10, R8 ;  /* 0x00000010ff087819 */ /* 0x000fca0000011608 */
[----:B------:R-:W-:Y:S01]  /*dc30*/  MUFU.EX2 R66, R66 ;  /* 0x0000004200427308 */ /* 0x000fe20000000800 */
[----:B------:R-:W-:Y:S01]  /*dc40*/  @!P1 HFMA2.BF16_V2 R179, -RZ.H0_H0, RZ.H0_H0, -R104.H0_H0 ;  /* 0x200000ffffb39231 */ /* 0x000fe20000340968 */
[----:B---3--:R-:W-:-:S06]  /*dc50*/  PRMT R103, R104, 0x7632, R103 ;  /* 0x0000763268677816 */ /* 0x008fcc0000000067 */
[----:B------:R-:W3:Y:S01]  /*dc60*/  MUFU.EX2 R17, R26 ;  /* 0x0000001a00117308 */ /* 0x000ee20000000800 */
[----:B------:R-:W-:Y:S01]  /*dc70*/  LOP3.LUT R0, R0, 0xffff, RZ, 0xc0, !PT ;  /* 0x0000ffff00007812 */ /* 0x000fe200078ec0ff */
[----:B------:R-:W-:-:S06]  /*dc80*/  @!P0 HFMA2.BF16_V2 R61, -RZ.H0_H0, RZ.H0_H0, -R103.H0_H0 ;  /* 0x200000ffff3d8231 */ /* 0x000fcc0000340967 */
[----:B------:R-:W4:Y:S01]  /*dc90*/  MUFU.EX2 R9, R200 ;  /* 0x000000c800097308 */ /* 0x000f220000000800 */
[----:B------:R-:W-:Y:S02]  /*dca0*/  LOP3.LUT R8, R8, 0xff, RZ, 0xc0, !PT ;  /* 0x000000ff08087812 */ /* 0x000fe400078ec0ff */
[----:B------:R-:W-:-:S05]  /*dcb0*/  PRMT R211, R104, 0x5410, R103 ;  /* 0x0000541068d37816 */ /* 0x000fca0000000067 */
[----:B------:R-:W4:Y:S01]  /*dcc0*/  MUFU.EX2 R65, R65 ;  /* 0x0000004100417308 */ /* 0x000f220000000800 */
[----:B------:R-:W-:Y:S02]  /*dcd0*/  @!P5 PRMT R101, R184, 0x5410, RZ ;  /* 0x00005410b865d816 */ /* 0x000fe400000000ff */
[----:B------:R-:W-:Y:S02]  /*dce0*/  @!P0 PRMT R103, R61, 0x5410, RZ ;  /* 0x000054103d678816 */ /* 0x000fe400000000ff */
[C---:B------:R-:W-:Y:S01]  /*dcf0*/  ISETP.GE.U32.AND P0, PT, R194.reuse, R2, PT ;  /* 0x00000002c200720c */ /* 0x040fe20003f06070 */
[----:B-1----:R-:W-:Y:S01]  /*dd00*/  FADD.FTZ R2, R11, R7 ;  /* 0x000000070b027221 */ /* 0x002fe20000010000 */
[C---:B------:R-:W-:Y:S01]  /*dd10*/  ISETP.GE.U32.AND P5, PT, R194.reuse, R0, PT ;  /* 0x00000000c200720c */ /* 0x040fe20003fa6070 */
[----:B------:R-:W1:Y:S01]  /*dd20*/  MUFU.EX2 R64, R64 ;  /* 0x0000004000407308 */ /* 0x000e620000000800 */
[----:B------:R-:W-:Y:S01]  /*dd30*/  @!P1 PRMT R104, R179, 0x5410, RZ ;  /* 0x00005410b3689816 */ /* 0x000fe200000000ff */
[----:B--2---:R-:W-:Y:S01]  /*dd40*/  FADD.FTZ R0, R67, R10 ;  /* 0x0000000a43007221 */ /* 0x004fe20000010000 */
[----:B------:R-:W-:Y:S01]  /*dd50*/  ISETP.GE.U32.AND P1, PT, R194, R8, PT ;  /* 0x00000008c200720c */ /* 0x000fe20003f26070 */
[----:B---3--:R-:W-:-:S02]  /*dd60*/  FADD.FTZ R22, R17, R2 ;  /* 0x0000000211167221 */ /* 0x008fc40000010000 */
[C---:B------:R-:W-:Y:S02]  /*dd70*/  FADD.FTZ R7, R66.reuse, R0 ;  /* 0x0000000042077221 */ /* 0x040fe40000010000 */
[----:B------:R-:W2:Y:S01]  /*dd80*/  MUFU.EX2 R8, R63 ;  /* 0x0000003f00087308 */ /* 0x000ea20000000800 */
[----:B----4-:R-:W-:Y:S02]  /*dd90*/  F2FP.BF16.PACK_AB R0, R9, R12 ;  /* 0x0000000c0900723e */ /* 0x010fe400000010ff */
[----:B------:R-:W-:Y:S02]  /*dda0*/  F2FP.BF16.PACK_AB R185, R66, R67 ;  /* 0x0000004342b9723e */ /* 0x000fe400000010ff */
[----:B------:R-:W-:-:S03]  /*ddb0*/  PRMT R51, R0, 0x7610, R51 ;  /* 0x0000761000337816 */ /* 0x000fc60000000033 */
[----:B------:R-:W3:Y:S01]  /*ddc0*/  MUFU.EX2 R2, R62 ;  /* 0x0000003e00027308 */ /* 0x000ee20000000800 */
[----:B------:R-:W-:Y:S01]  /*ddd0*/  PRMT R66, R0, 0x7632, R66 ;  /* 0x0000763200427816 */ /* 0x000fe20000000042 */
[----:B------:R-:W-:Y:S01]  /*dde0*/  FADD.FTZ R0, R65, R7 ;  /* 0x0000000741007221 */ /* 0x000fe20000010000 */
[----:B------:R-:W-:-:S03]  /*ddf0*/  F2FP.BF16.PACK_AB R100, R55, R100 ;  /* 0x000000643764723e */ /* 0x000fc600000010ff */
[----:B-1----:R-:W-:Y:S01]  /*de00*/  FADD.FTZ R0, R64, R0 ;  /* 0x0000000040007221 */ /* 0x002fe20000010000 */
[----:B------:R-:W-:Y:S01]  /*de10*/  STL [R1+0xf8], R31 ;  /* 0x0000f81f01007387 */ /* 0x000fe20000100800 */
[----:B------:R-:W-:Y:S02]  /*de20*/  PRMT R67, R100, 0x7632, R67 ;  /* 0x0000763264437816 */ /* 0x000fe40000000043 */
[----:B--2---:R-:W-:Y:S01]  /*de30*/  FADD.FTZ R0, R8, R0 ;  /* 0x0000000008007221 */ /* 0x004fe20000010000 */
[----:B------:R1:W-:Y:S01]  /*de40*/  STL.64 [R1+0x280], R180 ;  /* 0x000280b401007387 */ /* 0x0003e20000100a00 */
[----:B------:R-:W-:-:S03]  /*de50*/  PRMT R210, R51, 0x5410, R66 ;  /* 0x0000541033d27816 */ /* 0x000fc60000000042 */
[----:B------:R-:W-:Y:S01]  /*de60*/  STL [R1+0x24c], R197 ;  /* 0x00024cc501007387 */ /* 0x000fe20000100800 */
[----:B------:R-:W-:Y:S01]  /*de70*/  PRMT R209, R100, 0x5410, R67 ;  /* 0x0000541064d17816 */ /* 0x000fe20000000043 */
[----:B---3--:R-:W-:Y:S02]  /*de80*/  FADD.FTZ R0, R2, R0 ;  /* 0x0000000002007221 */ /* 0x008fe40000010000 */
[----:B------:R-:W-:Y:S01]  /*de90*/  STL [R1+0x250], R239 ;  /* 0x000250ef01007387 */ /* 0x000fe20000100800 */
[----:B------:R-:W-:-:S03]  /*dea0*/  FMUL.FTZ R172, R172, R4 ;  /* 0x00000004acac7220 */ /* 0x000fc60000410000 */
[----:B------:R-:W-:Y:S01]  /*deb0*/  STL [R1+0x254], R238 ;  /* 0x000254ee01007387 */ /* 0x000fe20000100800 */
[----:B------:R-:W-:-:S03]  /*dec0*/  IMAD.MOV.U32 R246, RZ, RZ, R240 ;  /* 0x000000fffff67224 */ /* 0x000fc600078e00f0 */
[----:B------:R-:W-:Y:S01]  /*ded0*/  STL [R1+0x258], R237 ;  /* 0x000258ed01007387 */ /* 0x000fe20000100800 */
[----:B------:R-:W-:-:S03]  /*dee0*/  FMUL.FTZ R173, R173, R4 ;  /* 0x00000004adad7220 */ /* 0x000fc60000410000 */
[----:B------:R-:W-:Y:S01]  /*def0*/  STL [R1+0x25c], R212 ;  /* 0x00025cd401007387 */ /* 0x000fe20000100800 */
[----:B------:R-:W-:-:S03]  /*df00*/  FMUL.FTZ R240, R168, R4 ;  /* 0x00000004a8f07220 */ /* 0x000fc60000410000 */
[----:B------:R-:W-:Y:S04]  /*df10*/  STL [R1+0x260], R211 ;  /* 0x000260d301007387 */ /* 0x000fe80000100800 */
[----:B------:R-:W-:Y:S04]  /*df20*/  STL [R1+0x264], R210 ;  /* 0x000264d201007387 */ /* 0x000fe80000100800 */
[----:B------:R-:W-:Y:S04]  /*df30*/  STL [R1+0x268], R209 ;  /* 0x000268d101007387 */ /* 0x000fe80000100800 */
[----:B------:R2:W-:Y:S04]  /*df40*/  STL [R1+0x28], R0 ;  /* 0x0000280001007387 */ /* 0x0005e80000100800 */
[----:B------:R-:W-:Y:S04]  /*df50*/  STL [R1+0x26c], R172 ;  /* 0x00026cac01007387 */ /* 0x000fe80000100800 */
[----:B------:R-:W-:Y:S04]  /*df60*/  STL [R1+0x270], R173 ;  /* 0x000270ad01007387 */ /* 0x000fe80000100800 */
[----:B------:R-:W-:Y:S04]  /*df70*/  STL [R1+0x274], R240 ;  /* 0x000274f001007387 */ /* 0x000fe80000100800 */
[----:B-1----:R-:W3:Y:S01]  /*df80*/  LDL.64 R180, [R1+0x168] ;  /* 0x0001680001b47983 */ /* 0x002ee20000100a00 */
[----:B------:R-:W-:-:S02]  /*df90*/  F2FP.BF16.PACK_AB R184, R2, R8 ;  /* 0x0000000802b8723e */ /* 0x000fc400000010ff */
[----:B------:R-:W1:Y:S08]  /*dfa0*/  MUFU.EX2 R8, R202 ;  /* 0x000000ca00087308 */ /* 0x000e700000000800 */
[----:B------:R-:W4:Y:S01]  /*dfb0*/  MUFU.EX2 R7, R201 ;  /* 0x000000c900077308 */ /* 0x000f220000000800 */
[----:B--2---:R-:W-:Y:S01]  /*dfc0*/  FMUL.FTZ R0, R152, R4 ;  /* 0x0000000498007220 */ /* 0x004fe20000410000 */
[----:B------:R-:W-:-:S04]  /*dfd0*/  @!P5 HFMA2.BF16_V2 R186, -RZ.H0_H0, RZ.H0_H0, -R66.H0_H0 ;  /* 0x200000ffffbad231 */ /* 0x000fc80000340942 */
[----:B------:R1:W-:Y:S01]  /*dfe0*/  STL [R1+0x70], R0 ;  /* 0x0000700001007387 */ /* 0x0003e20000100800 */
[----:B------:R-:W-:Y:S01]  /*dff0*/  @!P5 PRMT R66, R186, 0x5410, RZ ;  /* 0x00005410ba42d816 */ /* 0x000fe200000000ff */
[----:B------:R-:W-:Y:S01]  /*e000*/  IMAD.MOV.U32 R15, RZ, RZ, R188 ;  /* 0x000000ffff0f7224 */ /* 0x000fe200078e00bc */
[----:B------:R-:W-:Y:S01]  /*e010*/  F2FP.BF16.PACK_AB R21, R13, R14 ;  /* 0x0000000e0d15723e */ /* 0x000fe200000010ff */
[----:B------:R-:W-:Y:S02]  /*e020*/  FADD.FTZ R2, R12, R20 ;  /* 0x000000140c027221 */ /* 0x000fe40000010000 */
[----:B------:R-:W-:Y:S02]  /*e030*/  IMAD.MOV.U32 R200, RZ, RZ, R15 ;  /* 0x000000ffffc87224 */ /* 0x000fe400078e000f */
[----:B-1----:R-:W-:Y:S01]  /*e040*/  FADD.FTZ R0, R8, R19 ;  /* 0x0000001308007221 */ /* 0x002fe20000010000 */
[----:B----4-:R-:W-:-:S03]  /*e050*/  F2FP.BF16.PACK_AB R19, R7, R8 ;  /* 0x000000080713723e */ /* 0x010fc600000010ff */
[----:B------:R-:W-:Y:S01]  /*e060*/  FADD.FTZ R7, R7, R0 ;  /* 0x0000000007077221 */ /* 0x000fe20000010000 */
[----:B------:R-:W-:Y:S01]  /*e070*/  IADD3 R0, R31, 0x1, RZ ;  /* 0x000000011f007810 */ /* 0x000fe20007ffe0ff */
[----:B------:R-:W-:Y:S01]  /*e080*/  @!P6 HFMA2.BF16_V2 R187, -RZ.H0_H0, RZ.H0_H0, -R51.H0_H0 ;  /* 0x200000ffffbbe231 */ /* 0x000fe20000340933 */
[----:B------:R-:W-:Y:S01]  /*e090*/  IMAD.MOV.U32 R247, RZ, RZ, R241 ;  /* 0x000000fffff77224 */ /* 0x000fe200078e00f1 */
[----:B------:R-:W-:Y:S01]  /*e0a0*/  @!P0 HFMA2.BF16_V2 R196, -RZ.H0_H0, RZ.H0_H0, -R67.H0_H0 ;  /* 0x200000ffffc48231 */ /* 0x000fe20000340943 */
[----:B------:R-:W-:Y:S01]  /*e0b0*/  FADD.FTZ R16, R9, R2 ;  /* 0x0000000209107221 */ /* 0x000fe20000010000 */
[----:B------:R-:W-:Y:S01]  /*e0c0*/  F2FP.BF16.PACK_AB R17, R17, R11 ;  /* 0x0000000b1111723e */ /* 0x000fe200000010ff */
[----:B------:R-:W-:Y:S01]  /*e0d0*/  FMUL.FTZ R240, R153, R4 ;  /* 0x0000000499f07220 */ /* 0x000fe20000410000 */
[----:B------:R-:W-:Y:S01]  /*e0e0*/  @!P6 PRMT R51, R187, 0x5410, RZ ;  /* 0x00005410bb33e816 */ /* 0x000fe200000000ff */
[----:B------:R-:W-:Y:S01]  /*e0f0*/  FMUL.FTZ R211, R158, R3 ;  /* 0x000000039ed37220 */ /* 0x000fe20000410000 */
[----:B------:R-:W-:Y:S01]  /*e100*/  @!P0 PRMT R67, R196, 0x5410, RZ ;  /* 0x00005410c4438816 */ /* 0x000fe200000000ff */
[----:B------:R-:W-:-:S02]  /*e110*/  IMAD.MOV.U32 R201, RZ, RZ, R190 ;  /* 0x000000ffffc97224 */ /* 0x000fc400078e00be */
[-C--:B------:R-:W-:Y:S02]  /*e120*/  FMUL.FTZ R174, R174, R3.reuse ;  /* 0x00000003aeae7220 */ /* 0x080fe40000410000 */
[-C--:B------:R-:W-:Y:S02]  /*e130*/  FMUL.FTZ R175, R175, R3.reuse ;  /* 0x00000003afaf7220 */ /* 0x080fe40000410000 */
[-C--:B------:R-:W-:Y:S02]  /*e140*/  FMUL.FTZ R150, R150, R3.reuse ;  /* 0x0000000396967220 */ /* 0x080fe40000410000 */
[-C--:B------:R-:W-:Y:S02]  /*e150*/  FMUL.FTZ R151, R151, R3.reuse ;  /* 0x0000000397977220 */ /* 0x080fe40000410000 */
[-C--:B------:R-:W-:Y:S02]  /*e160*/  FMUL.FTZ R147, R147, R3.reuse ;  /* 0x0000000393937220 */ /* 0x080fe40000410000 */
[----:B------:R-:W-:-:S02]  /*e170*/  FMUL.FTZ R108, R86, R3 ;  /* 0x00000003566c7220 */ /* 0x000fc40000410000 */
[-C--:B------:R-:W-:Y:S02]  /*e180*/  FMUL.FTZ R109, R87, R3.reuse ;  /* 0x00000003576d7220 */ /* 0x080fe40000410000 */
[-C--:B------:R-:W-:Y:S02]  /*e190*/  FMUL.FTZ R217, R98, R3.reuse ;  /* 0x0000000362d97220 */ /* 0x080fe40000410000 */
[----:B------:R-:W-:Y:S01]  /*e1a0*/  FMUL.FTZ R216, R99, R3 ;  /* 0x0000000363d87220 */ /* 0x000fe20000410000 */
[----:B------:R-:W-:Y:S01]  /*e1b0*/  @!P1 HFMA2.BF16_V2 R199, -RZ.H0_H0, RZ.H0_H0, -R100.H0_H0 ;  /* 0x200000ffffc79231 */ /* 0x000fe20000340964 */
[----:B------:R-:W-:Y:S02]  /*e1c0*/  IMAD.MOV.U32 R10, RZ, RZ, R246 ;  /* 0x000000ffff0a7224 */ /* 0x000fe400078e00f6 */
[----:B------:R-:W-:Y:S02]  /*e1d0*/  IMAD.MOV.U32 R29, RZ, RZ, R244 ;  /* 0x000000ffff1d7224 */ /* 0x000fe400078e00f4 */
[----:B------:R-:W-:-:S02]  /*e1e0*/  FMUL.FTZ R245, R165, R4 ;  /* 0x00000004a5f57220 */ /* 0x000fc40000410000 */
[-C--:B------:R-:W-:Y:S02]  /*e1f0*/  FMUL.FTZ R148, R148, R4.reuse ;  /* 0x0000000494947220 */ /* 0x080fe40000410000 */
[-C--:B------:R-:W-:Y:S02]  /*e200*/  FMUL.FTZ R149, R149, R4.reuse ;  /* 0x0000000495957220 */ /* 0x080fe40000410000 */
[-C--:B------:R-:W-:Y:S02]  /*e210*/  FMUL.FTZ R251, R84, R4.reuse ;  /* 0x0000000454fb7220 */ /* 0x080fe40000410000 */
[-C--:B------:R-:W-:Y:S02]  /*e220*/  FMUL.FTZ R250, R85, R4.reuse ;  /* 0x0000000455fa7220 */ /* 0x080fe40000410000 */
[----:B------:R-:W-:Y:S01]  /*e230*/  FMUL.FTZ R218, R97, R4 ;  /* 0x0000000461da7220 */ /* 0x000fe20000410000 */
[----:B------:R-:W-:Y:S01]  /*e240*/  F2FP.BF16.PACK_AB R179, R64, R65 ;  /* 0x0000004140b3723e */ /* 0x000fe200000010ff */
[----:B------:R-:W-:Y:S01]  /*e250*/  IMAD.MOV.U32 R11, RZ, RZ, R247 ;  /* 0x000000ffff0b7224 */ /* 0x000fe200078e00f7 */
[----:B------:R-:W-:Y:S01]  /*e260*/  PRMT R63, R18, 0x7632, R63 ;  /* 0x00007632123f7816 */ /* 0x000fe2000000003f */
[----:B------:R-:W-:Y:S01]  /*e270*/  IMAD.MOV.U32 R152, RZ, RZ, R242 ;  /* 0x000000ffff987224 */ /* 0x000fe200078e00f2 */
[----:B------:R-:W2:Y:S01]  /*e280*/  LDL.LU R31, [R1+0x290] ;  /* 0x00029000011f7983 */ /* 0x000ea20000300800 */
[----:B------:R-:W-:-:S02]  /*e290*/  IMAD.MOV.U32 R153, RZ, RZ, R243 ;  /* 0x000000ffff997224 */ /* 0x000fc400078e00f3 */
[----:B------:R-:W-:Y:S02]  /*e2a0*/  IMAD.MOV.U32 R158, RZ, RZ, R249 ;  /* 0x000000ffff9e7224 */ /* 0x000fe400078e00f9 */
[-C--:B------:R-:W-:Y:S02]  /*e2b0*/  FMUL.FTZ R242, R170, R3.reuse ;  /* 0x00000003aaf27220 */ /* 0x080fe40000410000 */
        /* <DEDUP_REMOVED lines=12> */
[----:B------:R-:W-:Y:S02]  /*e380*/  FMUL.FTZ R190, R83, R3 ;  /* 0x0000000353be7220 */ /* 0x000fe40000410000 */
[----:B------:R-:W-:Y:S02]  /*e390*/  IMAD.MOV.U32 R162, RZ, RZ, R10 ;  /* 0x000000ffffa27224 */ /* 0x000fe400078e000a */
[----:B------:R-:W-:Y:S01]  /*e3a0*/  IMAD.MOV.U32 R163, RZ, RZ, R11 ;  /* 0x000000ffffa37224 */ /* 0x000fe200078e000b */
[----:B------:R-:W-:Y:S01]  /*e3b0*/  @!P1 PRMT R100, R199, 0x5410, RZ ;  /* 0x00005410c7649816 */ /* 0x000fe200000000ff */
[----:B------:R-:W-:-:S02]  /*e3c0*/  FMUL.FTZ R238, R161, R4 ;  /* 0x00000004a1ee7220 */ /* 0x000fc40000410000 */
[----:B------:R-:W-:Y:S02]  /*e3d0*/  IMAD.MOV.U32 R161, RZ, RZ, R219 ;  /* 0x000000ffffa17224 */ /* 0x000fe400078e00db */
[-C--:B------:R-:W-:Y:S02]  /*e3e0*/  FMUL.FTZ R199, R145, R4.reuse ;  /* 0x0000000491c77220 */ /* 0x080fe40000410000 */
[----:B------:R-:W-:Y:S02]  /*e3f0*/  IMAD.MOV.U32 R145, RZ, RZ, R248 ;  /* 0x000000ffff917224 */ /* 0x000fe400078e00f8 */
        /* <DEDUP_REMOVED lines=10> */
[----:B------:R-:W-:Y:S01]  /*e4a0*/  FMUL.FTZ R219, R96, R4 ;  /* 0x0000000460db7220 */ /* 0x000fe20000410000 */
[----:B------:R-:W-:Y:S02]  /*e4b0*/  PRMT R64, R18, 0x7610, R64 ;  /* 0x0000761012407816 */ /* 0x000fe40000000040 */
[----:B---3--:R-:W-:-:S04]  /*e4c0*/  LOP3.LUT R186, R181, R0, RZ, 0x3c, !PT ;  /* 0x00000000b5ba7212 */ /* 0x008fc800078e3cff */
[----:B------:R-:W-:-:S05]  /*e4d0*/  LOP3.LUT R0, R186, R45, RZ, 0x3c, !PT ;  /* 0x0000002dba007212 */ /* 0x000fca00078e3cff */
[----:B------:R-:W-:-:S05]  /*e4e0*/  IMAD.WIDE.U32 R14, R0, -0x326172a9, RZ ;  /* 0xcd9e8d57000e7825 */ /* 0x000fca00078e00ff */
[----:B------:R-:W-:-:S05]  /*e4f0*/  LOP3.LUT R2, R15, R198, R206, 0x96, !PT ;  /* 0x000000c60f027212 */ /* 0x000fca00078e96ce */
[----:B------:R-:W-:-:S05]  /*e500*/  IMAD.WIDE.U32 R2, R2, -0x2daee0ad, RZ ;  /* 0xd2511f5302027825 */ /* 0x000fca00078e00ff */
[----:B------:R-:W-:Y:S02]  /*e510*/  LOP3.LUT R0, R3, R193, R204, 0x96, !PT ;  /* 0x000000c103007212 */ /* 0x000fe400078e96cc */
[----:B------:R-:W-:-:S05]  /*e520*/  LOP3.LUT R3, R215, R195, R14, 0x96, !PT ;  /* 0x000000c3d7037212 */ /* 0x000fca00078e960e */
[----:B------:R-:W-:-:S04]  /*e530*/  IMAD.WIDE.U32 R8, R3, -0x2daee0ad, RZ ;  /* 0xd2511f5303087825 */ /* 0x000fc800078e00ff */
[----:B------:R-:W-:Y:S01]  /*e540*/  IMAD.WIDE.U32 R12, R0, -0x326172a9, RZ ;  /* 0xcd9e8d57000c7825 */ /* 0x000fe200078e00ff */
[----:B------:R-:W-:-:S05]  /*e550*/  LOP3.LUT R0, R9, R192, R2, 0x96, !PT ;  /* 0x000000c009007212 */ /* 0x000fca00078e9602 */
[----:B------:R-:W-:Y:S01]  /*e560*/  IMAD.WIDE.U32 R10, R0, -0x326172a9, RZ ;  /* 0xcd9e8d57000a7825 */ /* 0x000fe200078e00ff */
[----:B------:R-:W-:-:S04]  /*e570*/  LOP3.LUT R3, R13, R191, R214, 0x96, !PT ;  /* 0x000000bf0d037212 */ /* 0x000fc800078e96d6 */
[----:B------:R-:W-:Y:S01]  /*e580*/  LOP3.LUT R0, R11, R189, R12, 0x96, !PT ;  /* 0x000000bd0b007212 */ /* 0x000fe200078e960c */
[----:B------:R-:W-:-:S04]  /*e590*/  IMAD.WIDE.U32 R2, R3, -0x2daee0ad, RZ ;  /* 0xd2511f5303027825 */ /* 0x000fc800078e00ff */
[----:B------:R-:W-:Y:S01]  /*e5a0*/  IMAD.WIDE.U32 R12, R0, -0x2daee0ad, RZ ;  /* 0xd2511f53000c7825 */ /* 0x000fe200078e00ff */
[----:B------:R-:W-:-:S04]  /*e5b0*/  LOP3.LUT R3, R3, R161, R8, 0x96, !PT ;  /* 0x000000a103037212 */ /* 0x000fc800078e9608 */
[----:B------:R-:W-:Y:S01]  /*e5c0*/  LOP3.LUT R2, R13, R145, R2, 0x96, !PT ;  /* 0x000000910d027212 */ /* 0x000fe200078e9602 */
[----:B------:R-:W-:-:S04]  /*e5d0*/  IMAD.WIDE.U32 R8, R3, -0x326172a9, RZ ;  /* 0xcd9e8d5703087825 */ /* 0x000fc800078e00ff */
[----:B------:R-:W-:-:S05]  /*e5e0*/  IMAD.WIDE.U32 R2, R2, -0x326172a9, RZ ;  /* 0xcd9e8d5702027825 */ /* 0x000fca00078e00ff */
[----:B------:R-:W-:-:S04]  /*e5f0*/  LOP3.LUT R0, R3, R201, R8, 0x96, !PT ;  /* 0x000000c903007212 */ /* 0x000fc800078e9608 */
[----:B------:R-:W-:-:S04]  /*e600*/  LOP3.LUT R4, R0, 0xff, RZ, 0xc0, !PT ;  /* 0x000000ff00047812 */ /* 0x000fc800078ec0ff */
[----:B------:R-:W-:Y:S02]  /*e610*/  ISETP.GE.U32.AND P6, PT, R194, R4, PT ;  /* 0x00000004c200720c */ /* 0x000fe40003fc6070 */
[----:B------:R-:W-:Y:S02]  /*e620*/  LOP3.LUT R4, R0, 0xffff, RZ, 0xc0, !PT ;  /* 0x0000ffff00047812 */ /* 0x000fe400078ec0ff */
[----:B------:R-:W-:Y:S02]  /*e630*/  LOP3.LUT R10, R9, R158, R10, 0x96, !PT ;  /* 0x0000009e090a7212 */ /* 0x000fe400078e960a */
[----:B------:R-:W1:Y:S01]  /*e640*/  MUFU.EX2 R9, R213 ;  /* 0x000000d500097308 */ /* 0x000e620000000800 */
[----:B------:R-:W-:-:S04]  /*e650*/  SHF.R.U32.HI R4, RZ, 0x8, R4 ;  /* 0x00000008ff047819 */ /* 0x000fc80000011604 */
[----:B------:R-:W-:-:S03]  /*e660*/  LOP3.LUT R4, R4, 0xffff, RZ, 0xc0, !PT ;  /* 0x0000ffff04047812 */ /* 0x000fc600078ec0ff */
[----:B------:R-:W3:Y:S01]  /*e670*/  MUFU.EX2 R8, R220 ;  /* 0x000000dc00087308 */ /* 0x000ee20000000800 */
[----:B------:R-:W-:Y:S02]  /*e680*/  ISETP.GE.U32.AND P5, PT, R194, R4, PT ;  /* 0x00000004c200720c */ /* 0x000fe40003fa6070 */
[----:B------:R-:W-:-:S05]  /*e690*/  SHF.R.U32.HI R4, RZ, 0x10, R0 ;  /* 0x00000010ff047819 */ /* 0x000fca0000011600 */
[----:B------:R-:W-:Y:S01]  /*e6a0*/  MUFU.EX2 R13, R203 ;  /* 0x000000cb000d7308 */ /* 0x000fe20000000800 */
[----:B------:R-:W-:-:S07]  /*e6b0*/  SHF.R.U32.HI R0, RZ, 0x18, R0 ;  /* 0x00000018ff007819 */ /* 0x000fce0000011600 */
[----:B------:R-:W4:Y:S01]  /*e6c0*/  MUFU.EX2 R11, R208 ;  /* 0x000000d0000b7308 */ /* 0x000f220000000800 */
[----:B------:R-:W-:Y:S01]  /*e6d0*/  ISETP.GE.U32.AND P0, PT, R194, R0, PT ;  /* 0x00000000c200720c */ /* 0x000fe20003f06070 */
[----:B-1----:R-:W-:-:S04]  /*e6e0*/  FADD.FTZ R0, R9, R7 ;  /* 0x0000000709007221 */ /* 0x002fc80000010000 */
[----:B---3--:R-:W-:Y:S01]  /*e6f0*/  FADD.FTZ R7, R8, R0 ;  /* 0x0000000008077221 */ /* 0x008fe20000010000 */
[----:B------:R-:W-:Y:S02]  /*e700*/  LOP3.LUT R4, R4, 0xff, RZ, 0xc0, !PT ;  /* 0x000000ff04047812 */ /* 0x000fe400078ec0ff */
[----:B----4-:R-:W-:-:S04]  /*e710*/  F2FP.BF16.PACK_AB R0, R11, R13 ;  /* 0x0000000d0b00723e */ /* 0x010fc800000010ff */
[----:B------:R-:W-:Y:S02]  /*e720*/  PRMT R65, R0, 0x7610, R65 ;  /* 0x0000761000417816 */ /* 0x000fe40000000041 */
[----:B------:R-:W-:Y:S01]  /*e730*/  ISETP.GE.U32.AND P1, PT, R194, R4, PT ;  /* 0x00000004c200720c */ /* 0x000fe20003f26070 */
[----:B------:R-:W-:Y:S01]  /*e740*/  FADD.FTZ R4, R13, R16 ;  /* 0x000000100d047221 */ /* 0x000fe20000010000 */
[----:B------:R-:W-:Y:S01]  /*e750*/  PRMT R62, R0, 0x7632, R62 ;  /* 0x00007632003e7816 */ /* 0x000fe2000000003e */
[----:B------:R-:W-:Y:S01]  /*e760*/  @!P6 HFMA2.BF16_V2 R68, -RZ.H0_H0, RZ.H0_H0, -R65.H0_H0 ;  /* 0x200000ffff44e231 */ /* 0x000fe20000340941 */
[----:B------:R-:W-:Y:S01]  /*e770*/  F2FP.BF16.PACK_AB R82, R8, R9 ;  /* 0x000000090852723e */ /* 0x000fe200000010ff */
[----:B------:R-:W-:Y:S01]  /*e780*/  FADD.FTZ R8, R11, R4 ;  /* 0x000000040b087221 */ /* 0x000fe20000010000 */
[----:B------:R-:W-:Y:S01]  /*e790*/  LOP3.LUT R0, R2, 0xff, RZ, 0xc0, !PT ;  /* 0x000000ff02007812 */ /* 0x000fe200078ec0ff */
[----:B------:R-:W1:Y:S01]  /*e7a0*/  MUFU.EX2 R11, R225 ;  /* 0x000000e1000b7308 */ /* 0x000e620000000800 */
[----:B------:R-:W-:-:S02]  /*e7b0*/  PRMT R213, R65, 0x5410, R62 ;  /* 0x0000541041d57816 */ /* 0x000fc4000000003e */
[----:B------:R-:W-:Y:S02]  /*e7c0*/  @!P6 PRMT R65, R68, 0x5410, RZ ;  /* 0x000054104441e816 */ /* 0x000fe400000000ff */
[----:B------:R-:W-:-:S03]  /*e7d0*/  ISETP.GE.U32.AND P6, PT, R194, R0, PT ;  /* 0x00000000c200720c */ /* 0x000fc60003fc6070 */
[----:B------:R-:W3:Y:S01]  /*e7e0*/  MUFU.EX2 R13, R221 ;  /* 0x000000dd000d7308 */ /* 0x000ee20000000800 */
[----:B------:R-:W-:-:S07]  /*e7f0*/  LOP3.LUT R0, R2, 0xffff, RZ, 0xc0, !PT ;  /* 0x0000ffff02007812 */ /* 0x000fce00078ec0ff */
[----:B------:R-:W4:Y:S01]  /*e800*/  MUFU.EX2 R16, R222 ;  /* 0x000000de00107308 */ /* 0x000f220000000800 */
[----:B------:R-:W-:Y:S01]  /*e810*/  SHF.R.U32.HI R0, RZ, 0x8, R0 ;  /* 0x00000008ff007819 */ /* 0x000fe20000011600 */
[----:B------:R-:W-:Y:S02]  /*e820*/  @!P0 HFMA2.BF16_V2 R69, -RZ.H0_H0, RZ.H0_H0, -R63.H0_H0 ;  /* 0x200000ffff458231 */ /* 0x000fe4000034093f */
[----:B------:R-:W-:Y:S01]  /*e830*/  @!P1 HFMA2.BF16_V2 R70, -RZ.H0_H0, RZ.H0_H0, -R64.H0_H0 ;  /* 0x200000ffff469231 */ /* 0x000fe20000340940 */
[----:B------:R-:W-:Y:S02]  /*e840*/  LOP3.LUT R0, R0, 0xffff, RZ, 0xc0, !PT ;  /* 0x0000ffff00007812 */ /* 0x000fe400078ec0ff */
[----:B------:R-:W-:Y:S02]  /*e850*/  SHF.R.U32.HI R4, RZ, 0x18, R2 ;  /* 0x00000018ff047819 */ /* 0x000fe40000011602 */
[----:B------:R-:W-:Y:S02]  /*e860*/  PRMT R220, R64, 0x5410, R63 ;  /* 0x0000541040dc7816 */ /* 0x000fe4000000003f */
[----:B------:R-:W-:-:S02]  /*e870*/  @!P0 PRMT R63, R69, 0x5410, RZ ;  /* 0x00005410453f8816 */ /* 0x000fc400000000ff */
[----:B------:R-:W-:Y:S02]  /*e880*/  @!P1 PRMT R64, R70, 0x5410, RZ ;  /* 0x0000541046409816 */ /* 0x000fe400000000ff */
[C---:B------:R-:W-:Y:S01]  /*e890*/  ISETP.GE.U32.AND P0, PT, R194.reuse, R0, PT ;  /* 0x00000000c200720c */ /* 0x040fe20003f06070 */
[----:B-1----:R-:W-:Y:S01]  /*e8a0*/  FADD.FTZ R0, R11, R7 ;  /* 0x000000070b007221 */ /* 0x002fe20000010000 */
[----:B------:R-:W-:Y:S01]  /*e8b0*/  ISETP.GE.U32.AND P1, PT, R194, R4, PT ;  /* 0x00000004c200720c */ /* 0x000fe20003f26070 */
[----:B---3--:R-:W-:Y:S01]  /*e8c0*/  FADD.FTZ R7, R13, R8 ;  /* 0x000000080d077221 */ /* 0x008fe20000010000 */
[----:B----4-:R-:W-:Y:S01]  /*e8d0*/  F2FP.BF16.PACK_AB R4, R16, R13 ;  /* 0x0000000d1004723e */ /* 0x010fe200000010ff */
[----:B------:R1:W3:Y:S08]  /*e8e0*/  MUFU.EX2 R9, R227 ;  /* 0x000000e300097308 */ /* 0x0002f00000000800 */
[----:B------:R4:W-:Y:S01]  /*e8f0*/  MUFU.EX2 R13, R232 ;  /* 0x000000e8000d7308 */ /* 0x0009e20000000800 */
[----:B-1----:R-:W-:-:S02]  /*e900*/  IMAD.MOV.U32 R227, RZ, RZ, R157 ;  /* 0x000000ffffe37224 */ /* 0x002fc400078e009d */
[----:B------:R-:W-:Y:S02]  /*e910*/  IMAD.MOV.U32 R157, RZ, RZ, R28 ;  /* 0x000000ffff9d7224 */ /* 0x000fe400078e001c */
[----:B----4-:R-:W-:Y:S02]  /*e920*/  IMAD.MOV.U32 R232, RZ, RZ, R201 ;  /* 0x000000ffffe87224 */ /* 0x010fe400078e00c9 */
[----:B------:R-:W-:Y:S02]  /*e930*/  IMAD.MOV.U32 R201, RZ, RZ, R200 ;  /* 0x000000ffffc97224 */ /* 0x000fe400078e00c8 */
[----:B------:R-:W-:Y:S02]  /*e940*/  IMAD.MOV.U32 R200, RZ, RZ, R29 ;  /* 0x000000ffffc87224 */ /* 0x000fe400078e001d */
[----:B------:R-:W4:Y:S01]  /*e950*/  LDL.LU.64 R28, [R1+0x8] ;  /* 0x00000800011c7983 */ /* 0x000f220000300a00 */
[----:B------:R-:W-:Y:S01]  /*e960*/  SHF.R.U32.HI R2, RZ, 0x10, R2 ;  /* 0x00000010ff027819 */ /* 0x000fe20000011602 */
[----:B------:R-:W-:-:S03]  /*e970*/  @!P5 HFMA2.BF16_V2 R60, -RZ.H0_H0, RZ.H0_H0, -R62.H0_H0 ;  /* 0x200000ffff3cd231 */ /* 0x000fc6000034093e */
[----:B------:R-:W-:Y:S02]  /*e980*/  LOP3.LUT R2, R2, 0xff, RZ, 0xc0, !PT ;  /* 0x000000ff02027812 */ /* 0x000fe400078ec0ff */
[----:B------:R-:W-:Y:S02]  /*e990*/  @!P5 PRMT R62, R60, 0x5410, RZ ;  /* 0x000054103c3ed816 */ /* 0x000fe400000000ff */
[----:B------:R-:W-:Y:S01]  /*e9a0*/  ISETP.GE.U32.AND P5, PT, R194, R2, PT ;  /* 0x00000002c200720c */ /* 0x000fe20003fa6070 */
[----:B------:R-:W-:Y:S01]  /*e9b0*/  IMAD.WIDE.U32 R2, R10, -0x2daee0ad, RZ ;  /* 0xd2511f530a027825 */ /* 0x000fe200078e00ff */
[C---:B------:R-:W-:Y:S02]  /*e9c0*/  PRMT R61, R4.reuse, 0x7610, R61 ;  /* 0x00007610043d7816 */ /* 0x040fe4000000003d */
[C---:B---3--:R-:W-:Y:S01]  /*e9d0*/  F2FP.BF16.PACK_AB R81, R9.reuse, R11 ;  /* 0x0000000b0951723e */ /* 0x048fe200000010ff */
[----:B------:R-:W-:Y:S01]  /*e9e0*/  FADD.FTZ R9, R9, R0 ;  /* 0x0000000009097221 */ /* 0x000fe20000010000 */
[----:B------:R-:W-:Y:S01]  /*e9f0*/  LOP3.LUT R0, R3, R252, R12, 0x96, !PT ;  /* 0x000000fc03007212 */ /* 0x000fe200078e960c */
[----:B------:R-:W-:Y:S01]  /*ea00*/  @!P6 HFMA2.BF16_V2 R71, -RZ.H0_H0, RZ.H0_H0, -R61.H0_H0 ;  /* 0x200000ffff47e231 */ /* 0x000fe2000034093d */
[----:B------:R-:W-:-:S02]  /*ea10*/  PRMT R60, R4, 0x7632, R60 ;  /* 0x00007632043c7816 */ /* 0x000fc4000000003c */
[----:B------:R-:W-:Y:S02]  /*ea20*/  LOP3.LUT R4, R0, 0xff, RZ, 0xc0, !PT ;  /* 0x000000ff00047812 */ /* 0x000fe400078ec0ff */
[----:B------:R-:W-:Y:S01]  /*ea30*/  PRMT R208, R61, 0x5410, R60 ;  /* 0x000054103dd07816 */ /* 0x000fe2000000003c */
[----:B------:R-:W-:Y:S01]  /*ea40*/  @!P0 HFMA2.BF16_V2 R80, -RZ.H0_H0, RZ.H0_H0, -R60.H0_H0 ;  /* 0x200000ffff508231 */ /* 0x000fe2000034093c */
[----:B------:R-:W-:Y:S02]  /*ea50*/  @!P6 PRMT R61, R71, 0x5410, RZ ;  /* 0x00005410473de816 */ /* 0x000fe400000000ff */
[----:B------:R-:W-:Y:S02]  /*ea60*/  ISETP.GE.U32.AND P6, PT, R194, R4, PT ;  /* 0x00000004c200720c */ /* 0x000fe40003fc6070 */
[----:B------:R-:W-:Y:S01]  /*ea70*/  SHF.R.U32.HI R4, RZ, 0x18, R0 ;  /* 0x00000018ff047819 */ /* 0x000fe20000011600 */
[----:B------:R-:W-:Y:S01]  /*ea80*/  MUFU.EX2 R12, R226 ;  /* 0x000000e2000c7308 */ /* 0x000fe20000000800 */
[----:B------:R-:W-:-:S02]  /*ea90*/  @!P0 PRMT R60, R80, 0x5410, RZ ;  /* 0x00005410503c8816 */ /* 0x000fc400000000ff */
[----:B------:R-:W-:Y:S02]  /*eaa0*/  ISETP.GE.U32.AND P0, PT, R194, R4, PT ;  /* 0x00000004c200720c */ /* 0x000fe40003f06070 */
[----:B------:R-:W-:-:S03]  /*eab0*/  SHF.R.U32.HI R4, RZ, 0x10, R0 ;  /* 0x00000010ff047819 */ /* 0x000fc60000011600 */
[----:B------:R-:W1:Y:S01]  /*eac0*/  MUFU.EX2 R18, R228 ;  /* 0x000000e400127308 */ /* 0x000e620000000800 */
[----:B------:R-:W-:Y:S02]  /*ead0*/  LOP3.LUT R0, R0, 0xffff, RZ, 0xc0, !PT ;  /* 0x0000ffff00007812 */ /* 0x000fe400078ec0ff */
[C---:B------:R-:W-:Y:S02]  /*eae0*/  PRMT R58, R21.reuse, 0x7610, R58 ;  /* 0x00007610153a7816 */ /* 0x040fe4000000003a */
[----:B------:R-:W-:Y:S02]  /*eaf0*/  SHF.R.U32.HI R0, RZ, 0x8, R0 ;  /* 0x00000008ff007819 */ /* 0x000fe40000011600 */
[----:B------:R-:W-:Y:S01]  /*eb00*/  PRMT R59, R21, 0x7632, R59 ;  /* 0x00007632153b7816 */ /* 0x000fe2000000003b */
[----:B------:R-:W-:Y:S01]  /*eb10*/  @!P5 HFMA2.BF16_V2 R84, -RZ.H0_H0, RZ.H0_H0, -R58.H0_H0 ;  /* 0x200000ffff54d231 */ /* 0x000fe2000034093a */
[----:B------:R-:W-:Y:S02]  /*eb20*/  LOP3.LUT R0, R0, 0xffff, RZ, 0xc0, !PT ;  /* 0x0000ffff00007812 */ /* 0x000fe400078ec0ff */
[----:B------:R-:W-:-:S02]  /*eb30*/  PRMT R203, R58, 0x5410, R59 ;  /* 0x000054103acb7816 */ /* 0x000fc4000000003b */
[----:B------:R-:W-:Y:S01]  /*eb40*/  @!P5 PRMT R58, R84, 0x5410, RZ ;  /* 0x00005410543ad816 */ /* 0x000fe200000000ff */
[----:B------:R-:W-:Y:S01]  /*eb50*/  @!P1 HFMA2.BF16_V2 R83, -RZ.H0_H0, RZ.H0_H0, -R59.H0_H0 ;  /* 0x200000ffff539231 */ /* 0x000fe2000034093b */
[----:B------:R-:W-:Y:S02]  /*eb60*/  ISETP.GE.U32.AND P5, PT, R194, R0, PT ;  /* 0x00000000c200720c */ /* 0x000fe40003fa6070 */
[----:B-1----:R-:W-:Y:S02]  /*eb70*/  F2FP.BF16.PACK_AB R0, R18, R12 ;  /* 0x0000000c1200723e */ /* 0x002fe400000010ff */
[----:B------:R-:W-:Y:S02]  /*eb80*/  LOP3.LUT R4, R4, 0xff, RZ, 0xc0, !PT ;  /* 0x000000ff04047812 */ /* 0x000fe400078ec0ff */
[----:B------:R-:W-:Y:S02]  /*eb90*/  PRMT R57, R0, 0x7610, R57 ;  /* 0x0000761000397816 */ /* 0x000fe40000000039 */
[----:B------:R-:W-:-:S02]  /*eba0*/  @!P1 PRMT R59, R83, 0x5410, RZ ;  /* 0x00005410533b9816 */ /* 0x000fc400000000ff */
[----:B------:R-:W-:Y:S01]  /*ebb0*/  ISETP.GE.U32.AND P1, PT, R194, R4, PT ;  /* 0x00000004c200720c */ /* 0x000fe20003f26070 */
[----:B------:R-:W-:Y:S01]  /*ebc0*/  FADD.FTZ R7, R16, R7 ;  /* 0x0000000710077221 */ /* 0x000fe20000010000 */
[----:B------:R-:W-:Y:S01]  /*ebd0*/  PRMT R54, R0, 0x7632, R54 ;  /* 0x0000763200367816 */ /* 0x000fe20000000036 */
[----:B------:R-:W-:Y:S01]  /*ebe0*/  @!P6 HFMA2.BF16_V2 R96, -RZ.H0_H0, RZ.H0_H0, -R57.H0_H0 ;  /* 0x200000ffff60e231 */ /* 0x000fe20000340939 */
[----:B------:R-:W1:Y:S01]  /*ebf0*/  MUFU.EX2 R16, R231 ;  /* 0x000000e700107308 */ /* 0x000e620000000800 */
[----:B------:R-:W-:Y:S02]  /*ec00*/  LOP3.LUT R0, R2, 0xff, RZ, 0xc0, !PT ;  /* 0x000000ff02007812 */ /* 0x000fe400078ec0ff */
[----:B------:R-:W-:Y:S02]  /*ec10*/  PRMT R226, R57, 0x5410, R54 ;  /* 0x0000541039e27816 */ /* 0x000fe40000000036 */
[----:B------:R-:W-:Y:S02]  /*ec20*/  PRMT R56, R17, 0x7610, R56 ;  /* 0x0000761011387816 */ /* 0x000fe40000000038 */
[----:B------:R-:W-:-:S02]  /*ec30*/  @!P6 PRMT R57, R96, 0x5410, RZ ;  /* 0x000054106039e816 */ /* 0x000fc400000000ff */
[----:B------:R-:W-:Y:S02]  /*ec40*/  ISETP.GE.U32.AND P6, PT, R194, R0, PT ;  /* 0x00000000c200720c */ /* 0x000fe40003fc6070 */
[--C-:B------:R-:W-:Y:S02]  /*ec50*/  SHF.R.U32.HI R4, RZ, 0x18, R2.reuse ;  /* 0x00000018ff047819 */ /* 0x100fe40000011602 */
[----:B------:R-:W-:Y:S02]  /*ec60*/  LOP3.LUT R0, R2, 0xffff, RZ, 0xc0, !PT ;  /* 0x0000ffff02007812 */ /* 0x000fe400078ec0ff */
[----:B------:R-:W-:Y:S01]  /*ec70*/  SHF.R.U32.HI R2, RZ, 0x10, R2 ;  /* 0x00000010ff027819 */ /* 0x000fe20000011602 */
[----:B------:R-:W3:Y:S01]  /*ec80*/  MUFU.EX2 R10, R233 ;  /* 0x000000e9000a7308 */ /* 0x000ee20000000800 */
[----:B------:R-:W-:Y:S01]  /*ec90*/  PRMT R55, R17, 0x7632, R55 ;  /* 0x0000763211377816 */ /* 0x000fe20000000037 */
[----:B------:R-:W-:Y:S01]  /*eca0*/  @!P1 HFMA2.BF16_V2 R86, -RZ.H0_H0, RZ.H0_H0, -R56.H0_H0 ;  /* 0x200000ffff569231 */ /* 0x000fe20000340938 */
[----:B------:R-:W-:Y:S01]  /*ecb0*/  LOP3.LUT R2, R2, 0xff, RZ, 0xc0, !PT ;  /* 0x000000ff02027812 */ /* 0x000fe200078ec0ff */
[----:B------:R-:W-:Y:S01]  /*ecc0*/  FADD.FTZ R3, R12, R7 ;  /* 0x000000070c037221 */ /* 0x000fe20000010000 */
[----:B------:R-:W-:-:S02]  /*ecd0*/  PRMT R225, R56, 0x5410, R55 ;  /* 0x0000541038e17816 */ /* 0x000fc40000000037 */
[----:B------:R-:W-:Y:S01]  /*ece0*/  @!P1 PRMT R56, R86, 0x5410, RZ ;  /* 0x0000541056389816 */ /* 0x000fe200000000ff */
[----:B------:R-:W2:Y:S01]  /*ecf0*/  MUFU.EX2 R8, R234 ;  /* 0x000000ea00087308 */ /* 0x000ea20000000800 */
[----:B------:R-:W-:Y:S02]  /*ed00*/  ISETP.GE.U32.AND P1, PT, R194, R2, PT ;  /* 0x00000002c200720c */ /* 0x000fe40003f26070 */
[----:B------:R-:W-:Y:S02]  /*ed10*/  SHF.R.U32.HI R0, RZ, 0x8, R0 ;  /* 0x00000008ff007819 */ /* 0x000fe40000011600 */
[----:B-1----:R-:W-:-:S03]  /*ed20*/  F2FP.BF16.PACK_AB R2, R16, R13 ;  /* 0x0000000d1002723e */ /* 0x002fc600000010ff */
[----:B------:R-:W-:Y:S01]  /*ed30*/  MUFU.EX2 R11, R223 ;  /* 0x000000df000b7308 */ /* 0x000fe20000000800 */
[----:B------:R-:W-:Y:S01]  /*ed40*/  @!P5 HFMA2.BF16_V2 R87, -RZ.H0_H0, RZ.H0_H0, -R54.H0_H0 ;  /* 0x200000ffff57d231 */ /* 0x000fe20000340936 */
[----:B------:R-:W-:-:S06]  /*ed50*/  LOP3.LUT R0, R0, 0xffff, RZ, 0xc0, !PT ;  /* 0x0000ffff00007812 */ /* 0x000fcc00078ec0ff */
[----:B------:R-:W1:Y:S01]  /*ed60*/  MUFU.EX2 R12, R224 ;  /* 0x000000e0000c7308 */ /* 0x000e620000000800 */
[C---:B------:R-:W-:Y:S02]  /*ed70*/  PRMT R53, R2.reuse, 0x7610, R53 ;  /* 0x0000761002357816 */ /* 0x040fe40000000035 */
[----:B------:R-:W-:Y:S01]  /*ed80*/  PRMT R52, R2, 0x7632, R52 ;  /* 0x0000763202347816 */ /* 0x000fe20000000034 */
[----:B------:R-:W-:Y:S01]  /*ed90*/  FADD.FTZ R2, R18, R3 ;  /* 0x0000000312027221 */ /* 0x000fe20000010000 */
[----:B------:R-:W-:-:S03]  /*eda0*/  @!P0 HFMA2.BF16_V2 R85, -RZ.H0_H0, RZ.H0_H0, -R55.H0_H0 ;  /* 0x200000ffff558231 */ /* 0x000fc60000340937 */
[----:B------:R-:W1:Y:S01]  /*edb0*/  MUFU.EX2 R7, R235 ;  /* 0x000000eb00077308 */ /* 0x000e620000000800 */
[----:B------:R-:W-:Y:S02]  /*edc0*/  @!P5 PRMT R54, R87, 0x5410, RZ ;  /* 0x000054105736d816 */ /* 0x000fe400000000ff */
[----:B------:R-:W-:Y:S01]  /*edd0*/  ISETP.GE.U32.AND P5, PT, R194, R0, PT ;  /* 0x00000000c200720c */ /* 0x000fe20003fa6070 */
[----:B---3--:R-:W-:-:S04]  /*ede0*/  FADD.FTZ R0, R10, R9 ;  /* 0x000000090a007221 */ /* 0x008fc80000010000 */
[----:B------:R-:W3:Y:S01]  /*edf0*/  MUFU.EX2 R3, R236 ;  /* 0x000000ec00037308 */ /* 0x000ee20000000800 */
[----:B------:R-:W-:Y:S02]  /*ee00*/  @!P0 PRMT R55, R85, 0x5410, RZ ;  /* 0x0000541055378816 */ /* 0x000fe400000000ff */
[----:B------:R-:W-:Y:S01]  /*ee10*/  ISETP.GE.U32.AND P0, PT, R194, R4, PT ;  /* 0x00000004c200720c */ /* 0x000fe20003f06070 */
[----:B--2---:R-:W-:Y:S01]  /*ee20*/  FADD.FTZ R4, R8, R0 ;  /* 0x0000000008047221 */ /* 0x004fe20000010000 */
[----:B-1----:R-:W-:Y:S01]  /*ee30*/  F2FP.BF16.PACK_AB R0, R12, R11 ;  /* 0x0000000b0c00723e */ /* 0x002fe200000010ff */
[----:B------:R-:W-:-:S03]  /*ee40*/  IMAD.MOV.U32 R234, RZ, RZ, R158 ;  /* 0x000000ffffea7224 */ /* 0x000fc600078e009e */
[C---:B------:R-:W-:Y:S02]  /*ee50*/  PRMT R47, R0.reuse, 0x7610, R47 ;  /* 0x00007610002f7816 */ /* 0x040fe4000000002f */
[----:B------:R-:W-:Y:S01]  /*ee60*/  PRMT R46, R0, 0x7632, R46 ;  /* 0x00007632002e7816 */ /* 0x000fe2000000002e */
[----:B------:R-:W-:Y:S02]  /*ee70*/  FADD.FTZ R0, R7, R4 ;  /* 0x0000000407007221 */ /* 0x000fe40000010000 */
[----:B------:R-:W-:Y:S02]  /*ee80*/  IMAD.MOV.U32 R158, RZ, RZ, R162 ;  /* 0x000000ffff9e7224 */ /* 0x000fe400078e00a2 */
[----:B------:R-:W-:Y:S01]  /*ee90*/  FADD.FTZ R2, R13, R2 ;  /* 0x000000020d027221 */ /* 0x000fe20000010000 */
[C---:B---3--:R-:W-:Y:S01]  /*eea0*/  F2FP.BF16.PACK_AB R50, R3.reuse, R7 ;  /* 0x000000070332723e */ /* 0x048fe200000010ff */
[----:B------:R-:W-:Y:S02]  /*eeb0*/  FADD.FTZ R3, R3, R0 ;  /* 0x0000000003037221 */ /* 0x000fe40000010000 */
[----:B------:R-:W-:Y:S01]  /*eec0*/  FADD.FTZ R0, R16, R2 ;  /* 0x0000000210007221 */ /* 0x000fe20000010000 */
[----:B------:R-:W-:Y:S01]  /*eed0*/  LOP3.LUT R2, R49, R198, R158, 0x96, !PT ;  /* 0x000000c631027212 */ /* 0x000fe200078e969e */
[----:B------:R-:W-:Y:S01]  /*eee0*/  IMAD.MOV.U32 R68, RZ, RZ, R152 ;  /* 0x000000ffff447224 */ /* 0x000fe200078e0098 */
[----:B------:R1:W-:Y:S01]  /*eef0*/  STL [R1+0x2c], R3 ;  /* 0x00002c0301007387 */ /* 0x0003e20000100800 */
[----:B------:R-:W-:Y:S01]  /*ef00*/  IMAD.MOV.U32 R228, RZ, RZ, R148 ;  /* 0x000000ffffe47224 */ /* 0x000fe200078e0094 */
[----:B------:R-:W-:Y:S01]  /*ef10*/  @!P6 HFMA2.BF16_V2 R97, -RZ.H0_H0, RZ.H0_H0, -R53.H0_H0 ;  /* 0x200000ffff61e231 */ /* 0x000fe20000340935 */
[----:B------:R-:W-:Y:S01]  /*ef20*/  IMAD.MOV.U32 R71, RZ, RZ, R150 ;  /* 0x000000ffff477224 */ /* 0x000fe200078e0096 */
[----:B------:R-:W-:Y:S01]  /*ef30*/  @!P5 HFMA2.BF16_V2 R144, -RZ.H0_H0, RZ.H0_H0, -R52.H0_H0 ;  /* 0x200000ffff90d231 */ /* 0x000fe20000340934 */
[----:B------:R2:W-:Y:S01]  /*ef40*/  STL [R1+0x15c], R0 ;  /* 0x00015c0001007387 */ /* 0x0005e20000100800 */
[----:B------:R-:W-:-:S02]  /*ef50*/  IMAD.MOV.U32 R70, RZ, RZ, R151 ;  /* 0x000000ffff467224 */ /* 0x000fc400078e0097 */
[----:B------:R-:W-:Y:S01]  /*ef60*/  IMAD.MOV.U32 R83, RZ, RZ, R147 ;  /* 0x000000ffff537224 */ /* 0x000fe200078e0093 */
[----:B------:R-:W-:Y:S01]  /*ef70*/  PRMT R222, R53, 0x5410, R52 ;  /* 0x0000541035de7816 */ /* 0x000fe20000000034 */
[----:B------:R-:W-:Y:S02]  /*ef80*/  IMAD.MOV.U32 R20, RZ, RZ, R160 ;  /* 0x000000ffff147224 */ /* 0x000fe400078e00a0 */
[----:B------:R-:W-:Y:S01]  /*ef90*/  IMAD.MOV.U32 R21, RZ, RZ, R149 ;  /* 0x000000ffff157224 */ /* 0x000fe200078e0095 */
[----:B------:R-:W-:Y:S01]  /*efa0*/  @!P6 PRMT R53, R97, 0x5410, RZ ;  /* 0x000054106135e816 */ /* 0x000fe200000000ff */
[----:B------:R-:W-:Y:S01]  /*efb0*/  IMAD.MOV.U32 R233, RZ, RZ, R228 ;  /* 0x000000ffffe97224 */ /* 0x000fe200078e00e4 */
[----:B------:R-:W-:Y:S01]  /*efc0*/  @!P5 PRMT R52, R144, 0x5410, RZ ;  /* 0x000054109034d816 */ /* 0x000fe200000000ff */
[----:B------:R-:W-:Y:S02]  /*efd0*/  IMAD.MOV.U32 R231, RZ, RZ, R145 ;  /* 0x000000ffffe77224 */ /* 0x000fe400078e0091 */
[----:B-1----:R-:W-:-:S05]  /*efe0*/  IMAD.WIDE.U32 R2, R2, -0x2daee0ad, RZ ;  /* 0xd2511f5302027825 */ /* 0x002fca00078e00ff */
[----:B--2---:R-:W-:Y:S01]  /*eff0*/  LOP3.LUT R0, R3, R193, R68, 0x96, !PT ;  /* 0x000000c103007212 */ /* 0x004fe200078e9644 */
[----:B------:R-:W-:Y:S02]  /*f000*/  IMAD.MOV.U32 R224, RZ, RZ, R161 ;  /* 0x000000ffffe07224 */ /* 0x000fe400078e00a1 */
[----:B------:R-:W-:Y:S02]  /*f010*/  IMAD.MOV.U32 R69, RZ, RZ, R153 ;  /* 0x000000ffff457224 */ /* 0x000fe400078e0099 */
        /* <DEDUP_REMOVED lines=26> */
[----:B------:R-:W-:Y:S02]  /*f1c0*/  IMAD.MOV.U32 R71, RZ, RZ, R70 ;  /* 0x000000ffff477224 */ /* 0x000fe400078e0046 */
[----:B------:R-:W-:-:S02]  /*f1d0*/  IMAD.MOV.U32 R83, RZ, RZ, R21 ;  /* 0x000000ffff537224 */ /* 0x000fc400078e0015 */
[----:B------:R-:W-:Y:S02]  /*f1e0*/  IMAD.MOV.U32 R70, RZ, RZ, R20 ;  /* 0x000000ffff467224 */ /* 0x000fe400078e0014 */
[----:B------:R-:W-:Y:S01]  /*f1f0*/  IMAD.WIDE.U32 R6, R0, -0x326172a9, RZ ;  /* 0xcd9e8d5700067825 */ /* 0x000fe200078e00ff */
[----:B------:R-:W-:Y:S02]  /*f200*/  @!P1 HFMA2.BF16_V2 R99, -RZ.H0_H0, RZ.H0_H0, -R47.H0_H0 ;  /* 0x200000ffff639231 */ /* 0x000fe4000034092f */
[----:B------:R-:W-:Y:S01]  /*f210*/  @!P0 HFMA2.BF16_V2 R98, -RZ.H0_H0, RZ.H0_H0, -R46.H0_H0 ;  /* 0x200000ffff628231 */ /* 0x000fe2000034092e */
[----:B------:R-:W-:Y:S01]  /*f220*/  PRMT R221, R47, 0x5410, R46 ;  /* 0x000054102fdd7816 */ /* 0x000fe2000000002e */
[----:B------:R-:W-:Y:S01]  /*f230*/  IMAD.MOV.U32 R159, RZ, RZ, R163 ;  /* 0x000000ffff9f7224 */ /* 0x000fe200078e00a3 */
[----:B------:R-:W-:Y:S01]  /*f240*/  @!P1 PRMT R47, R99, 0x5410, RZ ;  /* 0x00005410632f9816 */ /* 0x000fe200000000ff */
[-C--:B------:R-:W-:Y:S01]  /*f250*/  FMUL.FTZ R142, R142, R5.reuse ;  /* 0x000000058e8e7220 */ /* 0x080fe20000410000 */
[----:B------:R-:W-:Y:S01]  /*f260*/  @!P0 PRMT R46, R98, 0x5410, RZ ;  /* 0x00005410622e8816 */ /* 0x000fe200000000ff */
        /* <DEDUP_REMOVED lines=21> */
[----:B----4-:R-:W-:-:S05]  /*f3c0*/  LOP3.LUT R3, R29, R195, R48, 0x96, !PT ;  /* 0x000000c31d037212 */ /* 0x010fca00078e9630 */
[----:B------:R-:W-:Y:S01]  /*f3d0*/  IMAD.WIDE.U32 R20, R3, -0x2daee0ad, RZ ;  /* 0xd2511f5303147825 */ /* 0x000fe200078e00ff */
[----:B------:R-:W-:-:S04]  /*f3e0*/  LOP3.LUT R0, R7, R191, R28, 0x96, !PT ;  /* 0x000000bf07007212 */ /* 0x000fc800078e961c */
[----:B------:R-:W-:Y:S01]  /*f3f0*/  LOP3.LUT R2, R21, R192, R2, 0x96, !PT ;  /* 0x000000c015027212 */ /* 0x000fe200078e9602 */
[-C--:B------:R-:W-:Y:S02]  /*f400*/  FMUL.FTZ R162, R94, R5.reuse ;  /* 0x000000055ea27220 */ /* 0x080fe40000410000 */
[----:B------:R-:W-:Y:S02]  /*f410*/  FMUL.FTZ R163, R95, R5 ;  /* 0x000000055fa37220 */ /* 0x000fe40000410000 */
[----:B------:R-:W-:-:S04]  /*f420*/  IMAD.WIDE.U32 R4, R0, -0x2daee0ad, RZ ;  /* 0xd2511f5300047825 */ /* 0x000fc800078e00ff */
[----:B------:R-:W-:Y:S01]  /*f430*/  IMAD.WIDE.U32 R2, R2, -0x326172a9, RZ ;  /* 0xcd9e8d5702027825 */ /* 0x000fe200078e00ff */
[----:B------:R-:W-:-:S04]  /*f440*/  LOP3.LUT R0, R5, R224, R20, 0x96, !PT ;  /* 0x000000e005007212 */ /* 0x000fc800078e9614 */
[----:B------:R-:W-:Y:S01]  /*f450*/  LOP3.LUT R3, R3, R189, R6, 0x96, !PT ;  /* 0x000000bd03037212 */ /* 0x000fe200078e9606 */
[----:B------:R-:W-:Y:S01]  /*f460*/  IMAD.WIDE.U32 R6, R0, -0x326172a9, RZ ;  /* 0xcd9e8d5700067825 */ /* 0x000fe200078e00ff */
[----:B------:R-:W-:-:S03]  /*f470*/  F2FP.BF16.PACK_AB R80, R8, R10 ;  /* 0x0000000a0850723e */ /* 0x000fc600000010ff */
[----:B------:R-:W-:Y:S01]  /*f480*/  IMAD.WIDE.U32 R8, R3, -0x2daee0ad, RZ ;  /* 0xd2511f5303087825 */ /* 0x000fe200078e00ff */
[----:B------:R-:W-:-:S04]  /*f490*/  LOP3.LUT R5, R7, R234, R2, 0x96, !PT ;  /* 0x000000ea07057212 */ /* 0x000fc800078e9602 */
[----:B------:R-:W-:-:S05]  /*f4a0*/  LOP3.LUT R2, R9, R231, R4, 0x96, !PT ;  /* 0x000000e709027212 */ /* 0x000fca00078e9604 */
[----:B------:R-:W-:-:S05]  /*f4b0*/  IMAD.WIDE.U32 R2, R2, -0x326172a9, RZ ;  /* 0xcd9e8d5702027825 */ /* 0x000fca00078e00ff */
[----:B------:R-:W-:Y:S01]  /*f4c0*/  LOP3.LUT R0, R3, R232, R6, 0x96, !PT ;  /* 0x000000e803007212 */ /* 0x000fe200078e9606 */
[----:B------:R-:W-:-:S03]  /*f4d0*/  FADD.FTZ R10, R11, R22 ;  /* 0x000000160b0a7221 */ /* 0x000fc60000010000 */
[----:B------:R-:W-:-:S04]  /*f4e0*/  LOP3.LUT R4, R0, 0xff, RZ, 0xc0, !PT ;  /* 0x000000ff00047812 */ /* 0x000fc800078ec0ff */
[----:B------:R-:W-:Y:S01]  /*f4f0*/  ISETP.GE.U32.AND P0, PT, R194, R4, PT ;  /* 0x00000004c200720c */ /* 0x000fe20003f06070 */
[----:B------:R-:W-:Y:S02]  /*f500*/  FADD.FTZ R4, R12, R10 ;  /* 0x0000000a0c047221 */ /* 0x000fe40000010000 */
[----:B------:R-:W-:Y:S02]  /*f510*/  IMAD.MOV.U32 R6, RZ, RZ, R28 ;  /* 0x000000ffff067224 */ /* 0x000fe400078e001c */
[----:B------:R-:W-:Y:S02]  /*f520*/  IMAD.MOV.U32 R7, RZ, RZ, R29 ;  /* 0x000000ffff077224 */ /* 0x000fe400078e001d */
[----:B------:R-:W2:Y:S01]  /*f530*/  LDL.LU.64 R28, [R1+0x288] ;  /* 0x00028800011c7983 */ /* 0x000ea20000300a00 */
[----:B------:R-:W-:-:S03]  /*f540*/  PRMT R43, R229, 0x7610, R43 ;  /* 0x00007610e52b7816 */ /* 0x000fc6000000002b */
[----:B------:R1:W-:Y:S01]  /*f550*/  STL [R1+0x170], R4 ;  /* 0x0001700401007387 */ /* 0x0003e20000100800 */
[----:B------:R-:W-:Y:S01]  /*f560*/  PRMT R42, R229, 0x7632, R42 ;  /* 0x00007632e52a7816 */ /* 0x000fe2000000002a */
[----:B------:R-:W-:Y:S01]  /*f570*/  @!P0 HFMA2.BF16_V2 R88, -RZ.H0_H0, RZ.H0_H0, -R43.H0_H0 ;  /* 0x200000ffff588231 */ /* 0x000fe2000034092b */
[----:B------:R-:W-:Y:S02]  /*f580*/  IMAD.MOV.U32 R236, RZ, RZ, R83 ;  /* 0x000000ffffec7224 */ /* 0x000fe400078e0053 */
[----:B------:R-:W-:Y:S01]  /*f590*/  IMAD.MOV.U32 R83, RZ, RZ, R71 ;  /* 0x000000ffff537224 */ /* 0x000fe200078e0047 */
[----:B------:R-:W-:Y:S02]  /*f5a0*/  PRMT R71, R43, 0x5410, R42 ;  /* 0x000054102b477816 */ /* 0x000fe4000000002a */
[----:B------:R-:W-:Y:S02]  /*f5b0*/  @!P0 PRMT R43, R88, 0x5410, RZ ;  /* 0x00005410582b8816 */ /* 0x000fe400000000ff */
[----:B-1----:R-:W-:-:S04]  /*f5c0*/  LOP3.LUT R4, R0, 0xffff, RZ, 0xc0, !PT ;  /* 0x0000ffff00047812 */ /* 0x002fc800078ec0ff */
[----:B------:R-:W-:-:S04]  /*f5d0*/  SHF.R.U32.HI R4, RZ, 0x8, R4 ;  /* 0x00000008ff047819 */ /* 0x000fc80000011604 */
[----:B------:R-:W-:-:S04]  /*f5e0*/  LOP3.LUT R4, R4, 0xffff, RZ, 0xc0, !PT ;  /* 0x0000ffff04047812 */ /* 0x000fc800078ec0ff */
[----:B------:R-:W-:Y:S02]  /*f5f0*/  ISETP.GE.U32.AND P0, PT, R194, R4, PT ;  /* 0x00000004c200720c */ /* 0x000fe40003f06070 */
[----:B------:R-:W-:-:S11]  /*f600*/  SHF.R.U32.HI R4, RZ, 0x18, R0 ;  /* 0x00000018ff047819 */ /* 0x000fd60000011600 */
[----:B------:R-:W-:-:S05]  /*f610*/  @!P0 HFMA2.BF16_V2 R89, -RZ.H0_H0, RZ.H0_H0, -R42.H0_H0 ;  /* 0x200000ffff598231 */ /* 0x000fca000034092a */
[----:B------:R-:W-:Y:S02]  /*f620*/  @!P0 PRMT R42, R89, 0x5410, RZ ;  /* 0x00005410592a8816 */ /* 0x000fe400000000ff */
[----:B------:R-:W-:Y:S02]  /*f630*/  ISETP.GE.U32.AND P0, PT, R194, R4, PT ;  /* 0x00000004c200720c */ /* 0x000fe40003f06070 */
[----:B------:R-:W-:Y:S02]  /*f640*/  SHF.R.U32.HI R0, RZ, 0x10, R0 ;  /* 0x00000010ff007819 */ /* 0x000fe40000011600 */
[----:B------:R-:W-:Y:S02]  /*f650*/  PRMT R39, R40, 0x7632, R39 ;  /* 0x0000763228277816 */ /* 0x000fe40000000027 */
[----:B------:R-:W-:Y:S01]  /*f660*/  LOP3.LUT R0, R0, 0xff, RZ, 0xc0, !PT ;  /* 0x000000ff00007812 */ /* 0x000fe200078ec0ff */
[----:B------:R-:W-:-:S03]  /*f670*/  IMAD.MOV.U32 R229, RZ, RZ, R233 ;  /* 0x000000ffffe57224 */ /* 0x000fc600078e00e9 */
[----:B------:R-:W-:-:S03]  /*f680*/  ISETP.GE.U32.AND P1, PT, R194, R0, PT ;  /* 0x00000000c200720c */ /* 0x000fc60003f26070 */
[----:B------:R-:W-:Y:S01]  /*f690*/  @!P0 HFMA2.BF16_V2 R90, -RZ.H0_H0, RZ.H0_H0, -R39.H0_H0 ;  /* 0x200000ffff5a8231 */ /* 0x000fe20000340927 */
[----:B------:R-:W-:Y:S01]  /*f6a0*/  LOP3.LUT R0, R2, 0xff, RZ, 0xc0, !PT ;  /* 0x000000ff02007812 */ /* 0x000fe200078ec0ff */
[----:B------:R-:W-:Y:S01]  /*f6b0*/  IMAD.MOV.U32 R233, RZ, RZ, R70 ;  /* 0x000000ffffe97224 */ /* 0x000fe200078e0046 */
[----:B------:R-:W-:Y:S02]  /*f6c0*/  PRMT R70, R40, 0x5410, R39 ;  /* 0x0000541028467816 */ /* 0x000fe40000000027 */
[----:B------:R-:W-:Y:S02]  /*f6d0*/  @!P0 PRMT R39, R90, 0x5410, RZ ;  /* 0x000054105a278816 */ /* 0x000fe400000000ff */
[----:B------:R-:W-:Y:S02]  /*f6e0*/  ISETP.GE.U32.AND P0, PT, R194, R0, PT ;  /* 0x00000000c200720c */ /* 0x000fe40003f06070 */
[----:B------:R-:W-:Y:S02]  /*f6f0*/  LOP3.LUT R0, R2, 0xffff, RZ, 0xc0, !PT ;  /* 0x0000ffff02007812 */ /* 0x000fe400078ec0ff */
[----:B------:R-:W-:-:S02]  /*f700*/  PRMT R38, R25, 0x7610, R38 ;  /* 0x0000761019267816 */ /* 0x000fc40000000026 */
[----:B------:R-:W-:Y:S02]  /*f710*/  SHF.R.U32.HI R0, RZ, 0x8, R0 ;  /* 0x00000008ff007819 */ /* 0x000fe40000011600 */
[----:B------:R-:W-:Y:S01]  /*f720*/  PRMT R37, R25, 0x7632, R37 ;  /* 0x0000763219257816 */ /* 0x000fe20000000025 */
[----:B------:R-:W-:Y:S01]  /*f730*/  IMAD.MOV.U32 R89, RZ, RZ, R7 ;  /* 0x000000ffff597224 */ /* 0x000fe200078e0007 */
[----:B------:R-:W-:-:S03]  /*f740*/  LOP3.LUT R0, R0, 0xffff, RZ, 0xc0, !PT ;  /* 0x0000ffff00007812 */ /* 0x000fc600078ec0ff */
[----:B------:R-:W-:Y:S01]  /*f750*/  @!P0 HFMA2.BF16_V2 R92, -RZ.H0_H0, RZ.H0_H0, -R38.H0_H0 ;  /* 0x200000ffff5c8231 */ /* 0x000fe20000340926 */
[----:B------:R-:W-:Y:S01]  /*f760*/  IMAD.MOV.U32 R7, RZ, RZ, R69 ;  /* 0x000000ffff077224 */ /* 0x000fe200078e0045 */
[----:B------:R-:W-:-:S03]  /*f770*/  PRMT R69, R38, 0x5410, R37 ;  /* 0x0000541026457816 */ /* 0x000fc60000000025 */
[----:B------:R-:W-:Y:S02]  /*f780*/  @!P0 PRMT R38, R92, 0x5410, RZ ;  /* 0x000054105c268816 */ /* 0x000fe400000000ff */
[----:B------:R-:W-:Y:S02]  /*f790*/  ISETP.GE.U32.AND P0, PT, R194, R0, PT ;  /* 0x00000000c200720c */ /* 0x000fe40003f06070 */
[--C-:B------:R-:W-:Y:S02]  /*f7a0*/  SHF.R.U32.HI R0, RZ, 0x10, R2.reuse ;  /* 0x00000010ff007819 */ /* 0x100fe40000011602 */
[----:B------:R-:W-:-:S09]  /*f7b0*/  SHF.R.U32.HI R2, RZ, 0x18, R2 ;  /* 0x00000018ff027819 */ /* 0x000fd20000011602 */
[----:B------:R-:W-:-:S05]  /*f7c0*/  @!P0 HFMA2.BF16_V2 R93, -RZ.H0_H0, RZ.H0_H0, -R37.H0_H0 ;  /* 0x200000ffff5d8231 */ /* 0x000fca0000340925 */
[----:B------:R-:W-:Y:S02]  /*f7d0*/  @!P0 PRMT R37, R93, 0x5410, RZ ;  /* 0x000054105d258816 */ /* 0x000fe400000000ff */
[----:B------:R-:W-:Y:S01]  /*f7e0*/  ISETP.GE.U32.AND P0, PT, R194, R2, PT ;  /* 0x00000002c200720c */ /* 0x000fe20003f06070 */
[----:B------:R-:W-:Y:S01]  /*f7f0*/  @!P1 HFMA2.BF16_V2 R91, -RZ.H0_H0, RZ.H0_H0, -R40.H0_H0 ;  /* 0x200000ffff5b9231 */ /* 0x000fe20000340928 */
[----:B------:R-:W-:Y:S01]  /*f800*/  LOP3.LUT R0, R0, 0xff, RZ, 0xc0, !PT ;  /* 0x000000ff00007812 */ /* 0x000fe200078ec0ff */
[----:B------:R-:W-:Y:S01]  /*f810*/  IMAD.WIDE.U32 R2, R5, -0x2daee0ad, RZ ;  /* 0xd2511f5305027825 */ /* 0x000fe200078e00ff */
[----:B------:R-:W-:Y:S02]  /*f820*/  PRMT R26, R27, 0x7632, R26 ;  /* 0x000076321b1a7816 */ /* 0x000fe4000000001a */
[----:B------:R-:W-:Y:S02]  /*f830*/  @!P1 PRMT R40, R91, 0x5410, RZ ;  /* 0x000054105b289816 */ /* 0x000fe400000000ff */
[----:B------:R-:W-:-:S02]  /*f840*/  ISETP.GE.U32.AND P1, PT, R194, R0, PT ;  /* 0x00000000c200720c */ /* 0x000fc40003f26070 */
[----:B------:R-:W-:Y:S01]  /*f850*/  LOP3.LUT R0, R3, R252, R8, 0x96, !PT ;  /* 0x000000fc03007212 */ /* 0x000fe200078e9608 */
[----:B------:R-:W-:Y:S02]  /*f860*/  IMAD.MOV.U32 R88, RZ, RZ, R6 ;  /* 0x000000ffff587224 */ /* 0x000fe400078e0006 */
[----:B------:R-:W-:Y:S01]  /*f870*/  @!P0 HFMA2.BF16_V2 R95, -RZ.H0_H0, RZ.H0_H0, -R26.H0_H0 ;  /* 0x200000ffff5f8231 */ /* 0x000fe2000034091a */
[----:B------:R-:W-:Y:S01]  /*f880*/  LOP3.LUT R4, R0, 0xff, RZ, 0xc0, !PT ;  /* 0x000000ff00047812 */ /* 0x000fe200078ec0ff */
[----:B------:R-:W-:Y:S01]  /*f890*/  IMAD.MOV.U32 R6, RZ, RZ, R68 ;  /* 0x000000ffff067224 */ /* 0x000fe200078e0044 */
[----:B------:R-:W-:Y:S02]  /*f8a0*/  PRMT R68, R27, 0x5410, R26 ;  /* 0x000054101b447816 */ /* 0x000fe4000000001a */
[----:B------:R-:W-:Y:S02]  /*f8b0*/  @!P0 PRMT R26, R95, 0x5410, RZ ;  /* 0x000054105f1a8816 */ /* 0x000fe400000000ff */
[----:B------:R-:W-:-:S02]  /*f8c0*/  ISETP.GE.U32.AND P0, PT, R194, R4, PT ;  /* 0x00000004c200720c */ /* 0x000fc40003f06070 */
[----:B------:R-:W-:Y:S02]  /*f8d0*/  LOP3.LUT R4, R0, 0xffff, RZ, 0xc0, !PT ;  /* 0x0000ffff00047812 */ /* 0x000fe400078ec0ff */
[C---:B------:R-:W-:Y:S02]  /*f8e0*/  PRMT R25, R23.reuse, 0x7610, R25 ;  /* 0x0000761017197816 */ /* 0x040fe40000000019 */
[----:B------:R-:W-:Y:S02]  /*f8f0*/  SHF.R.U32.HI R4, RZ, 0x8, R4 ;  /* 0x00000008ff047819 */ /* 0x000fe40000011604 */
[----:B------:R-:W-:Y:S01]  /*f900*/  PRMT R24, R23, 0x7632, R24 ;  /* 0x0000763217187816 */ /* 0x000fe20000000018 */
[----:B------:R-:W-:Y:S01]  /*f910*/  IMAD.MOV.U32 R91, RZ, RZ, R159 ;  /* 0x000000ffff5b7224 */ /* 0x000fe200078e009f */
[----:B------:R-:W-:-:S03]  /*f920*/  LOP3.LUT R4, R4, 0xffff, RZ, 0xc0, !PT ;  /* 0x0000ffff04047812 */ /* 0x000fc600078ec0ff */
[----:B------:R-:W-:Y:S01]  /*f930*/  @!P0 HFMA2.BF16_V2 R116, -RZ.H0_H0, RZ.H0_H0, -R25.H0_H0 ;  /* 0x200000ffff748231 */ /* 0x000fe20000340919 */
[----:B------:R-:W-:-:S04]  /*f940*/  PRMT R159, R25, 0x5410, R24 ;  /* 0x00005410199f7816 */ /* 0x000fc80000000018 */
[----:B------:R-:W-:Y:S02]  /*f950*/  @!P0 PRMT R25, R116, 0x5410, RZ ;  /* 0x0000541074198816 */ /* 0x000fe400000000ff */
[----:B------:R-:W-:Y:S02]  /*f960*/  ISETP.GE.U32.AND P0, PT, R194, R4, PT ;  /* 0x00000004c200720c */ /* 0x000fe40003f06070 */
[C---:B------:R-:W-:Y:S02]  /*f970*/  PRMT R22, R41.reuse, 0x7632, R22 ;  /* 0x0000763229167816 */ /* 0x040fe40000000016 */
[----:B------:R-:W-:Y:S01]  /*f980*/  PRMT R23, R41, 0x7610, R23 ;  /* 0x0000761029177816 */ /* 0x000fe20000000017 */
[----:B------:R-:W-:Y:S01]  /*f990*/  IMAD.MOV.U32 R90, RZ, RZ, R158 ;  /* 0x000000ffff5a7224 */ /* 0x000fe200078e009e */
[----:B------:R-:W-:Y:S01]  /*f9a0*/  SHF.R.U32.HI R4, RZ, 0x10, R0 ;  /* 0x00000010ff047819 */ /* 0x000fe20000011600 */
[----:B------:R-:W-:Y:S01]  /*f9b0*/  IMAD.MOV.U32 R235, RZ, RZ, R228 ;  /* 0x000000ffffeb7224 */ /* 0x000fe200078e00e4 */
[----:B------:R-:W-:Y:S01]  /*f9c0*/  SHF.R.U32.HI R0, RZ, 0x18, R0 ;  /* 0x00000018ff007819 */ /* 0x000fe20000011600 */
[----:B------:R-:W-:Y:S01]  /*f9d0*/  @!P1 HFMA2.BF16_V2 R94, -RZ.H0_H0, RZ.H0_H0, -R27.H0_H0 ;  /* 0x200000ffff5e9231 */ /* 0x000fe2000034091b */
[----:B------:R-:W-:Y:S01]  /*f9e0*/  IMAD.MOV.U32 R95, RZ, RZ, R45 ;  /* 0x000000ffff5f7224 */ /* 0x000fe200078e002d */
[----:B------:R-:W-:-:S02]  /*f9f0*/  PRMT R17, R230, 0x7610, R17 ;  /* 0x00007610e6117816 */ /* 0x000fc40000000011 */
[----:B------:R-:W-:Y:S01]  /*fa00*/  PRMT R16, R230, 0x7632, R16 ;  /* 0x00007632e6107816 */ /* 0x000fe20000000010 */
[----:B------:R-:W-:Y:S01]  /*fa10*/  @!P0 HFMA2.BF16_V2 R117, -RZ.H0_H0, RZ.H0_H0, -R24.H0_H0 ;  /* 0x200000ffff758231 */ /* 0x000fe20000340918 */
[C---:B------:R-:W-:Y:S02]  /*fa20*/  PRMT R13, R185.reuse, 0x7610, R13 ;  /* 0x00007610b90d7816 */ /* 0x040fe4000000000d */
[----:B------:R-:W-:Y:S02]  /*fa30*/  PRMT R12, R185, 0x7632, R12 ;  /* 0x00007632b90c7816 */ /* 0x000fe4000000000c */
[----:B------:R-:W-:Y:S01]  /*fa40*/  PRMT R18, R19, 0x7632, R18 ;  /* 0x0000763213127816 */ /* 0x000fe20000000012 */
[----:B------:R-:W-:Y:S01]  /*fa50*/  IMAD.MOV.U32 R92, RZ, RZ, R156 ;  /* 0x000000ffff5c7224 */ /* 0x000fe200078e009c */
[----:B------:R-:W-:Y:S02]  /*fa60*/  @!P0 PRMT R24, R117, 0x5410, RZ ;  /* 0x0000541075188816 */ /* 0x000fe400000000ff */
[----:B------:R-:W-:-:S02]  /*fa70*/  PRMT R10, R81, 0x7632, R10 ;  /* 0x00007632510a7816 */ /* 0x000fc4000000000a */
[----:B------:R-:W-:Y:S01]  /*fa80*/  PRMT R11, R81, 0x7610, R11 ;  /* 0x00007610510b7816 */ /* 0x000fe2000000000b */
[----:B------:R-:W-:Y:S01]  /*fa90*/  IMAD.MOV.U32 R91, RZ, RZ, R202 ;  /* 0x000000ffff5b7224 */ /* 0x000fe200078e00ca */
[----:B------:R-:W-:Y:S01]  /*faa0*/  ISETP.GE.U32.AND P0, PT, R194, R0, PT ;  /* 0x00000000c200720c */ /* 0x000fe20003f06070 */
[----:B------:R-:W3:Y:S01]  /*fab0*/  LDL R116, [R1+0x174] ;  /* 0x0001740001747983 */ /* 0x000ee20000100800 */
[----:B------:R-:W-:Y:S02]  /*fac0*/  LOP3.LUT R0, R2, 0xff, RZ, 0xc0, !PT ;  /* 0x000000ff02007812 */ /* 0x000fe400078ec0ff */
[----:B------:R-:W-:-:S09]  /*fad0*/  PRMT R158, R23, 0x5410, R22 ;  /* 0x00005410179e7816 */ /* 0x000fd20000000016 */
[----:B------:R-:W-:-:S05]  /*fae0*/  @!P0 HFMA2.BF16_V2 R119, -RZ.H0_H0, RZ.H0_H0, -R22.H0_H0 ;  /* 0x200000ffff778231 */ /* 0x000fca0000340916 */
[----:B------:R-:W-:Y:S02]  /*faf0*/  @!P0 PRMT R22, R119, 0x5410, RZ ;  /* 0x0000541077168816 */ /* 0x000fe400000000ff */
[----:B------:R-:W-:Y:S02]  /*fb00*/  ISETP.GE.U32.AND P0, PT, R194, R0, PT ;  /* 0x00000000c200720c */ /* 0x000fe40003f06070 */
[----:B------:R-:W-:Y:S01]  /*fb10*/  LOP3.LUT R0, R2, 0xffff, RZ, 0xc0, !PT ;  /* 0x0000ffff02007812 */ /* 0x000fe200078ec0ff */
[----:B------:R-:W-:Y:S01]  /*fb20*/  IMAD.MOV.U32 R228, RZ, RZ, R227 ;  /* 0x000000ffffe47224 */ /* 0x000fe200078e00e3 */
[----:B------:R-:W-:Y:S02]  /*fb30*/  PRMT R41, R36, 0x7632, R41 ;  /* 0x0000763224297816 */ /* 0x000fe40000000029 */
[----:B------:R-:W-:Y:S01]  /*fb40*/  SHF.R.U32.HI R0, RZ, 0x8, R0 ;  /* 0x00000008ff007819 */ /* 0x000fe20000011600 */
[----:B------:R-:W-:Y:S02]  /*fb50*/  IMAD.MOV.U32 R227, RZ, RZ, R201 ;  /* 0x000000ffffe37224 */ /* 0x000fe400078e00c9 */
[----:B------:R-:W-:Y:S01]  /*fb60*/  IMAD.MOV.U32 R201, RZ, RZ, R157 ;  /* 0x000000ffffc97224 */ /* 0x000fe200078e009d */
[----:B------:R-:W-:-:S03]  /*fb70*/  LOP3.LUT R0, R0, 0xffff, RZ, 0xc0, !PT ;  /* 0x0000ffff00007812 */ /* 0x000fc600078ec0ff */
[----:B------:R-:W-:Y:S01]  /*fb80*/  @!P0 HFMA2.BF16_V2 R120, -RZ.H0_H0, RZ.H0_H0, -R36.H0_H0 ;  /* 0x200000ffff788231 */ /* 0x000fe20000340924 */
[----:B------:R-:W-:-:S04]  /*fb90*/  PRMT R157, R36, 0x5410, R41 ;  /* 0x00005410249d7816 */ /* 0x000fc80000000029 */
[----:B------:R-:W-:Y:S02]  /*fba0*/  @!P0 PRMT R36, R120, 0x5410, RZ ;  /* 0x0000541078248816 */ /* 0x000fe400000000ff */
[----:B------:R-:W-:Y:S02]  /*fbb0*/  ISETP.GE.U32.AND P0, PT, R194, R0, PT ;  /* 0x00000000c200720c */ /* 0x000fe40003f06070 */
[----:B------:R-:W-:-:S04]  /*fbc0*/  SHF.R.U32.HI R0, RZ, 0x10, R2 ;  /* 0x00000010ff007819 */ /* 0x000fc80000011602 */
[----:B------:R-:W-:Y:S02]  /*fbd0*/  LOP3.LUT R0, R0, 0xff, RZ, 0xc0, !PT ;  /* 0x000000ff00007812 */ /* 0x000fe400078ec0ff */
[----:B------:R-:W-:Y:S02]  /*fbe0*/  LOP3.LUT R4, R4, 0xff, RZ, 0xc0, !PT ;  /* 0x000000ff04047812 */ /* 0x000fe400078ec0ff */
[----:B------:R-:W-:Y:S02]  /*fbf0*/  ISETP.GE.U32.AND P5, PT, R194, R0, PT ;  /* 0x00000000c200720c */ /* 0x000fe40003fa6070 */
[----:B------:R-:W-:Y:S02]  /*fc00*/  LOP3.LUT R0, R15, R198, R90, 0x96, !PT ;  /* 0x000000c60f007212 */ /* 0x000fe400078e965a */
[----:B------:R-:W-:Y:S02]  /*fc10*/  @!P1 PRMT R27, R94, 0x5410, RZ ;  /* 0x000054105e1b9816 */ /* 0x000fe400000000ff */
[----:B------:R-:W-:Y:S01]  /*fc20*/  ISETP.GE.U32.AND P1, PT, R194, R4, PT ;  /* 0x00000004c200720c */ /* 0x000fe20003f26070 */
[----:B------:R-:W-:Y:S01]  /*fc30*/  IMAD.WIDE.U32 R4, R0, -0x2daee0ad, RZ ;  /* 0xd2511f5300047825 */ /* 0x000fe200078e00ff */
[----:B------:R-:W-:-:S04]  /*fc40*/  LOP3.LUT R3, R89, R195, R14, 0x96, !PT ;  /* 0x000000c359037212 */ /* 0x000fc800078e960e */
[----:B------:R-:W-:Y:S01]  /*fc50*/  LOP3.LUT R0, R5, R193, R6, 0x96, !PT ;  /* 0x000000c105007212 */ /* 0x000fe200078e9606 */
[----:B------:R-:W-:-:S04]  /*fc60*/  IMAD.WIDE.U32 R8, R3, -0x2daee0ad, RZ ;  /* 0xd2511f5303087825 */ /* 0x000fc800078e00ff */
[----:B------:R-:W-:Y:S01]  /*fc70*/  IMAD.WIDE.U32 R6, R0, -0x326172a9, RZ ;  /* 0xcd9e8d5700067825 */ /* 0x000fe200078e00ff */
[----:B------:R-:W-:-:S04]  /*fc80*/  LOP3.LUT R3, R9, R192, R4, 0x96, !PT ;  /* 0x000000c009037212 */ /* 0x000fc800078e9604 */
[----:B------:R-:W-:-:S05]  /*fc90*/  LOP3.LUT R0, R7, R191, R88, 0x96, !PT ;  /* 0x000000bf07007212 */ /* 0x000fca00078e9658 */
[----:B------:R-:W-:-:S05]  /*fca0*/  IMAD.WIDE.U32 R4, R0, -0x2daee0ad, RZ ;  /* 0xd2511f5300047825 */ /* 0x000fca00078e00ff */
[----:B------:R-:W-:Y:S01]  /*fcb0*/  LOP3.LUT R5, R5, R224, R8, 0x96, !PT ;  /* 0x000000e005057212 */ /* 0x000fe200078e9608 */
[----:B------:R-:W-:-:S05]  /*fcc0*/  IMAD.WIDE.U32 R8, R3, -0x326172a9, RZ ;  /* 0xcd9e8d5703087825 */ /* 0x000fca00078e00ff */
[----:B------:R-:W-:Y:S01]  /*fcd0*/  LOP3.LUT R0, R9, R189, R6, 0x96, !PT ;  /* 0x000000bd09007212 */ /* 0x000fe200078e9606 */
[----:B------:R-:W-:-:S04]  /*fce0*/  IMAD.MOV.U32 R94, RZ, RZ, R44 ;  /* 0x000000ffff5e7224 */ /* 0x000fc800078e002c */
[----:B------:R-:W-:Y:S01]  /*fcf0*/  IMAD.WIDE.U32 R44, R0, -0x2daee0ad, RZ ;  /* 0xd2511f53002c7825 */ /* 0x000fe200078e00ff */
[----:B------:R-:W-:-:S04]  /*fd00*/  SHF.R.U32.HI R6, RZ, 0x18, R2 ;  /* 0x00000018ff067819 */ /* 0x000fc80000011602 */
[----:B------:R-:W-:Y:S01]  /*fd10*/  LOP3.LUT R3, R45, R231, R4, 0x96, !PT ;  /* 0x000000e72d037212 */ /* 0x000fe200078e9604 */
[----:B------:R-:W-:-:S04]  /*fd20*/  IMAD.WIDE.U32 R4, R5, -0x326172a9, RZ ;  /* 0xcd9e8d5705047825 */ /* 0x000fc800078e00ff */
[----:B------:R-:W-:Y:S01]  /*fd30*/  IMAD.WIDE.U32 R2, R3, -0x326172a9, RZ ;  /* 0xcd9e8d5703027825 */ /* 0x000fe200078e00ff */
[----:B------:R-:W-:-:S04]  /*fd40*/  @!P0 HFMA2.BF16_V2 R121, -RZ.H0_H0, RZ.H0_H0, -R41.H0_H0 ;  /* 0x200000ffff798231 */ /* 0x000fc80000340929 */
[----:B------:R-:W-:-:S04]  /*fd50*/  LOP3.LUT R0, R3, R232, R4, 0x96, !PT ;  /* 0x000000e803007212 */ /* 0x000fc800078e9604 */
[----:B------:R-:W-:Y:S02]  /*fd60*/  LOP3.LUT R4, R0, 0xff, RZ, 0xc0, !PT ;  /* 0x000000ff00047812 */ /* 0x000fe400078ec0ff */
[----:B------:R-:W-:Y:S02]  /*fd70*/  @!P0 PRMT R41, R121, 0x5410, RZ ;  /* 0x0000541079298816 */ /* 0x000fe400000000ff */
[----:B------:R-:W-:Y:S02]  /*fd80*/  ISETP.GE.U32.AND P0, PT, R194, R4, PT ;  /* 0x00000004c200720c */ /* 0x000fe40003f06070 */
[----:B------:R-:W-:-:S04]  /*fd90*/  LOP3.LUT R4, R0, 0xffff, RZ, 0xc0, !PT ;  /* 0x0000ffff00047812 */ /* 0x000fc800078ec0ff */
[----:B------:R-:W-:Y:S01]  /*fda0*/  SHF.R.U32.HI R4, RZ, 0x8, R4 ;  /* 0x00000008ff047819 */ /* 0x000fe20000011604 */
[----:B------:R-:W-:Y:S01]  /*fdb0*/  IMAD.MOV.U32 R90, RZ, RZ, R199 ;  /* 0x000000ffff5a7224 */ /* 0x000fe200078e00c7 */
[----:B------:R-:W-:Y:S02]  /*fdc0*/  PRMT R199, R17, 0x5410, R16 ;  /* 0x0000541011c77816 */ /* 0x000fe40000000010 */
[----:B------:R-:W-:-:S03]  /*fdd0*/  LOP3.LUT R4, R4, 0xffff, RZ, 0xc0, !PT ;  /* 0x0000ffff04047812 */ /* 0x000fc600078ec0ff */
[----:B------:R-:W-:-:S05]  /*fde0*/  @!P0 HFMA2.BF16_V2 R123, -RZ.H0_H0, RZ.H0_H0, -R17.H0_H0 ;  /* 0x200000ffff7b8231 */ /* 0x000fca0000340911 */
[----:B------:R-:W-:Y:S02]  /*fdf0*/  @!P0 PRMT R17, R123, 0x5410, RZ ;  /* 0x000054107b118816 */ /* 0x000fe400000000ff */
[----:B------:R-:W-:Y:S02]  /*fe00*/  ISETP.GE.U32.AND P0, PT, R194, R4, PT ;  /* 0x00000004c200720c */ /* 0x000fe40003f06070 */
[--C-:B------:R-:W-:Y:S02]  /*fe10*/  SHF.R.U32.HI R4, RZ, 0x10, R0.reuse ;  /* 0x00000010ff047819 */ /* 0x100fe40000011600 */
[----:B------:R-:W-:-:S09]  /*fe20*/  SHF.R.U32.HI R0, RZ, 0x18, R0 ;  /* 0x00000018ff007819 */ /* 0x000fd20000011600 */
[----:B------:R-:W-:-:S05]  /*fe30*/  @!P0 HFMA2.BF16_V2 R125, -RZ.H0_H0, RZ.H0_H0, -R16.H0_H0 ;  /* 0x200000ffff7d8231 */ /* 0x000fca0000340910 */
[----:B------:R-:W-:Y:S02]  /*fe40*/  @!P0 PRMT R16, R125, 0x5410, RZ ;  /* 0x000054107d108816 */ /* 0x000fe400000000ff */
[----:B------:R-:W-:Y:S02]  /*fe50*/  ISETP.GE.U32.AND P0, PT, R194, R0, PT ;  /* 0x00000000c200720c */ /* 0x000fe40003f06070 */
[C---:B------:R-:W-:Y:S02]  /*fe60*/  PRMT R14, R82.reuse, 0x7632, R14 ;  /* 0x00007632520e7816 */ /* 0x040fe4000000000e */
[----:B------:R-:W-:Y:S01]  /*fe70*/  PRMT R15, R82, 0x7610, R15 ;  /* 0x00007610520f7816 */ /* 0x000fe2000000000f */
[----:B------:R-:W-:Y:S01]  /*fe80*/  IMAD.MOV.U32 R89, RZ, RZ, R196 ;  /* 0x000000ffff597224 */ /* 0x000fe200078e00c4 */
[----:B------:R-:W-:Y:S02]  /*fe90*/  LOP3.LUT R0, R2, 0xff, RZ, 0xc0, !PT ;  /* 0x000000ff02007812 */ /* 0x000fe400078ec0ff */
[----:B------:R-:W-:-:S05]  /*fea0*/  PRMT R196, R15, 0x5410, R14 ;  /* 0x000054100fc47816 */ /* 0x000fca000000000e */
[----:B------:R-:W-:-:S05]  /*feb0*/  @!P0 HFMA2.BF16_V2 R126, -RZ.H0_H0, RZ.H0_H0, -R14.H0_H0 ;  /* 0x200000ffff7e8231 */ /* 0x000fca000034090e */
[----:B------:R-:W-:Y:S02]  /*fec0*/  @!P0 PRMT R14, R126, 0x5410, RZ ;  /* 0x000054107e0e8816 */ /* 0x000fe400000000ff */
[----:B------:R-:W-:Y:S01]  /*fed0*/  ISETP.GE.U32.AND P0, PT, R194, R0, PT ;  /* 0x00000000c200720c */ /* 0x000fe20003f06070 */
[----:B------:R-:W-:Y:S01]  /*fee0*/  @!P1 HFMA2.BF16_V2 R118, -RZ.H0_H0, RZ.H0_H0, -R23.H0_H0 ;  /* 0x200000ffff769231 */ /* 0x000fe20000340917 */
[----:B------:R-:W-:-:S04]  /*fef0*/  LOP3.LUT R0, R2, 0xffff, RZ, 0xc0, !PT ;  /* 0x0000ffff02007812 */ /* 0x000fc800078ec0ff */
[----:B------:R-:W-:Y:S02]  /*ff00*/  @!P1 PRMT R23, R118, 0x5410, RZ ;  /* 0x0000541076179816 */ /* 0x000fe400000000ff */
[----:B------:R-:W-:Y:S02]  /*ff10*/  ISETP.GE.U32.AND P1, PT, R194, R6, PT ;  /* 0x00000006c200720c */ /* 0x000fe40003f26070 */
[----:B------:R-:W-:Y:S01]  /*ff20*/  SHF.R.U32.HI R0, RZ, 0x8, R0 ;  /* 0x00000008ff007819 */ /* 0x000fe20000011600 */
[----:B------:R-:W-:Y:S02]  /*ff30*/  IMAD.MOV.U32 R88, RZ, RZ, R223 ;  /* 0x000000ffff587224 */ /* 0x000fe400078e00df */
[----:B------:R-:W-:Y:S01]  /*ff40*/  @!P0 HFMA2.BF16_V2 R128, -RZ.H0_H0, RZ.H0_H0, -R13.H0_H0 ;  /* 0x200000ffff808231 */ /* 0x000fe2000034090d */
[----:B------:R-:W-:Y:S01]  /*ff50*/  LOP3.LUT R0, R0, 0xffff, RZ, 0xc0, !PT ;  /* 0x0000ffff00007812 */ /* 0x000fe200078ec0ff */
[----:B------:R-:W-:Y:S01]  /*ff60*/  IMAD.MOV.U32 R223, RZ, RZ, R187 ;  /* 0x000000ffffdf7224 */ /* 0x000fe200078e00bb */
[----:B------:R-:W-:-:S02]  /*ff70*/  PRMT R187, R13, 0x5410, R12 ;  /* 0x000054100dbb7816 */ /* 0x000fc4000000000c */
[----:B------:R-:W-:Y:S02]  /*ff80*/  @!P0 PRMT R13, R128, 0x5410, RZ ;  /* 0x00005410800d8816 */ /* 0x000fe400000000ff */
[----:B------:R-:W-:Y:S01]  /*ff90*/  ISETP.GE.U32.AND P0, PT, R194, R0, PT ;  /* 0x00000000c200720c */ /* 0x000fe20003f06070 */
[----:B------:R-:W-:Y:S01]  /*ffa0*/  @!P1 HFMA2.BF16_V2 R124, -RZ.H0_H0, RZ.H0_H0, -R18.H0_H0 ;  /* 0x200000ffff7c9231 */ /* 0x000fe20000340912 */
[----:B------:R-:W-:Y:S02]  /*ffb0*/  LOP3.LUT R4, R4, 0xff, RZ, 0xc0, !PT ;  /* 0x000000ff04047812 */ /* 0x000fe400078ec0ff */
[----:B------:R-:W-:Y:S02]  /*ffc0*/  PRMT R156, R19, 0x5410, R18 ;  /* 0x00005410139c7816 */ /* 0x000fe40000000012 */
[----:B------:R-:W-:Y:S02]  /*ffd0*/  @!P1 PRMT R18, R124, 0x5410, RZ ;  /* 0x000054107c129816 */ /* 0x000fe400000000ff */
[----:B------:R-:W-:-:S02]  /*ffe0*/  ISETP.GE.U32.AND P1, PT, R194, R4, PT ;  /* 0x00000004c200720c */ /* 0x000fc40003f26070 */
[----:B------:R-:W-:-:S03]  /*fff0*/  SHF.R.U32.HI R0, RZ, 0x10, R2 ;  /* 0x00000010ff007819 */ /* 0x000fc60000011602 */
[----:B------:R-:W-:Y:S01]  /*10000*/  @!P0 HFMA2.BF16_V2 R129, -RZ.H0_H0, RZ.H0_H0, -R12.H0_H0 ;  /* 0x200000ffff818231 */ /* 0x000fe2000034090c */
[----:B------:R-:W-:Y:S02]  /*10010*/  SHF.R.U32.HI R2, RZ, 0x18, R2 ;  /* 0x00000018ff027819 */ /* 0x000fe40000011602 */
[----:B------:R-:W-:Y:S02]  /*10020*/  LOP3.LUT R5, R5, R234, R8, 0x96, !PT ;  /* 0x000000ea05057212 */ /* 0x000fe400078e9608 */
[----:B------:R-:W-:Y:S02]  /*10030*/  @!P0 PRMT R12, R129, 0x5410, RZ ;  /* 0x00005410810c8816 */ /* 0x000fe400000000ff */
[----:B------:R-:W-:Y:S01]  /*10040*/  ISETP.GE.U32.AND P0, PT, R194, R2, PT ;  /* 0x00000002c200720c */ /* 0x000fe20003f06070 */
[----:B------:R-:W-:Y:S01]  /*10050*/  @!P1 HFMA2.BF16_V2 R127, -RZ.H0_H0, RZ.H0_H0, -R15.H0_H0 ;  /* 0x200000ffff7f9231 */ /* 0x000fe2000034090f */
[----:B------:R-:W-:Y:S01]  /*10060*/  LOP3.LUT R0, R0, 0xff, RZ, 0xc0, !PT ;  /* 0x000000ff00007812 */ /* 0x000fe200078ec0ff */
[----:B------:R-:W-:-:S03]  /*10070*/  IMAD.WIDE.U32 R2, R5, -0x2daee0ad, RZ ;  /* 0xd2511f5305027825 */ /* 0x000fc600078e00ff */
[----:B------:R-:W-:Y:S02]  /*10080*/  @!P1 PRMT R15, R127, 0x5410, RZ ;  /* 0x000054107f0f9816 */ /* 0x000fe400000000ff */
[----:B------:R-:W-:Y:S02]  /*10090*/  ISETP.GE.U32.AND P1, PT, R194, R0, PT ;  /* 0x00000000c200720c */ /* 0x000fe40003f26070 */
[----:B------:R-:W-:-:S03]  /*100a0*/  LOP3.LUT R0, R3, R252, R44, 0x96, !PT ;  /* 0x000000fc03007212 */ /* 0x000fc600078e962c */
[----:B------:R-:W-:Y:S01]  /*100b0*/  @!P0 HFMA2.BF16_V2 R131, -RZ.H0_H0, RZ.H0_H0, -R10.H0_H0 ;  /* 0x200000ffff838231 */ /* 0x000fe2000034090a */
[----:B------:R-:W-:Y:S02]  /*100c0*/  LOP3.LUT R4, R0, 0xff, RZ, 0xc0, !PT ;  /* 0x000000ff00047812 */ /* 0x000fe400078ec0ff */
[----:B------:R-:W-:Y:S02]  /*100d0*/  PRMT R185, R11, 0x5410, R10 ;  /* 0x000054100bb97816 */ /* 0x000fe4000000000a */
[----:B------:R-:W-:Y:S02]  /*100e0*/  @!P0 PRMT R10, R131, 0x5410, RZ ;  /* 0x00005410830a8816 */ /* 0x000fe400000000ff */
[----:B------:R-:W-:Y:S02]  /*100f0*/  ISETP.GE.U32.AND P0, PT, R194, R4, PT ;  /* 0x00000004c200720c */ /* 0x000fe40003f06070 */
[----:B------:R-:W-:Y:S02]  /*10100*/  LOP3.LUT R4, R0, 0xffff, RZ, 0xc0, !PT ;  /* 0x0000ffff00047812 */ /* 0x000fe400078ec0ff */
[----:B------:R-:W-:-:S02]  /*10110*/  PRMT R9, R179, 0x7610, R9 ;  /* 0x00007610b3097816 */ /* 0x000fc40000000009 */
[----:B------:R-:W-:Y:S02]  /*10120*/  SHF.R.U32.HI R4, RZ, 0x8, R4 ;  /* 0x00000008ff047819 */ /* 0x000fe40000011604 */
[----:B------:R-:W-:Y:S02]  /*10130*/  PRMT R8, R179, 0x7632, R8 ;  /* 0x00007632b3087816 */ /* 0x000fe40000000008 */
[----:B------:R-:W-:-:S03]  /*10140*/  LOP3.LUT R4, R4, 0xffff, RZ, 0xc0, !PT ;  /* 0x0000ffff04047812 */ /* 0x000fc600078ec0ff */
[----:B------:R-:W-:Y:S01]  /*10150*/  @!P0 HFMA2.BF16_V2 R164, -RZ.H0_H0, RZ.H0_H0, -R9.H0_H0 ;  /* 0x200000ffffa48231 */ /* 0x000fe20000340909 */
[----:B------:R-:W-:-:S04]  /*10160*/  PRMT R202, R9, 0x5410, R8 ;  /* 0x0000541009ca7816 */ /* 0x000fc80000000008 */
[----:B------:R-:W-:Y:S02]  /*10170*/  @!P0 PRMT R9, R164, 0x5410, RZ ;  /* 0x00005410a4098816 */ /* 0x000fe400000000ff */
[----:B------:R-:W-:-:S13]  /*10180*/  ISETP.GE.U32.AND P0, PT, R194, R4, PT ;  /* 0x00000004c200720c */ /* 0x000fda0003f06070 */
[----:B------:R-:W-:-:S05]  /*10190*/  @!P0 HFMA2.BF16_V2 R165, -RZ.H0_H0, RZ.H0_H0, -R8.H0_H0 ;  /* 0x200000ffffa58231 */ /* 0x000fca0000340908 */
[----:B------:R-:W-:Y:S01]  /*101a0*/  @!P0 PRMT R8, R165, 0x5410, RZ ;  /* 0x00005410a5088816 */ /* 0x000fe200000000ff */
[----:B------:R-:W-:Y:S02]  /*101b0*/  IMAD.MOV.U32 R165, RZ, RZ, R95 ;  /* 0x000000ffffa57224 */ /* 0x000fe400078e005f */
[----:B------:R-:W4:Y:S01]  /*101c0*/  LDL R95, [R1+0x19c] ;  /* 0x00019c00015f7983 */ /* 0x000f220000100800 */
[--C-:B------:R-:W-:Y:S02]  /*101d0*/  SHF.R.U32.HI R4, RZ, 0x10, R0.reuse ;  /* 0x00000010ff047819 */ /* 0x100fe40000011600 */
[----:B------:R-:W-:-:S04]  /*101e0*/  SHF.R.U32.HI R0, RZ, 0x18, R0 ;  /* 0x00000018ff007819 */ /* 0x000fc80000011600 */
[----:B------:R-:W-:Y:S02]  /*101f0*/  ISETP.GE.U32.AND P0, PT, R194, R0, PT ;  /* 0x00000000c200720c */ /* 0x000fe40003f06070 */
[C---:B------:R-:W-:Y:S01]  /*10200*/  PRMT R6, R80.reuse, 0x7632, R6 ;  /* 0x0000763250067816 */ /* 0x040fe20000000006 */
[----:B------:R-:W-:Y:S01]  /*10210*/  IMAD.MOV.U32 R93, RZ, RZ, R228 ;  /* 0x000000ffff5d7224 */ /* 0x000fe200078e00e4 */
[----:B------:R-:W-:Y:S01]  /*10220*/  PRMT R7, R80, 0x7610, R7 ;  /* 0x0000761050077816 */ /* 0x000fe20000000007 */
[----:B------:R-:W-:Y:S01]  /*10230*/  IMAD.MOV.U32 R228, RZ, RZ, R227 ;  /* 0x000000ffffe47224 */ /* 0x000fe200078e00e3 */
[----:B------:R-:W-:Y:S01]  /*10240*/  LOP3.LUT R0, R2, 0xff, RZ, 0xc0, !PT ;  /* 0x000000ff02007812 */ /* 0x000fe200078ec0ff */
[----:B------:R-:W-:Y:S01]  /*10250*/  IMAD.MOV.U32 R227, RZ, RZ, R201 ;  /* 0x000000ffffe37224 */ /* 0x000fe200078e00c9 */
[----:B------:R-:W-:-:S05]  /*10260*/  PRMT R201, R7, 0x5410, R6 ;  /* 0x0000541007c97816 */ /* 0x000fca0000000006 */
[----:B------:R-:W-:-:S05]  /*10270*/  @!P0 HFMA2.BF16_V2 R166, -RZ.H0_H0, RZ.H0_H0, -R6.H0_H0 ;  /* 0x200000ffffa68231 */ /* 0x000fca0000340906 */
[----:B------:R-:W-:Y:S02]  /*10280*/  @!P0 PRMT R6, R166, 0x5410, RZ ;  /* 0x00005410a6068816 */ /* 0x000fe400000000ff */
[----:B------:R-:W-:Y:S01]  /*10290*/  ISETP.GE.U32.AND P0, PT, R194, R0, PT ;  /* 0x00000000c200720c */ /* 0x000fe20003f06070 */
[----:B------:R-:W-:Y:S01]  /*102a0*/  @!P1 HFMA2.BF16_V2 R130, -RZ.H0_H0, RZ.H0_H0, -R11.H0_H0 ;  /* 0x200000ffff829231 */ /* 0x000fe2000034090b */
[----:B------:R-:W-:Y:S02]  /*102b0*/  LOP3.LUT R0, R2, 0xffff, RZ, 0xc0, !PT ;  /* 0x0000ffff02007812 */ /* 0x000fe400078ec0ff */
[----:B------:R-:W-:Y:S02]  /*102c0*/  LOP3.LUT R4, R4, 0xff, RZ, 0xc0, !PT ;  /* 0x000000ff04047812 */ /* 0x000fe400078ec0ff */
[----:B------:R-:W-:Y:S02]  /*102d0*/  PRMT R5, R184, 0x7610, R5 ;  /* 0x00007610b8057816 */ /* 0x000fe40000000005 */
[----:B------:R-:W-:-:S02]  /*102e0*/  @!P1 PRMT R11, R130, 0x5410, RZ ;  /* 0x00005410820b9816 */ /* 0x000fc400000000ff */
[----:B------:R-:W-:Y:S02]  /*102f0*/  SHF.R.U32.HI R0, RZ, 0x8, R0 ;  /* 0x00000008ff007819 */ /* 0x000fe40000011600 */
[----:B------:R-:W-:Y:S01]  /*10300*/  ISETP.GE.U32.AND P1, PT, R194, R4, PT ;  /* 0x00000004c200720c */ /* 0x000fe20003f26070 */
[----:B------:R-:W-:Y:S01]  /*10310*/  @!P0 HFMA2.BF16_V2 R168, -RZ.H0_H0, RZ.H0_H0, -R5.H0_H0 ;  /* 0x200000ffffa88231 */ /* 0x000fe20000340905 */
[----:B------:R-:W-:Y:S01]  /*10320*/  PRMT R4, R184, 0x7632, R4 ;  /* 0x00007632b8047816 */ /* 0x000fe20000000004 */
[----:B------:R-:W-:Y:S01]  /*10330*/  IMAD.MOV.U32 R164, RZ, RZ, R94 ;  /* 0x000000ffffa47224 */ /* 0x000fe200078e005e */
[----:B------:R-:W-:Y:S01]  /*10340*/  LOP3.LUT R0, R0, 0xffff, RZ, 0xc0, !PT ;  /* 0x0000ffff00007812 */ /* 0x000fe200078ec0ff */
[----:B------:R-:W-:Y:S02]  /*10350*/  IMAD.MOV.U32 R94, RZ, RZ, R233 ;  /* 0x000000ffff5e7224 */ /* 0x000fe400078e00e9 */
[----:B------:R-:W-:Y:S01]  /*10360*/  IMAD.MOV.U32 R233, RZ, RZ, R200 ;  /* 0x000000ffffe97224 */ /* 0x000fe200078e00c8 */
[----:B------:R-:W-:-:S02]  /*10370*/  PRMT R200, R5, 0x5410, R4 ;  /* 0x0000541005c87816 */ /* 0x000fc40000000004 */
[----:B------:R-:W-:Y:S02]  /*10380*/  @!P0 PRMT R5, R168, 0x5410, RZ ;  /* 0x00005410a8058816 */ /* 0x000fe400000000ff */
[----:B------:R-:W-:Y:S02]  /*10390*/  ISETP.GE.U32.AND P0, PT, R194, R0, PT ;  /* 0x00000000c200720c */ /* 0x000fe40003f06070 */
[----:B------:R-:W-:-:S04]  /*103a0*/  SHF.R.U32.HI R0, RZ, 0x10, R2 ;  /* 0x00000010ff007819 */ /* 0x000fc80000011602 */
[----:B------:R-:W-:-:S07]  /*103b0*/  LOP3.LUT R0, R0, 0xff, RZ, 0xc0, !PT ;  /* 0x000000ff00007812 */ /* 0x000fce00078ec0ff */
[----:B------:R-:W-:-:S05]  /*103c0*/  @!P0 HFMA2.BF16_V2 R169, -RZ.H0_H0, RZ.H0_H0, -R4.H0_H0 ;  /* 0x200000ffffa98231 */ /* 0x000fca0000340904 */
[----:B------:R-:W-:Y:S02]  /*103d0*/  @!P0 PRMT R4, R169, 0x5410, RZ ;  /* 0x00005410a9048816 */ /* 0x000fe400000000ff */
[----:B------:R-:W-:Y:S01]  /*103e0*/  ISETP.GE.U32.AND P0, PT, R194, R0, PT ;  /* 0x00000000c200720c */ /* 0x000fe20003f06070 */
[----:B------:R-:W-:Y:S01]  /*103f0*/  @!P1 HFMA2.BF16_V2 R167, -RZ.H0_H0, RZ.H0_H0, -R7.H0_H0 ;  /* 0x200000ffffa79231 */ /* 0x000fe20000340907 */
[----:B------:R-:W-:Y:S01]  /*10400*/  SHF.R.U32.HI R2, RZ, 0x18, R2 ;  /* 0x00000018ff027819 */ /* 0x000fe20000011602 */
[----:B------:R-:W-:Y:S01]  /*10410*/  ST.E.U16 [R34.64+-0x80], R176 ;  /* 0xffff80b022007985 */ /* 0x000fe2000c101504 */
[----:B---3--:R-:W-:-:S03]  /*10420*/  IADD3 R45, R116, 0x4, RZ ;  /* 0x00000004742d7810 */ /* 0x008fc60007ffe0ff */
[----:B------:R-:W-:Y:S06]  /*10430*/  ST.E.U16 [R34.64+-0x7e], R111 ;  /* 0xffff826f22007985 */ /* 0x000fec000c101504 */
[----:B------:R-:W-:Y:S01]  /*10440*/  @!P0 HFMA2.BF16_V2 R170, -RZ.H0_H0, RZ.H0_H0, -R50.H0_H0 ;  /* 0x200000ffffaa8231 */ /* 0x000fe20000340932 */
[----:B------:R-:W-:Y:S01]  /*10450*/  ST.E.U16 [R32.64+-0x80], R178 ;  /* 0xffff80b220007985 */ /* 0x000fe2000c101504 */
[----:B------:R-:W-:-:S03]  /*10460*/  @P0 PRMT R44, R50, 0x7610, R44 ;  /* 0x00007610322c0816 */ /* 0x000fc6000000002c */
[----:B------:R-:W-:Y:S01]  /*10470*/  ST.E.U16 [R32.64+-0x7e], R177 ;  /* 0xffff82b120007985 */ /* 0x000fe2000c101504 */
[----:B------:R-:W-:-:S03]  /*10480*/  @!P0 PRMT R44, R170, 0x5410, RZ ;  /* 0x00005410aa2c8816 */ /* 0x000fc600000000ff */
[----:B------:R-:W-:Y:S01]  /*10490*/  ST.E.U16 [R30.64+-0x80], R43 ;  /* 0xffff802b1e007985 */ /* 0x000fe2000c101504 */
[----:B------:R-:W-:-:S03]  /*104a0*/  ISETP.GE.U32.AND P0, PT, R194, R2, PT ;  /* 0x00000002c200720c */ /* 0x000fc60003f06070 */
[----:B------:R-:W-:Y:S01]  /*104b0*/  ST.E.U16 [R30.64+-0x7e], R42 ;  /* 0xffff822a1e007985 */ /* 0x000fe2000c101504 */
[----:B------:R-:W-:-:S03]  /*104c0*/  @!P1 PRMT R7, R167, 0x5410, RZ ;  /* 0x00005410a7079816 */ /* 0x000fc600000000ff */
[----:B--2---:R-:W-:Y:S01]  /*104d0*/  ST.E.U16 [R28.64+-0x80], R40 ;  /* 0xffff80281c007985 */ /* 0x004fe2000c101504 */
[----:B------:R-:W-:-:S03]  /*104e0*/  IMAD.WIDE.U32 R166, R45, -0x326172a9, RZ ;  /* 0xcd9e8d572da67825 */ /* 0x000fc600078e00ff */
[----:B------:R-:W-:Y:S04]  /*104f0*/  ST.E.U16 [R28.64+-0x7e], R39 ;  /* 0xffff82271c007985 */ /* 0x000fe8000c101504 */
        /* <DEDUP_REMOVED lines=9> */
[----:B------:R-:W-:Y:S01]  /*10590*/  ST.E.U16 [R34.64+-0x5e], R101 ;  /* 0xffffa26522007985 */ /* 0x000fe2000c101504 */
[----:B------:R-:W-:-:S03]  /*105a0*/  PRMT R0, R50, 0x7632, R0 ;  /* 0x0000763232007816 */ /* 0x000fc60000000000 */
[----:B------:R-:W-:Y:S04]  /*105b0*/  ST.E.U16 [R32.64+-0x60], R104 ;  /* 0xffffa06820007985 */ /* 0x000fe8000c101504 */
[----:B------:R-:W-:Y:S04]  /*105c0*/  ST.E.U16 [R32.64+-0x5e], R103 ;  /* 0xffffa26720007985 */ /* 0x000fe8000c101504 */
[----:B------:R-:W-:Y:S01]  /*105d0*/  ST.E.U16 [R30.64+-0x5e], R24 ;  /* 0xffffa2181e007985 */ /* 0x000fe2000c101504 */
[----:B------:R-:W-:-:S03]  /*105e0*/  @!P0 HFMA2.BF16_V2 R171, -RZ.H0_H0, RZ.H0_H0, -R0.H0_H0 ;  /* 0x200000ffffab8231 */ /* 0x000fc60000340900 */
[----:B------:R1:W-:Y:S01]  /*105f0*/  ST.E.U16 [R30.64+-0x60], R25 ;  /* 0xffffa0191e007985 */ /* 0x0003e2000c101504 */
[----:B------:R-:W-:-:S03]  /*10600*/  PRMT R184, R50, 0x5410, R0 ;  /* 0x0000541032b87816 */ /* 0x000fc60000000000 */
[----:B------:R-:W-:Y:S01]  /*10610*/  STL [R1+0x40], R45 ;  /* 0x0000402d01007387 */ /* 0x000fe20000100800 */
[----:B------:R-:W-:-:S03]  /*10620*/  @!P0 PRMT R0, R171, 0x5410, RZ ;  /* 0x00005410ab008816 */ /* 0x000fc600000000ff */
[----:B------:R-:W-:Y:S01]  /*10630*/  STL.64 [R1+0x100], R166 ;  /* 0x000100a601007387 */ /* 0x000fe20000100a00 */
[----:B------:R-:W-:Y:S02]  /*10640*/  IMAD.MOV.U32 R170, RZ, RZ, R188 ;  /* 0x000000ffffaa7224 */ /* 0x000fe400078e00bc */
[----:B------:R-:W-:Y:S01]  /*10650*/  IMAD.MOV.U32 R171, RZ, RZ, R190 ;  /* 0x000000ffffab7224 */ /* 0x000fe200078e00be */
[----:B-1----:R-:W-:Y:S02]  /*10660*/  IADD3 R25, R181, -0x4498517b, RZ ;  /* 0xbb67ae85b5197810 */ /* 0x002fe40007ffe0ff */
[----:B------:R-:W2:Y:S01]  /*10670*/  LDL.LU.64 R180, [R1+0x280] ;  /* 0x0002800001b47983 */ /* 0x000ea20000300a00 */
[----:B----4-:R-:W-:-:S05]  /*10680*/  LOP3.LUT R24, R95, R167, RZ, 0x3c, !PT ;  /* 0x000000a75f187212 */ /* 0x010fca00078e3cff */
[----:B------:R-:W-:-:S05]  /*10690*/  IMAD.WIDE.U32 R110, R24, -0x2daee0ad, RZ ;  /* 0xd2511f53186e7825 */ /* 0x000fca00078e00ff */
[----:B------:R-:W-:Y:S04]  /*106a0*/  STL.64 [R1+0x8], R110 ;  /* 0x0000086e01007387 */ /* 0x000fe80000100a00 */
[----:B------:R-:W-:Y:S04]  /*106b0*/  STL [R1+0x38], R25 ;  /* 0x0000381901007387 */ /* 0x000fe80000100800 */
[----:B------:R-:W3:Y:S04]  /*106c0*/  LDL.LU R188, [R1+0x27c] ;  /* 0x00027c0001bc7983 */ /* 0x000ee80000300800 */
[----:B------:R-:W4:Y:S01]  /*106d0*/  LDL.LU R190, [R1+0x278] ;  /* 0x0002780001be7983 */ /* 0x000f220000300800 */
[----:B------:R-:W-:-:S05]  /*106e0*/  LOP3.LUT R2, R49, R198, R166, 0x96, !PT ;  /* 0x000000c631027212 */ /* 0x000fca00078e96a6 */
[----:B------:R-:W-:Y:S01]  /*106f0*/  IMAD.WIDE.U32 R2, R2, -0x2daee0ad, RZ ;  /* 0xd2511f5302027825 */ /* 0x000fe200078e00ff */
[----:B------:R-:W-:-:S04]  /*10700*/  @!P5 HFMA2.BF16_V2 R122, -RZ.H0_H0, RZ.H0_H0, -R19.H0_H0 ;  /* 0x200000ffff7ad231 */ /* 0x000fc80000340913 */
[----:B------:R-:W-:Y:S02]  /*10710*/  LOP3.LUT R21, R21, R192, R2, 0x96, !PT ;  /* 0x000000c015157212 */ /* 0x000fe400078e9602 */
[----:B------:R-:W-:Y:S02]  /*10720*/  LOP3.LUT R2, R3, R193, R110, 0x96, !PT ;  /* 0x000000c103027212 */ /* 0x000fe400078e966e */
[----:B------:R-:W-:Y:S01]  /*10730*/  LOP3.LUT R3, R111, R25, R164, 0x96, !PT ;  /* 0x000000196f037212 */ /* 0x000fe200078e96a4 */
[----:B------:R-:W-:Y:S01]  /*10740*/  IMAD.MOV.U32 R168, RZ, RZ, R94 ;  /* 0x000000ffffa87224 */ /* 0x000fe200078e005e */
[----:B------:R-:W-:Y:S01]  /*10750*/  @!P5 PRMT R19, R122, 0x5410, RZ ;  /* 0x000054107a13d816 */ /* 0x000fe200000000ff */
[----:B------:R-:W-:Y:S01]  /*10760*/  IMAD.MOV.U32 R94, RZ, RZ, R92 ;  /* 0x000000ffff5e7224 */ /* 0x000fe200078e005c */
[----:B------:R-:W-:Y:S01]  /*10770*/  ST.E.U16 [R28.64+-0x60], R23 ;  /* 0xffffa0171c007985 */ /* 0x000fe2000c101504 */
[----:B------:R-:W-:Y:S02]  /*10780*/  IMAD.MOV.U32 R92, RZ, RZ, R249 ;  /* 0x000000ffff5c7224 */ /* 0x000fe400078e00f9 */
[----:B------:R-:W-:Y:S01]  /*10790*/  IMAD.MOV.U32 R95, RZ, RZ, R248 ;  /* 0x000000ffff5f7224 */ /* 0x000fe200078e00f8 */
[----:B------:R-:W-:Y:S01]  /*107a0*/  ST.E.U16 [R28.64+-0x5e], R22 ;  /* 0xffffa2161c007985 */ /* 0x000fe2000c101504 */
[----:B------:R-:W-:-:S03]  /*107b0*/  IMAD.WIDE.U32 R248, R3, -0x326172a9, RZ ;  /* 0xcd9e8d5703f87825 */ /* 0x000fc600078e00ff */
[----:B------:R1:W-:Y:S01]  /*107c0*/  ST.E.U16 [R34.64+-0x50], R51 ;  /* 0xffffb03322007985 */ /* 0x0003e2000c101504 */
[----:B------:R-:W-:-:S03]  /*107d0*/  IMAD.WIDE.U32 R2, R2, -0x326172a9, RZ ;  /* 0xcd9e8d5702027825 */ /* 0x000fc600078e00ff */
[----:B------:R-:W-:Y:S01]  /*107e0*/  ST.E.U16 [R34.64+-0x4e], R66 ;  /* 0xffffb24222007985 */ /* 0x000fe2000c101504 */
[----:B------:R-:W-:-:S03]  /*107f0*/  IMAD.WIDE.U32 R48, R21, -0x326172a9, RZ ;  /* 0xcd9e8d5715307825 */ /* 0x000fc600078e00ff */
[----:B------:R-:W-:Y:S04]  /*10800*/  ST.E.U16 [R32.64+-0x50], R100 ;  /* 0xffffb06420007985 */ /* 0x000fe8000c101504 */
[----:B------:R-:W-:Y:S01]  /*10810*/  ST.E.U16 [R32.64+-0x4e], R67 ;  /* 0xffffb24320007985 */ /* 0x000fe2000c101504 */
[----:B------:R-:W-:-:S03]  /*10820*/  LOP3.LUT R3, R3, R191, R248, 0x96, !PT ;  /* 0x000000bf03037212 */ /* 0x000fc600078e96f8 */
[----:B------:R-:W-:Y:S01]  /*10830*/  ST.E.U16 [R30.64+-0x50], R36 ;  /* 0xffffb0241e007985 */ /* 0x000fe2000c101504 */
[----:B------:R-:W-:-:S03]  /*10840*/  LOP3.LUT R21, R49, R189, R2, 0x96, !PT ;  /* 0x000000bd31157212 */ /* 0x000fc600078e9602 */
        /* <DEDUP_REMOVED lines=9> */
[----:B------:R-:W-:-:S03]  /*108e0*/  IMAD.WIDE.U32 R2, R3, -0x2daee0ad, RZ ;  /* 0xd2511f5303027825 */ /* 0x000fc600078e00ff */
[----:B------:R-:W-:Y:S01]  /*108f0*/  ST.E.U16 [R28.64+-0x40], R15 ;  /* 0xffffc00f1c007985 */ /* 0x000fe2000c101504 */
[----:B-1----:R-:W-:-:S03]  /*10900*/  IMAD.WIDE.U32 R50, R21, -0x2daee0ad, RZ ;  /* 0xd2511f5315327825 */ /* 0x002fc600078e00ff */
        /* <DEDUP_REMOVED lines=9> */
[----:B------:R-:W-:-:S03]  /*109a0*/  LOP3.LUT R2, R51, R231, R2, 0x96, !PT ;  /* 0x000000e733027212 */ /* 0x000fc600078e9602 */
        /* <DEDUP_REMOVED lines=8> */
[----:B------:R1:W-:Y:S04]  /*10a30*/  ST.E.U16 [R28.64+-0x1e], R6 ;  /* 0xffffe2061c007985 */ /* 0x0003e8000c101504 */
[----:B------:R-:W-:Y:S04]  /*10a40*/  ST.E.U16 [R34.64+-0x10], R53 ;  /* 0xfffff03522007985 */ /* 0x000fe8000c101504 */
[----:B------:R-:W-:Y:S01]  /*10a50*/  ST.E.U16 [R34.64+-0xe], R52 ;  /* 0xfffff23422007985 */ /* 0x000fe2000c101504 */
[----:B------:R-:W-:-:S03]  /*10a60*/  IMAD.WIDE.U32 R2, R2, -0x326172a9, RZ ;  /* 0xcd9e8d5702027825 */ /* 0x000fc600078e00ff */
[----:B------:R-:W-:Y:S04]  /*10a70*/  ST.E.U16 [R32.64+-0x10], R47 ;  /* 0xfffff02f20007985 */ /* 0x000fe8000c101504 */
[----:B------:R-:W-:Y:S04]  /*10a80*/  ST.E.U16 [R32.64+-0xe], R46 ;  /* 0xfffff22e20007985 */ /* 0x000fe8000c101504 */
[----:B------:R2:W-:Y:S04]  /*10a90*/  ST.E.U16 [R30.64+-0x10], R5 ;  /* 0xfffff0051e007985 */ /* 0x0005e8000c101504 */
[----:B------:R2:W-:Y:S04]  /*10aa0*/  ST.E.U16 [R30.64+-0xe], R4 ;  /* 0xfffff2041e007985 */ /* 0x0005e8000c101504 */
[----:B------:R-:W-:Y:S04]  /*10ab0*/  ST.E.U16 [R28.64+-0x10], R44 ;  /* 0xfffff02c1c007985 */ /* 0x000fe8000c101504 */
[----:B------:R2:W-:Y:S01]  /*10ac0*/  ST.E.U16 [R28.64+-0xe], R0 ;  /* 0xfffff2001c007985 */ /* 0x0005e2000c101504 */
[----:B------:R-:W-:Y:S01]  /*10ad0*/  IMAD.WIDE.U32 R22, R20, -0x326172a9, RZ ;  /* 0xcd9e8d5714167825 */ /* 0x000fe200078e00ff */
[----:B-1----:R-:W-:-:S02]  /*10ae0*/  LOP3.LUT R6, R2, 0xff, RZ, 0xc0, !PT ;  /* 0x000000ff02067812 */ /* 0x002fc400078ec0ff */
[----:B--2---:R-:W-:Y:S02]  /*10af0*/  SHF.R.U32.HI R5, RZ, 0x10, R2 ;  /* 0x00000010ff057819 */ /* 0x004fe40000011602 */
[----:B------:R-:W-:-:S04]  /*10b00*/  LOP3.LUT R4, R2, 0xffff, RZ, 0xc0, !PT ;  /* 0x0000ffff02047812 */ /* 0x000fc800078ec0ff */
[----:B------:R-:W-:Y:S02]  /*10b10*/  SHF.R.U32.HI R4, RZ, 0x8, R4 ;  /* 0x00000008ff047819 */ /* 0x000fe40000011604 */
[----:B------:R-:W-:Y:S02]  /*10b20*/  LOP3.LUT R0, R3, R232, R22, 0x96, !PT ;  /* 0x000000e803007212 */ /* 0x000fe400078e9616 */
[----:B------:R-:W-:Y:S02]  /*10b30*/  SHF.R.U32.HI R3, RZ, 0x18, R2 ;  /* 0x00000018ff037819 */ /* 0x000fe40000011602 */
[----:B------:R-:W-:Y:S02]  /*10b40*/  LOP3.LUT R2, R5, 0xff, RZ, 0xc0, !PT ;  /* 0x000000ff05027812 */ /* 0x000fe400078ec0ff */
[----:B------:R-:W-:Y:S02]  /*10b50*/  PRMT R8, R6, 0x5410, R4 ;  /* 0x0000541006087816 */ /* 0x000fe40000000004 */
[----:B------:R-:W-:-:S02]  /*10b60*/  PRMT R6, R2, 0x5410, R3 ;  /* 0x0000541002067816 */ /* 0x000fc40000000003 */
[C---:B------:R-:W-:Y:S02]  /*10b70*/  LOP3.LUT R4, R0.reuse, 0xffff, RZ, 0xc0, !PT ;  /* 0x0000ffff00047812 */ /* 0x040fe400078ec0ff */
[----:B------:R-:W-:Y:S02]  /*10b80*/  SHF.R.U32.HI R2, RZ, 0x10, R0 ;  /* 0x00000010ff027819 */ /* 0x000fe40000011600 */
[----:B------:R-:W-:Y:S02]  /*10b90*/  LOP3.LUT R3, R0, 0xff, RZ, 0xc0, !PT ;  /* 0x000000ff00037812 */ /* 0x000fe400078ec0ff */
[----:B------:R-:W-:Y:S02]  /*10ba0*/  SHF.R.U32.HI R4, RZ, 0x8, R4 ;  /* 0x00000008ff047819 */ /* 0x000fe40000011604 */
[----:B------:R-:W-:Y:S02]  /*10bb0*/  SHF.R.U32.HI R7, RZ, 0x18, R0 ;  /* 0x00000018ff077819 */ /* 0x000fe40000011600 */
[----:B------:R-:W-:Y:S01]  /*10bc0*/  LOP3.LUT R5, R2, 0xff, RZ, 0xc0, !PT ;  /* 0x000000ff02057812 */ /* 0x000fe200078ec0ff */
[----:B------:R-:W-:Y:S01]  /*10bd0*/  IMAD.MOV.U32 R169, RZ, RZ, R93 ;  /* 0x000000ffffa97224 */ /* 0x000fe200078e005d */
[----:B------:R-:W-:Y:S01]  /*10be0*/  PRMT R3, R3, 0x5410, R4 ;  /* 0x0000541003037816 */ /* 0x000fe20000000004 */
[----:B------:R-:W-:Y:S01]  /*10bf0*/  IMAD.MOV.U32 R93, RZ, RZ, R223 ;  /* 0x000000ffff5d7224 */ /* 0x000fe200078e00df */
[----:B------:R-:W-:-:S02]  /*10c00*/  PRMT R223, R194, 0x7054, R194 ;  /* 0x00007054c2df7816 */ /* 0x000fc400000000c2 */
[----:B------:R-:W-:-:S03]  /*10c10*/  PRMT R5, R5, 0x5410, R7 ;  /* 0x0000541005057816 */ /* 0x000fc60000000007 */
[--C-:B------:R-:W-:Y:S02]  /*10c20*/  HSET2.LE.AND R0, R8, R223.reuse, PT ;  /* 0x000000df08007233 */ /* 0x100fe40003803000 */
[--C-:B------:R-:W-:Y:S02]  /*10c30*/  HSET2.LE.AND R2, R6, R223.reuse, PT ;  /* 0x000000df06027233 */ /* 0x100fe40003803000 */
[--C-:B------:R-:W-:Y:S02]  /*10c40*/  HSET2.LE.AND R3, R3, R223.reuse, PT ;  /* 0x000000df03037233 */ /* 0x100fe40003803000 */
[----:B------:R-:W-:Y:S01]  /*10c50*/  HSET2.LE.AND R5, R5, R223, PT ;  /* 0x000000df05057233 */ /* 0x000fe20003803000 */
[----:B------:R-:W-:Y:S02]  /*10c60*/  LOP3.LUT R6, R69, R0, RZ, 0xc0, !PT ;  /* 0x0000000045067212 */ /* 0x000fe400078ec0ff */
[----:B------:R-:W-:Y:S02]  /*10c70*/  LOP3.LUT R7, R68, R2, RZ, 0xc0, !PT ;  /* 0x0000000244077212 */ /* 0x000fe400078ec0ff */
[----:B------:R-:W-:-:S02]  /*10c80*/  LOP3.LUT R4, R71, R3, RZ, 0xc0, !PT ;  /* 0x0000000347047212 */ /* 0x000fc400078ec0ff */
[----:B------:R-:W-:Y:S01]  /*10c90*/  LOP3.LUT R5, R70, R5, RZ, 0xc0, !PT ;  /* 0x0000000546057212 */ /* 0x000fe200078ec0ff */
[----:B---3--:R-:W1:Y:S04]  /*10ca0*/  LDSM.16.MT88.4 R24, [R188+0xa000] ;  /* 0x00a00000bc18783b */ /* 0x008e680000004200 */
[----:B----4-:R-:W2:Y:S01]  /*10cb0*/  LDSM.16.MT88.4 R40, [R190+0x9000] ;  /* 0x00900000be28783b */ /* 0x010ea20000004200 */
[----:B------:R-:W-:Y:S02]  /*10cc0*/  IMAD.MOV.U32 R60, RZ, RZ, R237 ;  /* 0x000000ffff3c7224 */ /* 0x000fe400078e00ed */
[----:B------:R-:W-:Y:S01]  /*10cd0*/  IMAD.MOV.U32 R61, RZ, RZ, R238 ;  /* 0x000000ffff3d7224 */ /* 0x000fe200078e00ee */
[----:B------:R-:W3:Y:S01]  /*10ce0*/  LDSM.16.MT88.4 R44, [R188+0x9000] ;  /* 0x00900000bc2c783b */ /* 0x000ee20000004200 */
[----:B------:R-:W-:-:S02]  /*10cf0*/  IMAD.MOV.U32 R62, RZ, RZ, R239 ;  /* 0x000000ffff3e7224 */ /* 0x000fc400078e00ef */
[----:B------:R-:W-:Y:S01]  /*10d00*/  IMAD.MOV.U32 R63, RZ, RZ, R197 ;  /* 0x000000ffff3f7224 */ /* 0x000fe200078e00c5 */
[----:B------:R-:W4:Y:S04]  /*10d10*/  LDSM.16.MT88.4 R12, [R190+0xa000] ;  /* 0x00a00000be0c783b */ /* 0x000f280000004200 */
[----:B------:R-:W3:Y:S04]  /*10d20*/  LDSM.16.MT88.4 R16, [R188+0xb000] ;  /* 0x00b00000bc10783b */ /* 0x000ee80000004200 */
[----:B------:R-:W3:Y:S01]  /*10d30*/  LDSM.16.MT88.4 R56, [R190+0xb000] ;  /* 0x00b00000be38783b */ /* 0x000ee20000004200 */
[C---:B-1----:R-:W-:Y:S08]  /*10d40*/  HMMA.16816.F32.BF16 R100, R4.reuse, R26, R144 ;  /* 0x0000001a0464723c */ /* 0x042ff00000041890 */
[----:B--2---:R-:W-:Y:S01]  /*10d50*/  HMMA.16816.F32.BF16 R128, R4, R40, R132 ;  /* 0x000000280480723c */ /* 0x004fe20000041884 */
[----:B------:R-:W2:Y:S01]  /*10d60*/  LDL.LU R132, [R1+0x70] ;  /* 0x0000700001847983 */ /* 0x000ea20000300800 */
[----:B------:R-:W-:-:S05]  /*10d70*/  IMAD.MOV.U32 R144, RZ, RZ, R209 ;  /* 0x000000ffff907224 */ /* 0x000fca00078e00d1 */
[----:B------:R-:W-:Y:S02]  /*10d80*/  IMAD.MOV.U32 R133, RZ, RZ, R240 ;  /* 0x000000ffff857224 */ /* 0x000fe400078e00f0 */
[----:B------:R-:W2:Y:S01]  /*10d90*/  LDL.LU R240, [R1+0x274] ;  /* 0x0002740001f07983 */ /* 0x000ea20000300800 */
[----:B------:R-:W-:Y:S02]  /*10da0*/  IMAD.MOV.U32 R134, RZ, RZ, R173 ;  /* 0x000000ffff867224 */ /* 0x000fe400078e00ad */
[----:B------:R-:W-:Y:S01]  /*10db0*/  IMAD.MOV.U32 R135, RZ, RZ, R172 ;  /* 0x000000ffff877224 */ /* 0x000fe200078e00ac */
[----:B------:R-:W2:Y:S01]  /*10dc0*/  LDL.LU R173, [R1+0x270] ;  /* 0x0002700001ad7983 */ /* 0x000ea20000300800 */
[----:B------:R-:W-:-:S03]  /*10dd0*/  IMAD.MOV.U32 R145, RZ, RZ, R210 ;  /* 0x000000ffff917224 */ /* 0x000fc600078e00d2 */
[----:B------:R-:W2:Y:S01]  /*10de0*/  LDL.LU R172, [R1+0x26c] ;  /* 0x00026c0001ac7983 */ /* 0x000ea20000300800 */
[----:B------:R-:W-:-:S03]  /*10df0*/  IMAD.MOV.U32 R146, RZ, RZ, R211 ;  /* 0x000000ffff927224 */ /* 0x000fc600078e00d3 */
[----:B------:R-:W2:Y:S01]  /*10e00*/  LDL.LU R209, [R1+0x268] ;  /* 0x0002680001d17983 */ /* 0x000ea20000300800 */
[----:B------:R-:W-:-:S03]  /*10e10*/  IMAD.MOV.U32 R147, RZ, RZ, R212 ;  /* 0x000000ffff937224 */ /* 0x000fc600078e00d4 */
[----:B------:R-:W2:Y:S04]  /*10e20*/  LDL.LU R210, [R1+0x264] ;  /* 0x0002640001d27983 */ /* 0x000ea80000300800 */
[----:B------:R-:W2:Y:S04]  /*10e30*/  LDL.LU R211, [R1+0x260] ;  /* 0x0002600001d37983 */ /* 0x000ea80000300800 */
[----:B------:R-:W2:Y:S04]  /*10e40*/  LDL.LU R212, [R1+0x25c] ;  /* 0x00025c0001d47983 */ /* 0x000ea80000300800 */
[----:B------:R-:W2:Y:S04]  /*10e50*/  LDL.LU R237, [R1+0x258] ;  /* 0x0002580001ed7983 */ /* 0x000ea80000300800 */
[----:B------:R-:W2:Y:S04]  /*10e60*/  LDL.LU R238, [R1+0x254] ;  /* 0x0002540001ee7983 */ /* 0x000ea80000300800 */
[----:B------:R-:W2:Y:S04]  /*10e70*/  LDL.LU R239, [R1+0x250] ;  /* 0x0002500001ef7983 */ /* 0x000ea80000300800 */
[----:B------:R-:W2:Y:S01]  /*10e80*/  LDL.LU R197, [R1+0x24c] ;  /* 0x00024c0001c57983 */ /* 0x000ea20000300800 */
[----:B------:R-:W-:-:S02]  /*10e90*/  LOP3.LUT R2, R181, R193, R204, 0x96, !PT ;  /* 0x000000c1b5027212 */ /* 0x000fc400078e96cc */
        /* <DEDUP_REMOVED lines=11> */
[----:B------:R-:W-:Y:S02]  /*10f50*/  LOP3.LUT R0, R3, R232, R36, 0x96, !PT ;  /* 0x000000e803007212 */ /* 0x000fe400078e9624 */
[----:B------:R-:W-:Y:S02]  /*10f60*/  LOP3.LUT R3, R2, 0xffff, RZ, 0xc0, !PT ;  /* 0x0000ffff02037812 */ /* 0x000fe400078ec0ff */
[C---:B------:R-:W-:Y:S02]  /*10f70*/  LOP3.LUT R8, R0.reuse, 0xffff, RZ, 0xc0, !PT ;  /* 0x0000ffff00087812 */ /* 0x040fe400078ec0ff */
[--C-:B------:R-:W-:Y:S02]  /*10f80*/  SHF.R.U32.HI R9, RZ, 0x10, R0.reuse ;  /* 0x00000010ff097819 */ /* 0x100fe40000011600 */
[----:B------:R-:W-:Y:S02]  /*10f90*/  LOP3.LUT R22, R0, 0xff, RZ, 0xc0, !PT ;  /* 0x000000ff00167812 */ /* 0x000fe400078ec0ff */
[----:B------:R-:W-:-:S02]  /*10fa0*/  SHF.R.U32.HI R21, RZ, 0x18, R0 ;  /* 0x00000018ff157819 */ /* 0x000fc40000011600 */
[----:B------:R-:W-:Y:S02]  /*10fb0*/  SHF.R.U32.HI R0, RZ, 0x8, R3 ;  /* 0x00000008ff007819 */ /* 0x000fe40000011603 */
[----:B------:R-:W-:Y:S02]  /*10fc0*/  SHF.R.U32.HI R3, RZ, 0x8, R8 ;  /* 0x00000008ff037819 */ /* 0x000fe40000011608 */
[----:B------:R-:W-:Y:S02]  /*10fd0*/  LOP3.LUT R8, R9, 0xff, RZ, 0xc0, !PT ;  /* 0x000000ff09087812 */ /* 0x000fe400078ec0ff */
[----:B------:R-:W-:Y:S02]  /*10fe0*/  LOP3.LUT R10, R2, 0xff, RZ, 0xc0, !PT ;  /* 0x000000ff020a7812 */ /* 0x000fe400078ec0ff */
[--C-:B------:R-:W-:Y:S02]  /*10ff0*/  SHF.R.U32.HI R11, RZ, 0x10, R2.reuse ;  /* 0x00000010ff0b7819 */ /* 0x100fe40000011602 */
[----:B------:R-:W-:-:S02]  /*11000*/  SHF.R.U32.HI R20, RZ, 0x18, R2 ;  /* 0x00000018ff147819 */ /* 0x000fc40000011602 */
[----:B------:R-:W-:Y:S02]  /*11010*/  PRMT R2, R8, 0x5410, R21 ;  /* 0x0000541008027816 */ /* 0x000fe40000000015 */
[----:B------:R-:W-:Y:S02]  /*11020*/  PRMT R9, R10, 0x5410, R0 ;  /* 0x000054100a097816 */ /* 0x000fe40000000000 */
[----:B------:R-:W-:Y:S01]  /*11030*/  LOP3.LUT R11, R11, 0xff, RZ, 0xc0, !PT ;  /* 0x000000ff0b0b7812 */ /* 0x000fe200078ec0ff */
[--C-:B------:R-:W-:Y:S01]  /*11040*/  HSET2.LE.AND R2, R2, R223.reuse, PT ;  /* 0x000000df02027233 */ /* 0x100fe20003803000 */
[----:B------:R-:W-:Y:S01]  /*11050*/  PRMT R0, R22, 0x5410, R3 ;  /* 0x0000541016007816 */ /* 0x000fe20000000003 */
[----:B------:R-:W-:Y:S01]  /*11060*/  HSET2.LE.AND R3, R9, R223, PT ;  /* 0x000000df09037233 */ /* 0x000fe20003803000 */
[----:B------:R-:W-:-:S03]  /*11070*/  PRMT R11, R11, 0x5410, R20 ;  /* 0x000054100b0b7816 */ /* 0x000fc60000000014 */
[--C-:B------:R-:W-:Y:S02]  /*11080*/  HSET2.LE.AND R0, R0, R223.reuse, PT ;  /* 0x000000df00007233 */ /* 0x100fe40003803000 */
[----:B------:R-:W-:Y:S01]  /*11090*/  HSET2.LE.AND R11, R11, R223, PT ;  /* 0x000000df0b0b7233 */ /* 0x000fe20003803000 */
[----:B---3--:R-:W-:Y:S01]  /*110a0*/  HMMA.16816.F32.BF16 R120, R4, R46, R136 ;  /* 0x0000002e0478723c */ /* 0x008fe20000041888 */
[----:B------:R-:W-:Y:S02]  /*110b0*/  IMAD.MOV.U32 R176, RZ, RZ, R91 ;  /* 0x000000ffffb07224 */ /* 0x000fe400078e005b */
[----:B------:R-:W-:-:S04]  /*110c0*/  IMAD.MOV.U32 R177, RZ, RZ, R90 ;  /* 0x000000ffffb17224 */ /* 0x000fc800078e005a */
[----:B------:R-:W-:Y:S02]  /*110d0*/  IMAD.MOV.U32 R136, RZ, RZ, R229 ;  /* 0x000000ffff887224 */ /* 0x000fe400078e00e5 */
[----:B------:R-:W-:Y:S02]  /*110e0*/  IMAD.MOV.U32 R137, RZ, RZ, R236 ;  /* 0x000000ffff897224 */ /* 0x000fe400078e00ec */
[----:B------:R-:W-:Y:S02]  /*110f0*/  IMAD.MOV.U32 R138, RZ, RZ, R235 ;  /* 0x000000ffff8a7224 */ /* 0x000fe400078e00eb */
[----:B------:R-:W-:Y:S01]  /*11100*/  IMAD.MOV.U32 R139, RZ, RZ, R83 ;  /* 0x000000ffff8b7224 */ /* 0x000fe200078e0053 */
[----:B------:R-:W-:Y:S01]  /*11110*/  HMMA.16816.F32.BF16 R124, R4, R44, R140 ;  /* 0x0000002c047c723c */ /* 0x000fe2000004188c */
[----:B------:R-:W-:Y:S02]  /*11120*/  IMAD.MOV.U32 R178, RZ, RZ, R89 ;  /* 0x000000ffffb27224 */ /* 0x000fe400078e0059 */
[----:B------:R-:W-:-:S04]  /*11130*/  IMAD.MOV.U32 R179, RZ, RZ, R88 ;  /* 0x000000ffffb37224 */ /* 0x000fc800078e0058 */
[----:B------:R-:W-:Y:S01]  /*11140*/  IMAD.MOV.U32 R140, RZ, RZ, R95 ;  /* 0x000000ffff8c7224 */ /* 0x000fe200078e005f */
[----:B------:R-:W-:Y:S01]  /*11150*/  HMMA.16816.F32.BF16 R116, R4, R42, R84 ;  /* 0x0000002a0474723c */ /* 0x000fe20000041854 */
[----:B------:R-:W-:Y:S02]  /*11160*/  IMAD.MOV.U32 R141, RZ, RZ, R94 ;  /* 0x000000ffff8d7224 */ /* 0x000fe400078e005e */
[----:B------:R-:W-:Y:S02]  /*11170*/  IMAD.MOV.U32 R142, RZ, RZ, R93 ;  /* 0x000000ffff8e7224 */ /* 0x000fe400078e005d */
[----:B------:R-:W-:-:S03]  /*11180*/  IMAD.MOV.U32 R143, RZ, RZ, R92 ;  /* 0x000000ffff8f7224 */ /* 0x000fc600078e005c */
[C---:B------:R-:W-:Y:S08]  /*11190*/  HMMA.16816.F32.BF16 R104, R4.reuse, R24, R96 ;  /* 0x000000180468723c */ /* 0x040ff00000041860 */
[C---:B----4-:R-:W-:Y:S08]  /*111a0*/  HMMA.16816.F32.BF16 R84, R4.reuse, R14, R112 ;  /* 0x0000000e0454723c */ /* 0x050ff00000041870 */
[C---:B------:R-:W-:Y:S08]  /*111b0*/  HMMA.16816.F32.BF16 R88, R4.reuse, R12, R148 ;  /* 0x0000000c0458723c */ /* 0x040ff00000041894 */
        /* <DEDUP_REMOVED lines=8> */
[----:B--2---:R-:W-:Y:S02]  /*11240*/  LOP3.LUT R9, R239, R2, RZ, 0xc0, !PT ;  /* 0x00000002ef097212 */ /* 0x004fe400078ec0ff */
[----:B------:R-:W-:Y:S02]  /*11250*/  LOP3.LUT R2, R23, R234, R48, 0x96, !PT ;  /* 0x000000ea17027212 */ /* 0x000fe400078e9630 */
[----:B------:R-:W-:Y:S01]  /*11260*/  LOP3.LUT R10, R238, R3, RZ, 0xc0, !PT ;  /* 0x00000003ee0a7212 */ /* 0x000fe200078ec0ff */
[----:B------:R-:W-:Y:S02]  /*11270*/  LDSM.16.MT88.4 R20, [R188+0x9400] ;  /* 0x00940000bc14783b */ /* 0x000fe40000004200 */
[----:B------:R-:W-:Y:S01]  /*11280*/  IMAD.WIDE.U32 R2, R2, -0x2daee0ad, RZ ;  /* 0xd2511f5302027825 */ /* 0x000fe200078e00ff */
[----:B------:R-:W-:-:S02]  /*11290*/  LOP3.LUT R8, R197, R0, RZ, 0xc0, !PT ;  /* 0x00000000c5087212 */ /* 0x000fc400078ec0ff */
[----:B------:R-:W-:Y:S01]  /*112a0*/  LOP3.LUT R11, R237, R11, RZ, 0xc0, !PT ;  /* 0x0000000bed0b7212 */ /* 0x000fe200078ec0ff */
[----:B------:R-:W2:Y:S01]  /*112b0*/  LDL.LU R197, [R1+0x248] ;  /* 0x0002480001c57983 */ /* 0x000ea20000300800 */
[----:B------:R-:W-:-:S05]  /*112c0*/  LOP3.LUT R0, R3, R252, R50, 0x96, !PT ;  /* 0x000000fc03007212 */ /* 0x000fca00078e9632 */
[----:B------:R-:W-:Y:S01]  /*112d0*/  HMMA.16816.F32.BF16 R76, R8, R26, R132 ;  /* 0x0000001a084c723c */ /* 0x000fe20000041884 */
[----:B------:R-:W-:Y:S01]  /*112e0*/  LOP3.LUT R4, R0, 0xffff, RZ, 0xc0, !PT ;  /* 0x0000ffff00047812 */ /* 0x000fe200078ec0ff */
[----:B------:R-:W-:Y:S01]  /*112f0*/  LDSM.16.MT88.4 R48, [R188+0xb400] ;  /* 0x00b40000bc30783b */ /* 0x000fe20000004200 */
[--C-:B------:R-:W-:Y:S02]  /*11300*/  SHF.R.U32.HI R5, RZ, 0x10, R0.reuse ;  /* 0x00000010ff057819 */ /* 0x100fe40000011600 */
[----:B------:R-:W-:-:S03]  /*11310*/  SHF.R.U32.HI R7, RZ, 0x18, R0 ;  /* 0x00000018ff077819 */ /* 0x000fc60000011600 */
[----:B------:R-:W-:Y:S01]  /*11320*/  HMMA.16816.F32.BF16 R132, R8, R12, R136 ;  /* 0x0000000c0884723c */ /* 0x000fe20000041888 */
[----:B------:R-:W-:-:S06]  /*11330*/  LOP3.LUT R3, R2, 0xffff, RZ, 0xc0, !PT ;  /* 0x0000ffff02037812 */ /* 0x000fcc00078ec0ff */
[----:B------:R-:W-:Y:S02]  /*11340*/  LOP3.LUT R12, R0, 0xff, RZ, 0xc0, !PT ;  /* 0x000000ff000c7812 */ /* 0x000fe400078ec0ff */
[----:B------:R-:W-:Y:S02]  /*11350*/  SHF.R.U32.HI R0, RZ, 0x8, R4 ;  /* 0x00000008ff007819 */ /* 0x000fe40000011604 */
[----:B------:R-:W-:Y:S02]  /*11360*/  LOP3.LUT R4, R5, 0xff, RZ, 0xc0, !PT ;  /* 0x000000ff05047812 */ /* 0x000fe400078ec0ff */
[----:B------:R-:W-:Y:S02]  /*11370*/  LOP3.LUT R6, R2, 0xff, RZ, 0xc0, !PT ;  /* 0x000000ff02067812 */ /* 0x000fe400078ec0ff */
[--C-:B------:R-:W-:Y:S02]  /*11380*/  SHF.R.U32.HI R13, RZ, 0x10, R2.reuse ;  /* 0x00000010ff0d7819 */ /* 0x100fe40000011602 */
[----:B------:R-:W-:-:S02]  /*11390*/  SHF.R.U32.HI R5, RZ, 0x18, R2 ;  /* 0x00000018ff057819 */ /* 0x000fc40000011602 */
[----:B------:R-:W-:Y:S02]  /*113a0*/  PRMT R2, R4, 0x5410, R7 ;  /* 0x0000541004027816 */ /* 0x000fe40000000007 */
[----:B------:R-:W-:Y:S02]  /*113b0*/  SHF.R.U32.HI R3, RZ, 0x8, R3 ;  /* 0x00000008ff037819 */ /* 0x000fe40000011603 */
[----:B------:R-:W-:Y:S01]  /*113c0*/  LOP3.LUT R7, R13, 0xff, RZ, 0xc0, !PT ;  /* 0x000000ff0d077812 */ /* 0x000fe200078ec0ff */
[--C-:B------:R-:W-:Y:S01]  /*113d0*/  HSET2.LE.AND R2, R2, R223.reuse, PT ;  /* 0x000000df02027233 */ /* 0x100fe20003803000 */
[----:B------:R-:W-:Y:S01]  /*113e0*/  PRMT R3, R6, 0x5410, R3 ;  /* 0x0000541006037816 */ /* 0x000fe20000000003 */
[----:B------:R-:W-:Y:S01]  /*113f0*/  HMMA.16816.F32.BF16 R64, R8, R40, R244 ;  /* 0x000000280840723c */ /* 0x000fe200000418f4 */
[----:B------:R-:W-:Y:S02]  /*11400*/  PRMT R7, R7, 0x5410, R5 ;  /* 0x0000541007077816 */ /* 0x000fe40000000005 */
[----:B------:R-:W-:Y:S01]  /*11410*/  PRMT R0, R12, 0x5410, R0 ;  /* 0x000054100c007816 */ /* 0x000fe20000000000 */
[----:B------:R-:W-:Y:S01]  /*11420*/  HSET2.LE.AND R3, R3, R223, PT ;  /* 0x000000df03037233 */ /* 0x000fe20003803000 */
[----:B------:R-:W-:-:S03]  /*11430*/  LOP3.LUT R5, R158, R2, RZ, 0xc0, !PT ;  /* 0x000000029e057212 */ /* 0x000fc600078ec0ff */
[----:B------:R-:W-:Y:S01]  /*11440*/  HMMA.16816.F32.BF16 R60, R8, R42, R60 ;  /* 0x0000002a083c723c */ /* 0x000fe2000004183c */
[----:B------:R-:W-:-:S07]  /*11450*/  LOP3.LUT R2, R37, R234, R52, 0x96, !PT ;  /* 0x000000ea25027212 */ /* 0x000fce00078e9634 */
[C---:B------:R-:W-:Y:S01]  /*11460*/  HMMA.16816.F32.BF16 R40, R8.reuse, R24, R144 ;  /* 0x000000180828723c */ /* 0x040fe20000041890 */
[----:B------:R-:W-:Y:S01]  /*11470*/  HSET2.LE.AND R0, R0, R223, PT ;  /* 0x000000df00007233 */ /* 0x000fe20003803000 */
[----:B------:R-:W-:Y:S01]  /*11480*/  LOP3.LUT R6, R157, R3, RZ, 0xc0, !PT ;  /* 0x000000039d067212 */ /* 0x000fe200078ec0ff */
[----:B------:R-:W1:Y:S05]  /*11490*/  LDSM.16.MT88.4 R24, [R188+0xa400] ;  /* 0x00a40000bc18783b */ /* 0x000e6a0000004200 */
[----:B------:R-:W-:Y:S01]  /*114a0*/  HMMA.16816.F32.BF16 R136, R8, R14, R176 ;  /* 0x0000000e0888723c */ /* 0x000fe200000418b0 */
[----:B------:R-:W-:-:S06]  /*114b0*/  IMAD.WIDE.U32 R2, R2, -0x2daee0ad, RZ ;  /* 0xd2511f5302027825 */ /* 0x000fcc00078e00ff */
[----:B------:R-:W-:Y:S01]  /*114c0*/  IMAD.MOV.U32 R176, RZ, RZ, R251 ;  /* 0x000000ffffb07224 */ /* 0x000fe200078e00fb */
[----:B------:R-:W-:Y:S01]  /*114d0*/  HMMA.16816.F32.BF16 R144, R8, R18, R168 ;  /* 0x000000120890723c */ /* 0x000fe200000418a8 */
[----:B------:R-:W-:Y:S02]  /*114e0*/  IMAD.MOV.U32 R177, RZ, RZ, R250 ;  /* 0x000000ffffb17224 */ /* 0x000fe400078e00fa */
[----:B------:R-:W-:Y:S02]  /*114f0*/  IMAD.MOV.U32 R178, RZ, RZ, R108 ;  /* 0x000000ffffb27224 */ /* 0x000fe400078e006c */
[----:B------:R-:W-:-:S03]  /*11500*/  IMAD.MOV.U32 R179, RZ, RZ, R109 ;  /* 0x000000ffffb37224 */ /* 0x000fc600078e006d */
[----:B------:R-:W-:Y:S01]  /*11510*/  HMMA.16816.F32.BF16 R72, R8, R44, R172 ;  /* 0x0000002c0848723c */ /* 0x000fe200000418ac */
[----:B------:R-:W-:Y:S01]  /*11520*/  IMAD.MOV.U32 R168, RZ, RZ, R219 ;  /* 0x000000ffffa87224 */ /* 0x000fe200078e00db */
[----:B------:R-:W-:Y:S01]  /*11530*/  LOP3.LUT R4, R159, R0, RZ, 0xc0, !PT ;  /* 0x000000009f047212 */ /* 0x000fe200078ec0ff */
[----:B------:R-:W-:-:S05]  /*11540*/  IMAD.MOV.U32 R169, RZ, RZ, R218 ;  /* 0x000000ffffa97224 */ /* 0x000fca00078e00da */
[----:B------:R-:W-:Y:S01]  /*11550*/  HMMA.16816.F32.BF16 R68, R8, R46, R240 ;  /* 0x0000002e0844723c */ /* 0x000fe200000418f0 */
[----:B------:R-:W-:Y:S01]  /*11560*/  IMAD.MOV.U32 R170, RZ, RZ, R217 ;  /* 0x000000ffffaa7224 */ /* 0x000fe200078e00d9 */
[----:B------:R-:W-:Y:S01]  /*11570*/  LDSM.16.MT88.4 R44, [R190+0xa400] ;  /* 0x00a40000be2c783b */ /* 0x000fe20000004200 */
[----:B------:R-:W-:Y:S01]  /*11580*/  IMAD.MOV.U32 R171, RZ, RZ, R216 ;  /* 0x000000ffffab7224 */ /* 0x000fe200078e00d8 */
[----:B------:R-:W-:-:S04]  /*11590*/  LOP3.LUT R0, R3, R252, R38, 0x96, !PT ;  /* 0x000000fc03007212 */ /* 0x000fc800078e9626 */
[C---:B------:R-:W-:Y:S01]  /*115a0*/  HMMA.16816.F32.BF16 R140, R8.reuse, R16, R140 ;  /* 0x00000010088c723c */ /* 0x040fe2000004188c */
[----:B------:R-:W3:Y:S01]  /*115b0*/  LDSM.16.MT88.4 R16, [R190+0x9400] ;  /* 0x00940000be10783b */ /* 0x000ee20000004200 */
[----:B------:R-:W-:Y:S01]  /*115c0*/  SHF.R.U32.HI R12, RZ, 0x18, R2 ;  /* 0x00000018ff0c7819 */ /* 0x000fe20000011602 */
[----:B------:R-:W-:Y:S02]  /*115d0*/  HSET2.LE.AND R7, R7, R223, PT ;  /* 0x000000df07077233 */ /* 0x000fe40003803000 */
[----:B------:R-:W4:Y:S03]  /*115e0*/  LDL.LU R251, [R1+0x244] ;  /* 0x0002440001fb7983 */ /* 0x000f260000300800 */
[C---:B------:R-:W-:Y:S01]  /*115f0*/  HMMA.16816.F32.BF16 R152, R8.reuse, R56, R176 ;  /* 0x000000380898723c */ /* 0x040fe200000418b0 */
[----:B------:R-:W-:Y:S01]  /*11600*/  LOP3.LUT R3, R2, 0xffff, RZ, 0xc0, !PT ;  /* 0x0000ffff02037812 */ /* 0x000fe200078ec0ff */
[----:B------:R-:W2:Y:S06]  /*11610*/  LDL.LU R250, [R1+0x240] ;  /* 0x0002400001fa7983 */ /* 0x000eac0000300800 */
[----:B------:R-:W-:Y:S01]  /*11620*/  HMMA.16816.F32.BF16 R148, R8, R58, R168 ;  /* 0x0000003a0894723c */ /* 0x000fe200000418a8 */
[----:B------:R-:W1:Y:S01]  /*11630*/  LDSM.16.MT88.4 R56, [R190+0xb400] ;  /* 0x00b40000be38783b */ /* 0x000e620000004200 */
[----:B------:R-:W-:-:S02]  /*11640*/  LOP3.LUT R14, R0, 0xff, RZ, 0xc0, !PT ;  /* 0x000000ff000e7812 */ /* 0x000fc400078ec0ff */
[--C-:B------:R-:W-:Y:S01]  /*11650*/  SHF.R.U32.HI R13, RZ, 0x18, R0.reuse ;  /* 0x00000018ff0d7819 */ /* 0x100fe20000011600 */
[----:B------:R1:W5:Y:S02]  /*11660*/  LDL.LU R108, [R1+0x23c] ;  /* 0x00023c00016c7983 */ /* 0x0003640000300800 */
[----:B------:R-:W-:Y:S02]  /*11670*/  LOP3.LUT R8, R0, 0xffff, RZ, 0xc0, !PT ;  /* 0x0000ffff00087812 */ /* 0x000fe400078ec0ff */
[----:B------:R-:W-:Y:S01]  /*11680*/  SHF.R.U32.HI R9, RZ, 0x10, R0 ;  /* 0x00000010ff097819 */ /* 0x000fe20000011600 */
[----:B------:R1:W5:Y:S01]  /*11690*/  LDL.LU R109, [R1+0x238] ;  /* 0x00023800016d7983 */ /* 0x0003620000300800 */
[----:B------:R-:W-:Y:S02]  /*116a0*/  LOP3.LUT R10, R2, 0xff, RZ, 0xc0, !PT ;  /* 0x000000ff020a7812 */ /* 0x000fe400078ec0ff */
[----:B------:R-:W-:Y:S01]  /*116b0*/  SHF.R.U32.HI R0, RZ, 0x8, R3 ;  /* 0x00000008ff007819 */ /* 0x000fe20000011603 */
[----:B------:R1:W5:Y:S01]  /*116c0*/  LDL.LU R219, [R1+0x234] ;  /* 0x0002340001db7983 */ /* 0x0003620000300800 */
[----:B------:R-:W-:-:S02]  /*116d0*/  SHF.R.U32.HI R3, RZ, 0x8, R8 ;  /* 0x00000008ff037819 */ /* 0x000fc40000011608 */
[----:B------:R-:W-:Y:S01]  /*116e0*/  LOP3.LUT R8, R9, 0xff, RZ, 0xc0, !PT ;  /* 0x000000ff09087812 */ /* 0x000fe200078ec0ff */
[----:B------:R1:W5:Y:S01]  /*116f0*/  LDL.LU R218, [R1+0x230] ;  /* 0x0002300001da7983 */ /* 0x0003620000300800 */
[----:B------:R-:W-:Y:S02]  /*11700*/  PRMT R9, R10, 0x5410, R0 ;  /* 0x000054100a097816 */ /* 0x000fe40000000000 */
[----:B------:R-:W-:Y:S01]  /*11710*/  PRMT R0, R14, 0x5410, R3 ;  /* 0x000054100e007816 */ /* 0x000fe20000000003 */
[----:B------:R2:W5:Y:S01]  /*11720*/  LDL.LU R217, [R1+0x22c] ;  /* 0x00022c0001d97983 */ /* 0x0005620000300800 */
[----:B------:R-:W-:-:S03]  /*11730*/  SHF.R.U32.HI R11, RZ, 0x10, R2 ;  /* 0x00000010ff0b7819 */ /* 0x000fc60000011602 */
[--C-:B------:R-:W-:Y:S01]  /*11740*/  HSET2.LE.AND R0, R0, R223.reuse, PT ;  /* 0x000000df00007233 */ /* 0x100fe20003803000 */
[----:B------:R-:W-:Y:S01]  /*11750*/  PRMT R2, R8, 0x5410, R13 ;  /* 0x0000541008027816 */ /* 0x000fe2000000000d */
[----:B------:R-:W-:Y:S01]  /*11760*/  LDSM.16.MT88.4 R36, [R190+0xb800] ;  /* 0x00b80000be24783b */ /* 0x000fe20000004200 */
[----:B------:R-:W-:Y:S02]  /*11770*/  LOP3.LUT R11, R11, 0xff, RZ, 0xc0, !PT ;  /* 0x000000ff0b0b7812 */ /* 0x000fe400078ec0ff */
[----:B------:R-:W-:Y:S02]  /*11780*/  LOP3.LUT R8, R212, R0, RZ, 0xc0, !PT ;  /* 0x00000000d4087212 */ /* 0x000fe400078ec0ff */
[----:B------:R-:W-:Y:S01]  /*11790*/  LOP3.LUT R7, R156, R7, RZ, 0xc0, !PT ;  /* 0x000000079c077212 */ /* 0x000fe200078ec0ff */
[--C-:B------:R-:W-:Y:S01]  /*117a0*/  HSET2.LE.AND R3, R9, R223.reuse, PT ;  /* 0x000000df09037233 */ /* 0x100fe20003803000 */
[----:B------:R-:W-:Y:S01]  /*117b0*/  LOP3.LUT R0, R186, R181, RZ, 0x3c, !PT ;  /* 0x000000b5ba007212 */ /* 0x000fe200078e3cff */
[--C-:B------:R-:W-:Y:S01]  /*117c0*/  HSET2.LE.AND R2, R2, R223.reuse, PT ;  /* 0x000000df02027233 */ /* 0x100fe20003803000 */
[----:B------:R-:W-:Y:S01]  /*117d0*/  PRMT R11, R11, 0x5410, R12 ;  /* 0x000054100b0b7816 */ /* 0x000fe2000000000c */
[----:B------:R2:W5:Y:S02]  /*117e0*/  LDL.LU R216, [R1+0x228] ;  /* 0x0002280001d87983 */ /* 0x0005640000300800 */
[----:B------:R-:W-:Y:S01]  /*117f0*/  IMAD.WIDE.U32 R12, R0, -0x326172a9, RZ ;  /* 0xcd9e8d57000c7825 */ /* 0x000fe200078e00ff */
[----:B------:R-:W-:Y:S01]  /*11800*/  LOP3.LUT R9, R211, R2, RZ, 0xc0, !PT ;  /* 0x00000002d3097212 */ /* 0x000fe200078ec0ff */
[----:B------:R-:W-:Y:S01]  /*11810*/  HSET2.LE.AND R11, R11, R223, PT ;  /* 0x000000df0b0b7233 */ /* 0x000fe20003803000 */
[----:B-1----:R-:W-:Y:S01]  /*11820*/  HMMA.16816.F32.BF16 R160, R4, R24, R104 ;  /* 0x0000001804a0723c */ /* 0x002fe20000041868 */
[----:B------:R-:W-:Y:S01]  /*11830*/  LOP3.LUT R10, R210, R3, RZ, 0xc0, !PT ;  /* 0x00000003d20a7212 */ /* 0x000fe200078ec0ff */
[----:B------:R1:W5:Y:S01]  /*11840*/  LDL.LU R212, [R1+0x224] ;  /* 0x0002240001d47983 */ /* 0x0003620000300800 */
[----:B------:R-:W-:-:S02]  /*11850*/  LOP3.LUT R2, R13, R198, R54, 0x96, !PT ;  /* 0x000000c60d027212 */ /* 0x000fc400078e9636 */
[----:B------:R-:W-:Y:S01]  /*11860*/  LOP3.LUT R0, R249, R195, R12, 0x96, !PT ;  /* 0x000000c3f9007212 */ /* 0x000fe200078e960c */
[----:B------:R1:W5:Y:S02]  /*11870*/  LDL.LU R211, [R1+0x220] ;  /* 0x0002200001d37983 */ /* 0x0003640000300800 */
[C---:B------:R-:W-:Y:S01]  /*11880*/  HMMA.16816.F32.BF16 R124, R4.reuse, R20, R124 ;  /* 0x00000014047c723c */ /* 0x040fe2000004187c */
[----:B------:R-:W-:Y:S01]  /*11890*/  IMAD.WIDE.U32 R2, R2, -0x2daee0ad, RZ ;  /* 0xd2511f5302027825 */ /* 0x000fe200078e00ff */
[----:B------:R-:W-:Y:S01]  /*118a0*/  LOP3.LUT R11, R209, R11, RZ, 0xc0, !PT ;  /* 0x0000000bd10b7212 */ /* 0x000fe200078ec0ff */
[----:B------:R1:W5:Y:S05]  /*118b0*/  LDL.LU R210, [R1+0x21c] ;  /* 0x00021c0001d27983 */ /* 0x00036a0000300800 */
[C---:B------:R-:W-:Y:S01]  /*118c0*/  HMMA.16816.F32.BF16 R120, R4.reuse, R22, R120 ;  /* 0x000000160478723c */ /* 0x040fe20000041878 */
[----:B------:R-:W-:Y:S01]  /*118d0*/  LOP3.LUT R3, R3, R193, R110, 0x96, !PT ;  /* 0x000000c103037212 */ /* 0x000fe200078e966e */
[----:B------:R1:W5:Y:S04]  /*118e0*/  LDL.LU R209, [R1+0x218] ;  /* 0x0002180001d17983 */ /* 0x0003680000300800 */
[----:B------:R-:W-:Y:S02]  /*118f0*/  LDSM.16.MT88.4 R52, [R188+0x9800] ;  /* 0x00980000bc34783b */ /* 0x000fe40000004200 */
[C---:B---3--:R-:W-:Y:S08]  /*11900*/  HMMA.16816.F32.BF16 R128, R4.reuse, R16, R128 ;  /* 0x000000100480723c */ /* 0x048ff00000041880 */
        /* <DEDUP_REMOVED lines=8> */
[----:B------:R-:W-:Y:S01]  /*11990*/  IMAD.WIDE.U32 R4, R0, -0x2daee0ad, RZ ;  /* 0xd2511f5300047825 */ /* 0x000fe200078e00ff */
[----:B------:R-:W-:Y:S04]  /*119a0*/  HMMA.16816.F32.BF16 R80, R8, R24, R40 ;  /* 0x000000180850723c */ /* 0x000fe80000041828 */
[----:B------:R-:W-:Y:S01]  /*119b0*/  LOP3.LUT R0, R5, R192, R2, 0x96, !PT ;  /* 0x000000c005007212 */ /* 0x000fe200078e9602 */
[----:B------:R-:W-:-:S04]  /*119c0*/  IMAD.WIDE.U32 R2, R3, -0x326172a9, RZ ;  /* 0xcd9e8d5703027825 */ /* 0x000fc800078e00ff */
[----:B------:R-:W-:Y:S01]  /*119d0*/  IMAD.WIDE.U32 R40, R0, -0x326172a9, RZ ;  /* 0xcd9e8d5700287825 */ /* 0x000fe200078e00ff */
[----:B------:R-:W-:-:S04]  /*119e0*/  LOP3.LUT R3, R3, R191, R248, 0x96, !PT ;  /* 0x000000bf03037212 */ /* 0x000fc800078e96f8 */
[----:B------:R-:W-:Y:S01]  /*119f0*/  LOP3.LUT R0, R41, R189, R2, 0x96, !PT ;  /* 0x000000bd29007212 */ /* 0x000fe200078e9602 */
[----:B------:R-:W-:Y:S01]  /*11a00*/  HMMA.16816.F32.BF16 R76, R8, R26, R76 ;  /* 0x0000001a084c723c */ /* 0x000fe2000004184c */
[----:B------:R-:W-:-:S06]  /*11a10*/  IMAD.WIDE.U32 R2, R3, -0x2daee0ad, RZ ;  /* 0xd2511f5303027825 */ /* 0x000fcc00078e00ff */
[----:B------:R-:W-:Y:S01]  /*11a20*/  IMAD.WIDE.U32 R26, R0, -0x2daee0ad, RZ ;  /* 0xd2511f53001a7825 */ /* 0x000fe200078e00ff */
[----:B------:R-:W-:-:S04]  /*11a30*/  LOP3.LUT R0, R3, R224, R4, 0x96, !PT ;  /* 0x000000e003007212 */ /* 0x000fc800078e9604 */
[----:B------:R-:W-:Y:S01]  /*11a40*/  LOP3.LUT R2, R27, R231, R2, 0x96, !PT ;  /* 0x000000e71b027212 */ /* 0x000fe200078e9602 */
[----:B------:R-:W-:-:S04]  /*11a50*/  IMAD.WIDE.U32 R24, R0, -0x326172a9, RZ ;  /* 0xcd9e8d5700187825 */ /* 0x000fc800078e00ff */
[----:B------:R-:W-:Y:S01]  /*11a60*/  IMAD.WIDE.U32 R2, R2, -0x326172a9, RZ ;  /* 0xcd9e8d5702027825 */ /* 0x000fe200078e00ff */
[----:B------:R-:W-:Y:S04]  /*11a70*/  HMMA.16816.F32.BF16 R88, R8, R16, R64 ;  /* 0x000000100858723c */ /* 0x000fe80000041840 */
[----:B------:R-:W-:Y:S02]  /*11a80*/  LOP3.LUT R0, R3, R232, R24, 0x96, !PT ;  /* 0x000000e803007212 */ /* 0x000fe400078e9618 */
[C---:B------:R-:W-:Y:S02]  /*11a90*/  LOP3.LUT R3, R2.reuse, 0xffff, RZ, 0xc0, !PT ;  /* 0x0000ffff02037812 */ /* 0x040fe400078ec0ff */
[----:B------:R-:W-:Y:S02]  /*11aa0*/  SHF.R.U32.HI R4, RZ, 0x10, R2 ;  /* 0x00000010ff047819 */ /* 0x000fe40000011602 */
[----:B------:R-:W-:-:S02]  /*11ab0*/  LOP3.LUT R16, R2, 0xff, RZ, 0xc0, !PT ;  /* 0x000000ff02107812 */ /* 0x000fc400078ec0ff */
[----:B------:R-:W-:Y:S02]  /*11ac0*/  SHF.R.U32.HI R15, RZ, 0x18, R2 ;  /* 0x00000018ff0f7819 */ /* 0x000fe40000011602 */
[----:B------:R-:W-:Y:S02]  /*11ad0*/  SHF.R.U32.HI R6, RZ, 0x8, R3 ;  /* 0x00000008ff067819 */ /* 0x000fe40000011603 */
[----:B------:R-:W-:Y:S02]  /*11ae0*/  LOP3.LUT R2, R0, 0xffff, RZ, 0xc0, !PT ;  /* 0x0000ffff00027812 */ /* 0x000fe400078ec0ff */
[----:B------:R-:W-:Y:S02]  /*11af0*/  SHF.R.U32.HI R3, RZ, 0x10, R0 ;  /* 0x00000010ff037819 */ /* 0x000fe40000011600 */
[----:B------:R-:W-:Y:S02]  /*11b00*/  LOP3.LUT R5, R4, 0xff, RZ, 0xc0, !PT ;  /* 0x000000ff04057812 */ /* 0x000fe400078ec0ff */
[----:B------:R-:W-:-:S02]  /*11b10*/  SHF.R.U32.HI R4, RZ, 0x8, R2 ;  /* 0x00000008ff047819 */ /* 0x000fc40000011602 */
[----:B------:R-:W-:Y:S02]  /*11b20*/  LOP3.LUT R2, R3, 0xff, RZ, 0xc0, !PT ;  /* 0x000000ff03027812 */ /* 0x000fe400078ec0ff */
[----:B------:R-:W-:Y:S02]  /*11b30*/  LOP3.LUT R14, R0, 0xff, RZ, 0xc0, !PT ;  /* 0x000000ff000e7812 */ /* 0x000fe400078ec0ff */
[----:B------:R-:W-:Y:S02]  /*11b40*/  SHF.R.U32.HI R7, RZ, 0x18, R0 ;  /* 0x00000018ff077819 */ /* 0x000fe40000011600 */
[----:B------:R-:W-:Y:S02]  /*11b50*/  PRMT R3, R5, 0x5410, R15 ;  /* 0x0000541005037816 */ /* 0x000fe4000000000f */
[----:B------:R-:W-:Y:S02]  /*11b60*/  PRMT R0, R16, 0x5410, R6 ;  /* 0x0000541010007816 */ /* 0x000fe40000000006 */
[----:B------:R-:W-:Y:S01]  /*11b70*/  PRMT R5, R2, 0x5410, R7 ;  /* 0x0000541002057816 */ /* 0x000fe20000000007 */
[--C-:B------:R-:W-:Y:S01]  /*11b80*/  HSET2.LE.AND R2, R3, R223.reuse, PT ;  /* 0x000000df03027233 */ /* 0x100fe20003803000 */
[----:B------:R-:W-:Y:S01]  /*11b90*/  PRMT R4, R14, 0x5410, R4 ;  /* 0x000054100e047816 */ /* 0x000fe20000000004 */
[----:B------:R-:W-:-:S03]  /*11ba0*/  HSET2.LE.AND R0, R0, R223, PT ;  /* 0x000000df00007233 */ /* 0x000fc60003803000 */
[----:B------:R-:W-:Y:S01]  /*11bb0*/  LOP3.LUT R7, R185, R2, RZ, 0xc0, !PT ;  /* 0x00000002b9077212 */ /* 0x000fe200078ec0ff */
[--C-:B------:R-:W-:Y:S01]  /*11bc0*/  HSET2.LE.AND R3, R4, R223.reuse, PT ;  /* 0x000000df04037233 */ /* 0x100fe20003803000 */
[----:B------:R-:W-:Y:S02]  /*11bd0*/  LOP3.LUT R6, R187, R0, RZ, 0xc0, !PT ;  /* 0x00000000bb067212 */ /* 0x000fe400078ec0ff */
[----:B------:R-:W-:Y:S01]  /*11be0*/  LOP3.LUT R2, R13, R198, R206, 0x96, !PT ;  /* 0x000000c60d027212 */ /* 0x000fe200078e96ce */
[C---:B------:R-:W-:Y:S01]  /*11bf0*/  HMMA.16816.F32.BF16 R100, R8.reuse, R20, R72 ;  /* 0x000000140864723c */ /* 0x040fe20000041848 */
[----:B------:R-:W-:Y:S01]  /*11c00*/  LOP3.LUT R0, R215, R195, R12, 0x96, !PT ;  /* 0x000000c3d7007212 */ /* 0x000fe200078e960c */
[----:B------:R1:W5:Y:S01]  /*11c10*/  LDL.LU.64 R206, [R1+0x210] ;  /* 0x0002100001ce7983 */ /* 0x0003620000300a00 */
[----:B------:R-:W-:Y:S01]  /*11c20*/  LOP3.LUT R4, R199, R3, RZ, 0xc0, !PT ;  /* 0x00000003c7047212 */ /* 0x000fe200078ec0ff */
[----:B------:R-:W-:Y:S02]  /*11c30*/  IMAD.WIDE.U32 R2, R2, -0x2daee0ad, RZ ;  /* 0xd2511f5302027825 */ /* 0x000fe400078e00ff */
[----:B------:R1:W5:Y:S02]  /*11c40*/  LDL.LU R198, [R1+0x20c] ;  /* 0x00020c0001c67983 */ /* 0x0003640000300800 */
[C---:B------:R-:W-:Y:S01]  /*11c50*/  HMMA.16816.F32.BF16 R84, R8.reuse, R18, R60 ;  /* 0x000000120854723c */ /* 0x040fe2000004183c */
[----:B------:R-:W-:Y:S01]  /*11c60*/  LOP3.LUT R3, R3, R193, R204, 0x96, !PT ;  /* 0x000000c103037212 */ /* 0x000fe200078e96cc */
[----:B------:R1:W5:Y:S04]  /*11c70*/  LDL.LU R195, [R1+0x208] ;  /* 0x0002080001c37983 */ /* 0x0003680000300800 */
[----:B------:R1:W5:Y:S02]  /*11c80*/  LDL.LU.64 R204, [R1+0x200] ;  /* 0x0002000001cc7983 */ /* 0x0003640000300a00 */
[C---:B------:R-:W-:Y:S02]  /*11c90*/  HMMA.16816.F32.BF16 R60, R8.reuse, R48, R140 ;  /* 0x00000030083c723c */ /* 0x040fe4000004188c */
[----:B------:R1:W5:Y:S04]  /*11ca0*/  LDL.LU R193, [R1+0x1f8] ;  /* 0x0001f80001c17983 */ /* 0x0003680000300800 */
[----:B------:R-:W-:Y:S02]  /*11cb0*/  LDSM.16.MT88.4 R16, [R190+0xa800] ;  /* 0x00a80000be10783b */ /* 0x000fe40000004200 */
[C---:B------:R-:W-:Y:S02]  /*11cc0*/  HMMA.16816.F32.BF16 R72, R8.reuse, R50, R144 ;  /* 0x000000320848723c */ /* 0x040fe40000041890 */
[----:B------:R-:W-:Y:S06]  /*11cd0*/  LDSM.16.MT88.4 R12, [R188+0xb800] ;  /* 0x00b80000bc0c783b */ /* 0x000fec0000004200 */
[C---:B------:R-:W-:Y:S01]  /*11ce0*/  HMMA.16816.F32.BF16 R92, R8.reuse, R22, R68 ;  /* 0x00000016085c723c */ /* 0x040fe20000041844 */
[----:B------:R-:W-:Y:S07]  /*11cf0*/  LDSM.16.MT88.4 R20, [R188+0xa800] ;  /* 0x00a80000bc14783b */ /* 0x000fee0000004200 */
[C---:B------:R-:W-:Y:S01]  /*11d00*/  HMMA.16816.F32.BF16 R64, R8.reuse, R46, R136 ;  /* 0x0000002e0840723c */ /* 0x040fe20000041888 */
[----:B------:R-:W-:Y:S01]  /*11d10*/  HSET2.LE.AND R5, R5, R223, PT ;  /* 0x000000df05057233 */ /* 0x000fe20003803000 */
[----:B------:R-:W-:Y:S06]  /*11d20*/  LDSM.16.MT88.4 R144, [R190+0xac00] ;  /* 0x00ac0000be90783b */ /* 0x000fec0000004200 */
[C---:B------:R-:W-:Y:S08]  /*11d30*/  HMMA.16816.F32.BF16 R48, R8.reuse, R56, R152 ;  /* 0x000000380830723c */ /* 0x040ff00000041898 */
[----:B------:R-:W-:Y:S01]  /*11d40*/  HMMA.16816.F32.BF16 R68, R8, R44, R132 ;  /* 0x0000002c0844723c */ /* 0x000fe20000041884 */
[----:B------:R-:W3:Y:S01]  /*11d50*/  LDSM.16.MT88.4 R44, [R190+0x9800] ;  /* 0x00980000be2c783b */ /* 0x000ee20000004200 */
[----:B------:R-:W-:-:S03]  /*11d60*/  LOP3.LUT R5, R196, R5, RZ, 0xc0, !PT ;  /* 0x00000005c4057212 */ /* 0x000fc600078ec0ff */
[----:B------:R-:W-:Y:S03]  /*11d70*/  LDSM.16.MT88.4 R152, [R188+0xac00] ;  /* 0x00ac0000bc98783b */ /* 0x000fe60000004200 */
[----:B------:R-:W-:Y:S07]  /*11d80*/  HMMA.16816.F32.BF16 R56, R8, R58, R148 ;  /* 0x0000003a0838723c */ /* 0x000fee0000041894 */
[----:B------:R-:W-:-:S05]  /*11d90*/  IMAD.WIDE.U32 R8, R0, -0x2daee0ad, RZ ;  /* 0xd2511f5300087825 */ /* 0x000fca00078e00ff */
[----:B------:R-:W-:Y:S01]  /*11da0*/  LOP3.LUT R0, R9, R192, R2, 0x96, !PT ;  /* 0x000000c009007212 */ /* 0x000fe200078e9602 */
[----:B------:R-:W-:Y:S01]  /*11db0*/  IMAD.WIDE.U32 R2, R3, -0x326172a9, RZ ;  /* 0xcd9e8d5703027825 */ /* 0x000fe200078e00ff */
[----:B------:R1:W5:Y:S03]  /*11dc0*/  LDL.LU R192, [R1+0x1f4] ;  /* 0x0001f40001c07983 */ /* 0x0003660000300800 */
[----:B------:R-:W-:Y:S01]  /*11dd0*/  IMAD.WIDE.U32 R180, R0, -0x326172a9, RZ ;  /* 0xcd9e8d5700b47825 */ /* 0x000fe200078e00ff */
[----:B------:R-:W-:Y:S02]  /*11de0*/  LOP3.LUT R3, R3, R191, R214, 0x96, !PT ;  /* 0x000000bf03037212 */ /* 0x000fe400078e96d6 */
[----:B------:R1:W5:Y:S02]  /*11df0*/  LDL.LU R191, [R1+0x1f0] ;  /* 0x0001f00001bf7983 */ /* 0x0003640000300800 */
[----:B------:R-:W-:-:S02]  /*11e00*/  LOP3.LUT R0, R181, R189, R2, 0x96, !PT ;  /* 0x000000bdb5007212 */ /* 0x000fc400078e9602 */
[----:B------:R1:W5:Y:S01]  /*11e10*/  LDL.LU R189, [R1+0x1ec] ;  /* 0x0001ec0001bd7983 */ /* 0x0003620000300800 */
[----:B------:R-:W-:-:S04]  /*11e20*/  IMAD.WIDE.U32 R2, R3, -0x2daee0ad, RZ ;  /* 0xd2511f5303027825 */ /* 0x000fc800078e00ff */
[----:B------:R-:W-:Y:S01]  /*11e30*/  IMAD.WIDE.U32 R110, R0, -0x2daee0ad, RZ ;  /* 0xd2511f53006e7825 */ /* 0x000fe200078e00ff */
[----:B------:R-:W-:-:S04]  /*11e40*/  LOP3.LUT R0, R3, R224, R8, 0x96, !PT ;  /* 0x000000e003007212 */ /* 0x000fc800078e9608 */
[----:B------:R-:W-:Y:S01]  /*11e50*/  LOP3.LUT R2, R111, R231, R2, 0x96, !PT ;  /* 0x000000e76f027212 */ /* 0x000fe200078e9602 */
[----:B------:R-:W-:-:S04]  /*11e60*/  IMAD.WIDE.U32 R42, R0, -0x326172a9, RZ ;  /* 0xcd9e8d57002a7825 */ /* 0x000fc800078e00ff */
[----:B------:R-:W-:-:S05]  /*11e70*/  IMAD.WIDE.U32 R2, R2, -0x326172a9, RZ ;  /* 0xcd9e8d5702027825 */ /* 0x000fca00078e00ff */
[----:B------:R-:W-:Y:S02]  /*11e80*/  LOP3.LUT R0, R3, R232, R42, 0x96, !PT ;  /* 0x000000e803007212 */ /* 0x000fe400078e962a */
[C---:B------:R-:W-:Y:S02]  /*11e90*/  LOP3.LUT R3, R2.reuse, 0xffff, RZ, 0xc0, !PT ;  /* 0x0000ffff02037812 */ /* 0x040fe400078ec0ff */
[----:B------:R-:W-:Y:S02]  /*11ea0*/  LOP3.LUT R24, R2, 0xff, RZ, 0xc0, !PT ;  /* 0x000000ff02187812 */ /* 0x000fe400078ec0ff */
[--C-:B------:R-:W-:Y:S02]  /*11eb0*/  SHF.R.U32.HI R11, RZ, 0x10, R2.reuse ;  /* 0x00000010ff0b7819 */ /* 0x100fe40000011602 */
[----:B------:R-:W-:Y:S02]  /*11ec0*/  SHF.R.U32.HI R10, RZ, 0x18, R2 ;  /* 0x00000018ff0a7819 */ /* 0x000fe40000011602 */
[----:B------:R-:W-:-:S02]  /*11ed0*/  LOP3.LUT R2, R0, 0xffff, RZ, 0xc0, !PT ;  /* 0x0000ffff00027812 */ /* 0x000fc400078ec0ff */
[----:B------:R-:W-:Y:S02]  /*11ee0*/  SHF.R.U32.HI R3, RZ, 0x8, R3 ;  /* 0x00000008ff037819 */ /* 0x000fe40000011603 */
[----:B------:R-:W-:Y:S02]  /*11ef0*/  LOP3.LUT R11, R11, 0xff, RZ, 0xc0, !PT ;  /* 0x000000ff0b0b7812 */ /* 0x000fe400078ec0ff */
[----:B------:R-:W-:Y:S02]  /*11f00*/  SHF.R.U32.HI R8, RZ, 0x8, R2 ;  /* 0x00000008ff087819 */ /* 0x000fe40000011602 */
[----:B------:R-:W-:Y:S02]  /*11f10*/  LOP3.LUT R9, R0, 0xff, RZ, 0xc0, !PT ;  /* 0x000000ff00097812 */ /* 0x000fe400078ec0ff */
[----:B------:R-:W-:Y:S02]  /*11f20*/  PRMT R2, R24, 0x5410, R3 ;  /* 0x0000541018027816 */ /* 0x000fe40000000003 */
[----:B------:R-:W-:-:S02]  /*11f30*/  SHF.R.U32.HI R3, RZ, 0x10, R0 ;  /* 0x00000010ff037819 */ /* 0x000fc40000011600 */
[----:B------:R-:W-:Y:S02]  /*11f40*/  PRMT R11, R11, 0x5410, R10 ;  /* 0x000054100b0b7816 */ /* 0x000fe4000000000a */
[----:B------:R-:W-:Y:S02]  /*11f50*/  PRMT R8, R9, 0x5410, R8 ;  /* 0x0000541009087816 */ /* 0x000fe40000000008 */
[----:B------:R-:W-:Y:S01]  /*11f60*/  SHF.R.U32.HI R10, RZ, 0x18, R0 ;  /* 0x00000018ff0a7819 */ /* 0x000fe20000011600 */
[--C-:B------:R-:W-:Y:S01]  /*11f70*/  HSET2.LE.AND R0, R2, R223.reuse, PT ;  /* 0x000000df02007233 */ /* 0x100fe20003803000 */
[----:B------:R-:W-:Y:S01]  /*11f80*/  LOP3.LUT R9, R3, 0xff, RZ, 0xc0, !PT ;  /* 0x000000ff03097812 */ /* 0x000fe200078ec0ff */
[----:B------:R-:W-:-:S03]  /*11f90*/  HSET2.LE.AND R2, R11, R223, PT ;  /* 0x000000df0b027233 */ /* 0x000fc60003803000 */
[----:B------:R-:W-:Y:S02]  /*11fa0*/  PRMT R9, R9, 0x5410, R10 ;  /* 0x0000541009097816 */ /* 0x000fe4000000000a */
[----:B------:R-:W-:Y:S01]  /*11fb0*/  LOP3.LUT R10, R208, R0, RZ, 0xc0, !PT ;  /* 0x00000000d00a7212 */ /* 0x000fe200078ec0ff */
[----:B------:R-:W-:Y:S01]  /*11fc0*/  IMAD.MOV.U32 R208, RZ, RZ, R234 ;  /* 0x000000ffffd07224 */ /* 0x000fe200078e00ea */
[--C-:B------:R-:W-:Y:S01]  /*11fd0*/  HSET2.LE.AND R3, R8, R223.reuse, PT ;  /* 0x000000df08037233 */ /* 0x100fe20003803000 */
[----:B------:R-:W-:Y:S01]  /*11fe0*/  LOP3.LUT R11, R203, R2, RZ, 0xc0, !PT ;  /* 0x00000002cb0b7212 */ /* 0x000fe200078ec0ff */
[----:B------:R-:W-:Y:S02]  /*11ff0*/  HSET2.LE.AND R9, R9, R223, PT ;  /* 0x000000df09097233 */ /* 0x000fe40003803000 */
[----:B------:R-:W-:Y:S02]  /*12000*/  LOP3.LUT R2, R25, R208, R40, 0x96, !PT ;  /* 0x000000d019027212 */ /* 0x000fe400078e9628 */
[----:B------:R-:W-:-:S02]  /*12010*/  LOP3.LUT R8, R213, R3, RZ, 0xc0, !PT ;  /* 0x00000003d5087212 */ /* 0x000fc400078ec0ff */
[----:B------:R-:W-:Y:S01]  /*12020*/  LOP3.LUT R9, R220, R9, RZ, 0xc0, !PT ;  /* 0x00000009dc097212 */ /* 0x000fe200078ec0ff */
[----:B------:R-:W-:Y:S01]  /*12030*/  IMAD.WIDE.U32 R2, R2, -0x2daee0ad, RZ ;  /* 0xd2511f5302027825 */ /* 0x000fe200078e00ff */
[C---:B---3--:R-:W-:Y:S04]  /*12040*/  HMMA.16816.F32.BF16 R132, R4.reuse, R44, R128 ;  /* 0x0000002c0484723c */ /* 0x048fe80000041880 */
[----:B------:R-:W-:Y:S02]  /*12050*/  LOP3.LUT R0, R3, R252, R26, 0x96, !PT ;  /* 0x000000fc03007212 */ /* 0x000fe400078e961a */
[----:B------:R-:W-:Y:S02]  /*12060*/  LOP3.LUT R3, R2, 0xffff, RZ, 0xc0, !PT ;  /* 0x0000ffff02037812 */ /* 0x000fe400078ec0ff */
[C---:B------:R-:W-:Y:S08]  /*12070*/  HMMA.16816.F32.BF16 R128, R4.reuse, R46, R116 ;  /* 0x0000002e0480723c */ /* 0x040ff00000041874 */
[C---:B------:R-:W-:Y:S08]  /*12080*/  HMMA.16816.F32.BF16 R140, R4.reuse, R52, R124 ;  /* 0x00000034048c723c */ /* 0x040ff0000004187c */
[C---:B------:R-:W-:Y:S08]  /*12090*/  HMMA.16816.F32.BF16 R136, R4.reuse, R54, R120 ;  /* 0x000000360488723c */ /* 0x040ff00000041878 */
[C---:B------:R-:W-:Y:S08]  /*120a0*/  HMMA.16816.F32.BF16 R116, R4.reuse, R16, R104 ;  /* 0x000000100474723c */ /* 0x040ff00000041868 */
[C---:B------:R-:W-:Y:S01]  /*120b0*/  HMMA.16816.F32.BF16 R124, R4.reuse, R20, R160 ;  /* 0x00000014047c723c */ /* 0x040fe200000418a0 */
[----:B------:R-:W-:Y:S07]  /*120c0*/  LDSM.16.MT88.4 R160, [R190+0x9c00] ;  /* 0x009c0000bea0783b */ /* 0x000fee0000004200 */
[C---:B------:R-:W-:Y:S08]  /*120d0*/  HMMA.16816.F32.BF16 R120, R4.reuse, R22, R164 ;  /* 0x000000160478723c */ /* 0x040ff000000418a4 */
[C---:B------:R-:W-:Y:S01]  /*120e0*/  HMMA.16816.F32.BF16 R112, R4.reuse, R18, R168 ;  /* 0x000000120470723c */ /* 0x040fe200000418a8 */
[----:B------:R-:W-:Y:S07]  /*120f0*/  LDSM.16.MT88.4 R168, [R188+0x9c00] ;  /* 0x009c0000bca8783b */ /* 0x000fee0000004200 */
[C---:B------:R-:W-:Y:S08]  /*12100*/  HMMA.16816.F32.BF16 R96, R4.reuse, R12, R96 ;  /* 0x0000000c0460723c */ /* 0x040ff00000041860 */
[C---:B------:R-:W-:Y:S08]  /*12110*/  HMMA.16816.F32.BF16 R104, R4.reuse, R14, R176 ;  /* 0x0000000e0468723c */ /* 0x040ff000000418b0 */
[C---:B------:R-:W-:Y:S08]  /*12120*/  HMMA.16816.F32.BF16 R172, R4.reuse, R36, R172 ;  /* 0x0000002404ac723c */ /* 0x040ff000000418ac */
[----:B------:R-:W-:Y:S07]  /*12130*/  HMMA.16816.F32.BF16 R148, R4, R38, R156 ;  /* 0x000000260494723c */ /* 0x000fee000004189c */
[--C-:B------:R-:W-:Y:S01]  /*12140*/  SHF.R.U32.HI R5, RZ, 0x10, R2.reuse ;  /* 0x00000010ff057819 */ /* 0x100fe20000011602 */
[----:B------:R-:W-:Y:S01]  /*12150*/  HMMA.16816.F32.BF16 R60, R8, R12, R60 ;  /* 0x0000000c083c723c */ /* 0x000fe2000004183c */
[----:B------:R-:W-:-:S02]  /*12160*/  SHF.R.U32.HI R6, RZ, 0x18, R2 ;  /* 0x00000018ff067819 */ /* 0x000fc40000011602 */
[----:B------:R-:W-:Y:S02]  /*12170*/  SHF.R.U32.HI R4, RZ, 0x8, R3 ;  /* 0x00000008ff047819 */ /* 0x000fe40000011603 */
[----:B------:R-:W-:Y:S02]  /*12180*/  LOP3.LUT R3, R5, 0xff, RZ, 0xc0, !PT ;  /* 0x000000ff05037812 */ /* 0x000fe400078ec0ff */
[----:B------:R-:W-:Y:S02]  /*12190*/  LOP3.LUT R12, R2, 0xff, RZ, 0xc0, !PT ;  /* 0x000000ff020c7812 */ /* 0x000fe400078ec0ff */
[----:B------:R-:W-:Y:S02]  /*121a0*/  LOP3.LUT R2, R0, 0xffff, RZ, 0xc0, !PT ;  /* 0x0000ffff00027812 */ /* 0x000fe400078ec0ff */
[----:B------:R-:W-:Y:S02]  /*121b0*/  PRMT R3, R3, 0x5410, R6 ;  /* 0x0000541003037816 */ /* 0x000fe40000000006 */
[----:B------:R-:W-:-:S02]  /*121c0*/  SHF.R.U32.HI R5, RZ, 0x8, R2 ;  /* 0x00000008ff057819 */ /* 0x000fc40000011602 */
[----:B------:R-:W-:Y:S02]  /*121d0*/  SHF.R.U32.HI R2, RZ, 0x10, R0 ;  /* 0x00000010ff027819 */ /* 0x000fe40000011600 */
[----:B------:R-:W-:Y:S02]  /*121e0*/  LOP3.LUT R7, R0, 0xff, RZ, 0xc0, !PT ;  /* 0x000000ff00077812 */ /* 0x000fe400078ec0ff */
[----:B------:R-:W-:Y:S02]  /*121f0*/  PRMT R12, R12, 0x5410, R4 ;  /* 0x000054100c0c7816 */ /* 0x000fe40000000004 */
[----:B------:R-:W-:Y:S01]  /*12200*/  LOP3.LUT R4, R2, 0xff, RZ, 0xc0, !PT ;  /* 0x000000ff02047812 */ /* 0x000fe200078ec0ff */
[----:B------:R-:W-:Y:S01]  /*12210*/  HSET2.LE.AND R2, R3, R223, PT ;  /* 0x000000df03027233 */ /* 0x000fe20003803000 */
[----:B------:R-:W-:Y:S01]  /*12220*/  PRMT R5, R7, 0x5410, R5 ;  /* 0x0000541007057816 */ /* 0x000fe20000000005 */
[----:B------:R-:W-:Y:S01]  /*12230*/  HMMA.16816.F32.BF16 R156, R8, R20, R80 ;  /* 0x00000014089c723c */ /* 0x000fe20000041850 */
[----:B------:R-:W3:Y:S01]  /*12240*/  LDSM.16.MT88.4 R80, [R188+0xbc00] ;  /* 0x00bc0000bc50783b */ /* 0x000ee20000004200 */
[----:B------:R-:W-:-:S02]  /*12250*/  SHF.R.U32.HI R6, RZ, 0x18, R0 ;  /* 0x00000018ff067819 */ /* 0x000fc40000011600 */
[----:B------:R-:W-:-:S04]  /*12260*/  HSET2.LE.AND R3, R5, R223, PT ;  /* 0x000000df05037233 */ /* 0x000fc80003803000 */
[----:B------:R-:W-:Y:S01]  /*12270*/  HMMA.16816.F32.BF16 R100, R8, R52, R100 ;  /* 0x000000340864723c */ /* 0x000fe20000041864 */
[----:B------:R-:W-:Y:S01]  /*12280*/  HSET2.LE.AND R0, R12, R223, PT ;  /* 0x000000df0c007233 */ /* 0x000fe20003803000 */
[----:B------:R-:W-:-:S06]  /*12290*/  PRMT R4, R4, 0x5410, R6 ;  /* 0x0000541004047816 */ /* 0x000fcc0000000006 */
[C---:B------:R-:W-:Y:S07]  /*122a0*/  HMMA.16816.F32.BF16 R52, R8.reuse, R54, R92 ;  /* 0x000000360834723c */ /* 0x040fee000004185c */
[----:B------:R-:W-:Y:S01]  /*122b0*/  LOP3.LUT R95, R184, R2, RZ, 0xc0, !PT ;  /* 0x00000002b85f7212 */ /* 0x000fe200078ec0ff */
[----:B------:R-:W-:Y:S01]  /*122c0*/  HMMA.16816.F32.BF16 R68, R8, R16, R68 ;  /* 0x000000100844723c */ /* 0x000fe20000041844 */
[----:B------:R-:W-:Y:S02]  /*122d0*/  LOP3.LUT R2, R43, R208, R180, 0x96, !PT ;  /* 0x000000d02b027212 */ /* 0x000fe400078e96b4 */
[----:B------:R-:W-:-:S05]  /*122e0*/  LOP3.LUT R92, R202, R3, RZ, 0xc0, !PT ;  /* 0x00000003ca5c7212 */ /* 0x000fca00078ec0ff */
[----:B------:R-:W-:Y:S01]  /*122f0*/  HMMA.16816.F32.BF16 R64, R8, R18, R64 ;  /* 0x000000120840723c */ /* 0x000fe20000041840 */
[----:B------:R-:W-:Y:S01]  /*12300*/  IMAD.WIDE.U32 R2, R2, -0x2daee0ad, RZ ;  /* 0xd2511f5302027825 */ /* 0x000fe200078e00ff */
[----:B------:R-:W-:-:S06]  /*12310*/  HSET2.LE.AND R4, R4, R223, PT ;  /* 0x000000df04047233 */ /* 0x000fcc0003803000 */
[C---:B------:R-:W-:Y:S01]  /*12320*/  HMMA.16816.F32.BF16 R16, R8.reuse, R14, R72 ;  /* 0x0000000e0810723c */ /* 0x040fe20000041848 */
[----:B------:R-:W1:Y:S01]  /*12330*/  LDSM.16.MT88.4 R12, [R190+0xbc00] ;  /* 0x00bc0000be0c783b */ /* 0x000e620000004200 */
[----:B------:R-:W-:Y:S02]  /*12340*/  LOP3.LUT R94, R200, R0, RZ, 0xc0, !PT ;  /* 0x00000000c85e7212 */ /* 0x000fe400078ec0ff */
[----:B------:R-:W-:Y:S02]  /*12350*/  LOP3.LUT R0, R3, R252, R110, 0x96, !PT ;  /* 0x000000fc03007212 */ /* 0x000fe400078e966e */
[----:B------:R-:W-:Y:S02]  /*12360*/  LOP3.LUT R3, R2, 0xffff, RZ, 0xc0, !PT ;  /* 0x0000ffff02037812 */ /* 0x000fe400078ec0ff */
[----:B------:R-:W-:Y:S01]  /*12370*/  HMMA.16816.F32.BF16 R164, R8, R44, R88 ;  /* 0x0000002c08a4723c */ /* 0x000fe20000041858 */
[----:B------:R-:W-:Y:S02]  /*12380*/  LOP3.LUT R93, R201, R4, RZ, 0xc0, !PT ;  /* 0x00000004c95d7212 */ /* 0x000fe400078ec0ff */
[----:B------:R-:W-:-:S02]  /*12390*/  SHF.R.U32.HI R4, RZ, 0x10, R2 ;  /* 0x00000010ff047819 */ /* 0x000fc40000011602 */
[----:B------:R-:W-:-:S03]  /*123a0*/  SHF.R.U32.HI R7, RZ, 0x18, R2 ;  /* 0x00000018ff077819 */ /* 0x000fc60000011602 */
[----:B------:R-:W-:Y:S01]  /*123b0*/  HMMA.16816.F32.BF16 R84, R8, R46, R84 ;  /* 0x0000002e0854723c */ /* 0x000fe20000041854 */
[----:B------:R-:W-:Y:S02]  /*123c0*/  SHF.R.U32.HI R3, RZ, 0x8, R3 ;  /* 0x00000008ff037819 */ /* 0x000fe40000011603 */
[----:B------:R-:W-:-:S05]  /*123d0*/  LOP3.LUT R5, R4, 0xff, RZ, 0xc0, !PT ;  /* 0x000000ff04057812 */ /* 0x000fca00078ec0ff */
[----:B------:R-:W-:Y:S01]  /*123e0*/  HMMA.16816.F32.BF16 R20, R8, R22, R76 ;  /* 0x000000160814723c */ /* 0x000fe2000004184c */
[----:B------:R-:W-:-:S07]  /*123f0*/  LOP3.LUT R6, R0, 0xff, RZ, 0xc0, !PT ;  /* 0x000000ff00067812 */ /* 0x000fce00078ec0ff */
[C---:B------:R-:W-:Y:S08]  /*12400*/  HMMA.16816.F32.BF16 R48, R8.reuse, R36, R48 ;  /* 0x000000240830723c */ /* 0x040ff00000041830 */
[----:B------:R-:W-:Y:S07]  /*12410*/  HMMA.16816.F32.BF16 R56, R8, R38, R56 ;  /* 0x000000260838723c */ /* 0x000fee0000041838 */
[----:B------:R-:W-:-:S02]  /*12420*/  LOP3.LUT R8, R2, 0xff, RZ, 0xc0, !PT ;  /* 0x000000ff02087812 */ /* 0x000fc400078ec0ff */
[----:B------:R-:W-:-:S04]  /*12430*/  LOP3.LUT R2, R0, 0xffff, RZ, 0xc0, !PT ;  /* 0x0000ffff00027812 */ /* 0x000fc800078ec0ff */
[----:B------:R-:W-:Y:S02]  /*12440*/  SHF.R.U32.HI R4, RZ, 0x8, R2 ;  /* 0x00000008ff047819 */ /* 0x000fe40000011602 */
[----:B------:R-:W-:Y:S02]  /*12450*/  PRMT R2, R8, 0x5410, R3 ;  /* 0x0000541008027816 */ /* 0x000fe40000000003 */
[----:B------:R-:W-:Y:S02]  /*12460*/  SHF.R.U32.HI R3, RZ, 0x10, R0 ;  /* 0x00000010ff037819 */ /* 0x000fe40000011600 */
[----:B------:R-:W-:Y:S02]  /*12470*/  PRMT R7, R5, 0x5410, R7 ;  /* 0x0000541005077816 */ /* 0x000fe40000000007 */
[----:B------:R-:W-:Y:S02]  /*12480*/  PRMT R6, R6, 0x5410, R4 ;  /* 0x0000541006067816 */ /* 0x000fe40000000004 */
[----:B------:R-:W-:-:S02]  /*12490*/  SHF.R.U32.HI R5, RZ, 0x18, R0 ;  /* 0x00000018ff057819 */ /* 0x000fc40000011600 */
[----:B------:R-:W-:Y:S01]  /*124a0*/  LOP3.LUT R4, R3, 0xff, RZ, 0xc0, !PT ;  /* 0x000000ff03047812 */ /* 0x000fe200078ec0ff */
[----:B------:R-:W-:-:S03]  /*124b0*/  IMAD.MOV.U32 R199, RZ, RZ, R233 ;  /* 0x000000ffffc77224 */ /* 0x000fc600078e00e9 */
[----:B------:R-:W-:Y:S01]  /*124c0*/  PRMT R4, R4, 0x5410, R5 ;  /* 0x0000541004047816 */ /* 0x000fe20000000005 */
[--C-:B------:R-:W-:Y:S02]  /*124d0*/  HSET2.LE.AND R0, R2, R223.reuse, PT ;  /* 0x000000df02007233 */ /* 0x100fe40003803000 */
[--C-:B------:R-:W-:Y:S02]  /*124e0*/  HSET2.LE.AND R2, R7, R223.reuse, PT ;  /* 0x000000df07027233 */ /* 0x100fe40003803000 */
[--C-:B------:R-:W-:Y:S02]  /*124f0*/  HSET2.LE.AND R3, R6, R223.reuse, PT ;  /* 0x000000df06037233 */ /* 0x100fe40003803000 */
[----:B------:R-:W-:Y:S01]  /*12500*/  HSET2.LE.AND R4, R4, R223, PT ;  /* 0x000000df04047233 */ /* 0x000fe20003803000 */
[----:B--2---:R-:W-:Y:S01]  /*12510*/  ISETP.GT.AND P1, PT, R197, R199, PT ;  /* 0x000000c7c500720c */ /* 0x004fe20003f24270 */
[----:B---3--:R-:W-:Y:S07]  /*12520*/  HMMA.16816.F32.BF16 R72, R92, R80, R96 ;  /* 0x000000505c48723c */ /* 0x008fee0000041860 */
[----:B------:R-:W-:-:S02]  /*12530*/  LOP3.LUT R98, R222, R0, RZ, 0xc0, !PT ;  /* 0x00000000de627212 */ /* 0x000fc400078ec0ff */
[----:B------:R-:W-:Y:S02]  /*12540*/  LOP3.LUT R99, R221, R2, RZ, 0xc0, !PT ;  /* 0x00000002dd637212 */ /* 0x000fe400078ec0ff */
[----:B------:R-:W-:Y:S02]  /*12550*/  LOP3.LUT R96, R226, R3, RZ, 0xc0, !PT ;  /* 0x00000003e2607212 */ /* 0x000fe400078ec0ff */
[----:B------:R-:W-:Y:S01]  /*12560*/  LOP3.LUT R97, R225, R4, RZ, 0xc0, !PT ;  /* 0x00000004e1617212 */ /* 0x000fe200078ec0ff */
[----:B------:R-:W-:Y:S01]  /*12570*/  HMMA.16816.F32.BF16 R140, R92, R168, R140 ;  /* 0x000000a85c8c723c */ /* 0x000fe2000004188c */
[----:B------:R-:W-:-:S07]  /*12580*/  IADD3 R196, P0, R34, -0x100, RZ ;  /* 0xffffff0022c47810 */ /* 0x000fce0007f1e0ff */
        /* <DEDUP_REMOVED lines=8> */
[----:B-1----:R-:W-:Y:S01]  /*12610*/  HMMA.16816.F32.BF16 R88, R92, R12, R172 ;  /* 0x0000000c5c58723c */ /* 0x002fe200000418ac */
[----:B------:R-:W-:-:S07]  /*12620*/  IMAD.MOV.U32 R107, RZ, RZ, R197 ;  /* 0x000000ffff6b7224 */ /* 0x000fce00078e00c5 */
[----:B------:R-:W-:Y:S01]  /*12630*/  HMMA.16816.F32.BF16 R92, R92, R14, R148 ;  /* 0x0000000e5c5c723c */ /* 0x000fe20000041894 */
[----:B------:R-:W-:-:S07]  /*12640*/  IADD3.X R197, R35, -0x1, RZ, P0, !PT ;  /* 0xffffffff23c57810 */ /* 0x000fce00007fe4ff */
[C---:B------:R-:W-:Y:S08]  /*12650*/  HMMA.16816.F32.BF16 R164, R96.reuse, R160, R164 ;  /* 0x000000a060a4723c */ /* 0x040ff000000418a4 */
[C---:B------:R-:W-:Y:S08]  /*12660*/  HMMA.16816.F32.BF16 R148, R96.reuse, R144, R68 ;  /* 0x000000906094723c */ /* 0x040ff00000041844 */
[C---:B------:R-:W-:Y:S08]  /*12670*/  HMMA.16816.F32.BF16 R172, R96.reuse, R168, R100 ;  /* 0x000000a860ac723c */ /* 0x040ff00000041864 */
[----:B------:R-:W-:Y:S01]  /*12680*/  HMMA.16816.F32.BF16 R160, R96, R162, R84 ;  /* 0x000000a260a0723c */ /* 0x000fe20000041854 */
[----:B----4-:R-:W-:-:S02]  /*12690*/  IMAD.MOV.U32 R101, RZ, RZ, R251 ;  /* 0x000000ffff657224 */ /* 0x010fc400078e00fb */
[----:B------:R-:W-:-:S05]  /*126a0*/  IMAD.MOV.U32 R102, RZ, RZ, R250 ;  /* 0x000000ffff667224 */ /* 0x000fca00078e00fa */
[----:B------:R-:W-:Y:S01]  /*126b0*/  HMMA.16816.F32.BF16 R156, R96, R152, R156 ;  /* 0x00000098609c723c */ /* 0x000fe2000004189c */
[----:B------:R-:W-:Y:S02]  /*126c0*/  IMAD.MOV.U32 R103, RZ, RZ, R228 ;  /* 0x000000ffff677224 */ /* 0x000fe400078e00e4 */
[----:B------:R-:W-:-:S05]  /*126d0*/  IMAD.MOV.U32 R100, RZ, RZ, R227 ;  /* 0x000000ffff647224 */ /* 0x000fca00078e00e3 */
        /* <DEDUP_REMOVED lines=8> */
[----:B------:R-:W2:Y:S01]  /*12760*/  LDL.64 R232, [R1+0x160] ;  /* 0x0001600001e87983 */ /* 0x000ea20000100a00 */
[----:B------:R-:W-:-:S04]  /*12770*/  DEPBAR.LE SB0, 0x0 ;  /* 0x000080000000791a */ /* 0x000fc80000000000 */
[----:B------:R-:W3:Y:S04]  /*12780*/  LDL R196, [R1+0x84] ;  /* 0x0000840001c47983 */ /* 0x000ee80000100800 */
[----:B------:R-:W4:Y:S04]  /*12790*/  LDL.64 R228, [R1+0x1b0] ;  /* 0x0001b00001e47983 */ /* 0x000f280000100a00 */
[----:B------:R-:W4:Y:S01]  /*127a0*/  LDL.64 R234, [R1+0x1b8] ;  /* 0x0001b80001ea7983 */ /* 0x000f220000100a00 */
[----:B------:R-:W-:Y:S03]  /*127b0*/  WARPSYNC 0xffffffff ;  /* 0xffffffff00007948 */ /* 0x000fe60003800000 */
[----:B------:R-:W-:Y:S06]  /*127c0*/  BAR.SYNC.DEFER_BLOCKING 0x0 ;  /* 0x0000000000007b1d */ /* 0x000fec0000010000 */
[----:B-----5:R-:W-:Y:S04]  /*127d0*/  @P4 STS [R195+0x9000], RZ ;  /* 0x009000ffc3004388 */ /* 0x020fe80000000800 */
[----:B------:R-:W-:Y:S04]  /*127e0*/  @P4 STS [R195+0x9004], RZ ;  /* 0x009004ffc3004388 */ /* 0x000fe80000000800 */
[----:B------:R-:W-:Y:S01]  /*127f0*/  @P4 STS.64 [R195+0x9008], RZ ;  /* 0x009008ffc3004388 */ /* 0x000fe20000000a00 */
[----:B--2---:R-:W-:-:S02]  /*12800*/  SHF.L.U64.HI R0, R232, 0x6, R233 ;  /* 0x00000006e8007819 */ /* 0x004fc400000102e9 */
[----:B---3--:R-:W-:Y:S01]  /*12810*/  IADD3 R197, R196, -0x3, RZ ;  /* 0xfffffffdc4c57810 */ /* 0x008fe20007ffe0ff */
[----:B------:R-:W-:-:S03]  /*12820*/  IMAD.SHL.U32 R5, R232, 0x40, RZ ;  /* 0x00000040e8057824 */ /* 0x000fc600078e00ff */
[----:B------:R-:W-:Y:S01]  /*12830*/  SHF.R.S32.HI R4, RZ, 0x1f, R197 ;  /* 0x0000001fff047819 */ /* 0x000fe200000114c5 */
[----:B------:R-:W-:Y:S02]  /*12840*/  IMAD R0, R0, R197, RZ ;  /* 0x000000c500007224 */ /* 0x000fe400078e02ff */
[----:B----4-:R-:W-:Y:S02]  /*12850*/  IMAD.MOV.U32 R3, RZ, RZ, R229 ;  /* 0x000000ffff037224 */ /* 0x010fe400078e00e5 */
[----:B------:R-:W-:Y:S02]  /*12860*/  IMAD.MOV.U32 R2, RZ, RZ, R234 ;  /* 0x000000ffff027224 */ /* 0x000fe400078e00ea */
[-C--:B------:R-:W-:Y:S02]  /*12870*/  IMAD R0, R4, R5.reuse, R0 ;  /* 0x0000000504007224 */ /* 0x080fe400078e0200 */
[----:B------:R-:W-:-:S04]  /*12880*/  IMAD.WIDE.U32 R2, R197, R5, R2 ;  /* 0x00000005c5027225 */ /* 0x000fc800078e0002 */
[----:B------:R-:W-:Y:S01]  /*12890*/  IMAD.IADD R3, R3, 0x1, R0 ;  /* 0x0000000103037824 */ /* 0x000fe200078e0200 */
[CC--:B------:R-:W-:Y:S02]  /*128a0*/  @!P4 LEA R12, P6, R2.reuse, R218.reuse, 0x1 ;  /* 0x000000da020cc211 */ /* 0x0c0fe400078c08ff */
[CC--:B------:R-:W-:Y:S02]  /*128b0*/  @!P3 LEA R10, P1, R2.reuse, R218.reuse, 0x1 ;  /* 0x000000da020ab211 */ /* 0x0c0fe400078208ff */
[----:B------:R-:W-:Y:S02]  /*128c0*/  @!P2 LEA R8, P0, R2, R218, 0x1 ;  /* 0x000000da0208a211 */ /* 0x000fe400078008ff */
[----:B------:R-:W-:Y:S02]  /*128d0*/  LEA R0, P5, R232, R2, 0x5 ;  /* 0x00000002e8007211 */ /* 0x000fe400078a28ff */
[CCC-:B------:R-:W-:Y:S02]  /*128e0*/  @!P4 LEA.HI.X R13, R2.reuse, R219.reuse, R3.reuse, 0x1, P6 ;  /* 0x000000db020dc211 */ /* 0x1c0fe400030f0c03 */
[----:B------:R-:W-:-:S02]  /*128f0*/  @!P3 LEA.HI.X R11, R2, R219, R3, 0x1, P1 ;  /* 0x000000db020bb211 */ /* 0x000fc400008f0c03 */
[----:B------:R-:W-:Y:S01]  /*12900*/  @!P2 LEA.HI.X R9, R2, R219, R3, 0x1, P0 ;  /* 0x000000db0209a211 */ /* 0x000fe200000f0c03 */
[----:B------:R-:W-:Y:S01]  /*12910*/  @!PT LDS RZ, [RZ] ;  /* 0x00000000fffff984 */ /* 0x000fe20000000800 */
[----:B------:R-:W-:Y:S01]  /*12920*/  @!PT LDS RZ, [RZ] ;  /* 0x00000000fffff984 */ /* 0x000fe20000000800 */
[----:B------:R-:W-:Y:S01]  /*12930*/  @!PT LDS RZ, [RZ] ;  /* 0x00000000fffff984 */ /* 0x000fe20000000800 */
[----:B------:R1:W-:Y:S01]  /*12940*/  @!P4 LDGSTS.E.BYPASS.LTC128B.128 [R195+0x9000], [R12.64] ;  /* 0x090000000cc3cfae */ /* 0x0003e2000b901d44 */
[-C--:B------:R-:W-:Y:S02]  /*12950*/  @!P4 LEA R6, P0, R0, R218.reuse, 0x1 ;  /* 0x000000da0006c211 */ /* 0x080fe400078008ff */
[----:B------:R-:W-:Y:S02]  /*12960*/  LEA.HI.X R3, R232, R3, R233, 0x5, P5 ;  /* 0x00000003e8037211 */ /* 0x000fe400028f2ce9 */
[CC--:B------:R-:W-:Y:S01]  /*12970*/  @!P3 LEA R4, P5, R0.reuse, R218.reuse, 0x1 ;  /* 0x000000da0004b211 */ /* 0x0c0fe200078a08ff */
[----:B------:R-:W-:Y:S01]  /*12980*/  @P3 STS.128 [R195+0xa000], RZ ;  /* 0x00a000ffc3003388 */ /* 0x000fe20000000c00 */
[C---:B------:R-:W-:Y:S02]  /*12990*/  @!P2 LEA R2, P1, R0.reuse, R218, 0x1 ;  /* 0x000000da0002a211 */ /* 0x040fe400078208ff */
[CCC-:B------:R-:W-:Y:S01]  /*129a0*/  @!P4 LEA.HI.X R7, R0.reuse, R219.reuse, R3.reuse, 0x1, P0 ;  /* 0x000000db0007c211 */ /* 0x1c0fe200000f0c03 */
[----:B------:R-:W-:Y:S01]  /*129b0*/  @!PT LDS RZ, [RZ] ;  /* 0x00000000fffff984 */ /* 0x000fe20000000800 */
[----:B------:R-:W-:Y:S01]  /*129c0*/  @!PT LDS RZ, [RZ] ;  /* 0x00000000fffff984 */ /* 0x000fe20000000800 */
[----:B------:R-:W-:Y:S01]  /*129d0*/  @!PT LDS RZ, [RZ] ;  /* 0x00000000fffff984 */ /* 0x000fe20000000800 */
[----:B------:R2:W-:Y:S01]  /*129e0*/  @!P3 LDGSTS.E.BYPASS.LTC128B.128 [R195+0xa000], [R10.64+0x40] ;  /* 0x0a0000400ac3bfae */ /* 0x0005e2000b901d44 */
        /* <DEDUP_REMOVED lines=25> */
[----:B------:R-:W4:Y:S04]  /*12b80*/  LDSM.16.M88.4 R44, [R189+0x6c00] ;  /* 0x006c0000bd2c783b */ /* 0x000f280000000200 */
[----:B--2---:R-:W-:Y:S04]  /*12b90*/  LDSM.16.M88.4 R8, [R193] ;  /* 0x00000000c108783b */ /* 0x004fe80000000200 */
[----:B---3--:R-:W-:Y:S04]  /*12ba0*/  LDSM.16.M88.4 R4, [R193+0x1000] ;  /* 0x00100000c104783b */ /* 0x008fe80000000200 */
[----:B------:R-:W2:Y:S04]  /*12bb0*/  LDSM.16.M88.4 R24, [R191+0x6800] ;  /* 0x00680000bf18783b */ /* 0x000ea80000000200 */
[----:B------:R-:W3:Y:S04]  /*12bc0*/  LDSM.16.M88.4 R20, [R191+0x6c00] ;  /* 0x006c0000bf14783b */ /* 0x000ee80000000200 */
[----:B------:R-:W2:Y:S04]  /*12bd0*/  LDSM.16.M88.4 R56, [R189+0x6000] ;  /* 0x00600000bd38783b */ /* 0x000ea80000000200 */
[----:B------:R-:W3:Y:S04]  /*12be0*/  LDSM.16.M88.4 R52, [R189+0x6400] ;  /* 0x00640000bd34783b */ /* 0x000ee80000000200 */
[----:B------:R-:W3:Y:S04]  /*12bf0*/  LDSM.16.M88.4 R36, [R191+0x6400] ;  /* 0x00640000bf24783b */ /* 0x000ee80000000200 */
[----:B------:R-:W3:Y:S01]  /*12c00*/  LDSM.16.M88.4 R40, [R191+0x6000] ;  /* 0x00600000bf28783b */ /* 0x000ee20000000200 */
[----:B-1----:R-:W-:Y:S03]  /*12c10*/  HMMA.16816.F32.BF16 R100, R12, R48, RZ ;  /* 0x000000300c64723c */ /* 0x002fe600000418ff */
[----:B------:R-:W0:Y:S05]  /*12c20*/  LDGDEPBAR ;  /* 0x00000000000079af */ /* 0x000e2a0000000000 */
[-C--:B----4-:R-:W-:Y:S08]  /*12c30*/  HMMA.16816.F32.BF16 R64, R16, R44.reuse, RZ ;  /* 0x0000002c1040723c */ /* 0x090ff000000418ff */
        /* <DEDUP_REMOVED lines=18> */
[----:B------:R-:W-:Y:S08]  /*12d60*/  HMMA.16816.F32.BF16 R220, R8, R36, R180 ;  /* 0x0000002408dc723c */ /* 0x000ff000000418b4 */
[----:B------:R-:W-:Y:S08]  /*12d70*/  HMMA.16816.F32.BF16 R104, R4, R38, R64 ;  /* 0x000000260468723c */ /* 0x000ff00000041840 */
[-C--:B------:R-:W-:Y:S08]  /*12d80*/  HMMA.16816.F32.BF16 R200, R8, R40.reuse, R200 ;  /* 0x0000002808c8723c */ /* 0x080ff000000418c8 */
[C---:B------:R-:W-:Y:S08]  /*12d90*/  HMMA.16816.F32.BF16 R184, R4.reuse, R40, R184 ;  /* 0x0000002804b8723c */ /* 0x040ff000000418b8 */
[C---:B------:R-:W-:Y:S08]  /*12da0*/  HMMA.16816.F32.BF16 R176, R4.reuse, R36, R176 ;  /* 0x0000002404b0723c */ /* 0x040ff000000418b0 */
[C---:B------:R-:W-:Y:S08]  /*12db0*/  HMMA.16816.F32.BF16 R100, R4.reuse, R42, R100 ;  /* 0x0000002a0464723c */ /* 0x040ff00000041864 */
[C---:B------:R-:W-:Y:S08]  /*12dc0*/  HMMA.16816.F32.BF16 R180, R4.reuse, R26, R60 ;  /* 0x0000001a04b4723c */ /* 0x040ff0000004183c */
[----:B------:R-:W-:Y:S01]  /*12dd0*/  HMMA.16816.F32.BF16 R228, R4, R22, R12 ;  /* 0x0000001604e4723c */ /* 0x000fe2000004180c */
[----:B------:R-:W-:Y:S04]  /*12de0*/  LDSM.16.M88.4 R4, [R192+0x3000] ;  /* 0x00300000c004783b */ /* 0x000fe80000000200 */
[----:B------:R-:W1:Y:S03]  /*12df0*/  LDSM.16.M88.4 R12, [R189+0x7000] ;  /* 0x00700000bd0c783b */ /* 0x000e660000000200 */
[C---:B------:R-:W-:Y:S08]  /*12e00*/  HMMA.16816.F32.BF16 R56, R8.reuse, R42, R56 ;  /* 0x0000002a0838723c */ /* 0x040ff00000041838 */
[C---:B------:R-:W-:Y:S08]  /*12e10*/  HMMA.16816.F32.BF16 R64, R8.reuse, R38, R52 ;  /* 0x000000260840723c */ /* 0x040ff00000041834 */
[C---:B------:R-:W-:Y:S08]  /*12e20*/  HMMA.16816.F32.BF16 R48, R8.reuse, R26, R48 ;  /* 0x0000001a0830723c */ /* 0x040ff00000041830 */
[----:B------:R-:W-:Y:S01]  /*12e30*/  HMMA.16816.F32.BF16 R16, R8, R22, R16 ;  /* 0x000000160810723c */ /* 0x000fe20000041810 */
[----:B------:R-:W2:Y:S07]  /*12e40*/  LDSM.16.M88.4 R8, [R192+0x2000] ;  /* 0x00200000c008783b */ /* 0x000eae0000000200 */
[C---:B-1----:R-:W-:Y:S08]  /*12e50*/  HMMA.16816.F32.BF16 R60, R4.reuse, R12, R184 ;  /* 0x0000000c043c723c */ /* 0x042ff000000418b8 */
[----:B------:R-:W-:Y:S08]  /*12e60*/  HMMA.16816.F32.BF16 R44, R4, R14, R100 ;  /* 0x0000000e042c723c */ /* 0x000ff00000041864 */
[C---:B--2---:R-:W-:Y:S08]  /*12e70*/  HMMA.16816.F32.BF16 R52, R8.reuse, R12, R200 ;  /* 0x0000000c0834723c */ /* 0x044ff000000418c8 */
[C---:B------:R-:W-:Y:S01]  /*12e80*/  HMMA.16816.F32.BF16 R20, R8.reuse, R14, R56 ;  /* 0x0000000e0814723c */ /* 0x040fe20000041838 */
[----:B------:R-:W1:Y:S07]  /*12e90*/  LDSM.16.M88.4 R12, [R189+0x7400] ;  /* 0x00740000bd0c783b */ /* 0x000e6e0000000200 */
[-C--:B-1----:R-:W-:Y:S08]  /*12ea0*/  HMMA.16816.F32.BF16 R40, R8, R12.reuse, R220 ;  /* 0x0000000c0828723c */ /* 0x082ff000000418dc */
[C---:B------:R-:W-:Y:S08]  /*12eb0*/  HMMA.16816.F32.BF16 R36, R4.reuse, R12, R176 ;  /* 0x0000000c0424723c */ /* 0x040ff000000418b0 */
[-C--:B------:R-:W-:Y:S08]  /*12ec0*/  HMMA.16816.F32.BF16 R24, R4, R14.reuse, R104 ;  /* 0x0000000e0418723c */ /* 0x080ff00000041868 */
        /* <DEDUP_REMOVED lines=9> */
[-C--:B------:R-:W-:Y:S01]  /*12f60*/  HMMA.16816.F32.BF16 R228, R4, R14.reuse, R228 ;  /* 0x0000000e04e4723c */ /* 0x080fe200000418e4 */
[----:B------:R-:W-:Y:S07]  /*12f70*/  LDSM.16.M88.4 R4, [R193+0x3000] ;  /* 0x00300000c104783b */ /* 0x000fee0000000200 */
[----:B------:R-:W-:Y:S01]  /*12f80*/  HMMA.16816.F32.BF16 R184, R8, R14, R16 ;  /* 0x0000000e08b8723c */ /* 0x000fe20000041810 */
[----:B------:R-:W1:Y:S04]  /*12f90*/  LDSM.16.M88.4 R12, [R191+0x7000] ;  /* 0x00700000bf0c783b */ /* 0x000e680000000200 */
[----:B------:R-:W2:Y:S03]  /*12fa0*/  LDSM.16.M88.4 R8, [R193+0x2000] ;  /* 0x00200000c108783b */ /* 0x000ea60000000200 */
[-C--:B-1----:R-:W-:Y:S08]  /*12fb0*/  HMMA.16816.F32.BF16 R240, R4, R12.reuse, R60 ;  /* 0x0000000c04f0723c */ /* 0x082ff0000004183c */
[----:B--2---:R-:W-:Y:S08]  /*12fc0*/  HMMA.16816.F32.BF16 R224, R8, R12, R52 ;  /* 0x0000000c08e0723c */ /* 0x004ff00000041834 */
        /* <DEDUP_REMOVED lines=20> */
[C---:B-1----:R-:W-:Y:S08]  /*13110*/  HMMA.16816.F32.BF16 R180, R4.reuse, R14, R200 ;  /* 0x0000000e04b4723c */ /* 0x042ff000000418c8 */
[-C--:B------:R-:W-:Y:S08]  /*13120*/  HMMA.16816.F32.BF16 R228, R4, R12.reuse, R240 ;  /* 0x0000000c04e4723c */ /* 0x080ff000000418f0 */
        /* <DEDUP_REMOVED lines=8> */
[----:B-1----:R-:W-:Y:S08]  /*131b0*/  HMMA.16816.F32.BF16 R104, R8, R12, R44 ;  /* 0x0000000c0868723c */ /* 0x002ff0000004182c */
[C---:B------:R-:W-:Y:S08]  /*131c0*/  HMMA.16816.F32.BF16 R44, R4.reuse, R14, R24 ;  /* 0x0000000e042c723c */ /* 0x040ff00000041818 */
[----:B------:R-:W-:Y:S08]  /*131d0*/  HMMA.16816.F32.BF16 R100, R4, R12, R36 ;  /* 0x0000000c0464723c */ /* 0x000ff00000041824 */
        /* <DEDUP_REMOVED lines=17> */
[----:B------:R-:W-:Y:S01]  /*132f0*/  HMMA.16816.F32.BF16 R176, R8, R14, R176 ;  /* 0x0000000e08b0723c */ /* 0x000fe200000418b0 */
[----:B------:R-:W1:Y:S01]  /*13300*/  LDSM.16.M88.4 R12, [R191+0x8800] ;  /* 0x00880000bf0c783b */ /* 0x000e620000000200 */
[----:B------:R-:W-:-:S06]  /*13310*/  ISETP.GT.AND P0, PT, R197, R199, PT ;  /* 0x000000c7c500720c */ /* 0x000fcc0003f04270 */
[-C--:B-1----:R-:W-:Y:S08]  /*13320*/  HMMA.16816.F32.BF16 R236, R4, R12.reuse, R100 ;  /* 0x0000000c04ec723c */ /* 0x082ff00000041864 */
[----:B------:R-:W-:Y:S08]  /*13330*/  HMMA.16816.F32.BF16 R104, R8, R12, R104 ;  /* 0x0000000c0868723c */ /* 0x000ff00000041868 */
[-C--:B------:R-:W-:Y:S08]  /*13340*/  HMMA.16816.F32.BF16 R244, R4, R14.reuse, R44 ;  /* 0x0000000e04f4723c */ /* 0x080ff0000004182c */
[----:B------:R-:W-:Y:S01]  /*13350*/  HMMA.16816.F32.BF16 R100, R8, R14, R24 ;  /* 0x0000000e0864723c */ /* 0x000fe20000041818 */
[----:B------:R-:W1:Y:S01]  /*13360*/  LDSM.16.M88.4 R12, [R191+0x8c00] ;  /* 0x008c0000bf0c783b */ /* 0x000e620000000200 */
[----:B------:R-:W-:-:S04]  /*13370*/  DEPBAR.LE SB0, 0x0 ;  /* 0x000080000000791a */ /* 0x000fc80000000000 */
[----:B------:R-:W-:Y:S02]  /*13380*/  BSSY B1, `(.L_x_814) ;  /* 0x0000045000017945 */ /* 0x000fe40003800000 */
[-C--:B-1----:R-:W-:Y:S08]  /*13390*/  HMMA.16816.F32.BF16 R220, R8, R12.reuse, R40 ;  /* 0x0000000c08dc723c */ /* 0x082ff00000041828 */
[C---:B------:R-:W-:Y:S08]  /*133a0*/  HMMA.16816.F32.BF16 R228, R4.reuse, R12, R36 ;  /* 0x0000000c04e4723c */ /* 0x040ff00000041824 */
[-C--:B------:R-:W-:Y:S08]  /*133b0*/  HMMA.16816.F32.BF16 R224, R4, R14.reuse, R20 ;  /* 0x0000000e04e0723c */ /* 0x080ff00000041814 */
[----:B------:R-:W-:Y:S01]  /*133c0*/  HMMA.16816.F32.BF16 R184, R8, R14, R16 ;  /* 0x0000000e08b8723c */ /* 0x000fe20000041810 */
[----:B------:R-:W-:Y:S06]  /*133d0*/  BAR.SYNC.DEFER_BLOCKING 0x0 ;  /* 0x0000000000007b1d */ /* 0x000fec0000010000 */
[----:B------:R-:W-:Y:S01]  /*133e0*/  @!UPT UIADD3 URZ, URZ, URZ, URZ ;  /* 0x0000003f3f3ff290 */ /* 0x000fe2000fffe03f */
[----:B------:R-:W-:Y:S11]  /*133f0*/  @!P0 BRA `(.L_x_815) ;  /* 0x000003d000008947 */ /* 0x000ff60003800000 */
[----:B------:R-:W2:Y:S04]  /*13400*/  LDL.64 R2, [R1+0x1a8] ;  /* 0x0001a80001027983 */ /* 0x000ea80000100a00 */
[----:B------:R-:W2:Y:S04]  /*13410*/  LDL R111, [R1+0x1a4] ;  /* 0x0001a400016f7983 */ /* 0x000ea80000100800 */
[----:B------:R-:W3:Y:S04]  /*13420*/  LDL R110, [R1+0x1d8] ;  /* 0x0001d800016e7983 */ /* 0x000ee80000100800 */
[----:B------:R-:W4:Y:S04]  /*13430*/  LDL R213, [R1+0x1c0] ;  /* 0x0001c00001d57983 */ /* 0x000f280000100800 */
[----:B------:R-:W5:Y:S01]  /*13440*/  LDL R199, [R1+0x1c4] ;  /* 0x0001c40001c77983 */ /* 0x000f620000100800 */
[----:B------:R-:W-:-:S04]  /*13450*/  IADD3 R0, R196, -0x4, RZ ;  /* 0xfffffffcc4007810 */ /* 0x000fc80007ffe0ff */
[----:B------:R-:W-:Y:S01]  /*13460*/  SHF.R.S32.HI R4, RZ, 0x1f, R0 ;  /* 0x0000001fff047819 */ /* 0x000fe20000011400 */
[----:B------:R1:W-:Y:S04]  /*13470*/  @P4 STS [R195+0x6000], RZ ;  /* 0x006000ffc3004388 */ /* 0x0003e80000000800 */
[----:B------:R1:W-:Y:S04]  /*13480*/  @P4 STS [R195+0x6004], RZ ;  /* 0x006004ffc3004388 */ /* 0x0003e80000000800 */
[----:B------:R1:W-:Y:S01]  /*13490*/  @P4 STS.64 [R195+0x6008], RZ ;  /* 0x006008ffc3004388 */ /* 0x0003e20000000a00 */
[----:B------:R-:W-:Y:S01]  /*134a0*/  BSSY B0, `(.L_x_816) ;  /* 0x0000031000007945 */ /* 0x000fe20003800000 */
[----:B--2---:R-:W-:-:S04]  /*134b0*/  IMAD.WIDE.U32 R2, R0, R111, R2 ;  /* 0x0000006f00027225 */ /* 0x004fc800078e0002 */
[----:B---3--:R-:W-:-:S04]  /*134c0*/  IMAD R0, R110, R0, RZ ;  /* 0x000000006e007224 */ /* 0x008fc800078e02ff */
[----:B------:R-:W-:Y:S01]  /*134d0*/  IMAD R0, R4, R111, R0 ;  /* 0x0000006f04007224 */ /* 0x000fe200078e0200 */
[----:B------:R-:W-:-:S03]  /*134e0*/  @!P4 LEA R4, P0, R2, R216, 0x1 ;  /* 0x000000d80204c211 */ /* 0x000fc600078008ff */
[----:B------:R-:W-:-:S05]  /*134f0*/  IMAD.IADD R0, R3, 0x1, R0 ;  /* 0x0000000103007824 */ /* 0x000fca00078e0200 */
        /* <DEDUP_REMOVED lines=15> */
[----:B----4-:R-:W-:-:S03]  /*135f0*/  IADD3 R2, P0, R213, R2, RZ ;  /* 0x00000002d5027210 */ /* 0x010fc60007f1e0ff */
[----:B------:R-:W-:Y:S01]  /*13600*/  @!PT LDS RZ, [RZ] ;  /* 0x00000000fffff984 */ /* 0x000fe20000000800 */
[----:B------:R-:W-:Y:S01]  /*13610*/  @!PT LDS RZ, [RZ] ;  /* 0x00000000fffff984 */ /* 0x000fe20000000800 */
[----:B------:R-:W-:Y:S01]  /*13620*/  @!PT LDS RZ, [RZ] ;  /* 0x00000000fffff984 */ /* 0x000fe20000000800 */
[----:B------:R2:W-:Y:S02]  /*13630*/  @!P2 LDGSTS.E.BYPASS.LTC128B.128 [R195+0x8000], [R4.64+0x80] ;  /* 0x0800008004c3afae */ /* 0x0005e4000b901d44 */
[----:B-----5:R-:W-:Y:S02]  /*13640*/  IMAD.X R0, R199, 0x1, R0, P0 ;  /* 0x00000001c7007824 */ /* 0x020fe400000e0600 */
        /* <DEDUP_REMOVED lines=22> */
.L_x_817:
[----:B------:R-:W-:Y:S05]  /*137b0*/  BSYNC B0 ;  /* 0x0000000000007941 */ /* 0x000fea0003800000 */
.L_x_816:
[----:B------:R-:W0:Y:S02]  /*137c0*/  LDGDEPBAR ;  /* 0x00000000000079af */ /* 0x000e240000000000 */
.L_x_815:
[----:B------:R-:W-:Y:S05]  /*137d0*/  BSYNC B1 ;  /* 0x0000000000017941 */ /* 0x000fea0003800000 */
.L_x_814:
[----:B------:R-:W2:Y:S04]  /*137e0*/  LDL R3, [R1+0x124] ;  /* 0x0001240001037983 */ /* 0x000ea80000100800 */
[----:B------:R-:W3:Y:S04]  /*137f0*/  LDL R14, [R1+0x88] ;  /* 0x00008800010e7983 */ /* 0x000ee80000100800 */
[----:B------:R-:W4:Y:S04]  /*13800*/  LDL R13, [R1+0x24] ;  /* 0x00002400010d7983 */ /* 0x000f280000100800 */
[----:B------:R-:W3:Y:S04]  /*13810*/  LDL R12, [R1+0x128] ;  /* 0x00012800010c7983 */ /* 0x000ee80000100800 */
[----:B------:R-:W3:Y:S04]  /*13820*/  LDL R11, [R1+0x148] ;  /* 0x00014800010b7983 */ /* 0x000ee80000100800 */
[----:B------:R-:W3:Y:S04]  /*13830*/  LDL R10, [R1+0x14c] ;  /* 0x00014c00010a7983 */ /* 0x000ee80000100800 */
[----:B------:R-:W3:Y:S04]  /*13840*/  LDL.64 R8, [R1+0x168] ;  /* 0x0001680001087983 */ /* 0x000ee80000100a00 */
[----:B------:R-:W3:Y:S04]  /*13850*/  LDL.LU.64 R6, [R1+0x48] ;  /* 0x0000480001067983 */ /* 0x000ee80000300a00 */
[----:B-1----:R-:W3:Y:S04]  /*13860*/  LDL.LU.64 R4, [R1+0x18] ;  /* 0x0000180001047983 */ /* 0x002ee80000300a00 */
[----:B------:R-:W-:Y:S04]  /*13870*/  STL.64 [R1+0x278], R30 ;  /* 0x0002781e01007387 */ /* 0x000fe80000100a00 */
[----:B------:R-:W-:Y:S04]  /*13880*/  STL.64 [R1+0x270], R28 ;  /* 0x0002701c01007387 */ /* 0x000fe80000100a00 */
[----:B------:R-:W-:Y:S04]  /*13890*/  STL [R1+0x210], R219 ;  /* 0x000210db01007387 */ /* 0x000fe80000100800 */
[----:B------:R-:W-:Y:S04]  /*138a0*/  STL [R1+0x20c], R218 ;  /* 0x00020cda01007387 */ /* 0x000fe80000100800 */
[----:B------:R1:W-:Y:S04]  /*138b0*/  STL [R1+0x208], R198 ;  /* 0x000208c601007387 */ /* 0x0003e80000100800 */
[----:B------:R-:W-:Y:S04]  /*138c0*/  STL [R1+0x204], R195 ;  /* 0x000204c301007387 */ /* 0x000fe80000100800 */
[----:B------:R-:W-:Y:S04]  /*138d0*/  STL [R1+0x200], R193 ;  /* 0x000200c101007387 */ /* 0x000fe80000100800 */
[----:B------:R-:W-:Y:S04]  /*138e0*/  STL.64 [R1+0x1f8], R216 ;  /* 0x0001f8d801007387 */ /* 0x000fe80000100a00 */
[----:B------:R2:W-:Y:S04]  /*138f0*/  STL [R1+0x1f4], R192 ;  /* 0x0001f4c001007387 */ /* 0x0005e80000100800 */
[----:B------:R-:W-:Y:S04]  /*13900*/  STL [R1+0x1f0], R191 ;  /* 0x0001f0bf01007387 */ /* 0x000fe80000100800 */
[----:B------:R-:W-:Y:S04]  /*13910*/  STL [R1+0x1ec], R189 ;  /* 0x0001ecbd01007387 */ /* 0x000fe80000100800 */
[----:B-1----:R-:W3:Y:S04]  /*13920*/  LDL.LU R198, [R1+0x10] ;  /* 0x0000100001c67983 */ /* 0x002ee80000300800 */
[----:B------:R-:W1:Y:S02]  /*13930*/  S2R R0, SR_TID.X ;  /* 0x0000000000007919 */ /* 0x000e640000002100 */
[----:B-1----:R-:W-:-:S05]  /*13940*/  IMAD.SHL.U32 R0, R0, 0x2, RZ ;  /* 0x0000000200007824 */ /* 0x002fca00078e00ff */
[----:B------:R-:W-:-:S05]  /*13950*/  LOP3.LUT R0, R0, 0x6, RZ, 0xc0, !PT ;  /* 0x0000000600007812 */ /* 0x000fca00078ec0ff */
[----:B------:R-:W-:-:S05]  /*13960*/  IMAD R0, R197, 0x40, R0 ;  /* 0x00000040c5007824 */ /* 0x000fca00078e0200 */
[----:B------:R-:W-:-:S04]  /*13970*/  ISETP.GE.AND P3, PT, R0, R207, PT ;  /* 0x000000cf0000720c */ /* 0x000fc80003f66270 */
[C---:B------:R-:W-:Y:S02]  /*13980*/  ISETP.GE.OR P3, PT, R0.reuse, R212, !P3 ;  /* 0x000000d40000720c */ /* 0x040fe40005f66670 */
[----:B------:R-:W-:Y:S02]  /*13990*/  ISETP.GE.AND P1, PT, R0, R206, PT ;  /* 0x000000ce0000720c */ /* 0x000fe40003f26270 */
[----:B------:R-:W-:Y:S02]  /*139a0*/  FSEL R41, R52, -INF , !P3 ;  /* 0xff80000034297808 */ /* 0x000fe40005800000 */
[C---:B------:R-:W-:Y:S02]  /*139b0*/  ISETP.GE.AND P2, PT, R0.reuse, R205, PT ;  /* 0x000000cd0000720c */ /* 0x040fe40003f46270 */
[C---:B------:R-:W-:Y:S02]  /*139c0*/  ISETP.GE.AND P3, PT, R0.reuse, R204, PT ;  /* 0x000000cc0000720c */ /* 0x040fe40003f66270 */
[----:B------:R-:W-:-:S02]  /*139d0*/  ISETP.GE.OR P1, PT, R0, R211, !P1 ;  /* 0x000000d30000720c */ /* 0x000fc40004f26670 */
[C---:B------:R-:W-:Y:S02]  /*139e0*/  ISETP.GE.OR P2, PT, R0.reuse, R210, !P2 ;  /* 0x000000d20000720c */ /* 0x040fe40005746670 */
[----:B------:R-:W-:Y:S02]  /*139f0*/  ISETP.GE.OR P3, PT, R0, R209, !P3 ;  /* 0x000000d10000720c */ /* 0x000fe40005f66670 */
[----:B------:R-:W-:Y:S02]  /*13a00*/  FSEL R54, R54, -INF , !P1 ;  /* 0xff80000036367808 */ /* 0x000fe40004800000 */
[----:B------:R-:W-:Y:S02]  /*13a10*/  FSEL R61, R48, -INF , !P2 ;  /* 0xff800000303d7808 */ /* 0x000fe40005000000 */
[----:B------:R-:W-:Y:S02]  /*13a20*/  FSEL R20, R50, -INF , !P3 ;  /* 0xff80000032147808 */ /* 0x000fe40005800000 */
[----:B------:R-:W-:Y:S01]  /*13a30*/  LOP3.LUT R2, R2, 0xffffffdf, RZ, 0xc0, !PT ;  /* 0xffffffdf02027812 */ /* 0x000fe200078ec0ff */
[----:B--2---:R-:W-:Y:S01]  /*13a40*/  IMAD.MOV.U32 R31, RZ, RZ, R3 ;  /* 0x000000ffff1f7224 */ /* 0x004fe200078e0003 */
[----:B------:R-:W-:-:S04]  /*13a50*/  IADD3 R3, R0, 0x1, RZ ;  /* 0x0000000100037810 */ /* 0x000fc80007ffe0ff */
[C---:B------:R-:W-:Y:S02]  /*13a60*/  ISETP.GE.AND P6, PT, R3.reuse, R207, PT ;  /* 0x000000cf0300720c */ /* 0x040fe40003fc6270 */
[C---:B------:R-:W-:Y:S02]  /*13a70*/  ISETP.GE.AND P5, PT, R3.reuse, R206, PT ;  /* 0x000000ce0300720c */ /* 0x040fe40003fa6270 */
[C---:B------:R-:W-:Y:S02]  /*13a80*/  ISETP.GE.AND P4, PT, R3.reuse, R205, PT ;  /* 0x000000cd0300720c */ /* 0x040fe40003f86270 */
[C---:B------:R-:W-:Y:S02]  /*13a90*/  ISETP.GE.AND P0, PT, R3.reuse, R204, PT ;  /* 0x000000cc0300720c */ /* 0x040fe40003f06270 */
[C---:B------:R-:W-:Y:S02]  /*13aa0*/  ISETP.GE.OR P6, PT, R3.reuse, R212, !P6 ;  /* 0x000000d40300720c */ /* 0x040fe400077c6670 */
[----:B------:R-:W-:-:S02]  /*13ab0*/  ISETP.GE.OR P5, PT, R3, R211, !P5 ;  /* 0x000000d30300720c */ /* 0x000fc40006fa6670 */
[C---:B------:R-:W-:Y:S02]  /*13ac0*/  ISETP.GE.OR P4, PT, R3.reuse, R210, !P4 ;  /* 0x000000d20300720c */ /* 0x040fe40006786670 */
[----:B------:R-:W-:Y:S02]  /*13ad0*/  ISETP.GE.OR P0, PT, R3, R209, !P0 ;  /* 0x000000d10300720c */ /* 0x000fe40004706670 */
[----:B------:R-:W-:Y:S02]  /*13ae0*/  IADD3 R3, R0, 0x8, RZ ;  /* 0x0000000800037810 */ /* 0x000fe40007ffe0ff */
[----:B------:R-:W-:Y:S02]  /*13af0*/  FSEL R46, R53, -INF , !P6 ;  /* 0xff800000352e7808 */ /* 0x000fe40007000000 */
[C---:B------:R-:W-:Y:S02]  /*13b00*/  ISETP.GE.AND P1, PT, R3.reuse, R207, PT ;  /* 0x000000cf0300720c */ /* 0x040fe40003f26270 */
[----:B------:R-:W-:-:S02]  /*13b10*/  ISETP.GE.AND P2, PT, R3, R206, PT ;  /* 0x000000ce0300720c */ /* 0x000fc40003f46270 */
[C---:B------:R-:W-:Y:S02]  /*13b20*/  ISETP.GE.AND P3, PT, R3.reuse, R205, PT ;  /* 0x000000cd0300720c */ /* 0x040fe40003f66270 */
[C---:B------:R-:W-:Y:S02]  /*13b30*/  ISETP.GE.AND P6, PT, R3.reuse, R204, PT ;  /* 0x000000cc0300720c */ /* 0x040fe40003fc6270 */
[C---:B------:R-:W-:Y:S02]  /*13b40*/  ISETP.GE.OR P1, PT, R3.reuse, R212, !P1 ;  /* 0x000000d40300720c */ /* 0x040fe40004f26670 */
[C---:B------:R-:W-:Y:S02]  /*13b50*/  ISETP.GE.OR P2, PT, R3.reuse, R211, !P2 ;  /* 0x000000d30300720c */ /* 0x040fe40005746670 */
[C---:B------:R-:W-:Y:S02]  /*13b60*/  ISETP.GE.OR P3, PT, R3.reuse, R210, !P3 ;  /* 0x000000d20300720c */ /* 0x040fe40005f66670 */
[----:B------:R-:W-:-:S02]  /*13b70*/  ISETP.GE.OR P6, PT, R3, R209, !P6 ;  /* 0x000000d10300720c */ /* 0x000fc400077c6670 */
        /* <DEDUP_REMOVED lines=35> */
[----:B------:R-:W-:-:S02]  /*13db0*/  ISETP.GE.OR P4, PT, R3, R212, !P4 ;  /* 0x000000d40300720c */ /* 0x000fc40006786670 */
[C---:B------:R-:W-:Y:S02]  /*13dc0*/  ISETP.GE.OR P1, PT, R3.reuse, R211, !P1 ;  /* 0x000000d30300720c */ /* 0x040fe40004f26670 */
[C---:B------:R-:W-:Y:S02]  /*13dd0*/  ISETP.GE.OR P5, PT, R3.reuse, R210, !P5 ;  /* 0x000000d20300720c */ /* 0x040fe40006fa6670 */
[----:B------:R-:W-:Y:S02]  /*13de0*/  ISETP.GE.OR P2, PT, R3, R209, !P2 ;  /* 0x000000d10300720c */ /* 0x000fe40005746670 */
        /* <DEDUP_REMOVED lines=9> */
[C---:B------:R-:W-:Y:S02]  /*13e80*/  ISETP.GE.OR P1, PT, R3.reuse, R212, !P1 ;  /* 0x000000d40300720c */ /* 0x040fe40004f26670 */
[C---:B------:R-:W-:Y:S02]  /*13e90*/  ISETP.GE.OR P3, PT, R3.reuse, R211, !P3 ;  /* 0x000000d30300720c */ /* 0x040fe40005f66670 */
[C---:B------:R-:W-:Y:S02]  /*13ea0*/  ISETP.GE.OR P4, PT, R3.reuse, R210, !P4 ;  /* 0x000000d20300720c */ /* 0x040fe40006786670 */
[----:B------:R-:W-:Y:S02]  /*13eb0*/  ISETP.GE.OR P0, PT, R3, R209, !P0 ;  /* 0x000000d10300720c */ /* 0x000fe40004706670 */
[----:B------:R-:W-:Y:S02]  /*13ec0*/  IADD3 R3, R0, 0x19, RZ ;  /* 0x0000001900037810 */ /* 0x000fe40007ffe0ff */
        /* <DEDUP_REMOVED lines=8> */
[C---:B------:R-:W-:Y:S02]  /*13f50*/  ISETP.GE.OR P2, PT, R3.reuse, R212, !P2 ;  /* 0x000000d40300720c */ /* 0x040fe40005746670 */
[C---:B------:R-:W-:Y:S02]  /*13f60*/  ISETP.GE.OR P1, PT, R3.reuse, R211, !P1 ;  /* 0x000000d30300720c */ /* 0x040fe40004f26670 */
[C---:B------:R-:W-:Y:S02]  /*13f70*/  ISETP.GE.OR P3, PT, R3.reuse, R210, !P3 ;  /* 0x000000d20300720c */ /* 0x040fe40005f66670 */
[----:B------:R-:W-:Y:S02]  /*13f80*/  ISETP.GE.OR P0, PT, R3, R209, !P0 ;  /* 0x000000d10300720c */ /* 0x000fe40004706670 */
[----:B------:R-:W-:-:S02]  /*13f90*/  IADD3 R3, R0, 0x20, RZ ;  /* 0x0000002000037810 */ /* 0x000fc40007ffe0ff */
[----:B------:R-:W-:Y:S02]  /*13fa0*/  FSEL R39, R177, -INF , !P2 ;  /* 0xff800000b1277808 */ /* 0x000fe40005000000 */
[----:B------:R-:W-:Y:S02]  /*13fb0*/  FSEL R15, R243, -INF , !P0 ;  /* 0xff800000f30f7808 */ /* 0x000fe40004000000 */
[C---:B------:R-:W-:Y:S02]  /*13fc0*/  ISETP.GE.AND P2, PT, R3.reuse, R207, PT ;  /* 0x000000cf0300720c */ /* 0x040fe40003f46270 */
[C---:B------:R-:W-:Y:S01]  /*13fd0*/  ISETP.GE.AND P0, PT, R3.reuse, R204, PT ;  /* 0x000000cc0300720c */ /* 0x040fe20003f06270 */
[----:B---3--:R-:W-:Y:S01]  /*13fe0*/  IMAD.MOV.U32 R29, RZ, RZ, R5 ;  /* 0x000000ffff1d7224 */ /* 0x008fe200078e0005 */
[C---:B------:R-:W-:Y:S02]  /*13ff0*/  ISETP.GE.OR P2, PT, R3.reuse, R212, !P2 ;  /* 0x000000d40300720c */ /* 0x040fe40005746670 */
[----:B------:R-:W-:-:S02]  /*14000*/  ISETP.GE.OR P0, PT, R3, R209, !P0 ;  /* 0x000000d10300720c */ /* 0x000fc40004706670 */
[----:B------:R-:W-:Y:S01]  /*14010*/  IADD3 R5, R0, 0x21, RZ ;  /* 0x0000002100057810 */ /* 0x000fe20007ffe0ff */
[----:B------:R-:W-:Y:S01]  /*14020*/  IMAD.MOV.U32 R60, RZ, RZ, R14 ;  /* 0x000000ffff3c7224 */ /* 0x000fe200078e000e */
[----:B------:R-:W-:Y:S02]  /*14030*/  FSEL R52, R179, -INF , !P1 ;  /* 0xff800000b3347808 */ /* 0x000fe40004800000 */
[----:B------:R-:W-:Y:S02]  /*14040*/  FSEL R38, R104, -INF , !P2 ;  /* 0xff80000068267808 */ /* 0x000fe40005000000 */
[----:B------:R-:W-:Y:S02]  /*14050*/  FSEL R14, R238, -INF , !P0 ;  /* 0xff800000ee0e7808 */ /* 0x000fe40004000000 */
[C---:B------:R-:W-:Y:S02]  /*14060*/  ISETP.GE.AND P1, PT, R3.reuse, R206, PT ;  /* 0x000000ce0300720c */ /* 0x040fe40003f26270 */
[----:B------:R-:W-:-:S02]  /*14070*/  ISETP.GE.AND P2, PT, R3, R205, PT ;  /* 0x000000cd0300720c */ /* 0x000fc40003f46270 */
[----:B------:R-:W-:Y:S02]  /*14080*/  ISETP.GE.AND P0, PT, R5, R206, PT ;  /* 0x000000ce0500720c */ /* 0x000fe40003f06270 */
[CC--:B------:R-:W-:Y:S02]  /*14090*/  ISETP.GE.OR P1, PT, R3.reuse, R211.reuse, !P1 ;  /* 0x000000d30300720c */ /* 0x0c0fe40004f26670 */
[----:B------:R-:W-:Y:S02]  /*140a0*/  ISETP.GE.OR P2, PT, R3, R210, !P2 ;  /* 0x000000d20300720c */ /* 0x000fe40005746670 */
[----:B------:R-:W-:Y:S02]  /*140b0*/  ISETP.GE.OR P0, PT, R5, R211, !P0 ;  /* 0x000000d30500720c */ /* 0x000fe40004706670 */
[----:B------:R-:W-:Y:S02]  /*140c0*/  IADD3 R3, R0, 0x28, RZ ;  /* 0x0000002800037810 */ /* 0x000fe40007ffe0ff */
[----:B------:R-:W-:-:S02]  /*140d0*/  FSEL R50, R107, -INF , !P0 ;  /* 0xff8000006b327808 */ /* 0x000fc40004000000 */
[C---:B------:R-:W-:Y:S01]  /*140e0*/  ISETP.GE.AND P0, PT, R3.reuse, R207, PT ;  /* 0x000000cf0300720c */ /* 0x040fe20003f06270 */
[----:B------:R-:W-:Y:S01]  /*140f0*/  IMAD.MOV.U32 R28, RZ, RZ, R4 ;  /* 0x000000ffff1c7224 */ /* 0x000fe200078e0004 */
[----:B------:R-:W-:Y:S02]  /*14100*/  IADD3 R4, R0, 0x29, RZ ;  /* 0x0000002900047810 */ /* 0x000fe40007ffe0ff */
[----:B------:R-:W-:-:S04]  /*14110*/  ISETP.GE.OR P0, PT, R3, R212, !P0 ;  /* 0x000000d40300720c */ /* 0x000fc80004706670 */
[----:B------:R-:W-:Y:S02]  /*14120*/  FSEL R36, R100, -INF , !P0 ;  /* 0xff80000064247808 */ /* 0x000fe40004000000 */
[----:B------:R-:W-:-:S04]  /*14130*/  ISETP.GE.AND P0, PT, R4, R207, PT ;  /* 0x000000cf0400720c */ /* 0x000fc80003f06270 */
[----:B------:R-:W-:Y:S02]  /*14140*/  ISETP.GE.OR P0, PT, R4, R212, !P0 ;  /* 0x000000d40400720c */ /* 0x000fe40004706670 */
[----:B------:R-:W-:Y:S02]  /*14150*/  FSEL R51, R106, -INF , !P1 ;  /* 0xff8000006a337808 */ /* 0x000fe40004800000 */
[----:B------:R-:W-:Y:S02]  /*14160*/  FSEL R27, R101, -INF , !P0 ;  /* 0xff800000651b7808 */ /* 0x000fe40004000000 */
[----:B------:R-:W-:Y:S02]  /*14170*/  ISETP.GE.AND P1, PT, R5, R207, PT ;  /* 0x000000cf0500720c */ /* 0x000fe40003f26270 */
[----:B------:R-:W-:Y:S02]  /*14180*/  ISETP.GE.AND P0, PT, R3, R204, PT ;  /* 0x000000cc0300720c */ /* 0x000fe40003f06270 */
[----:B------:R-:W-:-:S02]  /*14190*/  ISETP.GE.OR P1, PT, R5, R212, !P1 ;  /* 0x000000d40500720c */ /* 0x000fc40004f26670 */
[-C--:B------:R-:W-:Y:S01]  /*141a0*/  ISETP.GE.OR P0, PT, R3, R209.reuse, !P0 ;  /* 0x000000d10300720c */ /* 0x080fe20004706670 */
[----:B------:R-:W-:Y:S01]  /*141b0*/  IMAD.MOV.U32 R196, RZ, RZ, R12 ;  /* 0x000000ffffc47224 */ /* 0x000fe200078e000c */
[----:B------:R-:W-:Y:S02]  /*141c0*/  FSEL R37, R105, -INF , !P1 ;  /* 0xff80000069257808 */ /* 0x000fe40004800000 */
[----:B------:R-:W-:Y:S02]  /*141d0*/  FSEL R12, R246, -INF , !P0 ;  /* 0xff800000f60c7808 */ /* 0x000fe40004000000 */
[CC--:B------:R-:W-:Y:S02]  /*141e0*/  ISETP.GE.AND P1, PT, R5.reuse, R204.reuse, PT ;  /* 0x000000cc0500720c */ /* 0x0c0fe40003f26270 */
[----:B------:R-:W-:Y:S01]  /*141f0*/  ISETP.GE.AND P0, PT, R4, R204, PT ;  /* 0x000000cc0400720c */ /* 0x000fe20003f06270 */
[----:B------:R-:W-:Y:S01]  /*14200*/  IMAD.MOV.U32 R192, RZ, RZ, R6 ;  /* 0x000000ffffc07224 */ /* 0x000fe200078e0006 */
[----:B------:R-:W-:-:S02]  /*14210*/  ISETP.GE.OR P1, PT, R5, R209, !P1 ;  /* 0x000000d10500720c */ /* 0x000fc40004f26670 */
[----:B------:R-:W-:Y:S02]  /*14220*/  ISETP.GE.OR P0, PT, R4, R209, !P0 ;  /* 0x000000d10400720c */ /* 0x000fe40004706670 */
[----:B------:R-:W-:Y:S01]  /*14230*/  IADD3 R6, R0, 0x30, RZ ;  /* 0x0000003000067810 */ /* 0x000fe20007ffe0ff */
[----:B----4-:R-:W-:Y:S01]  /*14240*/  IMAD.MOV.U32 R111, RZ, RZ, R13 ;  /* 0x000000ffff6f7224 */ /* 0x010fe200078e000d */
[----:B------:R-:W-:Y:S01]  /*14250*/  FSEL R13, R239, -INF , !P1 ;  /* 0xff800000ef0d7808 */ /* 0x000fe20004800000 */
[----:B------:R-:W-:Y:S01]  /*14260*/  IMAD.MOV.U32 R30, RZ, RZ, R11 ;  /* 0x000000ffff1e7224 */ /* 0x000fe200078e000b */
[----:B------:R-:W-:Y:S02]  /*14270*/  FSEL R11, R247, -INF , !P0 ;  /* 0xff800000f70b7808 */ /* 0x000fe40004000000 */
[----:B------:R-:W-:Y:S02]  /*14280*/  ISETP.GE.AND P1, PT, R3, R206, PT ;  /* 0x000000ce0300720c */ /* 0x000fe40003f26270 */
[----:B------:R-:W-:-:S02]  /*14290*/  ISETP.GE.AND P0, PT, R6, R207, PT ;  /* 0x000000cf0600720c */ /* 0x000fc40003f06270 */
[----:B------:R-:W-:Y:S02]  /*142a0*/  ISETP.GE.OR P1, PT, R3, R211, !P1 ;  /* 0x000000d30300720c */ /* 0x000fe40004f26670 */
[----:B------:R-:W-:Y:S02]  /*142b0*/  ISETP.GE.OR P0, PT, R6, R212, !P0 ;  /* 0x000000d40600720c */ /* 0x000fe40004706670 */
[----:B------:R-:W-:Y:S02]  /*142c0*/  FSEL R49, R102, -INF , !P1 ;  /* 0xff80000066317808 */ /* 0x000fe40004800000 */
[----:B------:R-:W-:Y:S02]  /*142d0*/  FSEL R26, R220, -INF , !P0 ;  /* 0xff800000dc1a7808 */ /* 0x000fe40004000000 */
[----:B------:R-:W-:Y:S02]  /*142e0*/  @P6 LOP3.LUT R2, R2, 0x20, RZ, 0xfc, !PT ;  /* 0x0000002002026812 */ /* 0x000fe400078efcff */
[----:B------:R-:W-:-:S02]  /*142f0*/  ISETP.GE.AND P1, PT, R4, R206, PT ;  /* 0x000000ce0400720c */ /* 0x000fc40003f26270 */
[----:B------:R-:W-:Y:S02]  /*14300*/  ISETP.GE.AND P0, PT, R6, R206, PT ;  /* 0x000000ce0600720c */ /* 0x000fe40003f06270 */
[----:B------:R-:W-:Y:S02]  /*14310*/  LOP3.LUT R2, R2, 0xffffffef, RZ, 0xc0, !PT ;  /* 0xffffffef02027812 */ /* 0x000fe400078ec0ff */
[-C--:B------:R-:W-:Y:S02]  /*14320*/  ISETP.GE.OR P1, PT, R4, R211.reuse, !P1 ;  /* 0x000000d30400720c */ /* 0x080fe40004f26670 */
[----:B------:R-:W-:Y:S02]  /*14330*/  ISETP.GE.OR P0, PT, R6, R211, !P0 ;  /* 0x000000d30600720c */ /* 0x000fe40004706670 */
[----:B------:R-:W-:Y:S02]  /*14340*/  @P5 LOP3.LUT R2, R2, 0x10, RZ, 0xfc, !PT ;  /* 0x0000001002025812 */ /* 0x000fe400078efcff */
[----:B------:R-:W-:-:S02]  /*14350*/  FSEL R48, R103, -INF , !P1 ;  /* 0xff80000067307808 */ /* 0x000fc40004800000 */
[----:B------:R-:W-:Y:S02]  /*14360*/  FSEL R47, R222, -INF , !P0 ;  /* 0xff800000de2f7808 */ /* 0x000fe40004000000 */
[-C--:B------:R-:W-:Y:S02]  /*14370*/  ISETP.GE.AND P1, PT, R5, R205.reuse, PT ;  /* 0x000000cd0500720c */ /* 0x080fe40003f26270 */
[----:B------:R-:W-:Y:S02]  /*14380*/  ISETP.GE.AND P0, PT, R6, R204, PT ;  /* 0x000000cc0600720c */ /* 0x000fe40003f06270 */
[-C--:B------:R-:W-:Y:S02]  /*14390*/  ISETP.GE.AND P6, PT, R3, R205.reuse, PT ;  /* 0x000000cd0300720c */ /* 0x080fe40003fc6270 */
[----:B------:R-:W-:Y:S02]  /*143a0*/  ISETP.GE.AND P5, PT, R4, R205, PT ;  /* 0x000000cd0400720c */ /* 0x000fe40003fa6270 */
[----:B------:R-:W-:-:S02]  /*143b0*/  ISETP.GE.OR P1, PT, R5, R210, !P1 ;  /* 0x000000d20500720c */ /* 0x000fc40004f26670 */
[----:B------:R-:W-:Y:S02]  /*143c0*/  ISETP.GE.OR P0, PT, R6, R209, !P0 ;  /* 0x000000d10600720c */ /* 0x000fe40004706670 */
[-C--:B------:R-:W-:Y:S02]  /*143d0*/  ISETP.GE.OR P6, PT, R3, R210.reuse, !P6 ;  /* 0x000000d20300720c */ /* 0x080fe400077c6670 */
[----:B------:R-:W-:Y:S02]  /*143e0*/  ISETP.GE.OR P5, PT, R4, R210, !P5 ;  /* 0x000000d20400720c */ /* 0x000fe40006fa6670 */
[C---:B------:R-:W-:Y:S02]  /*143f0*/  IADD3 R3, R0.reuse, 0x31, RZ ;  /* 0x0000003100037810 */ /* 0x040fe40007ffe0ff */
[C---:B------:R-:W-:Y:S02]  /*14400*/  IADD3 R4, R0.reuse, 0x38, RZ ;  /* 0x0000003800047810 */ /* 0x040fe40007ffe0ff */
[----:B------:R-:W-:Y:S01]  /*14410*/  IADD3 R5, R0, 0x39, RZ ;  /* 0x0000003900057810 */ /* 0x000fe20007ffe0ff */
[----:B------:R-:W-:Y:S01]  /*14420*/  IMAD.MOV.U32 R218, RZ, RZ, R10 ;  /* 0x000000ffffda7224 */ /* 0x000fe200078e000a */
[----:B------:R-:W-:-:S02]  /*14430*/  FMNMX.FTZ R0, R198, R20, !PT ;  /* 0x00000014c6007209 */ /* 0x000fc40007810000 */
[----:B------:R-:W-:Y:S02]  /*14440*/  FSEL R10, R230, -INF , !P0 ;  /* 0xff800000e60a7808 */ /* 0x000fe40004000000 */
[----:B------:R-:W-:Y:S02]  /*14450*/  ISETP.GE.AND P0, PT, R3, R207, PT ;  /* 0x000000cf0300720c */ /* 0x000fe40003f06270 */
[----:B------:R-:W-:Y:S02]  /*14460*/  FMNMX.FTZ R0, R25, R0, !PT ;  /* 0x0000000019007209 */ /* 0x000fe40007810000 */
[----:B------:R-:W-:Y:S02]  /*14470*/  ISETP.GE.OR P0, PT, R3, R212, !P0 ;  /* 0x000000d40300720c */ /* 0x000fe40004706670 */
[----:B------:R-:W-:Y:S02]  /*14480*/  FMNMX.FTZ R0, R23, R0, !PT ;  /* 0x0000000017007209 */ /* 0x000fe40007810000 */
[----:B------:R-:W-:-:S02]  /*14490*/  FSEL R24, R221, -INF , !P0 ;  /* 0xff800000dd187808 */ /* 0x000fc40004000000 */
[----:B------:R-:W-:Y:S02]  /*144a0*/  ISETP.GE.AND P0, PT, R3, R204, PT ;  /* 0x000000cc0300720c */ /* 0x000fe40003f06270 */
[----:B------:R-:W-:Y:S02]  /*144b0*/  FMNMX.FTZ R0, R21, R0, !PT ;  /* 0x0000000015007209 */ /* 0x000fe40007810000 */
[----:B------:R-:W-:Y:S02]  /*144c0*/  ISETP.GE.OR P0, PT, R3, R209, !P0 ;  /* 0x000000d10300720c */ /* 0x000fe40004706670 */
[----:B------:R-:W-:Y:S01]  /*144d0*/  FMNMX.FTZ R0, R18, R0, !PT ;  /* 0x0000000012007209 */ /* 0x000fe20007810000 */
[----:B------:R-:W-:Y:S01]  /*144e0*/  IMAD.MOV.U32 R217, RZ, RZ, R9 ;  /* 0x000000ffffd97224 */ /* 0x000fe200078e0009 */
[----:B------:R-:W-:Y:S02]  /*144f0*/  FSEL R9, R231, -INF , !P0 ;  /* 0xff800000e7097808 */ /* 0x000fe40004000000 */
[----:B------:R-:W-:-:S02]  /*14500*/  FMNMX.FTZ R0, R17, R0, !PT ;  /* 0x0000000011007209 */ /* 0x000fc40007810000 */
[----:B------:R-:W-:Y:S02]  /*14510*/  ISETP.GE.AND P0, PT, R4, R207, PT ;  /* 0x000000cf0400720c */ /* 0x000fe40003f06270 */
[----:B------:R-:W-:Y:S02]  /*14520*/  FMNMX.FTZ R0, R16, R0, !PT ;  /* 0x0000000010007209 */ /* 0x000fe40007810000 */
[----:B------:R-:W-:Y:S02]  /*14530*/  ISETP.GE.OR P0, PT, R4, R212, !P0 ;  /* 0x000000d40400720c */ /* 0x000fe40004706670 */
[----:B------:R-:W-:Y:S02]  /*14540*/  FMNMX.FTZ R0, R15, R0, !PT ;  /* 0x000000000f007209 */ /* 0x000fe40007810000 */
[----:B------:R-:W-:Y:S02]  /*14550*/  FSEL R22, R184, -INF , !P0 ;  /* 0xff800000b8167808 */ /* 0x000fe40004000000 */
[----:B------:R-:W-:-:S02]  /*14560*/  ISETP.GE.AND P0, PT, R4, R204, PT ;  /* 0x000000cc0400720c */ /* 0x000fc40003f06270 */
[----:B------:R-:W-:Y:S02]  /*14570*/  FMNMX.FTZ R0, R14, R0, !PT ;  /* 0x000000000e007209 */ /* 0x000fe40007810000 */
[----:B------:R-:W-:Y:S01]  /*14580*/  ISETP.GE.OR P0, PT, R4, R209, !P0 ;  /* 0x000000d10400720c */ /* 0x000fe20004706670 */
[----:B------:R-:W-:Y:S01]  /*14590*/  IMAD.MOV.U32 R216, RZ, RZ, R8 ;  /* 0x000000ffffd87224 */ /* 0x000fe200078e0008 */
[----:B------:R-:W-:Y:S02]  /*145a0*/  FMNMX.FTZ R0, R13, R0, !PT ;  /* 0x000000000d007209 */ /* 0x000fe40007810000 */
[----:B------:R-:W-:Y:S02]  /*145b0*/  FSEL R8, R226, -INF , !P0 ;  /* 0xff800000e2087808 */ /* 0x000fe40004000000 */
[----:B------:R-:W-:Y:S02]  /*145c0*/  ISETP.GE.AND P0, PT, R5, R207, PT ;  /* 0x000000cf0500720c */ /* 0x000fe40003f06270 */
[----:B------:R-:W-:-:S02]  /*145d0*/  FMNMX.FTZ R0, R12, R0, !PT ;  /* 0x000000000c007209 */ /* 0x000fc40007810000 */
[----:B------:R-:W-:Y:S02]  /*145e0*/  ISETP.GE.OR P0, PT, R5, R212, !P0 ;  /* 0x000000d40500720c */ /* 0x000fe40004706670 */
[----:B------:R-:W-:Y:S02]  /*145f0*/  FMNMX.FTZ R0, R11, R0, !PT ;  /* 0x000000000b007209 */ /* 0x000fe40007810000 */
[----:B------:R-:W-:Y:S02]  /*14600*/  LOP3.LUT R2, R2, 0xfffffff7, RZ, 0xc0, !PT ;  /* 0xfffffff702027812 */ /* 0x000fe400078ec0ff */
[----:B------:R-:W-:Y:S02]  /*14610*/  FSEL R19, R185, -INF , !P0 ;  /* 0xff800000b9137808 */ /* 0x000fe40004000000 */
[----:B------:R-:W-:Y:S02]  /*14620*/  ISETP.GE.AND P0, PT, R5, R204, PT ;  /* 0x000000cc0500720c */ /* 0x000fe40003f06270 */
[----:B------:R-:W-:-:S02]  /*14630*/  FMNMX.FTZ R0, R10, R0, !PT ;  /* 0x000000000a007209 */ /* 0x000fc40007810000 */
[----:B------:R-:W-:Y:S02]  /*14640*/  @P4 LOP3.LUT R2, R2, 0x8, RZ, 0xfc, !PT ;  /* 0x0000000802024812 */ /* 0x000fe400078efcff */
[----:B------:R-:W-:Y:S02]  /*14650*/  ISETP.GE.OR P0, PT, R5, R209, !P0 ;  /* 0x000000d10500720c */ /* 0x000fe40004706670 */
[----:B------:R-:W-:Y:S01]  /*14660*/  FMNMX.FTZ R0, R9, R0, !PT ;  /* 0x0000000009007209 */ /* 0x000fe20007810000 */
[----:B------:R-:W-:Y:S01]  /*14670*/  IMAD.MOV.U32 R193, RZ, RZ, R7 ;  /* 0x000000ffffc17224 */ /* 0x000fe200078e0007 */
[----:B------:R-:W-:Y:S02]  /*14680*/  LOP3.LUT R2, R2, 0xfffffffb, RZ, 0xc0, !PT ;  /* 0xfffffffb02027812 */ /* 0x000fe400078ec0ff */
[----:B------:R-:W-:Y:S02]  /*14690*/  FSEL R7, R227, -INF , !P0 ;  /* 0xff800000e3077808 */ /* 0x000fe40004000000 */
[----:B------:R-:W-:-:S02]  /*146a0*/  FMNMX.FTZ R0, R8, R0, !PT ;  /* 0x0000000008007209 */ /* 0x000fc40007810000 */
[----:B------:R-:W-:Y:S02]  /*146b0*/  @P3 LOP3.LUT R2, R2, 0x4, RZ, 0xfc, !PT ;  /* 0x0000000402023812 */ /* 0x000fe400078efcff */
[----:B------:R-:W-:Y:S02]  /*146c0*/  ISETP.GE.AND P0, PT, R3, R206, PT ;  /* 0x000000ce0300720c */ /* 0x000fe40003f06270 */
[----:B------:R-:W-:Y:S02]  /*146d0*/  FMNMX.FTZ R0, R7, R0, !PT ;  /* 0x0000000007007209 */ /* 0x000fe40007810000 */
[C---:B------:R-:W-:Y:S02]  /*146e0*/  ISETP.GE.AND P3, PT, R3.reuse, R205, PT ;  /* 0x000000cd0300720c */ /* 0x040fe40003f66270 */
[C---:B------:R-:W-:Y:S02]  /*146f0*/  ISETP.GE.OR P0, PT, R3.reuse, R211, !P0 ;  /* 0x000000d30300720c */ /* 0x040fe40004706670 */
[----:B------:R-:W-:-:S02]  /*14700*/  ISETP.GE.OR P3, PT, R3, R210, !P3 ;  /* 0x000000d20300720c */ /* 0x000fc40005f66670 */
[----:B------:R-:W1:Y:S02]  /*14710*/  SHFL.BFLY PT, R3, R0, 0x2, 0x1f ;  /* 0x0c401f0000037f89 */ /* 0x000e6400000e0000 */
[----:B-1----:R-:W-:Y:S02]  /*14720*/  FMNMX.FTZ R3, R0, R3, !PT ;  /* 0x0000000300037209 */ /* 0x002fe40007810000 */
[----:B------:R-:W2:Y:S01]  /*14730*/  LD.E R0, [R108.64+0xdc] ;  /* 0x0000dc046c007980 */ /* 0x000ea2000c101900 */
[----:B------:R-:W-:-:S04]  /*14740*/  LOP3.LUT R2, R2, 0xfffffffd, RZ, 0xc0, !PT ;  /* 0xfffffffd02027812 */ /* 0x000fc800078ec0ff */
[----:B------:R-:W-:-:S04]  /*14750*/  @P2 LOP3.LUT R2, R2, 0x2, RZ, 0xfc, !PT ;  /* 0x0000000202022812 */ /* 0x000fc800078efcff */
[----:B------:R-:W-:-:S04]  /*14760*/  LOP3.LUT R2, R2, 0xfffffffe, RZ, 0xc0, !PT ;  /* 0xfffffffe02027812 */ /* 0x000fc800078ec0ff */
[----:B------:R-:W-:-:S04]  /*14770*/  @P1 LOP3.LUT R2, R2, 0x1, RZ, 0xfc, !PT ;  /* 0x0000000102021812 */ /* 0x000fc800078efcff */
[----:B------:R-:W-:Y:S02]  /*14780*/  LOP3.LUT R2, R2, 0xfffffdff, RZ, 0xc0, !PT ;  /* 0xfffffdff02027812 */ /* 0x000fe400078ec0ff */
[----:B------:R-:W-:Y:S02]  /*14790*/  ISETP.GE.AND P4, PT, R6, R205, PT ;  /* 0x000000cd0600720c */ /* 0x000fe40003f86270 */
[----:B------:R-:W-:Y:S02]  /*147a0*/  @P6 LOP3.LUT R2, R2, 0x200, RZ, 0xfc, !PT ;  /* 0x0000020002026812 */ /* 0x000fe400078efcff */
[----:B------:R-:W-:Y:S02]  /*147b0*/  ISETP.GE.OR P4, PT, R6, R210, !P4 ;  /* 0x000000d20600720c */ /* 0x000fe40006786670 */
[C---:B------:R-:W-:Y:S02]  /*147c0*/  LOP3.LUT P6, RZ, R2.reuse, 0x20, RZ, 0xc0, !PT ;  /* 0x0000002002ff7812 */ /* 0x040fe400078cc0ff */
[----:B------:R-:W-:-:S04]  /*147d0*/  LOP3.LUT R2, R2, 0xfffffbff, RZ, 0xc0, !PT ;  /* 0xfffffbff02027812 */ /* 0x000fc800078ec0ff */
[----:B------:R-:W-:-:S04]  /*147e0*/  @P5 LOP3.LUT R2, R2, 0x400, RZ, 0xfc, !PT ;  /* 0x0000040002025812 */ /* 0x000fc800078efcff */
[----:B------:R-:W-:-:S04]  /*147f0*/  LOP3.LUT R2, R2, 0xfffff7ff, RZ, 0xc0, !PT ;  /* 0xfffff7ff02027812 */ /* 0x000fc800078ec0ff */
[----:B------:R-:W-:-:S04]  /*14800*/  @P4 LOP3.LUT R2, R2, 0x800, RZ, 0xfc, !PT ;  /* 0x0000080002024812 */ /* 0x000fc800078efcff */
[----:B------:R-:W-:Y:S02]  /*14810*/  LOP3.LUT R2, R2, 0xfffffeff, RZ, 0xc0, !PT ;  /* 0xfffffeff02027812 */ /* 0x000fe400078ec0ff */
[----:B------:R-:W-:Y:S02]  /*14820*/  ISETP.GE.AND P2, PT, R4, R205, PT ;  /* 0x000000cd0400720c */ /* 0x000fe40003f46270 */
[----:B------:R-:W-:Y:S02]  /*14830*/  @P0 LOP3.LUT R2, R2, 0x100, RZ, 0xfc, !PT ;  /* 0x0000010002020812 */ /* 0x000fe400078efcff */
[C---:B------:R-:W-:Y:S02]  /*14840*/  ISETP.GE.AND P0, PT, R4.reuse, R206, PT ;  /* 0x000000ce0400720c */ /* 0x040fe40003f06270 */
[C---:B------:R-:W-:Y:S02]  /*14850*/  ISETP.GE.OR P2, PT, R4.reuse, R210, !P2 ;  /* 0x000000d20400720c */ /* 0x040fe40005746670 */
[----:B------:R-:W-:-:S02]  /*14860*/  ISETP.GE.OR P4, PT, R4, R211, !P0 ;  /* 0x000000d30400720c */ /* 0x000fc40004786670 */
[----:B------:R-:W1:Y:S04]  /*14870*/  SHFL.BFLY PT, R4, R3, 0x1, 0x1f ;  /* 0x0c201f0003047f89 */ /* 0x000e6800000e0000 */
[----:B------:R-:W-:Y:S04]  /*14880*/  STL [R1+0x214], R207 ;  /* 0x000214cf01007387 */ /* 0x000fe80000100800 */
[----:B------:R-:W-:Y:S04]  /*14890*/  STL [R1+0x218], R212 ;  /* 0x000218d401007387 */ /* 0x000fe80000100800 */
[----:B------:R-:W-:Y:S04]  /*148a0*/  STL [R1+0x21c], R204 ;  /* 0x00021ccc01007387 */ /* 0x000fe80000100800 */
[----:B------:R-:W-:Y:S04]  /*148b0*/  STL [R1+0x220], R209 ;  /* 0x000220d101007387 */ /* 0x000fe80000100800 */
[----:B------:R-:W-:Y:S04]  /*148c0*/  STL [R1+0x228], R108 ;  /* 0x0002286c01007387 */ /* 0x000fe80000100800 */
[----:B------:R-:W-:Y:S01]  /*148d0*/  STL [R1+0x224], R109 ;  /* 0x0002246d01007387 */ /* 0x000fe20000100800 */
[----:B-1----:R-:W-:-:S03]  /*148e0*/  FMNMX.FTZ R103, R3, R4, !PT ;  /* 0x0000000403677209 */ /* 0x002fc60007810000 */
[----:B------:R-:W-:Y:S01]  /*148f0*/  STL [R1+0x22c], R206 ;  /* 0x00022cce01007387 */ /* 0x000fe20000100800 */
[----:B------:R-:W-:-:S03]  /*14900*/  IMAD.MOV.U32 R247, RZ, RZ, R217 ;  /* 0x000000fffff77224 */ /* 0x000fc600078e00d9 */
[----:B------:R-:W-:Y:S04]  /*14910*/  STL [R1+0x230], R211 ;  /* 0x000230d301007387 */ /* 0x000fe80000100800 */
[----:B------:R-:W-:Y:S04]  /*14920*/  STL [R1+0x234], R205 ;  /* 0x000234cd01007387 */ /* 0x000fe80000100800 */
[----:B------:R-:W-:Y:S04]  /*14930*/  STL [R1+0x238], R210 ;  /* 0x000238d201007387 */ /* 0x000fe80000100800 */
[----:B------:R-:W-:Y:S04]  /*14940*/  STL [R1+0x23c], R103 ;  /* 0x00023c6701007387 */ /* 0x000fe80000100800 */
[----:B------:R-:W3:Y:S01]  /*14950*/  LDL.LU R217, [R1+0x15c] ;  /* 0x00015c0001d97983 */ /* 0x000ee20000300800 */
[----:B------:R-:W-:-:S04]  /*14960*/  ISETP.GE.AND P0, PT, R5, R206, PT ;  /* 0x000000ce0500720c */ /* 0x000fc80003f06270 */
[----:B------:R-:W-:Y:S02]  /*14970*/  ISETP.GE.OR P5, PT, R5, R211, !P0 ;  /* 0x000000d30500720c */ /* 0x000fe400047a6670 */
[----:B------:R-:W-:Y:S01]  /*14980*/  FSETP.NEU.FTZ.AND P0, PT, R103, -INF , PT ;  /* 0xff8000006700780b */ /* 0x000fe20003f1d000 */
[----:B------:R-:W-:-:S03]  /*14990*/  IMAD.MOV.U32 R219, RZ, RZ, R208 ;  /* 0x000000ffffdb7224 */ /* 0x000fc600078e00d0 */
[----:B------:R-:W-:-:S05]  /*149a0*/  FSEL R4, R103, RZ, P0 ;  /* 0x000000ff67047208 */ /* 0x000fca0000000000 */
[----:B------:R-:W-:Y:S01]  /*149b0*/  FADD.FTZ R65, R198, -R4 ;  /* 0x80000004c6417221 */ /* 0x000fe20000010000 */
[C---:B------:R-:W-:Y:S01]  /*149c0*/  ISETP.GE.AND P1, PT, R5.reuse, R205, PT ;  /* 0x000000cd0500720c */ /* 0x040fe20003f26270 */
[----:B------:R-:W-:Y:S01]  /*149d0*/  IMAD.MOV.U32 R101, RZ, RZ, R193 ;  /* 0x000000ffff657224 */ /* 0x000fe200078e00c1 */
[----:B------:R-:W-:Y:S01]  /*149e0*/  FSEL R6, R186, -INF , !P4 ;  /* 0xff800000ba067808 */ /* 0x000fe20006000000 */
[----:B------:R-:W-:Y:S01]  /*149f0*/  IMAD.MOV.U32 R198, RZ, RZ, R219 ;  /* 0x000000ffffc67224 */ /* 0x000fe200078e00db */
[----:B------:R-:W-:Y:S01]  /*14a00*/  ISETP.GE.OR P1, PT, R5, R210, !P1 ;  /* 0x000000d20500720c */ /* 0x000fe20004f26670 */
[----:B------:R-:W-:Y:S01]  /*14a10*/  IMAD.MOV.U32 R219, RZ, RZ, R196 ;  /* 0x000000ffffdb7224 */ /* 0x000fe200078e00c4 */
[----:B------:R-:W-:Y:S01]  /*14a20*/  FSEL R5, R187, -INF , !P5 ;  /* 0xff800000bb057808 */ /* 0x000fe20006800000 */
[----:B------:R-:W-:Y:S02]  /*14a30*/  IMAD.MOV.U32 R193, RZ, RZ, R111 ;  /* 0x000000ffffc17224 */ /* 0x000fe400078e006f */
[----:B--2---:R-:W-:-:S05]  /*14a40*/  FMUL.FTZ R3, R0, R103 ;  /* 0x0000006700037220 */ /* 0x004fca0000410000 */
        /* <DEDUP_REMOVED lines=32> */
[----:B------:R-:W-:-:S05]  /*14c50*/  FMNMX.FTZ R3, R19, R3, !PT ;  /* 0x0000000313037209 */ /* 0x000fca0007810000 */
[----:B------:R-:W1:Y:S02]  /*14c60*/  SHFL.BFLY PT, R4, R3, 0x2, 0x1f ;  /* 0x0c401f0003047f89 */ /* 0x000e6400000e0000 */
[----:B-1----:R-:W-:-:S05]  /*14c70*/  FMNMX.FTZ R3, R3, R4, !PT ;  /* 0x0000000403037209 */ /* 0x002fca0007810000 */
[----:B------:R-:W1:Y:S02]  /*14c80*/  SHFL.BFLY PT, R4, R3, 0x1, 0x1f ;  /* 0x0c201f0003047f89 */ /* 0x000e6400000e0000 */
[----:B-1----:R-:W-:-:S04]  /*14c90*/  FMNMX.FTZ R102, R3, R4, !PT ;  /* 0x0000000403667209 */ /* 0x002fc80007810000 */
        /* <DEDUP_REMOVED lines=33> */
[----:B------:R1:W-:Y:S03]  /*14eb0*/  MUFU.EX2 R39, R4 ;  /* 0x0000000400277308 */ /* 0x0003e60000000800 */
[----:B-1----:R-:W-:-:S05]  /*14ec0*/  FMNMX.FTZ R4, R48, R3, !PT ;  /* 0x0000000330047209 */ /* 0x002fca0007810000 */
[----:B------:R-:W1:Y:S01]  /*14ed0*/  MUFU.EX2 R3, R8 ;  /* 0x0000000800037308 */ /* 0x000e620000000800 */
[----:B------:R-:W-:Y:S01]  /*14ee0*/  STL [R1+0x240], R102 ;  /* 0x0002406601007387 */ /* 0x000fe20000100800 */
[-C--:B-1----:R-:W-:Y:S02]  /*14ef0*/  FMUL.FTZ R206, R172, R3.reuse ;  /* 0x00000003acce7220 */ /* 0x082fe40000410000 */
[-C--:B------:R-:W-:Y:S02]  /*14f00*/  FMUL.FTZ R108, R173, R3.reuse ;  /* 0x00000003ad6c7220 */ /* 0x080fe40000410000 */
[-C--:B------:R-:W-:Y:S01]  /*14f10*/  FMUL.FTZ R103, R168, R3.reuse ;  /* 0x00000003a8677220 */ /* 0x080fe20000410000 */
[----:B------:R-:W-:Y:S01]  /*14f20*/  STL [R1+0x244], R206 ;  /* 0x000244ce01007387 */ /* 0x000fe20000100800 */
[----:B------:R-:W-:-:S03]  /*14f30*/  FMUL.FTZ R210, R169, R3 ;  /* 0x00000003a9d27220 */ /* 0x000fc60000410000 */
[----:B------:R1:W-:Y:S01]  /*14f40*/  STL [R1+0x248], R108 ;  /* 0x0002486c01007387 */ /* 0x0003e20000100800 */
[----:B------:R-:W-:-:S03]  /*14f50*/  FMUL.FTZ R8, R164, R3 ;  /* 0x00000003a4087220 */ /* 0x000fc60000410000 */
[----:B------:R-:W-:Y:S01]  /*14f60*/  STL [R1+0x250], R103 ;  /* 0x0002506701007387 */ /* 0x000fe20000100800 */
[----:B------:R-:W-:-:S03]  /*14f70*/  FMUL.FTZ R10, R160, R3 ;  /* 0x00000003a00a7220 */ /* 0x000fc60000410000 */
[----:B------:R-:W-:Y:S01]  /*14f80*/  STL [R1+0x24c], R210 ;  /* 0x00024cd201007387 */ /* 0x000fe20000100800 */
[-C--:B------:R-:W-:Y:S02]  /*14f90*/  FMUL.FTZ R9, R156, R3.reuse ;  /* 0x000000039c097220 */ /* 0x080fe40000410000 */
[----:B-1----:R-:W-:-:S05]  /*14fa0*/  FMUL.FTZ R108, R165, R3 ;  /* 0x00000003a56c7220 */ /* 0x002fca0000410000 */
[----:B------:R-:W-:Y:S04]  /*14fb0*/  STL [R1+0x254], R108 ;  /* 0x0002546c01007387 */ /* 0x000fe80000100800 */
[----:B------:R1:W-:Y:S04]  /*14fc0*/  STL [R1+0x70], R8 ;  /* 0x0000700801007387 */ /* 0x0003e80000100800 */
[----:B------:R2:W-:Y:S01]  /*14fd0*/  STL [R1+0x90], R10 ;  /* 0x0000900a01007387 */ /* 0x0005e20000100800 */
[-C--:B---3--:R-:W-:Y:S02]  /*14fe0*/  FFMA.FTZ R178, R217, R3.reuse, R39 ;  /* 0x00000003d9b27223 */ /* 0x088fe40000010027 */
[----:B-1----:R-:W-:-:S02]  /*14ff0*/  FMUL.FTZ R8, R161, R3 ;  /* 0x00000003a1087220 */ /* 0x002fc40000410000 */
[----:B--2---:R-:W-:-:S03]  /*15000*/  FMUL.FTZ R10, R157, R3 ;  /* 0x000000039d0a7220 */ /* 0x004fc60000410000 */
[----:B------:R1:W-:Y:S04]  /*15010*/  STL [R1+0x94], R8 ;  /* 0x0000940801007387 */ /* 0x0003e80000100800 */
[----:B------:R2:W-:Y:S04]  /*15020*/  STL [R1+0xa0], R9 ;  /* 0x0000a00901007387 */ /* 0x0005e80000100800 */
[----:B------:R-:W-:Y:S01]  /*15030*/  STL [R1+0xa4], R10 ;  /* 0x0000a40a01007387 */ /* 0x000fe20000100800 */
[-C--:B-1----:R-:W-:Y:S02]  /*15040*/  FMUL.FTZ R8, R152, R3.reuse ;  /* 0x0000000398087220 */ /* 0x082fe40000410000 */
[----:B--2---:R-:W-:-:S03]  /*15050*/  FMUL.FTZ R9, R153, R3 ;  /* 0x0000000399097220 */ /* 0x004fc60000410000 */
[----:B------:R1:W-:Y:S04]  /*15060*/  STL [R1+0xb0], R8 ;  /* 0x0000b00801007387 */ /* 0x0003e80000100800 */
[----:B------:R-:W-:Y:S01]  /*15070*/  STL [R1+0xb4], R9 ;  /* 0x0000b40901007387 */ /* 0x000fe20000100800 */
[----:B-1----:R-:W-:-:S05]  /*15080*/  FMUL.FTZ R8, R149, R3 ;  /* 0x0000000395087220 */ /* 0x002fca0000410000 */
[----:B------:R-:W-:Y:S04]  /*15090*/  STL [R1+0xc4], R8 ;  /* 0x0000c40801007387 */ /* 0x000fe80000100800 */
[----:B------:R-:W2:Y:S04]  /*150a0*/  LDL.LU R189, [R1+0x170] ;  /* 0x0001700001bd7983 */ /* 0x000ea80000300800 */
[----:B------:R-:W3:Y:S01]  /*150b0*/  LDL.LU R217, [R1+0x4] ;  /* 0x0000040001d97983 */ /* 0x000ee20000300800 */
[----:B------:R-:W-:-:S04]  /*150c0*/  LOP3.LUT R2, R2, 0xffffefff, RZ, 0xc0, !PT ;  /* 0xffffefff02027812 */ /* 0x000fc800078ec0ff */
[----:B------:R-:W-:-:S04]  /*150d0*/  @P3 LOP3.LUT R2, R2, 0x1000, RZ, 0xfc, !PT ;  /* 0x0000100002023812 */ /* 0x000fc800078efcff */
[----:B------:R-:W-:Y:S02]  /*150e0*/  LOP3.LUT P3, RZ, R2, 0x100, RZ, 0xc0, !PT ;  /* 0x0000010002ff7812 */ /* 0x000fe4000786c0ff */
[----:B------:R-:W-:Y:S02]  /*150f0*/  FMNMX.FTZ R4, R47, R4, !PT ;  /* 0x000000042f047209 */ /* 0x000fe40007810000 */
[----:B------:R-:W-:-:S04]  /*15100*/  FSEL R7, R223, -INF , !P3 ;  /* 0xff800000df077808 */ /* 0x000fc80005800000 */
[----:B------:R-:W-:-:S04]  /*15110*/  FMNMX.FTZ R4, R7, R4, !PT ;  /* 0x0000000407047209 */ /* 0x000fc80007810000 */
[----:B------:R-:W-:Y:S01]  /*15120*/  FMNMX.FTZ R4, R6, R4, !PT ;  /* 0x0000000406047209 */ /* 0x000fe20007810000 */
[----:B------:R-:W-:-:S03]  /*15130*/  IMAD.MOV.U32 R246, RZ, RZ, R216 ;  /* 0x000000fffff67224 */ /* 0x000fc600078e00d8 */
[----:B------:R-:W-:Y:S01]  /*15140*/  FMNMX.FTZ R4, R5, R4, !PT ;  /* 0x0000000405047209 */ /* 0x000fe20007810000 */
[----:B------:R-:W-:Y:S02]  /*15150*/  IMAD.MOV.U32 R100, RZ, RZ, R192 ;  /* 0x000000ffff647224 */ /* 0x000fe400078e00c0 */
[----:B------:R-:W-:Y:S02]  /*15160*/  IMAD.MOV.U32 R216, RZ, RZ, R193 ;  /* 0x000000ffffd87224 */ /* 0x000fe400078e00c1 */
[----:B------:R-:W-:Y:S02]  /*15170*/  IMAD.MOV.U32 R193, RZ, RZ, R198 ;  /* 0x000000ffffc17224 */ /* 0x000fe400078e00c6 */
[----:B------:R-:W-:Y:S02]  /*15180*/  IMAD.MOV.U32 R192, RZ, RZ, R218 ;  /* 0x000000ffffc07224 */ /* 0x000fe400078e00da */
[----:B------:R-:W-:Y:S02]  /*15190*/  IMAD.MOV.U32 R191, RZ, RZ, R31 ;  /* 0x000000ffffbf7224 */ /* 0x000fe400078e001f */
        /* <DEDUP_REMOVED lines=13> */
[----:B------:R-:W1:Y:S02]  /*15270*/  SHFL.BFLY PT, R3, R4, 0x2, 0x1f ;  /* 0x0c401f0004037f89 */ /* 0x000e6400000e0000 */
[----:B-1----:R-:W-:-:S05]  /*15280*/  FMNMX.FTZ R3, R4, R3, !PT ;  /* 0x0000000304037209 */ /* 0x002fca0007810000 */
[----:B------:R-:W1:Y:S01]  /*15290*/  SHFL.BFLY PT, R4, R3, 0x1, 0x1f ;  /* 0x0c201f0003047f89 */ /* 0x000e6200000e0000 */
[----:B------:R-:W-:Y:S02]  /*152a0*/  IMAD.MOV.U32 R207, RZ, RZ, R101 ;  /* 0x000000ffffcf7224 */ /* 0x000fe400078e0065 */
[----:B------:R-:W-:Y:S02]  /*152b0*/  IMAD.MOV.U32 R195, RZ, RZ, R30 ;  /* 0x000000ffffc37224 */ /* 0x000fe400078e001e */
[----:B------:R-:W-:Y:S01]  /*152c0*/  IMAD.MOV.U32 R30, RZ, RZ, R60 ;  /* 0x000000ffff1e7224 */ /* 0x000fe200078e003c */
[----:B------:R-:W-:Y:S02]  /*152d0*/  FSEL R60, R232, -INF , !P6 ;  /* 0xff800000e83c7808 */ /* 0x000fe40007000000 */
[----:B------:R-:W-:Y:S02]  /*152e0*/  LOP3.LUT P3, RZ, R2, 0x10, RZ, 0xc0, !PT ;  /* 0x0000001002ff7812 */ /* 0x000fe4000786c0ff */
[----:B-1----:R-:W-:-:S04]  /*152f0*/  FMNMX.FTZ R101, R3, R4, !PT ;  /* 0x0000000403657209 */ /* 0x002fc80007810000 */
[----:B------:R-:W-:-:S04]  /*15300*/  FSETP.NEU.FTZ.AND P0, PT, R101, -INF , PT ;  /* 0xff8000006500780b */ /* 0x000fc80003f1d000 */
[----:B------:R-:W-:Y:S02]  /*15310*/  FSEL R3, R101, RZ, P0 ;  /* 0x000000ff65037208 */ /* 0x000fe40000000000 */
[----:B------:R-:W-:-:S03]  /*15320*/  LOP3.LUT P4, RZ, R2, 0x8, RZ, 0xc0, !PT ;  /* 0x0000000802ff7812 */ /* 0x000fc6000788c0ff */
[----:B------:R-:W-:Y:S01]  /*15330*/  FADD.FTZ R8, R251, -R3 ;  /* 0x80000003fb087221 */ /* 0x000fe20000010000 */
[----:B------:R-:W-:Y:S01]  /*15340*/  LOP3.LUT P5, RZ, R2, 0x4, RZ, 0xc0, !PT ;  /* 0x0000000402ff7812 */ /* 0x000fe200078ac0ff */
[----:B------:R-:W-:Y:S01]  /*15350*/  FMUL.FTZ R3, R0, R101 ;  /* 0x0000006500037220 */ /* 0x000fe20000410000 */
[----:B------:R-:W-:Y:S02]  /*15360*/  LOP3.LUT P6, RZ, R2, 0x2, RZ, 0xc0, !PT ;  /* 0x0000000202ff7812 */ /* 0x000fe400078cc0ff */
[----:B------:R-:W-:Y:S02]  /*15370*/  FSEL R25, R233, -INF , !P3 ;  /* 0xff800000e9197808 */ /* 0x000fe40005800000 */
[----:B------:R-:W-:Y:S02]  /*15380*/  FSEL R3, R3, RZ, P0 ;  /* 0x000000ff03037208 */ /* 0x000fe40000000000 */
[----:B------:R-:W-:Y:S02]  /*15390*/  FSEL R24, R240, -INF , !P4 ;  /* 0xff800000f0187808 */ /* 0x000fe40006000000 */
[----:B------:R-:W-:-:S02]  /*153a0*/  FSEL R23, R241, -INF , !P5 ;  /* 0xff800000f1177808 */ /* 0x000fc40006800000 */
[----:B------:R-:W-:Y:S02]  /*153b0*/  FSEL R22, R236, -INF , !P6 ;  /* 0xff800000ec167808 */ /* 0x000fe40007000000 */
[C---:B------:R-:W-:Y:S02]  /*153c0*/  LOP3.LUT P0, RZ, R2.reuse, 0x1, RZ, 0xc0, !PT ;  /* 0x0000000102ff7812 */ /* 0x040fe4000780c0ff */
[C---:B------:R-:W-:Y:S02]  /*153d0*/  LOP3.LUT P3, RZ, R2.reuse, 0x1000, RZ, 0xc0, !PT ;  /* 0x0000100002ff7812 */ /* 0x040fe4000786c0ff */
[C---:B------:R-:W-:Y:S02]  /*153e0*/  LOP3.LUT P4, RZ, R2.reuse, 0x800, RZ, 0xc0, !PT ;  /* 0x0000080002ff7812 */ /* 0x040fe4000788c0ff */
[C---:B------:R-:W-:Y:S02]  /*153f0*/  LOP3.LUT P5, RZ, R2.reuse, 0x400, RZ, 0xc0, !PT ;  /* 0x0000040002ff7812 */ /* 0x040fe400078ac0ff */
[----:B------:R-:W-:-:S02]  /*15400*/  LOP3.LUT P6, RZ, R2, 0x200, RZ, 0xc0, !PT ;  /* 0x0000020002ff7812 */ /* 0x000fc400078cc0ff */
[----:B------:R-:W-:Y:S01]  /*15410*/  FSEL R21, R237, -INF , !P0 ;  /* 0xff800000ed157808 */ /* 0x000fe20004000000 */
[-CC-:B------:R-:W-:Y:S01]  /*15420*/  FFMA.FTZ R42, R50, R0.reuse, -R3.reuse ;  /* 0x00000000322a7223 */ /* 0x180fe20000010803 */
[----:B------:R-:W-:Y:S01]  /*15430*/  FSEL R20, R244, -INF , !P6 ;  /* 0xff800000f4147808 */ /* 0x000fe20007000000 */
        /* <DEDUP_REMOVED lines=14> */
[----:B------:R-:W-:Y:S02]  /*15520*/  FFMA.FTZ R49, R5, R0, -R3 ;  /* 0x0000000005317223 */ /* 0x000fe40000010803 */
[----:B------:R-:W-:Y:S01]  /*15530*/  FMUL.FTZ R3, R0, R8 ;  /* 0x0000000800037220 */ /* 0x000fe20000410000 */
[----:B------:R-:W-:Y:S01]  /*15540*/  FSEL R19, R245, -INF , !P5 ;  /* 0xff800000f5137808 */ /* 0x000fe20006800000 */
[----:B------:R-:W-:Y:S01]  /*15550*/  MUFU.EX2 R4, R4 ;  /* 0x0000000400047308 */ /* 0x000fe20000000800 */
[----:B------:R-:W-:-:S02]  /*15560*/  FSEL R18, R228, -INF , !P4 ;  /* 0xff800000e4127808 */ /* 0x000fc40006000000 */
[----:B------:R-:W-:-:S05]  /*15570*/  FSEL R17, R229, -INF , !P3 ;  /* 0xff800000e5117808 */ /* 0x000fca0005800000 */
[----:B------:R-:W2:Y:S01]  /*15580*/  MUFU.EX2 R3, R3 ;  /* 0x0000000300037308 */ /* 0x000ea20000000800 */
[----:B------:R-:W-:Y:S02]  /*15590*/  FSEL R16, R224, -INF , !P2 ;  /* 0xff800000e0107808 */ /* 0x000fe40005000000 */
[----:B------:R-:W-:Y:S02]  /*155a0*/  FSEL R15, R225, -INF , !P1 ;  /* 0xff800000e10f7808 */ /* 0x000fe40004800000 */
[----:B---3--:R-:W-:-:S04]  /*155b0*/  FMNMX.FTZ R2, R217, R61, !PT ;  /* 0x0000003dd9027209 */ /* 0x008fc80007810000 */
        /* <DEDUP_REMOVED lines=10> */
[----:B------:R-:W-:Y:S02]  /*15660*/  FMNMX.FTZ R5, R19, R2, !PT ;  /* 0x0000000213057209 */ /* 0x000fe40007810000 */
[----:B------:R-:W1:Y:S02]  /*15670*/  MUFU.EX2 R2, R9 ;  /* 0x0000000900027308 */ /* 0x000e640000000800 */
[----:B------:R-:W-:-:S04]  /*15680*/  FMNMX.FTZ R5, R18, R5, !PT ;  /* 0x0000000512057209 */ /* 0x000fc80007810000 */
[----:B------:R-:W-:-:S04]  /*15690*/  FMNMX.FTZ R5, R17, R5, !PT ;  /* 0x0000000511057209 */ /* 0x000fc80007810000 */
[----:B------:R-:W-:Y:S01]  /*156a0*/  FMNMX.FTZ R5, R16, R5, !PT ;  /* 0x0000000510057209 */ /* 0x000fe20007810000 */
[----:B--2---:R-:W-:-:S03]  /*156b0*/  FFMA.FTZ R6, R189, R3, R4 ;  /* 0x00000003bd067223 */ /* 0x004fc60000010004 */
[----:B------:R-:W-:Y:S01]  /*156c0*/  FMNMX.FTZ R5, R15, R5, !PT ;  /* 0x000000050f057209 */ /* 0x000fe20007810000 */
[C---:B-1----:R-:W-:Y:S01]  /*156d0*/  FADD.FTZ R27, R2.reuse, R6 ;  /* 0x00000006021b7221 */ /* 0x042fe20000010000 */
[----:B------:R-:W-:-:S03]  /*156e0*/  F2FP.BF16.PACK_AB R51, R2, R4 ;  /* 0x000000040233723e */ /* 0x000fc600000010ff */
[----:B------:R-:W1:Y:S02]  /*156f0*/  SHFL.BFLY PT, R2, R5, 0x2, 0x1f ;  /* 0x0c401f0005027f89 */ /* 0x000e6400000e0000 */
[----:B-1----:R-:W-:-:S05]  /*15700*/  FMNMX.FTZ R2, R5, R2, !PT ;  /* 0x0000000205027209 */ /* 0x002fca0007810000 */
[----:B------:R-:W1:Y:S01]  /*15710*/  SHFL.BFLY PT, R4, R2, 0x1, 0x1f ;  /* 0x0c201f0002047f89 */ /* 0x000e6200000e0000 */
[----:B------:R-:W-:Y:S01]  /*15720*/  IMAD.MOV.U32 R206, RZ, RZ, R100 ;  /* 0x000000ffffce7224 */ /* 0x000fe200078e0064 */
[----:B------:R-:W2:Y:S01]  /*15730*/  MUFU.EX2 R14, R11 ;  /* 0x0000000b000e7308 */ /* 0x000ea20000000800 */
[----:B------:R-:W-:-:S07]  /*15740*/  IMAD.MOV.U32 R205, RZ, RZ, R211 ;  /* 0x000000ffffcd7224 */ /* 0x000fce00078e00d3 */
[----:B------:R3:W-:Y:S01]  /*15750*/  MUFU.EX2 R11, R26 ;  /* 0x0000001a000b7308 */ /* 0x0007e20000000800 */
[----:B-1----:R-:W-:-:S04]  /*15760*/  FMNMX.FTZ R100, R2, R4, !PT ;  /* 0x0000000402647209 */ /* 0x002fc80007810000 */
[----:B------:R-:W-:-:S04]  /*15770*/  FSETP.NEU.FTZ.AND P0, PT, R100, -INF , PT ;  /* 0xff8000006400780b */ /* 0x000fc80003f1d000 */
[----:B------:R-:W-:-:S05]  /*15780*/  FSEL R2, R100, RZ, P0 ;  /* 0x000000ff64027208 */ /* 0x000fca0000000000 */
[----:B---3--:R-:W-:Y:S02]  /*15790*/  FADD.FTZ R26, R217, -R2 ;  /* 0x80000002d91a7221 */ /* 0x008fe40000010000 */
[----:B------:R-:W-:Y:S01]  /*157a0*/  FMUL.FTZ R2, R0, R100 ;  /* 0x0000006400027220 */ /* 0x000fe20000410000 */
[----:B------:R1:W-:Y:S01]  /*157b0*/  STL [R1+0x258], R204 ;  /* 0x000258cc01007387 */ /* 0x0003e20000100800 */
[----:B------:R-:W-:Y:S02]  /*157c0*/  IMAD.MOV.U32 R211, RZ, RZ, R207 ;  /* 0x000000ffffd37224 */ /* 0x000fe400078e00cf */
[----:B------:R-:W-:Y:S01]  /*157d0*/  IMAD.MOV.U32 R207, RZ, RZ, R247 ;  /* 0x000000ffffcf7224 */ /* 0x000fe200078e00f7 */
[----:B------:R-:W-:Y:S01]  /*157e0*/  FSEL R2, R2, RZ, P0 ;  /* 0x000000ff02027208 */ /* 0x000fe20000000000 */
[----:B------:R-:W-:Y:S01]  /*157f0*/  STL [R1+0x25c], R212 ;  /* 0x00025cd401007387 */ /* 0x000fe20000100800 */
[----:B------:R-:W-:-:S03]  /*15800*/  IMAD.MOV.U32 R247, RZ, RZ, R192 ;  /* 0x000000fffff77224 */ /* 0x000fc600078e00c0 */
[----:B------:R-:W-:Y:S01]  /*15810*/  STL [R1+0x260], R218 ;  /* 0x000260da01007387 */ /* 0x000fe20000100800 */
[----:B------:R-:W-:-:S03]  /*15820*/  IMAD.MOV.U32 R243, RZ, RZ, R191 ;  /* 0x000000fffff37224 */ /* 0x000fc600078e00bf */
[----:B------:R-:W-:Y:S01]  /*15830*/  STL [R1+0x264], R198 ;  /* 0x000264c601007387 */ /* 0x000fe20000100800 */
[----:B------:R-:W-:-:S03]  /*15840*/  FFMA.FTZ R7, R62, R0, -R2 ;  /* 0x000000003e077223 */ /* 0x000fc60000010802 */
[----:B------:R-:W-:Y:S01]  /*15850*/  STL [R1+0x268], R101 ;  /* 0x0002686501007387 */ /* 0x000fe20000100800 */
[----:B------:R-:W-:Y:S02]  /*15860*/  IMAD.MOV.U32 R62, RZ, RZ, R247 ;  /* 0x000000ffff3e7224 */ /* 0x000fe400078e00f7 */
[----:B-1----:R-:W-:Y:S02]  /*15870*/  IMAD.MOV.U32 R204, RZ, RZ, R210 ;  /* 0x000000ffffcc7224 */ /* 0x002fe400078e00d2 */
[----:B------:R-:W-:Y:S02]  /*15880*/  IMAD.MOV.U32 R210, RZ, RZ, R206 ;  /* 0x000000ffffd27224 */ /* 0x000fe400078e00ce */
[----:B------:R-:W-:Y:S02]  /*15890*/  IMAD.MOV.U32 R206, RZ, RZ, R246 ;  /* 0x000000ffffce7224 */ /* 0x000fe400078e00f6 */
[----:B------:R-:W-:Y:S02]  /*158a0*/  IMAD.MOV.U32 R246, RZ, RZ, R216 ;  /* 0x000000fffff67224 */ /* 0x000fe400078e00d8 */
[----:B------:R-:W3:Y:S04]  /*158b0*/  LDL.LU.64 R216, [R1+0x140] ;  /* 0x0001400001d87983 */ /* 0x000ee80000300a00 */
[----:B------:R-:W3:Y:S04]  /*158c0*/  LDL R192, [R1+0x150] ;  /* 0x0001500001c07983 */ /* 0x000ee80000100800 */
[----:B------:R-:W4:Y:S04]  /*158d0*/  LDL R191, [R1+0x158] ;  /* 0x0001580001bf7983 */ /* 0x000f280000100800 */
[----:B------:R-:W3:Y:S04]  /*158e0*/  LDL R189, [R1+0x154] ;  /* 0x0001540001bd7983 */ /* 0x000ee80000100800 */
[----:B------:R-:W3:Y:S01]  /*158f0*/  LDL.LU R247, [R1+0x28] ;  /* 0x0000280001f77983 */ /* 0x000ee20000300800 */
[----:B------:R-:W-:-:S02]  /*15900*/  FFMA.FTZ R6, R63, R0, -R2 ;  /* 0x000000003f067223 */ /* 0x000fc40000010802 */
[----:B------:R-:W-:Y:S02]  /*15910*/  IMAD.MOV.U32 R63, RZ, RZ, R246 ;  /* 0x000000ffff3f7224 */ /* 0x000fe400078e00f6 */
[----:B------:R-:W-:Y:S02]  /*15920*/  IMAD.MOV.U32 R246, RZ, RZ, R243 ;  /* 0x000000fffff67224 */ /* 0x000fe400078e00f3 */
[----:B------:R-:W4:Y:S01]  /*15930*/  LDL.LU R243, [R1+0xf8] ;  /* 0x0000f80001f37983 */ /* 0x000f220000300800 */
[----:B------:R-:W-:-:S04]  /*15940*/  FFMA.FTZ R4, R61, R0, -R2 ;  /* 0x000000003d047223 */ /* 0x000fc80000010802 */
[----:B------:R1:W-:Y:S01]  /*15950*/  MUFU.EX2 R8, R4 ;  /* 0x0000000400087308 */ /* 0x0003e20000000800 */
[----:B------:R-:W-:Y:S02]  /*15960*/  FFMA.FTZ R5, R64, R0, -R2 ;  /* 0x0000000040057223 */ /* 0x000fe40000010802 */
[----:B-1----:R-:W-:-:S05]  /*15970*/  FMUL.FTZ R4, R0, R26 ;  /* 0x0000001a00047220 */ /* 0x002fca0000410000 */
[----:B------:R-:W-:Y:S08]  /*15980*/  MUFU.EX2 R7, R7 ;  /* 0x0000000700077308 */ /* 0x000ff00000000800 */
[----:B------:R-:W-:Y:S01]  /*15990*/  MUFU.EX2 R4, R4 ;  /* 0x0000000400047308 */ /* 0x000fe20000000800 */
[----:B------:R-:W-:-:S07]  /*159a0*/  FFMA.FTZ R26, R60, R0, -R2 ;  /* 0x000000003c1a7223 */ /* 0x000fce0000010802 */
[----:B------:R-:W1:Y:S01]  /*159b0*/  MUFU.EX2 R13, R10 ;  /* 0x0000000a000d7308 */ /* 0x000e620000000800 */
[----:B------:R-:W-:-:S07]  /*159c0*/  FFMA.FTZ R25, R25, R0, -R2 ;  /* 0x0000000019197223 */ /* 0x000fce0000010802 */
[----:B------:R-:W-:Y:S01]  /*159d0*/  MUFU.EX2 R6, R6 ;  /* 0x0000000600067308 */ /* 0x000fe20000000800 */
[-CC-:B------:R-:W-:Y:S02]  /*159e0*/  FFMA.FTZ R24, R24, R0.reuse, -R2.reuse ;  /* 0x0000000018187223 */ /* 0x180fe40000010802 */
[----:B------:R-:W-:-:S05]  /*159f0*/  FFMA.FTZ R23, R23, R0, -R2 ;  /* 0x0000000017177223 */ /* 0x000fca0000010802 */
[----:B------:R-:W1:Y:S01]  /*15a00*/  MUFU.EX2 R12, R12 ;  /* 0x0000000c000c7308 */ /* 0x000e620000000800 */
[-CC-:B------:R-:W-:Y:S02]  /*15a10*/  FFMA.FTZ R22, R22, R0.reuse, -R2.reuse ;  /* 0x0000000016167223 */ /* 0x180fe40000010802 */
[-CC-:B------:R-:W-:Y:S02]  /*15a20*/  FFMA.FTZ R21, R21, R0.reuse, -R2.reuse ;  /* 0x0000000015157223 */ /* 0x180fe40000010802 */
[----:B------:R-:W-:-:S03]  /*15a30*/  FFMA.FTZ R38, R18, R0, -R2 ;  /* 0x0000000012267223 */ /* 0x000fc60000010802 */
[----:B------:R-:W1:Y:S01]  /*15a40*/  MUFU.EX2 R5, R5 ;  /* 0x0000000500057308 */ /* 0x000e620000000800 */
[-CC-:B------:R-:W-:Y:S02]  /*15a50*/  FFMA.FTZ R41, R17, R0.reuse, -R2.reuse ;  /* 0x0000000011297223 */ /* 0x180fe40000010802 */
[-CC-:B------:R-:W-:Y:S02]  /*15a60*/  FFMA.FTZ R43, R16, R0.reuse, -R2.reuse ;  /* 0x00000000102b7223 */ /* 0x180fe40000010802 */
[----:B------:R-:W-:-:S03]  /*15a70*/  FFMA.FTZ R44, R15, R0, -R2 ;  /* 0x000000000f2c7223 */ /* 0x000fc60000010802 */
[----:B------:R-:W-:Y:S01]  /*15a80*/  MUFU.EX2 R9, R37 ;  /* 0x0000002500097308 */ /* 0x000fe20000000800 */
[----:B------:R-:W-:-:S07]  /*15a90*/  FMUL.FTZ R52, R0, R65 ;  /* 0x0000004100347220 */ /* 0x000fce0000410000 */
[----:B------:R1:W-:Y:S08]  /*15aa0*/  MUFU.EX2 R10, R36 ;  /* 0x00000024000a7308 */ /* 0x0003f00000000800 */
[----:B------:R2:W-:Y:S01]  /*15ab0*/  MUFU.EX2 R37, R26 ;  /* 0x0000001a00257308 */ /* 0x0005e20000000800 */
[----:B-1----:R-:W-:-:S07]  /*15ac0*/  FFMA.FTZ R36, R19, R0, -R2 ;  /* 0x0000000013247223 */ /* 0x002fce0000010802 */
[----:B------:R-:W1:Y:S01]  /*15ad0*/  MUFU.EX2 R15, R25 ;  /* 0x00000019000f7308 */ /* 0x000e620000000800 */
[----:B--2---:R-:W-:Y:S02]  /*15ae0*/  FFMA.FTZ R26, R20, R0, -R2 ;  /* 0x00000000141a7223 */ /* 0x004fe40000010802 */
[----:B------:R-:W-:-:S04]  /*15af0*/  FADD.FTZ R2, R14, R27 ;  /* 0x0000001b0e027221 */ /* 0x000fc80000010000 */
[----:B------:R-:W-:-:S04]  /*15b00*/  FADD.FTZ R2, R13, R2 ;  /* 0x000000020d027221 */ /* 0x000fc80000010000 */
[----:B------:R-:W-:Y:S01]  /*15b10*/  FADD.FTZ R2, R12, R2 ;  /* 0x000000020c027221 */ /* 0x000fe20000010000 */
[----:B------:R-:W-:-:S03]  /*15b20*/  F2FP.BF16.PACK_AB R169, R5, R6 ;  /* 0x0000000605a9723e */ /* 0x000fc600000010ff */
[----:B------:R-:W-:Y:S01]  /*15b30*/  FADD.FTZ R2, R11, R2 ;  /* 0x000000020b027221 */ /* 0x000fe20000010000 */
[----:B------:R-:W-:Y:S02]  /*15b40*/  F2FP.BF16.PACK_AB R168, R7, R8 ;  /* 0x0000000807a8723e */ /* 0x000fe400000010ff */
[----:B-1----:R-:W-:Y:S02]  /*15b50*/  F2FP.BF16.PACK_AB R220, R15, R37 ;  /* 0x000000250fdc723e */ /* 0x002fe400000010ff */
[----:B------:R-:W-:Y:S02]  /*15b60*/  F2FP.BF16.PACK_AB R27, R13, R14 ;  /* 0x0000000e0d1b723e */ /* 0x000fe400000010ff */
[----:B------:R-:W-:Y:S01]  /*15b70*/  F2FP.BF16.PACK_AB R55, R11, R12 ;  /* 0x0000000c0b37723e */ /* 0x000fe200000010ff */
[----:B------:R-:W-:Y:S08]  /*15b80*/  MUFU.EX2 R18, R22 ;  /* 0x0000001600127308 */ /* 0x000ff00000000800 */
[----:B------:R-:W-:Y:S01]  /*15b90*/  MUFU.EX2 R14, R107 ;  /* 0x0000006b000e7308 */ /* 0x000fe20000000800 */
[----:B---3--:R-:W-:-:S04]  /*15ba0*/  FFMA.FTZ R0, R247, R4, R8 ;  /* 0x00000004f7007223 */ /* 0x008fc80000010008 */
[----:B------:R-:W-:-:S04]  /*15bb0*/  FADD.FTZ R0, R7, R0 ;  /* 0x0000000007007221 */ /* 0x000fc80000010000 */
[----:B------:R-:W-:-:S04]  /*15bc0*/  FADD.FTZ R0, R6, R0 ;  /* 0x0000000006007221 */ /* 0x000fc80000010000 */
[----:B------:R-:W-:-:S04]  /*15bd0*/  FADD.FTZ R0, R5, R0 ;  /* 0x0000000005007221 */ /* 0x000fc80000010000 */
[----:B------:R-:W-:Y:S02]  /*15be0*/  FADD.FTZ R0, R37, R0 ;  /* 0x0000000025007221 */ /* 0x000fe40000010000 */
[----:B------:R-:W-:Y:S02]  /*15bf0*/  FADD.FTZ R5, R10, R2 ;  /* 0x000000020a057221 */ /* 0x000fe40000010000 */
[----:B------:R-:W-:Y:S01]  /*15c00*/  FADD.FTZ R2, R15, R0 ;  /* 0x000000000f027221 */ /* 0x000fe20000010000 */
[----:B----4-:R-:W-:Y:S01]  /*15c10*/  IADD3 R0, R243, -0x1, RZ ;  /* 0xfffffffff3007810 */ /* 0x010fe20007ffe0ff */
[----:B------:R-:W1:Y:S03]  /*15c20*/  MUFU.EX2 R7, R24 ;  /* 0x0000001800077308 */ /* 0x000e660000000800 */
[----:B------:R-:W-:-:S05]  /*15c30*/  LOP3.LUT R229, R207, R0, RZ, 0x3c, !PT ;  /* 0x00000000cfe57212 */ /* 0x000fca00078e3cff */
[----:B------:R-:W2:Y:S01]  /*15c40*/  MUFU.EX2 R6, R23 ;  /* 0x0000001700067308 */ /* 0x000ea20000000800 */
[----:B------:R-:W-:-:S05]  /*15c50*/  LOP3.LUT R0, R229, R205, RZ, 0x3c, !PT ;  /* 0x000000cde5007212 */ /* 0x000fca00078e3cff */
[----:B------:R-:W-:-:S04]  /*15c60*/  IMAD.WIDE.U32 R64, R0, -0x326172a9, RZ ;  /* 0xcd9e8d5700407825 */ /* 0x000fc800078e00ff */
[----:B-1----:R-:W-:Y:S01]  /*15c70*/  FADD.FTZ R2, R7, R2 ;  /* 0x0000000207027221 */ /* 0x002fe20000010000 */
[----:B------:R-:W-:-:S03]  /*15c80*/  LOP3.LUT R0, R65, R192, R216, 0x96, !PT ;  /* 0x000000c041007212 */ /* 0x000fc600078e96d8 */
[C---:B--2---:R-:W-:Y:S01]  /*15c90*/  FADD.FTZ R17, R6.reuse, R2 ;  /* 0x0000000206117221 */ /* 0x044fe20000010000 */
[----:B------:R-:W-:Y:S01]  /*15ca0*/  F2FP.BF16.PACK_AB R221, R6, R7 ;  /* 0x0000000706dd723e */ /* 0x000fe200000010ff */
[----:B------:R-:W-:Y:S01]  /*15cb0*/  IMAD.WIDE.U32 R6, R0, -0x2daee0ad, RZ ;  /* 0xd2511f5300067825 */ /* 0x000fe200078e00ff */
[----:B------:R-:W-:Y:S02]  /*15cc0*/  LOP3.LUT R2, R215, R191, R64, 0x96, !PT ;  /* 0x000000bfd7027212 */ /* 0x000fe400078e9640 */
[C---:B------:R-:W-:Y:S01]  /*15cd0*/  F2FP.BF16.PACK_AB R37, R9.reuse, R10 ;  /* 0x0000000a0925723e */ /* 0x040fe200000010ff */
[----:B------:R-:W-:Y:S01]  /*15ce0*/  FADD.FTZ R16, R9, R5 ;  /* 0x0000000509107221 */ /* 0x000fe20000010000 */
[----:B------:R-:W-:Y:S01]  /*15cf0*/  LOP3.LUT R0, R7, R62, R210, 0x96, !PT ;  /* 0x0000003e07007212 */ /* 0x000fe200078e96d2 */
        /* <DEDUP_REMOVED lines=15> */
[----:B------:R-:W-:-:S04]  /*15df0*/  LOP3.LUT R2, R0, 0xffff, RZ, 0xc0, !PT ;  /* 0x0000ffff00027812 */ /* 0x000fc800078ec0ff */
[----:B------:R-:W-:-:S04]  /*15e00*/  SHF.R.U32.HI R2, RZ, 0x8, R2 ;  /* 0x00000008ff027819 */ /* 0x000fc80000011602 */
[----:B------:R-:W-:-:S04]  /*15e10*/  LOP3.LUT R2, R2, 0xffff, RZ, 0xc0, !PT ;  /* 0x0000ffff02027812 */ /* 0x000fc800078ec0ff */
[----:B------:R-:W-:Y:S02]  /*15e20*/  ISETP.GE.U32.AND P3, PT, R194, R2, PT ;  /* 0x00000002c200720c */ /* 0x000fe40003f66070 */
[----:B------:R-:W-:Y:S02]  /*15e30*/  SHF.R.U32.HI R2, RZ, 0x10, R0 ;  /* 0x00000010ff027819 */ /* 0x000fe40000011600 */
[----:B------:R-:W-:Y:S02]  /*15e40*/  LOP3.LUT R10, R9, R193, R10, 0x96, !PT ;  /* 0x000000c1090a7212 */ /* 0x000fe400078e960a */
[----:B------:R-:W-:Y:S01]  /*15e50*/  LOP3.LUT R2, R2, 0xff, RZ, 0xc0, !PT ;  /* 0x000000ff02027812 */ /* 0x000fe200078ec0ff */
[----:B------:R-:W1:Y:S01]  /*15e60*/  MUFU.EX2 R9, R40 ;  /* 0x0000002800097308 */ /* 0x000e620000000800 */
[----:B------:R-:W-:Y:S02]  /*15e70*/  SHF.R.U32.HI R0, RZ, 0x18, R0 ;  /* 0x00000018ff007819 */ /* 0x000fe40000011600 */
[----:B------:R-:W-:-:S02]  /*15e80*/  ISETP.GE.U32.AND P5, PT, R194, R2, PT ;  /* 0x00000002c200720c */ /* 0x000fc40003fa6070 */
[----:B------:R-:W-:Y:S02]  /*15e90*/  ISETP.GE.U32.AND P0, PT, R194, R0, PT ;  /* 0x00000000c200720c */ /* 0x000fe40003f06070 */
[----:B------:R-:W-:Y:S01]  /*15ea0*/  LOP3.LUT R0, R6, 0xff, RZ, 0xc0, !PT ;  /* 0x000000ff06007812 */ /* 0x000fe200078ec0ff */
[----:B------:R-:W2:Y:S01]  /*15eb0*/  MUFU.EX2 R2, R42 ;  /* 0x0000002a00027308 */ /* 0x000ea20000000800 */
[--C-:B------:R-:W-:Y:S02]  /*15ec0*/  SHF.R.U32.HI R5, RZ, 0x10, R6.reuse ;  /* 0x00000010ff057819 */ /* 0x100fe40000011606 */
[----:B------:R-:W-:Y:S02]  /*15ed0*/  ISETP.GE.U32.AND P2, PT, R194, R0, PT ;  /* 0x00000000c200720c */ /* 0x000fe40003f46070 */
[----:B------:R-:W-:Y:S02]  /*15ee0*/  LOP3.LUT R23, R6, 0xffff, RZ, 0xc0, !PT ;  /* 0x0000ffff06177812 */ /* 0x000fe400078ec0ff */
[----:B------:R-:W-:Y:S01]  /*15ef0*/  SHF.R.U32.HI R0, RZ, 0x18, R6 ;  /* 0x00000018ff007819 */ /* 0x000fe20000011606 */
[----:B------:R-:W-:Y:S01]  /*15f00*/  IMAD.WIDE.U32 R6, R10, -0x2daee0ad, RZ ;  /* 0xd2511f530a067825 */ /* 0x000fe200078e00ff */
[----:B------:R-:W-:Y:S01]  /*15f10*/  LOP3.LUT R5, R5, 0xff, RZ, 0xc0, !PT ;  /* 0x000000ff05057812 */ /* 0x000fe200078ec0ff */
[----:B------:R3:W4:Y:S01]  /*15f20*/  MUFU.EX2 R8, R21 ;  /* 0x0000001500087308 */ /* 0x0007220000000800 */
[----:B------:R-:W-:-:S02]  /*15f30*/  ISETP.GE.U32.AND P1, PT, R194, R0, PT ;  /* 0x00000000c200720c */ /* 0x000fc40003f26070 */
[----:B------:R-:W-:Y:S02]  /*15f40*/  LOP3.LUT R0, R7, R252, R12, 0x96, !PT ;  /* 0x000000fc07007212 */ /* 0x000fe400078e960c */
[----:B------:R-:W-:Y:S02]  /*15f50*/  LOP3.LUT R25, R6, 0xffff, RZ, 0xc0, !PT ;  /* 0x0000ffff06197812 */ /* 0x000fe400078ec0ff */
[--C-:B------:R-:W-:Y:S01]  /*15f60*/  SHF.R.U32.HI R24, RZ, 0x10, R6.reuse ;  /* 0x00000010ff187819 */ /* 0x100fe20000011606 */
[----:B------:R-:W-:Y:S01]  /*15f70*/  MUFU.EX2 R15, R66 ;  /* 0x00000042000f7308 */ /* 0x000fe20000000800 */
[----:B------:R-:W-:Y:S02]  /*15f80*/  SHF.R.U32.HI R19, RZ, 0x18, R6 ;  /* 0x00000018ff137819 */ /* 0x000fe40000011606 */
[----:B------:R-:W-:Y:S02]  /*15f90*/  ISETP.GE.U32.AND P6, PT, R194, R5, PT ;  /* 0x00000005c200720c */ /* 0x000fe40003fc6070 */
[----:B---3--:R-:W-:-:S03]  /*15fa0*/  LOP3.LUT R21, R6, 0xff, RZ, 0xc0, !PT ;  /* 0x000000ff06157812 */ /* 0x008fc600078ec0ff */
[----:B------:R-:W3:Y:S01]  /*15fb0*/  MUFU.EX2 R12, R67 ;  /* 0x00000043000c7308 */ /* 0x000ee20000000800 */
[----:B-1----:R-:W-:Y:S01]  /*15fc0*/  FADD.FTZ R6, R9, R16 ;  /* 0x0000001009067221 */ /* 0x002fe20000010000 */
[----:B--2---:R-:W-:-:S03]  /*15fd0*/  F2FP.BF16.PACK_AB R16, R2, R9 ;  /* 0x000000090210723e */ /* 0x004fc600000010ff */
[----:B------:R-:W-:-:S03]  /*15fe0*/  FADD.FTZ R10, R2, R6 ;  /* 0x00000006020a7221 */ /* 0x000fc60000010000 */
[----:B------:R-:W1:Y:S01]  /*15ff0*/  MUFU.EX2 R5, R45 ;  /* 0x0000002d00057308 */ /* 0x000e620000000800 */
[----:B------:R-:W-:-:S07]  /*16000*/  FADD.FTZ R6, R18, R17 ;  /* 0x0000001112067221 */ /* 0x000fce0000010000 */
[----:B------:R-:W2:Y:S01]  /*16010*/  MUFU.EX2 R2, R46 ;  /* 0x0000002e00027308 */ /* 0x000ea20000000800 */
[----:B----4-:R-:W-:Y:S01]  /*16020*/  FADD.FTZ R17, R8, R6 ;  /* 0x0000000608117221 */ /* 0x010fe20000010000 */
[----:B---3--:R-:W-:Y:S01]  /*16030*/  F2FP.BF16.PACK_AB R7, R12, R15 ;  /* 0x0000000f0c07723e */ /* 0x008fe200000010ff */
[----:B-1----:R-:W-:-:S05]  /*16040*/  FADD.FTZ R6, R5, R10 ;  /* 0x0000000a05067221 */ /* 0x002fca0000010000 */
[----:B------:R1:W-:Y:S01]  /*16050*/  MUFU.EX2 R9, R110 ;  /* 0x0000006e00097308 */ /* 0x0003e20000000800 */
[----:B------:R-:W-:Y:S01]  /*16060*/  PRMT R107, R7, 0x7632, R107 ;  /* 0x00007632076b7816 */ /* 0x000fe2000000006b */
[----:B--2---:R-:W-:-:S06]  /*16070*/  FADD.FTZ R20, R2, R6 ;  /* 0x0000000602147221 */ /* 0x004fcc0000010000 */
[----:B------:R2:W-:Y:S01]  /*16080*/  MUFU.EX2 R11, R106 ;  /* 0x0000006a000b7308 */ /* 0x0005e20000000800 */
[----:B------:R-:W-:Y:S02]  /*16090*/  F2FP.BF16.PACK_AB R22, R2, R5 ;  /* 0x000000050216723e */ /* 0x000fe400000010ff */
[----:B------:R-:W-:Y:S02]  /*160a0*/  SHF.R.U32.HI R2, RZ, 0x8, R23 ;  /* 0x00000008ff027819 */ /* 0x000fe40000011617 */
[----:B-1----:R-:W-:-:S03]  /*160b0*/  PRMT R110, R7, 0x7610, R110 ;  /* 0x00007610076e7816 */ /* 0x002fc6000000006e */
[----:B------:R1:W-:Y:S01]  /*160c0*/  MUFU.EX2 R13, R105 ;  /* 0x00000069000d7308 */ /* 0x0003e20000000800 */
[----:B------:R-:W-:Y:S02]  /*160d0*/  LOP3.LUT R2, R2, 0xffff, RZ, 0xc0, !PT ;  /* 0x0000ffff02027812 */ /* 0x000fe400078ec0ff */
[----:B--2---:R-:W-:Y:S01]  /*160e0*/  PRMT R106, R16, 0x7632, R106 ;  /* 0x00007632106a7816 */ /* 0x004fe2000000006a */
[----:B------:R-:W-:-:S04]  /*160f0*/  @!P4 HFMA2.BF16_V2 R68, -RZ.H0_H0, RZ.H0_H0, -R110.H0_H0 ;  /* 0x200000ffff44c231 */ /* 0x000fc8000034096e */
[----:B------:R-:W2:Y:S01]  /*16100*/  MUFU.EX2 R5, R26 ;  /* 0x0000001a00057308 */ /* 0x000ea20000000800 */
[----:B------:R-:W-:Y:S01]  /*16110*/  @!P0 HFMA2.BF16_V2 R69, -RZ.H0_H0, RZ.H0_H0, -R106.H0_H0 ;  /* 0x200000ffff458231 */ /* 0x000fe2000034096a */
[----:B------:R-:W-:Y:S02]  /*16120*/  PRMT R245, R110, 0x5410, R107 ;  /* 0x000054106ef57816 */ /* 0x000fe4000000006b */
[----:B-1----:R-:W-:Y:S02]  /*16130*/  PRMT R105, R16, 0x7610, R105 ;  /* 0x0000761010697816 */ /* 0x002fe40000000069 */
[----:B------:R-:W-:Y:S02]  /*16140*/  @!P4 PRMT R110, R68, 0x5410, RZ ;  /* 0x00005410446ec816 */ /* 0x000fe400000000ff */
[----:B------:R-:W-:Y:S02]  /*16150*/  PRMT R244, R105, 0x5410, R106 ;  /* 0x0000541069f47816 */ /* 0x000fe4000000006a */
[----:B------:R-:W-:-:S02]  /*16160*/  ISETP.GE.U32.AND P4, PT, R194, R2, PT ;  /* 0x00000002c200720c */ /* 0x000fc40003f86070 */
[----:B------:R-:W-:Y:S01]  /*16170*/  @!P0 PRMT R106, R69, 0x5410, RZ ;  /* 0x00005410456a8816 */ /* 0x000fe200000000ff */
[----:B------:R-:W1:Y:S01]  /*16180*/  MUFU.EX2 R2, R36 ;  /* 0x0000002400027308 */ /* 0x000e620000000800 */
[----:B------:R-:W-:Y:S02]  /*16190*/  F2FP.BF16.PACK_AB R203, R8, R18 ;  /* 0x0000001208cb723e */ /* 0x000fe400000010ff */
[----:B------:R-:W-:Y:S02]  /*161a0*/  ISETP.GE.U32.AND P0, PT, R194, R19, PT ;  /* 0x00000013c200720c */ /* 0x000fe40003f06070 */
[----:B------:R-:W-:-:S03]  /*161b0*/  SHF.R.U32.HI R6, RZ, 0x10, R0 ;  /* 0x00000010ff067819 */ /* 0x000fc60000011600 */
[----:B------:R-:W-:Y:S01]  /*161c0*/  MUFU.EX2 R18, R104 ;  /* 0x0000006800127308 */ /* 0x000fe20000000800 */
[----:B------:R-:W-:Y:S01]  /*161d0*/  @!P5 HFMA2.BF16_V2 R81, -RZ.H0_H0, RZ.H0_H0, -R105.H0_H0 ;  /* 0x200000ffff51d231 */ /* 0x000fe20000340969 */
[----:B------:R-:W-:-:S06]  /*161e0*/  LOP3.LUT R7, R6, 0xff, RZ, 0xc0, !PT ;  /* 0x000000ff06077812 */ /* 0x000fcc00078ec0ff */
[----:B------:R-:W3:Y:S01]  /*161f0*/  MUFU.EX2 R19, R111 ;  /* 0x0000006f00137308 */ /* 0x000ee20000000800 */
[----:B------:R-:W-:Y:S02]  /*16200*/  @!P5 PRMT R105, R81, 0x5410, RZ ;  /* 0x000054105169d816 */ /* 0x000fe400000000ff */
[----:B------:R-:W-:Y:S01]  /*16210*/  ISETP.GE.U32.AND P5, PT, R194, R7, PT ;  /* 0x00000007c200720c */ /* 0x000fe20003fa6070 */
[----:B--2---:R-:W-:Y:S01]  /*16220*/  FADD.FTZ R7, R5, R17 ;  /* 0x0000001105077221 */ /* 0x004fe20000010000 */
[----:B-1----:R-:W-:-:S03]  /*16230*/  F2FP.BF16.PACK_AB R199, R2, R5 ;  /* 0x0000000502c7723e */ /* 0x002fc600000010ff */
[----:B------:R-:W1:Y:S01]  /*16240*/  MUFU.EX2 R6, R47 ;  /* 0x0000002f00067308 */ /* 0x000e620000000800 */
[----:B------:R-:W-:Y:S01]  /*16250*/  FADD.FTZ R10, R2, R7 ;  /* 0x00000007020a7221 */ /* 0x000fe20000010000 */
[----:B---3--:R-:W-:-:S06]  /*16260*/  F2FP.BF16.PACK_AB R2, R19, R18 ;  /* 0x000000121302723e */ /* 0x008fcc00000010ff */
[----:B------:R-:W2:Y:S01]  /*16270*/  MUFU.EX2 R16, R48 ;  /* 0x0000003000107308 */ /* 0x000ea20000000800 */
[C---:B------:R-:W-:Y:S02]  /*16280*/  PRMT R104, R2.reuse, 0x7610, R104 ;  /* 0x0000761002687816 */ /* 0x040fe40000000068 */
[----:B------:R-:W-:-:S03]  /*16290*/  PRMT R97, R2, 0x7632, R97 ;  /* 0x0000763202617816 */ /* 0x000fc60000000061 */
[----:B------:R-:W-:Y:S01]  /*162a0*/  @!P2 HFMA2.BF16_V2 R84, -RZ.H0_H0, RZ.H0_H0, -R104.H0_H0 ;  /* 0x200000ffff54a231 */ /* 0x000fe20000340968 */
[----:B------:R-:W-:Y:S01]  /*162b0*/  LOP3.LUT R2, R0, 0xff, RZ, 0xc0, !PT ;  /* 0x000000ff00027812 */ /* 0x000fe200078ec0ff */
[----:B-1----:R-:W-:Y:S01]  /*162c0*/  FADD.FTZ R5, R6, R20 ;  /* 0x0000001406057221 */ /* 0x002fe20000010000 */
[----:B------:R-:W-:Y:S01]  /*162d0*/  PRMT R243, R104, 0x5410, R97 ;  /* 0x0000541068f37816 */ /* 0x000fe20000000061 */
[----:B------:R-:W-:Y:S01]  /*162e0*/  @!P4 HFMA2.BF16_V2 R85, -RZ.H0_H0, RZ.H0_H0, -R97.H0_H0 ;  /* 0x200000ffff55c231 */ /* 0x000fe20000340961 */
[----:B------:R-:W-:Y:S02]  /*162f0*/  @!P2 PRMT R104, R84, 0x5410, RZ ;  /* 0x000054105468a816 */ /* 0x000fe400000000ff */
[----:B------:R-:W-:Y:S01]  /*16300*/  ISETP.GE.U32.AND P2, PT, R194, R2, PT ;  /* 0x00000002c200720c */ /* 0x000fe20003f46070 */
[----:B--2---:R-:W-:Y:S01]  /*16310*/  FADD.FTZ R26, R16, R5 ;  /* 0x00000005101a7221 */ /* 0x004fe20000010000 */
[----:B------:R-:W-:Y:S01]  /*16320*/  SHF.R.U32.HI R2, RZ, 0x18, R0 ;  /* 0x00000018ff027819 */ /* 0x000fe20000011600 */
[----:B------:R-:W1:Y:S01]  /*16330*/  MUFU.EX2 R5, R38 ;  /* 0x0000002600057308 */ /* 0x000e620000000800 */
[----:B------:R-:W-:-:S02]  /*16340*/  @!P4 PRMT R97, R85, 0x5410, RZ ;  /* 0x000054105561c816 */ /* 0x000fc400000000ff */
[----:B------:R-:W-:Y:S02]  /*16350*/  ISETP.GE.U32.AND P4, PT, R194, R2, PT ;  /* 0x00000002c200720c */ /* 0x000fe40003f86070 */
[----:B------:R-:W-:Y:S02]  /*16360*/  LOP3.LUT R0, R0, 0xffff, RZ, 0xc0, !PT ;  /* 0x0000ffff00007812 */ /* 0x000fe400078ec0ff */
[C---:B------:R-:W-:Y:S01]  /*16370*/  PRMT R96, R22.reuse, 0x7632, R96 ;  /* 0x0000763216607816 */ /* 0x040fe20000000060 */
[----:B------:R-:W2:Y:S01]  /*16380*/  MUFU.EX2 R2, R41 ;  /* 0x0000002900027308 */ /* 0x000ea20000000800 */
[----:B------:R-:W-:Y:S02]  /*16390*/  PRMT R85, R22, 0x7610, R85 ;  /* 0x0000761016557816 */ /* 0x000fe40000000055 */
[----:B------:R-:W-:-:S05]  /*163a0*/  SHF.R.U32.HI R0, RZ, 0x8, R0 ;  /* 0x00000008ff007819 */ /* 0x000fca0000011600 */
[----:B------:R-:W-:Y:S01]  /*163b0*/  MUFU.EX2 R17, R176 ;  /* 0x000000b000117308 */ /* 0x000fe20000000800 */
[----:B------:R-:W-:Y:S01]  /*163c0*/  @!P6 HFMA2.BF16_V2 R145, -RZ.H0_H0, RZ.H0_H0, -R85.H0_H0 ;  /* 0x200000ffff91e231 */ /* 0x000fe20000340955 */
[----:B------:R-:W-:-:S06]  /*163d0*/  LOP3.LUT R0, R0, 0xffff, RZ, 0xc0, !PT ;  /* 0x0000ffff00007812 */ /* 0x000fcc00078ec0ff */
[----:B------:R-:W3:Y:S01]  /*163e0*/  MUFU.EX2 R22, R179 ;  /* 0x000000b300167308 */ /* 0x000ee20000000800 */
[----:B------:R-:W-:Y:S02]  /*163f0*/  PRMT R241, R85, 0x5410, R96 ;  /* 0x0000541055f17816 */ /* 0x000fe40000000060 */
[----:B------:R-:W-:Y:S02]  /*16400*/  @!P6 PRMT R85, R145, 0x5410, RZ ;  /* 0x000054109155e816 */ /* 0x000fe400000000ff */
[----:B------:R-:W-:Y:S01]  /*16410*/  ISETP.GE.U32.AND P6, PT, R194, R0, PT ;  /* 0x00000000c200720c */ /* 0x000fe20003fc6070 */
[----:B-1----:R-:W-:Y:S01]  /*16420*/  FADD.FTZ R0, R5, R10 ;  /* 0x0000000a05007221 */ /* 0x002fe20000010000 */
[----:B--2---:R-:W-:-:S03]  /*16430*/  F2FP.BF16.PACK_AB R173, R2, R5 ;  /* 0x0000000502ad723e */ /* 0x004fc600000010ff */
[----:B------:R-:W-:Y:S02]  /*16440*/  FADD.FTZ R10, R2, R0 ;  /* 0x00000000020a7221 */ /* 0x000fe40000010000 */
[----:B------:R-:W1:Y:S01]  /*16450*/  MUFU.EX2 R2, R43 ;  /* 0x0000002b00027308 */ /* 0x000e620000000800 */
[----:B---3--:R-:W-:-:S04]  /*16460*/  F2FP.BF16.PACK_AB R0, R22, R17 ;  /* 0x000000111600723e */ /* 0x008fc800000010ff */
[C---:B------:R-:W-:Y:S02]  /*16470*/  PRMT R84, R0.reuse, 0x7610, R84 ;  /* 0x0000761000547816 */ /* 0x040fe40000000054 */
[----:B------:R-:W-:Y:S02]  /*16480*/  PRMT R81, R0, 0x7632, R81 ;  /* 0x0000763200517816 */ /* 0x000fe40000000051 */
[----:B------:R-:W2:Y:S01]  /*16490*/  MUFU.EX2 R0, R44 ;  /* 0x0000002c00007308 */ /* 0x000ea20000000800 */
[----:B------:R-:W-:Y:S01]  /*164a0*/  SHF.R.U32.HI R5, RZ, 0x8, R25 ;  /* 0x00000008ff057819 */ /* 0x000fe20000011619 */
[----:B------:R-:W-:Y:S01]  /*164b0*/  @!P2 HFMA2.BF16_V2 R148, -RZ.H0_H0, RZ.H0_H0, -R84.H0_H0 ;  /* 0x200000ffff94a231 */ /* 0x000fe20000340954 */
[----:B------:R-:W-:Y:S02]  /*164c0*/  PRMT R251, R84, 0x5410, R81 ;  /* 0x0000541054fb7816 */ /* 0x000fe40000000051 */
[----:B------:R-:W-:Y:S02]  /*164d0*/  LOP3.LUT R5, R5, 0xffff, RZ, 0xc0, !PT ;  /* 0x0000ffff05057812 */ /* 0x000fe400078ec0ff */
[----:B------:R-:W-:-:S02]  /*164e0*/  @!P2 PRMT R84, R148, 0x5410, RZ ;  /* 0x000054109454a816 */ /* 0x000fc400000000ff */
[----:B------:R-:W-:Y:S01]  /*164f0*/  ISETP.GE.U32.AND P2, PT, R194, R5, PT ;  /* 0x00000005c200720c */ /* 0x000fe20003f46070 */
[----:B-1----:R-:W-:Y:S02]  /*16500*/  FADD.FTZ R5, R2, R10 ;  /* 0x0000000a02057221 */ /* 0x002fe40000010000 */
[----:B------:R-:W-:Y:S02]  /*16510*/  IMAD.MOV.U32 R240, RZ, RZ, R102 ;  /* 0x000000fffff07224 */ /* 0x000fe400078e0066 */
[----:B--2---:R-:W-:Y:S02]  /*16520*/  FADD.FTZ R5, R0, R5 ;  /* 0x0000000500057221 */ /* 0x004fe40000010000 */
[----:B------:R-:W-:-:S03]  /*16530*/  FMUL.FTZ R102, R167, R3 ;  /* 0x00000003a7667220 */ /* 0x000fc60000410000 */
[----:B------:R1:W-:Y:S04]  /*16540*/  STL [R1+0x28], R5 ;  /* 0x0000280501007387 */ /* 0x0003e80000100800 */
[----:B------:R-:W2:Y:S01]  /*16550*/  LDL.LU R167, [R1+0x2c] ;  /* 0x00002c0001a77983 */ /* 0x000ea20000300800 */
[----:B------:R-:W-:Y:S01]  /*16560*/  MUFU.EX2 R36, R50 ;  /* 0x0000003200247308 */ /* 0x000fe20000000800 */
[----:B------:R-:W-:Y:S01]  /*16570*/  F2FP.BF16.PACK_AB R16, R16, R6 ;  /* 0x000000061010723e */ /* 0x000fe200000010ff */
[----:B------:R-:W-:-:S06]  /*16580*/  @!P1 HFMA2.BF16_V2 R144, -RZ.H0_H0, RZ.H0_H0, -R96.H0_H0 ;  /* 0x200000ffff909231 */ /* 0x000fcc0000340960 */
[----:B------:R-:W3:Y:S01]  /*16590*/  MUFU.EX2 R38, R49 ;  /* 0x0000003100267308 */ /* 0x000ee20000000800 */
[----:B------:R-:W-:Y:S02]  /*165a0*/  LOP3.LUT R6, R24, 0xff, RZ, 0xc0, !PT ;  /* 0x000000ff18067812 */ /* 0x000fe400078ec0ff */
[----:B------:R-:W-:-:S05]  /*165b0*/  @!P1 PRMT R96, R144, 0x5410, RZ ;  /* 0x0000541090609816 */ /* 0x000fca00000000ff */
[----:B------:R-:W4:Y:S01]  /*165c0*/  MUFU.EX2 R7, R177 ;  /* 0x000000b100077308 */ /* 0x000f220000000800 */
[----:B------:R-:W-:Y:S01]  /*165d0*/  ISETP.GE.U32.AND P1, PT, R194, R6, PT ;  /* 0x00000006c200720c */ /* 0x000fe20003f26070 */
[----:B------:R-:W-:Y:S01]  /*165e0*/  @!P3 HFMA2.BF16_V2 R80, -RZ.H0_H0, RZ.H0_H0, -R107.H0_H0 ;  /* 0x200000ffff50b231 */ /* 0x000fe2000034096b */
[----:B------:R-:W-:-:S05]  /*165f0*/  F2FP.BF16.PACK_AB R172, R0, R2 ;  /* 0x0000000200ac723e */ /* 0x000fca00000010ff */
[----:B------:R-:W4:Y:S01]  /*16600*/  MUFU.EX2 R6, R182 ;  /* 0x000000b600067308 */ /* 0x000f220000000800 */
[----:B---3--:R-:W-:Y:S01]  /*16610*/  F2FP.BF16.PACK_AB R2, R38, R36 ;  /* 0x000000242602723e */ /* 0x008fe200000010ff */
[----:B------:R-:W-:-:S06]  /*16620*/  @!P6 HFMA2.BF16_V2 R149, -RZ.H0_H0, RZ.H0_H0, -R81.H0_H0 ;  /* 0x200000ffff95e231 */ /* 0x000fcc0000340951 */
[----:B-1----:R-:W1:Y:S01]  /*16630*/  MUFU.EX2 R5, R184 ;  /* 0x000000b800057308 */ /* 0x002e620000000800 */
[C---:B------:R-:W-:Y:S02]  /*16640*/  PRMT R66, R2.reuse, 0x7610, R66 ;  /* 0x0000761002427816 */ /* 0x040fe40000000042 */
[----:B------:R-:W-:Y:S01]  /*16650*/  PRMT R61, R2, 0x7632, R61 ;  /* 0x00007632023d7816 */ /* 0x000fe2000000003d */
[----:B------:R-:W-:Y:S01]  /*16660*/  IMAD.MOV.U32 R144, RZ, RZ, R206 ;  /* 0x000000ffff907224 */ /* 0x000fe200078e00ce */
[----:B------:R-:W-:Y:S01]  /*16670*/  @!P3 PRMT R107, R80, 0x5410, RZ ;  /* 0x00005410506bb816 */ /* 0x000fe200000000ff */
[-C--:B------:R-:W-:Y:S01]  /*16680*/  FMUL.FTZ R206, R166, R3.reuse ;  /* 0x00000003a6ce7220 */ /* 0x080fe20000410000 */
[C---:B------:R-:W-:Y:S02]  /*16690*/  PRMT R80, R16.reuse, 0x7610, R80 ;  /* 0x0000761010507816 */ /* 0x040fe40000000050 */
[----:B------:R-:W-:Y:S01]  /*166a0*/  PRMT R69, R16, 0x7632, R69 ;  /* 0x0000763210457816 */ /* 0x000fe20000000045 */
[----:B------:R-:W-:Y:S01]  /*166b0*/  IMAD.MOV.U32 R166, RZ, RZ, R30 ;  /* 0x000000ffffa67224 */ /* 0x000fe200078e001e */
[----:B------:R-:W-:Y:S01]  /*166c0*/  @!P6 PRMT R81, R149, 0x5410, RZ ;  /* 0x000054109551e816 */ /* 0x000fe200000000ff */
[----:B------:R-:W-:Y:S01]  /*166d0*/  FMUL.FTZ R149, R70, R3 ;  /* 0x0000000346957220 */ /* 0x000fe20000410000 */
[----:B----4-:R-:W-:Y:S01]  /*166e0*/  F2FP.BF16.PACK_AB R16, R7, R39 ;  /* 0x000000270710723e */ /* 0x010fe200000010ff */
[-C--:B------:R-:W-:Y:S01]  /*166f0*/  FMUL.FTZ R148, R71, R3.reuse ;  /* 0x0000000347947220 */ /* 0x080fe20000410000 */
[----:B------:R3:W-:Y:S01]  /*16700*/  MUFU.EX2 R20, R181 ;  /* 0x000000b500147308 */ /* 0x0007e20000000800 */
[----:B------:R-:W-:Y:S01]  /*16710*/  FADD.FTZ R7, R7, R178 ;  /* 0x000000b207077221 */ /* 0x000fe20000010000 */
[----:B------:R-:W-:Y:S01]  /*16720*/  @!P1 HFMA2.BF16_V2 R71, -RZ.H0_H0, RZ.H0_H0, -R66.H0_H0 ;  /* 0x200000ffff479231 */ /* 0x000fe20000340942 */
[----:B------:R-:W-:Y:S01]  /*16730*/  FMUL.FTZ R30, R147, R3 ;  /* 0x00000003931e7220 */ /* 0x000fe20000410000 */
[----:B------:R-:W-:Y:S01]  /*16740*/  @!P0 HFMA2.BF16_V2 R70, -RZ.H0_H0, RZ.H0_H0, -R61.H0_H0 ;  /* 0x200000ffff468231 */ /* 0x000fe2000034093d */
[----:B------:R-:W-:Y:S01]  /*16750*/  FADD.FTZ R7, R6, R7 ;  /* 0x0000000706077221 */ /* 0x000fe20000010000 */
[----:B-1----:R-:W-:-:S02]  /*16760*/  F2FP.BF16.PACK_AB R23, R5, R6 ;  /* 0x000000060517723e */ /* 0x002fc400000010ff */
[----:B------:R1:W-:Y:S01]  /*16770*/  MUFU.EX2 R2, R185 ;  /* 0x000000b900027308 */ /* 0x0003e20000000800 */
[----:B---3--:R-:W-:Y:S02]  /*16780*/  IMAD.MOV.U32 R181, RZ, RZ, R211 ;  /* 0x000000ffffb57224 */ /* 0x008fe400078e00d3 */
[----:B------:R-:W-:-:S05]  /*16790*/  FMUL.FTZ R211, R171, R3 ;  /* 0x00000003abd37220 */ /* 0x000fca0000410000 */
[----:B------:R3:W-:Y:S01]  /*167a0*/  MUFU.EX2 R6, R196 ;  /* 0x000000c400067308 */ /* 0x0007e20000000800 */
[----:B------:R-:W-:Y:S01]  /*167b0*/  IMAD.MOV.U32 R171, RZ, RZ, R246 ;  /* 0x000000ffffab7224 */ /* 0x000fe200078e00f6 */
[----:B------:R-:W-:Y:S02]  /*167c0*/  PRMT R246, R66, 0x5410, R61 ;  /* 0x0000541042f67816 */ /* 0x000fe4000000003d */
[----:B------:R-:W-:Y:S01]  /*167d0*/  @!P1 PRMT R66, R71, 0x5410, RZ ;  /* 0x0000541047429816 */ /* 0x000fe200000000ff */
[----:B-1----:R-:W-:Y:S01]  /*167e0*/  IMAD.MOV.U32 R185, RZ, RZ, R31 ;  /* 0x000000ffffb97224 */ /* 0x002fe200078e001f */
[----:B------:R-:W-:Y:S01]  /*167f0*/  @!P0 PRMT R61, R70, 0x5410, RZ ;  /* 0x00005410463d8816 */ /* 0x000fe200000000ff */
[----:B------:R-:W-:Y:S02]  /*16800*/  IMAD.MOV.U32 R70, RZ, RZ, R29 ;  /* 0x000000ffff467224 */ /* 0x000fe400078e001d */
[----:B------:R-:W-:Y:S02]  /*16810*/  IMAD.MOV.U32 R71, RZ, RZ, R28 ;  /* 0x000000ffff477224 */ /* 0x000fe400078e001c */
[----:B---3--:R-:W-:-:S02]  /*16820*/  IMAD.MOV.U32 R196, RZ, RZ, R30 ;  /* 0x000000ffffc47224 */ /* 0x008fc400078e001e */
[----:B------:R-:W3:Y:S04]  /*16830*/  LDL.LU.64 R30, [R1+0x8] ;  /* 0x00000800011e7983 */ /* 0x000ee80000300a00 */
[----:B------:R-:W4:Y:S01]  /*16840*/  LDL.LU.64 R28, [R1+0x100] ;  /* 0x00010000011c7983 */ /* 0x000f220000300a00 */
[----:B------:R-:W-:Y:S02]  /*16850*/  ISETP.GE.U32.AND P3, PT, R194, R21, PT ;  /* 0x00000015c200720c */ /* 0x000fe40003f66070 */
[----:B------:R-:W1:Y:S01]  /*16860*/  MUFU.EX2 R21, R180 ;  /* 0x000000b400157308 */ /* 0x000e620000000800 */
[----:B------:R-:W-:Y:S02]  /*16870*/  @!P5 HFMA2.BF16_V2 R153, -RZ.H0_H0, RZ.H0_H0, -R80.H0_H0 ;  /* 0x200000ffff99d231 */ /* 0x000fe40000340950 */
[----:B------:R-:W-:Y:S01]  /*16880*/  @!P4 HFMA2.BF16_V2 R152, -RZ.H0_H0, RZ.H0_H0, -R69.H0_H0 ;  /* 0x200000ffff98c231 */ /* 0x000fe20000340945 */
[----:B------:R-:W-:Y:S01]  /*16890*/  PRMT R250, R80, 0x5410, R69 ;  /* 0x0000541050fa7816 */ /* 0x000fe20000000045 */
[----:B------:R-:W-:Y:S01]  /*168a0*/  FMUL.FTZ R109, R174, R3 ;  /* 0x00000003ae6d7220 */ /* 0x000fe20000410000 */
[----:B------:R-:W-:-:S02]  /*168b0*/  @!P5 PRMT R80, R153, 0x5410, RZ ;  /* 0x000054109950d816 */ /* 0x000fc400000000ff */
[----:B------:R1:W-:Y:S02]  /*168c0*/  MUFU.EX2 R8, R183 ;  /* 0x000000b700087308 */ /* 0x0003e40000000800 */
[----:B-1----:R-:W-:-:S04]  /*168d0*/  F2FP.BF16.PACK_AB R0, R20, R21 ;  /* 0x000000151400723e */ /* 0x002fc800000010ff */
[C---:B------:R-:W-:Y:S02]  /*168e0*/  PRMT R68, R0.reuse, 0x7610, R68 ;  /* 0x0000761000447816 */ /* 0x040fe40000000044 */
[----:B------:R-:W-:Y:S02]  /*168f0*/  PRMT R67, R0, 0x7632, R67 ;  /* 0x0000763200437816 */ /* 0x000fe40000000043 */
[----:B------:R-:W-:Y:S01]  /*16900*/  MUFU.EX2 R0, R52 ;  /* 0x0000003400007308 */ /* 0x000fe20000000800 */
[----:B------:R-:W-:Y:S01]  /*16910*/  IMAD.MOV.U32 R183, RZ, RZ, R205 ;  /* 0x000000ffffb77224 */ /* 0x000fe200078e00cd */
[----:B------:R-:W-:Y:S01]  /*16920*/  @!P4 PRMT R69, R152, 0x5410, RZ ;  /* 0x000054109845c816 */ /* 0x000fe200000000ff */
[----:B------:R-:W-:Y:S02]  /*16930*/  IMAD.MOV.U32 R182, RZ, RZ, R204 ;  /* 0x000000ffffb67224 */ /* 0x000fe400078e00cc */
[----:B------:R-:W-:Y:S02]  /*16940*/  IMAD.MOV.U32 R180, RZ, RZ, R210 ;  /* 0x000000ffffb47224 */ /* 0x000fe400078e00d2 */
[----:B------:R-:W-:-:S02]  /*16950*/  IMAD.MOV.U32 R145, RZ, RZ, R207 ;  /* 0x000000ffff917224 */ /* 0x000fc400078e00cf */
[----:B------:R-:W-:Y:S02]  /*16960*/  FMUL.FTZ R205, R170, R3 ;  /* 0x00000003aacd7220 */ /* 0x000fe40000410000 */
[----:B------:R-:W-:Y:S02]  /*16970*/  IMAD.MOV.U32 R174, RZ, RZ, R193 ;  /* 0x000000ffffae7224 */ /* 0x000fe400078e00c1 */
[----:B------:R-:W-:Y:S02]  /*16980*/  IMAD.MOV.U32 R177, RZ, RZ, R108 ;  /* 0x000000ffffb17224 */ /* 0x000fe400078e006c */
[----:B------:R-:W-:Y:S02]  /*16990*/  IMAD.MOV.U32 R111, RZ, RZ, R103 ;  /* 0x000000ffff6f7224 */ /* 0x000fe400078e0067 */
[----:B------:R-:W-:Y:S02]  /*169a0*/  IMAD.MOV.U32 R179, RZ, RZ, R195 ;  /* 0x000000ffffb37224 */ /* 0x000fe400078e00c3 */
        /* <DEDUP_REMOVED lines=16> */
[----:B------:R-:W-:Y:S02]  /*16ab0*/  FMUL.FTZ R193, R99, R3 ;  /* 0x0000000363c17220 */ /* 0x000fe40000410000 */
[----:B------:R-:W1:Y:S01]  /*16ac0*/  MUFU.EX2 R3, R186 ;  /* 0x000000ba00037308 */ /* 0x000e620000000800 */
[----:B------:R-:W-:Y:S01]  /*16ad0*/  FADD.FTZ R10, R5, R7 ;  /* 0x00000007050a7221 */ /* 0x000fe20000010000 */
[----:B------:R-:W-:-:S06]  /*16ae0*/  F2FP.BF16.PACK_AB R25, R11, R13 ;  /* 0x0000000d0b19723e */ /* 0x000fcc00000010ff */
[----:B------:R-:W2:Y:S01]  /*16af0*/  MUFU.EX2 R7, R187 ;  /* 0x000000bb00077308 */ /* 0x000ea20000000800 */
[----:B-1----:R-:W-:Y:S01]  /*16b00*/  F2FP.BF16.PACK_AB R24, R2, R3 ;  /* 0x000000030218723e */ /* 0x002fe200000010ff */
[----:B------:R-:W-:Y:S02]  /*16b10*/  @!P3 HFMA2.BF16_V2 R83, -RZ.H0_H0, RZ.H0_H0, -R68.H0_H0 ;  /* 0x200000ffff53b231 */ /* 0x000fe40000340944 */
[----:B------:R-:W-:Y:S01]  /*16b20*/  @!P2 HFMA2.BF16_V2 R82, -RZ.H0_H0, RZ.H0_H0, -R67.H0_H0 ;  /* 0x200000ffff52a231 */ /* 0x000fe20000340943 */
[----:B------:R-:W-:Y:S02]  /*16b30*/  PRMT R247, R68, 0x5410, R67 ;  /* 0x0000541044f77816 */ /* 0x000fe40000000043 */
[----:B------:R-:W-:Y:S02]  /*16b40*/  @!P3 PRMT R68, R83, 0x5410, RZ ;  /* 0x000054105344b816 */ /* 0x000fe400000000ff */
[----:B------:R-:W-:Y:S01]  /*16b50*/  @!P2 PRMT R67, R82, 0x5410, RZ ;  /* 0x000054105243a816 */ /* 0x000fe200000000ff */
[----:B--2---:R-:W-:-:S04]  /*16b60*/  FFMA.FTZ R5, R167, R0, R13 ;  /* 0x00000000a7057223 */ /* 0x004fc8000001000d */
[----:B------:R-:W-:Y:S02]  /*16b70*/  FADD.FTZ R11, R11, R5 ;  /* 0x000000050b0b7221 */ /* 0x000fe40000010000 */
[----:B------:R-:W-:-:S04]  /*16b80*/  FADD.FTZ R5, R3, R10 ;  /* 0x0000000a03057221 */ /* 0x000fc80000010000 */
[----:B------:R-:W-:Y:S02]  /*16b90*/  FADD.FTZ R10, R2, R5 ;  /* 0x00000005020a7221 */ /* 0x000fe40000010000 */
[----:B------:R-:W1:Y:S01]  /*16ba0*/  MUFU.EX2 R5, R200 ;  /* 0x000000c800057308 */ /* 0x000e620000000800 */
[----:B------:R-:W-:Y:S01]  /*16bb0*/  FADD.FTZ R2, R14, R11 ;  /* 0x0000000b0e027221 */ /* 0x000fe20000010000 */
[----:B------:R-:W-:-:S03]  /*16bc0*/  F2FP.BF16.PACK_AB R14, R9, R14 ;  /* 0x0000000e090e723e */ /* 0x000fc600000010ff */
[----:B------:R-:W-:Y:S02]  /*16bd0*/  FADD.FTZ R9, R9, R2 ;  /* 0x0000000209097221 */ /* 0x000fe40000010000 */
[----:B------:R-:W-:Y:S01]  /*16be0*/  FADD.FTZ R2, R7, R10 ;  /* 0x0000000a07027221 */ /* 0x000fe20000010000 */
[----:B------:R-:W-:-:S03]  /*16bf0*/  F2FP.BF16.PACK_AB R13, R6, R7 ;  /* 0x00000007060d723e */ /* 0x000fc600000010ff */
[----:B------:R-:W-:Y:S02]  /*16c00*/  FADD.FTZ R7, R6, R2 ;  /* 0x0000000206077221 */ /* 0x000fe40000010000 */
[----:B------:R-:W-:Y:S01]  /*16c10*/  FADD.FTZ R6, R8, R9 ;  /* 0x0000000908067221 */ /* 0x000fe20000010000 */
[----:B------:R-:W2:Y:S01]  /*16c20*/  MUFU.EX2 R3, R201 ;  /* 0x000000c900037308 */ /* 0x000ea20000000800 */
[C---:B-1----:R-:W-:Y:S02]  /*16c30*/  F2FP.BF16.PACK_AB R43, R5.reuse, R8 ;  /* 0x00000008052b723e */ /* 0x042fe400000010ff */
[----:B------:R-:W-:Y:S02]  /*16c40*/  FADD.FTZ R6, R5, R6 ;  /* 0x0000000605067221 */ /* 0x000fe40000010000 */
[----:B------:R-:W-:-:S03]  /*16c50*/  IMAD.SHL.U32 R5, R197, 0x2, RZ ;  /* 0x00000002c5057824 */ /* 0x000fc600078e00ff */
[----:B------:R-:W1:Y:S02]  /*16c60*/  MUFU.EX2 R2, R202 ;  /* 0x000000ca00027308 */ /* 0x000e640000000800 */
[----:B------:R-:W-:-:S04]  /*16c70*/  LOP3.LUT R5, R145, R5, RZ, 0x3c, !PT ;  /* 0x0000000591057212 */ /* 0x000fc800078e3cff */
[----:B------:R-:W-:Y:S01]  /*16c80*/  LOP3.LUT R5, R5, R183, RZ, 0x3c, !PT ;  /* 0x000000b705057212 */ /* 0x000fe200078e3cff */
[----:B--2---:R-:W-:-:S04]  /*16c90*/  FADD.FTZ R6, R3, R6 ;  /* 0x0000000603067221 */ /* 0x004fc80000010000 */
[----:B------:R-:W-:-:S04]  /*16ca0*/  IMAD.WIDE.U32 R144, R5, -0x326172a9, RZ ;  /* 0xcd9e8d5705907825 */ /* 0x000fc800078e00ff */
[----:B------:R-:W-:Y:S01]  /*16cb0*/  FADD.FTZ R7, R15, R7 ;  /* 0x000000070f077221 */ /* 0x000fe20000010000 */
[C---:B-1----:R-:W-:Y:S01]  /*16cc0*/  F2FP.BF16.PACK_AB R15, R2.reuse, R3 ;  /* 0x00000003020f723e */ /* 0x042fe200000010ff */
[----:B------:R-:W-:Y:S01]  /*16cd0*/  FADD.FTZ R10, R2, R6 ;  /* 0x00000006020a7221 */ /* 0x000fe20000010000 */
[----:B------:R-:W-:Y:S01]  /*16ce0*/  LOP3.LUT R2, R145, R192, R216, 0x96, !PT ;  /* 0x000000c091027212 */ /* 0x000fe200078e96d8 */
[----:B------:R1:W2:Y:S01]  /*16cf0*/  MUFU.EX2 R8, R208 ;  /* 0x000000d000087308 */ /* 0x0002a20000000800 */
[----:B------:R-:W-:-:S03]  /*16d00*/  LOP3.LUT R6, R215, R191, R144, 0x96, !PT ;  /* 0x000000bfd7067212 */ /* 0x000fc600078e9690 */
[----:B------:R-:W-:-:S04]  /*16d10*/  IMAD.WIDE.U32 R2, R2, -0x2daee0ad, RZ ;  /* 0xd2511f5302027825 */ /* 0x000fc800078e00ff */
[----:B------:R-:W-:Y:S02]  /*16d20*/  FADD.FTZ R11, R12, R7 ;  /* 0x000000070c0b7221 */ /* 0x000fe40000010000 */
[----:B------:R-:W-:-:S04]  /*16d30*/  IMAD.WIDE.U32 R6, R6, -0x2daee0ad, RZ ;  /* 0xd2511f5306067825 */ /* 0x000fc800078e00ff */
[----:B-1----:R-:W-:Y:S02]  /*16d40*/  IMAD.MOV.U32 R208, RZ, RZ, R62 ;  /* 0x000000ffffd07224 */ /* 0x002fe400078e003e */
[----:B------:R-:W-:-:S03]  /*16d50*/  IMAD.MOV.U32 R167, RZ, RZ, R166 ;  /* 0x000000ffffa77224 */ /* 0x000fc600078e00a6 */
[----:B------:R-:W-:Y:S01]  /*16d60*/  LOP3.LUT R3, R3, R208, R180, 0x96, !PT ;  /* 0x000000d003037212 */ /* 0x000fe200078e96b4 */
[----:B------:R-:W-:Y:S01]  /*16d70*/  IMAD.MOV.U32 R166, RZ, RZ, R63 ;  /* 0x000000ffffa67224 */ /* 0x000fe200078e003f */
[----:B------:R-:W-:-:S03]  /*16d80*/  LOP3.LUT R2, R7, R189, R2, 0x96, !PT ;  /* 0x000000bd07027212 */ /* 0x000fc600078e9602 */
[----:B------:R-:W-:Y:S01]  /*16d90*/  IMAD.WIDE.U32 R62, R3, -0x326172a9, RZ ;  /* 0xcd9e8d57033e7825 */ /* 0x000fe200078e00ff */
[----:B------:R1:W1:Y:S03]  /*16da0*/  MUFU.EX2 R5, R213 ;  /* 0x000000d500057308 */ /* 0x0002660000000800 */
[----:B------:R-:W-:Y:S01]  /*16db0*/  IMAD.WIDE.U32 R98, R2, -0x326172a9, RZ ;  /* 0xcd9e8d5702627825 */ /* 0x000fe200078e00ff */
[----:B------:R-:W-:-:S04]  /*16dc0*/  LOP3.LUT R3, R63, R167, R214, 0x96, !PT ;  /* 0x000000a73f037212 */ /* 0x000fc800078e96d6 */
[----:B------:R-:W-:Y:S01]  /*16dd0*/  LOP3.LUT R7, R99, R176, R62, 0x96, !PT ;  /* 0x000000b063077212 */ /* 0x000fe200078e963e */
[----:B------:R-:W-:-:S05]  /*16de0*/  IMAD.WIDE.U32 R2, R3, -0x2daee0ad, RZ ;  /* 0xd2511f5303027825 */ /* 0x000fca00078e00ff */
[----:B------:R-:W-:Y:S01]  /*16df0*/  LOP3.LUT R9, R3, R179, R6, 0x96, !PT ;  /* 0x000000b303097212 */ /* 0x000fe200078e9606 */
[----:B------:R-:W-:-:S04]  /*16e00*/  IMAD.WIDE.U32 R6, R7, -0x2daee0ad, RZ ;  /* 0xd2511f5307067825 */ /* 0x000fc800078e00ff */
[----:B-1----:R-:W-:Y:S02]  /*16e10*/  IMAD.MOV.U32 R213, RZ, RZ, R171 ;  /* 0x000000ffffd57224 */ /* 0x002fe400078e00ab */
[----:B--2---:R-:W-:-:S03]  /*16e20*/  FADD.FTZ R3, R8, R10 ;  /* 0x0000000a08037221 */ /* 0x004fc60000010000 */
[----:B------:R-:W-:Y:S01]  /*16e30*/  LOP3.LUT R2, R7, R213, R2, 0x96, !PT ;  /* 0x000000d507027212 */ /* 0x000fe200078e9602 */
[----:B------:R-:W-:Y:S02]  /*16e40*/  FADD.FTZ R10, R5, R3 ;  /* 0x00000003050a7221 */ /* 0x000fe40000010000 */
[----:B------:R-:W-:-:S04]  /*16e50*/  IMAD.WIDE.U32 R82, R9, -0x326172a9, RZ ;  /* 0xcd9e8d5709527825 */ /* 0x000fc800078e00ff */
[----:B------:R-:W-:Y:S01]  /*16e60*/  IMAD.WIDE.U32 R2, R2, -0x326172a9, RZ ;  /* 0xcd9e8d5702027825 */ /* 0x000fe200078e00ff */
[----:B------:R-:W-:-:S04]  /*16e70*/  F2FP.BF16.PACK_AB R87, R5, R8 ;  /* 0x000000080557723e */ /* 0x000fc800000010ff */
[----:B------:R-:W-:-:S04]  /*16e80*/  LOP3.LUT R5, R3, R166, R82, 0x96, !PT ;  /* 0x000000a603057212 */ /* 0x000fc800078e9652 */
[----:B------:R-:W-:-:S04]  /*16e90*/  LOP3.LUT R7, R5, 0xff, RZ, 0xc0, !PT ;  /* 0x000000ff05077812 */ /* 0x000fc800078ec0ff */
[----:B------:R-:W-:Y:S02]  /*16ea0*/  ISETP.GE.U32.AND P2, PT, R194, R7, PT ;  /* 0x00000007c200720c */ /* 0x000fe40003f46070 */
[----:B------:R-:W-:-:S04]  /*16eb0*/  LOP3.LUT R7, R5, 0xffff, RZ, 0xc0, !PT ;  /* 0x0000ffff05077812 */ /* 0x000fc800078ec0ff */
[----:B------:R-:W-:Y:S02]  /*16ec0*/  SHF.R.U32.HI R7, RZ, 0x8, R7 ;  /* 0x00000008ff077819 */ /* 0x000fe40000011607 */
[--C-:B------:R-:W-:Y:S02]  /*16ed0*/  SHF.R.U32.HI R8, RZ, 0x10, R5.reuse ;  /* 0x00000010ff087819 */ /* 0x100fe40000011605 */
[----:B------:R-:W-:Y:S02]  /*16ee0*/  LOP3.LUT R7, R7, 0xffff, RZ, 0xc0, !PT ;  /* 0x0000ffff07077812 */ /* 0x000fe400078ec0ff */
[----:B------:R-:W-:Y:S02]  /*16ef0*/  SHF.R.U32.HI R5, RZ, 0x18, R5 ;  /* 0x00000018ff057819 */ /* 0x000fe40000011605 */
[----:B------:R-:W-:Y:S02]  /*16f00*/  ISETP.GE.U32.AND P6, PT, R194, R7, PT ;  /* 0x00000007c200720c */ /* 0x000fe40003fc6070 */
[----:B------:R-:W1:Y:S01]  /*16f10*/  MUFU.EX2 R7, R222 ;  /* 0x000000de00077308 */ /* 0x000e620000000800 */
[----:B------:R-:W-:-:S02]  /*16f20*/  LOP3.LUT R8, R8, 0xff, RZ, 0xc0, !PT ;  /* 0x000000ff08087812 */ /* 0x000fc400078ec0ff */
[C---:B------:R-:W-:Y:S02]  /*16f30*/  ISETP.GE.U32.AND P4, PT, R194.reuse, R5, PT ;  /* 0x00000005c200720c */ /* 0x040fe40003f86070 */
[----:B------:R-:W-:Y:S02]  /*16f40*/  ISETP.GE.U32.AND P5, PT, R194, R8, PT ;  /* 0x00000008c200720c */ /* 0x000fe40003fa6070 */
[C---:B------:R-:W-:Y:S01]  /*16f50*/  LOP3.LUT R8, R2.reuse, 0xff, RZ, 0xc0, !PT ;  /* 0x000000ff02087812 */ /* 0x040fe200078ec0ff */
[----:B------:R-:W2:Y:S01]  /*16f60*/  MUFU.EX2 R5, R226 ;  /* 0x000000e200057308 */ /* 0x000ea20000000800 */
[----:B------:R-:W-:Y:S02]  /*16f70*/  LOP3.LUT R9, R2, 0xffff, RZ, 0xc0, !PT ;  /* 0x0000ffff02097812 */ /* 0x000fe400078ec0ff */
[----:B------:R-:W-:Y:S02]  /*16f80*/  ISETP.GE.U32.AND P3, PT, R194, R8, PT ;  /* 0x00000008c200720c */ /* 0x000fe40003f66070 */
[----:B------:R-:W-:-:S02]  /*16f90*/  SHF.R.U32.HI R8, RZ, 0x10, R2 ;  /* 0x00000010ff087819 */ /* 0x000fc40000011602 */
[----:B------:R-:W-:-:S04]  /*16fa0*/  SHF.R.U32.HI R2, RZ, 0x18, R2 ;  /* 0x00000018ff027819 */ /* 0x000fc80000011602 */
[----:B------:R-:W-:Y:S01]  /*16fb0*/  ISETP.GE.U32.AND P0, PT, R194, R2, PT ;  /* 0x00000002c200720c */ /* 0x000fe20003f06070 */
[----:B-1----:R-:W-:Y:S01]  /*16fc0*/  FADD.FTZ R2, R7, R10 ;  /* 0x0000000a07027221 */ /* 0x002fe20000010000 */
[----:B------:R-:W-:-:S03]  /*16fd0*/  PRMT R48, R16, 0x7610, R48 ;  /* 0x0000761010307816 */ /* 0x000fc60000000030 */
[----:B--2---:R-:W-:Y:S01]  /*16fe0*/  FADD.FTZ R10, R5, R2 ;  /* 0x00000002050a7221 */ /* 0x004fe20000010000 */
[----:B------:R-:W-:Y:S01]  /*16ff0*/  SHF.R.U32.HI R2, RZ, 0x8, R9 ;  /* 0x00000008ff027819 */ /* 0x000fe20000011609 */
[----:B------:R-:W-:Y:S01]  /*17000*/  @!P2 HFMA2.BF16_V2 R86, -RZ.H0_H0, RZ.H0_H0, -R48.H0_H0 ;  /* 0x200000ffff56a231 */ /* 0x000fe20000340930 */
[----:B------:R-:W-:Y:S01]  /*17010*/  PRMT R59, R16, 0x7632, R59 ;  /* 0x00007632103b7816 */ /* 0x000fe2000000003b */
[----:B------:R-:W-:Y:S01]  /*17020*/  IMAD.MOV.U32 R226, RZ, RZ, R174 ;  /* 0x000000ffffe27224 */ /* 0x000fe200078e00ae */
[----:B------:R-:W-:Y:S02]  /*17030*/  LOP3.LUT R2, R2, 0xffff, RZ, 0xc0, !PT ;  /* 0x0000ffff02027812 */ /* 0x000fe400078ec0ff */
[----:B------:R-:W-:Y:S02]  /*17040*/  PRMT R174, R48, 0x5410, R59 ;  /* 0x0000541030ae7816 */ /* 0x000fe4000000003b */
[----:B------:R-:W-:Y:S02]  /*17050*/  @!P2 PRMT R48, R86, 0x5410, RZ ;  /* 0x000054105630a816 */ /* 0x000fe400000000ff */
[----:B------:R-:W-:-:S02]  /*17060*/  ISETP.GE.U32.AND P2, PT, R194, R2, PT ;  /* 0x00000002c200720c */ /* 0x000fc40003f46070 */
[----:B------:R-:W-:Y:S02]  /*17070*/  LOP3.LUT R3, R8, 0xff, RZ, 0xc0, !PT ;  /* 0x000000ff08037812 */ /* 0x000fe400078ec0ff */
[----:B------:R-:W-:Y:S02]  /*17080*/  LOP3.LUT R2, R83, R226, R98, 0x96, !PT ;  /* 0x000000e253027212 */ /* 0x000fe400078e9662 */
[----:B------:R-:W-:-:S03]  /*17090*/  ISETP.GE.U32.AND P1, PT, R194, R3, PT ;  /* 0x00000003c200720c */ /* 0x000fc60003f26070 */
[----:B------:R-:W-:Y:S01]  /*170a0*/  IMAD.WIDE.U32 R2, R2, -0x2daee0ad, RZ ;  /* 0xd2511f5302027825 */ /* 0x000fe200078e00ff */
[----:B------:R-:W-:Y:S02]  /*170b0*/  F2FP.BF16.PACK_AB R12, R5, R7 ;  /* 0x00000007050c723e */ /* 0x000fe400000010ff */
[----:B------:R-:W-:Y:S02]  /*170c0*/  PRMT R58, R51, 0x7610, R58 ;  /* 0x00007610333a7816 */ /* 0x000fe4000000003a */
[----:B------:R-:W-:Y:S02]  /*170d0*/  LOP3.LUT R5, R3, R252, R6, 0x96, !PT ;  /* 0x000000fc03057212 */ /* 0x000fe400078e9606 */
[----:B------:R-:W-:Y:S02]  /*170e0*/  PRMT R54, R51, 0x7632, R54 ;  /* 0x0000763233367816 */ /* 0x000fe40000000036 */
[----:B------:R-:W-:Y:S01]  /*170f0*/  SHF.R.U32.HI R6, RZ, 0x10, R5 ;  /* 0x00000010ff067819 */ /* 0x000fe20000011605 */
[----:B------:R-:W-:Y:S01]  /*17100*/  @!P5 HFMA2.BF16_V2 R146, -RZ.H0_H0, RZ.H0_H0, -R58.H0_H0 ;  /* 0x200000ffff92d231 */ /* 0x000fe2000034093a */
[----:B------:R-:W-:-:S02]  /*17110*/  PRMT R53, R23, 0x7610, R53 ;  /* 0x0000761017357816 */ /* 0x000fc40000000035 */
[----:B------:R-:W-:Y:S02]  /*17120*/  LOP3.LUT R6, R6, 0xff, RZ, 0xc0, !PT ;  /* 0x000000ff06067812 */ /* 0x000fe400078ec0ff */
[----:B------:R-:W-:Y:S01]  /*17130*/  PRMT R171, R58, 0x5410, R54 ;  /* 0x000054103aab7816 */ /* 0x000fe20000000036 */
[----:B------:R-:W-:Y:S01]  /*17140*/  @!P3 HFMA2.BF16_V2 R156, -RZ.H0_H0, RZ.H0_H0, -R53.H0_H0 ;  /* 0x200000ffff9cb231 */ /* 0x000fe20000340935 */
[----:B------:R-:W-:Y:S01]  /*17150*/  @!P5 PRMT R58, R146, 0x5410, RZ ;  /* 0x00005410923ad816 */ /* 0x000fe200000000ff */
[----:B------:R-:W-:Y:S01]  /*17160*/  FADD.FTZ R11, R18, R11 ;  /* 0x0000000b120b7221 */ /* 0x000fe20000010000 */
[----:B------:R-:W-:Y:S02]  /*17170*/  PRMT R49, R23, 0x7632, R49 ;  /* 0x0000763217317816 */ /* 0x000fe40000000031 */
[----:B------:R-:W-:Y:S02]  /*17180*/  ISETP.GE.U32.AND P5, PT, R194, R6, PT ;  /* 0x00000006c200720c */ /* 0x000fe40003fa6070 */
[----:B------:R-:W-:Y:S01]  /*17190*/  LOP3.LUT R6, R2, 0xff, RZ, 0xc0, !PT ;  /* 0x000000ff02067812 */ /* 0x000fe200078ec0ff */
[----:B------:R-:W-:Y:S01]  /*171a0*/  FADD.FTZ R7, R19, R11 ;  /* 0x0000000b13077221 */ /* 0x000fe20000010000 */
[----:B------:R-:W-:Y:S01]  /*171b0*/  PRMT R146, R53, 0x5410, R49 ;  /* 0x0000541035927816 */ /* 0x000fe20000000031 */
[----:B------:R-:W-:Y:S01]  /*171c0*/  @!P2 HFMA2.BF16_V2 R155, -RZ.H0_H0, RZ.H0_H0, -R49.H0_H0 ;  /* 0x200000ffff9ba231 */ /* 0x000fe20000340931 */
[----:B------:R-:W-:-:S02]  /*171d0*/  @!P3 PRMT R53, R156, 0x5410, RZ ;  /* 0x000054109c35b816 */ /* 0x000fc400000000ff */
[C---:B------:R-:W-:Y:S01]  /*171e0*/  ISETP.GE.U32.AND P3, PT, R194.reuse, R6, PT ;  /* 0x00000006c200720c */ /* 0x040fe20003f66070 */
[----:B------:R-:W-:Y:S01]  /*171f0*/  @!P4 HFMA2.BF16_V2 R150, -RZ.H0_H0, RZ.H0_H0, -R54.H0_H0 ;  /* 0x200000ffff96c231 */ /* 0x000fe20000340936 */
[----:B------:R-:W-:Y:S01]  /*17200*/  LOP3.LUT R6, R5, 0xff, RZ, 0xc0, !PT ;  /* 0x000000ff05067812 */ /* 0x000fe200078ec0ff */
[----:B------:R-:W-:Y:S01]  /*17210*/  FADD.FTZ R11, R17, R7 ;  /* 0x00000007110b7221 */ /* 0x000fe20000010000 */
[----:B------:R-:W-:Y:S02]  /*17220*/  SHF.R.U32.HI R7, RZ, 0x18, R5 ;  /* 0x00000018ff077819 */ /* 0x000fe40000011605 */
[----:B------:R-:W-:Y:S02]  /*17230*/  @!P2 PRMT R49, R155, 0x5410, RZ ;  /* 0x000054109b31a816 */ /* 0x000fe400000000ff */
[----:B------:R-:W-:Y:S02]  /*17240*/  ISETP.GE.U32.AND P2, PT, R194, R6, PT ;  /* 0x00000006c200720c */ /* 0x000fe40003f46070 */
[----:B------:R-:W-:Y:S01]  /*17250*/  @!P4 PRMT R54, R150, 0x5410, RZ ;  /* 0x000054109636c816 */ /* 0x000fe200000000ff */
[----:B------:R-:W1:Y:S01]  /*17260*/  MUFU.EX2 R6, R227 ;  /* 0x000000e300067308 */ /* 0x000e620000000800 */
[----:B------:R-:W-:-:S02]  /*17270*/  ISETP.GE.U32.AND P4, PT, R194, R7, PT ;  /* 0x00000007c200720c */ /* 0x000fc40003f86070 */
[----:B------:R-:W-:Y:S02]  /*17280*/  LOP3.LUT R9, R2, 0xffff, RZ, 0xc0, !PT ;  /* 0x0000ffff02097812 */ /* 0x000fe400078ec0ff */
[--C-:B------:R-:W-:Y:S02]  /*17290*/  SHF.R.U32.HI R8, RZ, 0x10, R2.reuse ;  /* 0x00000010ff087819 */ /* 0x100fe40000011602 */
[----:B------:R-:W-:Y:S02]  /*172a0*/  SHF.R.U32.HI R7, RZ, 0x18, R2 ;  /* 0x00000018ff077819 */ /* 0x000fe40000011602 */
[----:B------:R-:W-:Y:S01]  /*172b0*/  LOP3.LUT R3, R5, 0xffff, RZ, 0xc0, !PT ;  /* 0x0000ffff05037812 */ /* 0x000fe200078ec0ff */
[----:B------:R-:W2:Y:S01]  /*172c0*/  MUFU.EX2 R2, R230 ;  /* 0x000000e600027308 */ /* 0x000ea20000000800 */
[----:B------:R-:W-:Y:S02]  /*172d0*/  @!P6 HFMA2.BF16_V2 R147, -RZ.H0_H0, RZ.H0_H0, -R59.H0_H0 ;  /* 0x200000ffff93e231 */ /* 0x000fe4000034093b */
[----:B------:R-:W-:-:S04]  /*172e0*/  SHF.R.U32.HI R3, RZ, 0x8, R3 ;  /* 0x00000008ff037819 */ /* 0x000fc80000011603 */
[----:B------:R-:W-:Y:S02]  /*172f0*/  LOP3.LUT R3, R3, 0xffff, RZ, 0xc0, !PT ;  /* 0x0000ffff03037812 */ /* 0x000fe400078ec0ff */
[----:B------:R-:W-:Y:S02]  /*17300*/  @!P6 PRMT R59, R147, 0x5410, RZ ;  /* 0x00005410933be816 */ /* 0x000fe400000000ff */
[----:B------:R-:W-:Y:S01]  /*17310*/  ISETP.GE.U32.AND P6, PT, R194, R3, PT ;  /* 0x00000003c200720c */ /* 0x000fe20003fc6070 */
[----:B-1----:R-:W-:Y:S01]  /*17320*/  FADD.FTZ R3, R6, R10 ;  /* 0x0000000a06037221 */ /* 0x002fe20000010000 */
[C---:B------:R-:W-:Y:S02]  /*17330*/  PRMT R52, R27.reuse, 0x7610, R52 ;  /* 0x000076101b347816 */ /* 0x040fe40000000034 */
[----:B------:R-:W-:Y:S02]  /*17340*/  PRMT R46, R24, 0x7610, R46 ;  /* 0x00007610182e7816 */ /* 0x000fe4000000002e */
[C---:B--2---:R-:W-:Y:S01]  /*17350*/  F2FP.BF16.PACK_AB R86, R2.reuse, R6 ;  /* 0x000000060256723e */ /* 0x044fe200000010ff */
[----:B------:R-:W-:Y:S01]  /*17360*/  FADD.FTZ R6, R2, R3 ;  /* 0x0000000302067221 */ /* 0x000fe20000010000 */
[----:B------:R-:W-:Y:S01]  /*17370*/  SHF.R.U32.HI R2, RZ, 0x8, R9 ;  /* 0x00000008ff027819 */ /* 0x000fe20000011609 */
[----:B------:R-:W-:Y:S01]  /*17380*/  @!P1 HFMA2.BF16_V2 R154, -RZ.H0_H0, RZ.H0_H0, -R52.H0_H0 ;  /* 0x200000ffff9a9231 */ /* 0x000fe20000340934 */
[----:B------:R-:W-:Y:S01]  /*17390*/  PRMT R51, R27, 0x7632, R51 ;  /* 0x000076321b337816 */ /* 0x000fe20000000033 */
[----:B------:R-:W-:Y:S01]  /*173a0*/  @!P2 HFMA2.BF16_V2 R157, -RZ.H0_H0, RZ.H0_H0, -R46.H0_H0 ;  /* 0x200000ffff9da231 */ /* 0x000fe2000034092e */
[----:B------:R-:W-:Y:S01]  /*173b0*/  PRMT R45, R24, 0x7632, R45 ;  /* 0x00007632182d7816 */ /* 0x000fe2000000002d */
[----:B------:R-:W-:Y:S01]  /*173c0*/  IMAD.MOV.U32 R222, RZ, RZ, R179 ;  /* 0x000000ffffde7224 */ /* 0x000fe200078e00b3 */
[----:B------:R-:W-:-:S02]  /*173d0*/  LOP3.LUT R5, R8, 0xff, RZ, 0xc0, !PT ;  /* 0x000000ff08057812 */ /* 0x000fc400078ec0ff */
[----:B------:R-:W-:Y:S02]  /*173e0*/  LOP3.LUT R2, R2, 0xffff, RZ, 0xc0, !PT ;  /* 0x0000ffff02027812 */ /* 0x000fe400078ec0ff */
[----:B------:R-:W-:Y:S02]  /*173f0*/  PRMT R147, R52, 0x5410, R51 ;  /* 0x0000541034937816 */ /* 0x000fe40000000033 */
[----:B------:R-:W-:Y:S02]  /*17400*/  PRMT R179, R46, 0x5410, R45 ;  /* 0x000054102eb37816 */ /* 0x000fe4000000002d */
[----:B------:R-:W-:Y:S02]  /*17410*/  @!P1 PRMT R52, R154, 0x5410, RZ ;  /* 0x000054109a349816 */ /* 0x000fe400000000ff */
[----:B------:R-:W-:Y:S02]  /*17420*/  @!P2 PRMT R46, R157, 0x5410, RZ ;  /* 0x000054109d2ea816 */ /* 0x000fe400000000ff */
[----:B------:R-:W-:-:S02]  /*17430*/  ISETP.GE.U32.AND P1, PT, R194, R5, PT ;  /* 0x00000005c200720c */ /* 0x000fc40003f26070 */
[----:B------:R-:W-:Y:S01]  /*17440*/  ISETP.GE.U32.AND P2, PT, R194, R2, PT ;  /* 0x00000002c200720c */ /* 0x000fe20003f46070 */
[----:B------:R1:W2:Y:S01]  /*17450*/  MUFU.EX2 R5, R239 ;  /* 0x000000ef00057308 */ /* 0x0002a20000000800 */
[C---:B------:R-:W-:Y:S02]  /*17460*/  PRMT R44, R55.reuse, 0x7610, R44 ;  /* 0x00007610372c7816 */ /* 0x040fe4000000002c */
[----:B------:R-:W-:Y:S02]  /*17470*/  PRMT R47, R55, 0x7632, R47 ;  /* 0x00007632372f7816 */ /* 0x000fe4000000002f */
[----:B------:R-:W-:Y:S02]  /*17480*/  PRMT R55, R13, 0x7632, R55 ;  /* 0x000076320d377816 */ /* 0x000fe40000000037 */
[----:B------:R-:W-:Y:S01]  /*17490*/  PRMT R57, R37, 0x7610, R57 ;  /* 0x0000761025397816 */ /* 0x000fe20000000039 */
[----:B------:R-:W2:Y:S01]  /*174a0*/  MUFU.EX2 R3, R242 ;  /* 0x000000f200037308 */ /* 0x000ea20000000800 */
[----:B------:R-:W-:Y:S01]  /*174b0*/  @!P0 HFMA2.BF16_V2 R151, -RZ.H0_H0, RZ.H0_H0, -R51.H0_H0 ;  /* 0x200000ffff978231 */ /* 0x000fe20000340933 */
[----:B------:R-:W-:Y:S01]  /*174c0*/  IMAD.MOV.U32 R227, RZ, RZ, R166 ;  /* 0x000000ffffe37224 */ /* 0x000fe200078e00a6 */
[----:B------:R-:W-:Y:S01]  /*174d0*/  @!P6 HFMA2.BF16_V2 R158, -RZ.H0_H0, RZ.H0_H0, -R45.H0_H0 ;  /* 0x200000ffff9ee231 */ /* 0x000fe2000034092d */
[----:B------:R-:W-:Y:S01]  /*174e0*/  PRMT R50, R13, 0x7610, R50 ;  /* 0x000076100d327816 */ /* 0x000fe20000000032 */
[----:B------:R-:W-:Y:S01]  /*174f0*/  @!P4 HFMA2.BF16_V2 R159, -RZ.H0_H0, RZ.H0_H0, -R47.H0_H0 ;  /* 0x200000ffff9fc231 */ /* 0x000fe2000034092f */
[----:B------:R-:W-:Y:S01]  /*17500*/  PRMT R56, R37, 0x7632, R56 ;  /* 0x0000763225387816 */ /* 0x000fe20000000038 */
[----:B------:R-:W-:Y:S01]  /*17510*/  @!P2 HFMA2.BF16_V2 R163, -RZ.H0_H0, RZ.H0_H0, -R55.H0_H0 ;  /* 0x200000ffffa3a231 */ /* 0x000fe20000340937 */
[----:B------:R-:W-:Y:S01]  /*17520*/  IMAD.MOV.U32 R166, RZ, RZ, R177 ;  /* 0x000000ffffa67224 */ /* 0x000fe200078e00b1 */
[----:B------:R-:W-:Y:S01]  /*17530*/  @!P1 HFMA2.BF16_V2 R162, -RZ.H0_H0, RZ.H0_H0, -R57.H0_H0 ;  /* 0x200000ffffa29231 */ /* 0x000fe20000340939 */
[----:B------:R-:W-:Y:S01]  /*17540*/  IMAD.MOV.U32 R230, RZ, RZ, R176 ;  /* 0x000000ffffe67224 */ /* 0x000fe200078e00b0 */
[----:B------:R-:W-:Y:S01]  /*17550*/  PRMT R178, R44, 0x5410, R47 ;  /* 0x000054102cb27816 */ /* 0x000fe2000000002f */
[----:B------:R-:W-:Y:S01]  /*17560*/  FADD.FTZ R2, R22, R11 ;  /* 0x0000000b16027221 */ /* 0x000fe20000010000 */
[----:B------:R-:W-:Y:S01]  /*17570*/  PRMT R176, R50, 0x5410, R55 ;  /* 0x0000541032b07816 */ /* 0x000fe20000000037 */
[----:B-1----:R-:W-:Y:S01]  /*17580*/  IMAD.MOV.U32 R239, RZ, RZ, R167 ;  /* 0x000000ffffef7224 */ /* 0x002fe200078e00a7 */
[----:B------:R-:W-:Y:S01]  /*17590*/  PRMT R177, R57, 0x5410, R56 ;  /* 0x0000541039b17816 */ /* 0x000fe20000000038 */
[----:B------:R-:W-:Y:S01]  /*175a0*/  IMAD.MOV.U32 R200, RZ, RZ, R166 ;  /* 0x000000ffffc87224 */ /* 0x000fe200078e00a6 */
[----:B------:R-:W-:Y:S01]  /*175b0*/  @!P0 PRMT R51, R151, 0x5410, RZ ;  /* 0x0000541097338816 */ /* 0x000fe200000000ff */
[-C--:B------:R-:W-:Y:S01]  /*175c0*/  FMUL.FTZ R142, R142, R0.reuse ;  /* 0x000000008e8e7220 */ /* 0x080fe20000410000 */
[----:B------:R-:W-:Y:S01]  /*175d0*/  @!P6 PRMT R45, R158, 0x5410, RZ ;  /* 0x000054109e2de816 */ /* 0x000fe200000000ff */
[-C--:B------:R-:W-:Y:S01]  /*175e0*/  FMUL.FTZ R143, R143, R0.reuse ;  /* 0x000000008f8f7220 */ /* 0x080fe20000410000 */
[----:B------:R-:W-:Y:S01]  /*175f0*/  @!P4 PRMT R47, R159, 0x5410, RZ ;  /* 0x000054109f2fc816 */ /* 0x000fe200000000ff */
[-C--:B------:R-:W-:Y:S01]  /*17600*/  FMUL.FTZ R138, R138, R0.reuse ;  /* 0x000000008a8a7220 */ /* 0x080fe20000410000 */
        /* <DEDUP_REMOVED lines=22> */
[----:B------:R-:W-:Y:S02]  /*17770*/  FMUL.FTZ R167, R95, R0 ;  /* 0x000000005fa77220 */ /* 0x000fe40000410000 */
[----:B--2---:R-:W-:Y:S02]  /*17780*/  FADD.FTZ R0, R5, R6 ;  /* 0x0000000605007221 */ /* 0x004fe40000010000 */
[----:B------:R-:W-:Y:S01]  /*17790*/  FADD.FTZ R2, R21, R2 ;  /* 0x0000000215027221 */ /* 0x000fe20000010000 */
[C---:B------:R-:W-:Y:S01]  /*177a0*/  F2FP.BF16.PACK_AB R60, R3.reuse, R5 ;  /* 0x00000005033c723e */ /* 0x040fe200000010ff */
[----:B------:R-:W-:Y:S02]  /*177b0*/  FADD.FTZ R3, R3, R0 ;  /* 0x0000000003037221 */ /* 0x000fe40000010000 */
[----:B------:R-:W-:Y:S01]  /*177c0*/  FADD.FTZ R0, R20, R2 ;  /* 0x0000000214007221 */ /* 0x000fe20000010000 */
[----:B----4-:R-:W-:Y:S02]  /*177d0*/  LOP3.LUT R2, R145, R192, R28, 0x96, !PT ;  /* 0x000000c091027212 */ /* 0x010fe400078e961c */
[----:B------:R1:W-:Y:S01]  /*177e0*/  STL [R1+0x2c], R3 ;  /* 0x00002c0301007387 */ /* 0x0003e20000100800 */
[----:B------:R-:W-:-:S03]  /*177f0*/  ISETP.GE.U32.AND P0, PT, R194, R7, PT ;  /* 0x00000007c200720c */ /* 0x000fc60003f06070 */
[----:B------:R3:W-:Y:S01]  /*17800*/  STL [R1+0x15c], R0 ;  /* 0x00015c0001007387 */ /* 0x0007e20000100800 */
[----:B------:R-:W-:Y:S02]  /*17810*/  @!P5 HFMA2.BF16_V2 R160, -RZ.H0_H0, RZ.H0_H0, -R44.H0_H0 ;  /* 0x200000ffffa0d231 */ /* 0x000fe4000034092c */
[----:B------:R-:W-:Y:S01]  /*17820*/  @!P3 HFMA2.BF16_V2 R164, -RZ.H0_H0, RZ.H0_H0, -R50.H0_H0 ;  /* 0x200000ffffa4b231 */ /* 0x000fe20000340932 */
[----:B-1----:R-:W-:-:S05]  /*17830*/  IMAD.WIDE.U32 R2, R2, -0x2daee0ad, RZ ;  /* 0xd2511f5302027825 */ /* 0x002fca00078e00ff */
[----:B---3--:R-:W-:Y:S02]  /*17840*/  LOP3.LUT R0, R3, R208, R30, 0x96, !PT ;  /* 0x000000d003007212 */ /* 0x008fe400078e961e */
[----:B------:R-:W-:-:S03]  /*17850*/  LOP3.LUT R3, R249, R191, R144, 0x96, !PT ;  /* 0x000000bff9037212 */ /* 0x000fc600078e9690 */
[----:B------:R-:W-:Y:S01]  /*17860*/  IMAD.WIDE.U32 R6, R0, -0x326172a9, RZ ;  /* 0xcd9e8d5700067825 */ /* 0x000fe200078e00ff */
[----:B------:R-:W-:-:S03]  /*17870*/  @!P0 HFMA2.BF16_V2 R161, -RZ.H0_H0, RZ.H0_H0, -R56.H0_H0 ;  /* 0x200000ffffa18231 */ /* 0x000fc60000340938 */
[----:B------:R-:W-:Y:S01]  /*17880*/  IMAD.WIDE.U32 R20, R3, -0x2daee0ad, RZ ;  /* 0xd2511f5303147825 */ /* 0x000fe200078e00ff */
[----:B------:R-:W-:Y:S02]  /*17890*/  LOP3.LUT R0, R7, R239, R248, 0x96, !PT ;  /* 0x000000ef07007212 */ /* 0x000fe400078e96f8 */
[----:B------:R-:W-:Y:S02]  /*178a0*/  @!P5 PRMT R44, R160, 0x5410, RZ ;  /* 0x00005410a02cd816 */ /* 0x000fe400000000ff */
[----:B------:R-:W-:Y:S01]  /*178b0*/  LOP3.LUT R2, R21, R189, R2, 0x96, !PT ;  /* 0x000000bd15027212 */ /* 0x000fe200078e9602 */
[----:B------:R-:W-:Y:S01]  /*178c0*/  IMAD.MOV.U32 R201, RZ, RZ, R153 ;  /* 0x000000ffffc97224 */ /* 0x000fe200078e0099 */
[----:B------:R-:W-:Y:S01]  /*178d0*/  @!P3 PRMT R50, R164, 0x5410, RZ ;  /* 0x00005410a432b816 */ /* 0x000fe200000000ff */
[----:B------:R-:W-:Y:S01]  /*178e0*/  IMAD.MOV.U32 R202, RZ, RZ, R152 ;  /* 0x000000ffffca7224 */ /* 0x000fe200078e0098 */
[----:B------:R-:W-:Y:S01]  /*178f0*/  @!P0 PRMT R56, R161, 0x5410, RZ ;  /* 0x00005410a1388816 */ /* 0x000fe200000000ff */
[----:B------:R-:W-:-:S02]  /*17900*/  IMAD.MOV.U32 R186, RZ, RZ, R149 ;  /* 0x000000ffffba7224 */ /* 0x000fc400078e0095 */
[----:B------:R-:W-:Y:S02]  /*17910*/  IMAD.MOV.U32 R187, RZ, RZ, R148 ;  /* 0x000000ffffbb7224 */ /* 0x000fe400078e0094 */
[----:B------:R-:W-:Y:S02]  /*17920*/  IMAD.MOV.U32 R184, RZ, RZ, R165 ;  /* 0x000000ffffb87224 */ /* 0x000fe400078e00a5 */
        /* <DEDUP_REMOVED lines=23> */
[----:B------:R-:W-:Y:S02]  /*17aa0*/  FMUL.FTZ R165, R93, R4 ;  /* 0x000000045da57220 */ /* 0x000fe40000410000 */
[----:B------:R-:W-:-:S04]  /*17ab0*/  IMAD.WIDE.U32 R4, R0, -0x2daee0ad, RZ ;  /* 0xd2511f5300047825 */ /* 0x000fc800078e00ff */
        /* <DEDUP_REMOVED lines=19> */
[----:B------:R-:W-:-:S03]  /*17bf0*/  @!P0 HFMA2.BF16_V2 R72, -RZ.H0_H0, RZ.H0_H0, -R42.H0_H0 ;  /* 0x200000ffff488231 */ /* 0x000fc6000034092a */
[----:B------:R-:W-:Y:S02]  /*17c00*/  PRMT R73, R42, 0x5410, R41 ;  /* 0x000054102a497816 */ /* 0x000fe40000000029 */
[----:B------:R-:W-:Y:S02]  /*17c10*/  @!P0 PRMT R42, R72, 0x5410, RZ ;  /* 0x00005410482a8816 */ /* 0x000fe400000000ff */
[----:B-1----:R-:W-:-:S04]  /*17c20*/  LOP3.LUT R4, R0, 0xffff, RZ, 0xc0, !PT ;  /* 0x0000ffff00047812 */ /* 0x002fc800078ec0ff */
[----:B------:R-:W-:-:S04]  /*17c30*/  SHF.R.U32.HI R4, RZ, 0x8, R4 ;  /* 0x00000008ff047819 */ /* 0x000fc80000011604 */
[----:B------:R-:W-:-:S04]  /*17c40*/  LOP3.LUT R4, R4, 0xffff, RZ, 0xc0, !PT ;  /* 0x0000ffff04047812 */ /* 0x000fc800078ec0ff */
[----:B------:R-:W-:Y:S02]  /*17c50*/  ISETP.GE.U32.AND P0, PT, R194, R4, PT ;  /* 0x00000004c200720c */ /* 0x000fe40003f06070 */
[--C-:B------:R-:W-:Y:S02]  /*17c60*/  SHF.R.U32.HI R4, RZ, 0x18, R0.reuse ;  /* 0x00000018ff047819 */ /* 0x100fe40000011600 */
[----:B------:R-:W-:-:S09]  /*17c70*/  SHF.R.U32.HI R0, RZ, 0x10, R0 ;  /* 0x00000010ff007819 */ /* 0x000fd20000011600 */
[----:B------:R-:W-:-:S05]  /*17c80*/  @!P0 HFMA2.BF16_V2 R74, -RZ.H0_H0, RZ.H0_H0, -R41.H0_H0 ;  /* 0x200000ffff4a8231 */ /* 0x000fca0000340929 */
[----:B------:R-:W-:Y:S02]  /*17c90*/  @!P0 PRMT R41, R74, 0x5410, RZ ;  /* 0x000054104a298816 */ /* 0x000fe400000000ff */
[----:B------:R-:W-:Y:S02]  /*17ca0*/  ISETP.GE.U32.AND P0, PT, R194, R4, PT ;  /* 0x00000004c200720c */ /* 0x000fe40003f06070 */
[----:B------:R-:W-:Y:S02]  /*17cb0*/  LOP3.LUT R0, R0, 0xff, RZ, 0xc0, !PT ;  /* 0x000000ff00007812 */ /* 0x000fe400078ec0ff */
[C---:B------:R-:W-:Y:S02]  /*17cc0*/  PRMT R39, R25.reuse, 0x7632, R39 ;  /* 0x0000763219277816 */ /* 0x040fe40000000027 */
[----:B------:R-:W-:Y:S02]  /*17cd0*/  ISETP.GE.U32.AND P1, PT, R194, R0, PT ;  /* 0x00000000c200720c */ /* 0x000fe40003f26070 */
[----:B------:R-:W-:-:S02]  /*17ce0*/  PRMT R40, R25, 0x7610, R40 ;  /* 0x0000761019287816 */ /* 0x000fc40000000028 */
[----:B------:R-:W-:-:S03]  /*17cf0*/  LOP3.LUT R0, R2, 0xff, RZ, 0xc0, !PT ;  /* 0x000000ff02007812 */ /* 0x000fc600078ec0ff */
[----:B------:R-:W-:Y:S01]  /*17d00*/  @!P0 HFMA2.BF16_V2 R75, -RZ.H0_H0, RZ.H0_H0, -R39.H0_H0 ;  /* 0x200000ffff4b8231 */ /* 0x000fe20000340927 */
[----:B------:R-:W-:-:S04]  /*17d10*/  PRMT R72, R40, 0x5410, R39 ;  /* 0x0000541028487816 */ /* 0x000fc80000000027 */
[----:B------:R-:W-:Y:S02]  /*17d20*/  @!P0 PRMT R39, R75, 0x5410, RZ ;  /* 0x000054104b278816 */ /* 0x000fe400000000ff */
[----:B------:R-:W-:Y:S01]  /*17d30*/  ISETP.GE.U32.AND P0, PT, R194, R0, PT ;  /* 0x00000000c200720c */ /* 0x000fe20003f06070 */
[----:B------:R-:W-:Y:S01]  /*17d40*/  @!P1 HFMA2.BF16_V2 R88, -RZ.H0_H0, RZ.H0_H0, -R40.H0_H0 ;  /* 0x200000ffff589231 */ /* 0x000fe20000340928 */
[----:B------:R-:W-:Y:S02]  /*17d50*/  LOP3.LUT R0, R2, 0xffff, RZ, 0xc0, !PT ;  /* 0x0000ffff02007812 */ /* 0x000fe400078ec0ff */
[C---:B------:R-:W-:Y:S02]  /*17d60*/  PRMT R38, R169.reuse, 0x7610, R38 ;  /* 0x00007610a9267816 */ /* 0x040fe40000000026 */
[----:B------:R-:W-:Y:S01]  /*17d70*/  @!P1 PRMT R40, R88, 0x5410, RZ ;  /* 0x0000541058289816 */ /* 0x000fe200000000ff */
[----:B------:R-:W-:Y:S01]  /*17d80*/  IMAD.MOV.U32 R88, RZ, RZ, R208 ;  /* 0x000000ffff587224 */ /* 0x000fe200078e00d0 */
[----:B------:R-:W-:Y:S01]  /*17d90*/  SHF.R.U32.HI R0, RZ, 0x8, R0 ;  /* 0x00000008ff007819 */ /* 0x000fe20000011600 */
[----:B------:R-:W-:Y:S01]  /*17da0*/  IMAD.MOV.U32 R208, RZ, RZ, R202 ;  /* 0x000000ffffd07224 */ /* 0x000fe200078e00ca */
[----:B------:R-:W-:Y:S01]  /*17db0*/  PRMT R37, R169, 0x7632, R37 ;  /* 0x00007632a9257816 */ /* 0x000fe20000000025 */
[----:B------:R-:W-:-:S02]  /*17dc0*/  IMAD.MOV.U32 R202, RZ, RZ, R201 ;  /* 0x000000ffffca7224 */ /* 0x000fc400078e00c9 */
[----:B------:R-:W-:Y:S01]  /*17dd0*/  @!P0 HFMA2.BF16_V2 R89, -RZ.H0_H0, RZ.H0_H0, -R38.H0_H0 ;  /* 0x200000ffff598231 */ /* 0x000fe20000340926 */
[----:B------:R-:W-:Y:S01]  /*17de0*/  IMAD.MOV.U32 R201, RZ, RZ, R196 ;  /* 0x000000ffffc97224 */ /* 0x000fe200078e00c4 */
[----:B------:R-:W-:Y:S01]  /*17df0*/  LOP3.LUT R0, R0, 0xffff, RZ, 0xc0, !PT ;  /* 0x0000ffff00007812 */ /* 0x000fe200078ec0ff */
[----:B------:R-:W-:Y:S02]  /*17e00*/  IMAD.MOV.U32 R196, RZ, RZ, R70 ;  /* 0x000000ffffc47224 */ /* 0x000fe400078e0046 */
[----:B------:R-:W-:Y:S01]  /*17e10*/  IMAD.MOV.U32 R70, RZ, RZ, R71 ;  /* 0x000000ffff467224 */ /* 0x000fe200078e0047 */
[----:B------:R-:W-:Y:S02]  /*17e20*/  PRMT R71, R38, 0x5410, R37 ;  /* 0x0000541026477816 */ /* 0x000fe40000000025 */
[----:B------:R-:W-:Y:S02]  /*17e30*/  @!P0 PRMT R38, R89, 0x5410, RZ ;  /* 0x0000541059268816 */ /* 0x000fe400000000ff */
[----:B------:R-:W-:-:S02]  /*17e40*/  ISETP.GE.U32.AND P0, PT, R194, R0, PT ;  /* 0x00000000c200720c */ /* 0x000fc40003f06070 */
[--C-:B------:R-:W-:Y:S02]  /*17e50*/  SHF.R.U32.HI R0, RZ, 0x10, R2.reuse ;  /* 0x00000010ff007819 */ /* 0x100fe40000011602 */
[----:B------:R-:W-:-:S09]  /*17e60*/  SHF.R.U32.HI R2, RZ, 0x18, R2 ;  /* 0x00000018ff027819 */ /* 0x000fd20000011602 */
[----:B------:R-:W-:-:S05]  /*17e70*/  @!P0 HFMA2.BF16_V2 R90, -RZ.H0_H0, RZ.H0_H0, -R37.H0_H0 ;  /* 0x200000ffff5a8231 */ /* 0x000fca0000340925 */
[----:B------:R-:W-:Y:S02]  /*17e80*/  @!P0 PRMT R37, R90, 0x5410, RZ ;  /* 0x000054105a258816 */ /* 0x000fe400000000ff */
[----:B------:R-:W-:Y:S01]  /*17e90*/  ISETP.GE.U32.AND P0, PT, R194, R2, PT ;  /* 0x00000002c200720c */ /* 0x000fe20003f06070 */
[----:B------:R-:W-:Y:S01]  /*17ea0*/  IMAD.WIDE.U32 R2, R5, -0x2daee0ad, RZ ;  /* 0xd2511f5305027825 */ /* 0x000fe200078e00ff */
[----:B------:R-:W-:Y:S02]  /*17eb0*/  LOP3.LUT R0, R0, 0xff, RZ, 0xc0, !PT ;  /* 0x000000ff00007812 */ /* 0x000fe400078ec0ff */
[----:B------:R-:W-:Y:S02]  /*17ec0*/  PRMT R27, R14, 0x7632, R27 ;  /* 0x000076320e1b7816 */ /* 0x000fe4000000001b */
[----:B------:R-:W-:Y:S02]  /*17ed0*/  ISETP.GE.U32.AND P1, PT, R194, R0, PT ;  /* 0x00000000c200720c */ /* 0x000fe40003f26070 */
[----:B------:R-:W-:-:S02]  /*17ee0*/  LOP3.LUT R0, R3, R252, R8, 0x96, !PT ;  /* 0x000000fc03007212 */ /* 0x000fc400078e9608 */
[----:B------:R-:W-:Y:S01]  /*17ef0*/  PRMT R36, R14, 0x7610, R36 ;  /* 0x000076100e247816 */ /* 0x000fe20000000024 */
        /* <DEDUP_REMOVED lines=9> */
[----:B------:R-:W-:Y:S01]  /*17f90*/  SHF.R.U32.HI R4, RZ, 0x8, R4 ;  /* 0x00000008ff047819 */ /* 0x000fe20000011604 */
[----:B------:R-:W-:Y:S01]  /*17fa0*/  IMAD.MOV.U32 R74, RZ, RZ, R213 ;  /* 0x000000ffff4a7224 */ /* 0x000fe200078e00d5 */
        /* <DEDUP_REMOVED lines=14> */
[----:B------:R-:W-:Y:S02]  /*18090*/  PRMT R24, R43, 0x7610, R24 ;  /* 0x000076102b187816 */ /* 0x000fe40000000018 */
[----:B------:R-:W-:Y:S02]  /*180a0*/  LOP3.LUT R0, R2, 0xff, RZ, 0xc0, !PT ;  /* 0x000000ff02007812 */ /* 0x000fe400078ec0ff */
[----:B------:R-:W-:-:S05]  /*180b0*/  PRMT R169, R24, 0x5410, R23 ;  /* 0x0000541018a97816 */ /* 0x000fca0000000017 */
[----:B------:R-:W-:-:S05]  /*180c0*/  @!P0 HFMA2.BF16_V2 R112, -RZ.H0_H0, RZ.H0_H0, -R23.H0_H0 ;  /* 0x200000ffff708231 */ /* 0x000fca0000340917 */
[----:B------:R-:W-:Y:S02]  /*180d0*/  @!P0 PRMT R23, R112, 0x5410, RZ ;  /* 0x0000541070178816 */ /* 0x000fe400000000ff */
[----:B------:R-:W-:Y:S02]  /*180e0*/  ISETP.GE.U32.AND P0, PT, R194, R0, PT ;  /* 0x00000000c200720c */ /* 0x000fe40003f06070 */
[----:B------:R-:W-:Y:S02]  /*180f0*/  LOP3.LUT R0, R2, 0xffff, RZ, 0xc0, !PT ;  /* 0x0000ffff02007812 */ /* 0x000fe400078ec0ff */
[C---:B------:R-:W-:Y:S02]  /*18100*/  PRMT R22, R221.reuse, 0x7610, R22 ;  /* 0x00007610dd167816 */ /* 0x040fe40000000016 */
[----:B------:R-:W-:Y:S02]  /*18110*/  SHF.R.U32.HI R0, RZ, 0x8, R0 ;  /* 0x00000008ff007819 */ /* 0x000fe40000011600 */
[----:B------:R-:W-:-:S02]  /*18120*/  PRMT R19, R221, 0x7632, R19 ;  /* 0x00007632dd137816 */ /* 0x000fc40000000013 */
[----:B------:R-:W-:-:S03]  /*18130*/  LOP3.LUT R0, R0, 0xffff, RZ, 0xc0, !PT ;  /* 0x0000ffff00007812 */ /* 0x000fc600078ec0ff */
[----:B------:R-:W-:Y:S01]  /*18140*/  @!P0 HFMA2.BF16_V2 R113, -RZ.H0_H0, RZ.H0_H0, -R22.H0_H0 ;  /* 0x200000ffff718231 */ /* 0x000fe20000340916 */
[----:B------:R-:W-:-:S04]  /*18150*/  PRMT R168, R22, 0x5410, R19 ;  /* 0x0000541016a87816 */ /* 0x000fc80000000013 */
[----:B------:R-:W-:Y:S02]  /*18160*/  @!P0 PRMT R22, R113, 0x5410, RZ ;  /* 0x0000541071168816 */ /* 0x000fe400000000ff */
[----:B------:R-:W-:Y:S02]  /*18170*/  ISETP.GE.U32.AND P0, PT, R194, R0, PT ;  /* 0x00000000c200720c */ /* 0x000fe40003f06070 */
[----:B------:R-:W-:Y:S01]  /*18180*/  SHF.R.U32.HI R0, RZ, 0x10, R2 ;  /* 0x00000010ff007819 */ /* 0x000fe20000011602 */
[----:B------:R-:W-:-:S03]  /*18190*/  IMAD.MOV.U32 R10, RZ, RZ, R28 ;  /* 0x000000ffff0a7224 */ /* 0x000fc600078e001c */
[----:B------:R-:W-:Y:S01]  /*181a0*/  LOP3.LUT R0, R0, 0xff, RZ, 0xc0, !PT ;  /* 0x000000ff00007812 */ /* 0x000fe200078ec0ff */
[----:B------:R-:W-:Y:S01]  /*181b0*/  @!P1 HFMA2.BF16_V2 R92, -RZ.H0_H0, RZ.H0_H0, -R36.H0_H0 ;  /* 0x200000ffff5c9231 */ /* 0x000fe20000340924 */
        /* <DEDUP_REMOVED lines=8> */
[----:B------:R-:W-:-:S04]  /*18240*/  IMAD.MOV.U32 R89, RZ, RZ, R239 ;  /* 0x000000ffff597224 */ /* 0x000fc800078e00ef */
[----:B------:R-:W-:-:S04]  /*18250*/  IMAD.WIDE.U32 R6, R0, -0x326172a9, RZ ;  /* 0xcd9e8d5700067825 */ /* 0x000fc800078e00ff */
[----:B------:R-:W-:Y:S01]  /*18260*/  IMAD.WIDE.U32 R8, R3, -0x2daee0ad, RZ ;  /* 0xd2511f5303087825 */ /* 0x000fe200078e00ff */
[----:B------:R-:W-:-:S04]  /*18270*/  LOP3.LUT R0, R7, R89, R248, 0x96, !PT ;  /* 0x0000005907007212 */ /* 0x000fc800078e96f8 */
[----:B------:R-:W-:Y:S01]  /*18280*/  LOP3.LUT R3, R9, R189, R4, 0x96, !PT ;  /* 0x000000bd09037212 */ /* 0x000fe200078e9604 */
[----:B------:R-:W-:-:S04]  /*18290*/  IMAD.WIDE.U32 R4, R0, -0x2daee0ad, RZ ;  /* 0xd2511f5300047825 */ /* 0x000fc800078e00ff */
[----:B------:R-:W-:Y:S01]  /*182a0*/  IMAD.MOV.U32 R90, RZ, RZ, R230 ;  /* 0x000000ffff5a7224 */ /* 0x000fe200078e00e6 */
[----:B------:R-:W-:Y:S01]  /*182b0*/  LOP3.LUT R5, R5, R75, R8, 0x96, !PT ;  /* 0x0000004b05057212 */ /* 0x000fe200078e9608 */
[----:B------:R-:W-:-:S05]  /*182c0*/  IMAD.WIDE.U32 R8, R3, -0x326172a9, RZ ;  /* 0xcd9e8d5703087825 */ /* 0x000fca00078e00ff */
[----:B------:R-:W-:Y:S01]  /*182d0*/  LOP3.LUT R0, R9, R90, R6, 0x96, !PT ;  /* 0x0000005a09007212 */ /* 0x000fe200078e9606 */
[----:B------:R-:W-:Y:S01]  /*182e0*/  IMAD.MOV.U32 R11, RZ, RZ, R29 ;  /* 0x000000ffff0b7224 */ /* 0x000fe200078e001d */
[----:B------:R-:W-:Y:S01]  /*182f0*/  SHF.R.U32.HI R6, RZ, 0x18, R2 ;  /* 0x00000018ff067819 */ /* 0x000fe20000011602 */
[----:B------:R-:W-:Y:S01]  /*18300*/  IMAD.MOV.U32 R248, RZ, RZ, R227 ;  /* 0x000000fffff87224 */ /* 0x000fe200078e00e3 */
[----:B------:R-:W-:Y:S01]  /*18310*/  @!P0 HFMA2.BF16_V2 R114, -RZ.H0_H0, RZ.H0_H0, -R19.H0_H0 ;  /* 0x200000ffff728231 */ /* 0x000fe20000340913 */
[----:B------:R-:W-:Y:S01]  /*18320*/  IMAD.WIDE.U32 R10, R0, -0x2daee0ad, RZ ;  /* 0xd2511f53000a7825 */ /* 0x000fe200078e00ff */
[----:B------:R-:W-:Y:S02]  /*18330*/  PRMT R16, R203, 0x7610, R16 ;  /* 0x00007610cb107816 */ /* 0x000fe40000000010 */
[C---:B------:R-:W-:Y:S02]  /*18340*/  PRMT R18, R15.reuse, 0x7610, R18 ;  /* 0x000076100f127816 */ /* 0x040fe40000000012 */
[----:B------:R-:W-:Y:S01]  /*18350*/  PRMT R17, R15, 0x7632, R17 ;  /* 0x000076320f117816 */ /* 0x000fe20000000011 */
[----:B------:R-:W-:Y:S01]  /*18360*/  IMAD.MOV.U32 R249, RZ, RZ, R226 ;  /* 0x000000fffff97224 */ /* 0x000fe200078e00e2 */
[----:B------:R-:W-:Y:S01]  /*18370*/  LOP3.LUT R3, R11, R74, R4, 0x96, !PT ;  /* 0x0000004a0b037212 */ /* 0x000fe200078e9604 */
[----:B------:R-:W-:Y:S01]  /*18380*/  IMAD.WIDE.U32 R4, R5, -0x326172a9, RZ ;  /* 0xcd9e8d5705047825 */ /* 0x000fe200078e00ff */
[----:B------:R-:W-:-:S02]  /*18390*/  PRMT R14, R199, 0x7610, R14 ;  /* 0x00007610c70e7816 */ /* 0x000fc4000000000e */
[----:B------:R-:W-:Y:S01]  /*183a0*/  PRMT R13, R199, 0x7632, R13 ;  /* 0x00007632c70d7816 */ /* 0x000fe2000000000d */
[----:B------:R-:W-:Y:S01]  /*183b0*/  IMAD.WIDE.U32 R2, R3, -0x326172a9, RZ ;  /* 0xcd9e8d5703027825 */ /* 0x000fe200078e00ff */
[----:B------:R-:W-:-:S03]  /*183c0*/  @!P1 HFMA2.BF16_V2 R95, -RZ.H0_H0, RZ.H0_H0, -R24.H0_H0 ;  /* 0x200000ffff5f9231 */ /* 0x000fc60000340918 */
[----:B------:R-:W-:Y:S01]  /*183d0*/  IMAD.MOV.U32 R230, RZ, RZ, R208 ;  /* 0x000000ffffe67224 */ /* 0x000fe200078e00d0 */
[----:B------:R-:W-:Y:S01]  /*183e0*/  LOP3.LUT R0, R3, R248, R4, 0x96, !PT ;  /* 0x000000f803007212 */ /* 0x000fe200078e9604 */
[----:B------:R-:W-:Y:S01]  /*183f0*/  IMAD.MOV.U32 R242, RZ, RZ, R111 ;  /* 0x000000fffff27224 */ /* 0x000fe200078e006f */
[----:B------:R-:W-:Y:S01]  /*18400*/  PRMT R9, R173, 0x7632, R9 ;  /* 0x00007632ad097816 */ /* 0x000fe20000000009 */
[----:B------:R-:W3:Y:S01]  /*18410*/  LDL.LU.64 R28, [R1+0x270] ;  /* 0x00027000011c7983 */ /* 0x000ee20000300a00 */
[----:B------:R-:W-:Y:S02]  /*18420*/  LOP3.LUT R4, R0, 0xff, RZ, 0xc0, !PT ;  /* 0x000000ff00047812 */ /* 0x000fe400078ec0ff */
[----:B------:R-:W-:Y:S02]  /*18430*/  @!P0 PRMT R19, R114, 0x5410, RZ ;  /* 0x0000541072138816 */ /* 0x000fe400000000ff */
[----:B------:R-:W-:Y:S02]  /*18440*/  ISETP.GE.U32.AND P0, PT, R194, R4, PT ;  /* 0x00000004c200720c */ /* 0x000fe40003f06070 */
[----:B------:R-:W-:-:S02]  /*18450*/  LOP3.LUT R4, R0, 0xffff, RZ, 0xc0, !PT ;  /* 0x0000ffff00047812 */ /* 0x000fc400078ec0ff */
        /* <DEDUP_REMOVED lines=9> */
[----:B------:R-:W-:-:S11]  /*184f0*/  LOP3.LUT R4, R2, 0xff, RZ, 0xc0, !PT ;  /* 0x000000ff02047812 */ /* 0x000fd600078ec0ff */
[----:B------:R-:W-:-:S05]  /*18500*/  @!P0 HFMA2.BF16_V2 R122, -RZ.H0_H0, RZ.H0_H0, -R15.H0_H0 ;  /* 0x200000ffff7a8231 */ /* 0x000fca000034090f */
[----:B------:R-:W-:Y:S02]  /*18510*/  @!P0 PRMT R15, R122, 0x5410, RZ ;  /* 0x000054107a0f8816 */ /* 0x000fe400000000ff */
[----:B------:R-:W-:Y:S02]  /*18520*/  ISETP.GE.U32.AND P0, PT, R194, R4, PT ;  /* 0x00000004c200720c */ /* 0x000fe40003f06070 */
[----:B------:R-:W-:-:S04]  /*18530*/  LOP3.LUT R3, R2, 0xffff, RZ, 0xc0, !PT ;  /* 0x0000ffff02037812 */ /* 0x000fc800078ec0ff */
[----:B------:R-:W-:Y:S02]  /*18540*/  SHF.R.U32.HI R3, RZ, 0x8, R3 ;  /* 0x00000008ff037819 */ /* 0x000fe40000011603 */
[----:B------:R-:W-:Y:S02]  /*18550*/  PRMT R208, R14, 0x5410, R13 ;  /* 0x000054100ed07816 */ /* 0x000fe4000000000d */
[----:B------:R-:W-:-:S03]  /*18560*/  LOP3.LUT R3, R3, 0xffff, RZ, 0xc0, !PT ;  /* 0x0000ffff03037812 */ /* 0x000fc600078ec0ff */
[----:B------:R-:W-:-:S05]  /*18570*/  @!P0 HFMA2.BF16_V2 R123, -RZ.H0_H0, RZ.H0_H0, -R14.H0_H0 ;  /* 0x200000ffff7b8231 */ /* 0x000fca000034090e */
[----:B------:R-:W-:Y:S02]  /*18580*/  @!P0 PRMT R14, R123, 0x5410, RZ ;  /* 0x000054107b0e8816 */ /* 0x000fe400000000ff */
[C---:B------:R-:W-:Y:S02]  /*18590*/  ISETP.GE.U32.AND P0, PT, R194.reuse, R3, PT ;  /* 0x00000003c200720c */ /* 0x040fe40003f06070 */
[----:B------:R-:W-:Y:S02]  /*185a0*/  @!P1 PRMT R24, R95, 0x5410, RZ ;  /* 0x000054105f189816 */ /* 0x000fe400000000ff */
[----:B------:R-:W-:Y:S02]  /*185b0*/  ISETP.GE.U32.AND P1, PT, R194, R6, PT ;  /* 0x00000006c200720c */ /* 0x000fe40003f26070 */
[--C-:B------:R-:W-:Y:S02]  /*185c0*/  SHF.R.U32.HI R3, RZ, 0x10, R2.reuse ;  /* 0x00000010ff037819 */ /* 0x100fe40000011602 */
[----:B------:R-:W-:-:S05]  /*185d0*/  SHF.R.U32.HI R2, RZ, 0x18, R2 ;  /* 0x00000018ff027819 */ /* 0x000fca0000011602 */
[----:B------:R-:W-:Y:S01]  /*185e0*/  @!P0 HFMA2.BF16_V2 R175, -RZ.H0_H0, RZ.H0_H0, -R13.H0_H0 ;  /* 0x200000ffffaf8231 */ /* 0x000fe2000034090d */
[----:B------:R-:W-:-:S03]  /*185f0*/  LOP3.LUT R5, R5, R249, R8, 0x96, !PT ;  /* 0x000000f905057212 */ /* 0x000fc600078e9608 */
[----:B------:R-:W-:Y:S01]  /*18600*/  @!P1 HFMA2.BF16_V2 R120, -RZ.H0_H0, RZ.H0_H0, -R17.H0_H0 ;  /* 0x200000ffff789231 */ /* 0x000fe20000340911 */
[----:B------:R-:W-:Y:S02]  /*18610*/  @!P0 PRMT R13, R175, 0x5410, RZ ;  /* 0x00005410af0d8816 */ /* 0x000fe400000000ff */
[----:B------:R-:W-:Y:S02]  /*18620*/  ISETP.GE.U32.AND P0, PT, R194, R2, PT ;  /* 0x00000002c200720c */ /* 0x000fe40003f06070 */
[----:B------:R-:W-:Y:S02]  /*18630*/  LOP3.LUT R3, R3, 0xff, RZ, 0xc0, !PT ;  /* 0x000000ff03037812 */ /* 0x000fe400078ec0ff */
[----:B------:R-:W-:Y:S02]  /*18640*/  PRMT R111, R18, 0x5410, R17 ;  /* 0x00005410126f7816 */ /* 0x000fe40000000011 */
[----:B------:R-:W-:Y:S02]  /*18650*/  @!P1 PRMT R17, R120, 0x5410, RZ ;  /* 0x0000541078119816 */ /* 0x000fe400000000ff */
[----:B------:R-:W-:Y:S01]  /*18660*/  ISETP.GE.U32.AND P1, PT, R194, R3, PT ;  /* 0x00000003c200720c */ /* 0x000fe20003f26070 */
[----:B------:R-:W-:Y:S01]  /*18670*/  IMAD.WIDE.U32 R2, R5, -0x2daee0ad, RZ ;  /* 0xd2511f5305027825 */ /* 0x000fe200078e00ff */
[----:B------:R-:W-:-:S04]  /*18680*/  PRMT R11, R12, 0x7632, R11 ;  /* 0x000076320c0b7816 */ /* 0x000fc8000000000b */
[----:B------:R-:W-:Y:S01]  /*18690*/  LOP3.LUT R5, R3, R252, R10, 0x96, !PT ;  /* 0x000000fc03057212 */ /* 0x000fe200078e960a */
[----:B------:R-:W-:Y:S01]  /*186a0*/  @!P0 HFMA2.BF16_V2 R224, -RZ.H0_H0, RZ.H0_H0, -R11.H0_H0 ;  /* 0x200000ffffe08231 */ /* 0x000fe2000034090b */
[----:B------:R-:W-:Y:S02]  /*186b0*/  PRMT R199, R12, 0x5410, R11 ;  /* 0x000054100cc77816 */ /* 0x000fe4000000000b */
[C---:B------:R-:W-:Y:S02]  /*186c0*/  LOP3.LUT R4, R5.reuse, 0xff, RZ, 0xc0, !PT ;  /* 0x000000ff05047812 */ /* 0x040fe400078ec0ff */
        /* <DEDUP_REMOVED lines=25> */
[----:B------:R-:W-:-:S04]  /*18860*/  SHF.R.U32.HI R3, RZ, 0x10, R2 ;  /* 0x00000010ff037819 */ /* 0x000fc80000011602 */
[----:B------:R-:W-:-:S07]  /*18870*/  LOP3.LUT R3, R3, 0xff, RZ, 0xc0, !PT ;  /* 0x000000ff03037812 */ /* 0x000fce00078ec0ff */
[----:B------:R-:W-:-:S05]  /*18880*/  @!P0 HFMA2.BF16_V2 R232, -RZ.H0_H0, RZ.H0_H0, -R7.H0_H0 ;  /* 0x200000ffffe88231 */ /* 0x000fca0000340907 */
[----:B------:R-:W-:Y:S02]  /*18890*/  @!P0 PRMT R7, R232, 0x5410, RZ ;  /* 0x00005410e8078816 */ /* 0x000fe400000000ff */
[----:B------:R-:W-:Y:S02]  /*188a0*/  ISETP.GE.U32.AND P0, PT, R194, R3, PT ;  /* 0x00000003c200720c */ /* 0x000fe40003f06070 */
[----:B------:R-:W-:Y:S01]  /*188b0*/  SHF.R.U32.HI R2, RZ, 0x18, R2 ;  /* 0x00000018ff027819 */ /* 0x000fe20000011602 */
[----:B------:R-:W-:-:S10]  /*188c0*/  @!P1 HFMA2.BF16_V2 R223, -RZ.H0_H0, RZ.H0_H0, -R12.H0_H0 ;  /* 0x200000ffffdf9231 */ /* 0x000fd4000034090c */
[----:B------:R-:W-:Y:S01]  /*188d0*/  @!P0 HFMA2.BF16_V2 R233, -RZ.H0_H0, RZ.H0_H0, -R60.H0_H0 ;  /* 0x200000ffffe98231 */ /* 0x000fe2000034093c */
[----:B------:R-:W-:-:S04]  /*188e0*/  @P0 PRMT R43, R60, 0x7610, R43 ;  /* 0x000076103c2b0816 */ /* 0x000fc8000000002b */
[----:B------:R-:W-:Y:S02]  /*188f0*/  @!P0 PRMT R43, R233, 0x5410, RZ ;  /* 0x00005410e92b8816 */ /* 0x000fe400000000ff */
[----:B------:R-:W-:Y:S02]  /*18900*/  ISETP.GE.U32.AND P0, PT, R194, R2, PT ;  /* 0x00000002c200720c */ /* 0x000fe40003f06070 */
[----:B------:R-:W-:Y:S02]  /*18910*/  SHF.R.U32.HI R2, RZ, 0x10, R0 ;  /* 0x00000010ff027819 */ /* 0x000fe40000011600 */
[----:B------:R-:W-:Y:S02]  /*18920*/  PRMT R6, R60, 0x7632, R6 ;  /* 0x000076323c067816 */ /* 0x000fe40000000006 */
[----:B------:R-:W-:Y:S02]  /*18930*/  LOP3.LUT R2, R2, 0xff, RZ, 0xc0, !PT ;  /* 0x000000ff02027812 */ /* 0x000fe400078ec0ff */
[----:B------:R-:W-:-:S02]  /*18940*/  @!P1 PRMT R12, R223, 0x5410, RZ ;  /* 0x00005410df0c9816 */ /* 0x000fc400000000ff */
[----:B------:R-:W-:Y:S01]  /*18950*/  ISETP.GE.U32.AND P1, PT, R194, R2, PT ;  /* 0x00000002c200720c */ /* 0x000fe20003f26070 */
[----:B------:R-:W-:Y:S02]  /*18960*/  IMAD.MOV.U32 R231, RZ, RZ, R74 ;  /* 0x000000ffffe77224 */ /* 0x000fe400078e004a */
[----:B------:R-:W-:Y:S01]  /*18970*/  @!P0 HFMA2.BF16_V2 R234, -RZ.H0_H0, RZ.H0_H0, -R6.H0_H0 ;  /* 0x200000ffffea8231 */ /* 0x000fe20000340906 */
[----:B------:R-:W-:Y:S01]  /*18980*/  IMAD.MOV.U32 R74, RZ, RZ, R242 ;  /* 0x000000ffff4a7224 */ /* 0x000fe200078e00f2 */
[----:B------:R-:W-:Y:S01]  /*18990*/  SHF.R.U32.HI R0, RZ, 0x18, R0 ;  /* 0x00000018ff007819 */ /* 0x000fe20000011600 */
[----:B------:R-:W-:Y:S01]  /*189a0*/  IMAD.MOV.U32 R242, RZ, RZ, R230 ;  /* 0x000000fffff27224 */ /* 0x000fe200078e00e6 */
[----:B------:R-:W-:Y:S02]  /*189b0*/  PRMT R230, R60, 0x5410, R6 ;  /* 0x000054103ce67816 */ /* 0x000fe40000000006 */
[----:B------:R-:W-:Y:S02]  /*189c0*/  @!P0 PRMT R6, R234, 0x5410, RZ ;  /* 0x00005410ea068816 */ /* 0x000fe400000000ff */
[----:B------:R-:W-:-:S02]  /*189d0*/  PRMT R4, R87, 0x7610, R4 ;  /* 0x0000761057047816 */ /* 0x000fc40000000004 */
[----:B------:R-:W-:Y:S02]  /*189e0*/  ISETP.GE.U32.AND P0, PT, R194, R0, PT ;  /* 0x00000000c200720c */ /* 0x000fe40003f06070 */
[----:B------:R-:W-:Y:S01]  /*189f0*/  SHF.R.U32.HI R0, RZ, 0x10, R5 ;  /* 0x00000010ff007819 */ /* 0x000fe20000011605 */
        /* <DEDUP_REMOVED lines=8> */
[----:B------:R-:W-:Y:S01]  /*18a80*/  ISETP.GE.U32.AND P1, PT, R194, R0, PT ;  /* 0x00000000c200720c */ /* 0x000fe20003f26070 */
[----:B------:R-:W-:Y:S01]  /*18a90*/  IMAD.MOV.U32 R235, RZ, RZ, R90 ;  /* 0x000000ffffeb7224 */ /* 0x000fe200078e005a */
[----:B------:R-:W-:Y:S01]  /*18aa0*/  @!P0 HFMA2.BF16_V2 R236, -RZ.H0_H0, RZ.H0_H0, -R3.H0_H0 ;  /* 0x200000ffffec8231 */ /* 0x000fe20000340903 */
[----:B------:R-:W4:Y:S01]  /*18ab0*/  LDL.LU R90, [R1+0x40] ;  /* 0x00004000015a7983 */ /* 0x000f220000300800 */
[----:B------:R-:W-:Y:S02]  /*18ac0*/  SHF.R.U32.HI R0, RZ, 0x18, R5 ;  /* 0x00000018ff007819 */ /* 0x000fe40000011605 */
[----:B------:R-:W-:Y:S02]  /*18ad0*/  PRMT R2, R86, 0x7610, R2 ;  /* 0x0000761056027816 */ /* 0x000fe40000000002 */
[----:B------:R-:W-:Y:S01]  /*18ae0*/  @!P0 PRMT R3, R236, 0x5410, RZ ;  /* 0x00005410ec038816 */ /* 0x000fe200000000ff */
[----:B------:R-:W-:-:S02]  /*18af0*/  IMAD.MOV.U32 R236, RZ, RZ, R89 ;  /* 0x000000ffffec7224 */ /* 0x000fc400078e0059 */
[----:B------:R-:W4:Y:S01]  /*18b00*/  LDL R89, [R1+0x19c] ;  /* 0x00019c0001597983 */ /* 0x000f220000100800 */
[----:B------:R-:W-:Y:S01]  /*18b10*/  ISETP.GE.U32.AND P0, PT, R194, R0, PT ;  /* 0x00000000c200720c */ /* 0x000fe20003f06070 */
[----:B------:R-:W-:Y:S01]  /*18b20*/  @!P1 HFMA2.BF16_V2 R238, -RZ.H0_H0, RZ.H0_H0, -R2.H0_H0 ;  /* 0x200000ffffee9231 */ /* 0x000fe20000340902 */
[----:B------:R-:W-:-:S04]  /*18b30*/  PRMT R0, R86, 0x7632, R0 ;  /* 0x0000763256007816 */ /* 0x000fc80000000000 */
[----:B------:R-:W-:Y:S02]  /*18b40*/  PRMT R228, R2, 0x5410, R0 ;  /* 0x0000541002e47816 */ /* 0x000fe40000000000 */
[----:B------:R-:W-:Y:S01]  /*18b50*/  @!P1 PRMT R2, R238, 0x5410, RZ ;  /* 0x00005410ee029816 */ /* 0x000fe200000000ff */
[----:B------:R-:W-:Y:S02]  /*18b60*/  IMAD.MOV.U32 R238, RZ, RZ, R88 ;  /* 0x000000ffffee7224 */ /* 0x000fe400078e0058 */
[----:B------:R-:W4:Y:S04]  /*18b70*/  LDL.LU R88, [R1+0x38] ;  /* 0x0000380001587983 */ /* 0x000f280000300800 */
[----:B------:R-:W-:Y:S04]  /*18b80*/  ST.E.U16 [R34.64+-0x100], R48 ;  /* 0xffff003022007985 */ /* 0x000fe8000c101504 */
[----:B------:R-:W-:Y:S04]  /*18b90*/  ST.E.U16 [R34.64+-0xfe], R59 ;  /* 0xffff023b22007985 */ /* 0x000fe8000c101504 */
[----:B------:R-:W-:Y:S04]  /*18ba0*/  ST.E.U16 [R32.64+-0x100], R58 ;  /* 0xffff003a20007985 */ /* 0x000fe8000c101504 */
[----:B------:R-:W-:Y:S04]  /*18bb0*/  ST.E.U16 [R32.64+-0xfe], R54 ;  /* 0xffff023620007985 */ /* 0x000fe8000c101504 */
[----:B--2---:R-:W-:Y:S04]  /*18bc0*/  ST.E.U16 [R30.64+-0x100], R42 ;  /* 0xffff002a1e007985 */ /* 0x004fe8000c101504 */
[----:B------:R-:W-:Y:S04]  /*18bd0*/  ST.E.U16 [R30.64+-0xfe], R41 ;  /* 0xffff02291e007985 */ /* 0x000fe8000c101504 */
[----:B---3--:R-:W-:Y:S04]  /*18be0*/  ST.E.U16 [R28.64+-0x100], R40 ;  /* 0xffff00281c007985 */ /* 0x008fe8000c101504 */
[----:B------:R-:W-:Y:S04]  /*18bf0*/  ST.E.U16 [R28.64+-0xfe], R39 ;  /* 0xffff02271c007985 */ /* 0x000fe8000c101504 */
[----:B------:R-:W-:Y:S04]  /*18c00*/  ST.E.U16 [R34.64+-0xf0], R53 ;  /* 0xffff103522007985 */ /* 0x000fe8000c101504 */
[----:B------:R-:W-:Y:S04]  /*18c10*/  ST.E.U16 [R34.64+-0xee], R49 ;  /* 0xffff123122007985 */ /* 0x000fe8000c101504 */
[----:B------:R-:W-:Y:S04]  /*18c20*/  ST.E.U16 [R32.64+-0xf0], R52 ;  /* 0xffff103420007985 */ /* 0x000fe8000c101504 */
[----:B------:R-:W-:Y:S04]  /*18c30*/  ST.E.U16 [R32.64+-0xee], R51 ;  /* 0xffff123320007985 */ /* 0x000fe8000c101504 */
[----:B------:R-:W-:Y:S04]  /*18c40*/  ST.E.U16 [R30.64+-0xf0], R38 ;  /* 0xffff10261e007985 */ /* 0x000fe8000c101504 */
[----:B------:R-:W-:Y:S04]  /*18c50*/  ST.E.U16 [R30.64+-0xee], R37 ;  /* 0xffff12251e007985 */ /* 0x000fe8000c101504 */
[----:B------:R1:W-:Y:S01]  /*18c60*/  ST.E.U16 [R28.64+-0xee], R27 ;  /* 0xffff121b1c007985 */ /* 0x0003e2000c101504 */
[----:B------:R-:W-:-:S03]  /*18c70*/  @!P2 HFMA2.BF16_V2 R115, -RZ.H0_H0, RZ.H0_H0, -R18.H0_H0 ;  /* 0x200000ffff73a231 */ /* 0x000fc60000340912 */
[----:B------:R2:W-:Y:S02]  /*18c80*/  ST.E.U16 [R28.64+-0xf0], R36 ;  /* 0xffff10241c007985 */ /* 0x0005e4000c101504 */
[----:B------:R-:W-:Y:S02]  /*18c90*/  @!P2 PRMT R18, R115, 0x5410, RZ ;  /* 0x000054107312a816 */ /* 0x000fe400000000ff */
[----:B------:R-:W-:Y:S04]  /*18ca0*/  ST.E.U16 [R34.64+-0xe0], R46 ;  /* 0xffff202e22007985 */ /* 0x000fe8000c101504 */
[----:B------:R-:W-:Y:S04]  /*18cb0*/  ST.E.U16 [R34.64+-0xde], R45 ;  /* 0xffff222d22007985 */ /* 0x000fe8000c101504 */
[----:B------:R-:W-:Y:S04]  /*18cc0*/  ST.E.U16 [R32.64+-0xe0], R44 ;  /* 0xffff202c20007985 */ /* 0x000fe8000c101504 */
[----:B------:R-:W-:Y:S04]  /*18cd0*/  ST.E.U16 [R32.64+-0xde], R47 ;  /* 0xffff222f20007985 */ /* 0x000fe8000c101504 */
[----:B------:R3:W-:Y:S04]  /*18ce0*/  ST.E.U16 [R30.64+-0xe0], R26 ;  /* 0xffff201a1e007985 */ /* 0x0007e8000c101504 */
[----:B------:R-:W-:Y:S04]  /*18cf0*/  ST.E.U16 [R30.64+-0xde], R25 ;  /* 0xffff22191e007985 */ /* 0x000fe8000c101504 */
[----:B------:R1:W-:Y:S04]  /*18d00*/  ST.E.U16 [R28.64+-0xe0], R24 ;  /* 0xffff20181c007985 */ /* 0x0003e8000c101504 */
[----:B------:R-:W-:Y:S04]  /*18d10*/  ST.E.U16 [R28.64+-0xde], R23 ;  /* 0xffff22171c007985 */ /* 0x000fe8000c101504 */
[----:B------:R1:W-:Y:S04]  /*18d20*/  ST.E.U16 [R34.64+-0xd0], R50 ;  /* 0xffff303222007985 */ /* 0x0003e8000c101504 */
[----:B------:R-:W-:Y:S04]  /*18d30*/  ST.E.U16 [R34.64+-0xce], R55 ;  /* 0xffff323722007985 */ /* 0x000fe8000c101504 */
[----:B------:R-:W-:Y:S04]  /*18d40*/  ST.E.U16 [R32.64+-0xd0], R57 ;  /* 0xffff303920007985 */ /* 0x000fe8000c101504 */
[----:B------:R-:W-:Y:S01]  /*18d50*/  ST.E.U16 [R32.64+-0xce], R56 ;  /* 0xffff323820007985 */ /* 0x000fe2000c101504 */
[----:B------:R-:W-:-:S03]  /*18d60*/  @!P0 HFMA2.BF16_V2 R237, -RZ.H0_H0, RZ.H0_H0, -R0.H0_H0 ;  /* 0x200000ffffed8231 */ /* 0x000fc60000340900 */
[----:B------:R-:W-:Y:S04]  /*18d70*/  ST.E.U16 [R30.64+-0xd0], R22 ;  /* 0xffff30161e007985 */ /* 0x000fe8000c101504 */
[----:B------:R-:W-:Y:S04]  /*18d80*/  ST.E.U16 [R30.64+-0xce], R19 ;  /* 0xffff32131e007985 */ /* 0x000fe8000c101504 */
[----:B------:R1:W-:Y:S04]  /*18d90*/  ST.E.U16 [R28.64+-0xd0], R18 ;  /* 0xffff30121c007985 */ /* 0x0003e8000c101504 */
[----:B------:R-:W-:Y:S04]  /*18da0*/  ST.E.U16 [R28.64+-0xce], R17 ;  /* 0xffff32111c007985 */ /* 0x000fe8000c101504 */
[----:B------:R-:W-:Y:S04]  /*18db0*/  ST.E.U16 [R34.64+-0xc0], R110 ;  /* 0xffff406e22007985 */ /* 0x000fe8000c101504 */
[----:B------:R-:W-:Y:S04]  /*18dc0*/  ST.E.U16 [R34.64+-0xbe], R107 ;  /* 0xffff426b22007985 */ /* 0x000fe8000c101504 */
[----:B------:R-:W-:Y:S04]  /*18dd0*/  ST.E.U16 [R32.64+-0xc0], R105 ;  /* 0xffff406920007985 */ /* 0x000fe8000c101504 */
[----:B------:R-:W-:Y:S04]  /*18de0*/  ST.E.U16 [R32.64+-0xbe], R106 ;  /* 0xffff426a20007985 */ /* 0x000fe8000c101504 */
[----:B------:R-:W-:Y:S04]  /*18df0*/  ST.E.U16 [R30.64+-0xc0], R16 ;  /* 0xffff40101e007985 */ /* 0x000fe8000c101504 */
[----:B------:R-:W-:Y:S01]  /*18e00*/  ST.E.U16 [R30.64+-0xbe], R15 ;  /* 0xffff420f1e007985 */ /* 0x000fe2000c101504 */
[----:B------:R-:W-:-:S03]  /*18e10*/  @!P0 PRMT R0, R237, 0x5410, RZ ;  /* 0x00005410ed008816 */ /* 0x000fc600000000ff */
        /* <DEDUP_REMOVED lines=16> */
[----:B------:R1:W-:Y:S04]  /*18f20*/  ST.E.U16 [R28.64+-0xa0], R2 ;  /* 0xffff60021c007985 */ /* 0x0003e8000c101504 */
[----:B------:R1:W-:Y:S04]  /*18f30*/  ST.E.U16 [R28.64+-0x9e], R0 ;  /* 0xffff62001c007985 */ /* 0x0003e8000c101504 */
[----:B------:R-:W-:Y:S04]  /*18f40*/  ST.E.U16 [R34.64+-0x90], R68 ;  /* 0xffff704422007985 */ /* 0x000fe8000c101504 */
[----:B------:R-:W-:Y:S04]  /*18f50*/  ST.E.U16 [R34.64+-0x8e], R67 ;  /* 0xffff724322007985 */ /* 0x000fe8000c101504 */
[----:B------:R-:W-:Y:S04]  /*18f60*/  ST.E.U16 [R32.64+-0x90], R66 ;  /* 0xffff704220007985 */ /* 0x000fe8000c101504 */
[----:B------:R-:W-:Y:S01]  /*18f70*/  ST.E.U16 [R32.64+-0x8e], R61 ;  /* 0xffff723d20007985 */ /* 0x000fe2000c101504 */
[----:B----4-:R-:W-:-:S05]  /*18f80*/  IMAD.WIDE.U32 R232, R90, -0x326172a9, RZ ;  /* 0xcd9e8d575ae87825 */ /* 0x010fca00078e00ff */
[----:B------:R-:W-:Y:S02]  /*18f90*/  LOP3.LUT R5, R145, R192, R232, 0x96, !PT ;  /* 0x000000c091057212 */ /* 0x000fe400078e96e8 */
[----:B-1----:R-:W-:-:S03]  /*18fa0*/  LOP3.LUT R27, R89, R233, RZ, 0x3c, !PT ;  /* 0x000000e9591b7212 */ /* 0x002fc600078e3cff */
[----:B--2---:R-:W-:-:S04]  /*18fb0*/  IMAD.WIDE.U32 R36, R5, -0x2daee0ad, RZ ;  /* 0xd2511f5305247825 */ /* 0x004fc800078e00ff */
[----:B------:R-:W-:Y:S01]  /*18fc0*/  IMAD.WIDE.U32 R58, R27, -0x2daee0ad, RZ ;  /* 0xd2511f531b3a7825 */ /* 0x000fe200078e00ff */
[----:B------:R-:W-:-:S04]  /*18fd0*/  LOP3.LUT R36, R21, R189, R36, 0x96, !PT ;  /* 0x000000bd15247212 */ /* 0x000fc800078e9624 */
[----:B------:R-:W-:Y:S02]  /*18fe0*/  LOP3.LUT R5, R37, R238, R58, 0x96, !PT ;  /* 0x000000ee25057212 */ /* 0x000fe400078e963a */
[----:B------:R-:W-:Y:S01]  /*18ff0*/  LOP3.LUT R21, R59, R88, R182, 0x96, !PT ;  /* 0x000000583b157212 */ /* 0x000fe200078e96b6 */
[----:B------:R-:W-:-:S04]  /*19000*/  IMAD.WIDE.U32 R48, R36, -0x326172a9, RZ ;  /* 0xcd9e8d5724307825 */ /* 0x000fc800078e00ff */
[----:B------:R-:W-:-:S04]  /*19010*/  IMAD.WIDE.U32 R52, R21, -0x326172a9, RZ ;  /* 0xcd9e8d5715347825 */ /* 0x000fc800078e00ff */
[----:B---3--:R-:W-:-:S05]  /*19020*/  IMAD.WIDE.U32 R26, R5, -0x326172a9, RZ ;  /* 0xcd9e8d57051a7825 */ /* 0x008fca00078e00ff */
[----:B------:R-:W-:Y:S02]  /*19030*/  LOP3.LUT R21, R27, R236, R52, 0x96, !PT ;  /* 0x000000ec1b157212 */ /* 0x000fe400078e9634 */
[----:B------:R-:W-:-:S03]  /*19040*/  LOP3.LUT R5, R49, R235, R26, 0x96, !PT ;  /* 0x000000eb31057212 */ /* 0x000fc600078e961a */
[----:B------:R-:W-:-:S04]  /*19050*/  IMAD.WIDE.U32 R24, R21, -0x2daee0ad, RZ ;  /* 0xd2511f5315187825 */ /* 0x000fc800078e00ff */
[----:B------:R-:W-:Y:S01]  /*19060*/  IMAD.WIDE.U32 R50, R5, -0x2daee0ad, RZ ;  /* 0xd2511f5305327825 */ /* 0x000fe200078e00ff */
[----:B------:R-:W-:Y:S01]  /*19070*/  ST.E.U16 [R30.64+-0x90], R8 ;  /* 0xffff70081e007985 */ /* 0x000fe2000c101504 */
[----:B------:R-:W-:-:S03]  /*19080*/  LOP3.LUT R20, R25, R234, R20, 0x96, !PT ;  /* 0x000000ea19147212 */ /* 0x000fc600078e9614 */
[----:B------:R1:W-:Y:S01]  /*19090*/  ST.E.U16 [R30.64+-0x8e], R7 ;  /* 0xffff72071e007985 */ /* 0x0003e2000c101504 */
[----:B------:R-:W-:-:S03]  /*190a0*/  LOP3.LUT R5, R51, R231, R24, 0x96, !PT ;  /* 0x000000e733057212 */ /* 0x000fc600078e9618 */
[----:B------:R-:W-:Y:S04]  /*190b0*/  ST.E.U16 [R28.64+-0x90], R43 ;  /* 0xffff702b1c007985 */ /* 0x000fe8000c101504 */
[----:B------:R2:W-:Y:S04]  /*190c0*/  ST.E.U16 [R28.64+-0x8e], R6 ;  /* 0xffff72061c007985 */ /* 0x0005e8000c101504 */
[----:B------:R-:W3:Y:S01]  /*190d0*/  LDSM.16.MT88.4 R24, [R188+0xa000] ;  /* 0x00a00000bc18783b */ /* 0x000ee20000004200 */
[----:B------:R-:W-:-:S03]  /*190e0*/  IMAD.WIDE.U32 R18, R20, -0x326172a9, RZ ;  /* 0xcd9e8d5714127825 */ /* 0x000fc600078e00ff */
[----:B------:R-:W4:Y:S01]  /*190f0*/  LDSM.16.MT88.4 R44, [R188+0x9000] ;  /* 0x00900000bc2c783b */ /* 0x000f220000004200 */
[----:B------:R-:W-:-:S03]  /*19100*/  IMAD.WIDE.U32 R2, R5, -0x326172a9, RZ ;  /* 0xcd9e8d5705027825 */ /* 0x000fc600078e00ff */
[----:B------:R-:W-:Y:S02]  /*19110*/  LDSM.16.MT88.4 R36, [R190+0x9000] ;  /* 0x00900000be24783b */ /* 0x000fe40000004200 */
[----:B------:R-:W-:Y:S02]  /*19120*/  LOP3.LUT R0, R3, R248, R18, 0x96, !PT ;  /* 0x000000f803007212 */ /* 0x000fe400078e9612 */
[C---:B------:R-:W-:Y:S01]  /*19130*/  LOP3.LUT R3, R2.reuse, 0xffff, RZ, 0xc0, !PT ;  /* 0x0000ffff02037812 */ /* 0x040fe200078ec0ff */
[----:B------:R-:W-:Y:S01]  /*19140*/  IMAD.MOV.U32 R223, RZ, RZ, R242 ;  /* 0x000000ffffdf7224 */ /* 0x000fe200078e00f2 */
[----:B------:R-:W-:Y:S01]  /*19150*/  SHF.R.U32.HI R4, RZ, 0x10, R2 ;  /* 0x00000010ff047819 */ /* 0x000fe20000011602 */
[----:B-1----:R-:W-:Y:S01]  /*19160*/  IMAD.MOV.U32 R30, RZ, RZ, R101 ;  /* 0x000000ffff1e7224 */ /* 0x002fe200078e0065 */
[----:B------:R-:W-:Y:S01]  /*19170*/  LOP3.LUT R10, R2, 0xff, RZ, 0xc0, !PT ;  /* 0x000000ff020a7812 */ /* 0x000fe200078ec0ff */
[----:B------:R-:W-:Y:S01]  /*19180*/  IMAD.MOV.U32 R31, RZ, RZ, R198 ;  /* 0x000000ffff1f7224 */ /* 0x000fe200078e00c6 */
[----:B------:R-:W-:Y:S01]  /*19190*/  SHF.R.U32.HI R9, RZ, 0x18, R2 ;  /* 0x00000018ff097819 */ /* 0x000fe20000011602 */
[----:B------:R-:W-:Y:S01]  /*191a0*/  IMAD.MOV.U32 R224, RZ, RZ, R227 ;  /* 0x000000ffffe07224 */ /* 0x000fe200078e00e3 */
[----:B------:R-:W-:Y:S01]  /*191b0*/  LOP3.LUT R2, R0, 0xffff, RZ, 0xc0, !PT ;  /* 0x0000ffff00027812 */ /* 0x000fe200078ec0ff */
[----:B------:R-:W-:Y:S01]  /*191c0*/  IMAD.MOV.U32 R225, RZ, RZ, R226 ;  /* 0x000000ffffe17224 */ /* 0x000fe200078e00e2 */
[----:B------:R-:W1:Y:S01]  /*191d0*/  LDSM.16.MT88.4 R20, [R190+0xa000] ;  /* 0x00a00000be14783b */ /* 0x000e620000004200 */
[----:B--2---:R-:W-:-:S02]  /*191e0*/  SHF.R.U32.HI R6, RZ, 0x8, R3 ;  /* 0x00000008ff067819 */ /* 0x004fc40000011603 */
[----:B------:R-:W-:Y:S01]  /*191f0*/  SHF.R.U32.HI R3, RZ, 0x10, R0 ;  /* 0x00000010ff037819 */ /* 0x000fe20000011600 */
[----:B------:R-:W2:Y:S01]  /*19200*/  LDL.LU R29, [R1+0xc4] ;  /* 0x0000c400011d7983 */ /* 0x000ea20000300800 */
[----:B------:R-:W-:Y:S02]  /*19210*/  LOP3.LUT R5, R4, 0xff, RZ, 0xc0, !PT ;  /* 0x000000ff04057812 */ /* 0x000fe400078ec0ff */
[----:B------:R-:W-:Y:S01]  /*19220*/  SHF.R.U32.HI R4, RZ, 0x8, R2 ;  /* 0x00000008ff047819 */ /* 0x000fe20000011602 */
[----:B------:R1:W5:Y:S01]  /*19230*/  LDL.LU R101, [R1+0x268] ;  /* 0x0002680001657983 */ /* 0x0003620000300800 */
[----:B------:R-:W-:Y:S02]  /*19240*/  LOP3.LUT R8, R0, 0xff, RZ, 0xc0, !PT ;  /* 0x000000ff00087812 */ /* 0x000fe400078ec0ff */
[----:B------:R-:W-:Y:S01]  /*19250*/  SHF.R.U32.HI R7, RZ, 0x18, R0 ;  /* 0x00000018ff077819 */ /* 0x000fe20000011600 */
[----:B------:R-:W2:Y:S01]  /*19260*/  LDL.LU R198, [R1+0x264] ;  /* 0x0002640001c67983 */ /* 0x000ea20000300800 */
[----:B------:R-:W-:-:S02]  /*19270*/  LOP3.LUT R2, R3, 0xff, RZ, 0xc0, !PT ;  /* 0x000000ff03027812 */ /* 0x000fc400078ec0ff */
[----:B------:R-:W-:Y:S01]  /*19280*/  PRMT R242, R194, 0x7054, R194 ;  /* 0x00007054c2f27816 */ /* 0x000fe200000000c2 */
[----:B------:R-:W-:Y:S01]  /*19290*/  IMAD.MOV.U32 R28, RZ, RZ, R200 ;  /* 0x000000ffff1c7224 */ /* 0x000fe200078e00c8 */
[----:B------:R-:W-:Y:S01]  /*192a0*/  PRMT R3, R5, 0x5410, R9 ;  /* 0x0000541005037816 */ /* 0x000fe20000000009 */
[----:B------:R-:W-:Y:S01]  /*192b0*/  IMAD.MOV.U32 R203, RZ, RZ, R108 ;  /* 0x000000ffffcb7224 */ /* 0x000fe200078e006c */
[----:B------:R-:W-:Y:S01]  /*192c0*/  PRMT R0, R10, 0x5410, R6 ;  /* 0x000054100a007816 */ /* 0x000fe20000000006 */
[----:B------:R-:W-:Y:S01]  /*192d0*/  IMAD.MOV.U32 R66, RZ, RZ, R206 ;  /* 0x000000ffff427224 */ /* 0x000fe200078e00ce */
[----:B------:R-:W-:Y:S01]  /*192e0*/  PRMT R4, R8, 0x5410, R4 ;  /* 0x0000541008047816 */ /* 0x000fe20000000004 */
[----:B------:R-:W-:Y:S01]  /*192f0*/  LDSM.16.MT88.4 R12, [R188+0xb000] ;  /* 0x00b00000bc0c783b */ /* 0x000fe20000004200 */
[----:B------:R-:W-:Y:S01]  /*19300*/  PRMT R5, R2, 0x5410, R7 ;  /* 0x0000541002057816 */ /* 0x000fe20000000007 */
[--C-:B------:R-:W-:Y:S02]  /*19310*/  HSET2.LE.AND R2, R3, R242.reuse, PT ;  /* 0x000000f203027233 */ /* 0x100fe40003803000 */
[--C-:B------:R-:W-:Y:S01]  /*19320*/  HSET2.LE.AND R0, R0, R242.reuse, PT ;  /* 0x000000f200007233 */ /* 0x100fe20003803000 */
[----:B------:R-:W1:Y:S01]  /*19330*/  LDSM.16.MT88.4 R40, [R190+0xb000] ;  /* 0x00b00000be28783b */ /* 0x000e620000004200 */
[----:B------:R-:W-:-:S02]  /*19340*/  HSET2.LE.AND R3, R4, R242, PT ;  /* 0x000000f204037233 */ /* 0x000fc40003803000 */
[----:B------:R-:W-:Y:S01]  /*19350*/  HSET2.LE.AND R5, R5, R242, PT ;  /* 0x000000f205057233 */ /* 0x000fe20003803000 */
[----:B------:R-:W-:Y:S02]  /*19360*/  LOP3.LUT R6, R71, R0, RZ, 0xc0, !PT ;  /* 0x0000000047067212 */ /* 0x000fe400078ec0ff */
[----:B------:R-:W-:Y:S02]  /*19370*/  LOP3.LUT R7, R70, R2, RZ, 0xc0, !PT ;  /* 0x0000000246077212 */ /* 0x000fe400078ec0ff */
[----:B------:R-:W-:Y:S02]  /*19380*/  LOP3.LUT R4, R73, R3, RZ, 0xc0, !PT ;  /* 0x0000000349047212 */ /* 0x000fe400078ec0ff */
[----:B------:R-:W-:Y:S01]  /*19390*/  LOP3.LUT R5, R72, R5, RZ, 0xc0, !PT ;  /* 0x0000000548057212 */ /* 0x000fe200078ec0ff */
[----:B------:R-:W-:-:S06]  /*193a0*/  IMAD.MOV.U32 R226, RZ, RZ, R202 ;  /* 0x000000ffffe27224 */ /* 0x000fcc00078e00ca */
[----:B---3--:R-:W-:Y:S01]  /*193b0*/  HMMA.16816.F32.BF16 R92, R4, R26, R148 ;  /* 0x0000001a045c723c */ /* 0x008fe20000041894 */
[----:B------:R-:W3:Y:S01]  /*193c0*/  LDL.LU R148, [R1+0xb0] ;  /* 0x0000b00001947983 */ /* 0x000ee20000300800 */
[----:B------:R-:W-:-:S03]  /*193d0*/  IMAD.MOV.U32 R227, RZ, RZ, R201 ;  /* 0x000000ffffe37224 */ /* 0x000fc600078e00c9 */
[----:B------:R-:W3:Y:S02]  /*193e0*/  LDL.LU R149, [R1+0xb4] ;  /* 0x0000b40001957983 */ /* 0x000ee40000300800 */
[----:B------:R-:W-:Y:S02]  /*193f0*/  IMAD.MOV.U32 R150, RZ, RZ, R218 ;  /* 0x000000ffff967224 */ /* 0x000fe400078e00da */
[----:B------:R-:W2:Y:S01]  /*19400*/  LDL.LU R218, [R1+0x260] ;  /* 0x0002600001da7983 */ /* 0x000ea20000300800 */
[----:B------:R-:W-:-:S03]  /*19410*/  IMAD.MOV.U32 R151, RZ, RZ, R212 ;  /* 0x000000ffff977224 */ /* 0x000fc600078e00d4 */
[----:B------:R-:W2:Y:S01]  /*19420*/  LDL.LU R212, [R1+0x25c] ;  /* 0x00025c0001d47983 */ /* 0x000ea20000300800 */
[----:B------:R-:W-:-:S03]  /*19430*/  IMAD.MOV.U32 R202, RZ, RZ, R204 ;  /* 0x000000ffffca7224 */ /* 0x000fc600078e00cc */
[----:B------:R-:W2:Y:S04]  /*19440*/  LDL.LU R200, [R1+0xa0] ;  /* 0x0000a00001c87983 */ /* 0x000ea80000300800 */
[----:B------:R-:W2:Y:S04]  /*19450*/  LDL.LU R201, [R1+0xa4] ;  /* 0x0000a40001c97983 */ /* 0x000ea80000300800 */
[----:B------:R-:W2:Y:S04]  /*19460*/  LDL.LU R204, [R1+0x258] ;  /* 0x0002580001cc7983 */ /* 0x000ea80000300800 */
[----:B------:R-:W2:Y:S01]  /*19470*/  LDL.LU R108, [R1+0x254] ;  /* 0x00025400016c7983 */ /* 0x000ea20000300800 */
[----:B------:R-:W-:Y:S01]  /*19480*/  LOP3.LUT R0, R99, R235, R62, 0x96, !PT ;  /* 0x000000eb63007212 */ /* 0x000fe200078e963e */
[----:B------:R-:W-:Y:S01]  /*19490*/  IMAD.MOV.U32 R62, RZ, RZ, R103 ;  /* 0x000000ffff3e7224 */ /* 0x000fe200078e0067 */
[----:B------:R-:W-:Y:S01]  /*194a0*/  LOP3.LUT R2, R63, R236, R214, 0x96, !PT ;  /* 0x000000ec3f027212 */ /* 0x000fe200078e96d6 */
[----:B------:R-:W3:Y:S01]  /*194b0*/  LDL.LU R60, [R1+0x90] ;  /* 0x00009000013c7983 */ /* 0x000ee20000300800 */
[----:B------:R-:W-:-:S03]  /*194c0*/  IMAD.MOV.U32 R63, RZ, RZ, R210 ;  /* 0x000000ffff3f7224 */ /* 0x000fc600078e00d2 */
[----:B------:R-:W3:Y:S04]  /*194d0*/  LDL.LU R61, [R1+0x94] ;  /* 0x00009400013d7983 */ /* 0x000ee80000300800 */
[----:B------:R-:W3:Y:S04]  /*194e0*/  LDL.LU R103, [R1+0x250] ;  /* 0x0002500001677983 */ /* 0x000ee80000300800 */
[----:B------:R-:W3:Y:S04]  /*194f0*/  LDL.LU R210, [R1+0x24c] ;  /* 0x00024c0001d27983 */ /* 0x000ee80000300800 */
[----:B------:R-:W3:Y:S01]  /*19500*/  LDL.LU R64, [R1+0x70] ;  /* 0x0000700001407983 */ /* 0x000ee20000300800 */
[----:B------:R-:W-:-:S02]  /*19510*/  IMAD R2, R2, -0x2daee0ad, RZ ;  /* 0xd2511f5302027824 */ /* 0x000fc400078e02ff */
[----:B------:R-:W-:-:S05]  /*19520*/  IMAD.WIDE.U32 R32, R0, -0x2daee0ad, RZ ;  /* 0xd2511f5300207825 */ /* 0x000fca00078e00ff */
[----:B------:R-:W-:-:S05]  /*19530*/  LOP3.LUT R2, R33, R231, R2, 0x96, !PT ;  /* 0x000000e721027212 */ /* 0x000fca00078e9602 */
[----:B------:R-:W-:-:S05]  /*19540*/  IMAD.WIDE.U32 R2, R2, -0x326172a9, RZ ;  /* 0xcd9e8d5702027825 */ /* 0x000fca00078e00ff */
[----:B------:R-:W-:Y:S02]  /*19550*/  LOP3.LUT R0, R3, R248, R82, 0x96, !PT ;  /* 0x000000f803007212 */ /* 0x000fe400078e9652 */
[----:B------:R-:W-:Y:S02]  /*19560*/  LOP3.LUT R3, R2, 0xffff, RZ, 0xc0, !PT ;  /* 0x0000ffff02037812 */ /* 0x000fe400078ec0ff */
[C---:B------:R-:W-:Y:S02]  /*19570*/  LOP3.LUT R8, R0.reuse, 0xffff, RZ, 0xc0, !PT ;  /* 0x0000ffff00087812 */ /* 0x040fe400078ec0ff */
[----:B------:R-:W-:Y:S02]  /*19580*/  SHF.R.U32.HI R9, RZ, 0x10, R0 ;  /* 0x00000010ff097819 */ /* 0x000fe40000011600 */
[----:B------:R-:W-:Y:S01]  /*19590*/  LOP3.LUT R18, R0, 0xff, RZ, 0xc0, !PT ;  /* 0x000000ff00127812 */ /* 0x000fe200078ec0ff */
[----:B--2---:R-:W-:Y:S02]  /*195a0*/  IMAD.MOV.U32 R65, RZ, RZ, R108 ;  /* 0x000000ffff417224 */ /* 0x004fe400078e006c */
[----:B------:R-:W2:Y:S04]  /*195b0*/  LDL.LU R108, [R1+0x248] ;  /* 0x00024800016c7983 */ /* 0x000ea80000300800 */
[----:B------:R-:W2:Y:S01]  /*195c0*/  LDL.LU R206, [R1+0x244] ;  /* 0x0002440001ce7983 */ /* 0x000ea20000300800 */
        /* <DEDUP_REMOVED lines=8> */
[----:B------:R-:W-:-:S03]  /*19650*/  PRMT R9, R10, 0x5410, R0 ;  /* 0x000054100a097816 */ /* 0x000fc60000000000 */
[--C-:B------:R-:W-:Y:S01]  /*19660*/  HSET2.LE.AND R2, R2, R242.reuse, PT ;  /* 0x000000f202027233 */ /* 0x100fe20003803000 */
[----:B------:R-:W-:Y:S01]  /*19670*/  PRMT R0, R18, 0x5410, R3 ;  /* 0x0000541012007816 */ /* 0x000fe20000000003 */
[--C-:B------:R-:W-:Y:S01]  /*19680*/  HSET2.LE.AND R3, R9, R242.reuse, PT ;  /* 0x000000f209037233 */ /* 0x100fe20003803000 */
[----:B------:R-:W-:Y:S02]  /*19690*/  LOP3.LUT R11, R11, 0xff, RZ, 0xc0, !PT ;  /* 0x000000ff0b0b7812 */ /* 0x000fe400078ec0ff */
[----:B------:R-:W-:Y:S02]  /*196a0*/  LOP3.LUT R9, R171, R2, RZ, 0xc0, !PT ;  /* 0x00000002ab097212 */ /* 0x000fe400078ec0ff */
[----:B------:R-:W-:Y:S01]  /*196b0*/  LOP3.LUT R2, R19, R249, R48, 0x96, !PT ;  /* 0x000000f913027212 */ /* 0x000fe200078e9630 */
[--C-:B------:R-:W-:Y:S01]  /*196c0*/  HSET2.LE.AND R0, R0, R242.reuse, PT ;  /* 0x000000f200007233 */ /* 0x100fe20003803000 */
[----:B------:R-:W-:Y:S02]  /*196d0*/  PRMT R11, R11, 0x5410, R16 ;  /* 0x000054100b0b7816 */ /* 0x000fe40000000010 */
[----:B------:R-:W-:Y:S01]  /*196e0*/  LOP3.LUT R10, R146, R3, RZ, 0xc0, !PT ;  /* 0x00000003920a7212 */ /* 0x000fe200078ec0ff */
[----:B------:R-:W-:Y:S01]  /*196f0*/  IMAD.WIDE.U32 R2, R2, -0x2daee0ad, RZ ;  /* 0xd2511f5302027825 */ /* 0x000fe200078e00ff */
[----:B------:R-:W-:Y:S01]  /*19700*/  LOP3.LUT R8, R174, R0, RZ, 0xc0, !PT ;  /* 0x00000000ae087212 */ /* 0x000fe200078ec0ff */
[----:B------:R-:W-:Y:S01]  /*19710*/  HSET2.LE.AND R11, R11, R242, PT ;  /* 0x000000f20b0b7233 */ /* 0x000fe20003803000 */
[C---:B----4-:R-:W-:Y:S08]  /*19720*/  HMMA.16816.F32.BF16 R104, R4.reuse, R46, R136 ;  /* 0x0000002e0468723c */ /* 0x050ff00000041888 */
[----:B------:R-:W-:Y:S01]  /*19730*/  HMMA.16816.F32.BF16 R112, R4, R44, R140 ;  /* 0x0000002c0470723c */ /* 0x000fe2000004188c */
[----:B------:R-:W-:-:S07]  /*19740*/  LOP3.LUT R0, R3, R252, R50, 0x96, !PT ;  /* 0x000000fc03007212 */ /* 0x000fce00078e9632 */
[----:B------:R-:W-:Y:S01]  /*19750*/  HMMA.16816.F32.BF16 R120, R4, R24, R124 ;  /* 0x000000180478723c */ /* 0x000fe2000004187c */
[----:B------:R-:W-:-:S07]  /*19760*/  LOP3.LUT R11, R147, R11, RZ, 0xc0, !PT ;  /* 0x0000000b930b7212 */ /* 0x000fce00078ec0ff */
[C---:B-1----:R-:W-:Y:S08]  /*19770*/  HMMA.16816.F32.BF16 R88, R4.reuse, R20, R116 ;  /* 0x000000140458723c */ /* 0x042ff00000041874 */
[C---:B------:R-:W-:Y:S01]  /*19780*/  HMMA.16816.F32.BF16 R84, R4.reuse, R42, R164 ;  /* 0x0000002a0454723c */ /* 0x040fe200000418a4 */
[----:B------:R-:W-:Y:S01]  /*19790*/  IMAD.MOV.U32 R220, RZ, RZ, R75 ;  /* 0x000000ffffdc7224 */ /* 0x000fe200078e004b */
[----:B------:R-:W1:Y:S06]  /*197a0*/  LDSM.16.MT88.4 R16, [R190+0x9400] ;  /* 0x00940000be10783b */ /* 0x000e6c0000004200 */
[C---:B------:R-:W-:Y:S01]  /*197b0*/  HMMA.16816.F32.BF16 R136, R4.reuse, R36, R132 ;  /* 0x000000240488723c */ /* 0x040fe20000041884 */
[----:B------:R-:W-:Y:S01]  /*197c0*/  LOP3.LUT R3, R2, 0xffff, RZ, 0xc0, !PT ;  /* 0x0000ffff02037812 */ /* 0x000fe200078ec0ff */
[----:B------:R-:W-:Y:S01]  /*197d0*/  IMAD.MOV.U32 R221, RZ, RZ, R74 ;  /* 0x000000ffffdd7224 */ /* 0x000fe200078e004a */
[----:B------:R-:W-:Y:S05]  /*197e0*/  LDSM.16.MT88.4 R48, [R190+0xb400] ;  /* 0x00b40000be30783b */ /* 0x000fea0000004200 */
[C---:B------:R-:W-:Y:S08]  /*197f0*/  HMMA.16816.F32.BF16 R132, R4.reuse, R38, R128 ;  /* 0x000000260484723c */ /* 0x040ff00000041880 */
[C---:B------:R-:W-:Y:S08]  /*19800*/  HMMA.16816.F32.BF16 R116, R4.reuse, R22, R152 ;  /* 0x000000160474723c */ /* 0x040ff00000041898 */
[C---:B------:R-:W-:Y:S08]  /*19810*/  HMMA.16816.F32.BF16 R128, R4.reuse, R12, R156 ;  /* 0x0000000c0480723c */ /* 0x040ff0000004189c */
[C---:B------:R-:W-:Y:S08]  /*19820*/  HMMA.16816.F32.BF16 R140, R4.reuse, R14, R76 ;  /* 0x0000000e048c723c */ /* 0x040ff0000004184c */
[----:B------:R-:W-:Y:S07]  /*19830*/  HMMA.16816.F32.BF16 R124, R4, R40, R160 ;  /* 0x00000028047c723c */ /* 0x000fee00000418a0 */
[----:B------:R-:W-:-:S02]  /*19840*/  LOP3.LUT R4, R0, 0xffff, RZ, 0xc0, !PT ;  /* 0x0000ffff00047812 */ /* 0x000fc400078ec0ff */
[--C-:B------:R-:W-:Y:S02]  /*19850*/  SHF.R.U32.HI R5, RZ, 0x10, R0.reuse ;  /* 0x00000010ff057819 */ /* 0x100fe40000011600 */
[----:B------:R-:W-:Y:S02]  /*19860*/  LOP3.LUT R7, R0, 0xff, RZ, 0xc0, !PT ;  /* 0x000000ff00077812 */ /* 0x000fe400078ec0ff */
[----:B------:R-:W-:Y:S02]  /*19870*/  SHF.R.U32.HI R6, RZ, 0x18, R0 ;  /* 0x00000018ff067819 */ /* 0x000fe40000011600 */
[----:B------:R-:W-:Y:S02]  /*19880*/  SHF.R.U32.HI R0, RZ, 0x8, R4 ;  /* 0x00000008ff007819 */ /* 0x000fe40000011604 */
[----:B------:R-:W-:Y:S01]  /*19890*/  LOP3.LUT R4, R5, 0xff, RZ, 0xc0, !PT ;  /* 0x000000ff05047812 */ /* 0x000fe200078ec0ff */
[----:B------:R-:W-:Y:S01]  /*198a0*/  HMMA.16816.F32.BF16 R152, R8, R12, R184 ;  /* 0x0000000c0898723c */ /* 0x000fe200000418b8 */
[----:B------:R-:W-:-:S02]  /*198b0*/  SHF.R.U32.HI R5, RZ, 0x18, R2 ;  /* 0x00000018ff057819 */ /* 0x000fc40000011602 */
[----:B------:R-:W-:-:S04]  /*198c0*/  SHF.R.U32.HI R3, RZ, 0x8, R3 ;  /* 0x00000008ff037819 */ /* 0x000fc80000011603 */
[----:B------:R-:W-:Y:S02]  /*198d0*/  LOP3.LUT R12, R2, 0xff, RZ, 0xc0, !PT ;  /* 0x000000ff020c7812 */ /* 0x000fe400078ec0ff */
[----:B------:R-:W-:Y:S02]  /*198e0*/  SHF.R.U32.HI R13, RZ, 0x10, R2 ;  /* 0x00000010ff0d7819 */ /* 0x000fe40000011602 */
[----:B------:R-:W-:Y:S02]  /*198f0*/  PRMT R2, R4, 0x5410, R6 ;  /* 0x0000541004027816 */ /* 0x000fe40000000006 */
[----:B------:R-:W-:Y:S02]  /*19900*/  PRMT R0, R7, 0x5410, R0 ;  /* 0x0000541007007816 */ /* 0x000fe40000000000 */
[----:B------:R-:W-:Y:S01]  /*19910*/  PRMT R3, R12, 0x5410, R3 ;  /* 0x000054100c037816 */ /* 0x000fe20000000003 */
[----:B------:R-:W-:Y:S01]  /*19920*/  HSET2.LE.AND R2, R2, R242, PT ;  /* 0x000000f202027233 */ /* 0x000fe20003803000 */
[----:B------:R-:W-:Y:S01]  /*19930*/  LOP3.LUT R7, R13, 0xff, RZ, 0xc0, !PT ;  /* 0x000000ff0d077812 */ /* 0x000fe200078ec0ff */
[----:B---3--:R-:W-:-:S02]  /*19940*/  IMAD.MOV.U32 R68, RZ, RZ, R103 ;  /* 0x000000ffff447224 */ /* 0x008fc400078e0067 */
[----:B------:R-:W-:Y:S01]  /*19950*/  IMAD.MOV.U32 R69, RZ, RZ, R210 ;  /* 0x000000ffff457224 */ /* 0x000fe200078e00d2 */
[----:B------:R-:W-:Y:S01]  /*19960*/  PRMT R7, R7, 0x5410, R5 ;  /* 0x0000541007077816 */ /* 0x000fe20000000005 */
[----:B------:R-:W-:Y:S02]  /*19970*/  IMAD.MOV.U32 R70, RZ, RZ, R205 ;  /* 0x000000ffff467224 */ /* 0x000fe400078e00cd */
[----:B------:R-:W-:Y:S02]  /*19980*/  IMAD.MOV.U32 R71, RZ, RZ, R211 ;  /* 0x000000ffff477224 */ /* 0x000fe400078e00d3 */
[----:B------:R-:W-:Y:S02]  /*19990*/  IMAD.MOV.U32 R74, RZ, RZ, R109 ;  /* 0x000000ffff4a7224 */ /* 0x000fe400078e006d */
[----:B------:R-:W-:Y:S01]  /*199a0*/  IMAD.MOV.U32 R75, RZ, RZ, R209 ;  /* 0x000000ffff4b7224 */ /* 0x000fe200078e00d1 */
[--C-:B------:R-:W-:Y:S01]  /*199b0*/  HSET2.LE.AND R3, R3, R242.reuse, PT ;  /* 0x000000f203037233 */ /* 0x100fe20003803000 */
[----:B------:R-:W-:Y:S01]  /*199c0*/  IMAD.MOV.U32 R67, RZ, RZ, R102 ;  /* 0x000000ffff437224 */ /* 0x000fe200078e0066 */
[----:B------:R-:W-:Y:S01]  /*199d0*/  LOP3.LUT R5, R169, R2, RZ, 0xc0, !PT ;  /* 0x00000002a9057212 */ /* 0x000fe200078ec0ff */
[----:B------:R-:W-:Y:S01]  /*199e0*/  HMMA.16816.F32.BF16 R68, R8, R46, R68 ;  /* 0x0000002e0844723c */ /* 0x000fe20000041844 */
[----:B------:R-:W-:Y:S01]  /*199f0*/  LOP3.LUT R2, R83, R249, R98, 0x96, !PT ;  /* 0x000000f953027212 */ /* 0x000fe200078e9662 */
[----:B------:R-:W-:Y:S01]  /*19a00*/  HSET2.LE.AND R0, R0, R242, PT ;  /* 0x000000f200007233 */ /* 0x000fe20003803000 */
[----:B------:R-:W-:Y:S01]  /*19a10*/  LOP3.LUT R6, R168, R3, RZ, 0xc0, !PT ;  /* 0x00000003a8067212 */ /* 0x000fe200078ec0ff */
[----:B------:R-:W-:-:S02]  /*19a20*/  IMAD.MOV.U32 R184, RZ, RZ, R218 ;  /* 0x000000ffffb87224 */ /* 0x000fc400078e00da */
[----:B------:R-:W-:Y:S02]  /*19a30*/  IMAD.MOV.U32 R185, RZ, RZ, R198 ;  /* 0x000000ffffb97224 */ /* 0x000fe400078e00c6 */
[----:B------:R-:W-:Y:S01]  /*19a40*/  HMMA.16816.F32.BF16 R76, R8, R26, R148 ;  /* 0x0000001a084c723c */ /* 0x000fe20000041894 */
[----:B------:R-:W-:Y:S01]  /*19a50*/  IMAD.WIDE.U32 R2, R2, -0x2daee0ad, RZ ;  /* 0xd2511f5302027825 */ /* 0x000fe200078e00ff */
[----:B------:R-:W-:-:S03]  /*19a60*/  LOP3.LUT R4, R170, R0, RZ, 0xc0, !PT ;  /* 0x00000000aa047212 */ /* 0x000fc600078ec0ff */
[----:B------:R-:W-:Y:S02]  /*19a70*/  IMAD.MOV.U32 R186, RZ, RZ, R195 ;  /* 0x000000ffffba7224 */ /* 0x000fe400078e00c3 */
[----:B------:R-:W-:Y:S01]  /*19a80*/  IMAD.MOV.U32 R187, RZ, RZ, R193 ;  /* 0x000000ffffbb7224 */ /* 0x000fe200078e00c1 */
[----:B------:R-:W-:Y:S01]  /*19a90*/  HMMA.16816.F32.BF16 R64, R8, R36, R64 ;  /* 0x000000240840723c */ /* 0x000fe20000041840 */
[----:B------:R-:W-:-:S07]  /*19aa0*/  LOP3.LUT R0, R3, R252, R32, 0x96, !PT ;  /* 0x000000fc03007212 */ /* 0x000fce00078e9620 */
[C---:B------:R-:W-:Y:S01]  /*19ab0*/  HMMA.16816.F32.BF16 R60, R8.reuse, R38, R60 ;  /* 0x00000026083c723c */ /* 0x040fe2000004183c */
[----:B------:R-:W-:Y:S07]  /*19ac0*/  LDSM.16.MT88.4 R36, [R188+0xb400] ;  /* 0x00b40000bc24783b */ /* 0x000fee0000004200 */
[C---:B------:R-:W-:Y:S01]  /*19ad0*/  HMMA.16816.F32.BF16 R144, R8.reuse, R20, R28 ;  /* 0x000000140890723c */ /* 0x040fe2000004181c */
[----:B------:R-:W-:Y:S07]  /*19ae0*/  LDSM.16.MT88.4 R28, [R190+0xa400] ;  /* 0x00a40000be1c783b */ /* 0x000fee0000004200 */
[C---:B------:R-:W-:Y:S01]  /*19af0*/  HMMA.16816.F32.BF16 R156, R8.reuse, R14, R220 ;  /* 0x0000000e089c723c */ /* 0x040fe200000418dc */
[----:B------:R-:W-:Y:S01]  /*19b00*/  LOP3.LUT R3, R2, 0xffff, RZ, 0xc0, !PT ;  /* 0x0000ffff02037812 */ /* 0x000fe200078ec0ff */
[----:B------:R-:W-:Y:S01]  /*19b10*/  IMAD.MOV.U32 R57, RZ, RZ, R183 ;  /* 0x000000ffff397224 */ /* 0x000fe200078e00b7 */
[----:B------:R-:W-:Y:S01]  /*19b20*/  HSET2.LE.AND R7, R7, R242, PT ;  /* 0x000000f207077233 */ /* 0x000fe20003803000 */
[----:B------:R-:W-:Y:S01]  /*19b30*/  IMAD.MOV.U32 R54, RZ, RZ, R180 ;  /* 0x000000ffff367224 */ /* 0x000fe200078e00b4 */
[----:B------:R3:W5:Y:S03]  /*19b40*/  LDL.LU R102, [R1+0x240] ;  /* 0x0002400001667983 */ /* 0x0007660000300800 */
[----:B------:R-:W-:Y:S01]  /*19b50*/  HMMA.16816.F32.BF16 R148, R8, R22, R224 ;  /* 0x000000160894723c */ /* 0x000fe200000418e0 */
[----:B------:R-:W4:Y:S01]  /*19b60*/  LDSM.16.MT88.4 R20, [R188+0x9400] ;  /* 0x00940000bc14783b */ /* 0x000f220000004200 */
[----:B------:R-:W-:-:S02]  /*19b70*/  LOP3.LUT R14, R0, 0xff, RZ, 0xc0, !PT ;  /* 0x000000ff000e7812 */ /* 0x000fc400078ec0ff */
[----:B------:R-:W-:Y:S01]  /*19b80*/  SHF.R.U32.HI R13, RZ, 0x18, R0 ;  /* 0x00000018ff0d7819 */ /* 0x000fe20000011600 */
[----:B------:R-:W-:-:S03]  /*19b90*/  IMAD.MOV.U32 R55, RZ, RZ, R181 ;  /* 0x000000ffff377224 */ /* 0x000fc600078e00b5 */
[----:B------:R-:W-:Y:S01]  /*19ba0*/  HMMA.16816.F32.BF16 R160, R8, R42, R184 ;  /* 0x0000002a08a0723c */ /* 0x000fe200000418b8 */
[----:B------:R-:W-:Y:S01]  /*19bb0*/  SHF.R.U32.HI R12, RZ, 0x18, R2 ;  /* 0x00000018ff0c7819 */ /* 0x000fe20000011602 */
[----:B------:R-:W-:Y:S01]  /*19bc0*/  IMAD.MOV.U32 R56, RZ, RZ, R182 ;  /* 0x000000ffff387224 */ /* 0x000fe200078e00b6 */
[----:B------:R-:W-:Y:S01]  /*19bd0*/  LOP3.LUT R7, R111, R7, RZ, 0xc0, !PT ;  /* 0x000000076f077212 */ /* 0x000fe200078ec0ff */
[----:B------:R3:W5:Y:S04]  /*19be0*/  LDL.LU R103, [R1+0x23c] ;  /* 0x00023c0001677983 */ /* 0x0007680000300800 */
[----:B------:R3:W5:Y:S02]  /*19bf0*/  LDL.LU R210, [R1+0x238] ;  /* 0x0002380001d27983 */ /* 0x0007640000300800 */
[C---:B-1----:R-:W-:Y:S02]  /*19c00*/  HMMA.16816.F32.BF16 R168, R4.reuse, R16, R136 ;  /* 0x0000001004a8723c */ /* 0x042fe40000041888 */
[----:B------:R3:W5:Y:S04]  /*19c10*/  LDL.LU R205, [R1+0x234] ;  /* 0x0002340001cd7983 */ /* 0x0007680000300800 */
[----:B------:R3:W5:Y:S02]  /*19c20*/  LDL.LU R211, [R1+0x230] ;  /* 0x0002300001d37983 */ /* 0x0007640000300800 */
[----:B------:R-:W-:Y:S01]  /*19c30*/  HMMA.16816.F32.BF16 R172, R4, R18, R132 ;  /* 0x0000001204ac723c */ /* 0x000fe20000041884 */
[----:B--2---:R-:W-:-:S02]  /*19c40*/  IMAD.MOV.U32 R73, RZ, RZ, R108 ;  /* 0x000000ffff497224 */ /* 0x004fc400078e006c */
[----:B------:R-:W-:-:S05]  /*19c50*/  IMAD.MOV.U32 R72, RZ, RZ, R206 ;  /* 0x000000ffff487224 */ /* 0x000fca00078e00ce */
[----:B----4-:R-:W-:Y:S01]  /*19c60*/  HMMA.16816.F32.BF16 R112, R4, R20, R112 ;  /* 0x000000140470723c */ /* 0x010fe20000041870 */
[----:B------:R3:W5:Y:S04]  /*19c70*/  LDL.LU R206, [R1+0x22c] ;  /* 0x00022c0001ce7983 */ /* 0x0007680000300800 */
[----:B------:R3:W5:Y:S03]  /*19c80*/  LDL.LU R108, [R1+0x228] ;  /* 0x00022800016c7983 */ /* 0x0007660000300800 */
[C---:B------:R-:W-:Y:S01]  /*19c90*/  HMMA.16816.F32.BF16 R72, R8.reuse, R44, R72 ;  /* 0x0000002c0848723c */ /* 0x040fe20000041848 */
[----:B------:R3:W5:Y:S04]  /*19ca0*/  LDL.LU R109, [R1+0x224] ;  /* 0x00022400016d7983 */ /* 0x0007680000300800 */
[----:B------:R3:W5:Y:S03]  /*19cb0*/  LDL.LU R209, [R1+0x220] ;  /* 0x0002200001d17983 */ /* 0x0007660000300800 */
[----:B------:R-:W-:Y:S01]  /*19cc0*/  HMMA.16816.F32.BF16 R44, R8, R24, R200 ;  /* 0x00000018082c723c */ /* 0x000fe200000418c8 */
[----:B------:R-:W1:Y:S06]  /*19cd0*/  LDSM.16.MT88.4 R24, [R188+0xa400] ;  /* 0x00a40000bc18783b */ /* 0x000e6c0000004200 */
[----:B------:R-:W-:-:S02]  /*19ce0*/  IMAD.MOV.U32 R200, RZ, RZ, R204 ;  /* 0x000000ffffc87224 */ /* 0x000fc400078e00cc */
[----:B------:R-:W-:Y:S01]  /*19cf0*/  IMAD.MOV.U32 R201, RZ, RZ, R212 ;  /* 0x000000ffffc97224 */ /* 0x000fe200078e00d4 */
[----:B------:R-:W-:Y:S01]  /*19d00*/  HMMA.16816.F32.BF16 R104, R4, R22, R104 ;  /* 0x000000160468723c */ /* 0x000fe20000041868 */
[----:B------:R-:W-:Y:S01]  /*19d10*/  IMAD.MOV.U32 R202, RZ, RZ, R207 ;  /* 0x000000ffffca7224 */ /* 0x000fe200078e00cf */
[----:B------:R3:W5:Y:S01]  /*19d20*/  LDL.LU R204, [R1+0x21c] ;  /* 0x00021c0001cc7983 */ /* 0x0007620000300800 */
[----:B------:R-:W-:-:S03]  /*19d30*/  IMAD.MOV.U32 R203, RZ, RZ, R219 ;  /* 0x000000ffffcb7224 */ /* 0x000fc600078e00db */
[----:B------:R3:W5:Y:S04]  /*19d40*/  LDL.LU R212, [R1+0x218] ;  /* 0x0002180001d47983 */ /* 0x0007680000300800 */
[----:B------:R-:W-:Y:S01]  /*19d50*/  HMMA.16816.F32.BF16 R164, R8, R40, R200 ;  /* 0x0000002808a4723c */ /* 0x000fe200000418c8 */
[----:B------:R3:W5:Y:S01]  /*19d60*/  LDL.LU R207, [R1+0x214] ;  /* 0x0002140001cf7983 */ /* 0x0007620000300800 */
[----:B------:R-:W-:Y:S02]  /*19d70*/  IMAD.MOV.U32 R42, RZ, RZ, R54 ;  /* 0x000000ffff2a7224 */ /* 0x000fe400078e0036 */
[----:B------:R-:W-:Y:S01]  /*19d80*/  IMAD.MOV.U32 R43, RZ, RZ, R55 ;  /* 0x000000ffff2b7224 */ /* 0x000fe200078e0037 */
[----:B------:R3:W5:Y:S02]  /*19d90*/  LDL.LU R219, [R1+0x210] ;  /* 0x0002100001db7983 */ /* 0x0007640000300800 */
[----:B------:R-:W-:-:S02]  /*19da0*/  LOP3.LUT R8, R0, 0xffff, RZ, 0xc0, !PT ;  /* 0x0000ffff00087812 */ /* 0x000fc400078ec0ff */
[----:B------:R-:W-:Y:S02]  /*19db0*/  SHF.R.U32.HI R9, RZ, 0x10, R0 ;  /* 0x00000010ff097819 */ /* 0x000fe40000011600 */
[----:B------:R-:W-:Y:S02]  /*19dc0*/  LOP3.LUT R10, R2, 0xff, RZ, 0xc0, !PT ;  /* 0x000000ff020a7812 */ /* 0x000fe400078ec0ff */
[----:B------:R-:W-:Y:S01]  /*19dd0*/  SHF.R.U32.HI R11, RZ, 0x10, R2 ;  /* 0x00000010ff0b7819 */ /* 0x000fe20000011602 */
[----:B------:R-:W-:Y:S01]  /*19de0*/  HMMA.16816.F32.BF16 R88, R4, R28, R88 ;  /* 0x0000001c0458723c */ /* 0x000fe20000041858 */
[----:B------:R-:W-:Y:S01]  /*19df0*/  SHF.R.U32.HI R0, RZ, 0x8, R3 ;  /* 0x00000008ff007819 */ /* 0x000fe20000011603 */
[----:B------:R3:W5:Y:S01]  /*19e00*/  LDL.LU R218, [R1+0x20c] ;  /* 0x00020c0001da7983 */ /* 0x0007620000300800 */
[----:B------:R-:W-:Y:S02]  /*19e10*/  SHF.R.U32.HI R3, RZ, 0x8, R8 ;  /* 0x00000008ff037819 */ /* 0x000fe40000011608 */
[----:B------:R-:W-:Y:S01]  /*19e20*/  LOP3.LUT R8, R9, 0xff, RZ, 0xc0, !PT ;  /* 0x000000ff09087812 */ /* 0x000fe200078ec0ff */
[----:B------:R3:W5:Y:S01]  /*19e30*/  LDL.LU R198, [R1+0x208] ;  /* 0x0002080001c67983 */ /* 0x0007620000300800 */
[----:B------:R-:W-:-:S02]  /*19e40*/  PRMT R9, R10, 0x5410, R0 ;  /* 0x000054100a097816 */ /* 0x000fc40000000000 */
[----:B------:R-:W-:Y:S01]  /*19e50*/  PRMT R0, R14, 0x5410, R3 ;  /* 0x000054100e007816 */ /* 0x000fe20000000003 */
[----:B-1----:R-:W-:Y:S01]  /*19e60*/  HMMA.16816.F32.BF16 R120, R4, R24, R120 ;  /* 0x000000180478723c */ /* 0x002fe20000041878 */
[----:B------:R-:W-:Y:S01]  /*19e70*/  PRMT R2, R8, 0x5410, R13 ;  /* 0x0000541008027816 */ /* 0x000fe2000000000d */
[----:B------:R3:W5:Y:S02]  /*19e80*/  LDL.LU R195, [R1+0x204] ;  /* 0x0002040001c37983 */ /* 0x0007640000300800 */
[--C-:B------:R-:W-:Y:S01]  /*19e90*/  HSET2.LE.AND R0, R0, R242.reuse, PT ;  /* 0x000000f200007233 */ /* 0x100fe20003803000 */
[----:B------:R-:W-:Y:S01]  /*19ea0*/  LOP3.LUT R11, R11, 0xff, RZ, 0xc0, !PT ;  /* 0x000000ff0b0b7812 */ /* 0x000fe200078ec0ff */
[----:B------:R-:W-:Y:S01]  /*19eb0*/  HSET2.LE.AND R2, R2, R242, PT ;  /* 0x000000f202027233 */ /* 0x000fe20003803000 */
[----:B------:R3:W5:Y:S02]  /*19ec0*/  LDL.LU R193, [R1+0x200] ;  /* 0x0002000001c17983 */ /* 0x0007640000300800 */
[----:B------:R-:W-:-:S02]  /*19ed0*/  LOP3.LUT R8, R179, R0, RZ, 0xc0, !PT ;  /* 0x00000000b3087212 */ /* 0x000fc400078ec0ff */
[----:B------:R-:W-:Y:S02]  /*19ee0*/  LOP3.LUT R0, R229, R57, RZ, 0x3c, !PT ;  /* 0x00000039e5007212 */ /* 0x000fe400078e3cff */
[----:B------:R-:W-:-:S03]  /*19ef0*/  PRMT R11, R11, 0x5410, R12 ;  /* 0x000054100b0b7816 */ /* 0x000fc6000000000c */
[----:B------:R-:W-:Y:S01]  /*19f00*/  IMAD.WIDE.U32 R12, R0, -0x326172a9, RZ ;  /* 0xcd9e8d57000c7825 */ /* 0x000fe200078e00ff */
[----:B------:R-:W-:Y:S01]  /*19f10*/  HSET2.LE.AND R3, R9, R242, PT ;  /* 0x000000f209037233 */ /* 0x000fe20003803000 */
[----:B------:R-:W-:-:S03]  /*19f20*/  LOP3.LUT R9, R178, R2, RZ, 0xc0, !PT ;  /* 0x00000002b2097212 */ /* 0x000fc600078ec0ff */
[----:B------:R-:W-:Y:S02]  /*19f30*/  LOP3.LUT R2, R13, R192, R232, 0x96, !PT ;  /* 0x000000c00d027212 */ /* 0x000fe400078e96e8 */
[----:B------:R-:W-:Y:S01]  /*19f40*/  LOP3.LUT R0, R53, R191, R12, 0x96, !PT ;  /* 0x000000bf35007212 */ /* 0x000fe200078e960c */
[----:B------:R-:W-:Y:S01]  /*19f50*/  HMMA.16816.F32.BF16 R184, R4, R26, R92 ;  /* 0x0000001a04b8723c */ /* 0x000fe2000004185c */
[----:B------:R-:W-:Y:S01]  /*19f60*/  LOP3.LUT R10, R176, R3, RZ, 0xc0, !PT ;  /* 0x00000003b00a7212 */ /* 0x000fe200078ec0ff */
[----:B------:R-:W-:-:S06]  /*19f70*/  IMAD.WIDE.U32 R2, R2, -0x2daee0ad, RZ ;  /* 0xd2511f5302027825 */ /* 0x000fcc00078e00ff */
[----:B------:R-:W-:Y:S01]  /*19f80*/  HMMA.16816.F32.BF16 R96, R4, R30, R116 ;  /* 0x0000001e0460723c */ /* 0x000fe20000041874 */
[----:B------:R-:W-:-:S07]  /*19f90*/  LOP3.LUT R3, R3, R238, R58, 0x96, !PT ;  /* 0x000000ee03037212 */ /* 0x000fce00078e963a */
[C---:B------:R-:W-:Y:S08]  /*19fa0*/  HMMA.16816.F32.BF16 R220, R4.reuse, R36, R128 ;  /* 0x0000002404dc723c */ /* 0x040ff00000041880 */
[C---:B------:R-:W-:Y:S08]  /*19fb0*/  HMMA.16816.F32.BF16 R224, R4.reuse, R38, R140 ;  /* 0x0000002604e0723c */ /* 0x040ff0000004188c */
[C---:B------:R-:W-:Y:S08]  /*19fc0*/  HMMA.16816.F32.BF16 R200, R4.reuse, R48, R124 ;  /* 0x0000003004c8723c */ /* 0x040ff0000004187c */
[----:B------:R-:W-:Y:S07]  /*19fd0*/  HMMA.16816.F32.BF16 R180, R4, R50, R84 ;  /* 0x0000003204b4723c */ /* 0x000fee0000041854 */
[----:B------:R-:W-:-:S05]  /*19fe0*/  IMAD.WIDE.U32 R4, R0, -0x2daee0ad, RZ ;  /* 0xd2511f5300047825 */ /* 0x000fca00078e00ff */
[----:B------:R-:W-:Y:S01]  /*19ff0*/  LOP3.LUT R0, R5, R189, R2, 0x96, !PT ;  /* 0x000000bd05007212 */ /* 0x000fe200078e9602 */
[----:B------:R-:W-:-:S04]  /*1a000*/  IMAD.WIDE.U32 R2, R3, -0x326172a9, RZ ;  /* 0xcd9e8d5703027825 */ /* 0x000fc800078e00ff */
[----:B------:R-:W-:Y:S01]  /*1a010*/  IMAD.WIDE.U32 R40, R0, -0x326172a9, RZ ;  /* 0xcd9e8d5700287825 */ /* 0x000fe200078e00ff */
[----:B------:R-:W-:Y:S01]  /*1a020*/  LOP3.LUT R3, R3, R236, R52, 0x96, !PT ;  /* 0x000000ec03037212 */ /* 0x000fe200078e9634 */
[----:B------:R-:W-:-:S03]  /*1a030*/  HSET2.LE.AND R11, R11, R242, PT ;  /* 0x000000f20b0b7233 */ /* 0x000fc60003803000 */
[----:B------:R-:W-:Y:S01]  /*1a040*/  LOP3.LUT R0, R41, R235, R2, 0x96, !PT ;  /* 0x000000eb29007212 */ /* 0x000fe200078e9602 */
[----:B------:R-:W-:Y:S01]  /*1a050*/  IMAD.WIDE.U32 R2, R3, -0x2daee0ad, RZ ;  /* 0xd2511f5303027825 */ /* 0x000fe200078e00ff */
[----:B------:R-:W-:-:S03]  /*1a060*/  LOP3.LUT R11, R177, R11, RZ, 0xc0, !PT ;  /* 0x0000000bb10b7212 */ /* 0x000fc600078ec0ff */
[----:B------:R-:W-:Y:S01]  /*1a070*/  IMAD.WIDE.U32 R32, R0, -0x2daee0ad, RZ ;  /* 0xd2511f5300207825 */ /* 0x000fe200078e00ff */
[----:B------:R-:W-:-:S04]  /*1a080*/  LOP3.LUT R0, R3, R234, R4, 0x96, !PT ;  /* 0x000000ea03007212 */ /* 0x000fc800078e9604 */
[----:B------:R-:W-:Y:S01]  /*1a090*/  LOP3.LUT R2, R33, R231, R2, 0x96, !PT ;  /* 0x000000e721027212 */ /* 0x000fe200078e9602 */
[----:B------:R-:W-:Y:S04]  /*1a0a0*/  HMMA.16816.F32.BF16 R84, R8, R16, R64 ;  /* 0x000000100854723c */ /* 0x000fe80000041840 */
[----:B------:R-:W-:-:S04]  /*1a0b0*/  IMAD.WIDE.U32 R2, R2, -0x326172a9, RZ ;  /* 0xcd9e8d5702027825 */ /* 0x000fc800078e00ff */
[----:B------:R-:W-:Y:S01]  /*1a0c0*/  HMMA.16816.F32.BF16 R64, R8, R28, R144 ;  /* 0x0000001c0840723c */ /* 0x000fe20000041890 */
[----:B------:R-:W-:Y:S01]  /*1a0d0*/  SHF.R.U32.HI R5, RZ, 0x10, R2 ;  /* 0x00000010ff057819 */ /* 0x000fe20000011602 */
[----:B------:R-:W-:Y:S05]  /*1a0e0*/  LDSM.16.MT88.4 R144, [R190+0xac00] ;  /* 0x00ac0000be90783b */ /* 0x000fea0000004200 */
[----:B------:R-:W-:-:S05]  /*1a0f0*/  IMAD.WIDE.U32 R28, R0, -0x326172a9, RZ ;  /* 0xcd9e8d57001c7825 */ /* 0x000fca00078e00ff */
[----:B------:R-:W-:Y:S02]  /*1a100*/  LOP3.LUT R0, R3, R248, R28, 0x96, !PT ;  /* 0x000000f803007212 */ /* 0x000fe400078e961c */
[----:B------:R-:W-:Y:S02]  /*1a110*/  LOP3.LUT R3, R2, 0xffff, RZ, 0xc0, !PT ;  /* 0x0000ffff02037812 */ /* 0x000fe400078ec0ff */
[----:B------:R-:W-:Y:S02]  /*1a120*/  LOP3.LUT R4, R0, 0xffff, RZ, 0xc0, !PT ;  /* 0x0000ffff00047812 */ /* 0x000fe400078ec0ff */
[----:B------:R-:W-:Y:S02]  /*1a130*/  SHF.R.U32.HI R6, RZ, 0x10, R0 ;  /* 0x00000010ff067819 */ /* 0x000fe40000011600 */
[----:B------:R-:W-:Y:S02]  /*1a140*/  LOP3.LUT R14, R2, 0xff, RZ, 0xc0, !PT ;  /* 0x000000ff020e7812 */ /* 0x000fe400078ec0ff */
[----:B------:R-:W-:-:S02]  /*1a150*/  SHF.R.U32.HI R7, RZ, 0x18, R2 ;  /* 0x00000018ff077819 */ /* 0x000fc40000011602 */
[----:B------:R-:W-:Y:S02]  /*1a160*/  LOP3.LUT R16, R0, 0xff, RZ, 0xc0, !PT ;  /* 0x000000ff00107812 */ /* 0x000fe400078ec0ff */
[----:B------:R-:W-:Y:S02]  /*1a170*/  SHF.R.U32.HI R15, RZ, 0x18, R0 ;  /* 0x00000018ff0f7819 */ /* 0x000fe40000011600 */
[----:B------:R-:W-:Y:S02]  /*1a180*/  SHF.R.U32.HI R2, RZ, 0x8, R3 ;  /* 0x00000008ff027819 */ /* 0x000fe40000011603 */
[----:B------:R-:W-:Y:S02]  /*1a190*/  LOP3.LUT R0, R5, 0xff, RZ, 0xc0, !PT ;  /* 0x000000ff05007812 */ /* 0x000fe400078ec0ff */
[----:B------:R-:W-:Y:S02]  /*1a1a0*/  SHF.R.U32.HI R3, RZ, 0x8, R4 ;  /* 0x00000008ff037819 */ /* 0x000fe40000011604 */
[----:B------:R-:W-:-:S02]  /*1a1b0*/  LOP3.LUT R4, R6, 0xff, RZ, 0xc0, !PT ;  /* 0x000000ff06047812 */ /* 0x000fc400078ec0ff */
[----:B------:R-:W-:Y:S02]  /*1a1c0*/  PRMT R5, R14, 0x5410, R2 ;  /* 0x000054100e057816 */ /* 0x000fe40000000002 */
[----:B------:R-:W-:Y:S02]  /*1a1d0*/  PRMT R7, R0, 0x5410, R7 ;  /* 0x0000541000077816 */ /* 0x000fe40000000007 */
[----:B------:R-:W-:Y:S02]  /*1a1e0*/  PRMT R0, R16, 0x5410, R3 ;  /* 0x0000541010007816 */ /* 0x000fe40000000003 */
[----:B------:R-:W-:-:S03]  /*1a1f0*/  PRMT R2, R4, 0x5410, R15 ;  /* 0x0000541004027816 */ /* 0x000fc6000000000f */
[--C-:B------:R-:W-:Y:S02]  /*1a200*/  HSET2.LE.AND R0, R0, R242.reuse, PT ;  /* 0x000000f200007233 */ /* 0x100fe40003803000 */
[--C-:B------:R-:W-:Y:S02]  /*1a210*/  HSET2.LE.AND R2, R2, R242.reuse, PT ;  /* 0x000000f202027233 */ /* 0x100fe40003803000 */
[--C-:B------:R-:W-:Y:S01]  /*1a220*/  HSET2.LE.AND R3, R5, R242.reuse, PT ;  /* 0x000000f205037233 */ /* 0x100fe20003803000 */
[----:B------:R-:W-:Y:S02]  /*1a230*/  LOP3.LUT R4, R213, R0, RZ, 0xc0, !PT ;  /* 0x00000000d5047212 */ /* 0x000fe400078ec0ff */
[----:B------:R-:W-:Y:S02]  /*1a240*/  LOP3.LUT R5, R196, R2, RZ, 0xc0, !PT ;  /* 0x00000002c4057212 */ /* 0x000fe400078ec0ff */
[----:B------:R-:W-:Y:S02]  /*1a250*/  LOP3.LUT R2, R13, R192, R216, 0x96, !PT ;  /* 0x000000c00d027212 */ /* 0x000fe400078e96d8 */
[----:B------:R-:W-:Y:S01]  /*1a260*/  LOP3.LUT R0, R215, R191, R12, 0x96, !PT ;  /* 0x000000bfd7007212 */ /* 0x000fe200078e960c */
[C---:B------:R-:W-:Y:S01]  /*1a270*/  HMMA.16816.F32.BF16 R92, R8.reuse, R22, R68 ;  /* 0x00000016085c723c */ /* 0x040fe20000041844 */
[----:B------:R-:W-:Y:S01]  /*1a280*/  LOP3.LUT R6, R208, R3, RZ, 0xc0, !PT ;  /* 0x00000003d0067212 */ /* 0x000fe200078ec0ff */
[----:B------:R-:W-:Y:S01]  /*1a290*/  IMAD.WIDE.U32 R2, R2, -0x2daee0ad, RZ ;  /* 0xd2511f5302027825 */ /* 0x000fe200078e00ff */
[----:B------:R3:W5:Y:S04]  /*1a2a0*/  LDL.LU.64 R216, [R1+0x1f8] ;  /* 0x0001f80001d87983 */ /* 0x0007680000300a00 */
[----:B------:R3:W5:Y:S01]  /*1a2b0*/  LDL.LU R192, [R1+0x1f4] ;  /* 0x0001f40001c07983 */ /* 0x0007620000300800 */
[C---:B------:R-:W-:Y:S03]  /*1a2c0*/  HMMA.16816.F32.BF16 R176, R8.reuse, R20, R72 ;  /* 0x0000001408b0723c */ /* 0x040fe60000041848 */
[----:B------:R3:W5:Y:S04]  /*1a2d0*/  LDL.LU R191, [R1+0x1f0] ;  /* 0x0001f00001bf7983 */ /* 0x0007680000300800 */
[----:B------:R-:W-:Y:S01]  /*1a2e0*/  LDSM.16.MT88.4 R12, [R188+0xb800] ;  /* 0x00b80000bc0c783b */ /* 0x000fe20000004200 */
[C---:B------:R-:W-:Y:S08]  /*1a2f0*/  HMMA.16816.F32.BF16 R80, R8.reuse, R18, R60 ;  /* 0x000000120850723c */ /* 0x040ff0000004183c */
[C---:B------:R-:W-:Y:S08]  /*1a300*/  HMMA.16816.F32.BF16 R68, R8.reuse, R48, R164 ;  /* 0x000000300844723c */ /* 0x040ff000000418a4 */
[C---:B------:R-:W-:Y:S08]  /*1a310*/  HMMA.16816.F32.BF16 R76, R8.reuse, R26, R76 ;  /* 0x0000001a084c723c */ /* 0x040ff0000004184c */
[C---:B------:R-:W-:Y:S08]  /*1a320*/  HMMA.16816.F32.BF16 R52, R8.reuse, R36, R152 ;  /* 0x000000240834723c */ /* 0x040ff00000041898 */
[C---:B------:R-:W-:Y:S01]  /*1a330*/  HMMA.16816.F32.BF16 R56, R8.reuse, R38, R156 ;  /* 0x000000260838723c */ /* 0x040fe2000004189c */
[----:B------:R-:W-:Y:S01]  /*1a340*/  LOP3.LUT R3, R3, R238, R42, 0x96, !PT ;  /* 0x000000ee03037212 */ /* 0x000fe200078e962a */
[----:B------:R-:W-:Y:S04]  /*1a350*/  LDSM.16.MT88.4 R20, [R188+0xa800] ;  /* 0x00a80000bc14783b */ /* 0x000fe80000004200 */
[----:B------:R-:W-:Y:S02]  /*1a360*/  LDSM.16.MT88.4 R16, [R190+0xa800] ;  /* 0x00a80000be10783b */ /* 0x000fe40000004200 */
[C---:B------:R-:W-:Y:S02]  /*1a370*/  HMMA.16816.F32.BF16 R72, R8.reuse, R24, R44 ;  /* 0x000000180848723c */ /* 0x040fe4000004182c */
[----:B------:R-:W1:Y:S04]  /*1a380*/  LDSM.16.MT88.4 R44, [R188+0x9800] ;  /* 0x00980000bc2c783b */ /* 0x000e680000004200 */
[----:B------:R-:W2:Y:S02]  /*1a390*/  LDSM.16.MT88.4 R36, [R190+0x9800] ;  /* 0x00980000be24783b */ /* 0x000ea40000004200 */
[----:B------:R-:W-:Y:S02]  /*1a3a0*/  HMMA.16816.F32.BF16 R60, R8, R30, R148 ;  /* 0x0000001e083c723c */ /* 0x000fe40000041894 */
[----:B------:R-:W4:Y:S01]  /*1a3b0*/  LDSM.16.MT88.4 R24, [R190+0xb800] ;  /* 0x00b80000be18783b */ /* 0x000f220000004200 */
[----:B------:R-:W-:-:S03]  /*1a3c0*/  HSET2.LE.AND R7, R7, R242, PT ;  /* 0x000000f207077233 */ /* 0x000fc60003803000 */
[----:B------:R-:W-:Y:S02]  /*1a3d0*/  LDSM.16.MT88.4 R152, [R188+0xac00] ;  /* 0x00ac0000bc98783b */ /* 0x000fe40000004200 */
[----:B------:R-:W-:Y:S01]  /*1a3e0*/  HMMA.16816.F32.BF16 R48, R8, R50, R160 ;  /* 0x000000320830723c */ /* 0x000fe200000418a0 */
[----:B------:R-:W-:Y:S01]  /*1a3f0*/  LOP3.LUT R7, R199, R7, RZ, 0xc0, !PT ;  /* 0x00000007c7077212 */ /* 0x000fe200078ec0ff */
[----:B------:R-:W-:Y:S05]  /*1a400*/  LDSM.16.MT88.4 R160, [R190+0x9c00] ;  /* 0x009c0000bea0783b */ /* 0x000fea0000004200 */
[----:B------:R-:W-:-:S05]  /*1a410*/  IMAD.WIDE.U32 R8, R0, -0x2daee0ad, RZ ;  /* 0xd2511f5300087825 */ /* 0x000fca00078e00ff */
[----:B------:R-:W-:Y:S02]  /*1a420*/  LOP3.LUT R0, R9, R189, R2, 0x96, !PT ;  /* 0x000000bd09007212 */ /* 0x000fe400078e9602 */
[----:B------:R3:W5:Y:S01]  /*1a430*/  LDL.LU R189, [R1+0x1ec] ;  /* 0x0001ec0001bd7983 */ /* 0x0007620000300800 */
        /* <DEDUP_REMOVED lines=17> */
[----:B------:R-:W-:Y:S02]  /*1a550*/  LOP3.LUT R3, R8, 0xff, RZ, 0xc0, !PT ;  /* 0x000000ff08037812 */ /* 0x000fe400078ec0ff */
[----:B------:R-:W-:Y:S02]  /*1a560*/  LOP3.LUT R30, R2, 0xff, RZ, 0xc0, !PT ;  /* 0x000000ff021e7812 */ /* 0x000fe400078ec0ff */
[--C-:B------:R-:W-:Y:S02]  /*1a570*/  SHF.R.U32.HI R28, RZ, 0x10, R2.reuse ;  /* 0x00000010ff1c7819 */ /* 0x100fe40000011602 */
[----:B------:R-:W-:Y:S02]  /*1a580*/  SHF.R.U32.HI R33, RZ, 0x18, R2 ;  /* 0x00000018ff217819 */ /* 0x000fe40000011602 */
[----:B------:R-:W-:-:S02]  /*1a590*/  PRMT R2, R3, 0x5410, R9 ;  /* 0x0000541003027816 */ /* 0x000fc40000000009 */
[----:B------:R-:W-:-:S03]  /*1a5a0*/  SHF.R.U32.HI R11, RZ, 0x8, R11 ;  /* 0x00000008ff0b7819 */ /* 0x000fc6000001160b */
[--C-:B------:R-:W-:Y:S01]  /*1a5b0*/  HSET2.LE.AND R2, R2, R242.reuse, PT ;  /* 0x000000f202027233 */ /* 0x100fe20003803000 */
[----:B------:R-:W-:Y:S02]  /*1a5c0*/  PRMT R8, R30, 0x5410, R11 ;  /* 0x000054101e087816 */ /* 0x000fe4000000000b */
[----:B------:R-:W-:Y:S02]  /*1a5d0*/  LOP3.LUT R11, R28, 0xff, RZ, 0xc0, !PT ;  /* 0x000000ff1c0b7812 */ /* 0x000fe400078ec0ff */
[----:B------:R-:W-:Y:S01]  /*1a5e0*/  PRMT R0, R10, 0x5410, R0 ;  /* 0x000054100a007816 */ /* 0x000fe20000000000 */
[--C-:B------:R-:W-:Y:S01]  /*1a5f0*/  HSET2.LE.AND R3, R8, R242.reuse, PT ;  /* 0x000000f208037233 */ /* 0x100fe20003803000 */
[----:B------:R-:W-:Y:S02]  /*1a600*/  PRMT R11, R11, 0x5410, R33 ;  /* 0x000054100b0b7816 */ /* 0x000fe40000000021 */
[----:B------:R-:W-:Y:S02]  /*1a610*/  LOP3.LUT R9, R244, R2, RZ, 0xc0, !PT ;  /* 0x00000002f4097212 */ /* 0x000fe400078ec0ff */
[----:B------:R-:W-:Y:S01]  /*1a620*/  LOP3.LUT R2, R29, R249, R40, 0x96, !PT ;  /* 0x000000f91d027212 */ /* 0x000fe200078e9628 */
[--C-:B------:R-:W-:Y:S01]  /*1a630*/  HSET2.LE.AND R0, R0, R242.reuse, PT ;  /* 0x000000f200007233 */ /* 0x100fe20003803000 */
[----:B------:R-:W-:Y:S01]  /*1a640*/  LOP3.LUT R10, R243, R3, RZ, 0xc0, !PT ;  /* 0x00000003f30a7212 */ /* 0x000fe200078ec0ff */
[----:B------:R-:W-:-:S02]  /*1a650*/  HSET2.LE.AND R11, R11, R242, PT ;  /* 0x000000f20b0b7233 */ /* 0x000fc40003803000 */
[----:B------:R-:W-:Y:S01]  /*1a660*/  IMAD.WIDE.U32 R2, R2, -0x2daee0ad, RZ ;  /* 0xd2511f5302027825 */ /* 0x000fe200078e00ff */
[----:B------:R-:W-:Y:S02]  /*1a670*/  LOP3.LUT R8, R245, R0, RZ, 0xc0, !PT ;  /* 0x00000000f5087212 */ /* 0x000fe400078ec0ff */
[----:B------:R-:W-:Y:S01]  /*1a680*/  LOP3.LUT R11, R241, R11, RZ, 0xc0, !PT ;  /* 0x0000000bf10b7212 */ /* 0x000fe200078ec0ff */
[----:B-1----:R-:W-:Y:S01]  /*1a690*/  HMMA.16816.F32.BF16 R140, R4, R44, R112 ;  /* 0x0000002c048c723c */ /* 0x002fe20000041870 */
[----:B------:R-:W-:-:S07]  /*1a6a0*/  LOP3.LUT R0, R3, R252, R32, 0x96, !PT ;  /* 0x000000fc03007212 */ /* 0x000fce00078e9620 */
[C---:B------:R-:W-:Y:S08]  /*1a6b0*/  HMMA.16816.F32.BF16 R136, R4.reuse, R46, R104 ;  /* 0x0000002e0488723c */ /* 0x040ff00000041868 */
[C---:B------:R-:W-:Y:S08]  /*1a6c0*/  HMMA.16816.F32.BF16 R124, R4.reuse, R20, R120 ;  /* 0x00000014047c723c */ /* 0x040ff00000041878 */
[C---:B------:R-:W-:Y:S08]  /*1a6d0*/  HMMA.16816.F32.BF16 R116, R4.reuse, R16, R88 ;  /* 0x000000100474723c */ /* 0x040ff00000041858 */
[----:B------:R-:W-:Y:S01]  /*1a6e0*/  HMMA.16816.F32.BF16 R112, R4, R18, R96 ;  /* 0x000000120470723c */ /* 0x000fe20000041860 */
[----:B------:R-:W-:-:S07]  /*1a6f0*/  LOP3.LUT R3, R2, 0xffff, RZ, 0xc0, !PT ;  /* 0x0000ffff02037812 */ /* 0x000fce00078ec0ff */
[C---:B--2---:R-:W-:Y:S08]  /*1a700*/  HMMA.16816.F32.BF16 R132, R4.reuse, R36, R168 ;  /* 0x000000240484723c */ /* 0x044ff000000418a8 */
[C---:B------:R-:W-:Y:S08]  /*1a710*/  HMMA.16816.F32.BF16 R128, R4.reuse, R38, R172 ;  /* 0x000000260480723c */ /* 0x040ff000000418ac */
[C---:B------:R-:W-:Y:S08]  /*1a720*/  HMMA.16816.F32.BF16 R120, R4.reuse, R22, R184 ;  /* 0x000000160478723c */ /* 0x040ff000000418b8 */
[C---:B------:R-:W-:Y:S08]  /*1a730*/  HMMA.16816.F32.BF16 R88, R4.reuse, R12, R220 ;  /* 0x0000000c0458723c */ /* 0x040ff000000418dc */
[C---:B------:R-:W-:Y:S08]  /*1a740*/  HMMA.16816.F32.BF16 R96, R4.reuse, R14, R224 ;  /* 0x0000000e0460723c */ /* 0x040ff000000418e0 */
[C---:B----4-:R-:W-:Y:S08]  /*1a750*/  HMMA.16816.F32.BF16 R148, R4.reuse, R24, R200 ;  /* 0x000000180494723c */ /* 0x050ff000000418c8 */
[----:B------:R-:W-:Y:S08]  /*1a760*/  HMMA.16816.F32.BF16 R104, R4, R26, R180 ;  /* 0x0000001a0468723c */ /* 0x000ff000000418b4 */
[----:B------:R-:W-:Y:S01]  /*1a770*/  HMMA.16816.F32.BF16 R52, R8, R12, R52 ;  /* 0x0000000c0834723c */ /* 0x000fe20000041834 */
[----:B------:R-:W-:Y:S01]  /*1a780*/  LOP3.LUT R4, R0, 0xffff, RZ, 0xc0, !PT ;  /* 0x0000ffff00047812 */ /* 0x000fe200078ec0ff */
[----:B------:R-:W-:Y:S01]  /*1a790*/  LDSM.16.MT88.4 R168, [R188+0x9c00] ;  /* 0x009c0000bca8783b */ /* 0x000fe20000004200 */
[----:B------:R-:W-:-:S02]  /*1a7a0*/  SHF.R.U32.HI R5, RZ, 0x10, R0 ;  /* 0x00000010ff057819 */ /* 0x000fc40000011600 */
[----:B------:R-:W-:Y:S02]  /*1a7b0*/  SHF.R.U32.HI R7, RZ, 0x18, R0 ;  /* 0x00000018ff077819 */ /* 0x000fe40000011600 */
[----:B------:R-:W-:Y:S02]  /*1a7c0*/  LOP3.LUT R12, R0, 0xff, RZ, 0xc0, !PT ;  /* 0x000000ff000c7812 */ /* 0x000fe400078ec0ff */
[----:B------:R-:W-:Y:S02]  /*1a7d0*/  SHF.R.U32.HI R0, RZ, 0x8, R4 ;  /* 0x00000008ff007819 */ /* 0x000fe40000011604 */
[----:B------:R-:W-:Y:S02]  /*1a7e0*/  LOP3.LUT R4, R5, 0xff, RZ, 0xc0, !PT ;  /* 0x000000ff05047812 */ /* 0x000fe400078ec0ff */
[----:B------:R-:W-:Y:S02]  /*1a7f0*/  LOP3.LUT R6, R2, 0xff, RZ, 0xc0, !PT ;  /* 0x000000ff02067812 */ /* 0x000fe400078ec0ff */
[----:B------:R-:W-:-:S02]  /*1a800*/  SHF.R.U32.HI R13, RZ, 0x10, R2 ;  /* 0x00000010ff0d7819 */ /* 0x000fc40000011602 */
[----:B------:R-:W-:Y:S02]  /*1a810*/  SHF.R.U32.HI R5, RZ, 0x18, R2 ;  /* 0x00000018ff057819 */ /* 0x000fe40000011602 */
[----:B------:R-:W-:Y:S01]  /*1a820*/  PRMT R2, R4, 0x5410, R7 ;  /* 0x0000541004027816 */ /* 0x000fe20000000007 */
[----:B------:R-:W-:Y:S01]  /*1a830*/  HMMA.16816.F32.BF16 R164, R8, R36, R84 ;  /* 0x0000002408a4723c */ /* 0x000fe20000041854 */
[----:B------:R-:W-:-:S03]  /*1a840*/  SHF.R.U32.HI R3, RZ, 0x8, R3 ;  /* 0x00000008ff037819 */ /* 0x000fc60000011603 */
[----:B------:R-:W-:Y:S01]  /*1a850*/  HSET2.LE.AND R2, R2, R242, PT ;  /* 0x000000f202027233 */ /* 0x000fe20003803000 */
[----:B------:R-:W-:-:S03]  /*1a860*/  PRMT R3, R6, 0x5410, R3 ;  /* 0x0000541006037816 */ /* 0x000fc60000000003 */
[----:B------:R-:W-:Y:S01]  /*1a870*/  HMMA.16816.F32.BF16 R36, R8, R38, R80 ;  /* 0x000000260824723c */ /* 0x000fe20000041850 */
[----:B------:R-:W1:Y:S01]  /*1a880*/  LDSM.16.MT88.4 R80, [R188+0xbc00] ;  /* 0x00bc0000bc50783b */ /* 0x000e620000004200 */
[----:B------:R-:W-:Y:S01]  /*1a890*/  PRMT R0, R12, 0x5410, R0 ;  /* 0x000054100c007816 */ /* 0x000fe20000000000 */
[----:B------:R-:W-:Y:S01]  /*1a8a0*/  HSET2.LE.AND R3, R3, R242, PT ;  /* 0x000000f203037233 */ /* 0x000fe20003803000 */
[----:B------:R-:W-:-:S04]  /*1a8b0*/  LOP3.LUT R4, R13, 0xff, RZ, 0xc0, !PT ;  /* 0x000000ff0d047812 */ /* 0x000fc800078ec0ff */
[----:B------:R-:W-:Y:S01]  /*1a8c0*/  HMMA.16816.F32.BF16 R172, R8, R44, R176 ;  /* 0x0000002c08ac723c */ /* 0x000fe200000418b0 */
[----:B------:R-:W-:Y:S01]  /*1a8d0*/  HSET2.LE.AND R0, R0, R242, PT ;  /* 0x000000f200007233 */ /* 0x000fe20003803000 */
[----:B------:R-:W-:-:S06]  /*1a8e0*/  PRMT R4, R4, 0x5410, R5 ;  /* 0x0000541004047816 */ /* 0x000fcc0000000005 */
[C---:B------:R-:W-:Y:S07]  /*1a8f0*/  HMMA.16816.F32.BF16 R44, R8.reuse, R46, R92 ;  /* 0x0000002e082c723c */ /* 0x040fee000004185c */
[----:B------:R-:W-:Y:S01]  /*1a900*/  LOP3.LUT R93, R228, R2, RZ, 0xc0, !PT ;  /* 0x00000002e45d7212 */ /* 0x000fe200078ec0ff */
[----:B------:R-:W-:Y:S01]  /*1a910*/  HMMA.16816.F32.BF16 R56, R8, R14, R56 ;  /* 0x0000000e0838723c */ /* 0x000fe20000041838 */
[----:B------:R-:W2:Y:S01]  /*1a920*/  LDSM.16.MT88.4 R12, [R190+0xbc00] ;  /* 0x00bc0000be0c783b */ /* 0x000ea20000004200 */
[----:B------:R-:W-:-:S02]  /*1a930*/  LOP3.LUT R2, R31, R249, R110, 0x96, !PT ;  /* 0x000000f91f027212 */ /* 0x000fc400078e966e */
[----:B------:R-:W-:-:S03]  /*1a940*/  LOP3.LUT R94, R239, R3, RZ, 0xc0, !PT ;  /* 0x00000003ef5e7212 */ /* 0x000fc600078ec0ff */
[----:B------:R-:W-:Y:S01]  /*1a950*/  IMAD.WIDE.U32 R2, R2, -0x2daee0ad, RZ ;  /* 0xd2511f5302027825 */ /* 0x000fe200078e00ff */
[----:B------:R-:W-:Y:S01]  /*1a960*/  HSET2.LE.AND R4, R4, R242, PT ;  /* 0x000000f204047233 */ /* 0x000fe20003803000 */
[----:B------:R-:W-:-:S03]  /*1a970*/  LOP3.LUT R92, R240, R0, RZ, 0xc0, !PT ;  /* 0x00000000f05c7212 */ /* 0x000fc600078ec0ff */
[----:B------:R-:W-:Y:S02]  /*1a980*/  LOP3.LUT R0, R3, R252, R42, 0x96, !PT ;  /* 0x000000fc03007212 */ /* 0x000fe400078e962a */
[----:B------:R-:W-:Y:S02]  /*1a990*/  LOP3.LUT R3, R2, 0xffff, RZ, 0xc0, !PT ;  /* 0x0000ffff02037812 */ /* 0x000fe400078ec0ff */
[----:B------:R-:W-:Y:S01]  /*1a9a0*/  LOP3.LUT R95, R230, R4, RZ, 0xc0, !PT ;  /* 0x00000004e65f7212 */ /* 0x000fe200078ec0ff */
[----:B------:R-:W-:Y:S01]  /*1a9b0*/  HMMA.16816.F32.BF16 R156, R8, R20, R72 ;  /* 0x00000014089c723c */ /* 0x000fe20000041848 */
[----:B------:R-:W-:Y:S02]  /*1a9c0*/  LOP3.LUT R4, R0, 0xffff, RZ, 0xc0, !PT ;  /* 0x0000ffff00047812 */ /* 0x000fe400078ec0ff */
[----:B------:R-:W-:Y:S02]  /*1a9d0*/  SHF.R.U32.HI R6, RZ, 0x8, R3 ;  /* 0x00000008ff067819 */ /* 0x000fe40000011603 */
[----:B------:R-:W-:-:S02]  /*1a9e0*/  SHF.R.U32.HI R5, RZ, 0x10, R0 ;  /* 0x00000010ff057819 */ /* 0x000fc40000011600 */
[----:B------:R-:W-:Y:S01]  /*1a9f0*/  SHF.R.U32.HI R3, RZ, 0x10, R2 ;  /* 0x00000010ff037819 */ /* 0x000fe20000011602 */
[----:B------:R-:W-:Y:S01]  /*1aa00*/  HMMA.16816.F32.BF16 R20, R8, R22, R76 ;  /* 0x000000160814723c */ /* 0x000fe2000004184c */
[----:B------:R-:W-:Y:S02]  /*1aa10*/  LOP3.LUT R7, R2, 0xff, RZ, 0xc0, !PT ;  /* 0x000000ff02077812 */ /* 0x000fe400078ec0ff */
[----:B------:R-:W-:-:S05]  /*1aa20*/  LOP3.LUT R5, R5, 0xff, RZ, 0xc0, !PT ;  /* 0x000000ff05057812 */ /* 0x000fca00078ec0ff */
[----:B------:R-:W-:Y:S01]  /*1aa30*/  HMMA.16816.F32.BF16 R64, R8, R16, R64 ;  /* 0x000000100840723c */ /* 0x000fe20000041840 */
[----:B------:R-:W-:-:S07]  /*1aa40*/  PRMT R6, R7, 0x5410, R6 ;  /* 0x0000541007067816 */ /* 0x000fce0000000006 */
[C---:B------:R-:W-:Y:S08]  /*1aa50*/  HMMA.16816.F32.BF16 R60, R8.reuse, R18, R60 ;  /* 0x00000012083c723c */ /* 0x040ff0000004183c */
[C---:B------:R-:W-:Y:S08]  /*1aa60*/  HMMA.16816.F32.BF16 R84, R8.reuse, R24, R68 ;  /* 0x000000180854723c */ /* 0x040ff00000041844 */
[----:B------:R-:W-:Y:S07]  /*1aa70*/  HMMA.16816.F32.BF16 R48, R8, R26, R48 ;  /* 0x0000001a0830723c */ /* 0x000fee0000041830 */
[----:B------:R-:W-:-:S02]  /*1aa80*/  LOP3.LUT R9, R0, 0xff, RZ, 0xc0, !PT ;  /* 0x000000ff00097812 */ /* 0x000fc400078ec0ff */
[----:B------:R-:W-:Y:S02]  /*1aa90*/  SHF.R.U32.HI R8, RZ, 0x18, R0 ;  /* 0x00000018ff087819 */ /* 0x000fe40000011600 */
[----:B------:R-:W-:Y:S02]  /*1aaa0*/  SHF.R.U32.HI R0, RZ, 0x8, R4 ;  /* 0x00000008ff007819 */ /* 0x000fe40000011604 */
[----:B------:R-:W-:Y:S02]  /*1aab0*/  SHF.R.U32.HI R10, RZ, 0x18, R2 ;  /* 0x00000018ff0a7819 */ /* 0x000fe40000011602 */
[----:B------:R-:W-:Y:S02]  /*1aac0*/  LOP3.LUT R4, R3, 0xff, RZ, 0xc0, !PT ;  /* 0x000000ff03047812 */ /* 0x000fe400078ec0ff */
[----:B------:R-:W-:Y:S02]  /*1aad0*/  PRMT R0, R9, 0x5410, R0 ;  /* 0x0000541009007816 */ /* 0x000fe40000000000 */
[----:B------:R-:W-:-:S02]  /*1aae0*/  PRMT R2, R5, 0x5410, R8 ;  /* 0x0000541005027816 */ /* 0x000fc40000000008 */
[----:B------:R-:W-:Y:S01]  /*1aaf0*/  PRMT R4, R4, 0x5410, R10 ;  /* 0x0000541004047816 */ /* 0x000fe2000000000a */
[--C-:B------:R-:W-:Y:S02]  /*1ab00*/  HSET2.LE.AND R0, R0, R242.reuse, PT ;  /* 0x000000f200007233 */ /* 0x100fe40003803000 */
[--C-:B------:R-:W-:Y:S02]  /*1ab10*/  HSET2.LE.AND R2, R2, R242.reuse, PT ;  /* 0x000000f202027233 */ /* 0x100fe40003803000 */
[--C-:B------:R-:W-:Y:S02]  /*1ab20*/  HSET2.LE.AND R3, R6, R242.reuse, PT ;  /* 0x000000f206037233 */ /* 0x100fe40003803000 */
[----:B------:R-:W-:Y:S01]  /*1ab30*/  HSET2.LE.AND R4, R4, R242, PT ;  /* 0x000000f204047233 */ /* 0x000fe20003803000 */
[----:B-1----:R-:W-:Y:S07]  /*1ab40*/  HMMA.16816.F32.BF16 R76, R92, R82, R96 ;  /* 0x000000525c4c723c */ /* 0x002fee0000041860 */
[----:B------:R-:W-:-:S02]  /*1ab50*/  LOP3.LUT R96, R251, R0, RZ, 0xc0, !PT ;  /* 0x00000000fb607212 */ /* 0x000fc400078ec0ff */
[----:B------:R-:W-:Y:S02]  /*1ab60*/  LOP3.LUT R97, R250, R2, RZ, 0xc0, !PT ;  /* 0x00000002fa617212 */ /* 0x000fe400078ec0ff */
        /* <DEDUP_REMOVED lines=24> */
[----:B------:R-:W-:-:S07]  /*1acf0*/  IADD3 R196, P0, R34, -0x180, RZ ;  /* 0xfffffe8022c47810 */ /* 0x000fce0007f1e0ff */
[----:B------:R-:W-:Y:S07]  /*1ad00*/  HMMA.16816.F32.BF16 R92, R92, R14, R104 ;  /* 0x0000000e5c5c723c */ /* 0x000fee0000041868 */
[----:B------:R-:W-:Y:S01]  /*1ad10*/  IMAD.MOV.U32 R107, RZ, RZ, R197 ;  /* 0x000000ffff6b7224 */ /* 0x000fe200078e00c5 */
[----:B------:R-:W-:Y:S02]  /*1ad20*/  IADD3.X R197, R35, -0x1, RZ, P0, !PT ;  /* 0xffffffff23c57810 */ /* 0x000fe400007fe4ff */
.L_x_809:
[----:B-1-3--:R-:W2:Y:S02]  /*1ad30*/  LDL R0, [R1+0x1a0] ;  /* 0x0001a00001007983 */ /* 0x00aea40000100800 */
[----:B--2---:R-:W-:-:S13]  /*1ad40*/  ISETP.GT.AND P0, PT, R107, R0, PT ;  /* 0x000000006b00720c */ /* 0x004fda0003f04270 */
[----:B------:R-:W-:Y:S05]  /*1ad50*/  @!P0 BRA `(.L_x_818) ;  /* 0x000083d000008947 */ /* 0x000fea0003800000 */
[----:B------:R-:W2:Y:S01]  /*1ad60*/  LDL.LU R6, [R1+0x8c] ;  /* 0x00008c0001067983 */ /* 0x000ea20000300800 */
[----:B-----5:R-:W-:Y:S01]  /*1ad70*/  IMAD.MOV.U32 R106, RZ, RZ, R101 ;  /* 0x000000ffff6a7224 */ /* 0x020fe200078e0065 */
[----:B------:R-:W-:Y:S01]  /*1ad80*/  MOV R105, R102 ;  /* 0x0000006600697202 */ /* 0x000fe20000000f00 */
[----:B------:R-:W-:Y:S01]  /*1ad90*/  IMAD.MOV.U32 R3, RZ, RZ, R103 ;  /* 0x000000ffff037224 */ /* 0x000fe200078e0067 */
[----:B------:R-:W-:Y:S01]  /*1ada0*/  MOV R104, R100 ;  /* 0x0000006400687202 */ /* 0x000fe20000000f00 */
[C---:B--2---:R-:W-:Y:S01]  /*1adb0*/  IMAD.SHL.U32 R4, R6.reuse, 0x8, RZ ;  /* 0x0000000806047824 */ /* 0x044fe200078e00ff */
[----:B------:R-:W-:Y:S01]  /*1adc0*/  SHF.R.S32.HI R2, RZ, 0x1f, R6 ;  /* 0x0000001fff027819 */ /* 0x000fe20000011406 */
[C---:B------:R-:W-:Y:S02]  /*1add0*/  IMAD R5, R6.reuse, 0x48, RZ ;  /* 0x0000004806057824 */ /* 0x040fe400078e02ff */
[C-C-:B------:R-:W-:Y:S01]  /*1ade0*/  IMAD R0, R6.reuse, 0x38, R4.reuse ;  /* 0x0000003806007824 */ /* 0x140fe200078e0204 */
[----:B------:R-:W-:Y:S01]  /*1adf0*/  SHF.R.S32.HI R7, RZ, 0x1f, R4 ;  /* 0x0000001fff077819 */ /* 0x000fe20000011404 */
[----:B------:R-:W-:Y:S01]  /*1ae00*/  IMAD.WIDE.U32 R8, R6, 0x70, RZ ;  /* 0x0000007006087825 */ /* 0x000fe200078e00ff */
[----:B------:R-:W-:-:S02]  /*1ae10*/  SHF.R.S32.HI R6, RZ, 0x1f, R5 ;  /* 0x0000001fff067819 */ /* 0x000fc40000011405 */
[----:B------:R-:W-:Y:S01]  /*1ae20*/  SHF.L.U64.HI R7, R4, 0x1, R7 ;  /* 0x0000000104077819 */ /* 0x000fe20000010207 */
[----:B------:R-:W-:Y:S01]  /*1ae30*/  IMAD R2, R2, 0x70, RZ ;  /* 0x0000007002027824 */ /* 0x000fe200078e02ff */
[----:B------:R-:W-:Y:S01]  /*1ae40*/  IADD3 R0, R0, 0x1, RZ ;  /* 0x0000000100007810 */ /* 0x000fe20007ffe0ff */
[----:B------:R-:W-:Y:S01]  /*1ae50*/  STL.64 [R1+0x178], R8 ;  /* 0x0001780801007387 */ /* 0x000fe20000100a00 */
[----:B------:R-:W-:Y:S02]  /*1ae60*/  IMAD.SHL.U32 R10, R4, 0x2, RZ ;  /* 0x00000002040a7824 */ /* 0x000fe400078e00ff */
[----:B------:R-:W-:Y:S01]  /*1ae70*/  SHF.R.S32.HI R4, RZ, 0x1f, R0 ;  /* 0x0000001fff047819 */ /* 0x000fe20000011400 */
[----:B------:R1:W-:Y:S04]  /*1ae80*/  STL [R1+0x198], R7 ;  /* 0x0001980701007387 */ /* 0x0003e80000100800 */
[----:B------:R2:W-:Y:S01]  /*1ae90*/  STL [R1+0x190], R10 ;  /* 0x0001900a01007387 */ /* 0x0005e20000100800 */
[----:B-1----:R-:W-:-:S02]  /*1aea0*/  SHF.L.U64.HI R7, R5, 0x1, R6 ;  /* 0x0000000105077819 */ /* 0x002fc40000010206 */
[----:B------:R-:W-:Y:S01]  /*1aeb0*/  SHF.L.U32 R6, R5, 0x1, RZ ;  /* 0x0000000105067819 */ /* 0x000fe200000006ff */
[----:B------:R-:W-:Y:S01]  /*1aec0*/  IMAD.IADD R5, R9, 0x1, R2 ;  /* 0x0000000109057824 */ /* 0x000fe200078e0202 */
[C---:B------:R-:W-:Y:S01]  /*1aed0*/  SHF.L.U64.HI R2, R0.reuse, 0x1, R4 ;  /* 0x0000000100027819 */ /* 0x040fe20000010204 */
[----:B------:R2:W-:Y:S01]  /*1aee0*/  STL [R1+0x194], R7 ;  /* 0x0001940701007387 */ /* 0x0005e20000100800 */
[----:B------:R-:W-:-:S03]  /*1aef0*/  SHF.L.U32 R0, R0, 0x1, RZ ;  /* 0x0000000100007819 */ /* 0x000fc600000006ff */
[----:B------:R2:W-:Y:S04]  /*1af00*/  STL [R1+0x18c], R6 ;  /* 0x00018c0601007387 */ /* 0x0005e80000100800 */
[----:B------:R2:W-:Y:S04]  /*1af10*/  STL [R1+0x184], R5 ;  /* 0x0001840501007387 */ /* 0x0005e80000100800 */
[----:B------:R2:W-:Y:S04]  /*1af20*/  STL [R1+0x180], R0 ;  /* 0x0001800001007387 */ /* 0x0005e80000100800 */
[----:B------:R2:W-:Y:S02]  /*1af30*/  STL [R1+0x188], R2 ;  /* 0x0001880201007387 */ /* 0x0005e40000100800 */
.L_x_821:
[----:B--2---:R-:W2:Y:S01]  /*1af40*/  LDL R2, [R1] ;  /* 0x0000000001027983 */ /* 0x004ea20000100800 */
[----:B------:R-:W-:Y:S04]  /*1af50*/  DEPBAR.LE SB0, 0x0 ;  /* 0x000080000000791a */ /* 0x000fe80000000000 */
[----:B------:R-:W3:Y:S01]  /*1af60*/  LDL.64 R8, [R1+0x160] ;  /* 0x0001600001087983 */ /* 0x000ee20000100a00 */
[----:B------:R-:W-:Y:S01]  /*1af70*/  WARPSYNC 0xffffffff ;  /* 0xffffffff00007948 */ /* 0x000fe20003800000 */
[----:B------:R-:W-:Y:S01]  /*1af80*/  IADD3 R234, R107, -0x1, RZ ;  /* 0xffffffff6bea7810 */ /* 0x000fe20007ffe0ff */
[----:B------:R-:W-:Y:S02]  /*1af90*/  BSSY B0, `(.L_x_819) ;  /* 0x0000107000007945 */ /* 0x000fe40003800000 */
[----:B------:R-:W4:Y:S05]  /*1afa0*/  LDL R0, [R1+0x34] ;  /* 0x0000340001007983 */ /* 0x000f2a0000100800 */
[----:B-----5:R-:W5:Y:S05]  /*1afb0*/  LDL R6, [R1+0x30] ;  /* 0x0000300001067983 */ /* 0x020f6a0000100800 */
[----:B------:R-:W2:Y:S05]  /*1afc0*/  LDL.64 R10, [R1+0x1b0] ;  /* 0x0001b000010a7983 */ /* 0x000eaa0000100a00 */
[----:B------:R-:W2:Y:S05]  /*1afd0*/  LDL.64 R4, [R1+0x1b8] ;  /* 0x0001b80001047983 */ /* 0x000eaa0000100a00 */
[----:B------:R-:W-:Y:S01]  /*1afe0*/  BAR.SYNC.DEFER_BLOCKING 0x0 ;  /* 0x0000000000007b1d */ /* 0x000fe20000010000 */
[----:B--2---:R-:W-:Y:S01]  /*1aff0*/  IMAD.MOV.U32 R5, RZ, RZ, R11 ;  /* 0x000000ffff057224 */ /* 0x004fe200078e000b */
[-C--:B------:R-:W-:Y:S04]  /*1b000*/  ISETP.GE.AND P5, PT, R2, R198.reuse, PT ;  /* 0x000000c60200720c */ /* 0x080fe80003fa6270 */
[----:B------:R-:W2:Y:S01]  /*1b010*/  LDL R110, [R1+0x1a0] ;  /* 0x0001a000016e7983 */ /* 0x000ea20000100800 */
[----:B---3--:R-:W-:Y:S02]  /*1b020*/  SHF.L.U64.HI R2, R8, 0x6, R9 ;  /* 0x0000000608027819 */ /* 0x008fe40000010209 */
[----:B----4-:R-:W-:Y:S02]  /*1b030*/  ISETP.GE.AND P3, PT, R0, R198, PT ;  /* 0x000000c60000720c */ /* 0x010fe40003f66270 */
[----:B------:R-:W-:Y:S01]  /*1b040*/  SHF.R.S32.HI R0, RZ, 0x1f, R234 ;  /* 0x0000001fff007819 */ /* 0x000fe200000114ea */
[----:B------:R-:W-:Y:S01]  /*1b050*/  IMAD R2, R2, R234, RZ ;  /* 0x000000ea02027224 */ /* 0x000fe200078e02ff */
[----:B-----5:R-:W-:Y:S01]  /*1b060*/  ISETP.GE.AND P4, PT, R6, R198, PT ;  /* 0x000000c60600720c */ /* 0x020fe20003f86270 */
[----:B------:R-:W-:Y:S04]  /*1b070*/  IMAD.SHL.U32 R6, R8, 0x40, RZ ;  /* 0x0000004008067824 */ /* 0x000fe800078e00ff */
[-C--:B------:R-:W-:Y:S01]  /*1b080*/  IMAD.WIDE.U32 R4, R234, R6.reuse, R4 ;  /* 0x00000006ea047225 */ /* 0x080fe200078e0004 */
[----:B------:R-:W-:Y:S03]  /*1b090*/  @P5 STS [R195+0x9000], RZ ;  /* 0x009000ffc3005388 */ /* 0x000fe60000000800 */
[----:B------:R-:W-:Y:S01]  /*1b0a0*/  IMAD R2, R0, R6, R2 ;  /* 0x0000000600027224 */ /* 0x000fe200078e0202 */
[CC--:B------:R-:W-:Y:S01]  /*1b0b0*/  @!P5 LEA R16, P1, R4.reuse, R218.reuse, 0x1 ;  /* 0x000000da0410d211 */ /* 0x0c0fe200078208ff */
[----:B------:R-:W-:Y:S01]  /*1b0c0*/  @P5 STS [R195+0x9004], RZ ;  /* 0x009004ffc3005388 */ /* 0x000fe20000000800 */
[CC--:B------:R-:W-:Y:S01]  /*1b0d0*/  @!P3 LEA R10, P2, R4.reuse, R218.reuse, 0x1 ;  /* 0x000000da040ab211 */ /* 0x0c0fe200078408ff */
[----:B------:R-:W-:Y:S01]  /*1b0e0*/  IMAD.IADD R2, R5, 0x1, R2 ;  /* 0x0000000105027824 */ /* 0x000fe200078e0202 */
[----:B------:R-:W-:Y:S02]  /*1b0f0*/  @!P4 LEA R12, P0, R4, R218, 0x1 ;  /* 0x000000da040cc211 */ /* 0x000fe400078008ff */
[----:B------:R-:W-:Y:S01]  /*1b100*/  @P5 STS.64 [R195+0x9008], RZ ;  /* 0x009008ffc3005388 */ /* 0x000fe20000000a00 */
[----:B------:R-:W-:Y:S02]  /*1b110*/  LEA R0, P6, R8, R4, 0x5 ;  /* 0x0000000408007211 */ /* 0x000fe400078c28ff */
[CCC-:B------:R-:W-:Y:S02]  /*1b120*/  @!P5 LEA.HI.X R17, R4.reuse, R219.reuse, R2.reuse, 0x1, P1 ;  /* 0x000000db0411d211 */ /* 0x1c0fe400008f0c02 */
[CCC-:B------:R-:W-:Y:S02]  /*1b130*/  @!P4 LEA.HI.X R13, R4.reuse, R219.reuse, R2.reuse, 0x1, P0 ;  /* 0x000000db040dc211 */ /* 0x1c0fe400000f0c02 */
[-C--:B------:R-:W-:Y:S01]  /*1b140*/  @!P3 LEA.HI.X R11, R4, R219.reuse, R2, 0x1, P2 ;  /* 0x000000db040bb211 */ /* 0x080fe200010f0c02 */
[----:B------:R-:W-:Y:S01]  /*1b150*/  @!PT LDS RZ, [RZ] ;  /* 0x00000000fffff984 */ /* 0x000fe20000000800 */
[----:B------:R-:W-:Y:S01]  /*1b160*/  @!PT LDS RZ, [RZ] ;  /* 0x00000000fffff984 */ /* 0x000fe20000000800 */
[----:B------:R-:W-:Y:S01]  /*1b170*/  @!PT LDS RZ, [RZ] ;  /* 0x00000000fffff984 */ /* 0x000fe20000000800 */
[----:B------:R1:W-:Y:S01]  /*1b180*/  @!P5 LDGSTS.E.BYPASS.LTC128B.128 [R195+0x9000], [R16.64] ;  /* 0x0900000010c3dfae */ /* 0x0003e2000b901d44 */
[----:B------:R-:W-:Y:S02]  /*1b190*/  LEA.HI.X R5, R8, R2, R9, 0x5, P6 ;  /* 0x0000000208057211 */ /* 0x000fe400030f2c09 */
[CC--:B------:R-:W-:Y:S02]  /*1b1a0*/  @!P5 LEA R14, P6, R0.reuse, R218.reuse, 0x1 ;  /* 0x000000da000ed211 */ /* 0x0c0fe400078c08ff */
[----:B------:R-:W-:Y:S01]  /*1b1b0*/  @P4 STS.128 [R195+0xa000], RZ ;  /* 0x00a000ffc3004388 */ /* 0x000fe20000000c00 */
[CC--:B------:R-:W-:Y:S02]  /*1b1c0*/  @!P4 LEA R8, P1, R0.reuse, R218.reuse, 0x1 ;  /* 0x000000da0008c211 */ /* 0x0c0fe400078208ff */
[CCC-:B------:R-:W-:Y:S02]  /*1b1d0*/  @!P5 LEA.HI.X R15, R0.reuse, R219.reuse, R5.reuse, 0x1, P6 ;  /* 0x000000db000fd211 */ /* 0x1c0fe400030f0c05 */
[----:B------:R-:W-:Y:S01]  /*1b1e0*/  @!PT LDS RZ, [RZ] ;  /* 0x00000000fffff984 */ /* 0x000fe20000000800 */
[----:B------:R-:W-:Y:S01]  /*1b1f0*/  @!PT LDS RZ, [RZ] ;  /* 0x00000000fffff984 */ /* 0x000fe20000000800 */
[----:B------:R-:W-:Y:S01]  /*1b200*/  @!PT LDS RZ, [RZ] ;  /* 0x00000000fffff984 */ /* 0x000fe20000000800 */
[----:B------:R3:W-:Y:S01]  /*1b210*/  @!P4 LDGSTS.E.BYPASS.LTC128B.128 [R195+0xa000], [R12.64+0x40] ;  /* 0x0a0000400cc3cfae */ /* 0x0007e2000b901d44 */
[CCC-:B------:R-:W-:Y:S02]  /*1b220*/  @!P4 LEA.HI.X R9, R0.reuse, R219.reuse, R5.reuse, 0x1, P1 ;  /* 0x000000db0009c211 */ /* 0x1c0fe400008f0c05 */
[C---:B------:R-:W-:Y:S02]  /*1b230*/  @!P3 LEA R6, P0, R0.reuse, R218, 0x1 ;  /* 0x000000da0006b211 */ /* 0x040fe400078008ff */
[----:B------:R-:W-:Y:S02]  /*1b240*/  @P3 STS.128 [R195+0xb000], RZ ;  /* 0x00b000ffc3003388 */ /* 0x000fe40000000c00 */
[----:B------:R-:W-:Y:S03]  /*1b250*/  @!P3 LEA.HI.X R7, R0, R219, R5, 0x1, P0 ;  /* 0x000000db0007b211 */ /* 0x000fe600000f0c05 */
[----:B------:R-:W-:Y:S01]  /*1b260*/  @!PT LDS RZ, [RZ] ;  /* 0x00000000fffff984 */ /* 0x000fe20000000800 */
[----:B------:R-:W-:Y:S01]  /*1b270*/  @!PT LDS RZ, [RZ] ;  /* 0x00000000fffff984 */ /* 0x000fe20000000800 */
[----:B------:R-:W-:Y:S01]  /*1b280*/  @!PT LDS RZ, [RZ] ;  /* 0x00000000fffff984 */ /* 0x000fe20000000800 */
[----:B------:R4:W-:Y:S05]  /*1b290*/  @!P3 LDGSTS.E.BYPASS.LTC128B.128 [R195+0xb000], [R10.64+0x80] ;  /* 0x0b0000800ac3bfae */ /* 0x0009ea000b901d44 */
[----:B------:R-:W-:Y:S05]  /*1b2a0*/  @P5 STS.128 [R195+0x9800], RZ ;  /* 0x009800ffc3005388 */ /* 0x000fea0000000c00 */
[----:B------:R-:W-:Y:S01]  /*1b2b0*/  @!PT LDS RZ, [RZ] ;  /* 0x00000000fffff984 */ /* 0x000fe20000000800 */
[----:B------:R-:W-:Y:S01]  /*1b2c0*/  @!PT LDS RZ, [RZ] ;  /* 0x00000000fffff984 */ /* 0x000fe20000000800 */
[----:B------:R-:W-:Y:S01]  /*1b2d0*/  @!PT LDS RZ, [RZ] ;  /* 0x00000000fffff984 */ /* 0x000fe20000000800 */
[----:B------:R3:W-:Y:S05]  /*1b2e0*/  @!P5 LDGSTS.E.BYPASS.LTC128B.128 [R195+0x9800], [R14.64] ;  /* 0x098000000ec3dfae */ /* 0x0007ea000b901d44 */
[----:B------:R-:W-:Y:S05]  /*1b2f0*/  @P4 STS.128 [R195+0xa800], RZ ;  /* 0x00a800ffc3004388 */ /* 0x000fea0000000c00 */
        /* <DEDUP_REMOVED lines=8> */
[----:B------:R5:W-:Y:S05]  /*1b380*/  @!P3 LDGSTS.E.BYPASS.LTC128B.128 [R195+0xb800], [R6.64+0x80] ;  /* 0x0b80008006c3bfae */ /* 0x000bea000b901d44 */
[----:B------:R-:W-:Y:S05]  /*1b390*/  LDSM.16.M88.4 R64, [R192] ;  /* 0x00000000c040783b */ /* 0x000fea0000000200 */
[----:B-1----:R-:W5:Y:S05]  /*1b3a0*/  LDSM.16.M88.4 R16, [R189+0x6000] ;  /* 0x00600000bd10783b */ /* 0x002f6a0000000200 */
[----:B------:R-:W4:Y:S05]  /*1b3b0*/  LDSM.16.M88.4 R60, [R192+0x1000] ;  /* 0x00100000c03c783b */ /* 0x000f2a0000000200 */
[----:B------:R-:W1:Y:S05]  /*1b3c0*/  LDSM.16.M88.4 R32, [R189+0x6400] ;  /* 0x00640000bd20783b */ /* 0x000e6a0000000200 */
[----:B------:R-:W0:Y:S05]  /*1b3d0*/  LDGDEPBAR ;  /* 0x00000000000079af */ /* 0x000e2a0000000000 */
[----:B------:R-:W1:Y:S05]  /*1b3e0*/  LDSM.16.M88.4 R48, [R189+0x6800] ;  /* 0x00680000bd30783b */ /* 0x000e6a0000000200 */
[----:B------:R-:W1:Y:S05]  /*1b3f0*/  LDSM.16.M88.4 R100, [R189+0x6c00] ;  /* 0x006c0000bd64783b */ /* 0x000e6a0000000200 */
[----:B------:R-:W-:Y:S05]  /*1b400*/  LDSM.16.M88.4 R176, [R193] ;  /* 0x00000000c1b0783b */ /* 0x000fea0000000200 */
[----:B------:R-:W-:Y:S01]  /*1b410*/  LDSM.16.M88.4 R180, [R193+0x1000] ;  /* 0x00100000c1b4783b */ /* 0x000fe20000000200 */
[-C--:B-----5:R-:W-:Y:S08]  /*1b420*/  HMMA.16816.F32.BF16 R4, R64, R16.reuse, RZ ;  /* 0x000000104004723c */ /* 0x0a0ff000000418ff */
[C---:B----4-:R-:W-:Y:S08]  /*1b430*/  HMMA.16816.F32.BF16 R8, R60.reuse, R16, RZ ;  /* 0x000000103c08723c */ /* 0x050ff000000418ff */
[-C--:B---3--:R-:W-:Y:S08]  /*1b440*/  HMMA.16816.F32.BF16 R12, R60, R18.reuse, RZ ;  /* 0x000000123c0c723c */ /* 0x088ff000000418ff */
[C---:B------:R-:W-:Y:S08]  /*1b450*/  HMMA.16816.F32.BF16 R16, R64.reuse, R18, RZ ;  /* 0x000000124010723c */ /* 0x040ff000000418ff */
[-C--:B-1----:R-:W-:Y:S08]  /*1b460*/  HMMA.16816.F32.BF16 R20, R64, R32.reuse, RZ ;  /* 0x000000204014723c */ /* 0x082ff000000418ff */
        /* <DEDUP_REMOVED lines=12> */
[-C--:B-1----:R-:W-:Y:S08]  /*1b530*/  HMMA.16816.F32.BF16 R4, R176, R100.reuse, R4 ;  /* 0x00000064b004723c */ /* 0x082ff00000041804 */
[C---:B------:R-:W-:Y:S04]  /*1b540*/  HMMA.16816.F32.BF16 R8, R180.reuse, R100, R8 ;  /* 0x00000064b408723c */ /* 0x040fe80000041808 */
[----:B--2---:R-:W-:Y:S04]  /*1b550*/  ISETP.GT.AND P0, PT, R234, R110, PT ;  /* 0x0000006eea00720c */ /* 0x004fe80003f04270 */
        /* <DEDUP_REMOVED lines=18> */
[----:B------:R-:W-:Y:S05]  /*1b680*/  LDSM.16.M88.4 R100, [R192+0x2000] ;  /* 0x00200000c064783b */ /* 0x000fea0000000200 */
[----:B------:R-:W1:Y:S02]  /*1b690*/  LDSM.16.M88.4 R176, [R189+0x7000] ;  /* 0x00700000bdb0783b */ /* 0x000e640000000200 */
        /* <DEDUP_REMOVED lines=80> */
[----:B------:R-:W1:Y:S01]  /*1bba0*/  LDSM.16.M88.4 R176, [R191+0x8c00] ;  /* 0x008c0000bfb0783b */ /* 0x000e620000000200 */
[----:B------:R-:W-:Y:S04]  /*1bbb0*/  DEPBAR.LE SB0, 0x0 ;  /* 0x000080000000791a */ /* 0x000fe80000000000 */
[----:B------:R-:W-:Y:S02]  /*1bbc0*/  BAR.SYNC.DEFER_BLOCKING 0x0 ;  /* 0x0000000000007b1d */ /* 0x000fe40000010000 */
[-C--:B-1----:R-:W-:Y:S08]  /*1bbd0*/  HMMA.16816.F32.BF16 R52, R100, R176.reuse, R52 ;  /* 0x000000b06434723c */ /* 0x082ff00000041834 */
[C---:B------:R-:W-:Y:S08]  /*1bbe0*/  HMMA.16816.F32.BF16 R56, R180.reuse, R176, R56 ;  /* 0x000000b0b438723c */ /* 0x040ff00000041838 */
[-C--:B------:R-:W-:Y:S08]  /*1bbf0*/  HMMA.16816.F32.BF16 R60, R180, R178.reuse, R60 ;  /* 0x000000b2b43c723c */ /* 0x080ff0000004183c */
[----:B------:R-:W-:Y:S01]  /*1bc00*/  HMMA.16816.F32.BF16 R64, R100, R178, R64 ;  /* 0x000000b26440723c */ /* 0x000fe20000041840 */
[----:B------:R-:W-:Y:S07]  /*1bc10*/  @!UPT UIADD3 URZ, URZ, URZ, URZ ;  /* 0x0000003f3f3ff290 */ /* 0x000fee000fffe03f */
[----:B------:R-:W-:-:S11]  /*1bc20*/  @!P0 BRA `(.L_x_820) ;  /* 0x000003d000008947 */ /* 0x000fd60003800000 */
[----:B------:R-:W2:Y:S01]  /*1bc30*/  LDL R185, [R1+0x1d8] ;  /* 0x0001d80001b97983 */ /* 0x000ea20000100800 */
[----:B------:R-:W-:Y:S03]  /*1bc40*/  IADD3 R0, R107, -0x2, RZ ;  /* 0xfffffffe6b007810 */ /* 0x000fe60007ffe0ff */
[----:B------:R-:W3:Y:S01]  /*1bc50*/  LDL.64 R200, [R1+0x1a8] ;  /* 0x0001a80001c87983 */ /* 0x000ee20000100a00 */
[----:B------:R-:W-:Y:S03]  /*1bc60*/  SHF.R.S32.HI R100, RZ, 0x1f, R0 ;  /* 0x0000001fff647819 */ /* 0x000fe60000011400 */
[----:B------:R-:W4:Y:S04]  /*1bc70*/  LDL.64 R186, [R1+0x1c8] ;  /* 0x0001c80001ba7983 */ /* 0x000f280000100a00 */
[----:B------:R-:W5:Y:S04]  /*1bc80*/  LDL R111, [R1+0x1a4] ;  /* 0x0001a400016f7983 */ /* 0x000f680000100800 */
[----:B------:R-:W4:Y:S04]  /*1bc90*/  LDL R110, [R1+0x1c0] ;  /* 0x0001c000016e7983 */ /* 0x000f280000100800 */
[----:B------:R-:W4:Y:S04]  /*1bca0*/  LDL R184, [R1+0x1c4] ;  /* 0x0001c40001b87983 */ /* 0x000f280000100800 */
[----:B------:R1:W-:Y:S04]  /*1bcb0*/  @P5 STS [R195+0x6000], RZ ;  /* 0x006000ffc3005388 */ /* 0x0003e80000000800 */
[----:B------:R1:W-:Y:S04]  /*1bcc0*/  @P5 STS [R195+0x6004], RZ ;  /* 0x006004ffc3005388 */ /* 0x0003e80000000800 */
[----:B------:R1:W-:Y:S01]  /*1bcd0*/  @P5 STS.64 [R195+0x6008], RZ ;  /* 0x006008ffc3005388 */ /* 0x0003e20000000a00 */
[----:B--2---:R-:W-:Y:S02]  /*1bce0*/  IMAD R2, R185, R0, RZ ;  /* 0x00000000b9027224 */ /* 0x004fe400078e02ff */
[----:B---3--:R-:W-:Y:S02]  /*1bcf0*/  IMAD.MOV.U32 R101, RZ, RZ, R201 ;  /* 0x000000ffff657224 */ /* 0x008fe400078e00c9 */
[-C--:B-----5:R-:W-:Y:S02]  /*1bd00*/  IMAD R2, R100, R111.reuse, R2 ;  /* 0x0000006f64027224 */ /* 0x0a0fe400078e0202 */
[----:B----4-:R-:W-:Y:S04]  /*1bd10*/  IMAD.MOV.U32 R100, RZ, RZ, R186 ;  /* 0x000000ffff647224 */ /* 0x010fe800078e00ba */
[----:B------:R-:W-:Y:S04]  /*1bd20*/  IMAD.WIDE.U32 R100, R0, R111, R100 ;  /* 0x0000006f00647225 */ /* 0x000fe800078e0064 */
[----:B------:R-:W-:Y:S01]  /*1bd30*/  IMAD.IADD R0, R101, 0x1, R2 ;  /* 0x0000000165007824 */ /* 0x000fe200078e0202 */
[CC--:B------:R-:W-:Y:S04]  /*1bd40*/  @!P5 LEA R102, P0, R100.reuse, R216.reuse, 0x1 ;  /* 0x000000d86466d211 */ /* 0x0c0fe800078008ff */
[CCC-:B------:R-:W-:Y:S05]  /*1bd50*/  @!P5 LEA.HI.X R103, R100.reuse, R217.reuse, R0.reuse, 0x1, P0 ;  /* 0x000000d96467d211 */ /* 0x1c0fea00000f0c00 */
[----:B------:R-:W-:Y:S01]  /*1bd60*/  @!PT LDS RZ, [RZ] ;  /* 0x00000000fffff984 */ /* 0x000fe20000000800 */
[----:B------:R-:W-:Y:S01]  /*1bd70*/  @!PT LDS RZ, [RZ] ;  /* 0x00000000fffff984 */ /* 0x000fe20000000800 */
[----:B------:R-:W-:Y:S01]  /*1bd80*/  @!PT LDS RZ, [RZ] ;  /* 0x00000000fffff984 */ /* 0x000fe20000000800 */
[----:B------:R2:W-:Y:S04]  /*1bd90*/  @!P5 LDGSTS.E.BYPASS.LTC128B.128 [R195+0x6000], [R102.64] ;  /* 0x0600000066c3dfae */ /* 0x0005e8000b901d44 */
[----:B------:R1:W-:Y:S01]  /*1bda0*/  @P4 STS.128 [R195+0x7000], RZ ;  /* 0x007000ffc3004388 */ /* 0x0003e20000000c00 */
[CC--:B--2---:R-:W-:Y:S04]  /*1bdb0*/  @!P4 LEA R102, P0, R100.reuse, R216.reuse, 0x1 ;  /* 0x000000d86466c211 */ /* 0x0c4fe800078008ff */
[CCC-:B------:R-:W-:Y:S05]  /*1bdc0*/  @!P4 LEA.HI.X R103, R100.reuse, R217.reuse, R0.reuse, 0x1, P0 ;  /* 0x000000d96467c211 */ /* 0x1c0fea00000f0c00 */
[----:B------:R-:W-:Y:S01]  /*1bdd0*/  @!PT LDS RZ, [RZ] ;  /* 0x00000000fffff984 */ /* 0x000fe20000000800 */
[----:B------:R-:W-:Y:S01]  /*1bde0*/  @!PT LDS RZ, [RZ] ;  /* 0x00000000fffff984 */ /* 0x000fe20000000800 */
[----:B------:R-:W-:Y:S01]  /*1bdf0*/  @!PT LDS RZ, [RZ] ;  /* 0x00000000fffff984 */ /* 0x000fe20000000800 */
[----:B------:R2:W-:Y:S04]  /*1be00*/  @!P4 LDGSTS.E.BYPASS.LTC128B.128 [R195+0x7000], [R102.64+0x40] ;  /* 0x0700004066c3cfae */ /* 0x0005e8000b901d44 */
[----:B------:R1:W-:Y:S01]  /*1be10*/  @P3 STS.128 [R195+0x8000], RZ ;  /* 0x008000ffc3003388 */ /* 0x0003e20000000c00 */
[C---:B--2---:R-:W-:Y:S04]  /*1be20*/  @!P3 LEA R102, P0, R100.reuse, R216, 0x1 ;  /* 0x000000d86466b211 */ /* 0x044fe800078008ff */
[-CC-:B------:R-:W-:Y:S02]  /*1be30*/  @!P3 LEA.HI.X R103, R100, R217.reuse, R0.reuse, 0x1, P0 ;  /* 0x000000d96467b211 */ /* 0x180fe400000f0c00 */
[----:B------:R-:W-:Y:S03]  /*1be40*/  IADD3 R100, P1, R110, R100, RZ ;  /* 0x000000646e647210 */ /* 0x000fe60007f3e0ff */
[----:B------:R-:W-:Y:S01]  /*1be50*/  @!PT LDS RZ, [RZ] ;  /* 0x00000000fffff984 */ /* 0x000fe20000000800 */
[----:B------:R-:W-:Y:S01]  /*1be60*/  @!PT LDS RZ, [RZ] ;  /* 0x00000000fffff984 */ /* 0x000fe20000000800 */
[----:B------:R-:W-:Y:S01]  /*1be70*/  @!PT LDS RZ, [RZ] ;  /* 0x00000000fffff984 */ /* 0x000fe20000000800 */
[----:B------:R2:W-:Y:S01]  /*1be80*/  @!P3 LDGSTS.E.BYPASS.LTC128B.128 [R195+0x8000], [R102.64+0x80] ;  /* 0x0800008066c3bfae */ /* 0x0005e2000b901d44 */
[-C--:B------:R-:W-:Y:S01]  /*1be90*/  @!P5 LEA R110, P0, R100, R216.reuse, 0x1 ;  /* 0x000000d8646ed211 */ /* 0x080fe200078008ff */
[----:B------:R-:W-:Y:S02]  /*1bea0*/  IMAD.X R0, R184, 0x1, R0, P1 ;  /* 0x00000001b8007824 */ /* 0x000fe400008e0600 */
[----:B------:R1:W-:Y:S03]  /*1beb0*/  @P5 STS.128 [R195+0x6800], RZ ;  /* 0x006800ffc3005388 */ /* 0x0003e60000000c00 */
        /* <DEDUP_REMOVED lines=14> */
[----:B------:R-:W-:Y:S05]  /*1bfa0*/  @!P3 LEA.HI.X R103, R100, R217, R0, 0x1, P0 ;  /* 0x000000d96467b211 */ /* 0x000fea00000f0c00 */
[----:B------:R-:W-:Y:S01]  /*1bfb0*/  @!PT LDS RZ, [RZ] ;  /* 0x00000000fffff984 */ /* 0x000fe20000000800 */
[----:B------:R-:W-:Y:S01]  /*1bfc0*/  @!PT LDS RZ, [RZ] ;  /* 0x00000000fffff984 */ /* 0x000fe20000000800 */
[----:B------:R-:W-:Y:S01]  /*1bfd0*/  @!PT LDS RZ, [RZ] ;  /* 0x00000000fffff984 */ /* 0x000fe20000000800 */
[----:B------:R1:W-:Y:S04]  /*1bfe0*/  @!P3 LDGSTS.E.BYPASS.LTC128B.128 [R195+0x8800], [R102.64+0x80] ;  /* 0x0880008066c3bfae */ /* 0x0003e8000b901d44 */
[----:B------:R-:W0:Y:S02]  /*1bff0*/  LDGDEPBAR ;  /* 0x00000000000079af */ /* 0x000e240000000000 */
.L_x_820:
[----:B------:R-:W-:Y:S05]  /*1c000*/  BSYNC B0 ;  /* 0x0000000000007941 */ /* 0x000fea0003800000 */
.L_x_819:
[----:B------:R-:W2:Y:S08]  /*1c010*/  S2R R0, SR_TID.X ;  /* 0x0000000000007919 */ /* 0x000eb00000002100 */
[----:B------:R-:W-:Y:S04]  /*1c020*/  STL [R1+0x1f0], R191 ;  /* 0x0001f0bf01007387 */ /* 0x000fe80000100800 */
[----:B------:R-:W-:Y:S01]  /*1c030*/  STL [R1+0x1ec], R189 ;  /* 0x0001ecbd01007387 */ /* 0x000fe20000100800 */
[----:B--2---:R-:W-:Y:S05]  /*1c040*/  IMAD.SHL.U32 R0, R0, 0x2, RZ ;  /* 0x0000000200007824 */ /* 0x004fea00078e00ff */
[----:B------:R-:W-:Y:S05]  /*1c050*/  LOP3.LUT R0, R0, 0x6, RZ, 0xc0, !PT ;  /* 0x0000000600007812 */ /* 0x000fea00078ec0ff */
[----:B------:R-:W-:Y:S05]  /*1c060*/  IMAD R2, R234, 0x40, R0 ;  /* 0x00000040ea027824 */ /* 0x000fea00078e0200 */
[C---:B------:R-:W-:Y:S02]  /*1c070*/  IADD3 R0, R2.reuse, 0x1, RZ ;  /* 0x0000000102007810 */ /* 0x040fe40007ffe0ff */
[-C--:B------:R-:W-:Y:S02]  /*1c080*/  ISETP.GE.AND P3, PT, R2, R205.reuse, PT ;  /* 0x000000cd0200720c */ /* 0x080fe40003f66270 */
[C---:B------:R-:W-:Y:S02]  /*1c090*/  ISETP.GE.AND P0, PT, R0.reuse, R204, PT ;  /* 0x000000cc0000720c */ /* 0x040fe40003f06270 */
[C---:B------:R-:W-:Y:S02]  /*1c0a0*/  ISETP.GE.AND P2, PT, R0.reuse, R205, PT ;  /* 0x000000cd0000720c */ /* 0x040fe40003f46270 */
[C---:B------:R-:W-:Y:S02]  /*1c0b0*/  ISETP.GE.AND P6, PT, R0.reuse, R207, PT ;  /* 0x000000cf0000720c */ /* 0x040fe40003fc6270 */
[C---:B------:R-:W-:Y:S02]  /*1c0c0*/  ISETP.GE.AND P5, PT, R0.reuse, R206, PT ;  /* 0x000000ce0000720c */ /* 0x040fe40003fa6270 */
[C---:B------:R-:W-:Y:S02]  /*1c0d0*/  ISETP.GE.OR P0, PT, R0.reuse, R209, !P0 ;  /* 0x000000d10000720c */ /* 0x040fe40004706670 */
[C---:B------:R-:W-:Y:S02]  /*1c0e0*/  ISETP.GE.OR P2, PT, R0.reuse, R210, !P2 ;  /* 0x000000d20000720c */ /* 0x040fe40005746670 */
[C---:B------:R-:W-:Y:S02]  /*1c0f0*/  ISETP.GE.OR P6, PT, R0.reuse, R212, !P6 ;  /* 0x000000d40000720c */ /* 0x040fe400077c6670 */
[----:B------:R-:W-:Y:S02]  /*1c100*/  ISETP.GE.OR P5, PT, R0, R211, !P5 ;  /* 0x000000d30000720c */ /* 0x000fe40006fa6670 */
[C---:B------:R-:W-:Y:S01]  /*1c110*/  ISETP.GE.OR P3, PT, R2.reuse, R210, !P3 ;  /* 0x000000d20200720c */ /* 0x040fe20005f66670 */
[----:B------:R-:W2:Y:S01]  /*1c120*/  LD.E R0, [R108.64+0xdc] ;  /* 0x0000dc046c007980 */ /* 0x000ea2000c101900 */
[----:B------:R-:W-:Y:S02]  /*1c130*/  IADD3 R100, R2, 0x9, RZ ;  /* 0x0000000902647810 */ /* 0x000fe40007ffe0ff */
[----:B-1----:R-:W-:Y:S02]  /*1c140*/  FSEL R110, R8, -INF , !P3 ;  /* 0xff800000086e7808 */ /* 0x002fe40005800000 */
[----:B------:R-:W-:Y:S02]  /*1c150*/  IADD3 R8, R2, 0x8, RZ ;  /* 0x0000000802087810 */ /* 0x000fe40007ffe0ff */
[-C--:B------:R-:W-:Y:S02]  /*1c160*/  ISETP.GE.AND P3, PT, R100, R205.reuse, PT ;  /* 0x000000cd6400720c */ /* 0x080fe40003f66270 */
[----:B------:R-:W-:Y:S02]  /*1c170*/  FSEL R111, R11, -INF , !P0 ;  /* 0xff8000000b6f7808 */ /* 0x000fe40004000000 */
[----:B------:R-:W-:Y:S02]  /*1c180*/  FSEL R180, R9, -INF , !P2 ;  /* 0xff80000009b47808 */ /* 0x000fe40005000000 */
[----:B------:R-:W-:Y:S02]  /*1c190*/  IADD3 R11, R2, 0x10, RZ ;  /* 0x00000010020b7810 */ /* 0x000fe40007ffe0ff */
[----:B------:R-:W-:Y:S02]  /*1c1a0*/  ISETP.GE.AND P2, PT, R8, R204, PT ;  /* 0x000000cc0800720c */ /* 0x000fe40003f46270 */
[----:B------:R-:W-:Y:S02]  /*1c1b0*/  ISETP.GE.OR P3, PT, R100, R210, !P3 ;  /* 0x000000d26400720c */ /* 0x000fe40005f66670 */
[-C--:B------:R-:W-:Y:S02]  /*1c1c0*/  ISETP.GE.AND P1, PT, R2, R204.reuse, PT ;  /* 0x000000cc0200720c */ /* 0x080fe40003f26270 */
[C---:B------:R-:W-:Y:S02]  /*1c1d0*/  ISETP.GE.AND P4, PT, R8.reuse, R205, PT ;  /* 0x000000cd0800720c */ /* 0x040fe40003f86270 */
[----:B------:R-:W-:Y:S02]  /*1c1e0*/  ISETP.GE.OR P2, PT, R8, R209, !P2 ;  /* 0x000000d10800720c */ /* 0x000fe40005746670 */
[----:B------:R-:W-:Y:S02]  /*1c1f0*/  FSEL R186, R13, -INF , !P3 ;  /* 0xff8000000dba7808 */ /* 0x000fe40005800000 */
[C---:B------:R-:W-:Y:S02]  /*1c200*/  ISETP.GE.AND P3, PT, R11.reuse, R205, PT ;  /* 0x000000cd0b00720c */ /* 0x040fe40003f66270 */
[C---:B------:R-:W-:Y:S02]  /*1c210*/  IADD3 R9, R2.reuse, 0x18, RZ ;  /* 0x0000001802097810 */ /* 0x040fe40007ffe0ff */
[CC--:B------:R-:W-:Y:S02]  /*1c220*/  ISETP.GE.OR P1, PT, R2.reuse, R209.reuse, !P1 ;  /* 0x000000d10200720c */ /* 0x0c0fe40004f26670 */
[----:B------:R-:W-:Y:S02]  /*1c230*/  IADD3 R101, R2, 0x11, RZ ;  /* 0x0000001102657810 */ /* 0x000fe40007ffe0ff */
[C---:B------:R-:W-:Y:S02]  /*1c240*/  ISETP.GE.AND P0, PT, R11.reuse, R204, PT ;  /* 0x000000cc0b00720c */ /* 0x040fe40003f06270 */
[-C--:B------:R-:W-:Y:S02]  /*1c250*/  ISETP.GE.OR P4, PT, R8, R210.reuse, !P4 ;  /* 0x000000d20800720c */ /* 0x080fe40006786670 */
[----:B------:R-:W-:Y:S02]  /*1c260*/  FSEL R176, R14, -INF , !P2 ;  /* 0xff8000000eb07808 */ /* 0x000fe40005000000 */
[----:B------:R-:W-:Y:S02]  /*1c270*/  ISETP.GE.OR P3, PT, R11, R210, !P3 ;  /* 0x000000d20b00720c */ /* 0x000fe40005f66670 */
[----:B------:R-:W-:Y:S02]  /*1c280*/  FSEL R14, R5, -INF , !P6 ;  /* 0xff800000050e7808 */ /* 0x000fe40007000000 */
        /* <DEDUP_REMOVED lines=8> */
[-C--:B------:R-:W-:Y:S02]  /*1c310*/  ISETP.GE.OR P6, PT, R9, R209.reuse, !P6 ;  /* 0x000000d10900720c */ /* 0x080fe400077c6670 */
[----:B------:R-:W-:Y:S02]  /*1c320*/  ISETP.GE.OR P1, PT, R100, R209, !P1 ;  /* 0x000000d16400720c */ /* 0x000fe40004f26670 */
[----:B------:R-:W-:Y:S02]  /*1c330*/  ISETP.GE.OR P0, PT, R101, R210, !P0 ;  /* 0x000000d26500720c */ /* 0x000fe40004706670 */
[C---:B------:R-:W-:Y:S02]  /*1c340*/  ISETP.GE.OR P3, PT, R2.reuse, R211, !P3 ;  /* 0x000000d30200720c */ /* 0x040fe40005f66670 */
[----:B------:R-:W-:Y:S02]  /*1c350*/  IADD3 R10, R2, 0x19, RZ ;  /* 0x00000019020a7810 */ /* 0x000fe40007ffe0ff */
[----:B------:R-:W-:Y:S02]  /*1c360*/  FSEL R30, R30, -INF , !P6 ;  /* 0xff8000001e1e7808 */ /* 0x000fe40007000000 */
[----:B------:R-:W-:Y:S02]  /*1c370*/  ISETP.GE.AND P6, PT, R100, R206, PT ;  /* 0x000000ce6400720c */ /* 0x000fe40003fc6270 */
[----:B------:R-:W-:Y:S02]  /*1c380*/  FSEL R178, R15, -INF , !P1 ;  /* 0xff8000000fb27808 */ /* 0x000fe40004800000 */
[-C--:B------:R-:W-:Y:S02]  /*1c390*/  ISETP.GE.AND P1, PT, R101, R204.reuse, PT ;  /* 0x000000cc6500720c */ /* 0x080fe40003f26270 */
[----:B------:R-:W-:Y:S02]  /*1c3a0*/  FSEL R25, R25, -INF , !P0 ;  /* 0xff80000019197808 */ /* 0x000fe40004000000 */
[----:B------:R-:W-:Y:S02]  /*1c3b0*/  FSEL R13, R6, -INF , !P3 ;  /* 0xff800000060d7808 */ /* 0x000fe40005800000 */
[----:B------:R-:W-:Y:S02]  /*1c3c0*/  ISETP.GE.AND P0, PT, R10, R204, PT ;  /* 0x000000cc0a00720c */ /* 0x000fe40003f06270 */
[----:B------:R-:W-:Y:S02]  /*1c3d0*/  ISETP.GE.AND P3, PT, R9, R205, PT ;  /* 0x000000cd0900720c */ /* 0x000fe40003f66270 */
[----:B------:R-:W-:Y:S02]  /*1c3e0*/  ISETP.GE.OR P6, PT, R100, R211, !P6 ;  /* 0x000000d36400720c */ /* 0x000fe400077c6670 */
[C---:B------:R-:W-:Y:S02]  /*1c3f0*/  IADD3 R5, R2.reuse, 0x20, RZ ;  /* 0x0000002002057810 */ /* 0x040fe40007ffe0ff */
[----:B------:R-:W-:Y:S02]  /*1c400*/  ISETP.GE.AND P2, PT, R2, R207, PT ;  /* 0x000000cf0200720c */ /* 0x000fe40003f46270 */
[-C--:B------:R-:W-:Y:S02]  /*1c410*/  ISETP.GE.OR P1, PT, R101, R209.reuse, !P1 ;  /* 0x000000d16500720c */ /* 0x080fe40004f26670 */
[----:B------:R-:W-:Y:S02]  /*1c420*/  ISETP.GE.OR P0, PT, R10, R209, !P0 ;  /* 0x000000d10a00720c */ /* 0x000fe40004706670 */
[----:B------:R-:W-:Y:S02]  /*1c430*/  ISETP.GE.OR P3, PT, R9, R210, !P3 ;  /* 0x000000d20900720c */ /* 0x000fe40005f66670 */
[----:B------:R-:W-:Y:S02]  /*1c440*/  FSEL R19, R19, -INF , !P6 ;  /* 0xff80000013137808 */ /* 0x000fe40007000000 */
[----:B------:R-:W-:Y:S02]  /*1c450*/  ISETP.GE.AND P6, PT, R5, R204, PT ;  /* 0x000000cc0500720c */ /* 0x000fe40003fc6270 */
[----:B------:R-:W-:Y:S02]  /*1c460*/  FSEL R26, R26, -INF , !P4 ;  /* 0xff8000001a1a7808 */ /* 0x000fe40006000000 */
[CC--:B------:R-:W-:Y:S02]  /*1c470*/  ISETP.GE.AND P4, PT, R8.reuse, R207.reuse, PT ;  /* 0x000000cf0800720c */ /* 0x0c0fe40003f86270 */
[----:B------:R-:W-:Y:S02]  /*1c480*/  FSEL R27, R27, -INF , !P1 ;  /* 0xff8000001b1b7808 */ /* 0x000fe40004800000 */
[----:B------:R-:W-:Y:S02]  /*1c490*/  ISETP.GE.AND P1, PT, R8, R206, PT ;  /* 0x000000ce0800720c */ /* 0x000fe40003f26270 */
[----:B------:R-:W-:Y:S02]  /*1c4a0*/  ISETP.GE.OR P2, PT, R2, R212, !P2 ;  /* 0x000000d40200720c */ /* 0x000fe40005746670 */
[----:B------:R-:W-:Y:S02]  /*1c4b0*/  FSEL R31, R31, -INF , !P0 ;  /* 0xff8000001f1f7808 */ /* 0x000fe40004000000 */
[C---:B------:R-:W-:Y:S02]  /*1c4c0*/  ISETP.GE.AND P0, PT, R11.reuse, R207, PT ;  /* 0x000000cf0b00720c */ /* 0x040fe40003f06270 */
[----:B------:R-:W-:Y:S02]  /*1c4d0*/  FSEL R28, R28, -INF , !P3 ;  /* 0xff8000001c1c7808 */ /* 0x000fe40005800000 */
[----:B------:R-:W-:Y:S02]  /*1c4e0*/  ISETP.GE.AND P3, PT, R11, R206, PT ;  /* 0x000000ce0b00720c */ /* 0x000fe40003f66270 */
[----:B------:R-:W-:Y:S02]  /*1c4f0*/  ISETP.GE.OR P6, PT, R5, R209, !P6 ;  /* 0x000000d10500720c */ /* 0x000fe400077c6670 */
[CC--:B------:R-:W-:Y:S02]  /*1c500*/  ISETP.GE.OR P4, PT, R8.reuse, R212.reuse, !P4 ;  /* 0x000000d40800720c */ /* 0x0c0fe40006786670 */
[----:B------:R-:W-:Y:S02]  /*1c510*/  ISETP.GE.OR P1, PT, R8, R211, !P1 ;  /* 0x000000d30800720c */ /* 0x000fe40004f26670 */
[----:B------:R-:W-:Y:S02]  /*1c520*/  FSEL R12, R4, -INF , !P2 ;  /* 0xff800000040c7808 */ /* 0x000fe40005000000 */
[----:B------:R-:W-:Y:S02]  /*1c530*/  FSEL R15, R7, -INF , !P5 ;  /* 0xff800000070f7808 */ /* 0x000fe40006800000 */
[----:B------:R-:W-:Y:S02]  /*1c540*/  ISETP.GE.AND P5, PT, R100, R207, PT ;  /* 0x000000cf6400720c */ /* 0x000fe40003fa6270 */
[C---:B------:R-:W-:Y:S02]  /*1c550*/  ISETP.GE.OR P0, PT, R11.reuse, R212, !P0 ;  /* 0x000000d40b00720c */ /* 0x040fe40004706670 */
[----:B------:R-:W-:Y:S02]  /*1c560*/  ISETP.GE.OR P3, PT, R11, R211, !P3 ;  /* 0x000000d30b00720c */ /* 0x000fe40005f66670 */
[----:B------:R-:W-:Y:S02]  /*1c570*/  IADD3 R8, R2, 0x21, RZ ;  /* 0x0000002102087810 */ /* 0x000fe40007ffe0ff */
[----:B------:R-:W-:Y:S02]  /*1c580*/  FSEL R42, R42, -INF , !P6 ;  /* 0xff8000002a2a7808 */ /* 0x000fe40007000000 */
[----:B------:R-:W-:Y:S02]  /*1c590*/  ISETP.GE.AND P6, PT, R101, R206, PT ;  /* 0x000000ce6500720c */ /* 0x000fe40003fc6270 */
[C---:B------:R-:W-:Y:S02]  /*1c5a0*/  IADD3 R4, R2.reuse, 0x28, RZ ;  /* 0x0000002802047810 */ /* 0x040fe40007ffe0ff */
[----:B------:R-:W-:Y:S02]  /*1c5b0*/  IADD3 R7, R2, 0x29, RZ ;  /* 0x0000002902077810 */ /* 0x000fe40007ffe0ff */
[-C--:B------:R-:W-:Y:S02]  /*1c5c0*/  ISETP.GE.AND P2, PT, R10, R205.reuse, PT ;  /* 0x000000cd0a00720c */ /* 0x080fe40003f46270 */
[----:B------:R-:W-:Y:S02]  /*1c5d0*/  ISETP.GE.OR P5, PT, R100, R212, !P5 ;  /* 0x000000d46400720c */ /* 0x000fe40006fa6670 */
[----:B------:R-:W-:Y:S02]  /*1c5e0*/  FSEL R16, R16, -INF , !P4 ;  /* 0xff80000010107808 */ /* 0x000fe40006000000 */
[----:B------:R-:W-:Y:S02]  /*1c5f0*/  FSEL R18, R18, -INF , !P1 ;  /* 0xff80000012127808 */ /* 0x000fe40004800000 */
[-C--:B------:R-:W-:Y:S02]  /*1c600*/  ISETP.GE.AND P1, PT, R8, R204.reuse, PT ;  /* 0x000000cc0800720c */ /* 0x080fe40003f26270 */
[----:B------:R-:W-:Y:S02]  /*1c610*/  ISETP.GE.AND P4, PT, R5, R205, PT ;  /* 0x000000cd0500720c */ /* 0x000fe40003f86270 */
[----:B------:R-:W-:Y:S02]  /*1c620*/  ISETP.GE.OR P6, PT, R101, R211, !P6 ;  /* 0x000000d36500720c */ /* 0x000fe400077c6670 */
[----:B------:R-:W-:Y:S02]  /*1c630*/  FSEL R20, R20, -INF , !P0 ;  /* 0xff80000014147808 */ /* 0x000fe40004000000 */
[----:B------:R-:W-:Y:S02]  /*1c640*/  FSEL R22, R22, -INF , !P3 ;  /* 0xff80000016167808 */ /* 0x000fe40005800000 */
[----:B------:R-:W-:Y:S02]  /*1c650*/  ISETP.GE.AND P0, PT, R7, R204, PT ;  /* 0x000000cc0700720c */ /* 0x000fe40003f06270 */
[----:B------:R-:W-:Y:S02]  /*1c660*/  ISETP.GE.AND P3, PT, R4, R205, PT ;  /* 0x000000cd0400720c */ /* 0x000fe40003f66270 */
[-C--:B------:R-:W-:Y:S02]  /*1c670*/  ISETP.GE.OR P2, PT, R10, R210.reuse, !P2 ;  /* 0x000000d20a00720c */ /* 0x080fe40005746670 */
[----:B------:R-:W-:Y:S02]  /*1c680*/  FSEL R17, R17, -INF , !P5 ;  /* 0xff80000011117808 */ /* 0x000fe40006800000 */
[----:B------:R-:W-:Y:S02]  /*1c690*/  ISETP.GE.AND P5, PT, R101, R207, PT ;  /* 0x000000cf6500720c */ /* 0x000fe40003fa6270 */
[-C--:B------:R-:W-:Y:S02]  /*1c6a0*/  ISETP.GE.OR P1, PT, R8, R209.reuse, !P1 ;  /* 0x000000d10800720c */ /* 0x080fe40004f26670 */
[----:B------:R-:W-:Y:S02]  /*1c6b0*/  ISETP.GE.OR P4, PT, R5, R210, !P4 ;  /* 0x000000d20500720c */ /* 0x000fe40006786670 */
[----:B------:R-:W-:Y:S02]  /*1c6c0*/  FSEL R23, R23, -INF , !P6 ;  /* 0xff80000017177808 */ /* 0x000fe40007000000 */
[C---:B------:R-:W-:Y:S02]  /*1c6d0*/  ISETP.GE.AND P6, PT, R4.reuse, R204, PT ;  /* 0x000000cc0400720c */ /* 0x040fe40003fc6270 */
[----:B------:R-:W-:Y:S02]  /*1c6e0*/  ISETP.GE.OR P0, PT, R7, R209, !P0 ;  /* 0x000000d10700720c */ /* 0x000fe40004706670 */
[----:B------:R-:W-:Y:S02]  /*1c6f0*/  ISETP.GE.OR P3, PT, R4, R210, !P3 ;  /* 0x000000d20400720c */ /* 0x000fe40005f66670 */
[----:B------:R-:W-:Y:S02]  /*1c700*/  FSEL R29, R29, -INF , !P2 ;  /* 0xff8000001d1d7808 */ /* 0x000fe40005000000 */
[----:B------:R-:W-:Y:S02]  /*1c710*/  ISETP.GE.AND P2, PT, R8, R205, PT ;  /* 0x000000cd0800720c */ /* 0x000fe40003f46270 */
[----:B------:R-:W-:Y:S02]  /*1c720*/  FSEL R43, R43, -INF , !P1 ;  /* 0xff8000002b2b7808 */ /* 0x000fe40004800000 */
[C---:B------:R-:W-:Y:S02]  /*1c730*/  ISETP.GE.AND P1, PT, R9.reuse, R207, PT ;  /* 0x000000cf0900720c */ /* 0x040fe40003f26270 */
[----:B------:R-:W-:Y:S02]  /*1c740*/  FSEL R40, R40, -INF , !P4 ;  /* 0xff80000028287808 */ /* 0x000fe40006000000 */
[----:B------:R-:W-:Y:S02]  /*1c750*/  ISETP.GE.AND P4, PT, R9, R206, PT ;  /* 0x000000ce0900720c */ /* 0x000fe40003f86270 */
[----:B------:R-:W-:Y:S02]  /*1c760*/  ISETP.GE.OR P5, PT, R101, R212, !P5 ;  /* 0x000000d46500720c */ /* 0x000fe40006fa6670 */
[----:B------:R-:W-:Y:S02]  /*1c770*/  ISETP.GE.OR P6, PT, R4, R209, !P6 ;  /* 0x000000d10400720c */ /* 0x000fe400077c6670 */
[----:B------:R-:W-:Y:S02]  /*1c780*/  FSEL R47, R47, -INF , !P0 ;  /* 0xff8000002f2f7808 */ /* 0x000fe40004000000 */
[C---:B------:R-:W-:Y:S02]  /*1c790*/  ISETP.GE.AND P0, PT, R5.reuse, R207, PT ;  /* 0x000000cf0500720c */ /* 0x040fe40003f06270 */
[----:B------:R-:W-:Y:S02]  /*1c7a0*/  FSEL R44, R44, -INF , !P3 ;  /* 0xff8000002c2c7808 */ /* 0x000fe40005800000 */
[----:B------:R-:W-:Y:S02]  /*1c7b0*/  ISETP.GE.AND P3, PT, R5, R206, PT ;  /* 0x000000ce0500720c */ /* 0x000fe40003f66270 */
[----:B------:R-:W-:Y:S02]  /*1c7c0*/  ISETP.GE.OR P2, PT, R8, R210, !P2 ;  /* 0x000000d20800720c */ /* 0x000fe40005746670 */
[C---:B------:R-:W-:Y:S02]  /*1c7d0*/  ISETP.GE.OR P1, PT, R9.reuse, R212, !P1 ;  /* 0x000000d40900720c */ /* 0x040fe40004f26670 */
[----:B------:R-:W-:Y:S02]  /*1c7e0*/  ISETP.GE.OR P4, PT, R9, R211, !P4 ;  /* 0x000000d30900720c */ /* 0x000fe40006786670 */
[----:B------:R-:W-:Y:S02]  /*1c7f0*/  FSEL R21, R21, -INF , !P5 ;  /* 0xff80000015157808 */ /* 0x000fe40006800000 */
[----:B------:R-:W-:Y:S02]  /*1c800*/  ISETP.GE.AND P5, PT, R10, R207, PT ;  /* 0x000000cf0a00720c */ /* 0x000fe40003fa6270 */
[----:B------:R-:W-:Y:S02]  /*1c810*/  FSEL R46, R46, -INF , !P6 ;  /* 0xff8000002e2e7808 */ /* 0x000fe40007000000 */
[----:B------:R-:W-:Y:S02]  /*1c820*/  ISETP.GE.AND P6, PT, R10, R206, PT ;  /* 0x000000ce0a00720c */ /* 0x000fe40003fc6270 */
[CC--:B------:R-:W-:Y:S02]  /*1c830*/  ISETP.GE.OR P0, PT, R5.reuse, R212.reuse, !P0 ;  /* 0x000000d40500720c */ /* 0x0c0fe40004706670 */
[----:B------:R-:W-:Y:S02]  /*1c840*/  ISETP.GE.OR P3, PT, R5, R211, !P3 ;  /* 0x000000d30500720c */ /* 0x000fe40005f66670 */
[C---:B------:R-:W-:Y:S02]  /*1c850*/  IADD3 R6, R2.reuse, 0x30, RZ ;  /* 0x0000003002067810 */ /* 0x040fe40007ffe0ff */
[----:B------:R-:W-:Y:S02]  /*1c860*/  IADD3 R5, R2, 0x31, RZ ;  /* 0x0000003102057810 */ /* 0x000fe40007ffe0ff */
[----:B------:R-:W-:Y:S02]  /*1c870*/  FSEL R41, R41, -INF , !P2 ;  /* 0xff80000029297808 */ /* 0x000fe40005000000 */
[----:B------:R-:W-:Y:S02]  /*1c880*/  ISETP.GE.AND P2, PT, R7, R205, PT ;  /* 0x000000cd0700720c */ /* 0x000fe40003f46270 */
[C---:B------:R-:W-:Y:S02]  /*1c890*/  ISETP.GE.OR P5, PT, R10.reuse, R212, !P5 ;  /* 0x000000d40a00720c */ /* 0x040fe40006fa6670 */
[----:B------:R-:W-:Y:S02]  /*1c8a0*/  ISETP.GE.OR P6, PT, R10, R211, !P6 ;  /* 0x000000d30a00720c */ /* 0x000fe400077c6670 */
[----:B------:R-:W-:Y:S02]  /*1c8b0*/  FSEL R32, R32, -INF , !P1 ;  /* 0xff80000020207808 */ /* 0x000fe40004800000 */
[----:B------:R-:W-:Y:S02]  /*1c8c0*/  FSEL R34, R34, -INF , !P4 ;  /* 0xff80000022227808 */ /* 0x000fe40006000000 */
[----:B------:R-:W-:Y:S02]  /*1c8d0*/  ISETP.GE.AND P1, PT, R5, R204, PT ;  /* 0x000000cc0500720c */ /* 0x000fe40003f26270 */
[C---:B------:R-:W-:Y:S02]  /*1c8e0*/  ISETP.GE.AND P4, PT, R6.reuse, R205, PT ;  /* 0x000000cd0600720c */ /* 0x040fe40003f86270 */
[----:B------:R-:W-:Y:S02]  /*1c8f0*/  ISETP.GE.OR P2, PT, R7, R210, !P2 ;  /* 0x000000d20700720c */ /* 0x000fe40005746670 */
[----:B------:R-:W-:Y:S02]  /*1c900*/  FSEL R33, R33, -INF , !P5 ;  /* 0xff80000021217808 */ /* 0x000fe40006800000 */
[----:B------:R-:W-:Y:S02]  /*1c910*/  FSEL R35, R35, -INF , !P6 ;  /* 0xff80000023237808 */ /* 0x000fe40007000000 */
[----:B------:R-:W-:Y:S02]  /*1c920*/  ISETP.GE.AND P6, PT, R6, R204, PT ;  /* 0x000000cc0600720c */ /* 0x000fe40003fc6270 */
[----:B------:R-:W-:Y:S02]  /*1c930*/  ISETP.GE.AND P5, PT, R8, R207, PT ;  /* 0x000000cf0800720c */ /* 0x000fe40003fa6270 */
[----:B------:R-:W-:Y:S02]  /*1c940*/  ISETP.GE.OR P1, PT, R5, R209, !P1 ;  /* 0x000000d10500720c */ /* 0x000fe40004f26670 */
[C---:B------:R-:W-:Y:S02]  /*1c950*/  ISETP.GE.OR P4, PT, R6.reuse, R210, !P4 ;  /* 0x000000d20600720c */ /* 0x040fe40006786670 */
[----:B------:R-:W-:Y:S02]  /*1c960*/  FSEL R45, R45, -INF , !P2 ;  /* 0xff8000002d2d7808 */ /* 0x000fe40005000000 */
[----:B------:R-:W-:Y:S02]  /*1c970*/  ISETP.GE.AND P2, PT, R5, R205, PT ;  /* 0x000000cd0500720c */ /* 0x000fe40003f46270 */
[----:B------:R-:W-:Y:S02]  /*1c980*/  ISETP.GE.OR P6, PT, R6, R209, !P6 ;  /* 0x000000d10600720c */ /* 0x000fe400077c6670 */
[----:B------:R-:W-:Y:S02]  /*1c990*/  FSEL R59, R59, -INF , !P1 ;  /* 0xff8000003b3b7808 */ /* 0x000fe40004800000 */
[----:B------:R-:W-:Y:S02]  /*1c9a0*/  ISETP.GE.AND P1, PT, R4, R207, PT ;  /* 0x000000cf0400720c */ /* 0x000fe40003f26270 */
[----:B------:R-:W-:Y:S02]  /*1c9b0*/  FSEL R56, R56, -INF , !P4 ;  /* 0xff80000038387808 */ /* 0x000fe40006000000 */
[----:B------:R-:W-:Y:S02]  /*1c9c0*/  ISETP.GE.AND P4, PT, R4, R206, PT ;  /* 0x000000ce0400720c */ /* 0x000fe40003f86270 */
[----:B------:R-:W-:Y:S02]  /*1c9d0*/  ISETP.GE.OR P5, PT, R8, R212, !P5 ;  /* 0x000000d40800720c */ /* 0x000fe40006fa6670 */
[----:B------:R-:W-:Y:S02]  /*1c9e0*/  FSEL R58, R58, -INF , !P6 ;  /* 0xff8000003a3a7808 */ /* 0x000fe40007000000 */
[----:B------:R-:W-:Y:S02]  /*1c9f0*/  ISETP.GE.AND P6, PT, R8, R206, PT ;  /* 0x000000ce0800720c */ /* 0x000fe40003fc6270 */
[----:B------:R-:W-:Y:S02]  /*1ca00*/  ISETP.GE.OR P2, PT, R5, R210, !P2 ;  /* 0x000000d20500720c */ /* 0x000fe40005746670 */
[CC--:B------:R-:W-:Y:S02]  /*1ca10*/  ISETP.GE.OR P1, PT, R4.reuse, R212.reuse, !P1 ;  /* 0x000000d40400720c */ /* 0x0c0fe40004f26670 */
[----:B------:R-:W-:Y:S02]  /*1ca20*/  ISETP.GE.OR P4, PT, R4, R211, !P4 ;  /* 0x000000d30400720c */ /* 0x000fe40006786670 */
[C---:B------:R-:W-:Y:S02]  /*1ca30*/  IADD3 R4, R2.reuse, 0x38, RZ ;  /* 0x0000003802047810 */ /* 0x040fe40007ffe0ff */
[----:B------:R-:W-:Y:S02]  /*1ca40*/  IADD3 R2, R2, 0x39, RZ ;  /* 0x0000003902027810 */ /* 0x000fe40007ffe0ff */
[----:B------:R-:W-:Y:S02]  /*1ca50*/  FSEL R37, R37, -INF , !P5 ;  /* 0xff80000025257808 */ /* 0x000fe40006800000 */
[----:B------:R-:W-:Y:S02]  /*1ca60*/  ISETP.GE.AND P5, PT, R7, R207, PT ;  /* 0x000000cf0700720c */ /* 0x000fe40003fa6270 */
[----:B------:R-:W-:Y:S02]  /*1ca70*/  ISETP.GE.OR P6, PT, R8, R211, !P6 ;  /* 0x000000d30800720c */ /* 0x000fe400077c6670 */
[----:B------:R-:W-:Y:S02]  /*1ca80*/  FSEL R57, R57, -INF , !P2 ;  /* 0xff80000039397808 */ /* 0x000fe40005000000 */
[-C--:B------:R-:W-:Y:S02]  /*1ca90*/  ISETP.GE.AND P2, PT, R2, R205.reuse, PT ;  /* 0x000000cd0200720c */ /* 0x080fe40003f46270 */
[----:B------:R-:W-:Y:S02]  /*1caa0*/  ISETP.GE.OR P5, PT, R7, R212, !P5 ;  /* 0x000000d40700720c */ /* 0x000fe40006fa6670 */
[----:B------:R-:W-:Y:S02]  /*1cab0*/  FSEL R38, R38, -INF , !P3 ;  /* 0xff80000026267808 */ /* 0x000fe40005800000 */
[----:B------:R-:W-:Y:S02]  /*1cac0*/  FSEL R39, R39, -INF , !P6 ;  /* 0xff80000027277808 */ /* 0x000fe40007000000 */
[C---:B------:R-:W-:Y:S02]  /*1cad0*/  ISETP.GE.AND P6, PT, R4.reuse, R204, PT ;  /* 0x000000cc0400720c */ /* 0x040fe40003fc6270 */
[----:B------:R-:W-:Y:S02]  /*1cae0*/  ISETP.GE.AND P3, PT, R4, R205, PT ;  /* 0x000000cd0400720c */ /* 0x000fe40003f66270 */
[----:B------:R-:W-:Y:S02]  /*1caf0*/  ISETP.GE.OR P2, PT, R2, R210, !P2 ;  /* 0x000000d20200720c */ /* 0x000fe40005746670 */
[----:B------:R-:W-:Y:S02]  /*1cb00*/  FSEL R49, R49, -INF , !P5 ;  /* 0xff80000031317808 */ /* 0x000fe40006800000 */
[----:B------:R-:W-:Y:S02]  /*1cb10*/  ISETP.GE.AND P5, PT, R4, R207, PT ;  /* 0x000000cf0400720c */ /* 0x000fe40003fa6270 */
[----:B------:R-:W-:Y:S02]  /*1cb20*/  FSEL R50, R50, -INF , !P4 ;  /* 0xff80000032327808 */ /* 0x000fe40006000000 */
[----:B------:R-:W-:Y:S02]  /*1cb30*/  ISETP.GE.AND P4, PT, R4, R206, PT ;  /* 0x000000ce0400720c */ /* 0x000fe40003f86270 */
[----:B------:R-:W-:Y:S02]  /*1cb40*/  FSEL R36, R36, -INF , !P0 ;  /* 0xff80000024247808 */ /* 0x000fe40004000000 */
[----:B------:R-:W-:Y:S02]  /*1cb50*/  ISETP.GE.AND P0, PT, R2, R204, PT ;  /* 0x000000cc0200720c */ /* 0x000fe40003f06270 */
[C---:B------:R-:W-:Y:S02]  /*1cb60*/  ISETP.GE.OR P6, PT, R4.reuse, R209, !P6 ;  /* 0x000000d10400720c */ /* 0x040fe400077c6670 */
[----:B------:R-:W-:Y:S02]  /*1cb70*/  ISETP.GE.OR P3, PT, R4, R210, !P3 ;  /* 0x000000d20400720c */ /* 0x000fe40005f66670 */
[----:B------:R-:W-:Y:S02]  /*1cb80*/  FSEL R61, R61, -INF , !P2 ;  /* 0xff8000003d3d7808 */ /* 0x000fe40005000000 */
[C---:B------:R-:W-:Y:S02]  /*1cb90*/  ISETP.GE.AND P2, PT, R5.reuse, R207, PT ;  /* 0x000000cf0500720c */ /* 0x040fe40003f46270 */
[----:B------:R-:W-:Y:S02]  /*1cba0*/  FSEL R48, R48, -INF , !P1 ;  /* 0xff80000030307808 */ /* 0x000fe40004800000 */
[C---:B------:R-:W-:Y:S02]  /*1cbb0*/  ISETP.GE.AND P1, PT, R5.reuse, R206, PT ;  /* 0x000000ce0500720c */ /* 0x040fe40003f26270 */
[C---:B------:R-:W-:Y:S02]  /*1cbc0*/  ISETP.GE.OR P5, PT, R4.reuse, R212, !P5 ;  /* 0x000000d40400720c */ /* 0x040fe40006fa6670 */
[----:B------:R-:W-:Y:S02]  /*1cbd0*/  ISETP.GE.OR P4, PT, R4, R211, !P4 ;  /* 0x000000d30400720c */ /* 0x000fe40006786670 */
[----:B------:R-:W-:Y:S02]  /*1cbe0*/  FMNMX.FTZ R4, R110, R104, !PT ;  /* 0x000000686e047209 */ /* 0x000fe40007810000 */
[----:B------:R-:W-:Y:S02]  /*1cbf0*/  ISETP.GE.OR P0, PT, R2, R209, !P0 ;  /* 0x000000d10200720c */ /* 0x000fe40004706670 */
[C---:B------:R-:W-:Y:S02]  /*1cc00*/  ISETP.GE.OR P2, PT, R5.reuse, R212, !P2 ;  /* 0x000000d40500720c */ /* 0x040fe40005746670 */
[----:B------:R-:W-:Y:S02]  /*1cc10*/  ISETP.GE.OR P1, PT, R5, R211, !P1 ;  /* 0x000000d30500720c */ /* 0x000fe40004f26670 */
[----:B------:R-:W-:Y:S02]  /*1cc20*/  FMNMX.FTZ R4, R180, R4, !PT ;  /* 0x00000004b4047209 */ /* 0x000fe40007810000 */
[----:B------:R-:W-:Y:S02]  /*1cc30*/  FMNMX.FTZ R5, R12, R105, !PT ;  /* 0x000000690c057209 */ /* 0x000fe40007810000 */
[----:B------:R-:W-:Y:S02]  /*1cc40*/  FSEL R63, R63, -INF , !P0 ;  /* 0xff8000003f3f7808 */ /* 0x000fe40004000000 */
[----:B------:R-:W-:Y:S02]  /*1cc50*/  ISETP.GE.AND P0, PT, R6, R207, PT ;  /* 0x000000cf0600720c */ /* 0x000fe40003f06270 */
[----:B------:R-:W-:Y:S02]  /*1cc60*/  FSEL R60, R60, -INF , !P3 ;  /* 0xff8000003c3c7808 */ /* 0x000fe40005800000 */
[----:B------:R-:W-:Y:S02]  /*1cc70*/  ISETP.GE.AND P3, PT, R6, R206, PT ;  /* 0x000000ce0600720c */ /* 0x000fe40003f66270 */
[----:B------:R-:W-:Y:S02]  /*1cc80*/  FMNMX.FTZ R4, R185, R4, !PT ;  /* 0x00000004b9047209 */ /* 0x000fe40007810000 */
        /* <DEDUP_REMOVED lines=32> */
[----:B------:R-:W-:Y:S02]  /*1ce90*/  FSEL R52, R52, -INF , !P0 ;  /* 0xff80000034347808 */ /* 0x000fe40004000000 */
[----:B------:R-:W-:Y:S02]  /*1cea0*/  FMNMX.FTZ R4, R56, R4, !PT ;  /* 0x0000000438047209 */ /* 0x000fe40007810000 */
[----:B------:R-:W-:Y:S02]  /*1ceb0*/  FMNMX.FTZ R5, R38, R5, !PT ;  /* 0x0000000526057209 */ /* 0x000fe40007810000 */
[----:B------:R-:W-:Y:S02]  /*1cec0*/  FMNMX.FTZ R6, R49, R6, !PT ;  /* 0x0000000631067209 */ /* 0x000fe40007810000 */
[----:B------:R-:W-:Y:S02]  /*1ced0*/  FSEL R51, R51, -INF , !P6 ;  /* 0xff80000033337808 */ /* 0x000fe40007000000 */
[----:B------:R-:W-:Y:S02]  /*1cee0*/  ISETP.GE.AND P6, PT, R2, R207, PT ;  /* 0x000000cf0200720c */ /* 0x000fe40003fc6270 */
[----:B------:R-:W-:Y:S02]  /*1cef0*/  FMNMX.FTZ R4, R57, R4, !PT ;  /* 0x0000000439047209 */ /* 0x000fe40007810000 */
        /* <DEDUP_REMOVED lines=9> */
[----:B------:R-:W-:Y:S02]  /*1cf90*/  FSEL R54, R54, -INF , !P3 ;  /* 0xff80000036367808 */ /* 0x000fe40005800000 */
[----:B------:R-:W-:Y:S02]  /*1cfa0*/  FSEL R65, R65, -INF , !P6 ;  /* 0xff80000041417808 */ /* 0x000fe40007000000 */
[----:B------:R-:W-:Y:S02]  /*1cfb0*/  FMNMX.FTZ R4, R51, R4, !PT ;  /* 0x0000000433047209 */ /* 0x000fe40007810000 */
[----:B------:R-:W-:Y:S02]  /*1cfc0*/  FMNMX.FTZ R6, R64, R6, !PT ;  /* 0x0000000640067209 */ /* 0x000fe40007810000 */
[----:B------:R-:W-:Y:S02]  /*1cfd0*/  FMNMX.FTZ R103, R111, R103, !PT ;  /* 0x000000676f677209 */ /* 0x000fe40007810000 */
[----:B------:R-:W-:Y:S02]  /*1cfe0*/  FMNMX.FTZ R5, R54, R4, !PT ;  /* 0x0000000436057209 */ /* 0x000fe40007810000 */
[----:B------:R-:W-:Y:S02]  /*1cff0*/  FMNMX.FTZ R4, R65, R6, !PT ;  /* 0x0000000641047209 */ /* 0x000fe40007810000 */
[----:B------:R-:W-:Y:S02]  /*1d000*/  ISETP.GE.AND P0, PT, R2, R206, PT ;  /* 0x000000ce0200720c */ /* 0x000fe40003f06270 */
[----:B------:R-:W-:Y:S01]  /*1d010*/  FSEL R55, R55, -INF , !P1 ;  /* 0xff80000037377808 */ /* 0x000fe20004800000 */
[----:B------:R-:W1:Y:S01]  /*1d020*/  SHFL.BFLY PT, R7, R4, 0x2, 0x1f ;  /* 0x0c401f0004077f89 */ /* 0x000e6200000e0000 */
[----:B------:R-:W-:Y:S02]  /*1d030*/  FMNMX.FTZ R103, R176, R103, !PT ;  /* 0x00000067b0677209 */ /* 0x000fe40007810000 */
[----:B------:R-:W-:Y:S02]  /*1d040*/  FMNMX.FTZ R100, R61, R100, !PT ;  /* 0x000000643d647209 */ /* 0x000fe40007810000 */
[----:B------:R-:W-:Y:S02]  /*1d050*/  ISETP.GE.OR P0, PT, R2, R211, !P0 ;  /* 0x000000d30200720c */ /* 0x000fe40004706670 */
[----:B------:R-:W-:Y:S01]  /*1d060*/  FSEL R66, R66, -INF , !P4 ;  /* 0xff80000042427808 */ /* 0x000fe20006000000 */
[----:B------:R-:W3:Y:S01]  /*1d070*/  SHFL.BFLY PT, R8, R100, 0x2, 0x1f ;  /* 0x0c401f0064087f89 */ /* 0x000ee200000e0000 */
[----:B------:R-:W-:Y:S02]  /*1d080*/  FMNMX.FTZ R2, R55, R5, !PT ;  /* 0x0000000537027209 */ /* 0x000fe40007810000 */
[----:B------:R-:W-:Y:S02]  /*1d090*/  FMNMX.FTZ R103, R178, R103, !PT ;  /* 0x00000067b2677209 */ /* 0x000fe40007810000 */
[----:B------:R-:W-:Y:S02]  /*1d0a0*/  FSEL R67, R67, -INF , !P0 ;  /* 0xff80000043437808 */ /* 0x000fe40004000000 */
[----:B------:R-:W-:Y:S02]  /*1d0b0*/  FMNMX.FTZ R2, R66, R2, !PT ;  /* 0x0000000242027209 */ /* 0x000fe40007810000 */
[----:B------:R-:W-:Y:S02]  /*1d0c0*/  FMNMX.FTZ R103, R26, R103, !PT ;  /* 0x000000671a677209 */ /* 0x000fe40007810000 */
[----:B------:R-:W-:Y:S02]  /*1d0d0*/  FMNMX.FTZ R2, R67, R2, !PT ;  /* 0x0000000243027209 */ /* 0x000fe40007810000 */
[----:B------:R-:W-:Y:S02]  /*1d0e0*/  FMNMX.FTZ R103, R27, R103, !PT ;  /* 0x000000671b677209 */ /* 0x000fe40007810000 */
[----:B-1----:R-:W-:Y:S01]  /*1d0f0*/  FMNMX.FTZ R4, R4, R7, !PT ;  /* 0x0000000704047209 */ /* 0x002fe20007810000 */
[----:B------:R-:W1:Y:S01]  /*1d100*/  SHFL.BFLY PT, R5, R2, 0x2, 0x1f ;  /* 0x0c401f0002057f89 */ /* 0x000e6200000e0000 */
[----:B------:R-:W-:Y:S04]  /*1d110*/  FMNMX.FTZ R103, R30, R103, !PT ;  /* 0x000000671e677209 */ /* 0x000fe80007810000 */
[----:B------:R-:W-:Y:S02]  /*1d120*/  FMNMX.FTZ R103, R31, R103, !PT ;  /* 0x000000671f677209 */ /* 0x000fe40007810000 */
[----:B---3--:R-:W-:Y:S01]  /*1d130*/  FMNMX.FTZ R100, R100, R8, !PT ;  /* 0x0000000864647209 */ /* 0x008fe20007810000 */
[----:B------:R-:W3:Y:S01]  /*1d140*/  SHFL.BFLY PT, R102, R4, 0x1, 0x1f ;  /* 0x0c201f0004667f89 */ /* 0x000ee200000e0000 */
[----:B------:R-:W-:Y:S04]  /*1d150*/  FMNMX.FTZ R103, R42, R103, !PT ;  /* 0x000000672a677209 */ /* 0x000fe80007810000 */
[----:B------:R-:W-:Y:S03]  /*1d160*/  FMNMX.FTZ R103, R43, R103, !PT ;  /* 0x000000672b677209 */ /* 0x000fe60007810000 */
[----:B------:R-:W4:Y:S01]  /*1d170*/  SHFL.BFLY PT, R8, R100, 0x1, 0x1f ;  /* 0x0c201f0064087f89 */ /* 0x000f2200000e0000 */
[----:B------:R-:W-:Y:S04]  /*1d180*/  FMNMX.FTZ R103, R46, R103, !PT ;  /* 0x000000672e677209 */ /* 0x000fe80007810000 */
[----:B------:R-:W-:Y:S02]  /*1d190*/  FMNMX.FTZ R103, R47, R103, !PT ;  /* 0x000000672f677209 */ /* 0x000fe40007810000 */
[----:B-1----:R-:W-:Y:S02]  /*1d1a0*/  FMNMX.FTZ R2, R2, R5, !PT ;  /* 0x0000000502027209 */ /* 0x002fe40007810000 */
[----:B------:R-:W-:Y:S03]  /*1d1b0*/  FMNMX.FTZ R103, R58, R103, !PT ;  /* 0x000000673a677209 */ /* 0x000fe60007810000 */
[----:B------:R-:W1:Y:S01]  /*1d1c0*/  SHFL.BFLY PT, R101, R2, 0x1, 0x1f ;  /* 0x0c201f0002657f89 */ /* 0x000e6200000e0000 */
[----:B------:R-:W-:Y:S02]  /*1d1d0*/  FMNMX.FTZ R103, R59, R103, !PT ;  /* 0x000000673b677209 */ /* 0x000fe40007810000 */
[----:B---3--:R-:W-:Y:S02]  /*1d1e0*/  FMNMX.FTZ R102, R4, R102, !PT ;  /* 0x0000006604667209 */ /* 0x008fe40007810000 */
[----:B------:R-:W-:Y:S02]  /*1d1f0*/  FMNMX.FTZ R103, R62, R103, !PT ;  /* 0x000000673e677209 */ /* 0x000fe40007810000 */
[----:B------:R-:W-:Y:S02]  /*1d200*/  FSETP.NEU.FTZ.AND P3, PT, R102, -INF , PT ;  /* 0xff8000006600780b */ /* 0x000fe40003f7d000 */
[----:B------:R-:W-:Y:S02]  /*1d210*/  FMNMX.FTZ R103, R63, R103, !PT ;  /* 0x000000673f677209 */ /* 0x000fe40007810000 */
[----:B----4-:R-:W-:Y:S01]  /*1d220*/  FMNMX.FTZ R100, R100, R8, !PT ;  /* 0x0000000864647209 */ /* 0x010fe20007810000 */
[----:B--2---:R-:W-:Y:S02]  /*1d230*/  FMUL.FTZ R8, R0, R102 ;  /* 0x0000006600087220 */ /* 0x004fe40000410000 */
[----:B------:R-:W2:Y:S01]  /*1d240*/  SHFL.BFLY PT, R9, R103, 0x2, 0x1f ;  /* 0x0c401f0067097f89 */ /* 0x000ea200000e0000 */
[----:B------:R-:W-:Y:S01]  /*1d250*/  FSETP.NEU.FTZ.AND P1, PT, R100, -INF , PT ;  /* 0xff8000006400780b */ /* 0x000fe20003f3d000 */
[----:B------:R-:W-:Y:S01]  /*1d260*/  FMUL.FTZ R10, R0, R100 ;  /* 0x00000064000a7220 */ /* 0x000fe20000410000 */
[----:B------:R-:W-:Y:S04]  /*1d270*/  FSEL R8, R8, RZ, P3 ;  /* 0x000000ff08087208 */ /* 0x000fe80001800000 */
[----:B------:R-:W-:Y:S01]  /*1d280*/  FSEL R10, R10, RZ, P1 ;  /* 0x000000ff0a0a7208 */ /* 0x000fe20000800000 */
[-CC-:B------:R-:W-:Y:S01]  /*1d290*/  FFMA.FTZ R191, R65, R0.reuse, -R8.reuse ;  /* 0x0000000041bf7223 */ /* 0x180fe20000010808 */
[----:B-1----:R-:W-:Y:S01]  /*1d2a0*/  FMNMX.FTZ R101, R2, R101, !PT ;  /* 0x0000006502657209 */ /* 0x002fe20007810000 */
[-C--:B------:R-:W-:Y:S02]  /*1d2b0*/  FFMA.FTZ R2, R12, R0.reuse, -R8 ;  /* 0x000000000c027223 */ /* 0x080fe40000010808 */
[----:B------:R-:W3:Y:S01]  /*1d2c0*/  LDL.LU R12, [R1+0x28] ;  /* 0x00002800010c7983 */ /* 0x000ee20000300800 */
[----:B------:R-:W-:Y:S01]  /*1d2d0*/  FSETP.NEU.FTZ.AND P2, PT, R101, -INF , PT ;  /* 0xff8000006500780b */ /* 0x000fe20003f5d000 */
[----:B------:R1:W-:Y:S01]  /*1d2e0*/  MUFU.EX2 R181, R2 ;  /* 0x0000000200b57308 */ /* 0x0003e20000000800 */
[-C--:B------:R-:W-:Y:S02]  /*1d2f0*/  FFMA.FTZ R4, R110, R0.reuse, -R10 ;  /* 0x000000006e047223 */ /* 0x080fe4000001080a */
[-CC-:B------:R-:W-:Y:S02]  /*1d300*/  FFMA.FTZ R221, R32, R0.reuse, -R8.reuse ;  /* 0x0000000020dd7223 */ /* 0x180fe40000010808 */
[-CC-:B------:R-:W-:Y:S02]  /*1d310*/  FFMA.FTZ R225, R33, R0.reuse, -R8.reuse ;  /* 0x0000000021e17223 */ /* 0x180fe40000010808 */
[-CC-:B------:R-:W-:Y:S01]  /*1d320*/  FFMA.FTZ R231, R36, R0.reuse, -R8.reuse ;  /* 0x0000000024e77223 */ /* 0x180fe20000010808 */
[----:B--2---:R-:W-:Y:S01]  /*1d330*/  FMNMX.FTZ R103, R103, R9, !PT ;  /* 0x0000000967677209 */ /* 0x004fe20007810000 */
[----:B------:R-:W-:Y:S01]  /*1d340*/  FMUL.FTZ R9, R0, R101 ;  /* 0x0000006500097220 */ /* 0x000fe20000410000 */
[----:B------:R2:W-:Y:S01]  /*1d350*/  MUFU.EX2 R213, R4 ;  /* 0x0000000400d57308 */ /* 0x0005e20000000800 */
[-CC-:B------:R-:W-:Y:S02]  /*1d360*/  FFMA.FTZ R233, R37, R0.reuse, -R8.reuse ;  /* 0x0000000025e97223 */ /* 0x180fe40000010808 */
[----:B------:R-:W4:Y:S01]  /*1d370*/  SHFL.BFLY PT, R6, R103, 0x1, 0x1f ;  /* 0x0c201f0067067f89 */ /* 0x000f2200000e0000 */
[----:B------:R-:W-:Y:S01]  /*1d380*/  FSEL R9, R9, RZ, P2 ;  /* 0x000000ff09097208 */ /* 0x000fe20001000000 */
[-CC-:B------:R-:W-:Y:S02]  /*1d390*/  FFMA.FTZ R240, R48, R0.reuse, -R8.reuse ;  /* 0x0000000030f07223 */ /* 0x180fe40000010808 */
[-CC-:B------:R-:W-:Y:S02]  /*1d3a0*/  FFMA.FTZ R243, R49, R0.reuse, -R8.reuse ;  /* 0x0000000031f37223 */ /* 0x180fe40000010808 */
[-CC-:B------:R-:W-:Y:S02]  /*1d3b0*/  FFMA.FTZ R227, R38, R0.reuse, -R9.reuse ;  /* 0x0000000026e37223 */ /* 0x180fe40000010809 */
[-CC-:B------:R-:W-:Y:S02]  /*1d3c0*/  FFMA.FTZ R189, R66, R0.reuse, -R9.reuse ;  /* 0x0000000042bd7223 */ /* 0x180fe40000010809 */
[-CC-:B-1----:R-:W-:Y:S02]  /*1d3d0*/  FFMA.FTZ R2, R13, R0.reuse, -R9.reuse ;  /* 0x000000000d027223 */ /* 0x182fe40000010809 */
[----:B------:R-:W3:Y:S01]  /*1d3e0*/  LDL.LU R13, [R1+0x2c] ;  /* 0x00002c00010d7983 */ /* 0x000ee20000300800 */
[-CC-:B------:R-:W-:Y:S01]  /*1d3f0*/  FFMA.FTZ R247, R52, R0.reuse, -R8.reuse ;  /* 0x0000000034f77223 */ /* 0x180fe20000010808 */
[----:B------:R1:W-:Y:S01]  /*1d400*/  MUFU.EX2 R187, R2 ;  /* 0x0000000200bb7308 */ /* 0x0003e20000000800 */
[-CC-:B------:R-:W-:Y:S02]  /*1d410*/  FFMA.FTZ R250, R53, R0.reuse, -R8.reuse ;  /* 0x0000000035fa7223 */ /* 0x180fe40000010808 */
[-CC-:B------:R-:W-:Y:S02]  /*1d420*/  FFMA.FTZ R22, R22, R0.reuse, -R9.reuse ;  /* 0x0000000016167223 */ /* 0x180fe40000010809 */
[-CC-:B------:R-:W-:Y:S02]  /*1d430*/  FFMA.FTZ R220, R34, R0.reuse, -R9.reuse ;  /* 0x0000000022dc7223 */ /* 0x180fe40000010809 */
[-C--:B--2---:R-:W-:Y:S02]  /*1d440*/  FFMA.FTZ R4, R16, R0.reuse, -R8 ;  /* 0x0000000010047223 */ /* 0x084fe40000010808 */
[--C-:B------:R-:W-:Y:S01]  /*1d450*/  FFMA.FTZ R223, R35, R0, -R9.reuse ;  /* 0x0000000023df7223 */ /* 0x100fe20000010809 */
[----:B----4-:R-:W-:Y:S01]  /*1d460*/  FMNMX.FTZ R103, R103, R6, !PT ;  /* 0x0000000667677209 */ /* 0x010fe20007810000 */
[-CC-:B------:R-:W-:Y:S01]  /*1d470*/  FFMA.FTZ R229, R39, R0.reuse, -R9.reuse ;  /* 0x0000000027e57223 */ /* 0x180fe20000010809 */
[----:B------:R2:W-:Y:S01]  /*1d480*/  MUFU.EX2 R203, R4 ;  /* 0x0000000400cb7308 */ /* 0x0005e20000000800 */
[-CC-:B------:R-:W-:Y:S01]  /*1d490*/  FFMA.FTZ R239, R50, R0.reuse, -R9.reuse ;  /* 0x0000000032ef7223 */ /* 0x180fe20000010809 */
[----:B------:R-:W-:Y:S01]  /*1d4a0*/  FSETP.NEU.FTZ.AND P0, PT, R103, -INF , PT ;  /* 0xff8000006700780b */ /* 0x000fe20003f1d000 */
[----:B------:R-:W-:Y:S02]  /*1d4b0*/  FMUL.FTZ R7, R0, R103 ;  /* 0x0000006700077220 */ /* 0x000fe40000410000 */
[-CC-:B------:R-:W-:Y:S02]  /*1d4c0*/  FFMA.FTZ R241, R51, R0.reuse, -R9.reuse ;  /* 0x0000000033f17223 */ /* 0x180fe40000010809 */
[-CC-:B------:R-:W-:Y:S01]  /*1d4d0*/  FFMA.FTZ R245, R54, R0.reuse, -R9.reuse ;  /* 0x0000000036f57223 */ /* 0x180fe20000010809 */
[----:B------:R-:W-:Y:S01]  /*1d4e0*/  FSEL R7, R7, RZ, P0 ;  /* 0x000000ff07077208 */ /* 0x000fe20000000000 */
[-C--:B------:R-:W-:Y:S02]  /*1d4f0*/  FFMA.FTZ R248, R55, R0.reuse, -R9 ;  /* 0x0000000037f87223 */ /* 0x080fe40000010809 */
[-C--:B------:R-:W-:Y:S02]  /*1d500*/  FFMA.FTZ R214, R25, R0.reuse, -R10 ;  /* 0x0000000019d67223 */ /* 0x080fe4000001080a */
[-CC-:B-1----:R-:W-:Y:S02]  /*1d510*/  FFMA.FTZ R2, R111, R0.reuse, -R7.reuse ;  /* 0x000000006f027223 */ /* 0x182fe40000010807 */
[-CC-:B------:R-:W-:Y:S02]  /*1d520*/  FFMA.FTZ R5, R107, R0.reuse, -R7.reuse ;  /* 0x000000006b057223 */ /* 0x180fe40000010807 */
[----:B------:R1:W-:Y:S01]  /*1d530*/  MUFU.EX2 R111, R2 ;  /* 0x00000002006f7308 */ /* 0x0003e20000000800 */
[-CC-:B------:R-:W-:Y:S02]  /*1d540*/  FFMA.FTZ R11, R26, R0.reuse, -R7.reuse ;  /* 0x000000001a0b7223 */ /* 0x180fe40000010807 */
[-CC-:B------:R-:W-:Y:S02]  /*1d550*/  FFMA.FTZ R224, R30, R0.reuse, -R7.reuse ;  /* 0x000000001ee07223 */ /* 0x180fe40000010807 */
[-CC-:B------:R-:W-:Y:S02]  /*1d560*/  FFMA.FTZ R226, R31, R0.reuse, -R7.reuse ;  /* 0x000000001fe27223 */ /* 0x180fe40000010807 */
[-CC-:B--2---:R-:W-:Y:S02]  /*1d570*/  FFMA.FTZ R4, R17, R0.reuse, -R8.reuse ;  /* 0x0000000011047223 */ /* 0x184fe40000010808 */
[-CC-:B------:R-:W-:Y:S01]  /*1d580*/  FFMA.FTZ R232, R42, R0.reuse, -R7.reuse ;  /* 0x000000002ae87223 */ /* 0x180fe20000010807 */
[----:B------:R2:W-:Y:S01]  /*1d590*/  MUFU.EX2 R208, R5 ;  /* 0x0000000500d07308 */ /* 0x0005e20000000800 */
[-CC-:B------:R-:W-:Y:S02]  /*1d5a0*/  FFMA.FTZ R235, R43, R0.reuse, -R7.reuse ;  /* 0x000000002beb7223 */ /* 0x180fe40000010807 */
[-CC-:B------:R-:W-:Y:S02]  /*1d5b0*/  FFMA.FTZ R236, R46, R0.reuse, -R7.reuse ;  /* 0x000000002eec7223 */ /* 0x180fe40000010807 */
[-CC-:B------:R-:W-:Y:S02]  /*1d5c0*/  FFMA.FTZ R238, R47, R0.reuse, -R7.reuse ;  /* 0x000000002fee7223 */ /* 0x180fe40000010807 */
[-CC-:B------:R-:W-:Y:S02]  /*1d5d0*/  FFMA.FTZ R249, R58, R0.reuse, -R7.reuse ;  /* 0x000000003af97223 */ /* 0x180fe40000010807 */
[-CC-:B------:R-:W-:Y:S01]  /*1d5e0*/  FFMA.FTZ R251, R59, R0.reuse, -R7.reuse ;  /* 0x000000003bfb7223 */ /* 0x180fe20000010807 */
[----:B------:R4:W-:Y:S01]  /*1d5f0*/  MUFU.EX2 R199, R4 ;  /* 0x0000000400c77308 */ /* 0x0009e20000000800 */
[-C--:B------:R-:W-:Y:S02]  /*1d600*/  FFMA.FTZ R110, R62, R0.reuse, -R7 ;  /* 0x000000003e6e7223 */ /* 0x080fe40000010807 */
[-C--:B------:R-:W-:Y:S02]  /*1d610*/  FFMA.FTZ R107, R64, R0.reuse, -R8 ;  /* 0x00000000406b7223 */ /* 0x080fe40000010808 */
[-CC-:B-1----:R-:W-:Y:S02]  /*1d620*/  FFMA.FTZ R2, R15, R0.reuse, -R9.reuse ;  /* 0x000000000f027223 */ /* 0x182fe40000010809 */
[-CC-:B------:R-:W-:Y:S02]  /*1d630*/  FFMA.FTZ R215, R28, R0.reuse, -R10.reuse ;  /* 0x000000001cd77223 */ /* 0x180fe4000001080a */
[-CC-:B------:R-:W-:Y:S01]  /*1d640*/  FFMA.FTZ R222, R29, R0.reuse, -R10.reuse ;  /* 0x000000001dde7223 */ /* 0x180fe2000001080a */
[----:B------:R1:W-:Y:S01]  /*1d650*/  MUFU.EX2 R179, R2 ;  /* 0x0000000200b37308 */ /* 0x0003e20000000800 */
[-CC-:B------:R-:W-:Y:S02]  /*1d660*/  FFMA.FTZ R228, R40, R0.reuse, -R10.reuse ;  /* 0x0000000028e47223 */ /* 0x180fe4000001080a */
[-C--:B------:R-:W-:Y:S02]  /*1d670*/  FFMA.FTZ R230, R41, R0.reuse, -R10 ;  /* 0x0000000029e67223 */ /* 0x080fe4000001080a */
[-C--:B--2---:R-:W-:Y:S02]  /*1d680*/  FFMA.FTZ R5, R14, R0.reuse, -R8 ;  /* 0x000000000e057223 */ /* 0x084fe40000010808 */
[-CC-:B------:R-:W-:Y:S02]  /*1d690*/  FFMA.FTZ R237, R44, R0.reuse, -R10.reuse ;  /* 0x000000002ced7223 */ /* 0x180fe4000001080a */
[-CC-:B------:R-:W-:Y:S01]  /*1d6a0*/  FFMA.FTZ R242, R45, R0.reuse, -R10.reuse ;  /* 0x000000002df27223 */ /* 0x180fe2000001080a */
[----:B------:R-:W-:Y:S01]  /*1d6b0*/  MUFU.EX2 R177, R5 ;  /* 0x0000000500b17308 */ /* 0x000fe20000000800 */
[-CC-:B------:R-:W-:Y:S02]  /*1d6c0*/  FFMA.FTZ R244, R56, R0.reuse, -R10.reuse ;  /* 0x0000000038f47223 */ /* 0x180fe4000001080a */
[-CC-:B------:R-:W-:Y:S02]  /*1d6d0*/  FFMA.FTZ R246, R57, R0.reuse, -R10.reuse ;  /* 0x0000000039f67223 */ /* 0x180fe4000001080a */
[-C--:B----4-:R-:W-:Y:S02]  /*1d6e0*/  FFMA.FTZ R4, R19, R0.reuse, -R9 ;  /* 0x0000000013047223 */ /* 0x090fe40000010809 */
[-CC-:B------:R-:W-:Y:S02]  /*1d6f0*/  FFMA.FTZ R19, R60, R0.reuse, -R10.reuse ;  /* 0x000000003c137223 */ /* 0x180fe4000001080a */
[-C--:B------:R-:W-:Y:S01]  /*1d700*/  FFMA.FTZ R38, R61, R0.reuse, -R10 ;  /* 0x000000003d267223 */ /* 0x080fe2000001080a */
[----:B------:R2:W-:Y:S01]  /*1d710*/  MUFU.EX2 R184, R4 ;  /* 0x0000000400b87308 */ /* 0x0005e20000000800 */
[----:B------:R-:W-:Y:S02]  /*1d720*/  IMAD.MOV.U32 R39, RZ, RZ, R110 ;  /* 0x000000ffff277224 */ /* 0x000fe400078e006e */
[-CC-:B-1----:R-:W-:Y:S07]  /*1d730*/  FFMA.FTZ R2, R176, R0.reuse, -R7.reuse ;  /* 0x00000000b0027223 */ /* 0x182fee0000010807 */
[----:B------:R1:W-:Y:S01]  /*1d740*/  MUFU.EX2 R200, R2 ;  /* 0x0000000200c87308 */ /* 0x0003e20000000800 */
[-CC-:B--2---:R-:W-:Y:S09]  /*1d750*/  FFMA.FTZ R4, R185, R0.reuse, -R10.reuse ;  /* 0x00000000b9047223 */ /* 0x184ff2000001080a */
[----:B------:R2:W-:Y:S01]  /*1d760*/  MUFU.EX2 R185, R11 ;  /* 0x0000000b00b97308 */ /* 0x0005e20000000800 */
[-C--:B-1----:R-:W-:Y:S09]  /*1d770*/  FFMA.FTZ R2, R180, R0.reuse, -R10 ;  /* 0x00000000b4027223 */ /* 0x082ff2000001080a */
[----:B------:R1:W-:Y:S10]  /*1d780*/  MUFU.EX2 R201, R4 ;  /* 0x0000000400c97308 */ /* 0x0003f40000000800 */
[----:B------:R4:W-:Y:S01]  /*1d790*/  MUFU.EX2 R183, R2 ;  /* 0x0000000200b77308 */ /* 0x0009e20000000800 */
[-C--:B--2---:R-:W-:Y:S02]  /*1d7a0*/  FFMA.FTZ R11, R20, R0.reuse, -R8 ;  /* 0x00000000140b7223 */ /* 0x084fe40000010808 */
[-C--:B-1----:R-:W-:Y:S07]  /*1d7b0*/  FFMA.FTZ R4, R186, R0.reuse, -R10 ;  /* 0x00000000ba047223 */ /* 0x082fee000001080a */
[----:B------:R-:W-:Y:S01]  /*1d7c0*/  MUFU.EX2 R186, R4 ;  /* 0x0000000400ba7308 */ /* 0x000fe20000000800 */
[-C--:B----4-:R-:W-:Y:S09]  /*1d7d0*/  FFMA.FTZ R2, R178, R0.reuse, -R7 ;  /* 0x00000000b2027223 */ /* 0x090ff20000010807 */
[----:B------:R1:W-:Y:S10]  /*1d7e0*/  MUFU.EX2 R182, R2 ;  /* 0x0000000200b67308 */ /* 0x0003f40000000800 */
[----:B------:R-:W-:Y:S01]  /*1d7f0*/  MUFU.EX2 R178, R11 ;  /* 0x0000000b00b27308 */ /* 0x000fe20000000800 */
[-C--:B-1----:R-:W-:Y:S02]  /*1d800*/  FFMA.FTZ R2, R18, R0.reuse, -R9 ;  /* 0x0000000012027223 */ /* 0x082fe40000010809 */
[-C--:B------:R-:W-:Y:S07]  /*1d810*/  FFMA.FTZ R18, R63, R0.reuse, -R7 ;  /* 0x000000003f127223 */ /* 0x080fee0000010807 */
[----:B------:R1:W-:Y:S02]  /*1d820*/  MUFU.EX2 R202, R2 ;  /* 0x0000000200ca7308 */ /* 0x0003e40000000800 */
[----:B-1----:R-:W-:Y:S05]  /*1d830*/  FSEL R2, R103, RZ, P0 ;  /* 0x000000ff67027208 */ /* 0x002fea0000000000 */
[----:B------:R-:W-:Y:S01]  /*1d840*/  FADD.FTZ R3, -R2, R3 ;  /* 0x0000000302037221 */ /* 0x000fe20000010100 */
[----:B------:R-:W-:Y:S05]  /*1d850*/  FSEL R2, R100, RZ, P1 ;  /* 0x000000ff64027208 */ /* 0x000fea0000800000 */
[----:B------:R-:W-:Y:S01]  /*1d860*/  FADD.FTZ R5, -R2, R104 ;  /* 0x0000006802057221 */ /* 0x000fe20000010100 */
[----:B------:R-:W-:Y:S01]  /*1d870*/  FSEL R2, R102, RZ, P3 ;  /* 0x000000ff66027208 */ /* 0x000fe20001800000 */
[----:B------:R-:W-:Y:S04]  /*1d880*/  FFMA.FTZ R104, R24, R0, -R10 ;  /* 0x0000000018687223 */ /* 0x000fe8000001080a */
[----:B------:R-:W-:Y:S01]  /*1d890*/  FADD.FTZ R6, -R2, R105 ;  /* 0x0000006902067221 */ /* 0x000fe20000010100 */
[----:B------:R-:W-:Y:S03]  /*1d8a0*/  FSEL R2, R101, RZ, P2 ;  /* 0x000000ff65027208 */ /* 0x000fe60001000000 */
[----:B------:R-:W-:Y:S02]  /*1d8b0*/  FMUL.FTZ R6, R0, R6 ;  /* 0x0000000600067220 */ /* 0x000fe40000410000 */
[----:B------:R-:W-:Y:S02]  /*1d8c0*/  FADD.FTZ R4, -R2, R106 ;  /* 0x0000006a02047221 */ /* 0x000fe40000010100 */
[-C--:B------:R-:W-:Y:S02]  /*1d8d0*/  FFMA.FTZ R2, R27, R0.reuse, -R7 ;  /* 0x000000001b027223 */ /* 0x080fe40000010807 */
[-C--:B------:R-:W-:Y:S02]  /*1d8e0*/  FFMA.FTZ R7, R21, R0.reuse, -R8 ;  /* 0x0000000015077223 */ /* 0x080fe40000010808 */
[----:B------:R1:W-:Y:S01]  /*1d8f0*/  MUFU.EX2 R180, R2 ;  /* 0x0000000200b47308 */ /* 0x0003e20000000800 */
[-CC-:B------:R-:W-:Y:S02]  /*1d900*/  FFMA.FTZ R106, R23, R0.reuse, -R9.reuse ;  /* 0x00000000176a7223 */ /* 0x180fe40000010809 */
[----:B------:R-:W-:Y:S02]  /*1d910*/  FFMA.FTZ R23, R67, R0, -R9 ;  /* 0x0000000043177223 */ /* 0x000fe40000010809 */
[C---:B------:R-:W-:Y:S02]  /*1d920*/  FMUL.FTZ R4, R0.reuse, R4 ;  /* 0x0000000400047220 */ /* 0x040fe40000410000 */
[----:B------:R-:W-:Y:S03]  /*1d930*/  IMAD.MOV.U32 R67, RZ, RZ, R39 ;  /* 0x000000ffff437224 */ /* 0x000fe600078e0027 */
[----:B------:R2:W-:Y:S01]  /*1d940*/  MUFU.EX2 R176, R7 ;  /* 0x0000000700b07308 */ /* 0x0005e20000000800 */
[C---:B-1----:R-:W-:Y:S02]  /*1d950*/  FMUL.FTZ R2, R0.reuse, R3 ;  /* 0x0000000300027220 */ /* 0x042fe40000410000 */
[----:B------:R-:W-:Y:S07]  /*1d960*/  FMUL.FTZ R3, R0, R5 ;  /* 0x0000000500037220 */ /* 0x000fee0000410000 */
[----:B------:R-:W1:Y:S01]  /*1d970*/  MUFU.EX2 R0, R6 ;  /* 0x0000000600007308 */ /* 0x000e620000000800 */
[----:B------:R-:W4:Y:S04]  /*1d980*/  LDL.LU R5, [R1+0x15c] ;  /* 0x00015c0001057983 */ /* 0x000f280000300800 */
[----:B--2---:R-:W2:Y:S05]  /*1d990*/  LDL R7, [R1+0x1d4] ;  /* 0x0001d40001077983 */ /* 0x004eaa0000100800 */
[----:B------:R-:W3:Y:S10]  /*1d9a0*/  MUFU.EX2 R2, R2 ;  /* 0x0000000200027308 */ /* 0x000ef40000000800 */
[----:B------:R-:W3:Y:S01]  /*1d9b0*/  MUFU.EX2 R3, R3 ;  /* 0x0000000300037308 */ /* 0x000ee20000000800 */
[C---:B-1----:R-:W-:Y:S02]  /*1d9c0*/  FMUL.FTZ R49, R0.reuse, R153 ;  /* 0x0000009900317220 */ /* 0x042fe40000410000 */
[C---:B------:R-:W-:Y:S02]  /*1d9d0*/  FMUL.FTZ R36, R0.reuse, R156 ;  /* 0x0000009c00247220 */ /* 0x040fe40000410000 */
[C---:B------:R-:W-:Y:S02]  /*1d9e0*/  FMUL.FTZ R53, R0.reuse, R149 ;  /* 0x0000009500357220 */ /* 0x040fe40000410000 */
[C---:B------:R-:W-:Y:S02]  /*1d9f0*/  FMUL.FTZ R16, R0.reuse, R168 ;  /* 0x000000a800107220 */ /* 0x040fe40000410000 */
[----:B------:R-:W-:Y:S02]  /*1da00*/  FMUL.FTZ R17, R0, R169 ;  /* 0x000000a900117220 */ /* 0x000fe40000410000 */
[C---:B---3--:R-:W-:Y:S02]  /*1da10*/  FMUL.FTZ R63, R2.reuse, R115 ;  /* 0x00000073023f7220 */ /* 0x048fe40000410000 */
[----:B------:R-:W3:Y:S01]  /*1da20*/  LDL R115, [R1+0x174] ;  /* 0x0001740001737983 */ /* 0x000ee20000100800 */
[C---:B------:R-:W-:Y:S02]  /*1da30*/  FMUL.FTZ R10, R2.reuse, R142 ;  /* 0x0000008e020a7220 */ /* 0x040fe40000410000 */
[C---:B------:R-:W-:Y:S01]  /*1da40*/  FMUL.FTZ R11, R2.reuse, R143 ;  /* 0x0000008f020b7220 */ /* 0x040fe20000410000 */
[----:B------:R-:W3:Y:S01]  /*1da50*/  LDL.LU R6, [R1+0x170] ;  /* 0x0001700001067983 */ /* 0x000ee20000300800 */
[C---:B------:R-:W-:Y:S02]  /*1da60*/  FMUL.FTZ R14, R2.reuse, R138 ;  /* 0x0000008a020e7220 */ /* 0x040fe40000410000 */
[C---:B------:R-:W-:Y:S01]  /*1da70*/  FMUL.FTZ R15, R2.reuse, R139 ;  /* 0x0000008b020f7220 */ /* 0x040fe20000410000 */
[----:B------:R-:W3:Y:S01]  /*1da80*/  LDL R153, [R1+0x19c] ;  /* 0x00019c0001997983 */ /* 0x000ee20000100800 */
[C---:B------:R-:W-:Y:S02]  /*1da90*/  FMUL.FTZ R26, R2.reuse, R134 ;  /* 0x00000086021a7220 */ /* 0x040fe40000410000 */
[C---:B------:R-:W-:Y:S01]  /*1daa0*/  FMUL.FTZ R27, R2.reuse, R135 ;  /* 0x00000087021b7220 */ /* 0x040fe20000410000 */
[----:B------:R-:W3:Y:S01]  /*1dab0*/  LDL R149, [R1+0x158] ;  /* 0x0001580001957983 */ /* 0x000ee20000100800 */
        /* <DEDUP_REMOVED lines=17> */
[----:B------:R-:W-:Y:S01]  /*1dbd0*/  FFMA.FTZ R105, R2, R13, R208 ;  /* 0x0000000d02697223 */ /* 0x000fe200000100d0 */
[----:B------:R-:W-:Y:S01]  /*1dbe0*/  F2FP.BF16.PACK_AB R208, R111, R208 ;  /* 0x000000d06fd0723e */ /* 0x000fe200000010ff */
[----:B------:R-:W1:Y:S01]  /*1dbf0*/  MUFU.EX2 R2, R4 ;  /* 0x0000000400027308 */ /* 0x000e620000000800 */
[C---:B------:R-:W-:Y:S02]  /*1dc00*/  FMUL.FTZ R60, R3.reuse, R112 ;  /* 0x00000070033c7220 */ /* 0x040fe40000410000 */
[C---:B------:R-:W-:Y:S02]  /*1dc10*/  FMUL.FTZ R61, R3.reuse, R113 ;  /* 0x00000071033d7220 */ /* 0x040fe40000410000 */
[----:B------:R-:W3:Y:S01]  /*1dc20*/  LDL.64 R112, [R1+0x168] ;  /* 0x0001680001707983 */ /* 0x000ee20000100a00 */
[----:B------:R-:W-:Y:S02]  /*1dc30*/  IMAD.MOV.U32 R130, RZ, RZ, R18 ;  /* 0x000000ffff827224 */ /* 0x000fe400078e0012 */
[----:B------:R-:W-:Y:S02]  /*1dc40*/  IMAD.MOV.U32 R143, RZ, RZ, R191 ;  /* 0x000000ffff8f7224 */ /* 0x000fe400078e00bf */
[----:B------:R-:W-:Y:S01]  /*1dc50*/  IMAD.MOV.U32 R156, RZ, RZ, R130 ;  /* 0x000000ffff9c7224 */ /* 0x000fe200078e0082 */
[----:B------:R-:W3:Y:S01]  /*1dc60*/  LDL R191, [R1+0x14c] ;  /* 0x00014c0001bf7983 */ /* 0x000ee20000100800 */
[----:B------:R1:W-:Y:S01]  /*1dc70*/  MUFU.EX2 R130, R224 ;  /* 0x000000e000827308 */ /* 0x0003e20000000800 */
[----:B------:R-:W-:Y:S02]  /*1dc80*/  IMAD.MOV.U32 R134, RZ, RZ, R189 ;  /* 0x000000ffff867224 */ /* 0x000fe400078e00bd */
[----:B------:R-:W3:Y:S01]  /*1dc90*/  LDL R189, [R1+0x154] ;  /* 0x0001540001bd7983 */ /* 0x000ee20000100800 */
[C---:B------:R-:W-:Y:S02]  /*1dca0*/  FMUL.FTZ R20, R0.reuse, R164 ;  /* 0x000000a400147220 */ /* 0x040fe40000410000 */
[C---:B------:R-:W-:Y:S02]  /*1dcb0*/  FMUL.FTZ R21, R0.reuse, R165 ;  /* 0x000000a500157220 */ /* 0x040fe40000410000 */
[C---:B------:R-:W-:Y:S02]  /*1dcc0*/  FMUL.FTZ R32, R0.reuse, R160 ;  /* 0x000000a000207220 */ /* 0x040fe40000410000 */
[----:B------:R-:W-:Y:S02]  /*1dcd0*/  FMUL.FTZ R33, R0, R161 ;  /* 0x000000a100217220 */ /* 0x000fe40000410000 */
[----:B-1----:R-:W-:Y:S02]  /*1dce0*/  FMUL.FTZ R50, R2, R154 ;  /* 0x0000009a02327220 */ /* 0x002fe40000410000 */
[----:B------:R-:W3:Y:S01]  /*1dcf0*/  LDL R154, [R1+0x150] ;  /* 0x00015000019a7983 */ /* 0x000ee20000100800 */
[C---:B------:R-:W-:Y:S02]  /*1dd00*/  FMUL.FTZ R4, R0.reuse, R172 ;  /* 0x000000ac00047220 */ /* 0x040fe40000410000 */
[C---:B------:R-:W-:Y:S02]  /*1dd10*/  FMUL.FTZ R37, R0.reuse, R157 ;  /* 0x0000009d00257220 */ /* 0x040fe40000410000 */
[C---:B------:R-:W-:Y:S02]  /*1dd20*/  FMUL.FTZ R48, R0.reuse, R152 ;  /* 0x0000009800307220 */ /* 0x040fe40000410000 */
        /* <DEDUP_REMOVED lines=12> */
[----:B------:R-:W-:Y:S02]  /*1ddf0*/  IMAD.MOV.U32 R142, RZ, RZ, R107 ;  /* 0x000000ffff8e7224 */ /* 0x000fe400078e006b */
[C---:B------:R-:W-:Y:S02]  /*1de00*/  FMUL.FTZ R54, R2.reuse, R150 ;  /* 0x0000009602367220 */ /* 0x040fe40000410000 */
[C---:B------:R-:W-:Y:S02]  /*1de10*/  FMUL.FTZ R55, R2.reuse, R151 ;  /* 0x0000009702377220 */ /* 0x040fe40000410000 */
[C---:B------:R-:W-:Y:S02]  /*1de20*/  FFMA.FTZ R118, R3.reuse, R12, R213 ;  /* 0x0000000c03767223 */ /* 0x040fe400000100d5 */
[C---:B------:R-:W-:Y:S02]  /*1de30*/  FMUL.FTZ R8, R3.reuse, R140 ;  /* 0x0000008c03087220 */ /* 0x040fe40000410000 */
[C---:B------:R-:W-:Y:S01]  /*1de40*/  FMUL.FTZ R9, R3.reuse, R141 ;  /* 0x0000008d03097220 */ /* 0x040fe20000410000 */
[----:B------:R1:W3:Y:S01]  /*1de50*/  LDL.S16 R140, [R1+0xc8] ;  /* 0x0000c800018c7983 */ /* 0x0002e20000100600 */
[C---:B------:R-:W-:Y:S02]  /*1de60*/  FMUL.FTZ R12, R3.reuse, R136 ;  /* 0x00000088030c7220 */ /* 0x040fe40000410000 */
        /* <DEDUP_REMOVED lines=21> */
[----:B------:R-:W-:Y:S01]  /*1dfc0*/  FMUL.FTZ R93, R3, R93 ;  /* 0x0000005d035d7220 */ /* 0x000fe20000410000 */
[----:B------:R-:W-:Y:S01]  /*1dfd0*/  F2FP.BF16.PACK_AB R3, R179, R187 ;  /* 0x000000bbb303723e */ /* 0x000fe200000010ff */
[----:B------:R-:W-:Y:S02]  /*1dfe0*/  FMUL.FTZ R18, R2, R170 ;  /* 0x000000aa02127220 */ /* 0x000fe40000410000 */
[----:B------:R-:W-:Y:S02]  /*1dff0*/  IMAD.SHL.U32 R135, R234, 0x2, RZ ;  /* 0x00000002ea877824 */ /* 0x000fe400078e00ff */
[C---:B------:R-:W-:Y:S02]  /*1e000*/  FMUL.FTZ R66, R2.reuse, R146 ;  /* 0x0000009202427220 */ /* 0x040fe40000410000 */
[----:B------:R-:W-:Y:S02]  /*1e010*/  FADD.FTZ R116, R183, R118 ;  /* 0x00000076b7747221 */ /* 0x000fe40000010000 */
[C---:B------:R-:W-:Y:S02]  /*1e020*/  FMUL.FTZ R39, R2.reuse, R159 ;  /* 0x0000009f02277220 */ /* 0x040fe40000410000 */
[C---:B------:R-:W-:Y:S02]  /*1e030*/  FMUL.FTZ R51, R2.reuse, R155 ;  /* 0x0000009b02337220 */ /* 0x040fe40000410000 */
[C---:B------:R-:W-:Y:S02]  /*1e040*/  FMUL.FTZ R70, R2.reuse, R70 ;  /* 0x0000004602467220 */ /* 0x040fe40000410000 */
[C---:B------:R-:W-:Y:S02]  /*1e050*/  FMUL.FTZ R71, R2.reuse, R71 ;  /* 0x0000004702477220 */ /* 0x040fe40000410000 */
[C---:B-1----:R-:W-:Y:S02]  /*1e060*/  FMUL.FTZ R22, R2.reuse, R166 ;  /* 0x000000a602167220 */ /* 0x042fe40000410000 */
[C---:B------:R-:W-:Y:S02]  /*1e070*/  FMUL.FTZ R82, R2.reuse, R82 ;  /* 0x0000005202527220 */ /* 0x040fe40000410000 */
[C---:B------:R-:W-:Y:S02]  /*1e080*/  FMUL.FTZ R83, R2.reuse, R83 ;  /* 0x0000005302537220 */ /* 0x040fe40000410000 */
[C---:B------:R-:W-:Y:S02]  /*1e090*/  FMUL.FTZ R86, R2.reuse, R86 ;  /* 0x0000005602567220 */ /* 0x040fe40000410000 */
[C---:B------:R-:W-:Y:S02]  /*1e0a0*/  FMUL.FTZ R87, R2.reuse, R87 ;  /* 0x0000005702577220 */ /* 0x040fe40000410000 */
[C---:B------:R-:W-:Y:S02]  /*1e0b0*/  FMUL.FTZ R98, R2.reuse, R98 ;  /* 0x0000006202627220 */ /* 0x040fe40000410000 */
[C---:B------:R-:W-:Y:S02]  /*1e0c0*/  FMUL.FTZ R99, R2.reuse, R99 ;  /* 0x0000006302637220 */ /* 0x040fe40000410000 */
[----:B------:R-:W-:Y:S02]  /*1e0d0*/  IMAD.MOV.U32 R138, RZ, RZ, R38 ;  /* 0x000000ffff8a7224 */ /* 0x000fe400078e0026 */
[C---:B------:R-:W-:Y:S02]  /*1e0e0*/  FMUL.FTZ R38, R2.reuse, R158 ;  /* 0x0000009e02267220 */ /* 0x040fe40000410000 */
[----:B------:R-:W-:Y:S02]  /*1e0f0*/  IMAD.MOV.U32 R127, RZ, RZ, R138 ;  /* 0x000000ffff7f7224 */ /* 0x000fe400078e008a */
[----:B------:R-:W-:Y:S02]  /*1e100*/  FADD.FTZ R105, R111, R105 ;  /* 0x000000696f697221 */ /* 0x000fe40000010000 */
[----:B------:R-:W-:Y:S01]  /*1e110*/  MUFU.EX2 R111, R214 ;  /* 0x000000d6006f7308 */ /* 0x000fe20000000800 */
[----:B------:R-:W-:Y:S02]  /*1e120*/  IMAD.MOV.U32 R129, RZ, RZ, R127 ;  /* 0x000000ffff817224 */ /* 0x000fe400078e007f */
[----:B------:R-:W-:Y:S02]  /*1e130*/  IMAD.MOV.U32 R139, RZ, RZ, R23 ;  /* 0x000000ffff8b7224 */ /* 0x000fe400078e0017 */
[----:B------:R-:W-:Y:S02]  /*1e140*/  FMUL.FTZ R23, R2, R167 ;  /* 0x000000a702177220 */ /* 0x000fe40000410000 */
[----:B------:R-:W-:Y:S01]  /*1e150*/  FADD.FTZ R105, R200, R105 ;  /* 0x00000069c8697221 */ /* 0x000fe20000010000 */
[C---:B------:R-:W-:Y:S01]  /*1e160*/  F2FP.BF16.PACK_AB R200, R182.reuse, R200 ;  /* 0x000000c8b6c8723e */ /* 0x040fe200000010ff */
[----:B------:R-:W-:Y:S01]  /*1e170*/  IMAD.MOV.U32 R126, RZ, RZ, R139 ;  /* 0x000000ffff7e7224 */ /* 0x000fe200078e008b */
[----:B------:R-:W-:Y:S01]  /*1e180*/  MUFU.EX2 R127, R226 ;  /* 0x000000e2007f7308 */ /* 0x000fe20000000800 */
[----:B------:R-:W-:Y:S02]  /*1e190*/  FADD.FTZ R117, R182, R105 ;  /* 0x00000069b6757221 */ /* 0x000fe40000010000 */
[----:B------:R-:W-:Y:S02]  /*1e1a0*/  IMAD.MOV.U32 R152, RZ, RZ, R143 ;  /* 0x000000ffff987224 */ /* 0x000fe400078e008f */
[----:B------:R-:W-:Y:S02]  /*1e1b0*/  IMAD.MOV.U32 R143, RZ, RZ, R142 ;  /* 0x000000ffff8f7224 */ /* 0x000fe400078e008e */
[----:B------:R-:W-:Y:S02]  /*1e1c0*/  IMAD.MOV.U32 R131, RZ, RZ, R19 ;  /* 0x000000ffff837224 */ /* 0x000fe400078e0013 */
[C---:B------:R-:W-:Y:S02]  /*1e1d0*/  FMUL.FTZ R19, R2.reuse, R171 ;  /* 0x000000ab02137220 */ /* 0x040fe40000410000 */
[----:B------:R-:W-:Y:S02]  /*1e1e0*/  IMAD.MOV.U32 R122, RZ, RZ, R67 ;  /* 0x000000ffff7a7224 */ /* 0x000fe400078e0043 */
[----:B------:R-:W-:Y:S02]  /*1e1f0*/  FMUL.FTZ R67, R2, R147 ;  /* 0x0000009302437220 */ /* 0x000fe40000410000 */
[----:B------:R-:W-:Y:S02]  /*1e200*/  IMAD.MOV.U32 R132, RZ, RZ, R122 ;  /* 0x000000ffff847224 */ /* 0x000fe400078e007a */
[----:B------:R-:W-:Y:S02]  /*1e210*/  IMAD.MOV.U32 R157, RZ, RZ, R134 ;  /* 0x000000ffff9d7224 */ /* 0x000fe400078e0086 */
[----:B------:R-:W-:Y:S02]  /*1e220*/  IMAD.MOV.U32 R168, RZ, RZ, R126 ;  /* 0x000000ffffa87224 */ /* 0x000fe400078e007e */
[----:B------:R-:W1:Y:S01]  /*1e230*/  MUFU.EX2 R126, R225 ;  /* 0x000000e1007e7308 */ /* 0x000e620000000800 */
[----:B------:R-:W-:Y:S04]  /*1e240*/  IMAD.MOV.U32 R160, RZ, RZ, R131 ;  /* 0x000000ffffa07224 */ /* 0x000fe800078e0083 */
[----:B------:R-:W-:Y:S02]  /*1e250*/  IMAD.MOV.U32 R144, RZ, RZ, R160 ;  /* 0x000000ffff907224 */ /* 0x000fe400078e00a0 */
[----:B------:R-:W-:Y:S02]  /*1e260*/  IMAD.MOV.U32 R160, RZ, RZ, R168 ;  /* 0x000000ffffa07224 */ /* 0x000fe400078e00a8 */
[----:B------:R-:W-:Y:S01]  /*1e270*/  IMAD.MOV.U32 R168, RZ, RZ, R129 ;  /* 0x000000ffffa87224 */ /* 0x000fe200078e0081 */
[----:B------:R-:W-:Y:S10]  /*1e280*/  MUFU.EX2 R131, R220 ;  /* 0x000000dc00837308 */ /* 0x000ff40000000800 */
[----:B------:R-:W-:Y:S01]  /*1e290*/  MUFU.EX2 R129, R227 ;  /* 0x000000e300817308 */ /* 0x000fe20000000800 */
[----:B-1----:R-:W-:Y:S01]  /*1e2a0*/  F2FP.BF16.PACK_AB R147, R126, R128 ;  /* 0x000000807e93723e */ /* 0x002fe200000010ff */
[C---:B----4-:R-:W-:Y:S02]  /*1e2b0*/  FFMA.FTZ R110, R0.reuse, R5, R181 ;  /* 0x00000005006e7223 */ /* 0x050fe400000100b5 */
[----:B------:R-:W-:Y:S02]  /*1e2c0*/  FMUL.FTZ R5, R0, R173 ;  /* 0x000000ad00057220 */ /* 0x000fe40000410000 */
[----:B------:R-:W-:Y:S02]  /*1e2d0*/  FADD.FTZ R110, R177, R110 ;  /* 0x0000006eb16e7221 */ /* 0x000fe40000010000 */
[----:B--2---:R-:W-:Y:S04]  /*1e2e0*/  IMAD.WIDE.U32 R136, R7, -0x2daee0ad, RZ ;  /* 0xd2511f5307887825 */ /* 0x004fe800078e00ff */
[----:B------:R-:W-:Y:S02]  /*1e2f0*/  FMUL.FTZ R7, R2, R175 ;  /* 0x000000af02077220 */ /* 0x000fe40000410000 */
[----:B------:R-:W2:Y:S01]  /*1e300*/  LDL R175, [R1+0x128] ;  /* 0x0001280001af7983 */ /* 0x000ea20000100800 */
[----:B------:R-:W-:Y:S01]  /*1e310*/  FADD.FTZ R110, R203, R110 ;  /* 0x0000006ecb6e7221 */ /* 0x000fe20000010000 */
[C---:B------:R-:W-:Y:S03]  /*1e320*/  F2FP.BF16.PACK_AB R203, R199.reuse, R203 ;  /* 0x000000cbc7cb723e */ /* 0x040fe600000010ff */
[----:B------:R-:W-:Y:S01]  /*1e330*/  FADD.FTZ R121, R199, R110 ;  /* 0x0000006ec7797221 */ /* 0x000fe20000010000 */
[----:B------:R-:W-:Y:S02]  /*1e340*/  F2FP.BF16.PACK_AB R199, R127, R130 ;  /* 0x000000827fc7723e */ /* 0x000fe400000010ff */
[----:B------:R-:W-:Y:S01]  /*1e350*/  F2FP.BF16.PACK_AB R110, R184, R202 ;  /* 0x000000cab86e723e */ /* 0x000fe200000010ff */
[----:B---3--:R-:W-:Y:S04]  /*1e360*/  IMAD.WIDE.U32 R34, R115, -0x326172a9, RZ ;  /* 0xcd9e8d5773227825 */ /* 0x008fe800078e00ff */
[C---:B------:R-:W-:Y:S02]  /*1e370*/  FFMA.FTZ R107, R2.reuse, R6, R187 ;  /* 0x00000006026b7223 */ /* 0x040fe400000100bb */
[----:B------:R-:W-:Y:S01]  /*1e380*/  FMUL.FTZ R6, R2, R174 ;  /* 0x000000ae02067220 */ /* 0x000fe20000410000 */
[----:B------:R-:W-:Y:S01]  /*1e390*/  LOP3.LUT R0, R153, R35, RZ, 0x3c, !PT ;  /* 0x0000002399007212 */ /* 0x000fe200078e3cff */
[----:B------:R-:W-:Y:S01]  /*1e3a0*/  FADD.FTZ R107, R179, R107 ;  /* 0x0000006bb36b7221 */ /* 0x000fe20000010000 */
[----:B------:R-:W3:Y:S01]  /*1e3b0*/  LDL R174, [R1+0x124] ;  /* 0x0001240001ae7983 */ /* 0x000ee20000100800 */
[----:B------:R-:W-:Y:S02]  /*1e3c0*/  IMAD.MOV.U32 R170, RZ, RZ, R34 ;  /* 0x000000ffffaa7224 */ /* 0x000fe400078e0022 */
[----:B------:R-:W-:Y:S01]  /*1e3d0*/  IMAD.WIDE.U32 R150, R0, -0x2daee0ad, RZ ;  /* 0xd2511f5300967825 */ /* 0x000fe200078e00ff */
[----:B------:R-:W4:Y:S01]  /*1e3e0*/  LDL R179, [R1+0x148] ;  /* 0x0001480001b37983 */ /* 0x000f220000100800 */
[----:B------:R1:W1:Y:S02]  /*1e3f0*/  MUFU.EX2 R0, R106 ;  /* 0x0000006a00007308 */ /* 0x0002640000000800 */
[C---:B------:R-:W-:Y:S02]  /*1e400*/  FMUL.FTZ R34, R2.reuse, R162 ;  /* 0x000000a202227220 */ /* 0x040fe40000410000 */
[----:B------:R-:W2:Y:S01]  /*1e410*/  LDL R162, [R1+0x10c] ;  /* 0x00010c0001a27983 */ /* 0x000ea20000100800 */
[----:B------:R-:W-:Y:S02]  /*1e420*/  IMAD.MOV.U32 R155, RZ, RZ, R153 ;  /* 0x000000ffff9b7224 */ /* 0x000fe400078e0099 */
[----:B------:R-:W-:Y:S02]  /*1e430*/  IMAD.MOV.U32 R171, RZ, RZ, R35 ;  /* 0x000000ffffab7224 */ /* 0x000fe400078e0023 */
[----:B------:R-:W-:Y:S01]  /*1e440*/  FMUL.FTZ R35, R2, R163 ;  /* 0x000000a302237220 */ /* 0x000fe20000410000 */
[----:B------:R-:W-:Y:S01]  /*1e450*/  F2FP.BF16.PACK_AB R2, R177, R181 ;  /* 0x000000b5b102723e */ /* 0x000fe200000010ff */
[----:B------:R-:W-:Y:S02]  /*1e460*/  IMAD.MOV.U32 R146, RZ, RZ, R115 ;  /* 0x000000ffff927224 */ /* 0x000fe400078e0073 */
[----:B------:R-:W-:Y:S02]  /*1e470*/  FADD.FTZ R107, R202, R107 ;  /* 0x0000006bca6b7221 */ /* 0x000fe40000010000 */
[----:B------:R-:W-:Y:S02]  /*1e480*/  IMAD.MOV.U32 R153, RZ, RZ, R157 ;  /* 0x000000ffff997224 */ /* 0x000fe400078e009d */
[----:B------:R-:W-:Y:S02]  /*1e490*/  FADD.FTZ R107, R184, R107 ;  /* 0x0000006bb86b7221 */ /* 0x000fe40000010000 */
[----:B------:R-:W-:Y:S02]  /*1e4a0*/  IMAD.MOV.U32 R157, RZ, RZ, R156 ;  /* 0x000000ffff9d7224 */ /* 0x000fe400078e009c */
[----:B------:R-:W-:Y:S02]  /*1e4b0*/  IMAD.MOV.U32 R156, RZ, RZ, R132 ;  /* 0x000000ffff9c7224 */ /* 0x000fe400078e0084 */
[----:B------:R-:W-:Y:S01]  /*1e4c0*/  MUFU.EX2 R132, R231 ;  /* 0x000000e700847308 */ /* 0x000fe20000000800 */
[----:B-1----:R-:W-:Y:S02]  /*1e4d0*/  F2FP.BF16.PACK_AB R106, R183, R213 ;  /* 0x000000d5b76a723e */ /* 0x002fe400000010ff */
[----:B------:R-:W-:Y:S01]  /*1e4e0*/  F2FP.BF16.PACK_AB R148, R0, R120 ;  /* 0x000000780094723e */ /* 0x000fe200000010ff */
[----:B------:R-:W3:Y:S01]  /*1e4f0*/  LDL R213, [R1+0x24] ;  /* 0x0000240001d57983 */ /* 0x000ee20000100800 */
[C---:B------:R-:W-:Y:S01]  /*1e500*/  LOP3.LUT R114, R113.reuse, R135, RZ, 0x3c, !PT ;  /* 0x0000008771727212 */ /* 0x040fe200078e3cff */
[----:B------:R-:W-:Y:S01]  /*1e510*/  IMAD.MOV.U32 R183, RZ, RZ, R113 ;  /* 0x000000ffffb77224 */ /* 0x000fe200078e0071 */
[----:B------:R-:W-:Y:S01]  /*1e520*/  IADD3 R133, R113, -0x4498517b, RZ ;  /* 0xbb67ae8571857810 */ /* 0x000fe20007ffe0ff */
[----:B------:R-:W-:Y:S01]  /*1e530*/  IMAD.MOV.U32 R182, RZ, RZ, R112 ;  /* 0x000000ffffb67224 */ /* 0x000fe200078e0070 */
[----:B------:R-:W-:Y:S02]  /*1e540*/  LOP3.LUT R114, R114, R137, RZ, 0x3c, !PT ;  /* 0x0000008972727212 */ /* 0x000fe400078e3cff */
[----:B------:R-:W-:Y:S03]  /*1e550*/  LOP3.LUT R138, R151, R133, R136, 0x96, !PT ;  /* 0x00000085978a7212 */ /* 0x000fe600078e9688 */
[----:B------:R-:W-:Y:S04]  /*1e560*/  IMAD.WIDE.U32 R114, R114, -0x326172a9, RZ ;  /* 0xcd9e8d5772727825 */ /* 0x000fe800078e00ff */
[----:B------:R-:W-:Y:S05]  /*1e570*/  IMAD.WIDE.U32 R138, R138, -0x326172a9, RZ ;  /* 0xcd9e8d578a8a7825 */ /* 0x000fea00078e00ff */
[----:B------:R-:W-:Y:S02]  /*1e580*/  LOP3.LUT R112, R139, R149, R114, 0x96, !PT ;  /* 0x000000958b707212 */ /* 0x000fe400078e9672 */
[----:B------:R-:W-:Y:S03]  /*1e590*/  LOP3.LUT R104, R115, R154, R170, 0x96, !PT ;  /* 0x0000009a73687212 */ /* 0x000fe600078e96aa */
[----:B------:R-:W-:Y:S04]  /*1e5a0*/  IMAD.WIDE.U32 R112, R112, -0x2daee0ad, RZ ;  /* 0xd2511f5370707825 */ /* 0x000fe800078e00ff */
[----:B------:R-:W-:Y:S05]  /*1e5b0*/  IMAD.WIDE.U32 R104, R104, -0x2daee0ad, RZ ;  /* 0xd2511f5368687825 */ /* 0x000fea00078e00ff */
[----:B------:R-:W-:Y:S02]  /*1e5c0*/  LOP3.LUT R118, R105, R191, R150, 0x96, !PT ;  /* 0x000000bf69767212 */ /* 0x000fe400078e9696 */
[----:B------:R-:W-:Y:S01]  /*1e5d0*/  LOP3.LUT R113, R113, R189, R104, 0x96, !PT ;  /* 0x000000bd71717212 */ /* 0x000fe200078e9668 */
[----:B------:R-:W-:Y:S01]  /*1e5e0*/  FADD.FTZ R104, R201, R116 ;  /* 0x00000074c9687221 */ /* 0x000fe20000010000 */
[----:B------:R-:W-:Y:S01]  /*1e5f0*/  F2FP.BF16.PACK_AB R105, R186, R201 ;  /* 0x000000c9ba69723e */ /* 0x000fe200000010ff */
[----:B------:R-:W-:Y:S04]  /*1e600*/  IMAD.WIDE.U32 R118, R118, -0x326172a9, RZ ;  /* 0xcd9e8d5776767825 */ /* 0x000fe800078e00ff */
[----:B------:R-:W-:Y:S01]  /*1e610*/  FADD.FTZ R125, R186, R104 ;  /* 0x00000068ba7d7221 */ /* 0x000fe20000010000 */
[----:B------:R-:W-:Y:S01]  /*1e620*/  LOP3.LUT R116, R119, R224, R138, 0x96, !PT ;  /* 0x000000e077747212 */ /* 0x000fe200078e968a */
[----:B------:R-:W-:Y:S01]  /*1e630*/  FADD.FTZ R104, R185, R117 ;  /* 0x00000075b9687221 */ /* 0x000fe20000010000 */
[----:B------:R-:W-:Y:S03]  /*1e640*/  F2FP.BF16.PACK_AB R185, R180, R185 ;  /* 0x000000b9b4b9723e */ /* 0x000fe600000010ff */
[----:B------:R-:W-:Y:S04]  /*1e650*/  IMAD.WIDE.U32 R116, R116, -0x2daee0ad, RZ ;  /* 0xd2511f5374747825 */ /* 0x000fe800078e00ff */
[----:B------:R-:W-:Y:S01]  /*1e660*/  FADD.FTZ R142, R180, R104 ;  /* 0x00000068b48e7221 */ /* 0x000fe20000010000 */
[----:B----4-:R-:W-:Y:S01]  /*1e670*/  LOP3.LUT R104, R117, R179, R112, 0x96, !PT ;  /* 0x000000b375687212 */ /* 0x010fe200078e9670 */
[----:B------:R-:W-:Y:S04]  /*1e680*/  IMAD.WIDE.U32 R112, R113, -0x326172a9, RZ ;  /* 0xcd9e8d5771707825 */ /* 0x000fe800078e00ff */
[----:B------:R-:W-:Y:S01]  /*1e690*/  IMAD.WIDE.U32 R158, R104, -0x326172a9, RZ ;  /* 0xcd9e8d57689e7825 */ /* 0x000fe200078e00ff */
[----:B--2---:R-:W-:Y:S02]  /*1e6a0*/  LOP3.LUT R118, R113, R175, R118, 0x96, !PT ;  /* 0x000000af71767212 */ /* 0x004fe400078e9676 */
[----:B------:R1:W2:Y:S01]  /*1e6b0*/  MUFU.EX2 R113, R223 ;  /* 0x000000df00717308 */ /* 0x0002a20000000800 */
[----:B------:R-:W-:Y:S01]  /*1e6c0*/  FADD.FTZ R104, R178, R121 ;  /* 0x00000079b2687221 */ /* 0x000fe20000010000 */
[----:B------:R-:W-:Y:S01]  /*1e6d0*/  LOP3.LUT R145, R159, R162, R112, 0x96, !PT ;  /* 0x000000a29f917212 */ /* 0x000fe200078e9670 */
[----:B------:R-:W-:Y:S01]  /*1e6e0*/  IMAD.WIDE.U32 R180, R118, -0x2daee0ad, RZ ;  /* 0xd2511f5376b47825 */ /* 0x000fe200078e00ff */
[----:B------:R-:W-:Y:S03]  /*1e6f0*/  F2FP.BF16.PACK_AB R178, R176, R178 ;  /* 0x000000b2b0b2723e */ /* 0x000fe600000010ff */
[----:B------:R-:W-:Y:S01]  /*1e700*/  FADD.FTZ R112, R124, R125 ;  /* 0x0000007d7c707221 */ /* 0x000fe20000010000 */
[----:B---3--:R-:W-:Y:S01]  /*1e710*/  LOP3.LUT R122, R181, R174, R116, 0x96, !PT ;  /* 0x000000aeb57a7212 */ /* 0x008fe200078e9674 */
[----:B------:R-:W-:Y:S01]  /*1e720*/  FADD.FTZ R134, R176, R104 ;  /* 0x00000068b0867221 */ /* 0x000fe20000010000 */
[----:B------:R-:W-:Y:S01]  /*1e730*/  MUFU.EX2 R121, R215 ;  /* 0x000000d700797308 */ /* 0x000fe20000000800 */
[----:B------:R-:W-:Y:S02]  /*1e740*/  FADD.FTZ R104, R120, R107 ;  /* 0x0000006b78687221 */ /* 0x000fe40000010000 */
[----:B------:R-:W-:Y:S04]  /*1e750*/  IMAD.WIDE.U32 R122, R122, -0x326172a9, RZ ;  /* 0xcd9e8d577a7a7825 */ /* 0x000fe800078e00ff */
[----:B------:R-:W-:Y:S01]  /*1e760*/  FADD.FTZ R141, R0, R104 ;  /* 0x00000068008d7221 */ /* 0x000fe20000010000 */
[----:B------:R-:W-:Y:S02]  /*1e770*/  F2FP.BF16.PACK_AB R104, R111, R124 ;  /* 0x0000007c6f68723e */ /* 0x000fe400000010ff */
[----:B------:R-:W-:Y:S01]  /*1e780*/  LOP3.LUT R107, R123, R213, R158, 0x96, !PT ;  /* 0x000000d57b6b7212 */ /* 0x000fe200078e969e */
[----:B------:R-:W-:Y:S03]  /*1e790*/  MUFU.EX2 R118, R232 ;  /* 0x000000e800767308 */ /* 0x000fe60000000800 */
[----:B------:R-:W-:Y:S01]  /*1e7a0*/  LOP3.LUT R0, R107, 0xff, RZ, 0xc0, !PT ;  /* 0x000000ff6b007812 */ /* 0x000fe200078ec0ff */
[----:B-1----:R-:W-:Y:S01]  /*1e7b0*/  IMAD.MOV.U32 R223, RZ, RZ, R183 ;  /* 0x000000ffffdf7224 */ /* 0x002fe200078e00b7 */
[----:B--2---:R-:W-:Y:S02]  /*1e7c0*/  F2FP.BF16.PACK_AB R159, R113, R131 ;  /* 0x00000083719f723e */ /* 0x004fe400000010ff */
[----:B------:R-:W-:Y:S02]  /*1e7d0*/  ISETP.GE.U32.AND P0, PT, R194, R0, PT ;  /* 0x00000000c200720c */ /* 0x000fe40003f06070 */
[C---:B------:R-:W-:Y:S01]  /*1e7e0*/  PRMT R0, R2.reuse, 0x7632, R0 ;  /* 0x0000763202007816 */ /* 0x040fe20000000000 */
[----:B------:R-:W1:Y:S03]  /*1e7f0*/  MUFU.EX2 R124, R229 ;  /* 0x000000e5007c7308 */ /* 0x000e660000000800 */
[----:B------:R-:W-:Y:S07]  /*1e800*/  PRMT R119, R2, 0x5410, R0 ;  /* 0x0000541002777816 */ /* 0x000fee0000000000 */
[----:B------:R-:W-:Y:S01]  /*1e810*/  @!P0 HFMA2.BF16_V2 R140, -RZ.H0_H0, RZ.H0_H0, -R2.H0_H0 ;  /* 0x200000ffff8c8231 */ /* 0x000fe20000340902 */
[----:B------:R2:W-:Y:S04]  /*1e820*/  MUFU.EX2 R120, R222 ;  /* 0x000000de00787308 */ /* 0x0005e80000000800 */
[----:B------:R-:W-:Y:S01]  /*1e830*/  PRMT R116, R140, 0x7610, R116 ;  /* 0x000076108c747816 */ /* 0x000fe20000000074 */
[----:B------:R3:W-:Y:S03]  /*1e840*/  @!P0 STL.S16 [R1+0xc8], R140 ;  /* 0x0000c88c01008387 */ /* 0x0007e60000100600 */
[----:B------:R-:W-:Y:S02]  /*1e850*/  @!P0 PRMT R2, R116, 0x5410, RZ ;  /* 0x0000541074028816 */ /* 0x000fe400000000ff */
[----:B------:R-:W-:Y:S01]  /*1e860*/  IADD3 R116, R146, 0x4, RZ ;  /* 0x0000000492747810 */ /* 0x000fe20007ffe0ff */
[----:B------:R-:W4:Y:S01]  /*1e870*/  MUFU.EX2 R125, R233 ;  /* 0x000000e9007d7308 */ /* 0x000f220000000800 */
[----:B-1----:R-:W-:Y:S01]  /*1e880*/  F2FP.BF16.PACK_AB R186, R124, R129 ;  /* 0x000000817cba723e */ /* 0x002fe200000010ff */
[----:B------:R1:W-:Y:S02]  /*1e890*/  ST.E.U16 [R196.64], R2 ;  /* 0x00000002c4007985 */ /* 0x0003e4000c101504 */
[----:B------:R-:W-:Y:S04]  /*1e8a0*/  IMAD.WIDE.U32 R116, R116, -0x326172a9, RZ ;  /* 0xcd9e8d5774747825 */ /* 0x000fe800078e00ff */
[----:B--2---:R-:W-:Y:S02]  /*1e8b0*/  IMAD.MOV.U32 R222, RZ, RZ, R182 ;  /* 0x000000ffffde7224 */ /* 0x004fe400078e00b6 */
[----:B------:R-:W-:Y:S02]  /*1e8c0*/  IMAD.MOV.U32 R222, RZ, RZ, R170 ;  /* 0x000000ffffde7224 */ /* 0x000fe400078e00aa */
[----:B------:R-:W-:Y:S02]  /*1e8d0*/  IMAD.MOV.U32 R182, RZ, RZ, R154 ;  /* 0x000000ffffb67224 */ /* 0x000fe400078e009a */
[----:B---3--:R-:W-:Y:S02]  /*1e8e0*/  FADD.FTZ R140, R111, R112 ;  /* 0x000000706f8c7221 */ /* 0x008fe40000010000 */
[----:B------:R2:W3:Y:S01]  /*1e8f0*/  LDL.S16 R112, [R1+0xc4] ;  /* 0x0000c40001707983 */ /* 0x0004e20000100600 */
[----:B------:R-:W-:Y:S01]  /*1e900*/  LOP3.LUT R115, R115, R182, R116, 0x96, !PT ;  /* 0x000000b673737212 */ /* 0x000fe200078e9674 */
[----:B------:R-:W2:Y:S01]  /*1e910*/  MUFU.EX2 R111, R235 ;  /* 0x000000eb006f7308 */ /* 0x000ea20000000800 */
[----:B----4-:R-:W-:Y:S01]  /*1e920*/  F2FP.BF16.PACK_AB R169, R125, R132 ;  /* 0x000000847da9723e */ /* 0x010fe200000010ff */
[----:B------:R-:W-:Y:S02]  /*1e930*/  IMAD.MOV.U32 R154, RZ, RZ, R144 ;  /* 0x000000ffff9a7224 */ /* 0x000fe400078e0090 */
[----:B------:R-:W-:Y:S02]  /*1e940*/  IMAD.MOV.U32 R144, RZ, RZ, R153 ;  /* 0x000000ffff907224 */ /* 0x000fe400078e0099 */
[----:B------:R-:W-:Y:S01]  /*1e950*/  IMAD.MOV.U32 R153, RZ, RZ, R143 ;  /* 0x000000ffff997224 */ /* 0x000fe200078e008f */
[----:B-1----:R-:W-:Y:S04]  /*1e960*/  LOP3.LUT R2, R107, 0xffff, RZ, 0xc0, !PT ;  /* 0x0000ffff6b027812 */ /* 0x002fe800078ec0ff */
[----:B------:R-:W-:Y:S04]  /*1e970*/  SHF.R.U32.HI R2, RZ, 0x8, R2 ;  /* 0x00000008ff027819 */ /* 0x000fe80000011602 */
[----:B------:R-:W-:Y:S04]  /*1e980*/  LOP3.LUT R2, R2, 0xffff, RZ, 0xc0, !PT ;  /* 0x0000ffff02027812 */ /* 0x000fe800078ec0ff */
[C---:B------:R-:W-:Y:S02]  /*1e990*/  ISETP.GE.U32.AND P0, PT, R194.reuse, R2, PT ;  /* 0x00000002c200720c */ /* 0x040fe40003f06070 */
[--C-:B------:R-:W-:Y:S02]  /*1e9a0*/  SHF.R.U32.HI R2, RZ, 0x18, R107.reuse ;  /* 0x00000018ff027819 */ /* 0x100fe4000001166b */
[----:B--2---:R-:W-:Y:S02]  /*1e9b0*/  F2FP.BF16.PACK_AB R201, R111, R118 ;  /* 0x000000766fc9723e */ /* 0x004fe400000010ff */
[----:B------:R-:W-:Y:S02]  /*1e9c0*/  ISETP.GE.U32.AND P1, PT, R194, R2, PT ;  /* 0x00000002c200720c */ /* 0x000fe40003f26070 */
[--C-:B------:R-:W-:Y:S04]  /*1e9d0*/  SHF.R.U32.HI R2, RZ, 0x10, R107.reuse ;  /* 0x00000010ff027819 */ /* 0x100fe8000001166b */
[----:B------:R-:W-:Y:S04]  /*1e9e0*/  LOP3.LUT R2, R2, 0xff, RZ, 0xc0, !PT ;  /* 0x000000ff02027812 */ /* 0x000fe800078ec0ff */
[----:B------:R-:W-:Y:S01]  /*1e9f0*/  ISETP.GE.U32.AND P2, PT, R194, R2, PT ;  /* 0x00000002c200720c */ /* 0x000fe20003f46070 */
[----:B------:R-:W-:Y:S01]  /*1ea00*/  FADD.FTZ R2, R130, R142 ;  /* 0x0000008e82027221 */ /* 0x000fe20000010000 */
[----:B------:R-:W-:Y:S02]  /*1ea10*/  LOP3.LUT R142, R155, R117, RZ, 0x3c, !PT ;  /* 0x000000759b8e7212 */ /* 0x000fe400078e3cff */
[----:B------:R-:W-:Y:S01]  /*1ea20*/  MUFU.EX2 R117, R230 ;  /* 0x000000e600757308 */ /* 0x000fe20000000800 */
[----:B------:R-:W-:Y:S02]  /*1ea30*/  FADD.FTZ R127, R127, R2 ;  /* 0x000000027f7f7221 */ /* 0x000fe40000010000 */
[----:B------:R-:W-:Y:S05]  /*1ea40*/  IMAD.WIDE.U32 R142, R142, -0x2daee0ad, RZ ;  /* 0xd2511f538e8e7825 */ /* 0x000fea00078e00ff */
[----:B------:R-:W-:Y:S01]  /*1ea50*/  LOP3.LUT R130, R143, R133, R136, 0x96, !PT ;  /* 0x000000858f827212 */ /* 0x000fe200078e9688 */
[----:B---3--:R-:W-:Y:S05]  /*1ea60*/  @!P0 HFMA2.BF16_V2 R112, -RZ.H0_H0, RZ.H0_H0, -R0.H0_H0 ;  /* 0x200000ffff708231 */ /* 0x008fea0000340900 */
[----:B------:R-:W-:Y:S01]  /*1ea70*/  PRMT R107, R112, 0x7610, R107 ;  /* 0x00007610706b7816 */ /* 0x000fe2000000006b */
[----:B------:R1:W-:Y:S03]  /*1ea80*/  @!P0 STL.S16 [R1+0xc4], R112 ;  /* 0x0000c47001008387 */ /* 0x0003e60000100600 */
[----:B------:R-:W-:Y:S01]  /*1ea90*/  @!P0 PRMT R0, R107, 0x5410, RZ ;  /* 0x000054106b008816 */ /* 0x000fe200000000ff */
[----:B------:R2:W3:Y:S01]  /*1eaa0*/  LDL.S16 R183, [R1+0xc0] ;  /* 0x0000c00001b77983 */ /* 0x0004e20000100600 */
[----:B------:R-:W-:Y:S02]  /*1eab0*/  FADD.FTZ R107, R128, R134 ;  /* 0x00000086806b7221 */ /* 0x000fe40000010000 */
[----:B------:R-:W4:Y:S01]  /*1eac0*/  MUFU.EX2 R128, R228 ;  /* 0x000000e400807308 */ /* 0x000f220000000800 */
[----:B------:R2:W2:Y:S01]  /*1ead0*/  LDL.S16 R177, [R1+0xbc] ;  /* 0x0000bc0001b17983 */ /* 0x0004a20000100600 */
[----:B------:R-:W-:Y:S02]  /*1eae0*/  FADD.FTZ R134, R126, R107 ;  /* 0x0000006b7e867221 */ /* 0x000fe40000010000 */
[----:B------:R-:W-:Y:S01]  /*1eaf0*/  FADD.FTZ R126, R121, R140 ;  /* 0x0000008c797e7221 */ /* 0x000fe20000010000 */
[----:B------:R-:W2:Y:S01]  /*1eb00*/  LDL R155, [R1+0x198] ;  /* 0x00019800019b7983 */ /* 0x000ea20000100800 */
[----:B------:R-:W-:Y:S03]  /*1eb10*/  FADD.FTZ R107, R118, R127 ;  /* 0x0000007f766b7221 */ /* 0x000fe60000010000 */
[----:B------:R4:W-:Y:S04]  /*1eb20*/  ST.E.U16 [R196.64+0x2], R0 ;  /* 0x00000200c4007985 */ /* 0x0009e8000c101504 */
[----:B-1----:R-:W2:Y:S01]  /*1eb30*/  LDL R112, [R1+0x190] ;  /* 0x0001900001707983 */ /* 0x002ea20000100800 */
[----:B----4-:R-:W-:Y:S02]  /*1eb40*/  F2FP.BF16.PACK_AB R184, R117, R128 ;  /* 0x0000008075b8723e */ /* 0x010fe400000010ff */
[----:B------:R-:W-:Y:S04]  /*1eb50*/  IADD3 R0, R135, 0x1, RZ ;  /* 0x0000000187007810 */ /* 0x000fe80007ffe0ff */
[----:B------:R-:W-:Y:S01]  /*1eb60*/  LOP3.LUT R2, R223, R0, RZ, 0x3c, !PT ;  /* 0x00000000df027212 */ /* 0x000fe200078e3cff */
[----:B------:R-:W-:Y:S01]  /*1eb70*/  IMAD.MOV.U32 R223, RZ, RZ, R171 ;  /* 0x000000ffffdf7224 */ /* 0x000fe200078e00ab */
[----:B------:R-:W-:Y:S02]  /*1eb80*/  PRMT R0, R3, 0x7632, R0 ;  /* 0x0000763203007816 */ /* 0x000fe40000000000 */
[----:B------:R-:W-:Y:S01]  /*1eb90*/  LOP3.LUT R146, R2, R137, RZ, 0x3c, !PT ;  /* 0x0000008902927212 */ /* 0x000fe200078e3cff */
[----:B------:R-:W-:Y:S01]  /*1eba0*/  FADD.FTZ R2, R131, R141 ;  /* 0x0000008d83027221 */ /* 0x000fe20000010000 */
[----:B------:R-:W-:Y:S01]  /*1ebb0*/  PRMT R118, R3, 0x5410, R0 ;  /* 0x0000541003767816 */ /* 0x000fe20000000000 */
[----:B------:R-:W-:Y:S04]  /*1ebc0*/  IMAD.WIDE.U32 R130, R130, -0x326172a9, RZ ;  /* 0xcd9e8d5782827825 */ /* 0x000fe800078e00ff */
[----:B------:R-:W-:Y:S01]  /*1ebd0*/  FADD.FTZ R133, R113, R2 ;  /* 0x0000000271857221 */ /* 0x000fe20000010000 */
[----:B------:R-:W-:Y:S01]  /*1ebe0*/  F2FP.BF16.PACK_AB R2, R120, R121 ;  /* 0x000000797802723e */ /* 0x000fe200000010ff */
[----:B------:R-:W-:Y:S02]  /*1ebf0*/  FADD.FTZ R121, R111, R107 ;  /* 0x0000006b6f797221 */ /* 0x000fe40000010000 */
[----:B------:R-:W-:Y:S01]  /*1ec00*/  MUFU.EX2 R107, R236 ;  /* 0x000000ec006b7308 */ /* 0x000fe20000000800 */
[----:B------:R-:W-:Y:S02]  /*1ec10*/  FADD.FTZ R111, R132, R134 ;  /* 0x00000086846f7221 */ /* 0x000fe40000010000 */
[----:B------:R-:W-:Y:S01]  /*1ec20*/  FADD.FTZ R120, R120, R126 ;  /* 0x0000007e78787221 */ /* 0x000fe20000010000 */
[----:B------:R-:W-:Y:S01]  /*1ec30*/  LOP3.LUT R126, R131, R149, R114, 0x96, !PT ;  /* 0x00000095837e7212 */ /* 0x000fe200078e9672 */
[----:B------:R-:W-:Y:S04]  /*1ec40*/  IMAD.WIDE.U32 R114, R115, -0x2daee0ad, RZ ;  /* 0xd2511f5373727825 */ /* 0x000fe800078e00ff */
[----:B------:R-:W-:Y:S01]  /*1ec50*/  IMAD.WIDE.U32 R126, R126, -0x2daee0ad, RZ ;  /* 0xd2511f537e7e7825 */ /* 0x000fe200078e00ff */
[----:B------:R-:W-:Y:S03]  /*1ec60*/  MUFU.EX2 R132, R240 ;  /* 0x000000f000847308 */ /* 0x000fe60000000800 */
[----:B------:R-:W-:Y:S01]  /*1ec70*/  FADD.FTZ R134, R125, R111 ;  /* 0x0000006f7d867221 */ /* 0x000fe20000010000 */
[----:B------:R-:W-:Y:S06]  /*1ec80*/  LOP3.LUT R114, R127, R189, R114, 0x96, !PT ;  /* 0x000000bd7f727212 */ /* 0x000fec00078e9672 */
[----:B------:R-:W1:Y:S02]  /*1ec90*/  MUFU.EX2 R111, R243 ;  /* 0x000000f3006f7308 */ /* 0x000e640000000800 */
[----:B-1----:R-:W-:Y:S01]  /*1eca0*/  F2FP.BF16.PACK_AB R163, R111, R132 ;  /* 0x000000846fa3723e */ /* 0x002fe200000010ff */
[----:B---3--:R-:W-:Y:S02]  /*1ecb0*/  @!P2 HFMA2.BF16_V2 R183, -RZ.H0_H0, RZ.H0_H0, -R3.H0_H0 ;  /* 0x200000ffffb7a231 */ /* 0x008fe40000340903 */
[----:B--2---:R-:W-:Y:S03]  /*1ecc0*/  @!P1 HFMA2.BF16_V2 R177, -RZ.H0_H0, RZ.H0_H0, -R0.H0_H0 ;  /* 0x200000ffffb19231 */ /* 0x004fe60000340900 */
[----:B------:R-:W-:Y:S01]  /*1ecd0*/  PRMT R137, R183, 0x7610, R137 ;  /* 0x00007610b7897816 */ /* 0x000fe20000000089 */
[----:B------:R1:W-:Y:S01]  /*1ece0*/  @!P2 STL.S16 [R1+0xc0], R183 ;  /* 0x0000c0b70100a387 */ /* 0x0003e20000100600 */
[----:B------:R-:W-:Y:S03]  /*1ecf0*/  PRMT R135, R177, 0x7610, R135 ;  /* 0x00007610b1877816 */ /* 0x000fe60000000087 */
[----:B------:R2:W-:Y:S01]  /*1ed00*/  @!P1 STL.S16 [R1+0xbc], R177 ;  /* 0x0000bcb101009387 */ /* 0x0005e20000100600 */
[----:B------:R-:W-:Y:S02]  /*1ed10*/  @!P2 PRMT R3, R137, 0x5410, RZ ;  /* 0x000054108903a816 */ /* 0x000fe400000000ff */
[----:B------:R-:W-:Y:S01]  /*1ed20*/  @!P1 PRMT R0, R135, 0x5410, RZ ;  /* 0x0000541087009816 */ /* 0x000fe200000000ff */
[----:B------:R3:W4:Y:S04]  /*1ed30*/  LDL.S16 R140, [R1+0x130] ;  /* 0x00013000018c7983 */ /* 0x0007280000100600 */
[----:B------:R-:W3:Y:S01]  /*1ed40*/  LDL.64 R226, [R1+0x178] ;  /* 0x0001780001e27983 */ /* 0x000ee20000100a00 */
[----:B------:R-:W-:Y:S05]  /*1ed50*/  IADD3 R112, P0, R196, R112, RZ ;  /* 0x00000070c4707210 */ /* 0x000fea0007f1e0ff */
[----:B------:R-:W3:Y:S01]  /*1ed60*/  LDL R137, [R1+0x184] ;  /* 0x0001840001897983 */ /* 0x000ee20000100800 */
[----:B------:R-:W-:Y:S02]  /*1ed70*/  IMAD.X R113, R197, 0x1, R155, P0 ;  /* 0x00000001c5717824 */ /* 0x000fe400000e069b */
[----:B------:R-:W-:Y:S02]  /*1ed80*/  IMAD.MOV.U32 R155, RZ, RZ, R153 ;  /* 0x000000ffff9b7224 */ /* 0x000fe400078e0099 */
[----:B------:R-:W-:Y:S01]  /*1ed90*/  IMAD.MOV.U32 R153, RZ, RZ, R157 ;  /* 0x000000ffff997224 */ /* 0x000fe200078e009d */
[----:B------:R2:W-:Y:S01]  /*1eda0*/  ST.E.U16 [R112.64+0x2], R0 ;  /* 0x0000020070007985 */ /* 0x0005e2000c101504 */
[----:B-1----:R-:W-:Y:S03]  /*1edb0*/  IMAD.MOV.U32 R183, RZ, RZ, R144 ;  /* 0x000000ffffb77224 */ /* 0x002fe600078e0090 */
[----:B------:R1:W-:Y:S01]  /*1edc0*/  ST.E.U16 [R112.64], R3 ;  /* 0x0000000370007985 */ /* 0x0003e2000c101504 */
[----:B--2---:R-:W-:Y:S02]  /*1edd0*/  IMAD.MOV.U32 R177, RZ, RZ, R154 ;  /* 0x000000ffffb17224 */ /* 0x004fe400078e009a */
[----:B------:R-:W-:Y:S04]  /*1ede0*/  IMAD.MOV.U32 R154, RZ, RZ, R156 ;  /* 0x000000ffff9a7224 */ /* 0x000fe800078e009c */
[----:B------:R-:W-:Y:S01]  /*1edf0*/  IMAD.MOV.U32 R225, RZ, RZ, R154 ;  /* 0x000000ffffe17224 */ /* 0x000fe200078e009a */
[----:B------:R-:W2:Y:S01]  /*1ee00*/  MUFU.EX2 R0, R238 ;  /* 0x000000ee00007308 */ /* 0x000ea20000000800 */
[----:B-1----:R-:W-:Y:S04]  /*1ee10*/  FADD.FTZ R3, R129, R133 ;  /* 0x0000008581037221 */ /* 0x002fe80000010000 */
[----:B------:R-:W-:Y:S01]  /*1ee20*/  FADD.FTZ R133, R124, R3 ;  /* 0x000000037c857221 */ /* 0x000fe20000010000 */
[----:B------:R-:W-:Y:S01]  /*1ee30*/  LOP3.LUT R124, R115, R191, R142, 0x96, !PT ;  /* 0x000000bf737c7212 */ /* 0x000fe200078e968e */
[----:B------:R-:W-:Y:S02]  /*1ee40*/  FADD.FTZ R3, R128, R120 ;  /* 0x0000007880037221 */ /* 0x000fe40000010000 */
[----:B------:R-:W-:Y:S04]  /*1ee50*/  IMAD.WIDE.U32 R114, R114, -0x326172a9, RZ ;  /* 0xcd9e8d5772727825 */ /* 0x000fe800078e00ff */
[----:B------:R-:W-:Y:S04]  /*1ee60*/  IMAD.WIDE.U32 R124, R124, -0x326172a9, RZ ;  /* 0xcd9e8d577c7c7825 */ /* 0x000fe800078e00ff */
[----:B------:R-:W-:Y:S01]  /*1ee70*/  FADD.FTZ R127, R117, R3 ;  /* 0x00000003757f7221 */ /* 0x000fe20000010000 */
[----:B------:R-:W-:Y:S01]  /*1ee80*/  LOP3.LUT R120, R125, R224, R130, 0x96, !PT ;  /* 0x000000e07d787212 */ /* 0x000fe200078e9682 */
[----:B------:R-:W-:Y:S01]  /*1ee90*/  FADD.FTZ R3, R107, R121 ;  /* 0x000000796b037221 */ /* 0x000fe20000010000 */
[----:B------:R-:W-:Y:S01]  /*1eea0*/  LOP3.LUT R124, R115, R175, R124, 0x96, !PT ;  /* 0x000000af737c7212 */ /* 0x000fe200078e967c */
[----:B------:R-:W1:Y:S01]  /*1eeb0*/  MUFU.EX2 R117, R237 ;  /* 0x000000ed00757308 */ /* 0x000e620000000800 */
[C---:B--2---:R-:W-:Y:S01]  /*1eec0*/  F2FP.BF16.PACK_AB R202, R0.reuse, R107 ;  /* 0x0000006b00ca723e */ /* 0x044fe200000010ff */
[----:B------:R-:W-:Y:S02]  /*1eed0*/  FADD.FTZ R125, R0, R3 ;  /* 0x00000003007d7221 */ /* 0x000fe40000010000 */
[----:B------:R-:W-:Y:S04]  /*1eee0*/  IMAD.WIDE.U32 R120, R120, -0x2daee0ad, RZ ;  /* 0xd2511f5378787825 */ /* 0x000fe800078e00ff */
[----:B------:R-:W-:Y:S01]  /*1eef0*/  IMAD.WIDE.U32 R170, R124, -0x2daee0ad, RZ ;  /* 0xd2511f537caa7825 */ /* 0x000fe200078e00ff */
[----:B------:R-:W-:Y:S01]  /*1ef00*/  LOP3.LUT R126, R121, R179, R126, 0x96, !PT ;  /* 0x000000b3797e7212 */ /* 0x000fe200078e967e */
[----:B------:R-:W2:Y:S02]  /*1ef10*/  MUFU.EX2 R3, R239 ;  /* 0x000000ef00037308 */ /* 0x000ea40000000800 */
[----:B------:R-:W-:Y:S01]  /*1ef20*/  FADD.FTZ R107, R132, R134 ;  /* 0x00000086846b7221 */ /* 0x000fe20000010000 */
[----:B------:R-:W-:Y:S01]  /*1ef30*/  LOP3.LUT R128, R171, R174, R120, 0x96, !PT ;  /* 0x000000aeab807212 */ /* 0x000fe200078e9678 */
[----:B------:R-:W-:Y:S04]  /*1ef40*/  IMAD.WIDE.U32 R156, R126, -0x326172a9, RZ ;  /* 0xcd9e8d577e9c7825 */ /* 0x000fe800078e00ff */
[----:B------:R-:W-:Y:S01]  /*1ef50*/  IMAD.WIDE.U32 R128, R128, -0x326172a9, RZ ;  /* 0xcd9e8d5780807825 */ /* 0x000fe200078e00ff */
[----:B------:R-:W-:Y:S01]  /*1ef60*/  LOP3.LUT R144, R157, R162, R114, 0x96, !PT ;  /* 0x000000a29d907212 */ /* 0x000fe200078e9672 */
[----:B------:R-:W2:Y:S02]  /*1ef70*/  MUFU.EX2 R0, R241 ;  /* 0x000000f100007308 */ /* 0x000ea40000000800 */
[----:B------:R-:W-:Y:S01]  /*1ef80*/  FADD.FTZ R134, R111, R107 ;  /* 0x0000006b6f867221 */ /* 0x000fe20000010000 */
[----:B------:R-:W-:Y:S01]  /*1ef90*/  LOP3.LUT R107, R129, R213, R156, 0x96, !PT ;  /* 0x000000d5816b7212 */ /* 0x000fe200078e969c */
[----:B-1----:R-:W-:Y:S06]  /*1efa0*/  FADD.FTZ R120, R117, R127 ;  /* 0x0000007f75787221 */ /* 0x002fec0000010000 */
[----:B------:R-:W1:Y:S01]  /*1efb0*/  MUFU.EX2 R111, R242 ;  /* 0x000000f2006f7308 */ /* 0x000e620000000800 */
[----:B--2---:R-:W-:Y:S09]  /*1efc0*/  FADD.FTZ R114, R3, R133 ;  /* 0x0000008503727221 */ /* 0x004ff20000010000 */
[----:B------:R-:W-:Y:S01]  /*1efd0*/  MUFU.EX2 R127, R247 ;  /* 0x000000f7007f7308 */ /* 0x000fe20000000800 */
[C---:B------:R-:W-:Y:S01]  /*1efe0*/  F2FP.BF16.PACK_AB R181, R0.reuse, R3 ;  /* 0x0000000300b5723e */ /* 0x040fe200000010ff */
[----:B------:R-:W-:Y:S01]  /*1eff0*/  FADD.FTZ R135, R0, R114 ;  /* 0x0000007200877221 */ /* 0x000fe20000010000 */
[----:B------:R-:W-:Y:S02]  /*1f000*/  LOP3.LUT R0, R107, 0xff, RZ, 0xc0, !PT ;  /* 0x000000ff6b007812 */ /* 0x000fe400078ec0ff */
[----:B------:R-:W-:Y:S02]  /*1f010*/  PRMT R3, R106, 0x7632, R3 ;  /* 0x000076326a037816 */ /* 0x000fe40000000003 */
[----:B------:R-:W-:Y:S03]  /*1f020*/  ISETP.GE.U32.AND P1, PT, R194, R0, PT ;  /* 0x00000000c200720c */ /* 0x000fe60003f26070 */
[----:B------:R-:W2:Y:S01]  /*1f030*/  MUFU.EX2 R124, R250 ;  /* 0x000000fa007c7308 */ /* 0x000ea20000000800 */
[----:B------:R-:W-:Y:S02]  /*1f040*/  PRMT R126, R106, 0x5410, R3 ;  /* 0x000054106a7e7816 */ /* 0x000fe40000000003 */
[C---:B-1----:R-:W-:Y:S01]  /*1f050*/  F2FP.BF16.PACK_AB R0, R111.reuse, R117 ;  /* 0x000000756f00723e */ /* 0x042fe200000010ff */
[----:B------:R-:W-:Y:S06]  /*1f060*/  FADD.FTZ R143, R111, R120 ;  /* 0x000000786f8f7221 */ /* 0x000fec0000010000 */
[----:B------:R-:W-:Y:S10]  /*1f070*/  MUFU.EX2 R117, R249 ;  /* 0x000000f900757308 */ /* 0x000ff40000000800 */
[----:B------:R-:W1:Y:S01]  /*1f080*/  MUFU.EX2 R111, R251 ;  /* 0x000000fb006f7308 */ /* 0x000e620000000800 */
[----:B--2---:R-:W-:Y:S02]  /*1f090*/  F2FP.BF16.PACK_AB R167, R124, R127 ;  /* 0x0000007f7ca7723e */ /* 0x004fe400000010ff */
[----:B-1----:R-:W-:Y:S01]  /*1f0a0*/  F2FP.BF16.PACK_AB R187, R111, R117 ;  /* 0x000000756fbb723e */ /* 0x002fe200000010ff */
[----:B----4-:R-:W-:Y:S01]  /*1f0b0*/  @!P1 HFMA2.BF16_V2 R140, -RZ.H0_H0, RZ.H0_H0, -R106.H0_H0 ;  /* 0x200000ffff8c9231 */ /* 0x010fe2000034096a */
[----:B---3--:R-:W-:Y:S04]  /*1f0c0*/  IADD3 R114, P0, R226, R112, RZ ;  /* 0x00000070e2727210 */ /* 0x008fe80007f1e0ff */
[----:B------:R1:W-:Y:S01]  /*1f0d0*/  @!P1 STL.S16 [R1+0x130], R140 ;  /* 0x0001308c01009387 */ /* 0x0003e20000100600 */
[----:B------:R-:W-:Y:S01]  /*1f0e0*/  PRMT R121, R140, 0x7610, R121 ;  /* 0x000076108c797816 */ /* 0x000fe20000000079 */
[----:B------:R-:W-:Y:S02]  /*1f0f0*/  IMAD.MOV.U32 R226, RZ, RZ, R153 ;  /* 0x000000ffffe27224 */ /* 0x000fe400078e0099 */
[----:B------:R-:W2:Y:S01]  /*1f100*/  LDL R132, [R1+0x18c] ;  /* 0x00018c0001847983 */ /* 0x000ea20000100800 */
[----:B------:R-:W-:Y:S01]  /*1f110*/  @!P1 PRMT R106, R121, 0x5410, RZ ;  /* 0x00005410796a9816 */ /* 0x000fe200000000ff */
[----:B------:R-:W-:Y:S02]  /*1f120*/  IMAD.X R115, R137, 0x1, R113, P0 ;  /* 0x0000000189737824 */ /* 0x000fe400000e0671 */
[----:B------:R3:W4:Y:S04]  /*1f130*/  LDL.S16 R121, [R1+0x100] ;  /* 0x0001000001797983 */ /* 0x0007280000100600 */
[----:B------:R3:W-:Y:S04]  /*1f140*/  ST.E.U16 [R114.64], R106 ;  /* 0x0000006a72007985 */ /* 0x0007e8000c101504 */
[----:B------:R2:W2:Y:S04]  /*1f150*/  LDL.S16 R137, [R1+0x138] ;  /* 0x0001380001897983 */ /* 0x0004a80000100600 */
[----:B------:R-:W2:Y:S04]  /*1f160*/  LDL R120, [R1+0x180] ;  /* 0x0001800001787983 */ /* 0x000ea80000100800 */
[----:B------:R-:W2:Y:S04]  /*1f170*/  LDL R133, [R1+0x194] ;  /* 0x0001940001857983 */ /* 0x000ea80000100800 */
[----:B-1----:R-:W2:Y:S01]  /*1f180*/  LDL R140, [R1+0x188] ;  /* 0x00018800018c7983 */ /* 0x002ea20000100800 */
[----:B---3--:R-:W-:Y:S02]  /*1f190*/  LOP3.LUT R106, R107, 0xffff, RZ, 0xc0, !PT ;  /* 0x0000ffff6b6a7812 */ /* 0x008fe400078ec0ff */
[----:B------:R-:W-:Y:S02]  /*1f1a0*/  LOP3.LUT R114, R122, 0xff, RZ, 0xc0, !PT ;  /* 0x000000ff7a727812 */ /* 0x000fe400078ec0ff */
[----:B------:R-:W-:Y:S02]  /*1f1b0*/  SHF.R.U32.HI R106, RZ, 0x8, R106 ;  /* 0x00000008ff6a7819 */ /* 0x000fe4000001166a */
[----:B------:R-:W-:Y:S02]  /*1f1c0*/  ISETP.GE.U32.AND P6, PT, R194, R114, PT ;  /* 0x00000072c200720c */ /* 0x000fe40003fc6070 */
[----:B------:R-:W-:Y:S02]  /*1f1d0*/  LOP3.LUT R106, R106, 0xffff, RZ, 0xc0, !PT ;  /* 0x0000ffff6a6a7812 */ /* 0x000fe400078ec0ff */
[----:B------:R-:W-:Y:S02]  /*1f1e0*/  SHF.R.U32.HI R114, RZ, 0x18, R122 ;  /* 0x00000018ff727819 */ /* 0x000fe4000001167a */
[C---:B------:R-:W-:Y:S02]  /*1f1f0*/  ISETP.GE.U32.AND P0, PT, R194.reuse, R106, PT ;  /* 0x0000006ac200720c */ /* 0x040fe40003f06070 */
[--C-:B------:R-:W-:Y:S02]  /*1f200*/  SHF.R.U32.HI R106, RZ, 0x10, R107.reuse ;  /* 0x00000010ff6a7819 */ /* 0x100fe4000001166b */
[----:B------:R-:W-:Y:S02]  /*1f210*/  ISETP.GE.U32.AND P3, PT, R194, R114, PT ;  /* 0x00000072c200720c */ /* 0x000fe40003f66070 */
[----:B------:R-:W-:Y:S02]  /*1f220*/  LOP3.LUT R114, R106, 0xff, RZ, 0xc0, !PT ;  /* 0x000000ff6a727812 */ /* 0x000fe400078ec0ff */
[----:B------:R-:W-:Y:S02]  /*1f230*/  LOP3.LUT R106, R122, 0xffff, RZ, 0xc0, !PT ;  /* 0x0000ffff7a6a7812 */ /* 0x000fe400078ec0ff */
[C---:B------:R-:W-:Y:S02]  /*1f240*/  ISETP.GE.U32.AND P2, PT, R194.reuse, R114, PT ;  /* 0x00000072c200720c */ /* 0x040fe40003f46070 */
[----:B------:R-:W-:Y:S02]  /*1f250*/  SHF.R.U32.HI R107, RZ, 0x18, R107 ;  /* 0x00000018ff6b7819 */ /* 0x000fe4000001166b */
[----:B------:R-:W-:Y:S02]  /*1f260*/  SHF.R.U32.HI R106, RZ, 0x8, R106 ;  /* 0x00000008ff6a7819 */ /* 0x000fe4000001166a */
[----:B------:R-:W-:Y:S02]  /*1f270*/  ISETP.GE.U32.AND P1, PT, R194, R107, PT ;  /* 0x0000006bc200720c */ /* 0x000fe40003f26070 */
[----:B------:R-:W-:Y:S02]  /*1f280*/  LOP3.LUT R107, R106, 0xffff, RZ, 0xc0, !PT ;  /* 0x0000ffff6a6b7812 */ /* 0x000fe400078ec0ff */
[----:B------:R-:W-:Y:S02]  /*1f290*/  PRMT R106, R208, 0x7610, R106 ;  /* 0x00007610d06a7816 */ /* 0x000fe4000000006a */
[----:B------:R-:W-:Y:S04]  /*1f2a0*/  SHF.R.U32.HI R115, RZ, 0x10, R122 ;  /* 0x00000010ff737819 */ /* 0x000fe8000001167a */
[----:B------:R-:W-:Y:S04]  /*1f2b0*/  LOP3.LUT R115, R115, 0xff, RZ, 0xc0, !PT ;  /* 0x000000ff73737812 */ /* 0x000fe800078ec0ff */
[----:B------:R-:W-:Y:S01]  /*1f2c0*/  ISETP.GE.U32.AND P4, PT, R194, R115, PT ;  /* 0x00000073c200720c */ /* 0x000fe20003f86070 */
[----:B----4-:R-:W-:Y:S05]  /*1f2d0*/  @!P0 HFMA2.BF16_V2 R121, -RZ.H0_H0, RZ.H0_H0, -R3.H0_H0 ;  /* 0x200000ffff798231 */ /* 0x010fea0000340903 */
[----:B------:R-:W-:Y:S01]  /*1f2e0*/  PRMT R114, R121, 0x7610, R114 ;  /* 0x0000761079727816 */ /* 0x000fe20000000072 */
[----:B------:R1:W-:Y:S01]  /*1f2f0*/  @!P0 STL.S16 [R1+0x100], R121 ;  /* 0x0001007901008387 */ /* 0x0003e20000100600 */
[----:B--2---:R-:W-:Y:S02]  /*1f300*/  @!P2 HFMA2.BF16_V2 R137, -RZ.H0_H0, RZ.H0_H0, -R106.H0_H0 ;  /* 0x200000ffff89a231 */ /* 0x004fe4000034096a */
[----:B------:R-:W-:Y:S02]  /*1f310*/  @!P0 PRMT R3, R114, 0x5410, RZ ;  /* 0x0000541072038816 */ /* 0x000fe400000000ff */
[C---:B------:R-:W-:Y:S02]  /*1f320*/  IADD3 R114, P0, R196.reuse, R132, RZ ;  /* 0x00000084c4727210 */ /* 0x040fe40007f1e0ff */
[----:B------:R-:W-:Y:S01]  /*1f330*/  IADD3 R120, P5, R196, R120, RZ ;  /* 0x00000078c4787210 */ /* 0x000fe20007fbe0ff */
[----:B------:R2:W3:Y:S01]  /*1f340*/  LDL.S16 R132, [R1+0x12c] ;  /* 0x00012c0001847983 */ /* 0x0004e20000100600 */
[----:B------:R-:W-:Y:S01]  /*1f350*/  PRMT R136, R137, 0x7610, R136 ;  /* 0x0000761089887816 */ /* 0x000fe20000000088 */
[C---:B------:R-:W-:Y:S02]  /*1f360*/  IMAD.X R115, R197.reuse, 0x1, R133, P0 ;  /* 0x00000001c5737824 */ /* 0x040fe400000e0685 */
[----:B------:R4:W-:Y:S01]  /*1f370*/  @!P2 STL.S16 [R1+0x138], R137 ;  /* 0x000138890100a387 */ /* 0x0009e20000100600 */
[----:B------:R-:W-:Y:S03]  /*1f380*/  MUFU.EX2 R133, R245 ;  /* 0x000000f500857308 */ /* 0x000fe60000000800 */
[----:B------:R2:W2:Y:S04]  /*1f390*/  LDL.S16 R154, [R1+0x134] ;  /* 0x00013400019a7983 */ /* 0x0004a80000100600 */
[----:B------:R2:W2:Y:S01]  /*1f3a0*/  LDL.S16 R153, [R1+0x144] ;  /* 0x0001440001997983 */ /* 0x0004a20000100600 */
[----:B-1----:R-:W-:Y:S01]  /*1f3b0*/  IMAD.X R121, R197, 0x1, R140, P5 ;  /* 0x00000001c5797824 */ /* 0x002fe200028e068c */
[----:B------:R-:W-:Y:S01]  /*1f3c0*/  ISETP.GE.U32.AND P5, PT, R194, R107, PT ;  /* 0x0000006bc200720c */ /* 0x000fe20003fa6070 */
[----:B------:R-:W-:Y:S03]  /*1f3d0*/  IMAD.WIDE.U32 R140, R146, -0x326172a9, RZ ;  /* 0xcd9e8d57928c7825 */ /* 0x000fe600078e00ff */
[----:B------:R1:W-:Y:S01]  /*1f3e0*/  ST.E.U16 [R120.64], R3 ;  /* 0x0000000378007985 */ /* 0x0003e2000c101504 */
[----:B------:R-:W-:Y:S01]  /*1f3f0*/  FADD.FTZ R107, R117, R125 ;  /* 0x0000007d756b7221 */ /* 0x000fe20000010000 */
[CC--:B------:R-:W-:Y:S02]  /*1f400*/  LOP3.LUT R146, R141.reuse, R182.reuse, R222, 0x96, !PT ;  /* 0x000000b68d927212 */ /* 0x0c0fe400078e96de */
[----:B------:R-:W-:Y:S01]  /*1f410*/  LOP3.LUT R157, R141, R182, R116, 0x96, !PT ;  /* 0x000000b68d9d7212 */ /* 0x000fe200078e9674 */
[----:B------:R-:W-:Y:S02]  /*1f420*/  IMAD.MOV.U32 R182, RZ, RZ, R155 ;  /* 0x000000ffffb67224 */ /* 0x000fe400078e009b */
[----:B----4-:R-:W-:Y:S01]  /*1f430*/  FADD.FTZ R137, R111, R107 ;  /* 0x0000006b6f897221 */ /* 0x010fe20000010000 */
[--C-:B------:R-:W-:Y:S01]  /*1f440*/  SHF.R.U32.HI R111, RZ, 0x18, R128.reuse ;  /* 0x00000018ff6f7819 */ /* 0x100fe20000011680 */
[----:B------:R-:W4:Y:S03]  /*1f450*/  MUFU.EX2 R107, R248 ;  /* 0x000000f8006b7308 */ /* 0x000f260000000800 */
[----:B------:R-:W-:Y:S02]  /*1f460*/  ISETP.GE.U32.AND P0, PT, R194, R111, PT ;  /* 0x0000006fc200720c */ /* 0x000fe40003f06070 */
[----:B------:R-:W-:Y:S02]  /*1f470*/  PRMT R111, R203, 0x7632, R111 ;  /* 0x00007632cb6f7816 */ /* 0x000fe4000000006f */
[----:B-1----:R-:W-:Y:S04]  /*1f480*/  PRMT R3, R208, 0x7632, R3 ;  /* 0x00007632d0037816 */ /* 0x002fe80000000003 */
[----:B------:R-:W-:Y:S02]  /*1f490*/  PRMT R125, R106, 0x5410, R3 ;  /* 0x000054106a7d7816 */ /* 0x000fe40000000003 */
[----:B------:R-:W-:Y:S02]  /*1f4a0*/  @!P2 PRMT R106, R136, 0x5410, RZ ;  /* 0x00005410886aa816 */ /* 0x000fe400000000ff */
[----:B----4-:R-:W-:Y:S01]  /*1f4b0*/  F2FP.BF16.PACK_AB R165, R107, R133 ;  /* 0x000000856ba5723e */ /* 0x010fe200000010ff */
[----:B------:R-:W1:Y:S02]  /*1f4c0*/  MUFU.EX2 R136, R244 ;  /* 0x000000f400887308 */ /* 0x000e640000000800 */
[----:B------:R4:W-:Y:S02]  /*1f4d0*/  ST.E.U16 [R114.64], R106 ;  /* 0x0000006a72007985 */ /* 0x0009e4000c101504 */
[----:B----4-:R-:W-:Y:S04]  /*1f4e0*/  LOP3.LUT R106, R128, 0xff, RZ, 0xc0, !PT ;  /* 0x000000ff806a7812 */ /* 0x010fe800078ec0ff */
[----:B------:R-:W-:Y:S02]  /*1f4f0*/  ISETP.GE.U32.AND P2, PT, R194, R106, PT ;  /* 0x0000006ac200720c */ /* 0x000fe40003f46070 */
[----:B------:R-:W-:Y:S04]  /*1f500*/  SHF.R.U32.HI R106, RZ, 0x10, R128 ;  /* 0x00000010ff6a7819 */ /* 0x000fe80000011680 */
[----:B------:R-:W-:Y:S01]  /*1f510*/  LOP3.LUT R116, R106, 0xff, RZ, 0xc0, !PT ;  /* 0x000000ff6a747812 */ /* 0x000fe200078ec0ff */
[----:B------:R-:W-:Y:S02]  /*1f520*/  FADD.FTZ R106, R127, R134 ;  /* 0x000000867f6a7221 */ /* 0x000fe40000010000 */
[----:B------:R-:W-:Y:S02]  /*1f530*/  MUFU.EX2 R127, R225 ;  /* 0x000000e1007f7308 */ /* 0x000fe40000000800 */
[--C-:B------:R-:W-:Y:S01]  /*1f540*/  FADD.FTZ R155, R124, R106.reuse ;  /* 0x0000006a7c9b7221 */ /* 0x100fe20000010000 */
[----:B------:R-:W-:Y:S01]  /*1f550*/  PRMT R106, R203, 0x7610, R106 ;  /* 0x00007610cb6a7816 */ /* 0x000fe2000000006a */
[----:B---3--:R-:W-:Y:S05]  /*1f560*/  @!P1 HFMA2.BF16_V2 R132, -RZ.H0_H0, RZ.H0_H0, -R3.H0_H0 ;  /* 0x200000ffff849231 */ /* 0x008fea0000340903 */
[----:B------:R-:W-:Y:S01]  /*1f570*/  PRMT R117, R132, 0x7610, R117 ;  /* 0x0000761084757816 */ /* 0x000fe20000000075 */
[----:B------:R3:W-:Y:S01]  /*1f580*/  @!P1 STL.S16 [R1+0x12c], R132 ;  /* 0x00012c8401009387 */ /* 0x0007e20000100600 */
[----:B--2---:R-:W-:Y:S02]  /*1f590*/  @!P6 HFMA2.BF16_V2 R154, -RZ.H0_H0, RZ.H0_H0, -R106.H0_H0 ;  /* 0x200000ffff9ae231 */ /* 0x004fe4000034096a */
[----:B------:R-:W-:Y:S01]  /*1f5a0*/  @!P1 PRMT R3, R117, 0x5410, RZ ;  /* 0x0000541075039816 */ /* 0x000fe200000000ff */
[----:B------:R2:W4:Y:S01]  /*1f5b0*/  LDL.S16 R223, [R1+0x140] ;  /* 0x0001400001df7983 */ /* 0x0005220000100600 */
[----:B------:R-:W-:Y:S01]  /*1f5c0*/  ISETP.GE.U32.AND P1, PT, R194, R116, PT ;  /* 0x00000074c200720c */ /* 0x000fe20003f26070 */
[----:B------:R-:W-:Y:S01]  /*1f5d0*/  FADD.FTZ R117, R133, R135 ;  /* 0x0000008785757221 */ /* 0x000fe20000010000 */
[----:B------:R-:W-:Y:S01]  /*1f5e0*/  PRMT R124, R154, 0x7610, R124 ;  /* 0x000076109a7c7816 */ /* 0x000fe2000000007c */
[----:B------:R2:W2:Y:S01]  /*1f5f0*/  LDL.S16 R222, [R1+0x13c] ;  /* 0x00013c0001de7983 */ /* 0x0004a20000100600 */
[----:B------:R-:W-:Y:S01]  /*1f600*/  LOP3.LUT R116, R128, 0xffff, RZ, 0xc0, !PT ;  /* 0x0000ffff80747812 */ /* 0x000fe200078ec0ff */
[----:B------:R-:W-:Y:S01]  /*1f610*/  @!P5 HFMA2.BF16_V2 R153, -RZ.H0_H0, RZ.H0_H0, -R111.H0_H0 ;  /* 0x200000ffff99d231 */ /* 0x000fe2000034096f */
[----:B------:R-:W-:Y:S01]  /*1f620*/  IMAD.WIDE.U32 R134, R145, -0x2daee0ad, RZ ;  /* 0xd2511f5391867825 */ /* 0x000fe200078e00ff */
[----:B------:R1:W-:Y:S01]  /*1f630*/  @!P6 STL.S16 [R1+0x134], R154 ;  /* 0x0001349a0100e387 */ /* 0x0003e20000100600 */
[----:B------:R-:W-:Y:S02]  /*1f640*/  SHF.R.U32.HI R116, RZ, 0x8, R116 ;  /* 0x00000008ff747819 */ /* 0x000fe40000011674 */
[----:B------:R-:W-:Y:S01]  /*1f650*/  PRMT R221, R153, 0x7610, R221 ;  /* 0x0000761099dd7816 */ /* 0x000fe200000000dd */
[----:B------:R2:W2:Y:S01]  /*1f660*/  LDL.S16 R133, [R1+0x120] ;  /* 0x0001200001857983 */ /* 0x0004a20000100600 */
[----:B------:R-:W-:Y:S03]  /*1f670*/  LOP3.LUT R116, R116, 0xffff, RZ, 0xc0, !PT ;  /* 0x0000ffff74747812 */ /* 0x000fe600078ec0ff */
[----:B------:R1:W-:Y:S04]  /*1f680*/  ST.E.U16 [R114.64+0x2], R3 ;  /* 0x0000020372007985 */ /* 0x0003e8000c101504 */
[----:B------:R1:W-:Y:S01]  /*1f690*/  @!P5 STL.S16 [R1+0x144], R153 ;  /* 0x000144990100d387 */ /* 0x0003e20000100600 */
[----:B---3--:R-:W3:Y:S01]  /*1f6a0*/  MUFU.EX2 R132, R246 ;  /* 0x000000f600847308 */ /* 0x008ee20000000800 */
[----:B-1----:R-:W-:Y:S01]  /*1f6b0*/  FADD.FTZ R154, R107, R117 ;  /* 0x000000756b9a7221 */ /* 0x002fe20000010000 */
[----:B------:R-:W-:Y:S01]  /*1f6c0*/  PRMT R117, R106, 0x5410, R111 ;  /* 0x000054106a757816 */ /* 0x000fe2000000006f */
[----:B------:R-:W-:Y:S01]  /*1f6d0*/  FADD.FTZ R107, R136, R143 ;  /* 0x0000008f886b7221 */ /* 0x000fe20000010000 */
[----:B------:R-:W-:Y:S02]  /*1f6e0*/  @!P6 PRMT R106, R124, 0x5410, RZ ;  /* 0x000054107c6ae816 */ /* 0x000fe400000000ff */
[----:B------:R-:W-:Y:S02]  /*1f6f0*/  ISETP.GE.U32.AND P6, PT, R194, R116, PT ;  /* 0x00000074c200720c */ /* 0x000fe40003fc6070 */
[----:B------:R-:W-:Y:S01]  /*1f700*/  @!P5 PRMT R111, R221, 0x5410, RZ ;  /* 0x00005410dd6fd816 */ /* 0x000fe200000000ff */
[----:B------:R1:W-:Y:S01]  /*1f710*/  ST.E.U16 [R196.64+0x10], R106 ;  /* 0x0000106ac4007985 */ /* 0x0003e2000c101504 */
[----:B------:R-:W-:Y:S01]  /*1f720*/  LOP3.LUT R124, R135, R252, R180, 0x96, !PT ;  /* 0x000000fc877c7212 */ /* 0x000fe200078e96b4 */
[----:B------:R-:W1:Y:S01]  /*1f730*/  MUFU.EX2 R116, R226 ;  /* 0x000000e200747308 */ /* 0x000e620000000800 */
[----:B---3--:R-:W-:Y:S01]  /*1f740*/  F2FP.BF16.PACK_AB R166, R132, R136 ;  /* 0x0000008884a6723e */ /* 0x008fe200000010ff */
[----:B------:R3:W3:Y:S01]  /*1f750*/  LDL.S16 R221, [R1+0x11c] ;  /* 0x00011c0001dd7983 */ /* 0x0006e20000100600 */
[----:B------:R-:W-:Y:S01]  /*1f760*/  LOP3.LUT R3, R124, 0xff, RZ, 0xc0, !PT ;  /* 0x000000ff7c037812 */ /* 0x000fe200078ec0ff */
[--C-:B------:R-:W-:Y:S01]  /*1f770*/  FADD.FTZ R153, R132, R107.reuse ;  /* 0x0000006b84997221 */ /* 0x100fe20000010000 */
[----:B------:R-:W-:Y:S01]  /*1f780*/  PRMT R107, R110, 0x7632, R107 ;  /* 0x000076326e6b7816 */ /* 0x000fe2000000006b */
[----:B------:R2:W-:Y:S01]  /*1f790*/  ST.E.U16 [R196.64+0x12], R111 ;  /* 0x0000126fc4007985 */ /* 0x0005e2000c101504 */
[----:B------:R-:W-:Y:S02]  /*1f7a0*/  ISETP.GE.U32.AND P5, PT, R194, R3, PT ;  /* 0x00000003c200720c */ /* 0x000fe40003fa6070 */
[----:B------:R-:W-:Y:S04]  /*1f7b0*/  LOP3.LUT R3, R124, 0xffff, RZ, 0xc0, !PT ;  /* 0x0000ffff7c037812 */ /* 0x000fe800078ec0ff */
[----:B------:R-:W-:Y:S04]  /*1f7c0*/  SHF.R.U32.HI R3, RZ, 0x8, R3 ;  /* 0x00000008ff037819 */ /* 0x000fe80000011603 */
[----:B------:R-:W-:Y:S02]  /*1f7d0*/  LOP3.LUT R3, R3, 0xffff, RZ, 0xc0, !PT ;  /* 0x0000ffff03037812 */ /* 0x000fe400078ec0ff */
[C---:B-1----:R-:W-:Y:S01]  /*1f7e0*/  F2FP.BF16.PACK_AB R173, R116.reuse, R127 ;  /* 0x0000007f74ad723e */ /* 0x042fe200000010ff */
[----:B------:R-:W-:Y:S04]  /*1f7f0*/  FADD.FTZ R106, R127, R137 ;  /* 0x000000897f6a7221 */ /* 0x000fe80000010000 */
[----:B------:R-:W-:Y:S01]  /*1f800*/  FADD.FTZ R106, R116, R106 ;  /* 0x0000006a746a7221 */ /* 0x000fe20000010000 */
[----:B------:R-:W-:Y:S01]  /*1f810*/  PRMT R116, R110, 0x5410, R107 ;  /* 0x000054106e747816 */ /* 0x000fe2000000006b */
[----:B----4-:R-:W-:Y:S02]  /*1f820*/  @!P4 HFMA2.BF16_V2 R223, -RZ.H0_H0, RZ.H0_H0, -R110.H0_H0 ;  /* 0x200000ffffdfc231 */ /* 0x010fe4000034096e */
[----:B--2---:R-:W-:Y:S03]  /*1f830*/  @!P3 HFMA2.BF16_V2 R222, -RZ.H0_H0, RZ.H0_H0, -R107.H0_H0 ;  /* 0x200000ffffdeb231 */ /* 0x004fe6000034096b */
[----:B------:R-:W-:Y:S01]  /*1f840*/  PRMT R215, R223, 0x7610, R215 ;  /* 0x00007610dfd77816 */ /* 0x000fe200000000d7 */
[----:B------:R1:W-:Y:S03]  /*1f850*/  @!P4 STL.S16 [R1+0x140], R223 ;  /* 0x000140df0100c387 */ /* 0x0003e60000100600 */
[----:B------:R-:W-:Y:S01]  /*1f860*/  @!P4 PRMT R110, R215, 0x5410, RZ ;  /* 0x00005410d76ec816 */ /* 0x000fe200000000ff */
[----:B------:R-:W-:Y:S01]  /*1f870*/  @!P3 STL.S16 [R1+0x13c], R222 ;  /* 0x00013cde0100b387 */ /* 0x000fe20000100600 */
[----:B------:R-:W-:Y:S01]  /*1f880*/  PRMT R132, R222, 0x7610, R132 ;  /* 0x00007610de847816 */ /* 0x000fe20000000084 */
[----:B------:R-:W-:Y:S01]  /*1f890*/  @!P2 HFMA2.BF16_V2 R133, -RZ.H0_H0, RZ.H0_H0, -R105.H0_H0 ;  /* 0x200000ffff85a231 */ /* 0x000fe20000340969 */
[----:B------:R-:W-:Y:S01]  /*1f8a0*/  ISETP.GE.U32.AND P4, PT, R194, R3, PT ;  /* 0x00000003c200720c */ /* 0x000fe20003f86070 */
[----:B------:R2:W-:Y:S01]  /*1f8b0*/  STL [R1+0x2c], R106 ;  /* 0x00002c6a01007387 */ /* 0x0005e20000100800 */
[----:B------:R-:W-:Y:S02]  /*1f8c0*/  @!P3 PRMT R107, R132, 0x5410, RZ ;  /* 0x00005410846bb816 */ /* 0x000fe400000000ff */
[----:B------:R-:W-:Y:S01]  /*1f8d0*/  PRMT R3, R105, 0x7632, R3 ;  /* 0x0000763269037816 */ /* 0x000fe20000000003 */
[----:B------:R4:W4:Y:S01]  /*1f8e0*/  LDL.S16 R215, [R1+0x114] ;  /* 0x0001140001d77983 */ /* 0x0009220000100600 */
[----:B------:R-:W-:Y:S02]  /*1f8f0*/  PRMT R127, R133, 0x7610, R127 ;  /* 0x00007610857f7816 */ /* 0x000fe4000000007f */
[----:B------:R-:W-:Y:S01]  /*1f900*/  PRMT R111, R105, 0x5410, R3 ;  /* 0x00005410696f7816 */ /* 0x000fe20000000003 */
[----:B------:R3:W-:Y:S01]  /*1f910*/  ST.E.U16 [R112.64+0x12], R107 ;  /* 0x0000126b70007985 */ /* 0x0007e2000c101504 */
[----:B------:R-:W-:Y:S03]  /*1f920*/  @!P2 PRMT R105, R127, 0x5410, RZ ;  /* 0x000054107f69a816 */ /* 0x000fe600000000ff */
[----:B------:R-:W-:Y:S04]  /*1f930*/  ST.E.U16 [R112.64+0x10], R110 ;  /* 0x0000106e70007985 */ /* 0x000fe8000c101504 */
[----:B------:R3:W-:Y:S04]  /*1f940*/  ST.E.U16 [R120.64+0xe], R105 ;  /* 0x00000e6978007985 */ /* 0x0007e8000c101504 */
[----:B-1----:R1:W4:Y:S04]  /*1f950*/  LDL.S16 R223, [R1+0x118] ;  /* 0x0001180001df7983 */ /* 0x0023280000100600 */
[----:B------:R1:W-:Y:S01]  /*1f960*/  @!P2 STL.S16 [R1+0x120], R133 ;  /* 0x000120850100a387 */ /* 0x0003e20000100600 */
[--C-:B--2---:R-:W-:Y:S02]  /*1f970*/  SHF.R.U32.HI R106, RZ, 0x18, R124.reuse ;  /* 0x00000018ff6a7819 */ /* 0x104fe4000001167c */
[----:B------:R-:W-:Y:S01]  /*1f980*/  SHF.R.U32.HI R124, RZ, 0x10, R124 ;  /* 0x00000010ff7c7819 */ /* 0x000fe2000001167c */
[----:B------:R2:W2:Y:S01]  /*1f990*/  LDL.S16 R137, [R1+0x110] ;  /* 0x0001100001897983 */ /* 0x0004a20000100600 */
[----:B------:R-:W-:Y:S02]  /*1f9a0*/  ISETP.GE.U32.AND P3, PT, R194, R106, PT ;  /* 0x0000006ac200720c */ /* 0x000fe40003f66070 */
[----:B------:R-:W-:Y:S01]  /*1f9b0*/  LOP3.LUT R124, R124, 0xff, RZ, 0xc0, !PT ;  /* 0x000000ff7c7c7812 */ /* 0x000fe200078ec0ff */
[----:B---3--:R-:W-:Y:S01]  /*1f9c0*/  @!P6 HFMA2.BF16_V2 R221, -RZ.H0_H0, RZ.H0_H0, -R3.H0_H0 ;  /* 0x200000ffffdde231 */ /* 0x008fe20000340903 */
[C---:B------:R-:W-:Y:S02]  /*1f9d0*/  PRMT R106, R200.reuse, 0x7632, R106 ;  /* 0x00007632c86a7816 */ /* 0x040fe4000000006a */
[----:B------:R-:W-:Y:S02]  /*1f9e0*/  PRMT R107, R200, 0x7610, R107 ;  /* 0x00007610c86b7816 */ /* 0x000fe4000000006b */
[----:B------:R-:W-:Y:S01]  /*1f9f0*/  ISETP.GE.U32.AND P2, PT, R194, R124, PT ;  /* 0x0000007cc200720c */ /* 0x000fe20003f46070 */
[----:B------:R3:W-:Y:S01]  /*1fa00*/  @!P6 STL.S16 [R1+0x11c], R221 ;  /* 0x00011cdd0100e387 */ /* 0x0007e20000100600 */
[----:B------:R-:W-:Y:S03]  /*1fa10*/  PRMT R124, R221, 0x7610, R124 ;  /* 0x00007610dd7c7816 */ /* 0x000fe6000000007c */
[----:B------:R2:W2:Y:S01]  /*1fa20*/  LDL.S16 R222, [R1+0x108] ;  /* 0x0001080001de7983 */ /* 0x0004a20000100600 */
[----:B------:R-:W-:Y:S02]  /*1fa30*/  @!P6 PRMT R3, R124, 0x5410, RZ ;  /* 0x000054107c03e816 */ /* 0x000fe400000000ff */
[----:B------:R-:W-:Y:S02]  /*1fa40*/  PRMT R124, R107, 0x5410, R106 ;  /* 0x000054106b7c7816 */ /* 0x000fe4000000006a */
[----:B------:R-:W-:Y:S01]  /*1fa50*/  PRMT R105, R178, 0x7610, R105 ;  /* 0x00007610b2697816 */ /* 0x000fe20000000069 */
[----:B------:R3:W-:Y:S01]  /*1fa60*/  ST.E.U16 [R120.64+0x10], R3 ;  /* 0x0000100378007985 */ /* 0x0007e2000c101504 */
[----:B-1----:R-:W-:Y:S05]  /*1fa70*/  IMAD.WIDE.U32 R132, R144, -0x2daee0ad, RZ ;  /* 0xd2511f5390847825 */ /* 0x002fea00078e00ff */
[----:B------:R-:W-:Y:S04]  /*1fa80*/  LOP3.LUT R127, R133, R252, R170, 0x96, !PT ;  /* 0x000000fc857f7212 */ /* 0x000fe800078e96aa */
[C---:B------:R-:W-:Y:S04]  /*1fa90*/  LOP3.LUT R110, R127.reuse, 0xff, RZ, 0xc0, !PT ;  /* 0x000000ff7f6e7812 */ /* 0x040fe800078ec0ff */
[----:B------:R-:W-:Y:S01]  /*1faa0*/  ISETP.GE.U32.AND P6, PT, R194, R110, PT ;  /* 0x0000006ec200720c */ /* 0x000fe20003fc6070 */
[----:B---3--:R1:W3:Y:S01]  /*1fab0*/  LDL.S16 R221, [R1+0x104] ;  /* 0x0001040001dd7983 */ /* 0x0082e20000100600 */
[----:B------:R-:W-:Y:S04]  /*1fac0*/  LOP3.LUT R110, R127, 0xffff, RZ, 0xc0, !PT ;  /* 0x0000ffff7f6e7812 */ /* 0x000fe800078ec0ff */
[----:B------:R-:W-:Y:S04]  /*1fad0*/  SHF.R.U32.HI R110, RZ, 0x8, R110 ;  /* 0x00000008ff6e7819 */ /* 0x000fe8000001166e */
[----:B------:R-:W-:Y:S02]  /*1fae0*/  LOP3.LUT R110, R110, 0xffff, RZ, 0xc0, !PT ;  /* 0x0000ffff6e6e7812 */ /* 0x000fe400078ec0ff */
[--C-:B------:R-:W-:Y:S02]  /*1faf0*/  SHF.R.U32.HI R3, RZ, 0x18, R127.reuse ;  /* 0x00000018ff037819 */ /* 0x100fe4000001167f */
[----:B------:R-:W-:Y:S04]  /*1fb00*/  SHF.R.U32.HI R127, RZ, 0x10, R127 ;  /* 0x00000010ff7f7819 */ /* 0x000fe8000001167f */
[----:B------:R-:W-:Y:S01]  /*1fb10*/  LOP3.LUT R127, R127, 0xff, RZ, 0xc0, !PT ;  /* 0x000000ff7f7f7812 */ /* 0x000fe200078ec0ff */
[----:B----4-:R-:W-:Y:S05]  /*1fb20*/  @!P0 HFMA2.BF16_V2 R215, -RZ.H0_H0, RZ.H0_H0, -R106.H0_H0 ;  /* 0x200000ffffd78231 */ /* 0x010fea000034096a */
[----:B------:R-:W-:Y:S04]  /*1fb30*/  PRMT R143, R215, 0x7610, R143 ;  /* 0x00007610d78f7816 */ /* 0x000fe8000000008f */
[----:B------:R-:W-:Y:S05]  /*1fb40*/  @!P0 PRMT R106, R143, 0x5410, RZ ;  /* 0x000054108f6a8816 */ /* 0x000fea00000000ff */
[----:B------:R4:W-:Y:S01]  /*1fb50*/  ST.E.U16 [R114.64+0x12], R106 ;  /* 0x0000126a72007985 */ /* 0x0009e2000c101504 */
[----:B------:R-:W-:Y:S05]  /*1fb60*/  @!P1 HFMA2.BF16_V2 R223, -RZ.H0_H0, RZ.H0_H0, -R107.H0_H0 ;  /* 0x200000ffffdf9231 */ /* 0x000fea000034096b */
[----:B------:R-:W-:Y:S01]  /*1fb70*/  PRMT R208, R223, 0x7610, R208 ;  /* 0x00007610dfd07816 */ /* 0x000fe200000000d0 */
[----:B------:R-:W-:Y:S01]  /*1fb80*/  @!P1 STL.S16 [R1+0x118], R223 ;  /* 0x000118df01009387 */ /* 0x000fe20000100600 */
[----:B--2---:R-:W-:Y:S02]  /*1fb90*/  @!P5 HFMA2.BF16_V2 R137, -RZ.H0_H0, RZ.H0_H0, -R105.H0_H0 ;  /* 0x200000ffff89d231 */ /* 0x004fe40000340969 */
[----:B------:R-:W-:Y:S01]  /*1fba0*/  @!P1 PRMT R107, R208, 0x5410, RZ ;  /* 0x00005410d06b9816 */ /* 0x000fe200000000ff */
[----:B------:R2:W-:Y:S01]  /*1fbb0*/  @!P0 STL.S16 [R1+0x114], R215 ;  /* 0x000114d701008387 */ /* 0x0005e20000100600 */
[----:B------:R-:W-:Y:S02]  /*1fbc0*/  ISETP.GE.U32.AND P0, PT, R194, R3, PT ;  /* 0x00000003c200720c */ /* 0x000fe40003f06070 */
[----:B------:R-:W-:Y:S01]  /*1fbd0*/  PRMT R3, R178, 0x7632, R3 ;  /* 0x00007632b2037816 */ /* 0x000fe20000000003 */
[----:B------:R1:W-:Y:S01]  /*1fbe0*/  ST.E.U16 [R114.64+0x10], R107 ;  /* 0x0000106b72007985 */ /* 0x0003e2000c101504 */
[----:B------:R-:W-:Y:S02]  /*1fbf0*/  ISETP.GE.U32.AND P1, PT, R194, R110, PT ;  /* 0x0000006ec200720c */ /* 0x000fe40003f26070 */
[----:B------:R-:W-:Y:S01]  /*1fc00*/  PRMT R110, R137, 0x7610, R110 ;  /* 0x00007610896e7816 */ /* 0x000fe2000000006e */
[----:B------:R-:W-:Y:S01]  /*1fc10*/  @!P4 HFMA2.BF16_V2 R222, -RZ.H0_H0, RZ.H0_H0, -R3.H0_H0 ;  /* 0x200000ffffdec231 */ /* 0x000fe20000340903 */
[----:B----4-:R-:W-:Y:S04]  /*1fc20*/  PRMT R106, R148, 0x7610, R106 ;  /* 0x00007610946a7816 */ /* 0x010fe8000000006a */
[----:B------:R-:W-:Y:S01]  /*1fc30*/  PRMT R136, R222, 0x7610, R136 ;  /* 0x00007610de887816 */ /* 0x000fe20000000088 */
[----:B--2---:R2:W4:Y:S04]  /*1fc40*/  LDL.S16 R215, [R1+0xfc] ;  /* 0x0000fc0001d77983 */ /* 0x0045280000100600 */
[----:B------:R2:W-:Y:S01]  /*1fc50*/  @!P5 STL.S16 [R1+0x110], R137 ;  /* 0x000110890100d387 */ /* 0x0005e20000100600 */
[----:B-1----:R-:W-:Y:S03]  /*1fc60*/  LOP3.LUT R107, R134, 0xff, RZ, 0xc0, !PT ;  /* 0x000000ff866b7812 */ /* 0x002fe600078ec0ff */
[----:B------:R1:W4:Y:S01]  /*1fc70*/  LDL.S16 R208, [R1+0xf8] ;  /* 0x0000f80001d07983 */ /* 0x0003220000100600 */
[----:B---3--:R-:W-:Y:S03]  /*1fc80*/  @!P2 HFMA2.BF16_V2 R221, -RZ.H0_H0, RZ.H0_H0, -R106.H0_H0 ;  /* 0x200000ffffdda231 */ /* 0x008fe6000034096a */
[----:B------:R1:W3:Y:S02]  /*1fc90*/  LDL.S16 R143, [R1+0xf4] ;  /* 0x0000f400018f7983 */ /* 0x0002e40000100600 */
[----:B------:R-:W-:Y:S02]  /*1fca0*/  PRMT R144, R221, 0x7610, R144 ;  /* 0x00007610dd907816 */ /* 0x000fe40000000090 */
[----:B------:R-:W-:Y:S04]  /*1fcb0*/  @!P4 STL.S16 [R1+0x108], R222 ;  /* 0x000108de0100c387 */ /* 0x000fe80000100600 */
[----:B------:R-:W-:Y:S01]  /*1fcc0*/  @!P2 STL.S16 [R1+0x104], R221 ;  /* 0x000104dd0100a387 */ /* 0x000fe20000100600 */
[----:B--2---:R-:W-:Y:S02]  /*1fcd0*/  PRMT R137, R105, 0x5410, R3 ;  /* 0x0000541069897816 */ /* 0x004fe40000000003 */
[----:B------:R-:W-:Y:S02]  /*1fce0*/  @!P5 PRMT R105, R110, 0x5410, RZ ;  /* 0x000054106e69d816 */ /* 0x000fe400000000ff */
[----:B------:R-:W-:Y:S02]  /*1fcf0*/  ISETP.GE.U32.AND P5, PT, R194, R107, PT ;  /* 0x0000006bc200720c */ /* 0x000fe40003fa6070 */
[--C-:B------:R-:W-:Y:S01]  /*1fd00*/  SHF.R.U32.HI R107, RZ, 0x10, R134.reuse ;  /* 0x00000010ff6b7819 */ /* 0x100fe20000011686 */
[----:B------:R2:W-:Y:S01]  /*1fd10*/  ST.E.U16 [R196.64+0x20], R105 ;  /* 0x00002069c4007985 */ /* 0x0005e2000c101504 */
[----:B------:R-:W-:Y:S02]  /*1fd20*/  @!P4 PRMT R3, R136, 0x5410, RZ ;  /* 0x000054108803c816 */ /* 0x000fe400000000ff */
[----:B------:R-:W-:Y:S02]  /*1fd30*/  LOP3.LUT R110, R107, 0xff, RZ, 0xc0, !PT ;  /* 0x000000ff6b6e7812 */ /* 0x000fe400078ec0ff */
[----:B------:R-:W-:Y:S01]  /*1fd40*/  PRMT R107, R148, 0x7632, R107 ;  /* 0x00007632946b7816 */ /* 0x000fe2000000006b */
[----:B------:R1:W-:Y:S01]  /*1fd50*/  ST.E.U16 [R196.64+0x22], R3 ;  /* 0x00002203c4007985 */ /* 0x0003e2000c101504 */
[----:B------:R-:W-:Y:S02]  /*1fd60*/  ISETP.GE.U32.AND P4, PT, R194, R110, PT ;  /* 0x0000006ec200720c */ /* 0x000fe40003f86070 */
[----:B------:R-:W-:Y:S02]  /*1fd70*/  PRMT R136, R106, 0x5410, R107 ;  /* 0x000054106a887816 */ /* 0x000fe4000000006b */
[----:B------:R-:W-:Y:S02]  /*1fd80*/  @!P2 PRMT R106, R144, 0x5410, RZ ;  /* 0x00005410906aa816 */ /* 0x000fe400000000ff */
[----:B------:R-:W-:Y:S01]  /*1fd90*/  ISETP.GE.U32.AND P2, PT, R194, R127, PT ;  /* 0x0000007fc200720c */ /* 0x000fe20003f46070 */
[----:B------:R3:W3:Y:S01]  /*1fda0*/  LDL.S16 R144, [R1+0xf0] ;  /* 0x0000f00001907983 */ /* 0x0006e20000100600 */
[----:B------:R-:W-:Y:S03]  /*1fdb0*/  SHF.R.U32.HI R110, RZ, 0x18, R134 ;  /* 0x00000018ff6e7819 */ /* 0x000fe60000011686 */
[----:B------:R1:W-:Y:S01]  /*1fdc0*/  ST.E.U16 [R112.64+0x20], R106 ;  /* 0x0000206a70007985 */ /* 0x0003e2000c101504 */
[----:B--2---:R-:W-:Y:S04]  /*1fdd0*/  LOP3.LUT R105, R134, 0xffff, RZ, 0xc0, !PT ;  /* 0x0000ffff86697812 */ /* 0x004fe800078ec0ff */
[----:B------:R-:W-:Y:S02]  /*1fde0*/  SHF.R.U32.HI R105, RZ, 0x8, R105 ;  /* 0x00000008ff697819 */ /* 0x000fe40000011669 */
[----:B-1----:R-:W-:Y:S02]  /*1fdf0*/  PRMT R3, R104, 0x7632, R3 ;  /* 0x0000763268037816 */ /* 0x002fe40000000003 */
[----:B------:R-:W-:Y:S02]  /*1fe00*/  LOP3.LUT R105, R105, 0xffff, RZ, 0xc0, !PT ;  /* 0x0000ffff69697812 */ /* 0x000fe400078ec0ff */
[----:B------:R-:W-:Y:S01]  /*1fe10*/  PRMT R106, R185, 0x7610, R106 ;  /* 0x00007610b96a7816 */ /* 0x000fe2000000006a */
[----:B----4-:R-:W-:Y:S05]  /*1fe20*/  @!P3 HFMA2.BF16_V2 R215, -RZ.H0_H0, RZ.H0_H0, -R107.H0_H0 ;  /* 0x200000ffffd7b231 */ /* 0x010fea000034096b */
[----:B------:R-:W-:Y:S01]  /*1fe30*/  PRMT R145, R215, 0x7610, R145 ;  /* 0x00007610d7917816 */ /* 0x000fe20000000091 */
[----:B------:R-:W-:Y:S01]  /*1fe40*/  @!P3 STL.S16 [R1+0xfc], R215 ;  /* 0x0000fcd70100b387 */ /* 0x000fe20000100600 */
[----:B------:R-:W-:Y:S02]  /*1fe50*/  @!P6 HFMA2.BF16_V2 R208, -RZ.H0_H0, RZ.H0_H0, -R104.H0_H0 ;  /* 0x200000ffffd0e231 */ /* 0x000fe40000340968 */
[----:B------:R-:W-:Y:S01]  /*1fe60*/  @!P3 PRMT R107, R145, 0x5410, RZ ;  /* 0x00005410916bb816 */ /* 0x000fe200000000ff */
[----:B------:R1:W2:Y:S01]  /*1fe70*/  LDL.S16 R148, [R1+0xe8] ;  /* 0x0000e80001947983 */ /* 0x0002a20000100600 */
[----:B------:R-:W-:Y:S01]  /*1fe80*/  ISETP.GE.U32.AND P3, PT, R194, R110, PT ;  /* 0x0000006ec200720c */ /* 0x000fe20003f66070 */
[----:B---3--:R-:W-:Y:S01]  /*1fe90*/  @!P1 HFMA2.BF16_V2 R143, -RZ.H0_H0, RZ.H0_H0, -R3.H0_H0 ;  /* 0x200000ffff8f9231 */ /* 0x008fe20000340903 */
[----:B------:R-:W-:Y:S01]  /*1fea0*/  PRMT R178, R208, 0x7610, R178 ;  /* 0x00007610d0b27816 */ /* 0x000fe200000000b2 */
[----:B------:R1:W3:Y:S01]  /*1feb0*/  LDL.S16 R145, [R1+0xec] ;  /* 0x0000ec0001917983 */ /* 0x0002e20000100600 */
[----:B------:R-:W-:Y:S02]  /*1fec0*/  LOP3.LUT R110, R132, 0xff, RZ, 0xc0, !PT ;  /* 0x000000ff846e7812 */ /* 0x000fe400078ec0ff */
[----:B------:R-:W-:Y:S01]  /*1fed0*/  PRMT R176, R143, 0x7610, R176 ;  /* 0x000076108fb07816 */ /* 0x000fe200000000b0 */
[----:B------:R-:W-:Y:S04]  /*1fee0*/  @!P6 STL.S16 [R1+0xf8], R208 ;  /* 0x0000f8d00100e387 */ /* 0x000fe80000100600 */
[----:B------:R4:W-:Y:S04]  /*1fef0*/  @!P1 STL.S16 [R1+0xf4], R143 ;  /* 0x0000f48f01009387 */ /* 0x0009e80000100600 */
[----:B------:R1:W-:Y:S01]  /*1ff00*/  ST.E.U16 [R112.64+0x22], R107 ;  /* 0x0000226b70007985 */ /* 0x0003e2000c101504 */
[----:B----4-:R-:W-:Y:S02]  /*1ff10*/  PRMT R143, R104, 0x5410, R3 ;  /* 0x00005410688f7816 */ /* 0x010fe40000000003 */
[----:B------:R-:W-:Y:S01]  /*1ff20*/  @!P6 PRMT R104, R178, 0x5410, RZ ;  /* 0x00005410b268e816 */ /* 0x000fe200000000ff */
[----:B------:R-:W-:Y:S01]  /*1ff30*/  @!P2 HFMA2.BF16_V2 R144, -RZ.H0_H0, RZ.H0_H0, -R106.H0_H0 ;  /* 0x200000ffff90a231 */ /* 0x000fe2000034096a */
[----:B------:R-:W-:Y:S02]  /*1ff40*/  ISETP.GE.U32.AND P6, PT, R194, R105, PT ;  /* 0x00000069c200720c */ /* 0x000fe40003fc6070 */
[----:B------:R-:W-:Y:S01]  /*1ff50*/  LOP3.LUT R105, R132, 0xffff, RZ, 0xc0, !PT ;  /* 0x0000ffff84697812 */ /* 0x000fe200078ec0ff */
[----:B------:R4:W-:Y:S01]  /*1ff60*/  ST.E.U16 [R120.64+0x1e], R104 ;  /* 0x00001e6878007985 */ /* 0x0009e2000c101504 */
[----:B------:R-:W-:Y:S02]  /*1ff70*/  @!P1 PRMT R3, R176, 0x5410, RZ ;  /* 0x00005410b0039816 */ /* 0x000fe400000000ff */
[----:B------:R-:W-:Y:S01]  /*1ff80*/  ISETP.GE.U32.AND P1, PT, R194, R110, PT ;  /* 0x0000006ec200720c */ /* 0x000fe20003f26070 */
[----:B------:R4:W-:Y:S01]  /*1ff90*/  @!P2 STL.S16 [R1+0xf0], R144 ;  /* 0x0000f0900100a387 */ /* 0x0009e20000100600 */
[--C-:B------:R-:W-:Y:S02]  /*1ffa0*/  SHF.R.U32.HI R110, RZ, 0x8, R105.reuse ;  /* 0x00000008ff6e7819 */ /* 0x100fe40000011669 */
[----:B------:R-:W-:Y:S01]  /*1ffb0*/  PRMT R105, R185, 0x7632, R105 ;  /* 0x00007632b9697816 */ /* 0x000fe20000000069 */
[----:B------:R4:W-:Y:S01]  /*1ffc0*/  ST.E.U16 [R120.64+0x20], R3 ;  /* 0x0000200378007985 */ /* 0x0009e2000c101504 */
[----:B-1----:R-:W-:Y:S02]  /*1ffd0*/  PRMT R107, R147, 0x7610, R107 ;  /* 0x00007610936b7816 */ /* 0x002fe4000000006b */
[----:B------:R-:W-:Y:S02]  /*1ffe0*/  PRMT R161, R144, 0x7610, R161 ;  /* 0x0000761090a17816 */ /* 0x000fe400000000a1 */
[----:B------:R-:W-:Y:S02]  /*1fff0*/  LOP3.LUT R110, R110, 0xffff, RZ, 0xc0, !PT ;  /* 0x0000ffff6e6e7812 */ /* 0x000fe400078ec0ff */
[----:B----4-:R-:W-:Y:S02]  /*20000*/  SHF.R.U32.HI R104, RZ, 0x10, R132 ;  /* 0x00000010ff687819 */ /* 0x010fe40000011684 */
[----:B------:R-:W-:Y:S02]  /*20010*/  PRMT R144, R106, 0x5410, R105 ;  /* 0x000054106a907816 */ /* 0x000fe40000000069 */
[----:B------:R-:W-:Y:S02]  /*20020*/  @!P2 PRMT R106, R161, 0x5410, RZ ;  /* 0x00005410a16aa816 */ /* 0x000fe400000000ff */
[----:B------:R-:W-:Y:S02]  /*20030*/  ISETP.GE.U32.AND P2, PT, R194, R110, PT ;  /* 0x0000006ec200720c */ /* 0x000fe40003f46070 */
[----:B------:R-:W-:Y:S01]  /*20040*/  LOP3.LUT R110, R104, 0xff, RZ, 0xc0, !PT ;  /* 0x000000ff686e7812 */ /* 0x000fe200078ec0ff */
[----:B------:R-:W-:Y:S01]  /*20050*/  ST.E.U16 [R114.64+0x20], R106 ;  /* 0x0000206a72007985 */ /* 0x000fe2000c101504 */
[----:B------:R-:W-:Y:S01]  /*20060*/  PRMT R104, R147, 0x7632, R104 ;  /* 0x0000763293687816 */ /* 0x000fe20000000068 */
[----:B------:R-:W-:Y:S01]  /*20070*/  IMAD.WIDE.U32 R146, R146, -0x2daee0ad, RZ ;  /* 0xd2511f5392927825 */ /* 0x000fe200078e00ff */
[----:B------:R-:W-:Y:S04]  /*20080*/  MUFU.EX2 R3, R168 ;  /* 0x000000a800037308 */ /* 0x000fe80000000800 */
[----:B------:R-:W-:Y:S05]  /*20090*/  LOP3.LUT R150, R147, R191, R150, 0x96, !PT ;  /* 0x000000bf93967212 */ /* 0x000fea00078e9696 */
[----:B------:R-:W-:Y:S01]  /*200a0*/  IMAD.WIDE.U32 R150, R150, -0x326172a9, RZ ;  /* 0xcd9e8d5796967825 */ /* 0x000fe200078e00ff */
[----:B--2---:R-:W-:Y:S02]  /*200b0*/  @!P0 HFMA2.BF16_V2 R148, -RZ.H0_H0, RZ.H0_H0, -R105.H0_H0 ;  /* 0x200000ffff948231 */ /* 0x004fe40000340969 */
[----:B---3--:R-:W-:Y:S03]  /*200c0*/  @!P5 HFMA2.BF16_V2 R145, -RZ.H0_H0, RZ.H0_H0, -R107.H0_H0 ;  /* 0x200000ffff91d231 */ /* 0x008fe6000034096b */
[----:B------:R-:W-:Y:S01]  /*200d0*/  PRMT R141, R148, 0x7610, R141 ;  /* 0x00007610948d7816 */ /* 0x000fe2000000008d */
[----:B------:R1:W-:Y:S01]  /*200e0*/  @!P0 STL.S16 [R1+0xe8], R148 ;  /* 0x0000e89401008387 */ /* 0x0003e20000100600 */
[----:B------:R-:W-:Y:S03]  /*200f0*/  PRMT R127, R145, 0x7610, R127 ;  /* 0x00007610917f7816 */ /* 0x000fe6000000007f */
[----:B------:R2:W-:Y:S01]  /*20100*/  @!P5 STL.S16 [R1+0xec], R145 ;  /* 0x0000ec910100d387 */ /* 0x0005e20000100600 */
[----:B------:R-:W-:Y:S02]  /*20110*/  @!P0 PRMT R105, R141, 0x5410, RZ ;  /* 0x000054108d698816 */ /* 0x000fe400000000ff */
[----:B------:R-:W-:Y:S01]  /*20120*/  PRMT R141, R107, 0x5410, R104 ;  /* 0x000054106b8d7816 */ /* 0x000fe20000000068 */
[----:B------:R3:W4:Y:S01]  /*20130*/  LDL.S16 R161, [R1+0xe4] ;  /* 0x0000e40001a17983 */ /* 0x0007220000100600 */
[----:B------:R-:W-:Y:S02]  /*20140*/  @!P5 PRMT R107, R127, 0x5410, RZ ;  /* 0x000054107f6bd816 */ /* 0x000fe400000000ff */
[C---:B------:R-:W-:Y:S01]  /*20150*/  ISETP.GE.U32.AND P0, PT, R194.reuse, R110, PT ;  /* 0x0000006ec200720c */ /* 0x040fe20003f06070 */
[----:B------:R3:W3:Y:S01]  /*20160*/  LDL.S16 R208, [R1+0xe0] ;  /* 0x0000e00001d07983 */ /* 0x0006e20000100600 */
[----:B------:R-:W-:Y:S01]  /*20170*/  SHF.R.U32.HI R110, RZ, 0x18, R132 ;  /* 0x00000018ff6e7819 */ /* 0x000fe20000011684 */
[----:B------:R2:W-:Y:S02]  /*20180*/  MUFU.EX2 R127, R152 ;  /* 0x00000098007f7308 */ /* 0x0005e40000000800 */
[----:B------:R3:W3:Y:S01]  /*20190*/  LDL.S16 R178, [R1+0xdc] ;  /* 0x0000dc0001b27983 */ /* 0x0006e20000100600 */
[----:B------:R-:W-:Y:S03]  /*201a0*/  ISETP.GE.U32.AND P5, PT, R194, R110, PT ;  /* 0x0000006ec200720c */ /* 0x000fe60003fa6070 */
[----:B------:R-:W-:Y:S04]  /*201b0*/  ST.E.U16 [R114.64+0x22], R105 ;  /* 0x0000226972007985 */ /* 0x000fe8000c101504 */
[----:B------:R2:W-:Y:S01]  /*201c0*/  ST.E.U16 [R196.64+0x30], R107 ;  /* 0x0000306bc4007985 */ /* 0x0005e2000c101504 */
[-CC-:B-1----:R-:W-:Y:S01]  /*201d0*/  LOP3.LUT R148, R139, R149.reuse, R140.reuse, 0x96, !PT ;  /* 0x000000958b947212 */ /* 0x182fe200078e968c */
[----:B------:R-:W-:Y:S10]  /*201e0*/  MUFU.EX2 R110, R160 ;  /* 0x000000a0006e7308 */ /* 0x000ff40000000800 */
[----:B--2---:R-:W1:Y:S01]  /*201f0*/  MUFU.EX2 R145, R182 ;  /* 0x000000b600917308 */ /* 0x004e620000000800 */
[----:B------:R-:W-:Y:S01]  /*20200*/  LOP3.LUT R152, R131, R149, R140, 0x96, !PT ;  /* 0x0000009583987212 */ /* 0x000fe200078e968c */
[----:B------:R-:W-:Y:S05]  /*20210*/  IMAD.WIDE.U32 R148, R148, -0x2daee0ad, RZ ;  /* 0xd2511f5394947825 */ /* 0x000fea00078e00ff */
[----:B------:R-:W-:Y:S02]  /*20220*/  LOP3.LUT R139, R149, R189, R146, 0x96, !PT ;  /* 0x000000bd958b7212 */ /* 0x000fe400078e9692 */
[----:B------:R-:W-:Y:S01]  /*20230*/  LOP3.LUT R146, R151, R224, R138, 0x96, !PT ;  /* 0x000000e097927212 */ /* 0x000fe200078e968a */
[----:B------:R-:W2:Y:S02]  /*20240*/  MUFU.EX2 R131, R177 ;  /* 0x000000b100837308 */ /* 0x000ea40000000800 */
[----:B------:R-:W-:Y:S01]  /*20250*/  IMAD.WIDE.U32 R138, R139, -0x326172a9, RZ ;  /* 0xcd9e8d578b8a7825 */ /* 0x000fe200078e00ff */
[----:B------:R-:W-:Y:S03]  /*20260*/  PRMT R107, R186, 0x7610, R107 ;  /* 0x00007610ba6b7816 */ /* 0x000fe6000000006b */
[----:B------:R-:W-:Y:S01]  /*20270*/  IMAD.WIDE.U32 R146, R146, -0x2daee0ad, RZ ;  /* 0xd2511f5392927825 */ /* 0x000fe200078e00ff */
[----:B------:R-:W-:Y:S03]  /*20280*/  LOP3.LUT R150, R139, R175, R150, 0x96, !PT ;  /* 0x000000af8b967212 */ /* 0x000fe600078e9696 */
[----:B------:R-:W2:Y:S01]  /*20290*/  MUFU.EX2 R140, R183 ;  /* 0x000000b7008c7308 */ /* 0x000ea20000000800 */
[----:B------:R-:W-:Y:S02]  /*202a0*/  LOP3.LUT R148, R147, R179, R148, 0x96, !PT ;  /* 0x000000b393947212 */ /* 0x000fe400078e9694 */
[----:B-1----:R-:W-:Y:S02]  /*202b0*/  F2FP.BF16.PACK_AB R172, R127, R145 ;  /* 0x000000917fac723e */ /* 0x002fe400000010ff */
[----:B--2---:R-:W-:Y:S01]  /*202c0*/  F2FP.BF16.PACK_AB R171, R3, R131 ;  /* 0x0000008303ab723e */ /* 0x004fe200000010ff */
[----:B------:R-:W-:Y:S05]  /*202d0*/  IMAD.WIDE.U32 R176, R148, -0x326172a9, RZ ;  /* 0xcd9e8d5794b07825 */ /* 0x000fea00078e00ff */
[----:B------:R-:W-:Y:S01]  /*202e0*/  LOP3.LUT R168, R177, R162, R138, 0x96, !PT ;  /* 0x000000a2b1a87212 */ /* 0x000fe200078e968a */
[----:B------:R-:W-:Y:S01]  /*202f0*/  FADD.FTZ R138, R145, R155 ;  /* 0x0000009b918a7221 */ /* 0x000fe20000010000 */
[----:B------:R-:W-:Y:S03]  /*20300*/  F2FP.BF16.PACK_AB R164, R110, R140 ;  /* 0x0000008c6ea4723e */ /* 0x000fe600000010ff */
[----:B------:R-:W-:Y:S02]  /*20310*/  FADD.FTZ R138, R127, R138 ;  /* 0x0000008a7f8a7221 */ /* 0x000fe40000010000 */
[----:B------:R-:W-:Y:S02]  /*20320*/  FADD.FTZ R139, R140, R154 ;  /* 0x0000009a8c8b7221 */ /* 0x000fe40000010000 */
[----:B------:R-:W-:Y:S04]  /*20330*/  IMAD.WIDE.U32 R182, R150, -0x2daee0ad, RZ ;  /* 0xd2511f5396b67825 */ /* 0x000fe800078e00ff */
[----:B------:R-:W-:Y:S01]  /*20340*/  FADD.FTZ R147, R110, R139 ;  /* 0x0000008b6e937221 */ /* 0x000fe20000010000 */
[----:B------:R-:W-:Y:S02]  /*20350*/  PRMT R110, R159, 0x7632, R110 ;  /* 0x000076329f6e7816 */ /* 0x000fe4000000006e */
[--C-:B------:R-:W-:Y:S01]  /*20360*/  LOP3.LUT R160, R183, R174, R146.reuse, 0x96, !PT ;  /* 0x000000aeb7a07212 */ /* 0x100fe200078e9692 */
[----:B----4-:R-:W-:Y:S05]  /*20370*/  @!P6 HFMA2.BF16_V2 R161, -RZ.H0_H0, RZ.H0_H0, -R104.H0_H0 ;  /* 0x200000ffffa1e231 */ /* 0x010fea0000340968 */
[----:B------:R-:W-:Y:S01]  /*20380*/  PRMT R146, R161, 0x7610, R146 ;  /* 0x00007610a1927816 */ /* 0x000fe20000000092 */
[----:B------:R1:W-:Y:S01]  /*20390*/  @!P6 STL.S16 [R1+0xe4], R161 ;  /* 0x0000e4a10100e387 */ /* 0x0003e20000100600 */
[----:B---3--:R-:W-:Y:S02]  /*203a0*/  @!P3 HFMA2.BF16_V2 R178, -RZ.H0_H0, RZ.H0_H0, -R110.H0_H0 ;  /* 0x200000ffffb2b231 */ /* 0x008fe4000034096e */
[----:B------:R-:W-:Y:S01]  /*203b0*/  @!P6 PRMT R104, R146, 0x5410, RZ ;  /* 0x000054109268e816 */ /* 0x000fe200000000ff */
[----:B------:R2:W-:Y:S04]  /*203c0*/  STL [R1+0x15c], R138 ;  /* 0x00015c8a01007387 */ /* 0x0005e80000100800 */
[----:B------:R3:W-:Y:S04]  /*203d0*/  STL [R1+0x170], R147 ;  /* 0x0001709301007387 */ /* 0x0007e80000100800 */
[----:B------:R4:W-:Y:S01]  /*203e0*/  ST.E.U16 [R196.64+0x32], R104 ;  /* 0x00003268c4007985 */ /* 0x0009e2000c101504 */
[----:B-1----:R-:W-:Y:S04]  /*203f0*/  IMAD.WIDE.U32 R160, R160, -0x326172a9, RZ ;  /* 0xcd9e8d57a0a07825 */ /* 0x002fe800078e00ff */
[----:B--2---:R-:W-:Y:S01]  /*20400*/  FADD.FTZ R138, R131, R153 ;  /* 0x00000099838a7221 */ /* 0x004fe20000010000 */
[----:B------:R-:W-:Y:S03]  /*20410*/  LOP3.LUT R127, R161, R213, R176, 0x96, !PT ;  /* 0x000000d5a17f7212 */ /* 0x000fe600078e96b0 */
[--C-:B------:R-:W-:Y:S01]  /*20420*/  FADD.FTZ R140, R3, R138.reuse ;  /* 0x0000008a038c7221 */ /* 0x100fe20000010000 */
[----:B------:R-:W-:Y:S01]  /*20430*/  PRMT R3, R159, 0x7610, R3 ;  /* 0x000076109f037816 */ /* 0x000fe20000000003 */
[----:B---3--:R-:W-:Y:S01]  /*20440*/  IMAD.WIDE.U32 R146, R157, -0x2daee0ad, RZ ;  /* 0xd2511f539d927825 */ /* 0x008fe200078e00ff */
[C---:B------:R-:W-:Y:S02]  /*20450*/  LOP3.LUT R131, R127.reuse, 0xff, RZ, 0xc0, !PT ;  /* 0x000000ff7f837812 */ /* 0x040fe400078ec0ff */
[----:B------:R-:W-:Y:S01]  /*20460*/  PRMT R138, R178, 0x7610, R138 ;  /* 0x00007610b28a7816 */ /* 0x000fe2000000008a */
[----:B------:R1:W-:Y:S01]  /*20470*/  STL [R1+0x28], R140 ;  /* 0x0000288c01007387 */ /* 0x0003e20000100800 */
[----:B------:R-:W-:Y:S01]  /*20480*/  ISETP.GE.U32.AND P6, PT, R194, R131, PT ;  /* 0x00000083c200720c */ /* 0x000fe20003fc6070 */
[----:B------:R-:W-:Y:S01]  /*20490*/  @!P4 HFMA2.BF16_V2 R208, -RZ.H0_H0, RZ.H0_H0, -R3.H0_H0 ;  /* 0x200000ffffd0c231 */ /* 0x000fe20000340903 */
[----:B------:R-:W-:Y:S01]  /*204a0*/  LOP3.LUT R131, R127, 0xffff, RZ, 0xc0, !PT ;  /* 0x0000ffff7f837812 */ /* 0x000fe200078ec0ff */
[----:B------:R2:W3:Y:S01]  /*204b0*/  LDL.S16 R155, [R1+0xd8] ;  /* 0x0000d800019b7983 */ /* 0x0004e20000100600 */
[----:B------:R-:W-:Y:S02]  /*204c0*/  LOP3.LUT R148, R147, R191, R142, 0x96, !PT ;  /* 0x000000bf93947212 */ /* 0x000fe400078e968e */
[----:B------:R-:W-:Y:S01]  /*204d0*/  PRMT R139, R208, 0x7610, R139 ;  /* 0x00007610d08b7816 */ /* 0x000fe2000000008b */
[----:B------:R2:W-:Y:S01]  /*204e0*/  @!P4 STL.S16 [R1+0xe0], R208 ;  /* 0x0000e0d00100c387 */ /* 0x0005e20000100600 */
[----:B------:R-:W-:Y:S01]  /*204f0*/  SHF.R.U32.HI R131, RZ, 0x8, R131 ;  /* 0x00000008ff837819 */ /* 0x000fe20000011683 */
[----:B------:R-:W-:Y:S01]  /*20500*/  IMAD.WIDE.U32 R148, R148, -0x326172a9, RZ ;  /* 0xcd9e8d5794947825 */ /* 0x000fe200078e00ff */
[--C-:B------:R-:W-:Y:S01]  /*20510*/  SHF.R.U32.HI R106, RZ, 0x18, R127.reuse ;  /* 0x00000018ff6a7819 */ /* 0x100fe2000001167f */
[----:B------:R2:W-:Y:S01]  /*20520*/  @!P3 STL.S16 [R1+0xdc], R178 ;  /* 0x0000dcb20100b387 */ /* 0x0005e20000100600 */
[----:B------:R-:W-:Y:S02]  /*20530*/  LOP3.LUT R131, R131, 0xffff, RZ, 0xc0, !PT ;  /* 0x0000ffff83837812 */ /* 0x000fe400078ec0ff */
[----:B----4-:R-:W-:Y:S01]  /*20540*/  PRMT R104, R199, 0x7610, R104 ;  /* 0x00007610c7687816 */ /* 0x010fe20000000068 */
[----:B------:R4:W4:Y:S01]  /*20550*/  LDL.S16 R215, [R1+0xd4] ;  /* 0x0000d40001d77983 */ /* 0x0009220000100600 */
[----:B------:R-:W-:Y:S03]  /*20560*/  SHF.R.U32.HI R105, RZ, 0x10, R127 ;  /* 0x00000010ff697819 */ /* 0x000fe6000001167f */
[----:B------:R2:W5:Y:S01]  /*20570*/  LDL.LU R191, [R1+0x1f0] ;  /* 0x0001f00001bf7983 */ /* 0x0005620000300800 */
[----:B------:R-:W-:Y:S02]  /*20580*/  LOP3.LUT R105, R105, 0xff, RZ, 0xc0, !PT ;  /* 0x000000ff69697812 */ /* 0x000fe400078ec0ff */
[----:B-1----:R-:W-:Y:S02]  /*20590*/  PRMT R140, R3, 0x5410, R110 ;  /* 0x00005410038c7816 */ /* 0x002fe4000000006e */
[----:B------:R-:W-:Y:S02]  /*205a0*/  @!P4 PRMT R3, R139, 0x5410, RZ ;  /* 0x000054108b03c816 */ /* 0x000fe400000000ff */
[----:B------:R-:W-:Y:S01]  /*205b0*/  @!P3 PRMT R110, R138, 0x5410, RZ ;  /* 0x000054108a6eb816 */ /* 0x000fe200000000ff */
[----:B------:R-:W-:Y:S01]  /*205c0*/  IMAD.WIDE.U32 R138, R152, -0x2daee0ad, RZ ;  /* 0xd2511f53988a7825 */ /* 0x000fe200078e00ff */
[C---:B------:R-:W-:Y:S01]  /*205d0*/  ISETP.GE.U32.AND P4, PT, R194.reuse, R131, PT ;  /* 0x00000083c200720c */ /* 0x040fe20003f86070 */
[----:B------:R1:W-:Y:S01]  /*205e0*/  ST.E.U16 [R112.64+0x30], R3 ;  /* 0x0000300370007985 */ /* 0x0003e2000c101504 */
[----:B------:R-:W-:Y:S02]  /*205f0*/  ISETP.GE.U32.AND P3, PT, R194, R106, PT ;  /* 0x0000006ac200720c */ /* 0x000fe40003f66070 */
[----:B------:R-:W-:Y:S01]  /*20600*/  LOP3.LUT R131, R139, R189, R146, 0x96, !PT ;  /* 0x000000bd8b837212 */ /* 0x000fe200078e9692 */
[----:B------:R1:W-:Y:S01]  /*20610*/  ST.E.U16 [R112.64+0x32], R110 ;  /* 0x0000326e70007985 */ /* 0x0003e2000c101504 */
[----:B------:R-:W-:Y:S02]  /*20620*/  LOP3.LUT R146, R149, R224, R130, 0x96, !PT ;  /* 0x000000e095927212 */ /* 0x000fe400078e9682 */
[C---:B------:R-:W-:Y:S01]  /*20630*/  PRMT R106, R2.reuse, 0x7632, R106 ;  /* 0x00007632026a7816 */ /* 0x040fe2000000006a */
[----:B------:R1:W5:Y:S01]  /*20640*/  LDL.LU R189, [R1+0x1ec] ;  /* 0x0001ec0001bd7983 */ /* 0x0003620000300800 */
[----:B------:R-:W-:Y:S02]  /*20650*/  IMAD.WIDE.U32 R130, R131, -0x326172a9, RZ ;  /* 0xcd9e8d5783827825 */ /* 0x000fe400078e00ff */
[----:B------:R-:W-:Y:S01]  /*20660*/  PRMT R142, R2, 0x5410, R106 ;  /* 0x00005410028e7816 */ /* 0x000fe2000000006a */
[----:B------:R3:W4:Y:S01]  /*20670*/  LDL.S16 R221, [R1+0xd0] ;  /* 0x0000d00001dd7983 */ /* 0x0007220000100600 */
[----:B------:R-:W-:Y:S01]  /*20680*/  IMAD.WIDE.U32 R146, R146, -0x2daee0ad, RZ ;  /* 0xd2511f5392927825 */ /* 0x000fe200078e00ff */
[----:B------:R-:W-:Y:S02]  /*20690*/  LOP3.LUT R148, R131, R175, R148, 0x96, !PT ;  /* 0x000000af83947212 */ /* 0x000fe400078e9694 */
[----:B--2---:R2:W2:Y:S02]  /*206a0*/  LDL.S16 R208, [R1+0xcc] ;  /* 0x0000cc0001d07983 */ /* 0x0044a40000100600 */
[----:B------:R-:W-:Y:S01]  /*206b0*/  LOP3.LUT R138, R147, R179, R138, 0x96, !PT ;  /* 0x000000b3938a7212 */ /* 0x000fe200078e968a */
[----:B------:R-:W-:Y:S05]  /*206c0*/  IMAD.WIDE.U32 R178, R148, -0x2daee0ad, RZ ;  /* 0xd2511f5394b27825 */ /* 0x000fea00078e00ff */
[----:B------:R-:W-:Y:S01]  /*206d0*/  LOP3.LUT R154, R179, R174, R146, 0x96, !PT ;  /* 0x000000aeb39a7212 */ /* 0x000fe200078e9692 */
[----:B------:R-:W-:Y:S01]  /*206e0*/  IMAD.WIDE.U32 R174, R138, -0x326172a9, RZ ;  /* 0xcd9e8d578aae7825 */ /* 0x000fe200078e00ff */
[----:B-1----:R-:W-:Y:S04]  /*206f0*/  PRMT R3, R199, 0x7632, R3 ;  /* 0x00007632c7037816 */ /* 0x002fe80000000003 */
[----:B------:R-:W-:Y:S02]  /*20700*/  LOP3.LUT R162, R175, R162, R130, 0x96, !PT ;  /* 0x000000a2afa27212 */ /* 0x000fe400078e9682 */
[----:B------:R-:W-:Y:S01]  /*20710*/  PRMT R110, R104, 0x5410, R3 ;  /* 0x00005410686e7816 */ /* 0x000fe20000000003 */
[----:B---3--:R-:W-:Y:S05]  /*20720*/  @!P1 HFMA2.BF16_V2 R155, -RZ.H0_H0, RZ.H0_H0, -R2.H0_H0 ;  /* 0x200000ffff9b9231 */ /* 0x008fea0000340902 */
[----:B------:R-:W-:Y:S01]  /*20730*/  PRMT R148, R155, 0x7610, R148 ;  /* 0x000076109b947816 */ /* 0x000fe20000000094 */
[----:B------:R1:W-:Y:S03]  /*20740*/  @!P1 STL.S16 [R1+0xd8], R155 ;  /* 0x0000d89b01009387 */ /* 0x0003e60000100600 */
[----:B------:R-:W-:Y:S02]  /*20750*/  @!P1 PRMT R2, R148, 0x5410, RZ ;  /* 0x0000541094029816 */ /* 0x000fe400000000ff */
[----:B------:R3:W3:Y:S01]  /*20760*/  LDL.S16 R148, [R1+0xb8] ;  /* 0x0000b80001947983 */ /* 0x0006e20000100600 */
[----:B----4-:R-:W-:Y:S01]  /*20770*/  @!P2 HFMA2.BF16_V2 R215, -RZ.H0_H0, RZ.H0_H0, -R106.H0_H0 ;  /* 0x200000ffffd7a231 */ /* 0x010fe2000034096a */
[----:B------:R-:W-:Y:S02]  /*20780*/  ISETP.GE.U32.AND P1, PT, R194, R105, PT ;  /* 0x00000069c200720c */ /* 0x000fe40003f26070 */
[----:B------:R4:W-:Y:S02]  /*20790*/  ST.E.U16 [R120.64+0x2e], R2 ;  /* 0x00002e0278007985 */ /* 0x0009e4000c101504 */
[----:B------:R-:W-:Y:S02]  /*207a0*/  PRMT R151, R215, 0x7610, R151 ;  /* 0x00007610d7977816 */ /* 0x000fe40000000097 */
[----:B------:R2:W-:Y:S02]  /*207b0*/  @!P2 STL.S16 [R1+0xd4], R215 ;  /* 0x0000d4d70100a387 */ /* 0x0005e40000100600 */
[----:B------:R-:W-:Y:S02]  /*207c0*/  @!P2 PRMT R106, R151, 0x5410, RZ ;  /* 0x00005410976aa816 */ /* 0x000fe400000000ff */
[----:B------:R3:W3:Y:S04]  /*207d0*/  LDL.S16 R151, [R1+0xb0] ;  /* 0x0000b00001977983 */ /* 0x0006e80000100600 */
[----:B------:R2:W-:Y:S01]  /*207e0*/  ST.E.U16 [R120.64+0x30], R106 ;  /* 0x0000306a78007985 */ /* 0x0005e2000c101504 */
[----:B-1----:R-:W-:Y:S05]  /*207f0*/  IMAD.WIDE.U32 R154, R154, -0x326172a9, RZ ;  /* 0xcd9e8d579a9a7825 */ /* 0x002fea00078e00ff */
[----:B------:R-:W-:Y:S01]  /*20800*/  LOP3.LUT R127, R155, R213, R174, 0x96, !PT ;  /* 0x000000d59b7f7212 */ /* 0x000fe200078e96ae */
[----:B------:R-:W-:Y:S03]  /*20810*/  @!P0 HFMA2.BF16_V2 R221, -RZ.H0_H0, RZ.H0_H0, -R104.H0_H0 ;  /* 0x200000ffffdd8231 */ /* 0x000fe60000340968 */
[----:B------:R-:W-:Y:S02]  /*20820*/  LOP3.LUT R105, R127, 0xff, RZ, 0xc0, !PT ;  /* 0x000000ff7f697812 */ /* 0x000fe400078ec0ff */
[----:B----4-:R-:W-:Y:S01]  /*20830*/  PRMT R2, R169, 0x7610, R2 ;  /* 0x00007610a9027816 */ /* 0x010fe20000000002 */
[----:B--2---:R1:W2:Y:S01]  /*20840*/  LDL.S16 R215, [R1+0xb4] ;  /* 0x0000b40001d77983 */ /* 0x0042a20000100600 */
[----:B------:R-:W-:Y:S01]  /*20850*/  @!P5 HFMA2.BF16_V2 R208, -RZ.H0_H0, RZ.H0_H0, -R3.H0_H0 ;  /* 0x200000ffffd0d231 */ /* 0x000fe20000340903 */
[----:B------:R-:W-:Y:S02]  /*20860*/  PRMT R203, R221, 0x7610, R203 ;  /* 0x00007610ddcb7816 */ /* 0x000fe400000000cb */
[----:B------:R-:W-:Y:S01]  /*20870*/  @!P0 STL.S16 [R1+0xd0], R221 ;  /* 0x0000d0dd01008387 */ /* 0x000fe20000100600 */
[----:B------:R-:W-:Y:S02]  /*20880*/  ISETP.GE.U32.AND P2, PT, R194, R105, PT ;  /* 0x00000069c200720c */ /* 0x000fe40003f46070 */
[----:B------:R-:W-:Y:S01]  /*20890*/  @!P0 PRMT R104, R203, 0x5410, RZ ;  /* 0x00005410cb688816 */ /* 0x000fe200000000ff */
[----:B------:R4:W-:Y:S01]  /*208a0*/  @!P5 STL.S16 [R1+0xcc], R208 ;  /* 0x0000ccd00100d387 */ /* 0x0009e20000100600 */
[----:B------:R-:W-:Y:S02]  /*208b0*/  PRMT R152, R208, 0x7610, R152 ;  /* 0x00007610d0987816 */ /* 0x000fe40000000098 */
[----:B------:R-:W-:Y:S01]  /*208c0*/  LOP3.LUT R105, R127, 0xffff, RZ, 0xc0, !PT ;  /* 0x0000ffff7f697812 */ /* 0x000fe200078ec0ff */
[----:B------:R1:W2:Y:S01]  /*208d0*/  LDL.S16 R203, [R1+0xac] ;  /* 0x0000ac0001cb7983 */ /* 0x0002a20000100600 */
[----:B------:R-:W-:Y:S02]  /*208e0*/  @!P5 PRMT R3, R152, 0x5410, RZ ;  /* 0x000054109803d816 */ /* 0x000fe400000000ff */
[----:B------:R-:W-:Y:S01]  /*208f0*/  SHF.R.U32.HI R105, RZ, 0x8, R105 ;  /* 0x00000008ff697819 */ /* 0x000fe20000011669 */
[----:B------:R1:W2:Y:S01]  /*20900*/  LDL.S16 R152, [R1+0xa4] ;  /* 0x0000a40001987983 */ /* 0x0002a20000100600 */
[----:B------:R-:W-:Y:S02]  /*20910*/  PRMT R106, R186, 0x7632, R106 ;  /* 0x00007632ba6a7816 */ /* 0x000fe4000000006a */
[----:B------:R-:W-:Y:S01]  /*20920*/  LOP3.LUT R105, R105, 0xffff, RZ, 0xc0, !PT ;  /* 0x0000ffff69697812 */ /* 0x000fe200078ec0ff */
[----:B------:R1:W-:Y:S03]  /*20930*/  ST.E.U16 [R114.64+0x30], R104 ;  /* 0x0000306872007985 */ /* 0x0003e6000c101504 */
[C---:B------:R-:W-:Y:S01]  /*20940*/  ISETP.GE.U32.AND P0, PT, R194.reuse, R105, PT ;  /* 0x00000069c200720c */ /* 0x040fe20003f06070 */
[----:B------:R1:W-:Y:S01]  /*20950*/  ST.E.U16 [R114.64+0x32], R3 ;  /* 0x0000320372007985 */ /* 0x0003e2000c101504 */
[--C-:B------:R-:W-:Y:S02]  /*20960*/  SHF.R.U32.HI R105, RZ, 0x18, R127.reuse ;  /* 0x00000018ff697819 */ /* 0x100fe4000001167f */
[----:B------:R-:W-:Y:S02]  /*20970*/  SHF.R.U32.HI R127, RZ, 0x10, R127 ;  /* 0x00000010ff7f7819 */ /* 0x000fe4000001167f */
[----:B------:R-:W-:Y:S02]  /*20980*/  ISETP.GE.U32.AND P5, PT, R194, R105, PT ;  /* 0x00000069c200720c */ /* 0x000fe40003fa6070 */
[----:B------:R-:W-:Y:S01]  /*20990*/  PRMT R105, R169, 0x7632, R105 ;  /* 0x00007632a9697816 */ /* 0x000fe20000000069 */
[----:B----4-:R4:W4:Y:S01]  /*209a0*/  LDL.S16 R208, [R1+0xa8] ;  /* 0x0000a80001d07983 */ /* 0x0109220000100600 */
[----:B------:R-:W-:Y:S02]  /*209b0*/  LOP3.LUT R127, R127, 0xff, RZ, 0xc0, !PT ;  /* 0x000000ff7f7f7812 */ /* 0x000fe400078ec0ff */
[----:B-1----:R-:W-:Y:S02]  /*209c0*/  LOP3.LUT R104, R160, 0xff, RZ, 0xc0, !PT ;  /* 0x000000ffa0687812 */ /* 0x002fe400078ec0ff */
[----:B------:R-:W-:Y:S01]  /*209d0*/  PRMT R3, R184, 0x7610, R3 ;  /* 0x00007610b8037816 */ /* 0x000fe20000000003 */
[----:B---3--:R-:W-:Y:S05]  /*209e0*/  @!P6 HFMA2.BF16_V2 R148, -RZ.H0_H0, RZ.H0_H0, -R2.H0_H0 ;  /* 0x200000ffff94e231 */ /* 0x008fea0000340902 */
[----:B------:R1:W-:Y:S01]  /*209f0*/  @!P6 STL.S16 [R1+0xb8], R148 ;  /* 0x0000b8940100e387 */ /* 0x0003e20000100600 */
[----:B------:R-:W-:Y:S01]  /*20a00*/  PRMT R220, R148, 0x7610, R220 ;  /* 0x0000761094dc7816 */ /* 0x000fe200000000dc */
[----:B------:R-:W-:Y:S05]  /*20a10*/  @!P1 HFMA2.BF16_V2 R151, -RZ.H0_H0, RZ.H0_H0, -R107.H0_H0 ;  /* 0x200000ffff979231 */ /* 0x000fea000034096b */
[----:B------:R-:W-:Y:S02]  /*20a20*/  PRMT R214, R151, 0x7610, R214 ;  /* 0x0000761097d67816 */ /* 0x000fe400000000d6 */
[----:B-1----:R-:W-:Y:S02]  /*20a30*/  PRMT R148, R2, 0x5410, R105 ;  /* 0x0000541002947816 */ /* 0x002fe40000000069 */
[----:B------:R-:W-:Y:S01]  /*20a40*/  @!P6 PRMT R2, R220, 0x5410, RZ ;  /* 0x00005410dc02e816 */ /* 0x000fe200000000ff */
[----:B--2---:R-:W-:Y:S01]  /*20a50*/  @!P4 HFMA2.BF16_V2 R215, -RZ.H0_H0, RZ.H0_H0, -R105.H0_H0 ;  /* 0x200000ffffd7c231 */ /* 0x004fe20000340969 */
[----:B------:R-:W-:Y:S02]  /*20a60*/  ISETP.GE.U32.AND P6, PT, R194, R104, PT ;  /* 0x00000068c200720c */ /* 0x000fe40003fc6070 */
[----:B------:R-:W-:Y:S01]  /*20a70*/  SHF.R.U32.HI R104, RZ, 0x10, R160 ;  /* 0x00000010ff687819 */ /* 0x000fe200000116a0 */
[----:B------:R1:W-:Y:S01]  /*20a80*/  ST.E.U16 [R196.64+0x40], R2 ;  /* 0x00004002c4007985 */ /* 0x0003e2000c101504 */
[----:B------:R-:W-:Y:S02]  /*20a90*/  PRMT R147, R215, 0x7610, R147 ;  /* 0x00007610d7937816 */ /* 0x000fe40000000093 */
[----:B------:R-:W-:Y:S01]  /*20aa0*/  LOP3.LUT R104, R104, 0xff, RZ, 0xc0, !PT ;  /* 0x000000ff68687812 */ /* 0x000fe200078ec0ff */
[----:B------:R-:W-:Y:S01]  /*20ab0*/  @!P4 STL.S16 [R1+0xb4], R215 ;  /* 0x0000b4d70100c387 */ /* 0x000fe20000100600 */
[----:B------:R-:W-:Y:S02]  /*20ac0*/  @!P4 PRMT R105, R147, 0x5410, RZ ;  /* 0x000054109369c816 */ /* 0x000fe400000000ff */
[----:B------:R-:W-:Y:S01]  /*20ad0*/  PRMT R147, R107, 0x5410, R106 ;  /* 0x000054106b937816 */ /* 0x000fe2000000006a */
[----:B------:R2:W-:Y:S01]  /*20ae0*/  @!P1 STL.S16 [R1+0xb0], R151 ;  /* 0x0000b09701009387 */ /* 0x0005e20000100600 */
[----:B------:R-:W-:Y:S01]  /*20af0*/  @!P3 HFMA2.BF16_V2 R203, -RZ.H0_H0, RZ.H0_H0, -R106.H0_H0 ;  /* 0x200000ffffcbb231 */ /* 0x000fe2000034096a */
[----:B------:R-:W-:Y:S02]  /*20b00*/  @!P1 PRMT R107, R214, 0x5410, RZ ;  /* 0x00005410d66b9816 */ /* 0x000fe400000000ff */
[----:B------:R3:W-:Y:S01]  /*20b10*/  ST.E.U16 [R196.64+0x42], R105 ;  /* 0x00004269c4007985 */ /* 0x0007e2000c101504 */
[C---:B------:R-:W-:Y:S02]  /*20b20*/  ISETP.GE.U32.AND P1, PT, R194.reuse, R127, PT ;  /* 0x0000007fc200720c */ /* 0x040fe40003f26070 */
[----:B------:R-:W-:Y:S01]  /*20b30*/  PRMT R159, R203, 0x7610, R159 ;  /* 0x00007610cb9f7816 */ /* 0x000fe2000000009f */
[----:B------:R3:W-:Y:S01]  /*20b40*/  ST.E.U16 [R112.64+0x40], R107 ;  /* 0x0000406b70007985 */ /* 0x0007e2000c101504 */
[----:B------:R-:W-:Y:S02]  /*20b50*/  ISETP.GE.U32.AND P4, PT, R194, R104, PT ;  /* 0x00000068c200720c */ /* 0x000fe40003f86070 */
[----:B------:R-:W-:Y:S02]  /*20b60*/  @!P3 PRMT R106, R159, 0x5410, RZ ;  /* 0x000054109f6ab816 */ /* 0x000fe400000000ff */
[----:B------:R-:W-:Y:S02]  /*20b70*/  LOP3.LUT R104, R160, 0xffff, RZ, 0xc0, !PT ;  /* 0x0000ffffa0687812 */ /* 0x000fe400078ec0ff */
[----:B------:R-:W-:Y:S01]  /*20b80*/  SHF.R.U32.HI R127, RZ, 0x18, R160 ;  /* 0x00000018ff7f7819 */ /* 0x000fe200000116a0 */
[----:B------:R3:W-:Y:S01]  /*20b90*/  ST.E.U16 [R112.64+0x42], R106 ;  /* 0x0000426a70007985 */ /* 0x0007e2000c101504 */
[----:B------:R-:W-:Y:S02]  /*20ba0*/  SHF.R.U32.HI R104, RZ, 0x8, R104 ;  /* 0x00000008ff687819 */ /* 0x000fe40000011668 */
[----:B-1----:R-:W-:Y:S01]  /*20bb0*/  PRMT R2, R184, 0x7632, R2 ;  /* 0x00007632b8027816 */ /* 0x002fe20000000002 */
[----:B----4-:R-:W-:Y:S01]  /*20bc0*/  @!P2 HFMA2.BF16_V2 R208, -RZ.H0_H0, RZ.H0_H0, -R3.H0_H0 ;  /* 0x200000ffffd0a231 */ /* 0x010fe20000340903 */
[----:B------:R-:W-:Y:S03]  /*20bd0*/  LOP3.LUT R104, R104, 0xffff, RZ, 0xc0, !PT ;  /* 0x0000ffff68687812 */ /* 0x000fe600078ec0ff */
[----:B------:R-:W-:Y:S01]  /*20be0*/  @!P0 HFMA2.BF16_V2 R152, -RZ.H0_H0, RZ.H0_H0, -R2.H0_H0 ;  /* 0x200000ffff988231 */ /* 0x000fe20000340902 */
[----:B--2---:R1:W2:Y:S01]  /*20bf0*/  LDL.S16 R151, [R1+0xa0] ;  /* 0x0000a00001977983 */ /* 0x0042a20000100600 */
[----:B------:R-:W-:Y:S03]  /*20c00*/  PRMT R169, R208, 0x7610, R169 ;  /* 0x00007610d0a97816 */ /* 0x000fe600000000a9 */
[----:B------:R4:W-:Y:S01]  /*20c10*/  @!P3 STL.S16 [R1+0xac], R203 ;  /* 0x0000accb0100b387 */ /* 0x0009e20000100600 */
[----:B------:R-:W-:Y:S02]  /*20c20*/  PRMT R200, R152, 0x7610, R200 ;  /* 0x0000761098c87816 */ /* 0x000fe400000000c8 */
[----:B---3--:R-:W-:Y:S01]  /*20c30*/  PRMT R105, R201, 0x7610, R105 ;  /* 0x00007610c9697816 */ /* 0x008fe20000000069 */
[----:B------:R1:W3:Y:S01]  /*20c40*/  LDL.S16 R159, [R1+0x9c] ;  /* 0x00009c00019f7983 */ /* 0x0002e20000100600 */
[----:B------:R-:W-:Y:S02]  /*20c50*/  ISETP.GE.U32.AND P3, PT, R194, R127, PT ;  /* 0x0000007fc200720c */ /* 0x000fe40003f66070 */
[----:B------:R-:W-:Y:S02]  /*20c60*/  LOP3.LUT R127, R154, 0xff, RZ, 0xc0, !PT ;  /* 0x000000ff9a7f7812 */ /* 0x000fe400078ec0ff */
[----:B------:R-:W-:Y:S02]  /*20c70*/  SHF.R.U32.HI R107, RZ, 0x10, R154 ;  /* 0x00000010ff6b7819 */ /* 0x000fe4000001169a */
[----:B------:R-:W-:Y:S01]  /*20c80*/  PRMT R106, R163, 0x7610, R106 ;  /* 0x00007610a36a7816 */ /* 0x000fe2000000006a */
[----:B----4-:R1:W4:Y:S04]  /*20c90*/  LDL.S16 R203, [R1+0x98] ;  /* 0x0000980001cb7983 */ /* 0x0103280000100600 */
[----:B------:R-:W-:Y:S04]  /*20ca0*/  @!P2 STL.S16 [R1+0xa8], R208 ;  /* 0x0000a8d00100a387 */ /* 0x000fe80000100600 */
[----:B------:R1:W-:Y:S02]  /*20cb0*/  @!P0 STL.S16 [R1+0xa4], R152 ;  /* 0x0000a49801008387 */ /* 0x0003e40000100600 */
[----:B-1----:R-:W-:Y:S02]  /*20cc0*/  PRMT R152, R3, 0x5410, R2 ;  /* 0x0000541003987816 */ /* 0x002fe40000000002 */
[----:B------:R-:W-:Y:S02]  /*20cd0*/  @!P2 PRMT R3, R169, 0x5410, RZ ;  /* 0x00005410a903a816 */ /* 0x000fe400000000ff */
[----:B------:R1:W4:Y:S01]  /*20ce0*/  LDL.S16 R169, [R1+0x94] ;  /* 0x0000940001a97983 */ /* 0x0003220000100600 */
[----:B------:R-:W-:Y:S02]  /*20cf0*/  ISETP.GE.U32.AND P2, PT, R194, R104, PT ;  /* 0x00000068c200720c */ /* 0x000fe40003f46070 */
[----:B------:R-:W-:Y:S01]  /*20d00*/  LOP3.LUT R104, R154, 0xffff, RZ, 0xc0, !PT ;  /* 0x0000ffff9a687812 */ /* 0x000fe200078ec0ff */
[----:B------:R1:W-:Y:S01]  /*20d10*/  ST.E.U16 [R120.64+0x3e], R3 ;  /* 0x00003e0378007985 */ /* 0x0003e2000c101504 */
[----:B------:R-:W-:Y:S02]  /*20d20*/  @!P0 PRMT R2, R200, 0x5410, RZ ;  /* 0x00005410c8028816 */ /* 0x000fe400000000ff */
[C---:B------:R-:W-:Y:S02]  /*20d30*/  ISETP.GE.U32.AND P0, PT, R194.reuse, R127, PT ;  /* 0x0000007fc200720c */ /* 0x040fe40003f06070 */
[--C-:B------:R-:W-:Y:S01]  /*20d40*/  SHF.R.U32.HI R127, RZ, 0x8, R104.reuse ;  /* 0x00000008ff7f7819 */ /* 0x100fe20000011668 */
[----:B------:R1:W-:Y:S01]  /*20d50*/  ST.E.U16 [R120.64+0x40], R2 ;  /* 0x0000400278007985 */ /* 0x0003e2000c101504 */
[----:B------:R-:W-:Y:S02]  /*20d60*/  PRMT R104, R201, 0x7632, R104 ;  /* 0x00007632c9687816 */ /* 0x000fe40000000068 */
[----:B------:R-:W-:Y:S02]  /*20d70*/  LOP3.LUT R127, R127, 0xffff, RZ, 0xc0, !PT ;  /* 0x0000ffff7f7f7812 */ /* 0x000fe400078ec0ff */
[C---:B-1----:R-:W-:Y:S02]  /*20d80*/  PRMT R3, R181.reuse, 0x7610, R3 ;  /* 0x00007610b5037816 */ /* 0x042fe40000000003 */
[----:B------:R-:W-:Y:S01]  /*20d90*/  PRMT R2, R181, 0x7632, R2 ;  /* 0x00007632b5027816 */ /* 0x000fe20000000002 */
[----:B--2---:R-:W-:Y:S05]  /*20da0*/  @!P1 HFMA2.BF16_V2 R151, -RZ.H0_H0, RZ.H0_H0, -R105.H0_H0 ;  /* 0x200000ffff979231 */ /* 0x004fea0000340969 */
[----:B------:R1:W-:Y:S01]  /*20db0*/  @!P1 STL.S16 [R1+0xa0], R151 ;  /* 0x0000a09701009387 */ /* 0x0003e20000100600 */
[----:B------:R-:W-:Y:S01]  /*20dc0*/  PRMT R145, R151, 0x7610, R145 ;  /* 0x0000761097917816 */ /* 0x000fe20000000091 */
[----:B---3--:R-:W-:Y:S02]  /*20dd0*/  @!P6 HFMA2.BF16_V2 R159, -RZ.H0_H0, RZ.H0_H0, -R106.H0_H0 ;  /* 0x200000ffff9fe231 */ /* 0x008fe4000034096a */
[----:B------:R2:W3:Y:S03]  /*20de0*/  LDL.S16 R200, [R1+0x90] ;  /* 0x0000900001c87983 */ /* 0x0004e60000100600 */
[----:B------:R-:W-:Y:S01]  /*20df0*/  PRMT R186, R159, 0x7610, R186 ;  /* 0x000076109fba7816 */ /* 0x000fe200000000ba */
[----:B----4-:R-:W-:Y:S01]  /*20e00*/  @!P5 HFMA2.BF16_V2 R203, -RZ.H0_H0, RZ.H0_H0, -R104.H0_H0 ;  /* 0x200000ffffcbd231 */ /* 0x010fe20000340968 */
[----:B-1----:R-:W-:Y:S02]  /*20e10*/  PRMT R151, R105, 0x5410, R104 ;  /* 0x0000541069977816 */ /* 0x002fe40000000068 */
[----:B------:R-:W-:Y:S02]  /*20e20*/  @!P1 PRMT R105, R145, 0x5410, RZ ;  /* 0x0000541091699816 */ /* 0x000fe400000000ff */
[----:B------:R2:W4:Y:S01]  /*20e30*/  LDL.S16 R145, [R1+0x8c] ;  /* 0x00008c0001917983 */ /* 0x0005220000100600 */
[----:B------:R-:W-:Y:S02]  /*20e40*/  ISETP.GE.U32.AND P1, PT, R194, R127, PT ;  /* 0x0000007fc200720c */ /* 0x000fe40003f26070 */
[----:B------:R-:W-:Y:S01]  /*20e50*/  PRMT R146, R203, 0x7610, R146 ;  /* 0x00007610cb927816 */ /* 0x000fe20000000092 */
[----:B------:R-:W-:Y:S01]  /*20e60*/  @!P5 STL.S16 [R1+0x98], R203 ;  /* 0x000098cb0100d387 */ /* 0x000fe20000100600 */
[----:B------:R-:W-:Y:S02]  /*20e70*/  LOP3.LUT R127, R107, 0xff, RZ, 0xc0, !PT ;  /* 0x000000ff6b7f7812 */ /* 0x000fe400078ec0ff */
[----:B------:R-:W-:Y:S01]  /*20e80*/  PRMT R107, R163, 0x7632, R107 ;  /* 0x00007632a36b7816 */ /* 0x000fe2000000006b */
[----:B------:R1:W-:Y:S01]  /*20e90*/  @!P6 STL.S16 [R1+0x9c], R159 ;  /* 0x00009c9f0100e387 */ /* 0x0003e20000100600 */
[----:B------:R-:W-:Y:S01]  /*20ea0*/  @!P5 PRMT R104, R146, 0x5410, RZ ;  /* 0x000054109268d816 */ /* 0x000fe200000000ff */
[----:B------:R-:W-:Y:S01]  /*20eb0*/  IMAD.WIDE.U32 R162, R162, -0x2daee0ad, RZ ;  /* 0xd2511f53a2a27825 */ /* 0x000fe200078e00ff */
[----:B------:R-:W-:Y:S01]  /*20ec0*/  PRMT R146, R106, 0x5410, R107 ;  /* 0x000054106a927816 */ /* 0x000fe2000000006b */
[----:B------:R-:W-:Y:S01]  /*20ed0*/  ST.E.U16 [R114.64+0x40], R105 ;  /* 0x0000406972007985 */ /* 0x000fe2000c101504 */
[----:B------:R-:W-:Y:S02]  /*20ee0*/  @!P6 PRMT R106, R186, 0x5410, RZ ;  /* 0x00005410ba6ae816 */ /* 0x000fe400000000ff */
[C---:B------:R-:W-:Y:S01]  /*20ef0*/  ISETP.GE.U32.AND P5, PT, R194.reuse, R127, PT ;  /* 0x0000007fc200720c */ /* 0x040fe20003fa6070 */
[----:B------:R2:W2:Y:S01]  /*20f00*/  LDL.S16 R186, [R1+0x80] ;  /* 0x0000800001ba7983 */ /* 0x0004a20000100600 */
[----:B------:R-:W-:Y:S03]  /*20f10*/  SHF.R.U32.HI R127, RZ, 0x18, R154 ;  /* 0x00000018ff7f7819 */ /* 0x000fe6000001169a */
[----:B------:R-:W-:Y:S01]  /*20f20*/  ST.E.U16 [R114.64+0x42], R104 ;  /* 0x0000426872007985 */ /* 0x000fe2000c101504 */
[----:B------:R-:W-:Y:S03]  /*20f30*/  ISETP.GE.U32.AND P6, PT, R194, R127, PT ;  /* 0x0000007fc200720c */ /* 0x000fe60003fc6070 */
[----:B------:R1:W-:Y:S01]  /*20f40*/  ST.E.U16 [R196.64+0x50], R106 ;  /* 0x0000506ac4007985 */ /* 0x0003e2000c101504 */
[----:B------:R-:W-:Y:S03]  /*20f50*/  @!P2 HFMA2.BF16_V2 R169, -RZ.H0_H0, RZ.H0_H0, -R107.H0_H0 ;  /* 0x200000ffffa9a231 */ /* 0x000fe6000034096b */
[----:B-1----:R1:W2:Y:S02]  /*20f60*/  LDL.S16 R159, [R1+0x84] ;  /* 0x00008400019f7983 */ /* 0x0022a40000100600 */
[----:B------:R-:W-:Y:S02]  /*20f70*/  PRMT R150, R169, 0x7610, R150 ;  /* 0x00007610a9967816 */ /* 0x000fe40000000096 */
[----:B------:R1:W-:Y:S02]  /*20f80*/  @!P2 STL.S16 [R1+0x94], R169 ;  /* 0x000094a90100a387 */ /* 0x0003e40000100600 */
[----:B------:R-:W-:Y:S02]  /*20f90*/  @!P2 PRMT R107, R150, 0x5410, RZ ;  /* 0x00005410966ba816 */ /* 0x000fe400000000ff */
[----:B------:R2:W2:Y:S04]  /*20fa0*/  LDL.S16 R150, [R1+0x78] ;  /* 0x0000780001967983 */ /* 0x0004a80000100600 */
[----:B------:R-:W-:Y:S01]  /*20fb0*/  ST.E.U16 [R196.64+0x52], R107 ;  /* 0x0000526bc4007985 */ /* 0x000fe2000c101504 */
[----:B------:R-:W-:Y:S01]  /*20fc0*/  PRMT R106, R164, 0x7632, R106 ;  /* 0x00007632a46a7816 */ /* 0x000fe2000000006a */
[----:B-1----:R-:W-:Y:S05]  /*20fd0*/  IMAD.WIDE.U32 R168, R168, -0x2daee0ad, RZ ;  /* 0xd2511f53a8a87825 */ /* 0x002fea00078e00ff */
[----:B------:R-:W-:Y:S04]  /*20fe0*/  LOP3.LUT R127, R169, R252, R182, 0x96, !PT ;  /* 0x000000fca97f7212 */ /* 0x000fe800078e96b6 */
[C---:B------:R-:W-:Y:S04]  /*20ff0*/  LOP3.LUT R104, R127.reuse, 0xff, RZ, 0xc0, !PT ;  /* 0x000000ff7f687812 */ /* 0x040fe800078ec0ff */
[----:B------:R-:W-:Y:S02]  /*21000*/  ISETP.GE.U32.AND P2, PT, R194, R104, PT ;  /* 0x00000068c200720c */ /* 0x000fe40003f46070 */
[----:B------:R-:W-:Y:S04]  /*21010*/  LOP3.LUT R104, R127, 0xffff, RZ, 0xc0, !PT ;  /* 0x0000ffff7f687812 */ /* 0x000fe800078ec0ff */
[----:B------:R-:W-:Y:S04]  /*21020*/  SHF.R.U32.HI R104, RZ, 0x8, R104 ;  /* 0x00000008ff687819 */ /* 0x000fe80000011668 */
[----:B------:R-:W-:Y:S01]  /*21030*/  LOP3.LUT R104, R104, 0xffff, RZ, 0xc0, !PT ;  /* 0x0000ffff68687812 */ /* 0x000fe200078ec0ff */
[----:B---3--:R-:W-:Y:S05]  /*21040*/  @!P4 HFMA2.BF16_V2 R200, -RZ.H0_H0, RZ.H0_H0, -R3.H0_H0 ;  /* 0x200000ffffc8c231 */ /* 0x008fea0000340903 */
[----:B------:R-:W-:Y:S01]  /*21050*/  @!P4 STL.S16 [R1+0x90], R200 ;  /* 0x000090c80100c387 */ /* 0x000fe20000100600 */
[----:B------:R-:W-:Y:S01]  /*21060*/  PRMT R105, R200, 0x7610, R105 ;  /* 0x00007610c8697816 */ /* 0x000fe20000000069 */
[----:B----4-:R-:W-:Y:S05]  /*21070*/  @!P3 HFMA2.BF16_V2 R145, -RZ.H0_H0, RZ.H0_H0, -R2.H0_H0 ;  /* 0x200000ffff91b231 */ /* 0x010fea0000340902 */
[----:B------:R1:W-:Y:S01]  /*21080*/  @!P3 STL.S16 [R1+0x8c], R145 ;  /* 0x00008c910100b387 */ /* 0x0003e20000100600 */
[----:B------:R-:W-:Y:S02]  /*21090*/  PRMT R149, R145, 0x7610, R149 ;  /* 0x0000761091957816 */ /* 0x000fe40000000095 */
[----:B-1----:R-:W-:Y:S02]  /*210a0*/  PRMT R145, R3, 0x5410, R2 ;  /* 0x0000541003917816 */ /* 0x002fe40000000002 */
[----:B------:R-:W-:Y:S01]  /*210b0*/  @!P4 PRMT R3, R105, 0x5410, RZ ;  /* 0x000054106903c816 */ /* 0x000fe200000000ff */
[----:B--2---:R-:W-:Y:S01]  /*210c0*/  @!P0 HFMA2.BF16_V2 R159, -RZ.H0_H0, RZ.H0_H0, -R0.H0_H0 ;  /* 0x200000ffff9f8231 */ /* 0x004fe20000340900 */
[----:B------:R-:W-:Y:S02]  /*210d0*/  ISETP.GE.U32.AND P4, PT, R194, R104, PT ;  /* 0x00000068c200720c */ /* 0x000fe40003f86070 */
[----:B------:R-:W-:Y:S01]  /*210e0*/  @!P3 PRMT R2, R149, 0x5410, RZ ;  /* 0x000054109502b816 */ /* 0x000fe200000000ff */
[----:B------:R1:W-:Y:S01]  /*210f0*/  ST.E.U16 [R112.64+0x50], R3 ;  /* 0x0000500370007985 */ /* 0x0003e2000c101504 */
[----:B------:R-:W-:Y:S02]  /*21100*/  PRMT R199, R159, 0x7610, R199 ;  /* 0x000076109fc77816 */ /* 0x000fe400000000c7 */
[C---:B------:R-:W-:Y:S01]  /*21110*/  PRMT R104, R0.reuse, 0x7632, R104 ;  /* 0x0000763200687816 */ /* 0x040fe20000000068 */
[----:B------:R2:W-:Y:S01]  /*21120*/  @!P0 STL.S16 [R1+0x84], R159 ;  /* 0x0000849f01008387 */ /* 0x0005e20000100600 */
[--C-:B------:R-:W-:Y:S02]  /*21130*/  SHF.R.U32.HI R105, RZ, 0x18, R127.reuse ;  /* 0x00000018ff697819 */ /* 0x100fe4000001167f */
[----:B------:R-:W-:Y:S01]  /*21140*/  PRMT R149, R0, 0x5410, R104 ;  /* 0x0000541000957816 */ /* 0x000fe20000000068 */
[----:B------:R3:W4:Y:S01]  /*21150*/  LDL.S16 R200, [R1+0x74] ;  /* 0x0000740001c87983 */ /* 0x0007220000100600 */
[----:B------:R-:W-:Y:S01]  /*21160*/  @!P0 PRMT R0, R199, 0x5410, RZ ;  /* 0x00005410c7008816 */ /* 0x000fe200000000ff */
[----:B------:R-:W-:Y:S01]  /*21170*/  @!P1 HFMA2.BF16_V2 R186, -RZ.H0_H0, RZ.H0_H0, -R104.H0_H0 ;  /* 0x200000ffffba9231 */ /* 0x000fe20000340968 */
[C---:B------:R-:W-:Y:S01]  /*21180*/  ISETP.GE.U32.AND P3, PT, R194.reuse, R105, PT ;  /* 0x00000069c200720c */ /* 0x040fe20003f66070 */
[----:B------:R3:W-:Y:S01]  /*21190*/  ST.E.U16 [R112.64+0x52], R2 ;  /* 0x0000520270007985 */ /* 0x0007e2000c101504 */
[----:B------:R-:W-:Y:S02]  /*211a0*/  LOP3.LUT R105, R163, R252, R178, 0x96, !PT ;  /* 0x000000fca3697212 */ /* 0x000fe400078e96b2 */
[----:B------:R-:W-:Y:S01]  /*211b0*/  SHF.R.U32.HI R127, RZ, 0x10, R127 ;  /* 0x00000010ff7f7819 */ /* 0x000fe2000001167f */
[----:B------:R3:W-:Y:S03]  /*211c0*/  ST.E.U16 [R120.64+0x4e], R0 ;  /* 0x00004e0078007985 */ /* 0x0007e6000c101504 */
[----:B------:R-:W-:Y:S01]  /*211d0*/  LOP3.LUT R127, R127, 0xff, RZ, 0xc0, !PT ;  /* 0x000000ff7f7f7812 */ /* 0x000fe200078ec0ff */
[----:B------:R3:W4:Y:S03]  /*211e0*/  LDL.S16 R199, [R1+0x70] ;  /* 0x0000700001c77983 */ /* 0x0007260000100600 */
[----:B------:R-:W-:Y:S02]  /*211f0*/  ISETP.GE.U32.AND P0, PT, R194, R127, PT ;  /* 0x0000007fc200720c */ /* 0x000fe40003f06070 */
[----:B-1----:R-:W-:Y:S01]  /*21200*/  PRMT R3, R186, 0x7610, R3 ;  /* 0x00007610ba037816 */ /* 0x002fe20000000003 */
[----:B--2---:R1:W2:Y:S03]  /*21210*/  LDL.S16 R159, [R1+0x7c] ;  /* 0x00007c00019f7983 */ /* 0x0042a60000100600 */
[----:B------:R-:W-:Y:S01]  /*21220*/  @!P1 PRMT R104, R3, 0x5410, RZ ;  /* 0x0000541003689816 */ /* 0x000fe200000000ff */
[----:B------:R1:W-:Y:S01]  /*21230*/  @!P1 STL.S16 [R1+0x80], R186 ;  /* 0x000080ba01009387 */ /* 0x0003e20000100600 */
[C---:B------:R-:W-:Y:S03]  /*21240*/  LOP3.LUT R3, R105.reuse, 0xffff, RZ, 0xc0, !PT ;  /* 0x0000ffff69037812 */ /* 0x040fe600078ec0ff */
[----:B------:R1:W-:Y:S01]  /*21250*/  ST.E.U16 [R120.64+0x50], R104 ;  /* 0x0000506878007985 */ /* 0x0003e2000c101504 */
[----:B------:R-:W-:Y:S02]  /*21260*/  SHF.R.U32.HI R3, RZ, 0x8, R3 ;  /* 0x00000008ff037819 */ /* 0x000fe40000011603 */
[----:B---3--:R-:W-:Y:S02]  /*21270*/  LOP3.LUT R2, R105, 0xff, RZ, 0xc0, !PT ;  /* 0x000000ff69027812 */ /* 0x008fe400078ec0ff */
[----:B------:R-:W-:Y:S02]  /*21280*/  LOP3.LUT R3, R3, 0xffff, RZ, 0xc0, !PT ;  /* 0x0000ffff03037812 */ /* 0x000fe400078ec0ff */
[----:B------:R-:W-:Y:S02]  /*21290*/  PRMT R0, R202, 0x7610, R0 ;  /* 0x00007610ca007816 */ /* 0x000fe40000000000 */
[----:B------:R-:W-:Y:S02]  /*212a0*/  ISETP.GE.U32.AND P1, PT, R194, R2, PT ;  /* 0x00000002c200720c */ /* 0x000fe40003f26070 */
[----:B------:R-:W-:Y:S01]  /*212b0*/  PRMT R2, R202, 0x7632, R2 ;  /* 0x00007632ca027816 */ /* 0x000fe20000000002 */
[----:B------:R-:W-:Y:S05]  /*212c0*/  @!P5 HFMA2.BF16_V2 R150, -RZ.H0_H0, RZ.H0_H0, -R0.H0_H0 ;  /* 0x200000ffff96d231 */ /* 0x000fea0000340900 */
[----:B------:R-:W-:Y:S01]  /*212d0*/  PRMT R184, R150, 0x7610, R184 ;  /* 0x0000761096b87816 */ /* 0x000fe200000000b8 */
[----:B-1----:R1:W3:Y:S04]  /*212e0*/  LDL.S16 R186, [R1+0x6c] ;  /* 0x00006c0001ba7983 */ /* 0x0022e80000100600 */
[----:B------:R1:W-:Y:S01]  /*212f0*/  @!P5 STL.S16 [R1+0x78], R150 ;  /* 0x000078960100d387 */ /* 0x0003e20000100600 */
[--C-:B------:R-:W-:Y:S02]  /*21300*/  SHF.R.U32.HI R104, RZ, 0x18, R105.reuse ;  /* 0x00000018ff687819 */ /* 0x100fe40000011669 */
[----:B------:R-:W-:Y:S04]  /*21310*/  SHF.R.U32.HI R105, RZ, 0x10, R105 ;  /* 0x00000010ff697819 */ /* 0x000fe80000011669 */
[----:B------:R-:W-:Y:S02]  /*21320*/  LOP3.LUT R105, R105, 0xff, RZ, 0xc0, !PT ;  /* 0x000000ff69697812 */ /* 0x000fe400078ec0ff */
[----:B-1----:R-:W-:Y:S02]  /*21330*/  PRMT R150, R0, 0x5410, R2 ;  /* 0x0000541000967816 */ /* 0x002fe40000000002 */
[----:B------:R-:W-:Y:S02]  /*21340*/  @!P5 PRMT R0, R184, 0x5410, RZ ;  /* 0x00005410b800d816 */ /* 0x000fe400000000ff */
[----:B------:R1:W3:Y:S01]  /*21350*/  LDL.S16 R184, [R1+0x68] ;  /* 0x0000680001b87983 */ /* 0x0002e20000100600 */
[----:B------:R-:W-:Y:S02]  /*21360*/  ISETP.GE.U32.AND P5, PT, R194, R3, PT ;  /* 0x00000003c200720c */ /* 0x000fe40003fa6070 */
[C---:B------:R-:W-:Y:S01]  /*21370*/  PRMT R3, R167.reuse, 0x7632, R3 ;  /* 0x00007632a7037816 */ /* 0x040fe20000000003 */
[----:B------:R1:W-:Y:S02]  /*21380*/  ST.E.U16 [R114.64+0x50], R0 ;  /* 0x0000500072007985 */ /* 0x0003e4000c101504 */
[----:B-1----:R-:W-:Y:S01]  /*21390*/  PRMT R0, R167, 0x7610, R0 ;  /* 0x00007610a7007816 */ /* 0x002fe20000000000 */
[----:B----4-:R-:W-:Y:S05]  /*213a0*/  @!P6 HFMA2.BF16_V2 R200, -RZ.H0_H0, RZ.H0_H0, -R2.H0_H0 ;  /* 0x200000ffffc8e231 */ /* 0x010fea0000340902 */
[----:B------:R-:W-:Y:S01]  /*213b0*/  @!P6 STL.S16 [R1+0x74], R200 ;  /* 0x000074c80100e387 */ /* 0x000fe20000100600 */
[----:B------:R-:W-:Y:S04]  /*213c0*/  PRMT R153, R200, 0x7610, R153 ;  /* 0x00007610c8997816 */ /* 0x000fe80000000099 */
[----:B------:R-:W-:Y:S01]  /*213d0*/  @!P6 PRMT R2, R153, 0x5410, RZ ;  /* 0x000054109902e816 */ /* 0x000fe200000000ff */
[----:B------:R-:W-:Y:S01]  /*213e0*/  @!P4 HFMA2.BF16_V2 R199, -RZ.H0_H0, RZ.H0_H0, -R3.H0_H0 ;  /* 0x200000ffffc7c231 */ /* 0x000fe20000340903 */
[----:B------:R-:W-:Y:S03]  /*213f0*/  ISETP.GE.U32.AND P6, PT, R194, R104, PT ;  /* 0x00000068c200720c */ /* 0x000fe60003fc6070 */
[----:B------:R1:W-:Y:S01]  /*21400*/  ST.E.U16 [R114.64+0x52], R2 ;  /* 0x0000520272007985 */ /* 0x0003e2000c101504 */
[----:B------:R-:W-:Y:S02]  /*21410*/  LOP3.LUT R104, R168, 0xff, RZ, 0xc0, !PT ;  /* 0x000000ffa8687812 */ /* 0x000fe400078ec0ff */
[----:B------:R-:W-:Y:S01]  /*21420*/  PRMT R107, R199, 0x7610, R107 ;  /* 0x00007610c76b7816 */ /* 0x000fe2000000006b */
[----:B--2---:R-:W-:Y:S05]  /*21430*/  @!P2 HFMA2.BF16_V2 R159, -RZ.H0_H0, RZ.H0_H0, -R0.H0_H0 ;  /* 0x200000ffff9fa231 */ /* 0x004fea0000340900 */
[----:B------:R2:W-:Y:S01]  /*21440*/  @!P2 STL.S16 [R1+0x7c], R159 ;  /* 0x00007c9f0100a387 */ /* 0x0005e20000100600 */
[----:B------:R-:W-:Y:S03]  /*21450*/  PRMT R127, R159, 0x7610, R127 ;  /* 0x000076109f7f7816 */ /* 0x000fe6000000007f */
[----:B------:R4:W4:Y:S04]  /*21460*/  LDL.S16 R167, [R1+0x64] ;  /* 0x0000640001a77983 */ /* 0x0009280000100600 */
[----:B------:R3:W4:Y:S04]  /*21470*/  LDL.S16 R153, [R1+0x60] ;  /* 0x0000600001997983 */ /* 0x0007280000100600 */
[----:B------:R-:W-:Y:S01]  /*21480*/  @!P4 STL.S16 [R1+0x70], R199 ;  /* 0x000070c70100c387 */ /* 0x000fe20000100600 */
[----:B-1----:R-:W-:Y:S04]  /*21490*/  SHF.R.U32.HI R2, RZ, 0x10, R168 ;  /* 0x00000010ff027819 */ /* 0x002fe800000116a8 */
[----:B------:R-:W-:Y:S02]  /*214a0*/  LOP3.LUT R2, R2, 0xff, RZ, 0xc0, !PT ;  /* 0x000000ff02027812 */ /* 0x000fe400078ec0ff */
[----:B--2---:R-:W-:Y:S02]  /*214b0*/  PRMT R159, R0, 0x5410, R3 ;  /* 0x00005410009f7816 */ /* 0x004fe40000000003 */
[----:B------:R-:W-:Y:S02]  /*214c0*/  @!P2 PRMT R0, R127, 0x5410, RZ ;  /* 0x000054107f00a816 */ /* 0x000fe400000000ff */
[C---:B------:R-:W-:Y:S02]  /*214d0*/  ISETP.GE.U32.AND P2, PT, R194.reuse, R104, PT ;  /* 0x00000068c200720c */ /* 0x040fe40003f46070 */
[----:B------:R-:W-:Y:S01]  /*214e0*/  PRMT R104, R165, 0x7632, R104 ;  /* 0x00007632a5687816 */ /* 0x000fe20000000068 */
[----:B------:R1:W-:Y:S01]  /*214f0*/  ST.E.U16 [R196.64+0x60], R0 ;  /* 0x00006000c4007985 */ /* 0x0003e2000c101504 */
[----:B------:R-:W-:Y:S02]  /*21500*/  @!P4 PRMT R3, R107, 0x5410, RZ ;  /* 0x000054106b03c816 */ /* 0x000fe400000000ff */
[----:B------:R-:W-:Y:S02]  /*21510*/  LOP3.LUT R127, R123, R213, R158, 0x96, !PT ;  /* 0x000000d57b7f7212 */ /* 0x000fe400078e969e */
[----:B------:R-:W-:Y:S01]  /*21520*/  ISETP.GE.U32.AND P4, PT, R194, R2, PT ;  /* 0x00000002c200720c */ /* 0x000fe20003f86070 */
[----:B------:R2:W-:Y:S01]  /*21530*/  ST.E.U16 [R196.64+0x62], R3 ;  /* 0x00006203c4007985 */ /* 0x0005e2000c101504 */
[----:B------:R-:W-:Y:S01]  /*21540*/  PRMT R2, R166, 0x7610, R2 ;  /* 0x00007610a6027816 */ /* 0x000fe20000000002 */
[----:B---3--:R-:W-:Y:S01]  /*21550*/  @!P3 HFMA2.BF16_V2 R184, -RZ.H0_H0, RZ.H0_H0, -R104.H0_H0 ;  /* 0x200000ffffb8b231 */ /* 0x008fe20000340968 */
[----:B-1----:R-:W-:Y:S04]  /*21560*/  PRMT R0, R165, 0x7610, R0 ;  /* 0x00007610a5007816 */ /* 0x002fe80000000000 */
[----:B------:R-:W-:Y:S01]  /*21570*/  PRMT R165, R184, 0x7610, R165 ;  /* 0x00007610b8a57816 */ /* 0x000fe200000000a5 */
[----:B------:R-:W-:Y:S01]  /*21580*/  @!P0 HFMA2.BF16_V2 R186, -RZ.H0_H0, RZ.H0_H0, -R0.H0_H0 ;  /* 0x200000ffffba8231 */ /* 0x000fe20000340900 */
[----:B------:R-:W-:Y:S02]  /*21590*/  PRMT R158, R0, 0x5410, R104 ;  /* 0x00005410009e7816 */ /* 0x000fe40000000068 */
[----:B------:R-:W-:Y:S02]  /*215a0*/  @!P3 PRMT R104, R165, 0x5410, RZ ;  /* 0x00005410a568b816 */ /* 0x000fe400000000ff */
[----:B------:R-:W-:Y:S01]  /*215b0*/  @!P0 STL.S16 [R1+0x6c], R186 ;  /* 0x00006cba01008387 */ /* 0x000fe20000100600 */
[----:B------:R-:W-:Y:S02]  /*215c0*/  PRMT R185, R186, 0x7610, R185 ;  /* 0x00007610bab97816 */ /* 0x000fe400000000b9 */
[----:B--2---:R-:W-:Y:S01]  /*215d0*/  LOP3.LUT R3, R168, 0xffff, RZ, 0xc0, !PT ;  /* 0x0000ffffa8037812 */ /* 0x004fe200078ec0ff */
[----:B------:R1:W2:Y:S01]  /*215e0*/  LDL.S16 R107, [R1+0x5c] ;  /* 0x00005c00016b7983 */ /* 0x0002a20000100600 */
[----:B------:R-:W-:Y:S02]  /*215f0*/  @!P0 PRMT R0, R185, 0x5410, RZ ;  /* 0x00005410b9008816 */ /* 0x000fe400000000ff */
[C---:B------:R-:W-:Y:S01]  /*21600*/  ISETP.GE.U32.AND P0, PT, R194.reuse, R105, PT ;  /* 0x00000069c200720c */ /* 0x040fe20003f06070 */
[----:B------:R3:W-:Y:S01]  /*21610*/  @!P3 STL.S16 [R1+0x68], R184 ;  /* 0x000068b80100b387 */ /* 0x0007e20000100600 */
[----:B------:R-:W-:Y:S02]  /*21620*/  SHF.R.U32.HI R3, RZ, 0x8, R3 ;  /* 0x00000008ff037819 */ /* 0x000fe40000011603 */
[----:B------:R-:W-:Y:S01]  /*21630*/  SHF.R.U32.HI R105, RZ, 0x18, R168 ;  /* 0x00000018ff697819 */ /* 0x000fe200000116a8 */
[----:B------:R1:W-:Y:S01]  /*21640*/  ST.E.U16 [R112.64+0x60], R0 ;  /* 0x0000600070007985 */ /* 0x0003e2000c101504 */
[----:B------:R-:W-:Y:S02]  /*21650*/  LOP3.LUT R3, R3, 0xffff, RZ, 0xc0, !PT ;  /* 0x0000ffff03037812 */ /* 0x000fe400078ec0ff */
[----:B------:R-:W-:Y:S01]  /*21660*/  ISETP.GE.U32.AND P3, PT, R194, R105, PT ;  /* 0x00000069c200720c */ /* 0x000fe20003f66070 */
[----:B------:R1:W-:Y:S04]  /*21670*/  ST.E.U16 [R112.64+0x62], R104 ;  /* 0x0000626870007985 */ /* 0x0003e8000c101504 */
[----:B---3--:R2:W2:Y:S01]  /*21680*/  LDL.S16 R184, [R1+0x58] ;  /* 0x0000580001b87983 */ /* 0x0084a20000100600 */
[----:B-1----:R-:W-:Y:S04]  /*21690*/  PRMT R0, R166, 0x7632, R0 ;  /* 0x00007632a6007816 */ /* 0x002fe80000000000 */
[----:B------:R-:W-:Y:S02]  /*216a0*/  PRMT R166, R2, 0x5410, R0 ;  /* 0x0000541002a67816 */ /* 0x000fe40000000000 */
[----:B------:R-:W-:Y:S01]  /*216b0*/  LOP3.LUT R104, R162, 0xff, RZ, 0xc0, !PT ;  /* 0x000000ffa2687812 */ /* 0x000fe200078ec0ff */
[----:B----4-:R-:W-:Y:S02]  /*216c0*/  @!P1 HFMA2.BF16_V2 R167, -RZ.H0_H0, RZ.H0_H0, -R2.H0_H0 ;  /* 0x200000ffffa79231 */ /* 0x010fe40000340902 */
[----:B------:R-:W-:Y:S03]  /*216d0*/  @!P5 HFMA2.BF16_V2 R153, -RZ.H0_H0, RZ.H0_H0, -R0.H0_H0 ;  /* 0x200000ffff99d231 */ /* 0x000fe60000340900 */
[----:B------:R1:W-:Y:S01]  /*216e0*/  @!P1 STL.S16 [R1+0x64], R167 ;  /* 0x000064a701009387 */ /* 0x0003e20000100600 */
[----:B------:R-:W-:Y:S03]  /*216f0*/  PRMT R130, R167, 0x7610, R130 ;  /* 0x00007610a7827816 */ /* 0x000fe60000000082 */
[----:B------:R4:W-:Y:S01]  /*21700*/  @!P5 STL.S16 [R1+0x60], R153 ;  /* 0x000060990100d387 */ /* 0x0009e20000100600 */
[----:B------:R-:W-:Y:S02]  /*21710*/  @!P1 PRMT R2, R130, 0x5410, RZ ;  /* 0x0000541082029816 */ /* 0x000fe400000000ff */
[----:B------:R-:W-:Y:S01]  /*21720*/  ISETP.GE.U32.AND P1, PT, R194, R3, PT ;  /* 0x00000003c200720c */ /* 0x000fe20003f26070 */
[----:B------:R2:W3:Y:S01]  /*21730*/  LDL.S16 R201, [R1+0x54] ;  /* 0x0000540001c97983 */ /* 0x0004e20000100600 */
[----:B------:R-:W-:Y:S02]  /*21740*/  PRMT R3, R187, 0x7610, R3 ;  /* 0x00007610bb037816 */ /* 0x000fe40000000003 */
[----:B------:R-:W-:Y:S01]  /*21750*/  PRMT R105, R153, 0x7610, R105 ;  /* 0x0000761099697816 */ /* 0x000fe20000000069 */
[----:B------:R2:W3:Y:S01]  /*21760*/  LDL.S16 R200, [R1+0x50] ;  /* 0x0000500001c87983 */ /* 0x0004e20000100600 */
[----:B------:R-:W-:Y:S02]  /*21770*/  LOP3.LUT R130, R122, 0xffff, RZ, 0xc0, !PT ;  /* 0x0000ffff7a827812 */ /* 0x000fe400078ec0ff */
[----:B------:R-:W-:Y:S01]  /*21780*/  @!P5 PRMT R0, R105, 0x5410, RZ ;  /* 0x000054106900d816 */ /* 0x000fe200000000ff */
[----:B------:R2:W3:Y:S01]  /*21790*/  LDL.S16 R199, [R1+0x4c] ;  /* 0x00004c0001c77983 */ /* 0x0004e20000100600 */
[----:B------:R-:W-:Y:S02]  /*217a0*/  ISETP.GE.U32.AND P5, PT, R194, R104, PT ;  /* 0x00000068c200720c */ /* 0x000fe40003fa6070 */
[----:B------:R-:W-:Y:S01]  /*217b0*/  PRMT R104, R187, 0x7632, R104 ;  /* 0x00007632bb687816 */ /* 0x000fe20000000068 */
[----:B------:R2:W3:Y:S01]  /*217c0*/  LDL.S16 R186, [R1+0x48] ;  /* 0x0000480001ba7983 */ /* 0x0004e20000100600 */
[----:B------:R-:W-:Y:S02]  /*217d0*/  LOP3.LUT R105, R162, 0xffff, RZ, 0xc0, !PT ;  /* 0x0000ffffa2697812 */ /* 0x000fe400078ec0ff */
[----:B------:R-:W-:Y:S01]  /*217e0*/  PRMT R165, R3, 0x5410, R104 ;  /* 0x0000541003a57816 */ /* 0x000fe20000000068 */
[----:B------:R2:W-:Y:S01]  /*217f0*/  ST.E.U16 [R120.64+0x5e], R2 ;  /* 0x00005e0278007985 */ /* 0x0005e2000c101504 */
[----:B------:R-:W-:Y:S02]  /*21800*/  SHF.R.U32.HI R105, RZ, 0x8, R105 ;  /* 0x00000008ff697819 */ /* 0x000fe40000011669 */
[----:B-1----:R-:W-:Y:S01]  /*21810*/  LOP3.LUT R167, R122, 0xff, RZ, 0xc0, !PT ;  /* 0x000000ff7aa77812 */ /* 0x002fe200078ec0ff */
[----:B------:R1:W-:Y:S01]  /*21820*/  ST.E.U16 [R120.64+0x60], R0 ;  /* 0x0000600078007985 */ /* 0x0003e2000c101504 */
[----:B------:R-:W-:Y:S02]  /*21830*/  LOP3.LUT R105, R105, 0xffff, RZ, 0xc0, !PT ;  /* 0x0000ffff69697812 */ /* 0x000fe400078ec0ff */
[--C-:B----4-:R-:W-:Y:S02]  /*21840*/  SHF.R.U32.HI R153, RZ, 0x10, R122.reuse ;  /* 0x00000010ff997819 */ /* 0x110fe4000001167a */
[----:B------:R-:W-:Y:S02]  /*21850*/  SHF.R.U32.HI R122, RZ, 0x18, R122 ;  /* 0x00000018ff7a7819 */ /* 0x000fe4000001167a */
[----:B--2---:R-:W-:Y:S02]  /*21860*/  SHF.R.U32.HI R2, RZ, 0x10, R162 ;  /* 0x00000010ff027819 */ /* 0x004fe400000116a2 */
[----:B-1----:R-:W-:Y:S01]  /*21870*/  PRMT R0, R172, 0x7610, R0 ;  /* 0x00007610ac007816 */ /* 0x002fe20000000000 */
[----:B------:R-:W-:Y:S05]  /*21880*/  @!P0 HFMA2.BF16_V2 R107, -RZ.H0_H0, RZ.H0_H0, -R3.H0_H0 ;  /* 0x200000ffff6b8231 */ /* 0x000fea0000340903 */
[----:B------:R-:W-:Y:S01]  /*21890*/  PRMT R131, R107, 0x7610, R131 ;  /* 0x000076106b837816 */ /* 0x000fe20000000083 */
[----:B------:R1:W-:Y:S03]  /*218a0*/  @!P0 STL.S16 [R1+0x5c], R107 ;  /* 0x00005c6b01008387 */ /* 0x0003e60000100600 */
[----:B------:R-:W-:Y:S02]  /*218b0*/  @!P0 PRMT R3, R131, 0x5410, RZ ;  /* 0x0000541083038816 */ /* 0x000fe400000000ff */
[----:B------:R2:W4:Y:S01]  /*218c0*/  LDL.S16 R131, [R1+0x44] ;  /* 0x0000440001837983 */ /* 0x0005220000100600 */
[----:B------:R-:W-:Y:S02]  /*218d0*/  ISETP.GE.U32.AND P0, PT, R194, R105, PT ;  /* 0x00000069c200720c */ /* 0x000fe40003f06070 */
[----:B------:R-:W-:Y:S01]  /*218e0*/  PRMT R105, R172, 0x7632, R105 ;  /* 0x00007632ac697816 */ /* 0x000fe20000000069 */
[----:B------:R2:W-:Y:S01]  /*218f0*/  ST.E.U16 [R114.64+0x60], R3 ;  /* 0x0000600372007985 */ /* 0x0005e2000c101504 */
[----:B------:R-:W-:Y:S01]  /*21900*/  @!P6 HFMA2.BF16_V2 R184, -RZ.H0_H0, RZ.H0_H0, -R104.H0_H0 ;  /* 0x200000ffffb8e231 */ /* 0x000fe20000340968 */
[----:B-1----:R-:W-:Y:S04]  /*21910*/  LOP3.LUT R107, R129, R213, R156, 0x96, !PT ;  /* 0x000000d5816b7212 */ /* 0x002fe800078e969c */
[----:B------:R1:W-:Y:S01]  /*21920*/  @!P6 STL.S16 [R1+0x58], R184 ;  /* 0x000058b80100e387 */ /* 0x0003e20000100600 */
[----:B------:R-:W-:Y:S03]  /*21930*/  PRMT R157, R184, 0x7610, R157 ;  /* 0x00007610b89d7816 */ /* 0x000fe6000000009d */
[----:B------:R3:W4:Y:S01]  /*21940*/  LDL.S16 R185, [R1+0x40] ;  /* 0x0000400001b97983 */ /* 0x0007220000100600 */
[----:B------:R-:W-:Y:S02]  /*21950*/  @!P6 PRMT R104, R157, 0x5410, RZ ;  /* 0x000054109d68e816 */ /* 0x000fe400000000ff */
[----:B------:R-:W-:Y:S02]  /*21960*/  PRMT R157, R0, 0x5410, R105 ;  /* 0x00005410009d7816 */ /* 0x000fe40000000069 */
[----:B--2---:R-:W-:Y:S01]  /*21970*/  LOP3.LUT R3, R2, 0xff, RZ, 0xc0, !PT ;  /* 0x000000ff02037812 */ /* 0x004fe200078ec0ff */
[----:B------:R2:W-:Y:S01]  /*21980*/  ST.E.U16 [R114.64+0x62], R104 ;  /* 0x0000626872007985 */ /* 0x0005e2000c101504 */
[----:B------:R-:W-:Y:S02]  /*21990*/  PRMT R2, R164, 0x7610, R2 ;  /* 0x00007610a4027816 */ /* 0x000fe40000000002 */
[----:B------:R-:W-:Y:S01]  /*219a0*/  ISETP.GE.U32.AND P6, PT, R194, R3, PT ;  /* 0x00000003c200720c */ /* 0x000fe20003fc6070 */
[----:B------:R2:W4:Y:S01]  /*219b0*/  LDL.S16 R164, [R1+0x38] ;  /* 0x0000380001a47983 */ /* 0x0005220000100600 */
[----:B------:R-:W-:Y:S03]  /*219c0*/  SHF.R.U32.HI R3, RZ, 0x18, R162 ;  /* 0x00000018ff037819 */ /* 0x000fe600000116a2 */
[----:B-1----:R1:W4:Y:S01]  /*219d0*/  LDL.S16 R184, [R1+0x3c] ;  /* 0x00003c0001b87983 */ /* 0x0023220000100600 */
[----:B--2---:R-:W-:Y:S01]  /*219e0*/  PRMT R104, R171, 0x7610, R104 ;  /* 0x00007610ab687816 */ /* 0x004fe20000000068 */
[----:B---3--:R-:W-:Y:S02]  /*219f0*/  @!P2 HFMA2.BF16_V2 R201, -RZ.H0_H0, RZ.H0_H0, -R0.H0_H0 ;  /* 0x200000ffffc9a231 */ /* 0x008fe40000340900 */
[----:B------:R-:W-:Y:S03]  /*21a00*/  @!P1 HFMA2.BF16_V2 R200, -RZ.H0_H0, RZ.H0_H0, -R105.H0_H0 ;  /* 0x200000ffffc89231 */ /* 0x000fe60000340969 */
[----:B------:R-:W-:Y:S01]  /*21a10*/  PRMT R156, R201, 0x7610, R156 ;  /* 0x00007610c99c7816 */ /* 0x000fe2000000009c */
[----:B------:R-:W-:Y:S01]  /*21a20*/  @!P2 STL.S16 [R1+0x54], R201 ;  /* 0x000054c90100a387 */ /* 0x000fe20000100600 */
[----:B------:R-:W-:Y:S01]  /*21a30*/  @!P4 HFMA2.BF16_V2 R199, -RZ.H0_H0, RZ.H0_H0, -R2.H0_H0 ;  /* 0x200000ffffc7c231 */ /* 0x000fe20000340902 */
[----:B------:R-:W-:Y:S02]  /*21a40*/  PRMT R139, R200, 0x7610, R139 ;  /* 0x00007610c88b7816 */ /* 0x000fe4000000008b */
[----:B------:R-:W-:Y:S01]  /*21a50*/  @!P1 STL.S16 [R1+0x50], R200 ;  /* 0x000050c801009387 */ /* 0x000fe20000100600 */
[----:B------:R-:W-:Y:S01]  /*21a60*/  @!P2 PRMT R0, R156, 0x5410, RZ ;  /* 0x000054109c00a816 */ /* 0x000fe200000000ff */
[----:B------:R-:W-:Y:S01]  /*21a70*/  @!P3 HFMA2.BF16_V2 R186, -RZ.H0_H0, RZ.H0_H0, -R106.H0_H0 ;  /* 0x200000ffffbab231 */ /* 0x000fe2000034096a */
[----:B------:R-:W-:Y:S01]  /*21a80*/  @!P1 PRMT R105, R139, 0x5410, RZ ;  /* 0x000054108b699816 */ /* 0x000fe200000000ff */
[----:B------:R-:W-:Y:S01]  /*21a90*/  @!P4 STL.S16 [R1+0x4c], R199 ;  /* 0x00004cc70100c387 */ /* 0x000fe20000100600 */
[----:B------:R-:W-:Y:S02]  /*21aa0*/  PRMT R138, R199, 0x7610, R138 ;  /* 0x00007610c78a7816 */ /* 0x000fe4000000008a */
[----:B------:R-:W-:Y:S01]  /*21ab0*/  PRMT R156, R2, 0x5410, R106 ;  /* 0x00005410029c7816 */ /* 0x000fe2000000006a */
[----:B------:R2:W-:Y:S01]  /*21ac0*/  ST.E.U16 [R196.64+0x70], R0 ;  /* 0x00007000c4007985 */ /* 0x0005e2000c101504 */
[----:B------:R-:W-:Y:S02]  /*21ad0*/  @!P4 PRMT R2, R138, 0x5410, RZ ;  /* 0x000054108a02c816 */ /* 0x000fe400000000ff */
[----:B------:R-:W-:Y:S01]  /*21ae0*/  ISETP.GE.U32.AND P2, PT, R194, R3, PT ;  /* 0x00000003c200720c */ /* 0x000fe20003f46070 */
[----:B------:R-:W-:Y:S01]  /*21af0*/  ST.E.U16 [R196.64+0x72], R105 ;  /* 0x00007269c4007985 */ /* 0x000fe2000c101504 */
[----:B------:R-:W-:Y:S02]  /*21b00*/  PRMT R3, R171, 0x7632, R3 ;  /* 0x00007632ab037816 */ /* 0x000fe40000000003 */
[----:B------:R-:W-:Y:S01]  /*21b10*/  PRMT R123, R186, 0x7610, R123 ;  /* 0x00007610ba7b7816 */ /* 0x000fe2000000007b */
[----:B------:R3:W-:Y:S01]  /*21b20*/  ST.E.U16 [R112.64+0x70], R2 ;  /* 0x0000700270007985 */ /* 0x0007e2000c101504 */
[----:B------:R-:W-:Y:S02]  /*21b30*/  SHF.R.U32.HI R138, RZ, 0x18, R128 ;  /* 0x00000018ff8a7819 */ /* 0x000fe40000011680 */
[----:B------:R-:W-:Y:S01]  /*21b40*/  @!P3 PRMT R106, R123, 0x5410, RZ ;  /* 0x000054107b6ab816 */ /* 0x000fe200000000ff */
[----:B------:R-:W-:Y:S01]  /*21b50*/  @!P3 STL.S16 [R1+0x48], R186 ;  /* 0x000048ba0100b387 */ /* 0x000fe20000100600 */
[C---:B------:R-:W-:Y:S02]  /*21b60*/  LOP3.LUT R123, R128.reuse, 0xffff, RZ, 0xc0, !PT ;  /* 0x0000ffff807b7812 */ /* 0x040fe400078ec0ff */
[----:B------:R-:W-:Y:S01]  /*21b70*/  LOP3.LUT R139, R128, 0xff, RZ, 0xc0, !PT ;  /* 0x000000ff808b7812 */ /* 0x000fe200078ec0ff */
[----:B------:R-:W-:Y:S01]  /*21b80*/  ST.E.U16 [R112.64+0x72], R106 ;  /* 0x0000726a70007985 */ /* 0x000fe2000c101504 */
[----:B------:R-:W-:Y:S02]  /*21b90*/  SHF.R.U32.HI R171, RZ, 0x10, R132 ;  /* 0x00000010ffab7819 */ /* 0x000fe40000011684 */
[C---:B--2---:R-:W-:Y:S02]  /*21ba0*/  PRMT R0, R173.reuse, 0x7632, R0 ;  /* 0x00007632ad007816 */ /* 0x044fe40000000000 */
[----:B---3--:R-:W-:Y:S02]  /*21bb0*/  PRMT R2, R173, 0x7610, R2 ;  /* 0x00007610ad027816 */ /* 0x008fe40000000002 */
[----:B------:R-:W-:Y:S01]  /*21bc0*/  PRMT R173, R194, 0x7054, R194 ;  /* 0x00007054c2ad7816 */ /* 0x000fe200000000c2 */
[----:B----4-:R-:W-:Y:S05]  /*21bd0*/  @!P5 HFMA2.BF16_V2 R131, -RZ.H0_H0, RZ.H0_H0, -R104.H0_H0 ;  /* 0x200000ffff83d231 */ /* 0x010fea0000340968 */
[----:B------:R2:W-:Y:S01]  /*21be0*/  @!P5 STL.S16 [R1+0x44], R131 ;  /* 0x000044830100d387 */ /* 0x0005e20000100600 */
[----:B------:R-:W-:Y:S01]  /*21bf0*/  PRMT R172, R131, 0x7610, R172 ;  /* 0x0000761083ac7816 */ /* 0x000fe200000000ac */
[----:B------:R-:W-:Y:S01]  /*21c00*/  @!P0 HFMA2.BF16_V2 R185, -RZ.H0_H0, RZ.H0_H0, -R3.H0_H0 ;  /* 0x200000ffffb98231 */ /* 0x000fe20000340903 */
[----:B--2---:R-:W-:Y:S04]  /*21c10*/  SHF.R.U32.HI R131, RZ, 0x10, R128 ;  /* 0x00000010ff837819 */ /* 0x004fe80000011680 */
[----:B------:R-:W-:Y:S01]  /*21c20*/  @!P0 STL.S16 [R1+0x40], R185 ;  /* 0x000040b901008387 */ /* 0x000fe20000100600 */
[----:B------:R-:W-:Y:S01]  /*21c30*/  PRMT R112, R185, 0x7610, R112 ;  /* 0x00007610b9707816 */ /* 0x000fe20000000070 */
[----:B------:R-:W-:Y:S05]  /*21c40*/  @!P2 HFMA2.BF16_V2 R164, -RZ.H0_H0, RZ.H0_H0, -R0.H0_H0 ;  /* 0x200000ffffa4a231 */ /* 0x000fea0000340900 */
[----:B------:R-:W-:Y:S01]  /*21c50*/  PRMT R105, R164, 0x7610, R105 ;  /* 0x00007610a4697816 */ /* 0x000fe20000000069 */
[----:B------:R-:W-:Y:S05]  /*21c60*/  @!P6 HFMA2.BF16_V2 R184, -RZ.H0_H0, RZ.H0_H0, -R2.H0_H0 ;  /* 0x200000ffffb8e231 */ /* 0x000fea0000340902 */
[----:B------:R-:W-:Y:S01]  /*21c70*/  @!P6 STL.S16 [R1+0x3c], R184 ;  /* 0x00003cb80100e387 */ /* 0x000fe20000100600 */
[----:B------:R-:W-:Y:S03]  /*21c80*/  PRMT R106, R184, 0x7610, R106 ;  /* 0x00007610b86a7816 */ /* 0x000fe6000000006a */
[----:B------:R2:W-:Y:S02]  /*21c90*/  @!P2 STL.S16 [R1+0x38], R164 ;  /* 0x000038a40100a387 */ /* 0x0005e40000100600 */
[----:B--2---:R-:W-:Y:S02]  /*21ca0*/  PRMT R164, R104, 0x5410, R3 ;  /* 0x0000541068a47816 */ /* 0x004fe40000000003 */
[----:B------:R-:W-:Y:S02]  /*21cb0*/  @!P0 PRMT R3, R112, 0x5410, RZ ;  /* 0x0000541070038816 */ /* 0x000fe400000000ff */
[----:B------:R-:W-:Y:S02]  /*21cc0*/  @!P5 PRMT R104, R172, 0x5410, RZ ;  /* 0x00005410ac68d816 */ /* 0x000fe400000000ff */
[----:B------:R-:W-:Y:S01]  /*21cd0*/  SHF.R.U32.HI R172, RZ, 0x18, R132 ;  /* 0x00000018ffac7819 */ /* 0x000fe20000011684 */
[----:B------:R2:W-:Y:S01]  /*21ce0*/  ST.E.U16 [R120.64+0x70], R3 ;  /* 0x0000700378007985 */ /* 0x0005e2000c101504 */
[----:B------:R-:W-:Y:S03]  /*21cf0*/  IADD3 R196, P0, R196, -0x80, RZ ;  /* 0xffffff80c4c47810 */ /* 0x000fe60007f1e0ff */
[----:B------:R3:W-:Y:S01]  /*21d00*/  ST.E.U16 [R120.64+0x6e], R104 ;  /* 0x00006e6878007985 */ /* 0x0007e2000c101504 */
[----:B------:R-:W-:Y:S02]  /*21d10*/  IADD3.X R197, R197, -0x1, RZ, P0, !PT ;  /* 0xffffffffc5c57810 */ /* 0x000fe400007fe4ff */
[----:B--2---:R-:W-:Y:S02]  /*21d20*/  PRMT R3, R2, 0x5410, R0 ;  /* 0x0000541002037816 */ /* 0x004fe40000000000 */
[----:B------:R-:W-:Y:S02]  /*21d30*/  @!P2 PRMT R0, R105, 0x5410, RZ ;  /* 0x000054106900a816 */ /* 0x000fe400000000ff */
[----:B------:R-:W-:Y:S02]  /*21d40*/  @!P6 PRMT R2, R106, 0x5410, RZ ;  /* 0x000054106a02e816 */ /* 0x000fe400000000ff */
[--C-:B---3--:R-:W-:Y:S01]  /*21d50*/  SHF.R.U32.HI R104, RZ, 0x10, R127.reuse ;  /* 0x00000010ff687819 */ /* 0x108fe2000001167f */
[----:B------:R2:W-:Y:S01]  /*21d60*/  ST.E.U16 [R114.64+0x72], R0 ;  /* 0x0000720072007985 */ /* 0x0005e2000c101504 */
[----:B------:R-:W-:Y:S02]  /*21d70*/  LOP3.LUT R106, R127, 0xff, RZ, 0xc0, !PT ;  /* 0x000000ff7f6a7812 */ /* 0x000fe400078ec0ff */
[----:B------:R-:W-:Y:S01]  /*21d80*/  LOP3.LUT R105, R153, 0xff, RZ, 0xc0, !PT ;  /* 0x000000ff99697812 */ /* 0x000fe200078ec0ff */
[----:B------:R3:W-:Y:S03]  /*21d90*/  ST.E.U16 [R114.64+0x70], R2 ;  /* 0x0000700272007985 */ /* 0x0007e6000c101504 */
[----:B------:R-:W-:Y:S01]  /*21da0*/  PRMT R122, R105, 0x5410, R122 ;  /* 0x00005410697a7816 */ /* 0x000fe2000000007a */
[----:B------:R-:W4:Y:S01]  /*21db0*/  LDSM.16.MT88.4 R112, [R188+0x9000] ;  /* 0x00900000bc70783b */ /* 0x000f220000004200 */
[----:B------:R-:W-:Y:S07]  /*21dc0*/  LOP3.LUT R105, R107, 0xff, RZ, 0xc0, !PT ;  /* 0x000000ff6b697812 */ /* 0x000fee00078ec0ff */
[----:B------:R-:W-:Y:S01]  /*21dd0*/  LDSM.16.MT88.4 R184, [R190+0xbc00] ;  /* 0x00bc0000beb8783b */ /* 0x000fe20000004200 */
[----:B--2---:R-:W-:Y:S02]  /*21de0*/  LOP3.LUT R0, R127, 0xffff, RZ, 0xc0, !PT ;  /* 0x0000ffff7f007812 */ /* 0x004fe400078ec0ff */
[----:B------:R-:W-:Y:S02]  /*21df0*/  SHF.R.U32.HI R127, RZ, 0x18, R127 ;  /* 0x00000018ff7f7819 */ /* 0x000fe4000001167f */
[----:B---3--:R-:W-:Y:S02]  /*21e00*/  SHF.R.U32.HI R2, RZ, 0x8, R130 ;  /* 0x00000008ff027819 */ /* 0x008fe40000011682 */
[----:B------:R-:W-:Y:S02]  /*21e10*/  SHF.R.U32.HI R0, RZ, 0x8, R0 ;  /* 0x00000008ff007819 */ /* 0x000fe40000011600 */
[----:B------:R-:W-:Y:S02]  /*21e20*/  PRMT R129, R167, 0x5410, R2 ;  /* 0x00005410a7817816 */ /* 0x000fe40000000002 */
[----:B------:R-:W-:Y:S02]  /*21e30*/  PRMT R120, R106, 0x5410, R0 ;  /* 0x000054106a787816 */ /* 0x000fe40000000000 */
[----:B------:R-:W-:Y:S02]  /*21e40*/  LOP3.LUT R2, R104, 0xff, RZ, 0xc0, !PT ;  /* 0x000000ff68027812 */ /* 0x000fe400078ec0ff */
[----:B------:R-:W-:Y:S02]  /*21e50*/  LOP3.LUT R0, R107, 0xffff, RZ, 0xc0, !PT ;  /* 0x0000ffff6b007812 */ /* 0x000fe400078ec0ff */
[----:B------:R-:W-:Y:S02]  /*21e60*/  PRMT R127, R2, 0x5410, R127 ;  /* 0x00005410027f7816 */ /* 0x000fe4000000007f */
[----:B------:R-:W-:Y:S02]  /*21e70*/  LOP3.LUT R104, R131, 0xff, RZ, 0xc0, !PT ;  /* 0x000000ff83687812 */ /* 0x000fe400078ec0ff */
[----:B------:R-:W-:Y:S02]  /*21e80*/  SHF.R.U32.HI R2, RZ, 0x8, R0 ;  /* 0x00000008ff027819 */ /* 0x000fe40000011600 */
[----:B------:R-:W-:Y:S02]  /*21e90*/  SHF.R.U32.HI R0, RZ, 0x10, R107 ;  /* 0x00000010ff007819 */ /* 0x000fe4000001166b */
[----:B------:R-:W-:Y:S02]  /*21ea0*/  SHF.R.U32.HI R106, RZ, 0x8, R123 ;  /* 0x00000008ff6a7819 */ /* 0x000fe4000001167b */
[----:B------:R-:W-:Y:S01]  /*21eb0*/  PRMT R123, R104, 0x5410, R138 ;  /* 0x00005410687b7816 */ /* 0x000fe2000000008a */
[--C-:B------:R-:W-:Y:S01]  /*21ec0*/  HSET2.LE.AND R104, R120, R173.reuse, PT ;  /* 0x000000ad78687233 */ /* 0x100fe20003803000 */
[----:B------:R-:W-:Y:S01]  /*21ed0*/  PRMT R121, R105, 0x5410, R2 ;  /* 0x0000541069797816 */ /* 0x000fe20000000002 */
[--C-:B------:R-:W-:Y:S01]  /*21ee0*/  HSET2.LE.AND R105, R127, R173.reuse, PT ;  /* 0x000000ad7f697233 */ /* 0x100fe20003803000 */
[----:B------:R-:W-:Y:S01]  /*21ef0*/  SHF.R.U32.HI R2, RZ, 0x18, R107 ;  /* 0x00000018ff027819 */ /* 0x000fe2000001166b */
[--C-:B------:R-:W-:Y:S01]  /*21f00*/  HSET2.LE.AND R107, R122, R173.reuse, PT ;  /* 0x000000ad7a6b7233 */ /* 0x100fe20003803000 */
[----:B------:R-:W-:Y:S02]  /*21f10*/  LOP3.LUT R0, R0, 0xff, RZ, 0xc0, !PT ;  /* 0x000000ff00007812 */ /* 0x000fe400078ec0ff */
[----:B------:R-:W-:Y:S01]  /*21f20*/  PRMT R128, R139, 0x5410, R106 ;  /* 0x000054108b807816 */ /* 0x000fe2000000006a */
[--C-:B------:R-:W-:Y:S01]  /*21f30*/  HSET2.LE.AND R106, R129, R173.reuse, PT ;  /* 0x000000ad816a7233 */ /* 0x100fe20003803000 */
[----:B------:R-:W-:Y:S01]  /*21f40*/  LOP3.LUT R104, R119, R104, RZ, 0xc0, !PT ;  /* 0x0000006877687212 */ /* 0x000fe200078ec0ff */
[--C-:B------:R-:W-:Y:S01]  /*21f50*/  HSET2.LE.AND R119, R123, R173.reuse, PT ;  /* 0x000000ad7b777233 */ /* 0x100fe20003803000 */
[----:B------:R-:W-:Y:S01]  /*21f60*/  LOP3.LUT R107, R116, R107, RZ, 0xc0, !PT ;  /* 0x0000006b746b7212 */ /* 0x000fe200078ec0ff */
[--C-:B------:R-:W-:Y:S01]  /*21f70*/  HSET2.LE.AND R116, R121, R173.reuse, PT ;  /* 0x000000ad79747233 */ /* 0x100fe20003803000 */
[----:B------:R-:W-:Y:S01]  /*21f80*/  PRMT R0, R0, 0x5410, R2 ;  /* 0x0000541000007816 */ /* 0x000fe20000000002 */
[----:B------:R-:W2:Y:S01]  /*21f90*/  LDSM.16.MT88.4 R120, [R190+0x9000] ;  /* 0x00900000be78783b */ /* 0x000ea20000004200 */
[----:B------:R-:W-:Y:S01]  /*21fa0*/  LOP3.LUT R105, R118, R105, RZ, 0xc0, !PT ;  /* 0x0000006976697212 */ /* 0x000fe200078ec0ff */
[--C-:B------:R-:W-:Y:S01]  /*21fb0*/  HSET2.LE.AND R118, R128, R173.reuse, PT ;  /* 0x000000ad80767233 */ /* 0x100fe20003803000 */
[----:B------:R-:W-:Y:S01]  /*21fc0*/  LOP3.LUT R106, R117, R106, RZ, 0xc0, !PT ;  /* 0x0000006a756a7212 */ /* 0x000fe200078ec0ff */
[--C-:B------:R-:W-:Y:S01]  /*21fd0*/  HSET2.LE.AND R117, R0, R173.reuse, PT ;  /* 0x000000ad00757233 */ /* 0x100fe20003803000 */
[----:B------:R-:W-:Y:S02]  /*21fe0*/  LOP3.LUT R116, R126, R116, RZ, 0xc0, !PT ;  /* 0x000000747e747212 */ /* 0x000fe400078ec0ff */
[----:B------:R-:W-:Y:S01]  /*21ff0*/  LOP3.LUT R118, R111, R118, RZ, 0xc0, !PT ;  /* 0x000000766f767212 */ /* 0x000fe200078ec0ff */
[----:B------:R-:W-:Y:S01]  /*22000*/  LDSM.16.MT88.4 R128, [R190+0xa000] ;  /* 0x00a00000be80783b */ /* 0x000fe20000004200 */
[----:B------:R-:W-:Y:S01]  /*22010*/  LOP3.LUT R117, R125, R117, RZ, 0xc0, !PT ;  /* 0x000000757d757212 */ /* 0x000fe200078ec0ff */
[-C--:B----4-:R-:W-:Y:S01]  /*22020*/  HMMA.16816.F32.BF16 R4, R104, R112.reuse, R4 ;  /* 0x000000706804723c */ /* 0x090fe20000041804 */
[----:B------:R-:W-:Y:S02]  /*22030*/  LOP3.LUT R119, R124, R119, RZ, 0xc0, !PT ;  /* 0x000000777c777212 */ /* 0x000fe400078ec0ff */
[C---:B------:R-:W-:Y:S02]  /*22040*/  LOP3.LUT R111, R134.reuse, 0xffff, RZ, 0xc0, !PT ;  /* 0x0000ffff866f7812 */ /* 0x040fe400078ec0ff */
[-C--:B------:R-:W-:Y:S01]  /*22050*/  LOP3.LUT R0, R135, R252.reuse, R180, 0x96, !PT ;  /* 0x000000fc87007212 */ /* 0x080fe200078e96b4 */
[----:B------:R-:W3:Y:S01]  /*22060*/  LDSM.16.MT88.4 R124, [R188+0xa000] ;  /* 0x00a00000bc7c783b */ /* 0x000ee20000004200 */
[----:B------:R-:W-:Y:S01]  /*22070*/  LOP3.LUT R2, R133, R252, R170, 0x96, !PT ;  /* 0x000000fc85027212 */ /* 0x000fe200078e96aa */
[C---:B------:R-:W-:Y:S01]  /*22080*/  HMMA.16816.F32.BF16 R8, R116.reuse, R112, R8 ;  /* 0x000000707408723c */ /* 0x040fe20000041808 */
[----:B------:R-:W-:Y:S07]  /*22090*/  SHF.R.U32.HI R111, RZ, 0x8, R111 ;  /* 0x00000008ff6f7819 */ /* 0x000fee000001166f */
        /* <DEDUP_REMOVED lines=10> */
[----:B------:R-:W-:Y:S01]  /*22140*/  LOP3.LUT R124, R134, 0xff, RZ, 0xc0, !PT ;  /* 0x000000ff867c7812 */ /* 0x000fe200078ec0ff */
[-C--:B------:R-:W-:Y:S04]  /*22150*/  HMMA.16816.F32.BF16 R44, R116, R126.reuse, R44 ;  /* 0x0000007e742c723c */ /* 0x080fe8000004182c */
[----:B------:R-:W-:Y:S02]  /*22160*/  PRMT R167, R124, 0x5410, R111 ;  /* 0x000054107ca77816 */ /* 0x000fe4000000006f */
[C---:B------:R-:W-:Y:S02]  /*22170*/  LOP3.LUT R111, R0.reuse, 0xffff, RZ, 0xc0, !PT ;  /* 0x0000ffff006f7812 */ /* 0x040fe400078ec0ff */
[C---:B------:R-:W-:Y:S01]  /*22180*/  HMMA.16816.F32.BF16 R48, R104.reuse, R126, R48 ;  /* 0x0000007e6830723c */ /* 0x040fe20000041830 */
[----:B------:R-:W3:Y:S03]  /*22190*/  LDSM.16.MT88.4 R124, [R188+0x9400] ;  /* 0x00940000bc7c783b */ /* 0x000ee60000004200 */
[----:B------:R-:W-:Y:S04]  /*221a0*/  SHF.R.U32.HI R111, RZ, 0x8, R111 ;  /* 0x00000008ff6f7819 */ /* 0x000fe8000001166f */
[-C--:B------:R-:W-:Y:S08]  /*221b0*/  HMMA.16816.F32.BF16 R52, R104, R128.reuse, R52 ;  /* 0x000000806834723c */ /* 0x080ff00000041834 */
[C---:B------:R-:W-:Y:S07]  /*221c0*/  HMMA.16816.F32.BF16 R56, R116.reuse, R128, R56 ;  /* 0x000000807438723c */ /* 0x040fee0000041838 */
[----:B------:R-:W-:Y:S01]  /*221d0*/  LOP3.LUT R128, R0, 0xff, RZ, 0xc0, !PT ;  /* 0x000000ff00807812 */ /* 0x000fe200078ec0ff */
[-C--:B------:R-:W-:Y:S01]  /*221e0*/  HMMA.16816.F32.BF16 R60, R116, R130.reuse, R60 ;  /* 0x00000082743c723c */ /* 0x080fe2000004183c */
[C---:B------:R-:W-:Y:S07]  /*221f0*/  LOP3.LUT R129, R132.reuse, 0xff, RZ, 0xc0, !PT ;  /* 0x000000ff84817812 */ /* 0x040fee00078ec0ff */
[C---:B------:R-:W-:Y:S08]  /*22200*/  HMMA.16816.F32.BF16 R64, R104.reuse, R130, R64 ;  /* 0x000000826840723c */ /* 0x040ff00000041840 */
[-C--:B----4-:R-:W-:Y:S08]  /*22210*/  HMMA.16816.F32.BF16 R68, R104, R112.reuse, R68 ;  /* 0x000000706844723c */ /* 0x090ff00000041844 */
[C---:B------:R-:W-:Y:S07]  /*22220*/  HMMA.16816.F32.BF16 R72, R116.reuse, R112, R72 ;  /* 0x000000707448723c */ /* 0x040fee0000041848 */
[----:B------:R-:W-:Y:S01]  /*22230*/  LOP3.LUT R112, R132, 0xffff, RZ, 0xc0, !PT ;  /* 0x0000ffff84707812 */ /* 0x000fe200078ec0ff */
[-C--:B------:R-:W-:Y:S01]  /*22240*/  HMMA.16816.F32.BF16 R76, R116, R114.reuse, R76 ;  /* 0x00000072744c723c */ /* 0x080fe2000004184c */
[--C-:B------:R-:W-:Y:S03]  /*22250*/  SHF.R.U32.HI R113, RZ, 0x10, R134.reuse ;  /* 0x00000010ff717819 */ /* 0x100fe60000011686 */
[----:B------:R-:W-:Y:S02]  /*22260*/  SHF.R.U32.HI R134, RZ, 0x18, R134 ;  /* 0x00000018ff867819 */ /* 0x000fe40000011686 */
[----:B------:R-:W-:Y:S02]  /*22270*/  LOP3.LUT R113, R113, 0xff, RZ, 0xc0, !PT ;  /* 0x000000ff71717812 */ /* 0x000fe400078ec0ff */
[C---:B------:R-:W-:Y:S04]  /*22280*/  HMMA.16816.F32.BF16 R80, R104.reuse, R114, R80 ;  /* 0x000000726850723c */ /* 0x040fe80000041850 */
[----:B------:R-:W-:Y:S02]  /*22290*/  PRMT R153, R113, 0x5410, R134 ;  /* 0x0000541071997816 */ /* 0x000fe40000000086 */
[----:B------:R-:W-:Y:S01]  /*222a0*/  LDSM.16.MT88.4 R132, [R188+0xa400] ;  /* 0x00a40000bc84783b */ /* 0x000fe20000004200 */
[----:B------:R-:W-:Y:S01]  /*222b0*/  SHF.R.U32.HI R115, RZ, 0x8, R112 ;  /* 0x00000008ff737819 */ /* 0x000fe20000011670 */
[-C--:B--2---:R-:W-:Y:S01]  /*222c0*/  HMMA.16816.F32.BF16 R84, R104, R120.reuse, R84 ;  /* 0x000000786854723c */ /* 0x084fe20000041854 */
[--C-:B------:R-:W-:Y:S03]  /*222d0*/  SHF.R.U32.HI R112, RZ, 0x10, R0.reuse ;  /* 0x00000010ff707819 */ /* 0x100fe60000011600 */
[----:B------:R-:W-:Y:S01]  /*222e0*/  PRMT R170, R129, 0x5410, R115 ;  /* 0x0000541081aa7816 */ /* 0x000fe20000000073 */
[--C-:B------:R-:W-:Y:S01]  /*222f0*/  HSET2.LE.AND R115, R153, R173.reuse, PT ;  /* 0x000000ad99737233 */ /* 0x100fe20003803000 */
[----:B------:R-:W-:Y:S02]  /*22300*/  SHF.R.U32.HI R114, RZ, 0x18, R0 ;  /* 0x00000018ff727819 */ /* 0x000fe40000011600 */
[C---:B------:R-:W-:Y:S01]  /*22310*/  HMMA.16816.F32.BF16 R88, R116.reuse, R120, R88 ;  /* 0x000000787458723c */ /* 0x040fe20000041858 */
[----:B------:R-:W-:Y:S03]  /*22320*/  LOP3.LUT R0, R112, 0xff, RZ, 0xc0, !PT ;  /* 0x000000ff70007812 */ /* 0x000fe600078ec0ff */
[----:B------:R-:W-:Y:S02]  /*22330*/  PRMT R112, R128, 0x5410, R111 ;  /* 0x0000541080707816 */ /* 0x000fe4000000006f */
[----:B------:R-:W2:Y:S01]  /*22340*/  LDSM.16.MT88.4 R128, [R190+0x9400] ;  /* 0x00940000be80783b */ /* 0x000ea20000004200 */
[----:B------:R-:W-:Y:S01]  /*22350*/  LOP3.LUT R115, R140, R115, RZ, 0xc0, !PT ;  /* 0x000000738c737212 */ /* 0x000fe200078ec0ff */
[-C--:B------:R-:W-:Y:S01]  /*22360*/  HMMA.16816.F32.BF16 R92, R116, R122.reuse, R92 ;  /* 0x0000007a745c723c */ /* 0x080fe2000004185c */
[----:B------:R-:W-:Y:S03]  /*22370*/  SHF.R.U32.HI R111, RZ, 0x10, R2 ;  /* 0x00000010ff6f7819 */ /* 0x000fe60000011602 */
[----:B------:R-:W-:Y:S01]  /*22380*/  PRMT R113, R0, 0x5410, R114 ;  /* 0x0000541000717816 */ /* 0x000fe20000000072 */
[--C-:B------:R-:W-:Y:S01]  /*22390*/  HSET2.LE.AND R112, R112, R173.reuse, PT ;  /* 0x000000ad70707233 */ /* 0x100fe20003803000 */
[C---:B------:R-:W-:Y:S01]  /*223a0*/  LOP3.LUT R0, R2.reuse, 0xffff, RZ, 0xc0, !PT ;  /* 0x0000ffff02007812 */ /* 0x040fe200078ec0ff */
[----:B------:R-:W-:Y:S01]  /*223b0*/  LDSM.16.MT88.4 R116, [R188+0xb400] ;  /* 0x00b40000bc74783b */ /* 0x000fe20000004200 */
[----:B------:R-:W-:Y:S01]  /*223c0*/  HMMA.16816.F32.BF16 R96, R104, R122, R96 ;  /* 0x0000007a6860723c */ /* 0x000fe20000041860 */
[----:B------:R-:W-:Y:S03]  /*223d0*/  LOP3.LUT R114, R2, 0xff, RZ, 0xc0, !PT ;  /* 0x000000ff02727812 */ /* 0x000fe600078ec0ff */
[----:B------:R-:W-:Y:S01]  /*223e0*/  SHF.R.U32.HI R2, RZ, 0x18, R2 ;  /* 0x00000018ff027819 */ /* 0x000fe20000011602 */
[--C-:B------:R-:W-:Y:S01]  /*223f0*/  HSET2.LE.AND R113, R113, R173.reuse, PT ;  /* 0x000000ad71717233 */ /* 0x100fe20003803000 */
[----:B------:R-:W-:Y:S01]  /*22400*/  LOP3.LUT R111, R111, 0xff, RZ, 0xc0, !PT ;  /* 0x000000ff6f6f7812 */ /* 0x000fe200078ec0ff */
[--C-:B------:R-:W-:Y:S01]  /*22410*/  HSET2.LE.AND R106, R170, R173.reuse, PT ;  /* 0x000000adaa6a7233 */ /* 0x100fe20003803000 */
[----:B------:R-:W-:Y:S01]  /*22420*/  SHF.R.U32.HI R0, RZ, 0x8, R0 ;  /* 0x00000008ff007819 */ /* 0x000fe20000011600 */
[----:B------:R-:W-:Y:S03]  /*22430*/  LDSM.16.MT88.4 R120, [R190+0xb400] ;  /* 0x00b40000be78783b */ /* 0x000fe60000004200 */
[----:B------:R-:W-:Y:S02]  /*22440*/  PRMT R111, R111, 0x5410, R2 ;  /* 0x000054106f6f7816 */ /* 0x000fe40000000002 */
[----:B------:R-:W-:Y:S02]  /*22450*/  LOP3.LUT R2, R171, 0xff, RZ, 0xc0, !PT ;  /* 0x000000ffab027812 */ /* 0x000fe400078ec0ff */
[----:B------:R-:W-:Y:S01]  /*22460*/  PRMT R0, R114, 0x5410, R0 ;  /* 0x0000541072007816 */ /* 0x000fe20000000000 */
[--C-:B------:R-:W-:Y:S01]  /*22470*/  HSET2.LE.AND R114, R167, R173.reuse, PT ;  /* 0x000000ada7727233 */ /* 0x100fe20003803000 */
[----:B------:R-:W-:Y:S01]  /*22480*/  PRMT R107, R2, 0x5410, R172 ;  /* 0x00005410026b7816 */ /* 0x000fe200000000ac */
[--C-:B------:R-:W-:Y:S01]  /*22490*/  HSET2.LE.AND R105, R111, R173.reuse, PT ;  /* 0x000000ad6f697233 */ /* 0x100fe20003803000 */
[----:B------:R-:W-:Y:S01]  /*224a0*/  LOP3.LUT R112, R137, R112, RZ, 0xc0, !PT ;  /* 0x0000007089707212 */ /* 0x000fe200078ec0ff */
[--C-:B------:R-:W-:Y:S01]  /*224b0*/  HSET2.LE.AND R0, R0, R173.reuse, PT ;  /* 0x000000ad00007233 */ /* 0x100fe20003803000 */
[----:B------:R-:W-:Y:S01]  /*224c0*/  LOP3.LUT R113, R136, R113, RZ, 0xc0, !PT ;  /* 0x0000007188717212 */ /* 0x000fe200078ec0ff */
[--C-:B------:R-:W-:Y:S01]  /*224d0*/  HSET2.LE.AND R107, R107, R173.reuse, PT ;  /* 0x000000ad6b6b7233 */ /* 0x100fe20003803000 */
[----:B------:R-:W-:Y:S01]  /*224e0*/  LOP3.LUT R114, R141, R114, RZ, 0xc0, !PT ;  /* 0x000000728d727212 */ /* 0x000fe200078ec0ff */
[----:B------:R-:W4:Y:S01]  /*224f0*/  LDSM.16.MT88.4 R136, [R190+0xa400] ;  /* 0x00a40000be88783b */ /* 0x000f220000004200 */
[----:B------:R-:W-:Y:S02]  /*22500*/  LOP3.LUT R105, R144, R105, RZ, 0xc0, !PT ;  /* 0x0000006990697212 */ /* 0x000fe400078ec0ff */
[----:B------:R-:W-:Y:S02]  /*22510*/  LOP3.LUT R2, R155, R213, R174, 0x96, !PT ;  /* 0x000000d59b027212 */ /* 0x000fe400078e96ae */
[----:B------:R-:W-:Y:S01]  /*22520*/  LOP3.LUT R104, R143, R0, RZ, 0xc0, !PT ;  /* 0x000000008f687212 */ /* 0x000fe200078ec0ff */
[-C--:B---3--:R-:W-:Y:S01]  /*22530*/  HMMA.16816.F32.BF16 R4, R112, R124.reuse, R4 ;  /* 0x0000007c7004723c */ /* 0x088fe20000041804 */
[----:B------:R-:W-:Y:S02]  /*22540*/  LOP3.LUT R106, R142, R106, RZ, 0xc0, !PT ;  /* 0x0000006a8e6a7212 */ /* 0x000fe400078ec0ff */
[----:B------:R-:W-:Y:S02]  /*22550*/  LOP3.LUT R107, R110, R107, RZ, 0xc0, !PT ;  /* 0x0000006b6e6b7212 */ /* 0x000fe400078ec0ff */
[----:B------:R-:W-:Y:S02]  /*22560*/  LOP3.LUT R0, R161, R213, R176, 0x96, !PT ;  /* 0x000000d5a1007212 */ /* 0x000fe400078e96b0 */
[----:B------:R-:W3:Y:S01]  /*22570*/  LDL R213, [R1+0x1a0] ;  /* 0x0001a00001d57983 */ /* 0x000ee20000100800 */
[----:B------:R-:W-:Y:S02]  /*22580*/  SHF.R.U32.HI R111, RZ, 0x10, R160 ;  /* 0x00000010ff6f7819 */ /* 0x000fe400000116a0 */
[C---:B------:R-:W-:Y:S02]  /*22590*/  HMMA.16816.F32.BF16 R8, R104.reuse, R124, R8 ;  /* 0x0000007c6808723c */ /* 0x040fe40000041808 */
[----:B------:R-:W-:Y:S02]  /*225a0*/  LOP3.LUT R111, R111, 0xff, RZ, 0xc0, !PT ;  /* 0x000000ff6f6f7812 */ /* 0x000fe400078ec0ff */
[C---:B------:R-:W-:Y:S03]  /*225b0*/  LOP3.LUT R110, R0.reuse, 0xffff, RZ, 0xc0, !PT ;  /* 0x0000ffff006e7812 */ /* 0x040fe600078ec0ff */
[----:B------:R-:W-:Y:S01]  /*225c0*/  LOP3.LUT R124, R0, 0xff, RZ, 0xc0, !PT ;  /* 0x000000ff007c7812 */ /* 0x000fe200078ec0ff */
[-C--:B------:R-:W-:Y:S01]  /*225d0*/  HMMA.16816.F32.BF16 R12, R104, R126.reuse, R12 ;  /* 0x0000007e680c723c */ /* 0x080fe2000004180c */
[----:B------:R-:W-:Y:S03]  /*225e0*/  SHF.R.U32.HI R125, RZ, 0x10, R0 ;  /* 0x00000010ff7d7819 */ /* 0x000fe60000011600 */
[----:B------:R-:W-:Y:S04]  /*225f0*/  SHF.R.U32.HI R110, RZ, 0x8, R110 ;  /* 0x00000008ff6e7819 */ /* 0x000fe8000001166e */
[C---:B------:R-:W-:Y:S07]  /*22600*/  HMMA.16816.F32.BF16 R16, R112.reuse, R126, R16 ;  /* 0x0000007e7010723c */ /* 0x040fee0000041810 */
[----:B------:R-:W-:Y:S01]  /*22610*/  LOP3.LUT R126, R154, 0xffff, RZ, 0xc0, !PT ;  /* 0x0000ffff9a7e7812 */ /* 0x000fe200078ec0ff */
[-C--:B--2---:R-:W-:Y:S01]  /*22620*/  HMMA.16816.F32.BF16 R20, R112, R128.reuse, R20 ;  /* 0x000000807014723c */ /* 0x084fe20000041814 */
[--C-:B------:R-:W-:Y:S07]  /*22630*/  SHF.R.U32.HI R127, RZ, 0x10, R154.reuse ;  /* 0x00000010ff7f7819 */ /* 0x100fee000001169a */
[C---:B------:R-:W-:Y:S07]  /*22640*/  HMMA.16816.F32.BF16 R24, R104.reuse, R128, R24 ;  /* 0x000000806818723c */ /* 0x040fee0000041818 */
[----:B------:R-:W-:Y:S01]  /*22650*/  LOP3.LUT R128, R2, 0xff, RZ, 0xc0, !PT ;  /* 0x000000ff02807812 */ /* 0x000fe200078ec0ff */
[-C--:B------:R-:W-:Y:S01]  /*22660*/  HMMA.16816.F32.BF16 R28, R104, R130.reuse, R28 ;  /* 0x00000082681c723c */ /* 0x080fe2000004181c */
[----:B------:R-:W-:Y:S03]  /*22670*/  LOP3.LUT R129, R154, 0xff, RZ, 0xc0, !PT ;  /* 0x000000ff9a817812 */ /* 0x000fe600078ec0ff */
[----:B------:R-:W-:Y:S04]  /*22680*/  SHF.R.U32.HI R154, RZ, 0x18, R154 ;  /* 0x00000018ff9a7819 */ /* 0x000fe8000001169a */
[C---:B------:R-:W-:Y:S08]  /*22690*/  HMMA.16816.F32.BF16 R32, R112.reuse, R130, R32 ;  /* 0x000000827020723c */ /* 0x040ff00000041820 */
[-C--:B------:R-:W-:Y:S08]  /*226a0*/  HMMA.16816.F32.BF16 R36, R112, R132.reuse, R36 ;  /* 0x000000847024723c */ /* 0x080ff00000041824 */
[C---:B------:R-:W-:Y:S08]  /*226b0*/  HMMA.16816.F32.BF16 R40, R104.reuse, R132, R40 ;  /* 0x000000846828723c */ /* 0x040ff00000041828 */
[-C--:B------:R-:W-:Y:S08]  /*226c0*/  HMMA.16816.F32.BF16 R44, R104, R134.reuse, R44 ;  /* 0x00000086682c723c */ /* 0x080ff0000004182c */
[C---:B------:R-:W-:Y:S01]  /*226d0*/  HMMA.16816.F32.BF16 R48, R112.reuse, R134, R48 ;  /* 0x000000867030723c */ /* 0x040fe20000041830 */
[----:B------:R-:W-:Y:S07]  /*226e0*/  LDSM.16.MT88.4 R132, [R190+0xa800] ;  /* 0x00a80000be84783b */ /* 0x000fee0000004200 */
[-C--:B----4-:R-:W-:Y:S08]  /*226f0*/  HMMA.16816.F32.BF16 R52, R112, R136.reuse, R52 ;  /* 0x000000887034723c */ /* 0x090ff00000041834 */
[C---:B------:R-:W-:Y:S07]  /*22700*/  HMMA.16816.F32.BF16 R56, R104.reuse, R136, R56 ;  /* 0x000000886838723c */ /* 0x040fee0000041838 */
[----:B------:R-:W-:Y:S01]  /*22710*/  PRMT R136, R124, 0x5410, R110 ;  /* 0x000054107c887816 */ /* 0x000fe2000000006e */
[-C--:B------:R-:W-:Y:S01]  /*22720*/  HMMA.16816.F32.BF16 R60, R104, R138.reuse, R60 ;  /* 0x0000008a683c723c */ /* 0x080fe2000004183c */
[----:B------:R-:W-:Y:S07]  /*22730*/  LOP3.LUT R110, R125, 0xff, RZ, 0xc0, !PT ;  /* 0x000000ff7d6e7812 */ /* 0x000fee00078ec0ff */
[C---:B------:R-:W-:Y:S08]  /*22740*/  HMMA.16816.F32.BF16 R64, R112.reuse, R138, R64 ;  /* 0x0000008a7040723c */ /* 0x040ff00000041840 */
[-C--:B------:R-:W-:Y:S08]  /*22750*/  HMMA.16816.F32.BF16 R68, R112, R116.reuse, R68 ;  /* 0x000000747044723c */ /* 0x080ff00000041844 */
[C---:B------:R-:W-:Y:S07]  /*22760*/  HMMA.16816.F32.BF16 R72, R104.reuse, R116, R72 ;  /* 0x000000746848723c */ /* 0x040fee0000041848 */
[C---:B------:R-:W-:Y:S01]  /*22770*/  LOP3.LUT R116, R160.reuse, 0xffff, RZ, 0xc0, !PT ;  /* 0x0000ffffa0747812 */ /* 0x040fe200078ec0ff */
[-C--:B------:R-:W-:Y:S01]  /*22780*/  HMMA.16816.F32.BF16 R76, R104, R118.reuse, R76 ;  /* 0x00000076684c723c */ /* 0x080fe2000004184c */
[----:B------:R-:W-:Y:S03]  /*22790*/  LOP3.LUT R117, R160, 0xff, RZ, 0xc0, !PT ;  /* 0x000000ffa0757812 */ /* 0x000fe600078ec0ff */
[----:B------:R-:W-:Y:S02]  /*227a0*/  SHF.R.U32.HI R116, RZ, 0x8, R116 ;  /* 0x00000008ff747819 */ /* 0x000fe40000011674 */
[----:B------:R-:W-:Y:S02]  /*227b0*/  SHF.R.U32.HI R160, RZ, 0x18, R160 ;  /* 0x00000018ffa07819 */ /* 0x000fe400000116a0 */
[C---:B------:R-:W-:Y:S01]  /*227c0*/  HMMA.16816.F32.BF16 R80, R112.reuse, R118, R80 ;  /* 0x000000767050723c */ /* 0x040fe20000041850 */
[----:B------:R-:W-:Y:S02]  /*227d0*/  PRMT R140, R117, 0x5410, R116 ;  /* 0x00005410758c7816 */ /* 0x000fe40000000074 */
[----:B------:R-:W2:Y:S01]  /*227e0*/  LDSM.16.MT88.4 R116, [R188+0x9800] ;  /* 0x00980000bc74783b */ /* 0x000ea20000004200 */
[----:B------:R-:W-:Y:S02]  /*227f0*/  PRMT R160, R111, 0x5410, R160 ;  /* 0x000054106fa07816 */ /* 0x000fe400000000a0 */
[----:B------:R-:W-:Y:S02]  /*22800*/  SHF.R.U32.HI R111, RZ, 0x18, R0 ;  /* 0x00000018ff6f7819 */ /* 0x000fe40000011600 */
[-C--:B------:R-:W-:Y:S01]  /*22810*/  HMMA.16816.F32.BF16 R84, R112, R120.reuse, R84 ;  /* 0x000000787054723c */ /* 0x080fe20000041854 */
[----:B------:R-:W-:Y:S03]  /*22820*/  LOP3.LUT R0, R2, 0xffff, RZ, 0xc0, !PT ;  /* 0x0000ffff02007812 */ /* 0x000fe600078ec0ff */
[----:B------:R-:W-:Y:S02]  /*22830*/  PRMT R110, R110, 0x5410, R111 ;  /* 0x000054106e6e7816 */ /* 0x000fe4000000006f */
[----:B------:R-:W-:Y:S02]  /*22840*/  SHF.R.U32.HI R0, RZ, 0x8, R0 ;  /* 0x00000008ff007819 */ /* 0x000fe40000011600 */
[C---:B------:R-:W-:Y:S04]  /*22850*/  HMMA.16816.F32.BF16 R88, R104.reuse, R120, R88 ;  /* 0x000000786858723c */ /* 0x040fe80000041858 */
[----:B------:R-:W-:Y:S02]  /*22860*/  PRMT R111, R128, 0x5410, R0 ;  /* 0x00005410806f7816 */ /* 0x000fe40000000000 */
[----:B------:R-:W-:Y:S02]  /*22870*/  SHF.R.U32.HI R0, RZ, 0x10, R2 ;  /* 0x00000010ff007819 */ /* 0x000fe40000011602 */
[-C--:B------:R-:W-:Y:S01]  /*22880*/  HMMA.16816.F32.BF16 R92, R104, R122.reuse, R92 ;  /* 0x0000007a685c723c */ /* 0x080fe2000004185c */
[----:B------:R-:W-:Y:S03]  /*22890*/  SHF.R.U32.HI R121, RZ, 0x8, R126 ;  /* 0x00000008ff797819 */ /* 0x000fe6000001167e */
[----:B------:R-:W-:Y:S02]  /*228a0*/  LOP3.LUT R120, R127, 0xff, RZ, 0xc0, !PT ;  /* 0x000000ff7f787812 */ /* 0x000fe400078ec0ff */
[----:B------:R-:W-:Y:S01]  /*228b0*/  SHF.R.U32.HI R2, RZ, 0x18, R2 ;  /* 0x00000018ff027819 */ /* 0x000fe20000011602 */
[--C-:B------:R-:W-:Y:S01]  /*228c0*/  HSET2.LE.AND R104, R136, R173.reuse, PT ;  /* 0x000000ad88687233 */ /* 0x100fe20003803000 */
[----:B------:R-:W-:Y:S01]  /*228d0*/  HMMA.16816.F32.BF16 R96, R112, R122, R96 ;  /* 0x0000007a7060723c */ /* 0x000fe20000041860 */
[----:B------:R-:W-:Y:S01]  /*228e0*/  LOP3.LUT R0, R0, 0xff, RZ, 0xc0, !PT ;  /* 0x000000ff00007812 */ /* 0x000fe200078ec0ff */
[----:B------:R-:W4:Y:S02]  /*228f0*/  LDSM.16.MT88.4 R124, [R190+0x9800] ;  /* 0x00980000be7c783b */ /* 0x000f240000004200 */
[--C-:B------:R-:W-:Y:S01]  /*22900*/  HSET2.LE.AND R107, R160, R173.reuse, PT ;  /* 0x000000ada06b7233 */ /* 0x100fe20003803000 */
[----:B------:R-:W-:Y:S01]  /*22910*/  PRMT R121, R129, 0x5410, R121 ;  /* 0x0000541081797816 */ /* 0x000fe20000000079 */
[--C-:B------:R-:W-:Y:S01]  /*22920*/  HSET2.LE.AND R105, R110, R173.reuse, PT ;  /* 0x000000ad6e697233 */ /* 0x100fe20003803000 */
[----:B------:R-:W-:Y:S01]  /*22930*/  PRMT R120, R120, 0x5410, R154 ;  /* 0x0000541078787816 */ /* 0x000fe2000000009a */
[--C-:B------:R-:W-:Y:S01]  /*22940*/  HSET2.LE.AND R106, R140, R173.reuse, PT ;  /* 0x000000ad8c6a7233 */ /* 0x100fe20003803000 */
[----:B------:R-:W-:Y:S01]  /*22950*/  PRMT R0, R0, 0x5410, R2 ;  /* 0x0000541000007816 */ /* 0x000fe20000000002 */
[----:B------:R-:W1:Y:S02]  /*22960*/  LDSM.16.MT88.4 R128, [R188+0xa800] ;  /* 0x00a80000bc80783b */ /* 0x000e640000004200 */
[----:B------:R-:W-:Y:S01]  /*22970*/  LOP3.LUT R105, R147, R105, RZ, 0xc0, !PT ;  /* 0x0000006993697212 */ /* 0x000fe200078ec0ff */
[--C-:B------:R-:W-:Y:S01]  /*22980*/  HSET2.LE.AND R114, R121, R173.reuse, PT ;  /* 0x000000ad79727233 */ /* 0x100fe20003803000 */
[----:B------:R-:W-:Y:S01]  /*22990*/  LOP3.LUT R106, R146, R106, RZ, 0xc0, !PT ;  /* 0x0000006a926a7212 */ /* 0x000fe200078ec0ff */
[--C-:B------:R-:W-:Y:S01]  /*229a0*/  HSET2.LE.AND R115, R120, R173.reuse, PT ;  /* 0x000000ad78737233 */ /* 0x100fe20003803000 */
[----:B------:R-:W-:Y:S01]  /*229b0*/  LOP3.LUT R107, R145, R107, RZ, 0xc0, !PT ;  /* 0x0000006b916b7212 */ /* 0x000fe200078ec0ff */
[--C-:B------:R-:W-:Y:S01]  /*229c0*/  HSET2.LE.AND R112, R111, R173.reuse, PT ;  /* 0x000000ad6f707233 */ /* 0x100fe20003803000 */
[----:B------:R-:W-:Y:S01]  /*229d0*/  LOP3.LUT R104, R148, R104, RZ, 0xc0, !PT ;  /* 0x0000006894687212 */ /* 0x000fe200078ec0ff */
[--C-:B------:R-:W-:Y:S01]  /*229e0*/  HSET2.LE.AND R113, R0, R173.reuse, PT ;  /* 0x000000ad00717233 */ /* 0x100fe20003803000 */
[----:B------:R-:W1:Y:S01]  /*229f0*/  LDSM.16.MT88.4 R136, [R188+0xb800] ;  /* 0x00b80000bc88783b */ /* 0x000e620000004200 */
[----:B------:R-:W-:Y:S02]  /*22a00*/  LOP3.LUT R110, R168, 0xffff, RZ, 0xc0, !PT ;  /* 0x0000ffffa86e7812 */ /* 0x000fe400078ec0ff */
[----:B------:R-:W-:Y:S02]  /*22a10*/  LOP3.LUT R112, R152, R112, RZ, 0xc0, !PT ;  /* 0x0000007098707212 */ /* 0x000fe400078ec0ff */
[-C--:B--2---:R-:W-:Y:S01]  /*22a20*/  HMMA.16816.F32.BF16 R4, R104, R116.reuse, R4 ;  /* 0x000000746804723c */ /* 0x084fe20000041804 */
[----:B------:R-:W-:Y:S02]  /*22a30*/  LOP3.LUT R113, R151, R113, RZ, 0xc0, !PT ;  /* 0x0000007197717212 */ /* 0x000fe400078ec0ff */
[----:B------:R-:W-:Y:S01]  /*22a40*/  LOP3.LUT R114, R149, R114, RZ, 0xc0, !PT ;  /* 0x0000007295727212 */ /* 0x000fe200078ec0ff */
[----:B------:R-:W2:Y:S01]  /*22a50*/  LDSM.16.MT88.4 R120, [R190+0xb800] ;  /* 0x00b80000be78783b */ /* 0x000ea20000004200 */
[----:B------:R-:W-:Y:S02]  /*22a60*/  LOP3.LUT R115, R150, R115, RZ, 0xc0, !PT ;  /* 0x0000007396737212 */ /* 0x000fe400078ec0ff */
[-C--:B------:R-:W-:Y:S02]  /*22a70*/  LOP3.LUT R2, R169, R252.reuse, R182, 0x96, !PT ;  /* 0x000000fca9027212 */ /* 0x080fe400078e96b6 */
[----:B------:R-:W-:Y:S03]  /*22a80*/  LOP3.LUT R0, R163, R252, R178, 0x96, !PT ;  /* 0x000000fca3007212 */ /* 0x000fe600078e96b2 */
[C---:B------:R-:W-:Y:S01]  /*22a90*/  HMMA.16816.F32.BF16 R8, R112.reuse, R116, R8 ;  /* 0x000000747008723c */ /* 0x040fe20000041808 */
[----:B------:R-:W-:Y:S01]  /*22aa0*/  LDSM.16.MT88.4 R152, [R188+0xac00] ;  /* 0x00ac0000bc98783b */ /* 0x000fe20000004200 */
[----:B------:R-:W-:Y:S04]  /*22ab0*/  SHF.R.U32.HI R111, RZ, 0x10, R168 ;  /* 0x00000010ff6f7819 */ /* 0x000fe800000116a8 */
[----:B------:R-:W-:Y:S02]  /*22ac0*/  LOP3.LUT R111, R111, 0xff, RZ, 0xc0, !PT ;  /* 0x000000ff6f6f7812 */ /* 0x000fe400078ec0ff */
[-C--:B------:R-:W-:Y:S01]  /*22ad0*/  HMMA.16816.F32.BF16 R12, R112, R118.reuse, R12 ;  /* 0x00000076700c723c */ /* 0x080fe2000004180c */
[----:B------:R-:W-:Y:S03]  /*22ae0*/  LDSM.16.MT88.4 R144, [R190+0xac00] ;  /* 0x00ac0000be90783b */ /* 0x000fe60000004200 */
[C---:B------:R-:W-:Y:S02]  /*22af0*/  LOP3.LUT R116, R162.reuse, 0xffff, RZ, 0xc0, !PT ;  /* 0x0000ffffa2747812 */ /* 0x040fe400078ec0ff */
[----:B------:R-:W-:Y:S02]  /*22b00*/  SHF.R.U32.HI R117, RZ, 0x8, R110 ;  /* 0x00000008ff757819 */ /* 0x000fe4000001166e */
[C---:B------:R-:W-:Y:S01]  /*22b10*/  HMMA.16816.F32.BF16 R16, R104.reuse, R118, R16 ;  /* 0x000000766810723c */ /* 0x040fe20000041810 */
[----:B------:R-:W-:Y:S03]  /*22b20*/  LDSM.16.MT88.4 R180, [R188+0xbc00] ;  /* 0x00bc0000bcb4783b */ /* 0x000fe60000004200 */
[----:B------:R-:W-:Y:S02]  /*22b30*/  SHF.R.U32.HI R110, RZ, 0x8, R116 ;  /* 0x00000008ff6e7819 */ /* 0x000fe40000011674 */
[----:B------:R-:W-:Y:S02]  /*22b40*/  SHF.R.U32.HI R116, RZ, 0x10, R0 ;  /* 0x00000010ff747819 */ /* 0x000fe40000011600 */
[-C--:B----4-:R-:W-:Y:S01]  /*22b50*/  HMMA.16816.F32.BF16 R20, R104, R124.reuse, R20 ;  /* 0x0000007c6814723c */ /* 0x090fe20000041814 */
[----:B------:R-:W-:Y:S03]  /*22b60*/  LOP3.LUT R118, R162, 0xff, RZ, 0xc0, !PT ;  /* 0x000000ffa2767812 */ /* 0x000fe600078ec0ff */
[----:B------:R-:W-:Y:S02]  /*22b70*/  LOP3.LUT R119, R168, 0xff, RZ, 0xc0, !PT ;  /* 0x000000ffa8777812 */ /* 0x000fe400078ec0ff */
[----:B------:R-:W-:Y:S02]  /*22b80*/  SHF.R.U32.HI R168, RZ, 0x18, R168 ;  /* 0x00000018ffa87819 */ /* 0x000fe400000116a8 */
[C---:B------:R-:W-:Y:S01]  /*22b90*/  HMMA.16816.F32.BF16 R24, R112.reuse, R124, R24 ;  /* 0x0000007c7018723c */ /* 0x040fe20000041818 */
[----:B------:R-:W-:Y:S03]  /*22ba0*/  PRMT R178, R119, 0x5410, R117 ;  /* 0x0000541077b27816 */ /* 0x000fe60000000075 */
[----:B------:R-:W-:Y:S02]  /*22bb0*/  PRMT R179, R111, 0x5410, R168 ;  /* 0x000054106fb37816 */ /* 0x000fe400000000a8 */
[----:B------:R-:W4:Y:S01]  /*22bc0*/  LDSM.16.MT88.4 R168, [R188+0x9c00] ;  /* 0x009c0000bca8783b */ /* 0x000f220000004200 */
[----:B------:R-:W-:Y:S01]  /*22bd0*/  SHF.R.U32.HI R125, RZ, 0x10, R162 ;  /* 0x00000010ff7d7819 */ /* 0x000fe200000116a2 */
[-C--:B------:R-:W-:Y:S01]  /*22be0*/  HMMA.16816.F32.BF16 R28, R112, R126.reuse, R28 ;  /* 0x0000007e701c723c */ /* 0x080fe2000004181c */
[----:B------:R-:W-:Y:S03]  /*22bf0*/  PRMT R124, R118, 0x5410, R110 ;  /* 0x00005410767c7816 */ /* 0x000fe6000000006e */
[--C-:B------:R-:W-:Y:S01]  /*22c00*/  HSET2.LE.AND R178, R178, R173.reuse, PT ;  /* 0x000000adb2b27233 */ /* 0x100fe20003803000 */
[C---:B------:R-:W-:Y:S01]  /*22c10*/  LOP3.LUT R110, R2.reuse, 0xffff, RZ, 0xc0, !PT ;  /* 0x0000ffff026e7812 */ /* 0x040fe200078ec0ff */
[--C-:B------:R-:W-:Y:S01]  /*22c20*/  HSET2.LE.AND R179, R179, R173.reuse, PT ;  /* 0x000000adb3b37233 */ /* 0x100fe20003803000 */
[--C-:B------:R-:W-:Y:S01]  /*22c30*/  SHF.R.U32.HI R111, RZ, 0x10, R2.reuse ;  /* 0x00000010ff6f7819 */ /* 0x100fe20000011602 */
[C---:B------:R-:W-:Y:S01]  /*22c40*/  HMMA.16816.F32.BF16 R32, R104.reuse, R126, R32 ;  /* 0x0000007e6820723c */ /* 0x040fe20000041820 */
[----:B------:R-:W-:Y:S03]  /*22c50*/  LOP3.LUT R118, R2, 0xff, RZ, 0xc0, !PT ;  /* 0x000000ff02767812 */ /* 0x000fe600078ec0ff */
[----:B------:R-:W-:Y:S02]  /*22c60*/  SHF.R.U32.HI R117, RZ, 0x18, R2 ;  /* 0x00000018ff757819 */ /* 0x000fe40000011602 */
[----:B------:R-:W-:Y:S02]  /*22c70*/  SHF.R.U32.HI R110, RZ, 0x8, R110 ;  /* 0x00000008ff6e7819 */ /* 0x000fe4000001166e */
[-C--:B-1----:R-:W-:Y:S01]  /*22c80*/  HMMA.16816.F32.BF16 R36, R104, R128.reuse, R36 ;  /* 0x000000806824723c */ /* 0x082fe20000041824 */
[----:B------:R-:W-:Y:S02]  /*22c90*/  SHF.R.U32.HI R126, RZ, 0x18, R162 ;  /* 0x00000018ff7e7819 */ /* 0x000fe400000116a2 */
[----:B------:R-:W1:Y:S01]  /*22ca0*/  LDSM.16.MT88.4 R160, [R190+0x9c00] ;  /* 0x009c0000bea0783b */ /* 0x000e620000004200 */
[----:B------:R-:W-:Y:S02]  /*22cb0*/  LOP3.LUT R111, R111, 0xff, RZ, 0xc0, !PT ;  /* 0x000000ff6f6f7812 */ /* 0x000fe400078ec0ff */
[----:B------:R-:W-:Y:S02]  /*22cc0*/  LOP3.LUT R2, R0, 0xffff, RZ, 0xc0, !PT ;  /* 0x0000ffff00027812 */ /* 0x000fe400078ec0ff */
[C---:B------:R-:W-:Y:S01]  /*22cd0*/  HMMA.16816.F32.BF16 R40, R112.reuse, R128, R40 ;  /* 0x000000807028723c */ /* 0x040fe20000041828 */
[----:B------:R-:W-:Y:S03]  /*22ce0*/  SHF.R.U32.HI R119, RZ, 0x18, R0 ;  /* 0x00000018ff777819 */ /* 0x000fe60000011600 */
[----:B------:R-:W-:Y:S02]  /*22cf0*/  PRMT R110, R118, 0x5410, R110 ;  /* 0x00005410766e7816 */ /* 0x000fe4000000006e */
[----:B------:R-:W-:Y:S02]  /*22d00*/  PRMT R111, R111, 0x5410, R117 ;  /* 0x000054106f6f7816 */ /* 0x000fe40000000075 */
[-C--:B------:R-:W-:Y:S01]  /*22d10*/  HMMA.16816.F32.BF16 R44, R112, R130.reuse, R44 ;  /* 0x00000082702c723c */ /* 0x080fe2000004182c */
[----:B------:R-:W-:Y:S03]  /*22d20*/  SHF.R.U32.HI R2, RZ, 0x8, R2 ;  /* 0x00000008ff027819 */ /* 0x000fe60000011602 */
[--C-:B------:R-:W-:Y:S01]  /*22d30*/  HSET2.LE.AND R176, R110, R173.reuse, PT ;  /* 0x000000ad6eb07233 */ /* 0x100fe20003803000 */
[----:B------:R-:W-:Y:S01]  /*22d40*/  LOP3.LUT R178, R157, R178, RZ, 0xc0, !PT ;  /* 0x000000b29db27212 */ /* 0x000fe200078ec0ff */
[--C-:B------:R-:W-:Y:S01]  /*22d50*/  HSET2.LE.AND R177, R111, R173.reuse, PT ;  /* 0x000000ad6fb17233 */ /* 0x100fe20003803000 */
[----:B------:R-:W-:Y:S01]  /*22d60*/  LOP3.LUT R179, R156, R179, RZ, 0xc0, !PT ;  /* 0x000000b39cb37212 */ /* 0x000fe200078ec0ff */
[C---:B------:R-:W-:Y:S01]  /*22d70*/  HMMA.16816.F32.BF16 R48, R104.reuse, R130, R48 ;  /* 0x000000826830723c */ /* 0x040fe20000041830 */
[----:B------:R-:W-:Y:S03]  /*22d80*/  LOP3.LUT R176, R159, R176, RZ, 0xc0, !PT ;  /* 0x000000b09fb07212 */ /* 0x000fe600078ec0ff */
[----:B------:R-:W-:Y:S02]  /*22d90*/  LOP3.LUT R177, R158, R177, RZ, 0xc0, !PT ;  /* 0x000000b19eb17212 */ /* 0x000fe400078ec0ff */
[----:B---3--:R-:W-:Y:S02]  /*22da0*/  ISETP.GT.AND P1, PT, R234, R213, PT ;  /* 0x000000d5ea00720c */ /* 0x008fe40003f24270 */
        /* <DEDUP_REMOVED lines=10> */
[----:B------:R-:W-:Y:S01]  /*22e50*/  LOP3.LUT R120, R0, 0xff, RZ, 0xc0, !PT ;  /* 0x000000ff00787812 */ /* 0x000fe200078ec0ff */
[-C--:B------:R-:W-:Y:S01]  /*22e60*/  HMMA.16816.F32.BF16 R92, R112, R122.reuse, R92 ;  /* 0x0000007a705c723c */ /* 0x080fe2000004185c */
[----:B------:R-:W-:Y:S03]  /*22e70*/  LOP3.LUT R0, R116, 0xff, RZ, 0xc0, !PT ;  /* 0x000000ff74007812 */ /* 0x000fe600078ec0ff */
[----:B------:R-:W-:Y:S02]  /*22e80*/  PRMT R2, R120, 0x5410, R2 ;  /* 0x0000541078027816 */ /* 0x000fe40000000002 */
[----:B------:R-:W-:Y:S02]  /*22e90*/  PRMT R119, R0, 0x5410, R119 ;  /* 0x0000541000777816 */ /* 0x000fe40000000077 */
[----:B------:R-:W-:Y:S01]  /*22ea0*/  HMMA.16816.F32.BF16 R96, R104, R122, R96 ;  /* 0x0000007a6860723c */ /* 0x000fe20000041860 */
[----:B------:R-:W-:Y:S06]  /*22eb0*/  LOP3.LUT R0, R125, 0xff, RZ, 0xc0, !PT ;  /* 0x000000ff7d007812 */ /* 0x000fec00078ec0ff */
[----:B------:R-:W-:Y:S01]  /*22ec0*/  PRMT R107, R0, 0x5410, R126 ;  /* 0x00005410006b7816 */ /* 0x000fe2000000007e */
[--C-:B------:R-:W-:Y:S04]  /*22ed0*/  HSET2.LE.AND R104, R2, R173.reuse, PT ;  /* 0x000000ad02687233 */ /* 0x100fe80003803000 */
[--C-:B------:R-:W-:Y:S01]  /*22ee0*/  HSET2.LE.AND R105, R119, R173.reuse, PT ;  /* 0x000000ad77697233 */ /* 0x100fe20003803000 */
[----:B------:R-:W-:Y:S01]  /*22ef0*/  LOP3.LUT R104, R166, R104, RZ, 0xc0, !PT ;  /* 0x00000068a6687212 */ /* 0x000fe200078ec0ff */
[--C-:B------:R-:W-:Y:S02]  /*22f00*/  HSET2.LE.AND R106, R124, R173.reuse, PT ;  /* 0x000000ad7c6a7233 */ /* 0x100fe40003803000 */
[----:B------:R-:W-:Y:S01]  /*22f10*/  HSET2.LE.AND R107, R107, R173, PT ;  /* 0x000000ad6b6b7233 */ /* 0x000fe20003803000 */
[----:B------:R-:W-:Y:S01]  /*22f20*/  LOP3.LUT R105, R165, R105, RZ, 0xc0, !PT ;  /* 0x00000069a5697212 */ /* 0x000fe200078ec0ff */
[-C--:B----4-:R-:W-:Y:S01]  /*22f30*/  HMMA.16816.F32.BF16 R172, R176, R168.reuse, R4 ;  /* 0x000000a8b0ac723c */ /* 0x090fe20000041804 */
[----:B------:R-:W-:Y:S02]  /*22f40*/  LOP3.LUT R106, R164, R106, RZ, 0xc0, !PT ;  /* 0x0000006aa46a7212 */ /* 0x000fe400078ec0ff */
[----:B------:R-:W-:Y:S01]  /*22f50*/  LOP3.LUT R107, R3, R107, RZ, 0xc0, !PT ;  /* 0x0000006b036b7212 */ /* 0x000fe200078ec0ff */
[----:B------:R-:W-:Y:S06]  /*22f60*/  IMAD.MOV.U32 R3, RZ, RZ, R103 ;  /* 0x000000ffff037224 */ /* 0x000fec00078e0067 */
        /* <DEDUP_REMOVED lines=21> */
[-C--:B------:R-:W-:Y:S07]  /*230c0*/  HMMA.16816.F32.BF16 R92, R104, R186.reuse, R92 ;  /* 0x000000ba685c723c */ /* 0x080fee000004185c */
[----:B------:R-:W-:Y:S01]  /*230d0*/  IMAD.MOV.U32 R107, RZ, RZ, R234 ;  /* 0x000000ffff6b7224 */ /* 0x000fe200078e00ea */
[----:B------:R-:W-:Y:S01]  /*230e0*/  HMMA.16816.F32.BF16 R96, R176, R186, R96 ;  /* 0x000000bab060723c */ /* 0x000fe20000041860 */
[----:B------:R-:W-:Y:S03]  /*230f0*/  IMAD.MOV.U32 R106, RZ, RZ, R101 ;  /* 0x000000ffff6a7224 */ /* 0x000fe600078e0065 */
[----:B------:R-:W-:Y:S02]  /*23100*/  IMAD.MOV.U32 R105, RZ, RZ, R102 ;  /* 0x000000ffff697224 */ /* 0x000fe400078e0066 */
[----:B------:R-:W-:Y:S01]  /*23110*/  IMAD.MOV.U32 R104, RZ, RZ, R100 ;  /* 0x000000ffff687224 */ /* 0x000fe200078e0064 */
[----:B------:R-:W-:-:S05]  /*23120*/  @P1 BRA `(.L_x_821) ;  /* 0xffff7e1000001947 */ /* 0x000fca000383ffff */
.L_x_818:
[----:B-----5:R1:W5:Y:S04]  /*23130*/  LD.E R53, [R108.64+0xd8] ;  /* 0x0000d8046c357980 */ /* 0x020368000c101900 */
[----:B------:R1:W5:Y:S01]  /*23140*/  LD.E R4, [R108.64+0x17c] ;  /* 0x00017c046c047980 */ /* 0x000362000c101900 */
[----:B------:R-:W-:-:S02]  /*23150*/  MOV R8, 0x1f ;  /* 0x0000001f00087802 */ /* 0x000fc40000000f00 */
[----:B------:R-:W-:Y:S01]  /*23160*/  MOV R7, 0xffffffff ;  /* 0xffffffff00077802 */ /* 0x000fe20000000f00 */
[----:B------:R-:W-:Y:S05]  /*23170*/  BRA.DIV ~URZ, `(.L_x_822) ;  /* 0x00001fb27f007947 */ /* 0x000fea000b800000 */
[----:B------:R-:W2:Y:S04]  /*23180*/  LDL R0, [R1+0x15c] ;  /* 0x00015c0001007983 */ /* 0x000ea80000100800 */
[----:B--2---:R2:W3:Y:S02]  /*23190*/  SHFL.BFLY PT, R5, R0, 0x2, 0x1f ;  /* 0x0c401f0000057f89 */ /* 0x0044e400000e0000 */
.L_x_837:
[----:B--2---:R-:W2:Y:S02]  /*231a0*/  LDL.LU R0, [R1+0x15c] ;  /* 0x00015c0001007983 */ /* 0x004ea40000300800 */
[----:B--23--:R-:W-:Y:S01]  /*231b0*/  FADD.FTZ R5, R5, R0 ;  /* 0x0000000005057221 */ /* 0x00cfe20000010000 */
[----:B------:R-:W-:Y:S05]  /*231c0*/  BRA.DIV ~URZ, `(.L_x_823) ;  /* 0x00001fc27f007947 */ /* 0x000fea000b800000 */
[----:B------:R-:W2:Y:S04]  /*231d0*/  LDL.LU R7, [R1+0x170] ;  /* 0x0001700001077983 */ /* 0x000ea80000300800 */
[----:B------:R-:W3:Y:S04]  /*231e0*/  LDL.LU R3, [R1+0x28] ;  /* 0x0000280001037983 */ /* 0x000ee80000300800 */
[----:B------:R-:W4:Y:S04]  /*231f0*/  LDL.LU R10, [R1+0x2c] ;  /* 0x00002c00010a7983 */ /* 0x000f280000300800 */
[----:B------:R-:W1:Y:S02]  /*23200*/  SHFL.BFLY PT, R8, R5, 0x1, 0x1f ;  /* 0x0c201f0005087f89 */ /* 0x000e6400000e0000 */
[----:B-1----:R-:W-:-:S02]  /*23210*/  FADD.FTZ R57, R5, R8 ;  /* 0x0000000805397221 */ /* 0x002fc40000010000 */
[----:B--2---:R-:W1:Y:S04]  /*23220*/  SHFL.BFLY PT, R2, R7, 0x2, 0x1f ;  /* 0x0c401f0007027f89 */ /* 0x004e6800000e0000 */
[----:B---3--:R-:W2:Y:S04]  /*23230*/  SHFL.BFLY PT, R0, R3, 0x2, 0x1f ;  /* 0x0c401f0003007f89 */ /* 0x008ea800000e0000 */
[----:B----4-:R-:W3:Y:S01]  /*23240*/  SHFL.BFLY PT, R6, R10, 0x2, 0x1f ;  /* 0x0c401f000a067f89 */ /* 0x010ee200000e0000 */
[----:B-1----:R-:W-:Y:S02]  /*23250*/  FADD.FTZ R2, R2, R7 ;  /* 0x0000000702027221 */ /* 0x002fe40000010000 */
[----:B--2---:R-:W-:-:S03]  /*23260*/  FADD.FTZ R0, R0, R3 ;  /* 0x0000000300007221 */ /* 0x004fc60000010000 */
[----:B------:R-:W1:Y:S01]  /*23270*/  SHFL.BFLY PT, R7, R2, 0x1, 0x1f ;  /* 0x0c201f0002077f89 */ /* 0x000e6200000e0000 */
[----:B---3--:R-:W-:-:S03]  /*23280*/  FADD.FTZ R6, R6, R10 ;  /* 0x0000000a06067221 */ /* 0x008fc60000010000 */
[----:B------:R-:W2:Y:S04]  /*23290*/  SHFL.BFLY PT, R3, R0, 0x1, 0x1f ;  /* 0x0c201f0000037f89 */ /* 0x000ea800000e0000 */
[----:B------:R3:W4:Y:S01]  /*232a0*/  SHFL.BFLY PT, R9, R6, 0x1, 0x1f ;  /* 0x0c201f0006097f89 */ /* 0x00072200000e0000 */
[----:B-1----:R-:W-:Y:S02]  /*232b0*/  FADD.FTZ R56, R2, R7 ;  /* 0x0000000702387221 */ /* 0x002fe40000010000 */
[----:B--2---:R-:W-:Y:S02]  /*232c0*/  FADD.FTZ R55, R0, R3 ;  /* 0x0000000300377221 */ /* 0x004fe40000010000 */
.L_x_838:
[----:B------:R-:W2:Y:S01]  /*232d0*/  LDL R58, [R1+0x1d0] ;  /* 0x0001d000013a7983 */ /* 0x000ea20000100800 */
[----:B------:R-:W-:Y:S01]  /*232e0*/  FSETP.NE.FTZ.AND P5, PT, R57, RZ, PT ;  /* 0x000000ff3900720b */ /* 0x000fe20003fb5000 */
[----:B----4-:R-:W-:Y:S01]  /*232f0*/  FADD.FTZ R54, R9, R6 ;  /* 0x0000000609367221 */ /* 0x010fe20000010000 */
[----:B------:R-:W-:-:S02]  /*23300*/  FSETP.NE.FTZ.AND P4, PT, R56, RZ, PT ;  /* 0x000000ff3800720b */ /* 0x000fc40003f95000 */
[----:B------:R-:W-:Y:S02]  /*23310*/  MOV R0, 0x3f800000 ;  /* 0x3f80000000007802 */ /* 0x000fe40000000f00 */
[----:B------:R-:W-:Y:S02]  /*23320*/  MOV R3, 0x3f800000 ;  /* 0x3f80000000037802 */ /* 0x000fe40000000f00 */
[----:B------:R-:W-:Y:S02]  /*23330*/  FSETP.NE.FTZ.AND P2, PT, R54, RZ, PT ;  /* 0x000000ff3600720b */ /* 0x000fe40003f55000 */
[----:B------:R-:W-:Y:S02]  /*23340*/  FSETP.NE.FTZ.AND P3, PT, R55, RZ, PT ;  /* 0x000000ff3700720b */ /* 0x000fe40003f75000 */
[----:B------:R-:W-:Y:S01]  /*23350*/  MOV R2, 0x3f800000 ;  /* 0x3f80000000027802 */ /* 0x000fe20000000f00 */
[----:B------:R-:W1:Y:S08]  /*23360*/  @P5 MUFU.RCP R0, R57 ;  /* 0x0000003900005308 */ /* 0x000e700000001000 */
[----:B------:R-:W4:Y:S01]  /*23370*/  @P4 MUFU.RCP R3, R56 ;  /* 0x0000003800034308 */ /* 0x000f220000001000 */
[----:B-1---5:R-:W-:-:S07]  /*23380*/  FMUL.FTZ R0, R4, R0 ;  /* 0x0000000004007220 */ /* 0x022fce0000410000 */
[----:B------:R-:W1:Y:S01]  /*23390*/  @P3 MUFU.RCP R2, R55 ;  /* 0x0000003700023308 */ /* 0x000e620000001000 */
[C---:B------:R-:W-:Y:S02]  /*233a0*/  FMUL.FTZ R172, R0.reuse, R172 ;  /* 0x000000ac00ac7220 */ /* 0x040fe40000410000 */
[----:B------:R-:W-:Y:S02]  /*233b0*/  FMUL.FTZ R18, R0, R173 ;  /* 0x000000ad00127220 */ /* 0x000fe40000410000 */
[----:B----4-:R-:W-:Y:S02]  /*233c0*/  FMUL.FTZ R3, R4, R3 ;  /* 0x0000000304037220 */ /* 0x010fe40000410000 */
[----:B------:R-:W-:Y:S01]  /*233d0*/  FMUL.FTZ R168, R0, R168 ;  /* 0x000000a800a87220 */ /* 0x000fe20000410000 */
[----:B------:R-:W-:Y:S01]  /*233e0*/  F2FP.BF16.PACK_AB R18, R18, R172 ;  /* 0x000000ac1212723e */ /* 0x000fe200000010ff */
        /* <DEDUP_REMOVED lines=30> */
[----:B------:R-:W-:Y:S01]  /*235d0*/  MOV R0, 0x3f800000 ;  /* 0x3f80000000007802 */ /* 0x000fe20000000f00 */
[C---:B------:R-:W-:Y:S01]  /*235e0*/  FMUL.FTZ R28, R3.reuse, R83 ;  /* 0x00000053031c7220 */ /* 0x040fe20000410000 */
[----:B------:R-:W-:Y:S01]  /*235f0*/  F2FP.BF16.PACK_AB R26, R26, R84 ;  /* 0x000000541a1a723e */ /* 0x000fe200000010ff */
[----:B------:R-:W4:Y:S01]  /*23600*/  S2R R83, SR_TID.X ;  /* 0x0000000000537919 */ /* 0x000f220000002100 */
[----:B-1----:R-:W-:Y:S01]  /*23610*/  FMUL.FTZ R2, R4, R2 ;  /* 0x0000000204027220 */ /* 0x002fe20000410000 */
[----:B------:R-:W-:Y:S01]  /*23620*/  F2FP.BF16.PACK_AB R20, R20, R96 ;  /* 0x000000601414723e */ /* 0x000fe200000010ff */
[----:B------:R-:W1:Y:S01]  /*23630*/  @P2 MUFU.RCP R0, R54 ;  /* 0x0000003600002308 */ /* 0x000e620000001000 */
[----:B------:R-:W-:Y:S02]  /*23640*/  FMUL.FTZ R174, R3, R174 ;  /* 0x000000ae03ae7220 */ /* 0x000fe40000410000 */
[----:B------:R-:W-:-:S02]  /*23650*/  FMUL.FTZ R140, R2, R140 ;  /* 0x0000008c028c7220 */ /* 0x000fc40000410000 */
        /* <DEDUP_REMOVED lines=10> */
[----:B------:R-:W-:Y:S02]  /*23700*/  FMUL.FTZ R45, R2, R129 ;  /* 0x00000081022d7220 */ /* 0x000fe40000410000 */
[C---:B------:R-:W-:Y:S02]  /*23710*/  FMUL.FTZ R142, R0.reuse, R142 ;  /* 0x0000008e008e7220 */ /* 0x040fe40000410000 */
[C---:B------:R-:W-:Y:S01]  /*23720*/  FMUL.FTZ R143, R0.reuse, R143 ;  /* 0x0000008f008f7220 */ /* 0x040fe20000410000 */
[----:B------:R-:W-:Y:S01]  /*23730*/  F2FP.BF16.PACK_AB R45, R45, R128 ;  /* 0x000000802d2d723e */ /* 0x000fe200000010ff */
[C---:B------:R-:W-:Y:S02]  /*23740*/  FMUL.FTZ R138, R0.reuse, R138 ;  /* 0x0000008a008a7220 */ /* 0x040fe40000410000 */
[----:B------:R-:W-:-:S02]  /*23750*/  FMUL.FTZ R16, R0, R139 ;  /* 0x0000008b00107220 */ /* 0x000fc40000410000 */
[C---:B------:R-:W-:Y:S02]  /*23760*/  FMUL.FTZ R134, R0.reuse, R134 ;  /* 0x0000008600867220 */ /* 0x040fe40000410000 */
        /* <DEDUP_REMOVED lines=28> */
[----:B----4-:R-:W-:Y:S01]  /*23930*/  SHF.R.S32.HI R0, RZ, 0x1f, R83 ;  /* 0x0000001fff007819 */ /* 0x010fe20000011453 */
[C---:B------:R-:W-:Y:S02]  /*23940*/  FMUL.FTZ R124, R2.reuse, R124 ;  /* 0x0000007c027c7220 */ /* 0x040fe40000410000 */
[----:B------:R-:W-:Y:S01]  /*23950*/  FMUL.FTZ R42, R2, R125 ;  /* 0x0000007d022a7220 */ /* 0x000fe20000410000 */
[-C--:B------:R-:W-:Y:S01]  /*23960*/  LEA.HI R52, R0, R83.reuse, RZ, 0x2 ;  /* 0x0000005300347211 */ /* 0x080fe200078f10ff */
[----:B------:R-:W-:Y:S01]  /*23970*/  FMUL.FTZ R120, R2, R120 ;  /* 0x0000007802787220 */ /* 0x000fe20000410000 */
[----:B------:R-:W-:Y:S01]  /*23980*/  LEA.HI R80, R0, R83, RZ, 0x5 ;  /* 0x0000005300507211 */ /* 0x000fe200078f28ff */
[C---:B------:R-:W-:Y:S01]  /*23990*/  FMUL.FTZ R39, R2.reuse, R121 ;  /* 0x0000007902277220 */ /* 0x040fe20000410000 */
[----:B------:R-:W-:Y:S01]  /*239a0*/  SHF.R.S32.HI R81, RZ, 0x2, R52 ;  /* 0x00000002ff517819 */ /* 0x000fe20000011434 */
[----:B------:R-:W-:Y:S01]  /*239b0*/  FMUL.FTZ R116, R2, R116 ;  /* 0x0000007402747220 */ /* 0x000fe20000410000 */
[----:B------:R-:W-:Y:S01]  /*239c0*/  LOP3.LUT R5, R52, 0xfffffffc, RZ, 0xc0, !PT ;  /* 0xfffffffc34057812 */ /* 0x000fe200078ec0ff */
[C---:B------:R-:W-:Y:S01]  /*239d0*/  FMUL.FTZ R36, R2.reuse, R117 ;  /* 0x0000007502247220 */ /* 0x040fe20000410000 */
[----:B---3--:R-:W-:Y:S01]  /*239e0*/  SHF.R.S32.HI R6, RZ, 0x5, R80 ;  /* 0x00000005ff067819 */ /* 0x008fe20000011450 */
[C---:B------:R-:W-:Y:S01]  /*239f0*/  FMUL.FTZ R112, R2.reuse, R112 ;  /* 0x0000007002707220 */ /* 0x040fe20000410000 */
[----:B------:R-:W-:Y:S01]  /*23a00*/  IADD3 R5, -R5, R83, RZ ;  /* 0x0000005305057210 */ /* 0x000fe20007ffe1ff */
[----:B------:R-:W-:Y:S01]  /*23a10*/  FMUL.FTZ R33, R2, R113 ;  /* 0x0000007102217220 */ /* 0x000fe20000410000 */
[----:B------:R-:W-:Y:S01]  /*23a20*/  F2FP.BF16.PACK_AB R42, R42, R124 ;  /* 0x0000007c2a2a723e */ /* 0x000fe200000010ff */
[----:B------:R-:W-:Y:S01]  /*23a30*/  FMUL.FTZ R72, R2, R72 ;  /* 0x0000004802487220 */ /* 0x000fe20000410000 */
[----:B------:R-:W-:Y:S01]  /*23a40*/  LEA R5, R6, R5, 0x8 ;  /* 0x0000000506057211 */ /* 0x000fe200078e40ff */
[C---:B------:R-:W-:Y:S01]  /*23a50*/  FMUL.FTZ R30, R2.reuse, R73 ;  /* 0x00000049021e7220 */ /* 0x040fe20000410000 */
[----:B------:R-:W-:Y:S01]  /*23a60*/  F2FP.BF16.PACK_AB R6, R143, R142 ;  /* 0x0000008e8f06723e */ /* 0x000fe200000010ff */
[C---:B------:R-:W-:Y:S01]  /*23a70*/  FMUL.FTZ R76, R2.reuse, R76 ;  /* 0x0000004c024c7220 */ /* 0x040fe20000410000 */
[----:B------:R-:W-:Y:S01]  /*23a80*/  F2FP.BF16.PACK_AB R39, R39, R120 ;  /* 0x000000782727723e */ /* 0x000fe200000010ff */
[----:B------:R-:W-:Y:S01]  /*23a90*/  FMUL.FTZ R27, R2, R77 ;  /* 0x0000004d021b7220 */ /* 0x000fe20000410000 */
        /* <DEDUP_REMOVED lines=8> */
[----:B------:R-:W-:Y:S01]  /*23b20*/  SHF.R.S32.HI R2, RZ, 0x1f, R81 ;  /* 0x0000001fff027819 */ /* 0x000fe20000011451 */
[----:B------:R-:W-:Y:S01]  /*23b30*/  FMUL.FTZ R175, R3, R175 ;  /* 0x000000af03af7220 */ /* 0x000fe20000410000 */
[----:B------:R-:W-:Y:S01]  /*23b40*/  F2FP.BF16.PACK_AB R21, R21, R88 ;  /* 0x000000581515723e */ /* 0x000fe200000010ff */
[C---:B------:R-:W-:Y:S01]  /*23b50*/  FMUL.FTZ R170, R3.reuse, R170 ;  /* 0x000000aa03aa7220 */ /* 0x040fe20000410000 */
[----:B------:R-:W-:Y:S01]  /*23b60*/  LEA.HI R2, R2, R81, RZ, 0x3 ;  /* 0x0000005102027211 */ /* 0x000fe200078f18ff */
[----:B------:R-:W-:Y:S01]  /*23b70*/  FMUL.FTZ R22, R3, R171 ;  /* 0x000000ab03167220 */ /* 0x000fe20000410000 */
[----:B------:R-:W-:Y:S01]  /*23b80*/  F2FP.BF16.PACK_AB R4, R175, R174 ;  /* 0x000000aeaf04723e */ /* 0x000fe200000010ff */
[C---:B------:R-:W-:Y:S01]  /*23b90*/  FMUL.FTZ R166, R3.reuse, R166 ;  /* 0x000000a603a67220 */ /* 0x040fe20000410000 */
[----:B------:R-:W-:Y:S01]  /*23ba0*/  LOP3.LUT R2, R2, 0xfffffff8, RZ, 0xc0, !PT ;  /* 0xfffffff802027812 */ /* 0x000fe200078ec0ff */
[C---:B------:R-:W-:Y:S01]  /*23bb0*/  FMUL.FTZ R49, R3.reuse, R167 ;  /* 0x000000a703317220 */ /* 0x040fe20000410000 */
[----:B------:R-:W-:Y:S01]  /*23bc0*/  F2FP.BF16.PACK_AB R22, R22, R170 ;  /* 0x000000aa1616723e */ /* 0x000fe200000010ff */
[----:B------:R-:W-:Y:S01]  /*23bd0*/  FMUL.FTZ R162, R3, R162 ;  /* 0x000000a203a27220 */ /* 0x000fe20000410000 */
[----:B------:R-:W-:Y:S01]  /*23be0*/  IADD3 R2, R81, -R2, RZ ;  /* 0x8000000251027210 */ /* 0x000fe20007ffe0ff */
[----:B------:R-:W-:Y:S01]  /*23bf0*/  FMUL.FTZ R46, R3, R163 ;  /* 0x000000a3032e7220 */ /* 0x000fe20000410000 */
[----:B------:R-:W-:Y:S01]  /*23c00*/  F2FP.BF16.PACK_AB R49, R49, R166 ;  /* 0x000000a63131723e */ /* 0x000fe200000010ff */
[C---:B------:R-:W-:Y:S01]  /*23c10*/  FMUL.FTZ R158, R3.reuse, R158 ;  /* 0x0000009e039e7220 */ /* 0x040fe20000410000 */
[----:B------:R-:W-:Y:S01]  /*23c20*/  LEA.HI R0, R2, R2, RZ, 0x1 ;  /* 0x0000000202007211 */ /* 0x000fe200078f08ff */
        /* <DEDUP_REMOVED lines=19> */
[----:B------:R-:W-:Y:S01]  /*23d60*/  F2FP.BF16.PACK_AB R28, R28, R82 ;  /* 0x000000521c1c723e */ /* 0x000fe200000010ff */
[C---:B------:R-:W-:Y:S02]  /*23d70*/  FMUL.FTZ R98, R3.reuse, R98 ;  /* 0x0000006203627220 */ /* 0x040fe40000410000 */
[----:B------:R-:W-:Y:S01]  /*23d80*/  FMUL.FTZ R19, R3, R99 ;  /* 0x0000006303137220 */ /* 0x000fe20000410000 */
[----:B------:R-:W-:Y:S02]  /*23d90*/  SHF.R.S32.HI R3, RZ, 0x1, R0 ;  /* 0x00000001ff037819 */ /* 0x000fe40000011400 */
[----:B------:R-:W-:Y:S02]  /*23da0*/  LOP3.LUT R0, R0, 0x3fffffe, RZ, 0xc0, !PT ;  /* 0x03fffffe00007812 */ /* 0x000fe400078ec0ff */
[----:B------:R-:W-:-:S02]  /*23db0*/  SHF.L.U32 R7, R3, 0x6, RZ ;  /* 0x0000000603077819 */ /* 0x000fc400000006ff */
[----:B------:R-:W-:Y:S02]  /*23dc0*/  IADD3 R0, R2, -R0, RZ ;  /* 0x8000000002007210 */ /* 0x000fe40007ffe0ff */
[----:B------:R-:W-:Y:S02]  /*23dd0*/  LOP3.LUT R2, R7, 0xc0, RZ, 0xc0, !PT ;  /* 0x000000c007027812 */ /* 0x000fe400078ec0ff */
[----:B------:R-:W-:Y:S02]  /*23de0*/  LEA R0, R0, R5, 0x4 ;  /* 0x0000000500007211 */ /* 0x000fe400078e20ff */
[----:B------:R-:W-:Y:S02]  /*23df0*/  LOP3.LUT R5, R3, 0x1, RZ, 0xc0, !PT ;  /* 0x0000000103057812 */ /* 0x000fe400078ec0ff */
[----:B------:R-:W-:Y:S02]  /*23e00*/  LEA.HI R2, R2, R2, RZ, 0x1d ;  /* 0x0000000202027211 */ /* 0x000fe400078fe8ff */
[----:B------:R-:W-:-:S02]  /*23e10*/  ISETP.NE.U32.AND P1, PT, R5, 0x1, PT ;  /* 0x000000010500780c */ /* 0x000fc40003f25070 */
[----:B------:R-:W-:Y:S02]  /*23e20*/  LEA R0, R0, R2, 0x1 ;  /* 0x0000000200007211 */ /* 0x000fe400078e08ff */
[----:B------:R-:W-:Y:S02]  /*23e30*/  LOP3.LUT P0, RZ, R3, 0x2, RZ, 0xc0, !PT ;  /* 0x0000000203ff7812 */ /* 0x000fe4000780c0ff */
[----:B------:R-:W-:Y:S02]  /*23e40*/  SHF.L.U32 R0, R0, 0x1, RZ ;  /* 0x0000000100007819 */ /* 0x000fe400000006ff */
[----:B------:R-:W-:Y:S02]  /*23e50*/  MOV R3, 0x20 ;  /* 0x0000002000037802 */ /* 0x000fe40000000f00 */
[----:B------:R-:W-:Y:S01]  /*23e60*/  IADD3 R2, R0, -0x10, RZ ;  /* 0xfffffff000027810 */ /* 0x000fe20007ffe0ff */
[----:B------:R1:W-:Y:S01]  /*23e70*/  STS [R0+0x200], R4 ;  /* 0x0002000400007388 */ /* 0x0003e20000000800 */
[----:B------:R-:W-:-:S02]  /*23e80*/  SEL R3, R3, 0xffffffe0, !P0 ;  /* 0xffffffe003037807 */ /* 0x000fc40004000000 */
[C---:B------:R-:W-:Y:S01]  /*23e90*/  @P1 IADD3 R2, R0.reuse, 0x10, RZ ;  /* 0x0000001000021810 */ /* 0x040fe20007ffe0ff */
[----:B------:R-:W-:Y:S01]  /*23ea0*/  STS [R0], R18 ;  /* 0x0000001200007388 */ /* 0x000fe20000000800 */
[----:B------:R-:W-:Y:S02]  /*23eb0*/  F2FP.BF16.PACK_AB R25, R25, R86 ;  /* 0x000000561919723e */ /* 0x000fe400000010ff */
[----:B------:R-:W-:Y:S01]  /*23ec0*/  F2FP.BF16.PACK_AB R19, R19, R98 ;  /* 0x000000621313723e */ /* 0x000fe200000010ff */
[----:B------:R-:W-:Y:S01]  /*23ed0*/  STS [R2], R23 ;  /* 0x0000001702007388 */ /* 0x000fe20000000800 */
[----:B------:R-:W-:Y:S02]  /*23ee0*/  F2FP.BF16.PACK_AB R7, R91, R90 ;  /* 0x0000005a5b07723e */ /* 0x000fe400000010ff */
[----:B------:R-:W-:Y:S01]  /*23ef0*/  F2FP.BF16.PACK_AB R5, R95, R94 ;  /* 0x0000005e5f05723e */ /* 0x000fe200000010ff */
[----:B------:R-:W-:Y:S04]  /*23f00*/  STS [R2+0x200], R22 ;  /* 0x0002001602007388 */ /* 0x000fe80000000800 */
[----:B------:R-:W-:Y:S04]  /*23f10*/  STS [R0+0x1000], R24 ;  /* 0x0010001800007388 */ /* 0x000fe80000000800 */
[----:B------:R-:W-:Y:S04]  /*23f20*/  STS [R0+0x1200], R6 ;  /* 0x0012000600007388 */ /* 0x000fe80000000800 */
[----:B------:R-:W-:Y:S01]  /*23f30*/  STS [R2+0x1000], R51 ;  /* 0x0010003302007388 */ /* 0x000fe20000000800 */
[----:B-1----:R-:W-:-:S02]  /*23f40*/  IADD3 R4, R0, R3, RZ ;  /* 0x0000000300047210 */ /* 0x002fc40007ffe0ff */
[----:B------:R-:W-:Y:S01]  /*23f50*/  IADD3 R3, R3, R2, RZ ;  /* 0x0000000203037210 */ /* 0x000fe20007ffe0ff */
[----:B------:R-:W-:Y:S04]  /*23f60*/  STS [R2+0x1200], R16 ;  /* 0x0012001002007388 */ /* 0x000fe80000000800 */
[----:B------:R-:W-:Y:S04]  /*23f70*/  STS [R4], R50 ;  /* 0x0000003204007388 */ /* 0x000fe80000000800 */
[----:B------:R-:W-:Y:S04]  /*23f80*/  STS [R4+0x200], R49 ;  /* 0x0002003104007388 */ /* 0x000fe80000000800 */
[----:B------:R-:W-:Y:S01]  /*23f90*/  STS [R3], R47 ;  /* 0x0000002f03007388 */ /* 0x000fe20000000800 */
[----:B--2---:R-:W-:-:S03]  /*23fa0*/  ISETP.NE.AND P0, PT, R58, -0x1, PT ;  /* 0xffffffff3a00780c */ /* 0x004fc60003f05270 */
        /* <DEDUP_REMOVED lines=35> */
[----:B------:R3:W-:Y:S04]  /*241e0*/  STS [R3+0x5000], R17 ;  /* 0x0050001103007388 */ /* 0x0007e80000000800 */
[----:B------:R3:W-:Y:S04]  /*241f0*/  STS [R3+0x5200], R5 ;  /* 0x0052000503007388 */ /* 0x0007e80000000800 */
[----:B-1----:R-:W4:Y:S04]  /*24200*/  LD.E.U16 R0, [R108.64+0x1c8] ;  /* 0x0001c8046c007980 */ /* 0x002f28000c101500 */
[----:B--2---:R1:W5:Y:S04]  /*24210*/  LD.E.64 R18, [R108.64+0x90] ;  /* 0x000090046c127980 */ /* 0x004368000c101b00 */
[----:B---3--:R-:W2:Y:S04]  /*24220*/  @P0 LD.E.64 R6, [R108.64+0x88] ;  /* 0x000088046c060980 */ /* 0x008ea8000c101b00 */
[----:B------:R1:W5:Y:S04]  /*24230*/  LD.E.64 R16, [R108.64+0x70] ;  /* 0x000070046c107980 */ /* 0x000368000c101b00 */
[----:B------:R-:W3:Y:S01]  /*24240*/  @!P0 LD.E.64 R2, [R108.64+0x80] ;  /* 0x000080046c028980 */ /* 0x000ee2000c101b00 */
[----:B------:R-:W1:Y:S03]  /*24250*/  @P5 MUFU.LG2 R11, R57 ;  /* 0x00000039000b5308 */ /* 0x000e660000000c00 */
[----:B------:R-:W2:Y:S01]  /*24260*/  S2R R104, SR_CTAID.Y ;  /* 0x0000000000687919 */ /* 0x000ea20000002600 */
[----:B------:R-:W-:-:S04]  /*24270*/  MOV R24, 0x7f800000 ;  /* 0x7f80000000187802 */ /* 0x000fc80000000f00 */
[----:B------:R-:W2:Y:S01]  /*24280*/  @P4 MUFU.LG2 R10, R56 ;  /* 0x00000038000a4308 */ /* 0x000ea20000000c00 */
[----:B-1----:R-:W-:Y:S02]  /*24290*/  @P5 FMUL.FTZ R11, R11, 0.69314718246459960938 ;  /* 0x3f3172180b0b5820 */ /* 0x002fe40000410000 */
[-C--:B--2---:R-:W-:Y:S02]  /*242a0*/  @P0 IMAD R8, R7, R58.reuse, RZ ;  /* 0x0000003a07080224 */ /* 0x084fe400078e02ff */
[----:B------:R-:W-:Y:S02]  /*242b0*/  @P0 IMAD.WIDE.U32 R4, R6, R58, RZ ;  /* 0x0000003a06040225 */ /* 0x000fe400078e00ff */
[----:B------:R1:W5:Y:S02]  /*242c0*/  @!P0 LD.E.64 R6, [R108.64+0x88] ;  /* 0x000088046c068980 */ /* 0x000364000c101b00 */
[----:B------:R-:W-:Y:S01]  /*242d0*/  @P5 FFMA.FTZ R24, R53, R102, R11 ;  /* 0x0000006635185223 */ /* 0x000fe2000001000b */
[C---:B----4-:R-:W-:Y:S01]  /*242e0*/  PRMT R11, R0.reuse, 0x7770, RZ ;  /* 0x00007770000b7816 */ /* 0x050fe200000000ff */
[----:B------:R-:W2:Y:S01]  /*242f0*/  @P2 MUFU.LG2 R13, R54 ;  /* 0x00000036000d2308 */ /* 0x000ea20000000c00 */
[----:B------:R-:W-:-:S02]  /*24300*/  PRMT R0, R0, 0x7771, RZ ;  /* 0x0000777100007816 */ /* 0x000fc400000000ff */
[----:B------:R-:W-:-:S05]  /*24310*/  ISETP.NE.AND P1, PT, R11, RZ, PT ;  /* 0x000000ff0b00720c */ /* 0x000fca0003f25270 */
[----:B------:R-:W4:Y:S01]  /*24320*/  @P3 MUFU.LG2 R9, R55 ;  /* 0x0000003700093308 */ /* 0x000f220000000c00 */
[----:B------:R-:W-:Y:S01]  /*24330*/  ISETP.NE.OR P5, PT, R0, RZ, !P1 ;  /* 0x000000ff0000720c */ /* 0x000fe20004fa5670 */
[----:B------:R-:W-:Y:S01]  /*24340*/  @P4 FMUL.FTZ R10, R10, 0.69314718246459960938 ;  /* 0x3f3172180a0a4820 */ /* 0x000fe20000410000 */
[----:B------:R-:W-:Y:S01]  /*24350*/  @!P0 SHF.R.S32.HI R12, RZ, 0x1f, R104 ;  /* 0x0000001fff0c8819 */ /* 0x000fe20000011468 */
[----:B---3--:R-:W-:Y:S01]  /*24360*/  @!P0 IMAD R3, R3, R104, RZ ;  /* 0x0000006803038224 */ /* 0x008fe200078e02ff */
[----:B------:R-:W-:Y:S01]  /*24370*/  MOV R25, 0x7f800000 ;  /* 0x7f80000000197802 */ /* 0x000fe20000000f00 */
[----:B------:R-:W-:Y:S01]  /*24380*/  @P4 FFMA.FTZ R25, R53, R101, R10 ;  /* 0x0000006535194223 */ /* 0x000fe2000001000a */
[----:B------:R-:W-:Y:S01]  /*24390*/  @P0 MOV R22, R4 ;  /* 0x0000000400160202 */ /* 0x000fe20000000f00 */
[----:B------:R-:W-:Y:S02]  /*243a0*/  @!P0 IMAD R10, R2, R12, R3 ;  /* 0x0000000c020a8224 */ /* 0x000fe400078e0203 */
[----:B--2---:R-:W-:-:S02]  /*243b0*/  @P2 FMUL.FTZ R4, R13, 0.69314718246459960938 ;  /* 0x3f3172180d042820 */ /* 0x004fc40000410000 */
[----:B------:R-:W-:Y:S01]  /*243c0*/  @!P0 IMAD.WIDE.U32 R2, R2, R104, RZ ;  /* 0x0000006802028225 */ /* 0x000fe200078e00ff */
[----:B------:R-:W-:Y:S01]  /*243d0*/  BSSY B1, `(.L_x_824) ;  /* 0x0000017000017945 */ /* 0x000fe20003800000 */
[----:B------:R-:W-:Y:S02]  /*243e0*/  MOV R21, 0x7f800000 ;  /* 0x7f80000000157802 */ /* 0x000fe40000000f00 */
[----:B----4-:R-:W-:Y:S01]  /*243f0*/  @P3 FMUL.FTZ R9, R9, 0.69314718246459960938 ;  /* 0x3f31721809093820 */ /* 0x010fe20000410000 */
[----:B------:R-:W-:Y:S01]  /*24400*/  @P0 IADD3 R23, R5, R8, RZ ;  /* 0x0000000805170210 */ /* 0x000fe20007ffe0ff */
[C---:B------:R-:W-:Y:S01]  /*24410*/  @P2 FFMA.FTZ R21, R53.reuse, R103, R4 ;  /* 0x0000006735152223 */ /* 0x040fe20000010004 */
[----:B------:R-:W-:Y:S01]  /*24420*/  MOV R20, 0x7f800000 ;  /* 0x7f80000000147802 */ /* 0x000fe20000000f00 */
[----:B------:R-:W-:Y:S01]  /*24430*/  @P3 FFMA.FTZ R20, R53, R100, R9 ;  /* 0x0000006435143223 */ /* 0x000fe20000010009 */
[----:B------:R-:W-:Y:S01]  /*24440*/  PLOP3.LUT P4, PT, PT, PT, PT, 0x8, 0x0 ;  /* 0x000000000000781c */ /* 0x000fe20003f8e170 */
[----:B------:R-:W-:Y:S01]  /*24450*/  CS2R R4, SRZ ;  /* 0x0000000000047805 */ /* 0x000fe2000001ff00 */
[----:B------:R-:W-:-:S02]  /*24460*/  @!P0 IADD3 R23, R3, R10, RZ ;  /* 0x0000000a03178210 */ /* 0x000fc40007ffe0ff */
[----:B------:R-:W-:Y:S01]  /*24470*/  @!P0 MOV R22, R2 ;  /* 0x0000000200168202 */ /* 0x000fe20000000f00 */
[----:B------:R-:W-:Y:S05]  /*24480*/  @P5 BRA `(.L_x_825) ;  /* 0x000000b000005947 */ /* 0x000fea0003800000 */
[----:B-1----:R-:W-:Y:S01]  /*24490*/  ISETP.NE.AND P0, PT, R58, -0x1, PT ;  /* 0xffffffff3a00780c */ /* 0x002fe20003f05270 */
[----:B------:R-:W-:-:S12]  /*244a0*/  BSSY B0, `(.L_x_826) ;  /* 0x0000005000007945 */ /* 0x000fd80003800000 */
[----:B------:R-:W-:Y:S05]  /*244b0*/  @P0 BRA `(.L_x_827) ;  /* 0x0000003000000947 */ /* 0x000fea0003800000 */
[----:B------:R-:W2:Y:S02]  /*244c0*/  LD.E R0, [R108.64+0xb4] ;  /* 0x0000b4046c007980 */ /* 0x000ea4000c101900 */
[----:B--2---:R-:W-:-:S05]  /*244d0*/  IMAD R58, R0, R104, RZ ;  /* 0x00000068003a7224 */ /* 0x004fca00078e02ff */
[----:B------:R1:W-:Y:S02]  /*244e0*/  STL [R1+0x1d0], R58 ;  /* 0x0001d03a01007387 */ /* 0x0003e40000100800 */
.L_x_827:
[----:B------:R-:W-:Y:S05]  /*244f0*/  BSYNC B0 ;  /* 0x0000000000007941 */ /* 0x000fea0003800000 */
.L_x_826:
[----:B------:R-:W-:Y:S01]  /*24500*/  PLOP3.LUT P4, PT, PT, PT, PT, 0x80, 0x0 ;  /* 0x000000000000781c */ /* 0x000fe20003f8f070 */
[--C-:B------:R-:W-:Y:S01]  /*24510*/  IMAD.MOV.U32 R4, RZ, RZ, R58.reuse ;  /* 0x000000ffff047224 */ /* 0x100fe200078e003a */
[----:B------:R-:W-:Y:S02]  /*24520*/  SHF.R.S32.HI R5, RZ, 0x1f, R58 ;  /* 0x0000001fff057819 */ /* 0x000fe4000001143a */
[----:B------:R-:W-:-:S04]  /*24530*/  PRMT R0, RZ, 0x7610, R0 ;  /* 0x00007610ff007816 */ /* 0x000fc80000000000 */
.L_x_825:
[----:B-1----:R-:W-:Y:S05]  /*24540*/  BSYNC B1 ;  /* 0x0000000000017941 */ /* 0x002fea0003800000 */
.L_x_824:
[----:B------:R-:W-:Y:S01]  /*24550*/  LOP3.LUT P0, RZ, R0, 0xff, RZ, 0xc0, !PT ;  /* 0x000000ff00ff7812 */ /* 0x000fe2000780c0ff */
[----:B------:R1:W5:-:S12]  /*24560*/  LD.E.64 R2, [R108.64+0xa0] ;  /* 0x0000a0046c027980 */ /* 0x000358000c101b00 */
[----:B------:R-:W2:Y:S01]  /*24570*/  @P0 LD.E.64 R8, [R108.64+0xb0] ;  /* 0x0000b0046c080980 */ /* 0x000ea2000c101b00 */
[----:B------:R-:W-:Y:S01]  /*24580*/  @P0 MOV R10, 0x1 ;  /* 0x00000001000a0802 */ /* 0x000fe20000000f00 */
[----:B--2---:R-:W-:Y:S01]  /*24590*/  @P0 IMAD R0, R9, R8, RZ ;  /* 0x0000000809000224 */ /* 0x004fe200078e02ff */
[----:B------:R-:W-:Y:S05]  /*245a0*/  @P0 BRA `(.L_x_828) ;  /* 0x0000005000000947 */ /* 0x000fea0003800000 */
[----:B-1----:R-:W2:Y:S04]  /*245b0*/  @P1 LD.E R0, [R108.64+0xd4] ;  /* 0x0000d4046c001980 */ /* 0x002ea8000c101900 */
[----:B------:R-:W2:Y:S04]  /*245c0*/  LD.E R10, [R108.64+0x60] ;  /* 0x000060046c0a7980 */ /* 0x000ea8000c101900 */
[----:B------:R-:W2:Y:S01]  /*245d0*/  @!P1 LD.E R0, [R108.64+0xb4] ;  /* 0x0000b4046c009980 */ /* 0x000ea2000c101900 */
[----:B------:R-:W-:Y:S01]  /*245e0*/  MOV R8, 0x1 ;  /* 0x0000000100087802 */ /* 0x000fe20000000f00 */
[----:B--2---:R-:W-:-:S02]  /*245f0*/  IMAD R10, R0, R10, RZ ;  /* 0x0000000a000a7224 */ /* 0x004fc400078e02ff */
.L_x_828:
[----:B-1----:R-:W-:Y:S01]  /*24600*/  WARPSYNC 0xffffffff ;  /* 0xffffffff00007948 */ /* 0x002fe20003800000 */
[----:B------:R-:W-:Y:S01]  /*24610*/  BAR.SYNC.DEFER_BLOCKING 0x0 ;  /* 0x0000000000007b1d */ /* 0x000fe20000010000 */
[----:B------:R-:W-:Y:S01]  /*24620*/  LOP3.LUT R11, R80, 0xffffffe0, RZ, 0xc0, !PT ;  /* 0xffffffe0500b7812 */ /* 0x000fe200078ec0ff */
[----:B------:R-:W-:-:S04]  /*24630*/  IMAD R9, R104, R10, RZ ;  /* 0x0000000a68097224 */ /* 0x000fc800078e02ff */
[----:B------:R-:W1:Y:S01]  /*24640*/  S2R R27, SR_CTAID.X ;  /* 0x00000000001b7919 */ /* 0x000e620000002500 */
[----:B------:R-:W-:Y:S01]  /*24650*/  IMAD.IADD R11, R83, 0x1, -R11 ;  /* 0x00000001530b7824 */ /* 0x000fe200078e0a0b */
[----:B------:R-:W-:Y:S01]  /*24660*/  SEL R9, R9, RZ, !P4 ;  /* 0x000000ff09097207 */ /* 0x000fe20006000000 */
[----:B------:R-:W-:Y:S01]  /*24670*/  BSSY B0, `(.L_x_829) ;  /* 0x0000045000007945 */ /* 0x000fe20003800000 */
[----:B------:R-:W2:Y:S02]  /*24680*/  S2R R26, SR_CTAID.Z ;  /* 0x00000000001a7919 */ /* 0x000ea40000002700 */
[----:B------:R-:W-:Y:S02]  /*24690*/  LOP3.LUT P2, RZ, R11, 0x3, RZ, 0xc0, !PT ;  /* 0x000000030bff7812 */ /* 0x000fe4000784c0ff */
[----:B------:R3:W4:Y:S04]  /*246a0*/  LDS.128 R36, [R195] ;  /* 0x00000000c3247984 */ /* 0x0007280000000c00 */
[----:B------:R3:W3:Y:S01]  /*246b0*/  LDS.128 R48, [R195+0x800] ;  /* 0x00080000c3307984 */ /* 0x0006e20000000c00 */
[----:B-1----:R-:W-:-:S03]  /*246c0*/  IMAD R10, R27, R8, RZ ;  /* 0x000000081b0a7224 */ /* 0x002fc600078e02ff */
[----:B------:R1:W1:Y:S01]  /*246d0*/  LDS.128 R64, [R195+0x1000] ;  /* 0x00100000c3407984 */ /* 0x0002620000000c00 */
[----:B--2---:R-:W-:-:S03]  /*246e0*/  IMAD R9, R26, R0, R9 ;  /* 0x000000001a097224 */ /* 0x004fc600078e0209 */
[----:B------:R2:W1:Y:S01]  /*246f0*/  LDS.128 R76, [R195+0x1800] ;  /* 0x00180000c34c7984 */ /* 0x0004620000000c00 */
[----:B------:R-:W-:-:S03]  /*24700*/  IMAD.SHL.U32 R0, R10, 0x80, RZ ;  /* 0x000000800a007824 */ /* 0x000fc600078e00ff */
[----:B------:R2:W1:Y:S02]  /*24710*/  LDS.128 R32, [R195+0x2000] ;  /* 0x00200000c3207984 */ /* 0x0004640000000c00 */
[--C-:B------:R-:W-:Y:S02]  /*24720*/  IADD3 R13, P1, P0, R0, R4, R9.reuse ;  /* 0x00000004000d7210 */ /* 0x100fe4000783e009 */
[----:B------:R2:W1:Y:S01]  /*24730*/  LDS.128 R44, [R195+0x2800] ;  /* 0x00280000c32c7984 */ /* 0x0004620000000c00 */
[----:B------:R-:W-:Y:S02]  /*24740*/  SHF.R.S32.HI R4, RZ, 0x1f, R0 ;  /* 0x0000001fff047819 */ /* 0x000fe40000011400 */
[----:B------:R-:W-:Y:S01]  /*24750*/  SHF.R.S32.HI R0, RZ, 0x1f, R9 ;  /* 0x0000001fff007819 */ /* 0x000fe20000011409 */
[----:B------:R2:W1:Y:S03]  /*24760*/  LDS.128 R60, [R195+0x3000] ;  /* 0x00300000c33c7984 */ /* 0x0004660000000c00 */
[----:B------:R-:W-:Y:S01]  /*24770*/  IADD3.X R4, R4, R5, R0, P1, P0 ;  /* 0x0000000504047210 */ /* 0x000fe20000fe0400 */
        /* <DEDUP_REMOVED lines=21> */
[C---:B------:R-:W-:Y:S02]  /*248d0*/  IADD3 R9, R0.reuse, 0x8, RZ ;  /* 0x0000000800097810 */ /* 0x040fe40007ffe0ff */
[C---:B------:R-:W-:Y:S02]  /*248e0*/  IADD3 R5, R0.reuse, 0x40, RZ ;  /* 0x0000004000057810 */ /* 0x040fe40007ffe0ff */
[C---:B------:R-:W-:Y:S02]  /*248f0*/  IADD3 R11, R0.reuse, 0x48, RZ ;  /* 0x00000048000b7810 */ /* 0x040fe40007ffe0ff */
[-C--:B---3--:R-:W-:Y:S02]  /*24900*/  ISETP.GE.AND P6, PT, R0, R12.reuse, PT ;  /* 0x0000000c0000720c */ /* 0x088fe40003fc6270 */
[-C--:B------:R-:W-:Y:S02]  /*24910*/  ISETP.GE.AND P5, PT, R9, R12.reuse, PT ;  /* 0x0000000c0900720c */ /* 0x080fe40003fa6270 */
[----:B------:R-:W-:-:S02]  /*24920*/  ISETP.GE.AND P4, PT, R5, R12, PT ;  /* 0x0000000c0500720c */ /* 0x000fc40003f86270 */
[----:B------:R-:W-:-:S07]  /*24930*/  ISETP.GE.AND P3, PT, R11, R12, PT ;  /* 0x0000000c0b00720c */ /* 0x000fce0003f66270 */
[-C--:B------:R-:W-:Y:S02]  /*24940*/  @!P6 IMAD R0, R0, R8.reuse, RZ ;  /* 0x000000080000e224 */ /* 0x080fe400078e02ff */
[-C--:B------:R-:W-:Y:S02]  /*24950*/  @!P5 IMAD R9, R9, R8.reuse, RZ ;  /* 0x000000080909d224 */ /* 0x080fe400078e02ff */
[-C--:B------:R-:W-:Y:S01]  /*24960*/  @!P4 IMAD R14, R5, R8.reuse, RZ ;  /* 0x00000008050ec224 */ /* 0x080fe200078e02ff */
[----:B------:R-:W-:Y:S01]  /*24970*/  @!P6 IADD3 R12, P0, R0, R13, RZ ;  /* 0x0000000d000ce210 */ /* 0x000fe20007f1e0ff */
[----:B------:R-:W-:-:S03]  /*24980*/  @!P3 IMAD R5, R11, R8, RZ ;  /* 0x000000080b05b224 */ /* 0x000fc600078e02ff */
[----:B------:R-:W-:Y:S02]  /*24990*/  @!P6 LEA.HI.X.SX32 R15, R0, R4, 0x1, P0 ;  /* 0x00000004000fe211 */ /* 0x000fe400000f0eff */
[C---:B-----5:R-:W-:Y:S02]  /*249a0*/  @!P6 LEA R10, P0, R12.reuse, R2, 0x2 ;  /* 0x000000020c0ae211 */ /* 0x060fe400078010ff */
[----:B------:R-:W-:Y:S02]  /*249b0*/  @!P5 IADD3 R0, P2, R9, R13, RZ ;  /* 0x0000000d0900d210 */ /* 0x000fe40007f5e0ff */
[----:B------:R-:W-:Y:S02]  /*249c0*/  @!P6 LEA.HI.X R11, R12, R3, R15, 0x2, P0 ;  /* 0x000000030c0be211 */ /* 0x000fe400000f140f */
[-C--:B------:R-:W-:Y:S02]  /*249d0*/  @!P4 IADD3 R12, P1, R14, R13.reuse, RZ ;  /* 0x0000000d0e0cc210 */ /* 0x080fe40007f3e0ff */
[----:B------:R-:W-:Y:S01]  /*249e0*/  @!P3 IADD3 R13, P0, R5, R13, RZ ;  /* 0x0000000d050db210 */ /* 0x000fe20007f1e0ff */
[----:B------:R3:W-:Y:S01]  /*249f0*/  @!P6 ST.E [R10.64], R24 ;  /* 0x000000180a00e985 */ /* 0x0007e2000c101904 */
[----:B------:R-:W-:-:S02]  /*24a00*/  @!P5 LEA.HI.X.SX32 R9, R9, R4, 0x1, P2 ;  /* 0x000000040909d211 */ /* 0x000fc400010f0eff */
[----:B------:R-:W-:Y:S02]  /*24a10*/  @!P4 LEA.HI.X.SX32 R15, R14, R4, 0x1, P1 ;  /* 0x000000040e0fc211 */ /* 0x000fe400008f0eff */
[----:B------:R-:W-:Y:S02]  /*24a20*/  @!P5 LEA R8, P2, R0, R2, 0x2 ;  /* 0x000000020008d211 */ /* 0x000fe400078410ff */
[----:B------:R-:W-:Y:S02]  /*24a30*/  @!P3 LEA.HI.X.SX32 R14, R5, R4, 0x1, P0 ;  /* 0x00000004050eb211 */ /* 0x000fe400000f0eff */
[-C--:B------:R-:W-:Y:S02]  /*24a40*/  @!P4 LEA R4, P1, R12, R2.reuse, 0x2 ;  /* 0x000000020c04c211 */ /* 0x080fe400078210ff */
[----:B------:R-:W-:Y:S02]  /*24a50*/  @!P3 LEA R2, P0, R13, R2, 0x2 ;  /* 0x000000020d02b211 */ /* 0x000fe400078010ff */
[----:B------:R-:W-:-:S02]  /*24a60*/  @!P5 LEA.HI.X R9, R0, R3, R9, 0x2, P2 ;  /* 0x000000030009d211 */ /* 0x000fc400010f1409 */
[-C--:B------:R-:W-:Y:S02]  /*24a70*/  @!P4 LEA.HI.X R5, R12, R3.reuse, R15, 0x2, P1 ;  /* 0x000000030c05c211 */ /* 0x080fe400008f140f */
[----:B------:R-:W-:Y:S01]  /*24a80*/  @!P3 LEA.HI.X R3, R13, R3, R14, 0x2, P0 ;  /* 0x000000030d03b211 */ /* 0x000fe200000f140e */
[----:B------:R3:W-:Y:S04]  /*24a90*/  @!P5 ST.E [R8.64], R25 ;  /* 0x000000190800d985 */ /* 0x0007e8000c101904 */
[----:B------:R3:W-:Y:S04]  /*24aa0*/  @!P4 ST.E [R4.64], R20 ;  /* 0x000000140400c985 */ /* 0x0007e8000c101904 */
[----:B------:R3:W-:Y:S02]  /*24ab0*/  @!P3 ST.E [R2.64], R21 ;  /* 0x000000150200b985 */ /* 0x0007e4000c101904 */
.L_x_830:
[----:B---34-:R-:W-:Y:S05]  /*24ac0*/  BSYNC B0 ;  /* 0x0000000000007941 */ /* 0x018fea0003800000 */
.L_x_829:
[----:B------:R-:W3:Y:S04]  /*24ad0*/  LDL.LU R4, [R1+0x1dc] ;  /* 0x0001dc0001047983 */ /* 0x000ee80000300800 */
[----:B------:R-:W4:Y:S04]  /*24ae0*/  LDL R21, [R1] ;  /* 0x0000000001157983 */ /* 0x000f280000100800 */
[----:B------:R2:W5:Y:S04]  /*24af0*/  LDL.64 R24, [R1+0x1e0] ;  /* 0x0001e00001187983 */ /* 0x0005680000100a00 */
[----:B------:R2:W5:Y:S04]  /*24b00*/  LDL R20, [R1+0x30] ;  /* 0x0000300001147983 */ /* 0x0005680000100800 */
[----:B------:R2:W5:Y:S04]  /*24b10*/  LDL R15, [R1+0x34] ;  /* 0x00003400010f7983 */ /* 0x0005680000100800 */
[----:B------:R2:W5:Y:S01]  /*24b20*/  LD.E R0, [R108.64+0xc0] ;  /* 0x0000c0046c007980 */ /* 0x000562000c101900 */
[----:B------:R-:W-:Y:S01]  /*24b30*/  SHF.R.S32.HI R5, RZ, 0x1f, R26 ;  /* 0x0000001fff057819 */ /* 0x000fe2000001141a */
[----:B------:R-:W-:Y:S01]  /*24b40*/  BSSY B0, `(.L_x_831) ;  /* 0x0000018000007945 */ /* 0x000fe20003800000 */
[----:B---3--:R-:W-:Y:S01]  /*24b50*/  IMAD R14, R27, -0x80, R4 ;  /* 0xffffff801b0e7824 */ /* 0x008fe200078e0204 */
[----:B----45:R-:W-:-:S02]  /*24b60*/  IADD3 R2, P0, R21, R22, RZ ;  /* 0x0000001615027210 */ /* 0x030fc40007f1e0ff */
[----:B------:R-:W-:-:S04]  /*24b70*/  SHF.R.S32.HI R3, RZ, 0x1f, R21 ;  /* 0x0000001fff037819 */ /* 0x000fc80000011415 */
[----:B------:R-:W-:Y:S02]  /*24b80*/  IADD3.X R3, R3, R23, RZ, P0, !PT ;  /* 0x0000001703037210 */ /* 0x000fe400007fe4ff */
[----:B------:R-:W-:Y:S01]  /*24b90*/  ISETP.GE.AND P0, PT, R81, R14, PT ;  /* 0x0000000e5100720c */ /* 0x000fe20003f06270 */
[-C--:B------:R-:W-:Y:S02]  /*24ba0*/  IMAD R4, R19, R26.reuse, RZ ;  /* 0x0000001a13047224 */ /* 0x080fe400078e02ff */
[----:B------:R-:W-:-:S04]  /*24bb0*/  IMAD.WIDE.U32 R10, R18, R26, R2 ;  /* 0x0000001a120a7225 */ /* 0x000fc800078e0002 */
[----:B------:R-:W-:-:S05]  /*24bc0*/  IMAD R4, R18, R5, R4 ;  /* 0x0000000512047224 */ /* 0x000fca00078e0204 */
[----:B------:R-:W-:Y:S01]  /*24bd0*/  IADD3 R5, R11, R4, RZ ;  /* 0x000000040b057210 */ /* 0x000fe20007ffe0ff */
        /* <DEDUP_REMOVED lines=11> */
[----:B------:R2:W-:Y:S04]  /*24c90*/  @!P3 ST.E.128 [R2.64], R36 ;  /* 0x000000240200b985 */ /* 0x0005e8000c101d04 */
[----:B-1----:R2:W-:Y:S04]  /*24ca0*/  @!P2 ST.E.128 [R2.64+0x40], R32 ;  /* 0x000040200200a985 */ /* 0x0025e8000c101d04 */
[----:B------:R2:W-:Y:S02]  /*24cb0*/  @!P1 ST.E.128 [R2.64+0x80], R28 ;  /* 0x0000801c02009985 */ /* 0x0005e4000c101d04 */
.L_x_832:
[----:B--2---:R-:W-:Y:S05]  /*24cc0*/  BSYNC B0 ;  /* 0x0000000000007941 */ /* 0x004fea0003800000 */
.L_x_831:
[----:B------:R-:W-:Y:S01]  /*24cd0*/  LEA.HI.SX32 R2, R52, 0x20, 0x1e ;  /* 0x0000002034027811 */ /* 0x000fe200078ff2ff */
[----:B------:R-:W-:Y:S03]  /*24ce0*/  BSSY B0, `(.L_x_833) ;  /* 0x0000013000007945 */ /* 0x000fe60003800000 */
[----:B------:R-:W-:-:S13]  /*24cf0*/  ISETP.GE.AND P0, PT, R2, R14, PT ;  /* 0x0000000e0200720c */ /* 0x000fda0003f06270 */
[----:B------:R-:W-:Y:S05]  /*24d00*/  @P0 BRA `(.L_x_834) ;  /* 0x0000010000000947 */ /* 0x000fea0003800000 */
[----:B------:R-:W-:Y:S02]  /*24d10*/  IADD3 R12, P0, R24, 0x20, RZ ;  /* 0x00000020180c7810 */ /* 0x000fe40007f1e0ff */
[----:B------:R-:W-:Y:S02]  /*24d20*/  MOV R3, R5 ;  /* 0x0000000500037202 */ /* 0x000fe40000000f00 */
[-C--:B------:R-:W-:Y:S01]  /*24d30*/  ISETP.GE.AND P2, PT, R21, R0.reuse, PT ;  /* 0x000000001500720c */ /* 0x080fe20003f46270 */
[----:B------:R-:W-:Y:S01]  /*24d40*/  IMAD.X R2, RZ, RZ, R25, P0 ;  /* 0x000000ffff027224 */ /* 0x000fe200000e0619 */
[-C--:B------:R-:W-:Y:S02]  /*24d50*/  ISETP.GE.AND P1, PT, R20, R0.reuse, PT ;  /* 0x000000001400720c */ /* 0x080fe40003f26270 */
[----:B------:R-:W-:Y:S01]  /*24d60*/  ISETP.GE.AND P0, PT, R15, R0, PT ;  /* 0x000000000f00720c */ /* 0x000fe20003f06270 */
[----:B------:R-:W-:Y:S02]  /*24d70*/  IMAD R13, R2, R6, RZ ;  /* 0x00000006020d7224 */ /* 0x000fe400078e02ff */
[----:B------:R-:W-:-:S04]  /*24d80*/  IMAD.MOV.U32 R2, RZ, RZ, R10 ;  /* 0x000000ffff027224 */ /* 0x000fc800078e000a */
[----:B------:R-:W-:-:S04]  /*24d90*/  IMAD.WIDE.U32 R8, R6, R12, R2 ;  /* 0x0000000c06087225 */ /* 0x000fc800078e0002 */
[----:B------:R-:W-:Y:S01]  /*24da0*/  IMAD R3, R7, R12, R13 ;  /* 0x0000000c07037224 */ /* 0x000fe200078e020d */
[----:B------:R-:W-:-:S03]  /*24db0*/  LEA R2, P3, R8, R16, 0x1 ;  /* 0x0000001008027211 */ /* 0x000fc600078608ff */
[----:B------:R-:W-:-:S05]  /*24dc0*/  IMAD.IADD R3, R9, 0x1, R3 ;  /* 0x0000000109037824 */ /* 0x000fca00078e0203 */
[----:B------:R-:W-:-:S05]  /*24dd0*/  LEA.HI.X R3, R8, R17, R3, 0x1, P3 ;  /* 0x0000001108037211 */ /* 0x000fca00018f0c03 */
[----:B------:R2:W-:Y:S04]  /*24de0*/  @!P2 ST.E.128 [R2.64], R48 ;  /* 0x000000300200a985 */ /* 0x0005e8000c101d04 */
[----:B-1----:R2:W-:Y:S04]  /*24df0*/  @!P1 ST.E.128 [R2.64+0x40], R44 ;  /* 0x0000402c02009985 */ /* 0x0025e8000c101d04 */
[----:B------:R2:W-:Y:S02]  /*24e00*/  @!P0 ST.E.128 [R2.64+0x80], R40 ;  /* 0x0000802802008985 */ /* 0x0005e4000c101d04 */
.L_x_834:
[----:B------:R-:W-:Y:S05]  /*24e10*/  BSYNC B0 ;  /* 0x0000000000007941 */ /* 0x000fea0003800000 */
.L_x_833:
[----:B--2---:R-:W-:Y:S01]  /*24e20*/  LEA.HI.SX32 R2, R52, 0x40, 0x1e ;  /* 0x0000004034027811 */ /* 0x004fe200078ff2ff */
        /* <DEDUP_REMOVED lines=16> */
[----:B-1----:R1:W-:Y:S04]  /*24f30*/  @!P2 ST.E.128 [R2.64], R64 ;  /* 0x000000400200a985 */ /* 0x0023e8000c101d04 */
[----:B------:R1:W-:Y:S04]  /*24f40*/  @!P1 ST.E.128 [R2.64+0x40], R60 ;  /* 0x0000403c02009985 */ /* 0x0003e8000c101d04 */
[----:B------:R1:W-:Y:S02]  /*24f50*/  @!P0 ST.E.128 [R2.64+0x80], R56 ;  /* 0x0000803802008985 */ /* 0x0003e4000c101d04 */
.L_x_836:
[----:B------:R-:W-:Y:S05]  /*24f60*/  BSYNC B0 ;  /* 0x0000000000007941 */ /* 0x000fea0003800000 */
.L_x_835:
[----:B-1----:R-:W-:Y:S01]  /*24f70*/  LEA.HI.SX32 R2, R52, 0x60, 0x1e ;  /* 0x0000006034027811 */ /* 0x002fe200078ff2ff */
[----:B------:R-:W-:Y:S01]  /*24f80*/  IMAD.MOV.U32 R3, RZ, RZ, 0x0 ;  /* 0x00000000ff037424 */ /* 0x000fe200078e00ff */
[----:B------:R-:W-:-:S02]  /*24f90*/  MOV R12, 0x70 ;  /* 0x00000070000c7802 */ /* 0x000fc40000000f00 */
[----:B------:R-:W-:-:S03]  /*24fa0*/  ISETP.GE.AND P0, PT, R2, R14, PT ;  /* 0x0000000e0200720c */ /* 0x000fc60003f06270 */
[----:B------:R-:W-:-:S10]  /*24fb0*/  IMAD.MOV.U32 R2, RZ, RZ, R12 ;  /* 0x000000ffff027224 */ /* 0x000fd400078e000c */
[----:B------:R-:W-:Y:S05]  /*24fc0*/  @P0 RET.REL.NODEC R2 `(_ZN5flash16flash_fwd_kernelI23Flash_fwd_kernel_traitsILi96ELi128ELi64ELi4ELb0ELb0EN7cutlass10bfloat16_tE19Flash_kernel_traitsILi96ELi128ELi64ELi4ES3_EELb1ELb0ELb1ELb0ELb0ELb0ELb0ELb1EEEvNS_16Flash_fwd_paramsE) ;  /* 0xfffdb03002000950 */ /* 0x000fea0003c3ffff */
[----:B------:R-:W-:Y:S02]  /*24fd0*/  IADD3 R8, P0, R24, 0x60, RZ ;  /* 0x0000006018087810 */ /* 0x000fe40007f1e0ff */
[----:B------:R-:W-:Y:S02]  /*24fe0*/  MOV R3, R5 ;  /* 0x0000000500037202 */ /* 0x000fe40000000f00 */
[-C--:B------:R-:W-:Y:S01]  /*24ff0*/  ISETP.GE.AND P1, PT, R21, R0.reuse, PT ;  /* 0x000000001500720c */ /* 0x080fe20003f26270 */
[----:B------:R-:W-:Y:S01]  /*25000*/  IMAD.X R2, RZ, RZ, R25, P0 ;  /* 0x000000ffff027224 */ /* 0x000fe200000e0619 */
[----:B------:R-:W-:-:S03]  /*25010*/  ISETP.GE.AND P0, PT, R20, R0, PT ;  /* 0x000000001400720c */ /* 0x000fc60003f06270 */
[----:B------:R-:W-:Y:S02]  /*25020*/  IMAD R9, R2, R6, RZ ;  /* 0x0000000602097224 */ /* 0x000fe400078e02ff */
[----:B------:R-:W-:-:S04]  /*25030*/  IMAD.MOV.U32 R2, RZ, RZ, R10 ;  /* 0x000000ffff027224 */ /* 0x000fc800078e000a */
[----:B------:R-:W-:-:S04]  /*25040*/  IMAD.WIDE.U32 R4, R6, R8, R2 ;  /* 0x0000000806047225 */ /* 0x000fc800078e0002 */
[----:B------:R-:W-:Y:S01]  /*25050*/  IMAD R3, R7, R8, R9 ;  /* 0x0000000807037224 */ /* 0x000fe200078e0209 */
[----:B------:R-:W-:-:S03]  /*25060*/  LEA R2, P2, R4, R16, 0x1 ;  /* 0x0000001004027211 */ /* 0x000fc600078408ff */
[----:B------:R-:W-:Y:S02]  /*25070*/  IMAD.IADD R3, R5, 0x1, R3 ;  /* 0x0000000105037824 */ /* 0x000fe400078e0203 */
[----:B------:R-:W-:-:S03]  /*25080*/  IMAD.MOV.U32 R5, RZ, RZ, 0x0 ;  /* 0x00000000ff057424 */ /* 0x000fc600078e00ff */
[----:B------:R-:W-:Y:S02]  /*25090*/  LEA.HI.X R3, R4, R17, R3, 0x1, P2 ;  /* 0x0000001104037211 */ /* 0x000fe400010f0c03 */
[----:B------:R-:W-:-:S03]  /*250a0*/  MOV R4, R12 ;  /* 0x0000000c00047202 */ /* 0x000fc60000000f00 */
[----:B------:R1:W-:Y:S01]  /*250b0*/  @!P0 ST.E.128 [R2.64+0x40], R72 ;  /* 0x0000404802008985 */ /* 0x0003e2000c101d04 */
[----:B------:R-:W-:-:S03]  /*250c0*/  ISETP.GE.AND P0, PT, R15, R0, PT ;  /* 0x000000000f00720c */ /* 0x000fc60003f06270 */
[----:B------:R1:W-:Y:S10]  /*250d0*/  @!P1 ST.E.128 [R2.64], R76 ;  /* 0x0000004c02009985 */ /* 0x0003f4000c101d04 */
[----:B------:R-:W-:Y:S05]  /*250e0*/  @P0 RET.REL.NODEC R4 `(_ZN5flash16flash_fwd_kernelI23Flash_fwd_kernel_traitsILi96ELi128ELi64ELi4ELb0ELb0EN7cutlass10bfloat16_tE19Flash_kernel_traitsILi96ELi128ELi64ELi4ES3_EELb1ELb0ELb1ELb0ELb0ELb0ELb0ELb1EEEvNS_16Flash_fwd_paramsE) ;  /* 0xfffdaf1004000950 */ /* 0x000fea0003c3ffff */
[----:B------:R2:W-:Y:S02]  /*250f0*/  ST.E.128 [R2.64+0x80], R68 ;  /* 0x0000804402007985 */ /* 0x0005e4000c101d04 */
[----:B-12---:R-:W-:-:S02]  /*25100*/  MOV R2, R12 ;  /* 0x0000000c00027202 */ /* 0x006fc40000000f00 */
[----:B------:R-:W-:-:S04]  /*25110*/  MOV R3, 0x0 ;  /* 0x0000000000037802 */ /* 0x000fc80000000f00 */
[----:B------:R-:W-:Y:S05]  /*25120*/  RET.REL.NODEC R2 `(_ZN5flash16flash_fwd_kernelI23Flash_fwd_kernel_traitsILi96ELi128ELi64ELi4ELb0ELb0EN7cutlass10bfloat16_tE19Flash_kernel_traitsILi96ELi128ELi64ELi4ES3_EELb1ELb0ELb1ELb0ELb0ELb0ELb0ELb1EEEvNS_16Flash_fwd_paramsE) ;  /* 0xfffdaed002007950 */ /* 0x000fea0003c3ffff */
.L_x_822:
[----:B------:R2:W5:Y:S01]  /*25130*/  LDL R0, [R1+0x15c] ;  /* 0x00015c0001007983 */ /* 0x0005620000100800 */
[----:B------:R-:W-:Y:S02]  /*25140*/  MOV R3, 0x2 ;  /* 0x0000000200037802 */ /* 0x000fe40000000f00 */
[----:B------:R-:W-:Y:S02]  /*25150*/  MOV R2, 0x25170 ;  /* 0x0002517000027802 */ /* 0x000fe40000000f00 */
[----:B-12--5:R-:W-:Y:S05]  /*25160*/  CALL.REL.NOINC `($__internal_0_$__cuda_sm70_shflsync_bfly_p) ;  /* 0x0000027000007944 */ /* 0x026fea0003c00000 */
[----:B------:R-:W-:Y:S01]  /*25170*/  MOV R5, R9 ;  /* 0x0000000900057202 */ /* 0x000fe20000000f00 */
[----:B------:R-:W-:Y:S05]  /*25180*/  BRA `(.L_x_837) ;  /* 0xffffe01000007947 */ /* 0x000fea000383ffff */
.L_x_823:
[----:B------:R-:W-:Y:S01]  /*25190*/  IMAD.MOV.U32 R0, RZ, RZ, R5 ;  /* 0x000000ffff007224 */ /* 0x000fe200078e0005 */
[----:B------:R-:W-:Y:S02]  /*251a0*/  MOV R3, 0x1 ;  /* 0x0000000100037802 */ /* 0x000fe40000000f00 */
[----:B------:R-:W-:Y:S02]  /*251b0*/  MOV R2, 0x251d0 ;  /* 0x000251d000027802 */ /* 0x000fe40000000f00 */
[----:B-1---5:R-:W-:Y:S05]  /*251c0*/  CALL.REL.NOINC `($__internal_0_$__cuda_sm70_shflsync_bfly_p) ;  /* 0x0000021000007944 */ /* 0x022fea0003c00000 */
[----:B------:R1:W5:Y:S01]  /*251d0*/  LDL R0, [R1+0x170] ;  /* 0x0001700001007983 */ /* 0x0003620000100800 */
[----:B------:R-:W-:Y:S01]  /*251e0*/  FADD.FTZ R57, R5, R9 ;  /* 0x0000000905397221 */ /* 0x000fe20000010000 */
[----:B------:R-:W-:Y:S02]  /*251f0*/  MOV R3, 0x2 ;  /* 0x0000000200037802 */ /* 0x000fe40000000f00 */
[----:B------:R-:W-:-:S02]  /*25200*/  MOV R2, 0x25220 ;  /* 0x0002522000027802 */ /* 0x000fc40000000f00 */
[----:B-1---5:R-:W-:Y:S05]  /*25210*/  CALL.REL.NOINC `($__internal_0_$__cuda_sm70_shflsync_bfly_p) ;  /* 0x000001c000007944 */ /* 0x022fea0003c00000 */
[----:B------:R-:W2:Y:S01]  /*25220*/  LDL.LU R0, [R1+0x170] ;  /* 0x0001700001007983 */ /* 0x000ea20000300800 */
[----:B------:R-:W-:-:S02]  /*25230*/  MOV R3, 0x1 ;  /* 0x0000000100037802 */ /* 0x000fc40000000f00 */
[----:B------:R-:W-:Y:S01]  /*25240*/  MOV R2, 0x25270 ;  /* 0x0002527000027802 */ /* 0x000fe20000000f00 */
[----:B--2---:R-:W-:Y:S02]  /*25250*/  FADD.FTZ R0, R0, R9 ;  /* 0x0000000900007221 */ /* 0x004fe40000010000 */
[----:B------:R-:W-:Y:S05]  /*25260*/  CALL.REL.NOINC `($__internal_0_$__cuda_sm70_shflsync_bfly_p) ;  /* 0x0000017000007944 */ /* 0x000fea0003c00000 */
[----:B------:R-:W-:Y:S02]  /*25270*/  FADD.FTZ R56, R0, R9 ;  /* 0x0000000900387221 */ /* 0x000fe40000010000 */
[----:B------:R1:W5:Y:S01]  /*25280*/  LDL R0, [R1+0x28] ;  /* 0x0000280001007983 */ /* 0x0003620000100800 */
[----:B------:R-:W-:Y:S02]  /*25290*/  MOV R3, 0x2 ;  /* 0x0000000200037802 */ /* 0x000fe40000000f00 */
[----:B------:R-:W-:Y:S02]  /*252a0*/  MOV R2, 0x252c0 ;  /* 0x000252c000027802 */ /* 0x000fe40000000f00 */
[----:B-1---5:R-:W-:Y:S05]  /*252b0*/  CALL.REL.NOINC `($__internal_0_$__cuda_sm70_shflsync_bfly_p) ;  /* 0x0000012000007944 */ /* 0x022fea0003c00000 */
[----:B------:R-:W2:Y:S01]  /*252c0*/  LDL.LU R0, [R1+0x28] ;  /* 0x0000280001007983 */ /* 0x000ea20000300800 */
[----:B------:R-:W-:Y:S02]  /*252d0*/  MOV R3, 0x1 ;  /* 0x0000000100037802 */ /* 0x000fe40000000f00 */
[----:B------:R-:W-:Y:S01]  /*252e0*/  MOV R2, 0x25320 ;  /* 0x0002532000027802 */ /* 0x000fe20000000f00 */
[----:B--2---:R-:W-:-:S05]  /*252f0*/  FADD.FTZ R55, R0, R9 ;  /* 0x0000000900377221 */ /* 0x004fca0000010000 */
[----:B------:R-:W-:Y:S02]  /*25300*/  MOV R0, R55 ;  /* 0x0000003700007202 */ /* 0x000fe40000000f00 */
[----:B------:R-:W-:Y:S05]  /*25310*/  CALL.REL.NOINC `($__internal_0_$__cuda_sm70_shflsync_bfly_p) ;  /* 0x000000c000007944 */ /* 0x000fea0003c00000 */
[----:B------:R1:W5:Y:S01]  /*25320*/  LDL R0, [R1+0x2c] ;  /* 0x00002c0001007983 */ /* 0x0003620000100800 */
[----:B------:R-:W-:Y:S01]  /*25330*/  FADD.FTZ R55, R55, R9 ;  /* 0x0000000937377221 */ /* 0x000fe20000010000 */
        /* <DEDUP_REMOVED lines=9> */
[----:B------:R-:W-:Y:S05]  /*253d0*/  BRA `(.L_x_838) ;  /* 0xffffdef000007947 */ /* 0x000fea000383ffff */
        .weak           $__internal_0_$__cuda_sm70_shflsync_bfly_p
        .type           $__internal_0_$__cuda_sm70_shflsync_bfly_p,@function
        .size           $__internal_0_$__cuda_sm70_shflsync_bfly_p,(.L_x_1022 - $__internal_0_$__cuda_sm70_shflsync_bfly_p)
$__internal_0_$__cuda_sm70_shflsync_bfly_p:
[----:B------:R-:W-:Y:S04]  /*253e0*/  WARPSYNC R7 ;  /* 0x0000000700007348 */ /* 0x000fe80003800000 */
[----:B------:R1:W2:Y:S02]  /*253f0*/  SHFL.BFLY PT, R9, R0, R3, R8 ;  /* 0x0c00000300097389 */ /* 0x0002a400000e0008 */
[----:B-1----:R-:W-:-:S04]  /*25400*/  MOV R3, 0x0 ;  /* 0x0000000000037802 */ /* 0x002fc80000000f00 */
[----:B--2---:R-:W-:Y:S05]  /*25410*/  RET.REL.NODEC R2 `(_ZN5flash16flash_fwd_kernelI23Flash_fwd_kernel_traitsILi96ELi128ELi64ELi4ELb0ELb0EN7cutlass10bfloat16_tE19Flash_kernel_traitsILi96ELi128ELi64ELi4ES3_EELb1ELb0ELb1ELb0ELb0ELb0ELb0ELb1EEEvNS_16Flash_fwd_paramsE) ;  /* 0xfffdabe002007950 */ /* 0x004fea0003c3ffff */
.L_x_839:
        /* <DEDUP_REMOVED lines=14> */
.L_x_1022:


//--------------------- .text._ZN5flash16flash_fwd_kernelI23Flash_fwd_kernel_traitsILi96ELi128ELi64ELi4ELb0ELb0EN7cutlass10bfloat16_tE19Flash_kernel_traitsILi96ELi128ELi64ELi4ES3_EELb0ELb0ELb1ELb0ELb0ELb0ELb1ELb0EEEvNS_16Flash_fwd_paramsE --------------------------
	.section	.text._ZN5flash16flash_fwd_kernelI23Flash_fwd_kernel_traitsILi96ELi128ELi64ELi4ELb0ELb0EN7cutlass10bfloat16_tE19Flash_kernel_traitsILi96ELi128ELi64ELi4ES3_EELb0ELb0ELb1ELb0ELb0ELb0ELb1ELb0EEEvNS_16Flash_fwd_paramsE,"ax",@progbits
	.sectioninfo	@"SHI_REGISTERS=255"
	.align	128
        .global         _ZN5flash16flash_fwd_kernelI23Flash_fwd_kernel_traitsILi96ELi128ELi64ELi4ELb0ELb0EN7cutlass10bfloat16_tE19Flash_kernel_traitsILi96ELi128ELi64ELi4ES3_EELb0ELb0ELb1ELb0ELb0ELb0ELb1ELb0EEEvNS_16Flash_fwd_paramsE
        .type           _ZN5flash16flash_fwd_kernelI23Flash_fwd_kernel_traitsILi96ELi128ELi64ELi4ELb0ELb0EN7cutlass10bfloat16_tE19Flash_kernel_traitsILi96ELi128ELi64ELi4ES3_EELb0ELb0ELb1ELb0ELb0ELb0ELb1ELb0EEEvNS_16Flash_fwd_paramsE,@function
        .size           _ZN5flash16flash_fwd_kernelI23Flash_fwd_kernel_traitsILi96ELi128ELi64ELi4ELb0ELb0EN7cutlass10bfloat16_tE19Flash_kernel_traitsILi96ELi128ELi64ELi4ES3_EELb0ELb0ELb1ELb0ELb0ELb0ELb1ELb0EEEvNS_16Flash_fwd_paramsE,(.L_x_1047 - _ZN5flash16flash_fwd_kernelI23Flash_fwd_kernel_traitsILi96ELi128ELi64ELi4ELb0ELb0EN7cutlass10bfloat16_tE19Flash_kernel_traitsILi96ELi128ELi64ELi4ES3_EELb0ELb0ELb1ELb0ELb0ELb0ELb1ELb0EEEvNS_16Flash_fwd_paramsE)
        .other          _ZN5flash16flash_fwd_kernelI23Flash_fwd_kernel_traitsILi96ELi128ELi64ELi4ELb0ELb0EN7cutlass10bfloat16_tE19Flash_kernel_traitsILi96ELi128ELi64ELi4ES3_EELb0ELb0ELb1ELb0ELb0ELb0ELb1ELb0EEEvNS_16Flash_fwd_paramsE,@"STO_CUDA_ENTRY STV_DEFAULT"
_ZN5flash16flash_fwd_kernelI23Flash_fwd_kernel_traitsILi96ELi128ELi64ELi4ELb0ELb0EN7cutlass10bfloat16_tE19Flash_kernel_traitsILi96ELi128ELi64ELi4ES3_EELb0ELb0ELb1ELb0ELb0ELb0ELb1ELb0EEEvNS_16Flash_fwd_paramsE:
.text._ZN5flash16flash_fwd_kernelI23Flash_fwd_kernel_traitsILi96ELi128ELi64ELi4ELb0ELb0EN7cutlass10bfloat16_tE19Flash_kernel_traitsILi96ELi128ELi64ELi4ES3_EELb0ELb0ELb1ELb0ELb0ELb0ELb1ELb0EEEvNS_16Flash_fwd_paramsE:
        /* <DEDUP_REMOVED lines=36> */
.L_x_840:
[----:B----4-:R-:W-:Y:S02]  /*0240*/  MOV R0, c[0x0][0x218] ;  /* 0x0000860000007a02 */ /* 0x010fe40000000f00 */
.L_x_841:
        /* <DEDUP_REMOVED lines=29> */
[----:B------:R1:W-:Y:S01]  /*0420*/  STL [R1], R160 ;  /* 0x000000a001007387 */ /* 0x0003e20000100800 */
        /* <DEDUP_REMOVED lines=72> */
.L_x_844:
[----:B------:R-:W-:Y:S05]  /*08b0*/  BSYNC B0 ;  /* 0x0000000000007941 */ /* 0x000fea0003800000 */
.L_x_843:
        /* <DEDUP_REMOVED lines=20> */
.L_x_846:
[----:B------:R-:W-:Y:S05]  /*0a00*/  BSYNC B0 ;  /* 0x0000000000007941 */ /* 0x000fea0003800000 */
.L_x_845:
        /* <DEDUP_REMOVED lines=20> */
.L_x_848:
[----:B------:R-:W-:Y:S05]  /*0b50*/  BSYNC B0 ;  /* 0x0000000000007941 */ /* 0x000fea0003800000 */
.L_x_847:
        /* <DEDUP_REMOVED lines=20> */
.L_x_850:
[----:B------:R-:W-:Y:S05]  /*0ca0*/  BSYNC B0 ;  /* 0x0000000000007941 */ /* 0x000fea0003800000 */
.L_x_849:
        /* <DEDUP_REMOVED lines=35> */
.L_x_842:
        /* <DEDUP_REMOVED lines=27> */
.L_x_851:
        /* <DEDUP_REMOVED lines=42> */
.L_x_852:
        /* <DEDUP_REMOVED lines=109> */
.L_x_854:
[----:B------:R-:W-:Y:S05]  /*1a00*/  BSYNC B0 ;  /* 0x0000000000007941 */ /* 0x000fea0003800000 */
.L_x_853:
        /* <DEDUP_REMOVED lines=37> */
.L_x_856:
[----:B------:R-:W-:Y:S05]  /*1c60*/  BSYNC B0 ;  /* 0x0000000000007941 */ /* 0x000fea0003800000 */
.L_x_855:
        /* <DEDUP_REMOVED lines=37> */
.L_x_858:
[----:B------:R-:W-:Y:S05]  /*1ec0*/  BSYNC B0 ;  /* 0x0000000000007941 */ /* 0x000fea0003800000 */
.L_x_857:
        /* <DEDUP_REMOVED lines=40> */
.L_x_860:
[----:B------:R-:W-:Y:S05]  /*2150*/  BSYNC B0 ;  /* 0x0000000000007941 */ /* 0x000fea0003800000 */
.L_x_859:
        /* <DEDUP_REMOVED lines=42> */
.L_x_862:
[----:B------:R-:W-:Y:S05]  /*2400*/  BSYNC B0 ;  /* 0x0000000000007941 */ /* 0x000fea0003800000 */
.L_x_861:
        /* <DEDUP_REMOVED lines=37> */
.L_x_864:
[----:B------:R-:W-:Y:S05]  /*2660*/  BSYNC B0 ;  /* 0x0000000000007941 */ /* 0x000fea0003800000 */
.L_x_863:
        /* <DEDUP_REMOVED lines=90> */
.L_x_866:
[----:B------:R-:W-:Y:S05]  /*2c10*/  BSYNC B0 ;  /* 0x0000000000007941 */ /* 0x000fea0003800000 */
.L_x_865:
        /* <DEDUP_REMOVED lines=39> */
.L_x_868:
[----:B------:R-:W-:Y:S05]  /*2e90*/  BSYNC B0 ;  /* 0x0000000000007941 */ /* 0x000fea0003800000 */
.L_x_867:
[----:B------:R-:W-:Y:S01]  /*2ea0*/  IMAD.SHL.U32 R224, R3, 0x2, RZ ;  /* 0x0000000203e07824 */ /* 0x000fe200078e00ff */
[----:B------:R-:W-:Y:S01]  /*2eb0*/  IADD3 R3, R78, 0x40, RZ ;  /* 0x000000404e037810 */ /* 0x000fe20007ffe0ff */
[----:B------:R-:W-:Y:S01]  /*2ec0*/  IMAD.SHL.U32 R221, R0, 0x2, RZ ;  /* 0x0000000200dd7824 */ /* 0x000fe200078e00ff */
[----:B------:R-:W0:Y:S01]  /*2ed0*/  LDGDEPBAR ;  /* 0x00000000000079af */ /* 0x000e220000000000 */
[----:B------:R-:W-:Y:S02]  /*2ee0*/  IMAD R225, R2, 0x2, R224 ;  /* 0x0000000202e17824 */ /* 0x000fe400078e02e0 */
[----:B------:R-:W-:Y:S01]  /*2ef0*/  IMAD R223, R4, 0x2, R221 ;  /* 0x0000000204df7824 */ /* 0x000fe200078e02dd */
[----:B---3--:R-:W-:Y:S01]  /*2f00*/  LDSM.16.M88.4 R16, [R224] ;  /* 0x00000000e010783b */ /* 0x008fe20000000200 */
[C---:B------:R-:W-:Y:S01]  /*2f10*/  IADD3 R4, R78.reuse, 0x8, RZ ;  /* 0x000000084e047810 */ /* 0x040fe20007ffe0ff */
[C---:B------:R-:W-:Y:S02]  /*2f20*/  IMAD.IADD R6, R78.reuse, 0x1, R120 ;  /* 0x000000014e067824 */ /* 0x040fe400078e0278 */
[----:B-1----:R-:W1:Y:S01]  /*2f30*/  LDSM.16.M88.4 R8, [R221+0x6000] ;  /* 0x00600000dd08783b */ /* 0x002e620000000200 */
[----:B------:R-:W-:-:S02]  /*2f40*/  IMAD.IADD R7, R78, 0x1, R79 ;  /* 0x000000014e077824 */ /* 0x000fc400078e024f */
[----:B------:R-:W-:Y:S01]  /*2f50*/  IMNMX R234, R6, R77, PT ;  /* 0x0000004d06ea7217 */ /* 0x000fe20003800200 */
[----:B------:R-:W3:Y:S02]  /*2f60*/  LDSM.16.M88.4 R12, [R224+0x1000] ;  /* 0x00100000e00c783b */ /* 0x000ee40000000200 */
[----:B------:R-:W-:Y:S02]  /*2f70*/  IMNMX R230, RZ, R7, !PT ;  /* 0x00000007ffe67217 */ /* 0x000fe40007800200 */
[----:B------:R-:W5:Y:S04]  /*2f80*/  LDSM.16.M88.4 R20, [R221+0x6400] ;  /* 0x00640000dd14783b */ /* 0x000f680000000200 */
[----:B--2---:R-:W2:Y:S04]  /*2f90*/  LDSM.16.M88.4 R40, [R221+0x6800] ;  /* 0x00680000dd28783b */ /* 0x004ea80000000200 */
[----:B------:R-:W4:Y:S04]  /*2fa0*/  LDSM.16.M88.4 R24, [R221+0x6c00] ;  /* 0x006c0000dd18783b */ /* 0x000f280000000200 */
[----:B------:R-:W-:Y:S04]  /*2fb0*/  LDSM.16.M88.4 R28, [R225] ;  /* 0x00000000e11c783b */ /* 0x000fe80000000200 */
[----:B------:R-:W2:Y:S04]  /*2fc0*/  LDSM.16.M88.4 R36, [R223+0x6000] ;  /* 0x00600000df24783b */ /* 0x000ea80000000200 */
[----:B------:R-:W-:Y:S04]  /*2fd0*/  LDSM.16.M88.4 R48, [R223+0x6800] ;  /* 0x00680000df30783b */ /* 0x000fe80000000200 */
[----:B------:R-:W-:Y:S04]  /*2fe0*/  LDSM.16.M88.4 R44, [R223+0x6400] ;  /* 0x00640000df2c783b */ /* 0x000fe80000000200 */
[----:B------:R-:W-:Y:S01]  /*2ff0*/  LDSM.16.M88.4 R56, [R223+0x6c00] ;  /* 0x006c0000df38783b */ /* 0x000fe20000000200 */
[-C--:B-1----:R-:W-:Y:S03]  /*3000*/  HMMA.16816.F32.BF16 R64, R16, R8.reuse, RZ ;  /* 0x000000081040723c */ /* 0x082fe600000418ff */
[----:B------:R-:W-:Y:S04]  /*3010*/  LDSM.16.M88.4 R68, [R221+0x7000] ;  /* 0x00700000dd44783b */ /* 0x000fe80000000200 */
[----:B------:R-:W-:Y:S01]  /*3020*/  LDSM.16.M88.4 R32, [R224+0x2000] ;  /* 0x00200000e020783b */ /* 0x000fe20000000200 */
[C---:B---3--:R-:W-:Y:S08]  /*3030*/  HMMA.16816.F32.BF16 R80, R12.reuse, R8, RZ ;  /* 0x000000080c50723c */ /* 0x048ff000000418ff */
[-C--:B------:R-:W-:Y:S08]  /*3040*/  HMMA.16816.F32.BF16 R116, R12, R10.reuse, RZ ;  /* 0x0000000a0c74723c */ /* 0x080ff000000418ff */
[----:B------:R-:W-:Y:S01]  /*3050*/  HMMA.16816.F32.BF16 R112, R16, R10, RZ ;  /* 0x0000000a1070723c */ /* 0x000fe200000418ff */
[----:B------:R-:W1:Y:S07]  /*3060*/  LDSM.16.M88.4 R8, [R225+0x1000] ;  /* 0x00100000e108783b */ /* 0x000e6e0000000200 */
[C---:B-----5:R-:W-:Y:S08]  /*3070*/  HMMA.16816.F32.BF16 R60, R12.reuse, R20, RZ ;  /* 0x000000140c3c723c */ /* 0x060ff000000418ff */
[C---:B--2---:R-:W-:Y:S08]  /*3080*/  HMMA.16816.F32.BF16 R52, R12.reuse, R40, RZ ;  /* 0x000000280c34723c */ /* 0x044ff000000418ff */
[C---:B----4-:R-:W-:Y:S08]  /*3090*/  HMMA.16816.F32.BF16 R92, R12.reuse, R24, RZ ;  /* 0x000000180c5c723c */ /* 0x050ff000000418ff */
[C---:B------:R-:W-:Y:S08]  /*30a0*/  HMMA.16816.F32.BF16 R108, R12.reuse, R22, RZ ;  /* 0x000000160c6c723c */ /* 0x040ff000000418ff */
[C---:B------:R-:W-:Y:S08]  /*30b0*/  HMMA.16816.F32.BF16 R104, R12.reuse, R42, RZ ;  /* 0x0000002a0c68723c */ /* 0x040ff000000418ff */
[----:B------:R-:W-:Y:S08]  /*30c0*/  HMMA.16816.F32.BF16 R88, R12, R26, RZ ;  /* 0x0000001a0c58723c */ /* 0x000ff000000418ff */
[C---:B------:R-:W-:Y:S08]  /*30d0*/  HMMA.16816.F32.BF16 R72, R16.reuse, R40, RZ ;  /* 0x000000281048723c */ /* 0x040ff000000418ff */
[C---:B------:R-:W-:Y:S08]  /*30e0*/  HMMA.16816.F32.BF16 R100, R16.reuse, R42, RZ ;  /* 0x0000002a1064723c */ /* 0x040ff000000418ff */
[C---:B------:R-:W-:Y:S08]  /*30f0*/  HMMA.16816.F32.BF16 R40, R16.reuse, R24, RZ ;  /* 0x000000181028723c */ /* 0x040ff000000418ff */
[----:B------:R-:W-:Y:S01]  /*3100*/  HMMA.16816.F32.BF16 R124, R16, R26, RZ ;  /* 0x0000001a107c723c */ /* 0x000fe200000418ff */
[----:B------:R-:W2:Y:S07]  /*3110*/  LDSM.16.M88.4 R24, [R224+0x3000] ;  /* 0x00300000e018783b */ /* 0x000eae0000000200 */
[----:B------:R-:W-:Y:S01]  /*3120*/  HMMA.16816.F32.BF16 R12, R28, R36, R64 ;  /* 0x000000241c0c723c */ /* 0x000fe20000041840 */
[----:B------:R-:W-:Y:S07]  /*3130*/  LDSM.16.M88.4 R64, [R223+0x7000] ;  /* 0x00700000df40783b */ /* 0x000fee0000000200 */
[C---:B------:R-:W-:Y:S08]  /*3140*/  HMMA.16816.F32.BF16 R84, R16.reuse, R20, RZ ;  /* 0x000000141054723c */ /* 0x040ff000000418ff */
[----:B------:R-:W-:Y:S01]  /*3150*/  HMMA.16816.F32.BF16 R96, R16, R22, RZ ;  /* 0x000000161060723c */ /* 0x000fe200000418ff */
[----:B------:R-:W3:Y:S07]  /*3160*/  LDSM.16.M88.4 R20, [R225+0x2000] ;  /* 0x00200000e114783b */ /* 0x000eee0000000200 */
[C---:B-1----:R-:W-:Y:S08]  /*3170*/  HMMA.16816.F32.BF16 R16, R8.reuse, R36, R80 ;  /* 0x000000240810723c */ /* 0x042ff00000041850 */
[C---:B------:R-:W-:Y:S08]  /*3180*/  HMMA.16816.F32.BF16 R128, R8.reuse, R50, R104 ;  /* 0x000000320880723c */ /* 0x040ff00000041868 */
[C---:B------:R-:W-:Y:S01]  /*3190*/  HMMA.16816.F32.BF16 R144, R8.reuse, R44, R60 ;  /* 0x0000002c0890723c */ /* 0x040fe2000004183c */
[----:B------:R-:W-:Y:S07]  /*31a0*/  LDSM.16.M88.4 R60, [R221+0x7c00] ;  /* 0x007c0000dd3c783b */ /* 0x000fee0000000200 */
[C---:B------:R-:W-:Y:S01]  /*31b0*/  HMMA.16816.F32.BF16 R152, R8.reuse, R48, R52 ;  /* 0x000000300898723c */ /* 0x040fe20000041834 */
[----:B------:R-:W-:Y:S07]  /*31c0*/  LDSM.16.M88.4 R52, [R221+0x8000] ;  /* 0x00800000dd34783b */ /* 0x000fee0000000200 */
[C---:B------:R-:W-:Y:S08]  /*31d0*/  HMMA.16816.F32.BF16 R148, R8.reuse, R56, R92 ;  /* 0x000000380894723c */ /* 0x040ff0000004185c */
[C---:B------:R-:W-:Y:S08]  /*31e0*/  HMMA.16816.F32.BF16 R116, R8.reuse, R38, R116 ;  /* 0x000000260874723c */ /* 0x040ff00000041874 */
[C---:B------:R-:W-:Y:S08]  /*31f0*/  HMMA.16816.F32.BF16 R140, R8.reuse, R46, R108 ;  /* 0x0000002e088c723c */ /* 0x040ff0000004186c */
[----:B------:R-:W-:Y:S01]  /*3200*/  HMMA.16816.F32.BF16 R104, R8, R58, R88 ;  /* 0x0000003a0868723c */ /* 0x000fe20000041858 */
[----:B------:R-:W1:Y:S07]  /*3210*/  LDSM.16.M88.4 R8, [R225+0x3000] ;  /* 0x00300000e108783b */ /* 0x000e6e0000000200 */
[----:B------:R-:W-:Y:S08]  /*3220*/  HMMA.16816.F32.BF16 R12, R32, R68, R12 ;  /* 0x00000044200c723c */ /* 0x000ff0000004180c */
[C---:B------:R-:W-:Y:S01]  /*3230*/  HMMA.16816.F32.BF16 R108, R28.reuse, R56, R40 ;  /* 0x000000381c6c723c */ /* 0x040fe20000041828 */
[----:B------:R-:W4:Y:S07]  /*3240*/  LDSM.16.M88.4 R40, [R224+0x4000] ;  /* 0x00400000e028783b */ /* 0x000f2e0000000200 */
[----:B------:R-:W-:Y:S08]  /*3250*/  HMMA.16816.F32.BF16 R136, R28, R48, R72 ;  /* 0x000000301c88723c */ /* 0x000ff00000041848 */
[----:B--2---:R-:W-:Y:S01]  /*3260*/  HMMA.16816.F32.BF16 R72, R24, R68, R16 ;  /* 0x000000441848723c */ /* 0x004fe20000041810 */
[----:B------:R-:W-:Y:S07]  /*3270*/  LDSM.16.M88.4 R16, [R225+0x4000] ;  /* 0x00400000e110783b */ /* 0x000fee0000000200 */
[C---:B------:R-:W-:Y:S01]  /*3280*/  HMMA.16816.F32.BF16 R80, R28.reuse, R38, R112 ;  /* 0x000000261c50723c */ /* 0x040fe20000041870 */
[----:B------:R-:W-:Y:S07]  /*3290*/  LDSM.16.M88.4 R36, [R224+0x5000] ;  /* 0x00500000e024783b */ /* 0x000fee0000000200 */
[C---:B------:R-:W-:Y:S08]  /*32a0*/  HMMA.16816.F32.BF16 R132, R28.reuse, R44, R84 ;  /* 0x0000002c1c84723c */ /* 0x040ff00000041854 */
[C---:B------:R-:W-:Y:S01]  /*32b0*/  HMMA.16816.F32.BF16 R96, R28.reuse, R46, R96 ;  /* 0x0000002e1c60723c */ /* 0x040fe20000041860 */
[----:B------:R-:W-:Y:S07]  /*32c0*/  LDSM.16.M88.4 R44, [R221+0x7800] ;  /* 0x00780000dd2c783b */ /* 0x000fee0000000200 */
[----:B------:R-:W-:Y:S01]  /*32d0*/  HMMA.16816.F32.BF16 R100, R28, R50, R100 ;  /* 0x000000321c64723c */ /* 0x000fe20000041864 */
[----:B------:R-:W2:Y:S07]  /*32e0*/  LDSM.16.M88.4 R48, [R221+0x7400] ;  /* 0x00740000dd30783b */ /* 0x000eae0000000200 */
[----:B---3--:R-:W-:Y:S08]  /*32f0*/  HMMA.16816.F32.BF16 R12, R20, R64, R12 ;  /* 0x00000040140c723c */ /* 0x008ff0000004180c */
[----:B------:R-:W-:Y:S01]  /*3300*/  HMMA.16816.F32.BF16 R112, R28, R58, R124 ;  /* 0x0000003a1c70723c */ /* 0x000fe2000004187c */
[----:B------:R-:W3:Y:S04]  /*3310*/  LDSM.16.M88.4 R28, [R223+0x8000] ;  /* 0x00800000df1c783b */ /* 0x000ee80000000200 */
[----:B------:R-:W-:Y:S03]  /*3320*/  LDSM.16.M88.4 R56, [R223+0x7400] ;  /* 0x00740000df38783b */ /* 0x000fe60000000200 */
[----:B-1----:R-:W-:Y:S08]  /*3330*/  HMMA.16816.F32.BF16 R72, R8, R64, R72 ;  /* 0x000000400848723c */ /* 0x002ff00000041848 */
[-C--:B------:R-:W-:Y:S08]  /*3340*/  HMMA.16816.F32.BF16 R80, R32, R70.reuse, R80 ;  /* 0x000000462050723c */ /* 0x080ff00000041850 */
[----:B------:R-:W-:Y:S08]  /*3350*/  HMMA.16816.F32.BF16 R88, R24, R70, R116 ;  /* 0x000000461858723c */ /* 0x000ff00000041874 */
[----:B----4-:R-:W-:Y:S01]  /*3360*/  HMMA.16816.F32.BF16 R68, R40, R52, R12 ;  /* 0x000000342844723c */ /* 0x010fe2000004180c */
[----:B------:R-:W1:Y:S07]  /*3370*/  LDSM.16.M88.4 R12, [R225+0x5000] ;  /* 0x00500000e10c783b */ /* 0x000e6e0000000200 */
[C---:B--2---:R-:W-:Y:S08]  /*3380*/  HMMA.16816.F32.BF16 R92, R24.reuse, R48, R144 ;  /* 0x00000030185c723c */ /* 0x044ff00000041890 */
[C---:B------:R-:W-:Y:S08]  /*3390*/  HMMA.16816.F32.BF16 R152, R24.reuse, R44, R152 ;  /* 0x0000002c1898723c */ /* 0x040ff00000041898 */
[C---:B------:R-:W-:Y:S08]  /*33a0*/  HMMA.16816.F32.BF16 R148, R24.reuse, R60, R148 ;  /* 0x0000003c1894723c */ /* 0x040ff00000041894 */
[C---:B------:R-:W-:Y:S08]  /*33b0*/  HMMA.16816.F32.BF16 R140, R24.reuse, R50, R140 ;  /* 0x00000032188c723c */ /* 0x040ff0000004188c */
[C---:B------:R-:W-:Y:S08]  /*33c0*/  HMMA.16816.F32.BF16 R128, R24.reuse, R46, R128 ;  /* 0x0000002e1880723c */ /* 0x040ff00000041880 */
[----:B------:R-:W-:Y:S08]  /*33d0*/  HMMA.16816.F32.BF16 R116, R24, R62, R104 ;  /* 0x0000003e1874723c */ /* 0x000ff00000041868 */
[----:B------:R-:W-:Y:S08]  /*33e0*/  HMMA.16816.F32.BF16 R24, R36, R52, R72 ;  /* 0x000000342418723c */ /* 0x000ff00000041848 */
[----:B------:R-:W-:Y:S08]  /*33f0*/  HMMA.16816.F32.BF16 R72, R20, R66, R80 ;  /* 0x000000421448723c */ /* 0x000ff00000041850 */
[----:B---3--:R-:W-:Y:S08]  /*3400*/  HMMA.16816.F32.BF16 R84, R16, R28, R68 ;  /* 0x0000001c1054723c */ /* 0x008ff00000041844 */
[C---:B------:R-:W-:Y:S08]  /*3410*/  HMMA.16816.F32.BF16 R68, R32.reuse, R48, R132 ;  /* 0x000000302044723c */ /* 0x040ff00000041884 */
[----:B------:R-:W-:Y:S08]  /*3420*/  HMMA.16816.F32.BF16 R96, R32, R50, R96 ;  /* 0x000000322060723c */ /* 0x000ff00000041860 */
[----:B------:R-:W-:Y:S01]  /*3430*/  HMMA.16816.F32.BF16 R48, R8, R66, R88 ;  /* 0x000000420830723c */ /* 0x000fe20000041858 */
[----:B------:R-:W-:-:S04]  /*3440*/  FMUL.FTZ R0, R84, c[0x0][0x2ec] ;  /* 0x0000bb0054007a20 */ /* 0x000fc80000410000 */
[----:B------:R2:W-:Y:S03]  /*3450*/  MUFU.TANH R132, R0 ;  /* 0x0000000000847308 */ /* 0x0005e60000002400 */
[C---:B------:R-:W-:Y:S08]  /*3460*/  HMMA.16816.F32.BF16 R104, R32.reuse, R44, R136 ;  /* 0x0000002c2068723c */ /* 0x040ff00000041888 */
[----:B------:R-:W-:Y:S01]  /*3470*/  HMMA.16816.F32.BF16 R100, R32, R46, R100 ;  /* 0x0000002e2064723c */ /* 0x000fe20000041864 */
[----:B------:R-:W3:Y:S01]  /*3480*/  LDSM.16.M88.4 R44, [R221+0x8400] ;  /* 0x00840000dd2c783b */ /* 0x000ee20000000200 */
[----:B--2---:R-:W-:-:S06]  /*3490*/  FMUL.FTZ R0, R85, c[0x0][0x2ec] ;  /* 0x0000bb0055007a20 */ /* 0x004fcc0000410000 */
[----:B-1----:R-:W-:Y:S01]  /*34a0*/  HMMA.16816.F32.BF16 R80, R12, R28, R24 ;  /* 0x0000001c0c50723c */ /* 0x002fe20000041818 */
[----:B------:R1:W-:Y:S07]  /*34b0*/  MUFU.TANH R127, R0 ;  /* 0x00000000007f7308 */ /* 0x0003ee0000002400 */
[----:B------:R-:W-:Y:S08]  /*34c0*/  HMMA.16816.F32.BF16 R24, R40, R54, R72 ;  /* 0x000000362818723c */ /* 0x000ff00000041848 */
[----:B------:R-:W-:Y:S01]  /*34d0*/  HMMA.16816.F32.BF16 R64, R20, R56, R68 ;  /* 0x000000381440723c */ /* 0x000fe20000041844 */
[----:B-1----:R-:W-:-:S04]  /*34e0*/  FMUL.FTZ R0, R86, c[0x0][0x2ec] ;  /* 0x0000bb0056007a20 */ /* 0x002fc80000410000 */
[----:B------:R1:W2:Y:S03]  /*34f0*/  MUFU.TANH R126, R0 ;  /* 0x00000000007e7308 */ /* 0x0002a60000002400 */
[----:B------:R-:W-:Y:S01]  /*3500*/  HMMA.16816.F32.BF16 R68, R36, R54, R48 ;  /* 0x000000362444723c */ /* 0x000fe20000041830 */
[----:B------:R-:W4:Y:S07]  /*3510*/  LDSM.16.M88.4 R48, [R223+0x8400] ;  /* 0x00840000df30783b */ /* 0x000f2e0000000200 */
[----:B------:R-:W-:Y:S01]  /*3520*/  HMMA.16816.F32.BF16 R72, R8, R56, R92 ;  /* 0x000000380848723c */ /* 0x000fe2000004185c */
[----:B-1----:R-:W-:-:S07]  /*3530*/  FMUL.FTZ R0, R87, c[0x0][0x2ec] ;  /* 0x0000bb0057007a20 */ /* 0x002fce0000410000 */
[----:B------:R-:W-:Y:S01]  /*3540*/  HMMA.16816.F32.BF16 R84, R16, R30, R24 ;  /* 0x0000001e1054723c */ /* 0x000fe20000041818 */
[----:B------:R1:W-:Y:S01]  /*3550*/  MUFU.TANH R125, R0 ;  /* 0x00000000007d7308 */ /* 0x0003e20000002400 */
[----:B------:R-:W5:Y:S06]  /*3560*/  LDSM.16.M88.4 R24, [R223+0x7800] ;  /* 0x00780000df18783b */ /* 0x000f6c0000000200 */
[----:B---3--:R-:W-:Y:S08]  /*3570*/  HMMA.16816.F32.BF16 R64, R40, R44, R64 ;  /* 0x0000002c2840723c */ /* 0x008ff00000041840 */
[----:B------:R-:W-:Y:S01]  /*3580*/  HMMA.16816.F32.BF16 R88, R32, R62, R112 ;  /* 0x0000003e2058723c */ /* 0x000fe20000041870 */
[----:B-1----:R-:W-:-:S04]  /*3590*/  FMUL.FTZ R0, R80, c[0x0][0x2ec] ;  /* 0x0000bb0050007a20 */ /* 0x002fc80000410000 */
[----:B------:R1:W3:Y:S03]  /*35a0*/  MUFU.TANH R124, R0 ;  /* 0x00000000007c7308 */ /* 0x0002e60000002400 */
[----:B------:R-:W-:Y:S08]  /*35b0*/  HMMA.16816.F32.BF16 R108, R32, R60, R108 ;  /* 0x0000003c206c723c */ /* 0x000ff0000004186c */
[----:B------:R-:W-:Y:S01]  /*35c0*/  HMMA.16816.F32.BF16 R32, R12, R30, R68 ;  /* 0x0000001e0c20723c */ /* 0x000fe20000041844 */
[----:B------:R-:W2:Y:S01]  /*35d0*/  LDSM.16.M88.4 R28, [R223+0x7c00] ;  /* 0x007c0000df1c783b */ /* 0x000ea20000000200 */
[----:B-1----:R-:W-:-:S06]  /*35e0*/  FMUL.FTZ R0, R81, c[0x0][0x2ec] ;  /* 0x0000bb0051007a20 */ /* 0x002fcc0000410000 */
[----:B------:R-:W-:Y:S01]  /*35f0*/  HMMA.16816.F32.BF16 R52, R36, R44, R72 ;  /* 0x0000002c2434723c */ /* 0x000fe20000041848 */
[----:B------:R1:W1:Y:S07]  /*3600*/  MUFU.TANH R123, R0 ;  /* 0x00000000007b7308 */ /* 0x00026e0000002400 */
[-C--:B------:R-:W-:Y:S08]  /*3610*/  HMMA.16816.F32.BF16 R68, R8, R58.reuse, R140 ;  /* 0x0000003a0844723c */ /* 0x080ff0000004188c */
[----:B------:R-:W-:Y:S01]  /*3620*/  HMMA.16816.F32.BF16 R56, R20, R58, R96 ;  /* 0x0000003a1438723c */ /* 0x000fe20000041860 */
[----:B-1----:R-:W-:-:S04]  /*3630*/  FMUL.FTZ R0, R82, c[0x0][0x2ec] ;  /* 0x0000bb0052007a20 */ /* 0x002fc80000410000 */
[----:B------:R1:W-:Y:S03]  /*3640*/  MUFU.TANH R114, R0 ;  /* 0x0000000000727308 */ /* 0x0003e60000002400 */
[-C--:B----4-:R-:W-:Y:S08]  /*3650*/  HMMA.16816.F32.BF16 R64, R16, R48.reuse, R64 ;  /* 0x000000301040723c */ /* 0x090ff00000041840 */
[----:B------:R-:W-:Y:S01]  /*3660*/  HMMA.16816.F32.BF16 R60, R12, R48, R52 ;  /* 0x000000300c3c723c */ /* 0x000fe20000041834 */
[----:B-1----:R-:W-:-:S07]  /*3670*/  FMUL.FTZ R0, R83, c[0x0][0x2ec] ;  /* 0x0000bb0053007a20 */ /* 0x002fce0000410000 */
[----:B------:R-:W-:Y:S01]  /*3680*/  HMMA.16816.F32.BF16 R52, R40, R46, R56 ;  /* 0x0000002e2834723c */ /* 0x000fe20000041838 */
[----:B------:R1:W4:Y:S01]  /*3690*/  MUFU.TANH R115, R0 ;  /* 0x0000000000737308 */ /* 0x0003220000002400 */
[----:B------:R-:W-:Y:S06]  /*36a0*/  LDSM.16.M88.4 R56, [R223+0x8800] ;  /* 0x00880000df38783b */ /* 0x000fec0000000200 */
[C---:B-----5:R-:W-:Y:S08]  /*36b0*/  HMMA.16816.F32.BF16 R72, R8.reuse, R24, R152 ;  /* 0x000000180848723c */ /* 0x060ff00000041898 */
[----:B------:R-:W-:Y:S01]  /*36c0*/  HMMA.16816.F32.BF16 R80, R8, R26, R128 ;  /* 0x0000001a0850723c */ /* 0x000fe20000041880 */
[----:B-1----:R-:W-:-:S04]  /*36d0*/  FMUL.FTZ R0, R84, c[0x0][0x2ec] ;  /* 0x0000bb0054007a20 */ /* 0x002fc80000410000 */
[----:B------:R1:W5:Y:S03]  /*36e0*/  MUFU.TANH R113, R0 ;  /* 0x0000000000717308 */ /* 0x0003660000002400 */
[----:B--2---:R-:W-:Y:S08]  /*36f0*/  HMMA.16816.F32.BF16 R92, R8, R30, R116 ;  /* 0x0000001e085c723c */ /* 0x004ff00000041874 */
        /* <DEDUP_REMOVED lines=8> */
[----:B------:R-:W-:Y:S01]  /*3780*/  HMMA.16816.F32.BF16 R48, R12, R50, R44 ;  /* 0x000000320c30723c */ /* 0x000fe2000004182c */
[----:B-1----:R-:W-:-:S07]  /*3790*/  FMUL.FTZ R0, R87, c[0x0][0x2ec] ;  /* 0x0000bb0057007a20 */ /* 0x002fce0000410000 */
[----:B------:R-:W-:Y:S01]  /*37a0*/  HMMA.16816.F32.BF16 R84, R8, R28, R148 ;  /* 0x0000001c0854723c */ /* 0x000fe20000041894 */
[----:B------:R-:W1:Y:S01]  /*37b0*/  LDSM.16.M88.4 R8, [R221+0x8800] ;  /* 0x00880000dd08783b */ /* 0x000e620000000200 */
[----:B------:R2:W-:Y:S11]  /*37c0*/  MUFU.TANH R121, R0 ;  /* 0x0000000000797308 */ /* 0x0005f60000002400 */
[----:B------:R-:W-:Y:S03]  /*37d0*/  @!UPT UIADD3 URZ, URZ, URZ, URZ ;  /* 0x0000003f3f3ff290 */ /* 0x000fe6000fffe03f */
[----:B------:R-:W-:Y:S02]  /*37e0*/  FMUL.FTZ R6, R51, c[0x0][0x2ec] ;  /* 0x0000bb0033067a20 */ /* 0x000fe40000410000 */
[----:B--2---:R-:W-:-:S04]  /*37f0*/  FMUL.FTZ R0, R32, c[0x0][0x2ec] ;  /* 0x0000bb0020007a20 */ /* 0x004fc80000410000 */
[----:B------:R2:W1:Y:S02]  /*3800*/  MUFU.TANH R97, R0 ;  /* 0x0000000000617308 */ /* 0x0004640000002400 */
[----:B--2---:R-:W-:Y:S01]  /*3810*/  FMUL.FTZ R0, R33, c[0x0][0x2ec] ;  /* 0x0000bb0021007a20 */ /* 0x004fe20000410000 */
[----:B-1----:R-:W-:Y:S05]  /*3820*/  HMMA.16816.F32.BF16 R44, R36, R8, R72 ;  /* 0x00000008242c723c */ /* 0x002fea0000041848 */
[----:B------:R1:W-:Y:S02]  /*3830*/  MUFU.TANH R112, R0 ;  /* 0x0000000000707308 */ /* 0x0003e40000002400 */
[----:B-1----:R-:W-:-:S06]  /*3840*/  FMUL.FTZ R0, R34, c[0x0][0x2ec] ;  /* 0x0000bb0022007a20 */ /* 0x002fcc0000410000 */
[----:B------:R1:W-:Y:S02]  /*3850*/  MUFU.TANH R96, R0 ;  /* 0x0000000000607308 */ /* 0x0003e40000002400 */
[----:B-1----:R-:W-:Y:S02]  /*3860*/  FMUL.FTZ R0, R35, c[0x0][0x2ec] ;  /* 0x0000bb0023007a20 */ /* 0x002fe40000410000 */
[----:B------:R-:W-:Y:S04]  /*3870*/  HMMA.16816.F32.BF16 R32, R20, R24, R104 ;  /* 0x000000181420723c */ /* 0x000fe80000041868 */
[----:B------:R1:W2:Y:S03]  /*3880*/  MUFU.TANH R98, R0 ;  /* 0x0000000000627308 */ /* 0x0002a60000002400 */
[----:B------:R-:W-:-:S02]  /*3890*/  IMAD.IADD R24, R4, 0x1, R79 ;  /* 0x0000000104187824 */ /* 0x000fc400078e024f */
[----:B------:R-:W-:-:S03]  /*38a0*/  IMAD.IADD R4, R4, 0x1, R120 ;  /* 0x0000000104047824 */ /* 0x000fc600078e0278 */
[----:B------:R-:W-:Y:S02]  /*38b0*/  IMNMX R229, RZ, R24, !PT ;  /* 0x00000018ffe57217 */ /* 0x000fe40007800200 */
[----:B------:R-:W-:Y:S01]  /*38c0*/  IMNMX R233, R4, R77, PT ;  /* 0x0000004d04e97217 */ /* 0x000fe20003800200 */
[----:B------:R-:W-:Y:S02]  /*38d0*/  FMUL.FTZ R4, R50, c[0x0][0x2ec] ;  /* 0x0000bb0032047a20 */ /* 0x000fe40000410000 */
[----:B-1----:R-:W-:Y:S02]  /*38e0*/  FMUL.FTZ R0, R64, c[0x0][0x2ec] ;  /* 0x0000bb0040007a20 */ /* 0x002fe40000410000 */
[----:B------:R-:W-:Y:S08]  /*38f0*/  MUFU.TANH R107, R4 ;  /* 0x00000004006b7308 */ /* 0x000ff00000002400 */
[----:B------:R1:W1:Y:S02]  /*3900*/  MUFU.TANH R149, R0 ;  /* 0x0000000000957308 */ /* 0x0002640000002400 */
[----:B-1----:R-:W-:-:S06]  /*3910*/  FMUL.FTZ R0, R65, c[0x0][0x2ec] ;  /* 0x0000bb0041007a20 */ /* 0x002fcc0000410000 */
[----:B------:R1:W-:Y:S02]  /*3920*/  MUFU.TANH R148, R0 ;  /* 0x0000000000947308 */ /* 0x0003e40000002400 */
[----:B-1----:R-:W-:-:S06]  /*3930*/  FMUL.FTZ R0, R66, c[0x0][0x2ec] ;  /* 0x0000bb0042007a20 */ /* 0x002fcc0000410000 */
[----:B------:R1:W1:Y:S02]  /*3940*/  MUFU.TANH R153, R0 ;  /* 0x0000000000997308 */ /* 0x0002640000002400 */
[----:B-1----:R-:W-:Y:S02]  /*3950*/  FMUL.FTZ R0, R67, c[0x0][0x2ec] ;  /* 0x0000bb0043007a20 */ /* 0x002fe40000410000 */
[----:B------:R-:W-:Y:S04]  /*3960*/  HMMA.16816.F32.BF16 R64, R20, R26, R100 ;  /* 0x0000001a1440723c */ /* 0x000fe80000041864 */
[----:B------:R1:W-:Y:S04]  /*3970*/  MUFU.TANH R166, R0 ;  /* 0x0000000000a67308 */ /* 0x0003e80000002400 */
[----:B------:R-:W-:Y:S07]  /*3980*/  HMMA.16816.F32.BF16 R20, R40, R8, R32 ;  /* 0x000000082814723c */ /* 0x000fee0000041820 */
[----:B------:R-:W-:-:S02]  /*3990*/  FMUL.FTZ R8, R55, c[0x0][0x2ec] ;  /* 0x0000bb0037087a20 */ /* 0x000fc40000410000 */
[C---:B------:R-:W-:Y:S02]  /*39a0*/  IMAD.IADD R9, R3.reuse, 0x1, R79 ;  /* 0x0000000103097824 */ /* 0x040fe400078e024f */
[----:B-1----:R-:W-:Y:S01]  /*39b0*/  FMUL.FTZ R0, R60, c[0x0][0x2ec] ;  /* 0x0000bb003c007a20 */ /* 0x002fe20000410000 */
[----:B------:R-:W-:Y:S01]  /*39c0*/  MUFU.TANH R139, R8 ;  /* 0x00000008008b7308 */ /* 0x000fe20000002400 */
[----:B------:R-:W-:Y:S01]  /*39d0*/  IMAD.IADD R3, R3, 0x1, R120 ;  /* 0x0000000103037824 */ /* 0x000fe200078e0278 */
[----:B------:R-:W-:Y:S02]  /*39e0*/  IMNMX R228, RZ, R9, !PT ;  /* 0x00000009ffe47217 */ /* 0x000fe40007800200 */
[----:B------:R-:W-:Y:S02]  /*39f0*/  HMMA.16816.F32.BF16 R32, R40, R10, R64 ;  /* 0x0000000a2820723c */ /* 0x000fe40000041840 */
[----:B------:R-:W-:Y:S01]  /*3a00*/  IMNMX R232, R3, R77, PT ;  /* 0x0000004d03e87217 */ /* 0x000fe20003800200 */
[----:B------:R-:W-:Y:S01]  /*3a10*/  FMUL.FTZ R3, R49, c[0x0][0x2ec] ;  /* 0x0000bb0031037a20 */ /* 0x000fe20000410000 */
[----:B------:R1:W1:Y:S04]  /*3a20*/  MUFU.TANH R106, R0 ;  /* 0x00000000006a7308 */ /* 0x0002680000002400 */
[----:B------:R-:W-:Y:S07]  /*3a30*/  HMMA.16816.F32.BF16 R28, R16, R56, R20 ;  /* 0x00000038101c723c */ /* 0x000fee0000041814 */
[----:B------:R-:W-:-:S04]  /*3a40*/  FMUL.FTZ R20, R48, c[0x0][0x2ec] ;  /* 0x0000bb0030147a20 */ /* 0x000fc80000410000 */
[----:B------:R2:W-:Y:S01]  /*3a50*/  MUFU.TANH R100, R20 ;  /* 0x0000001400647308 */ /* 0x0005e20000002400 */
[----:B-1----:R-:W-:-:S07]  /*3a60*/  FMUL.FTZ R0, R61, c[0x0][0x2ec] ;  /* 0x0000bb003d007a20 */ /* 0x002fce0000410000 */
[----:B------:R1:W-:Y:S05]  /*3a70*/  MUFU.TANH R101, R0 ;  /* 0x0000000000657308 */ /* 0x0003ea0000002400 */
[----:B------:R-:W-:Y:S02]  /*3a80*/  FMUL.FTZ R4, R28, c[0x0][0x2ec] ;  /* 0x0000bb001c047a20 */ /* 0x000fe40000410000 */
[----:B------:R-:W-:Y:S01]  /*3a90*/  FMUL.FTZ R24, R29, c[0x0][0x2ec] ;  /* 0x0000bb001d187a20 */ /* 0x000fe20000410000 */
[----:B--2---:R-:W-:Y:S01]  /*3aa0*/  HMMA.16816.F32.BF16 R20, R12, R56, R44 ;  /* 0x000000380c14723c */ /* 0x004fe2000004182c */
[----:B------:R-:W-:Y:S01]  /*3ab0*/  MUFU.TANH R75, R4 ;  /* 0x00000004004b7308 */ /* 0x000fe20000002400 */
[----:B------:R-:W-:-:S02]  /*3ac0*/  FMUL.FTZ R7, R30, c[0x0][0x2ec] ;  /* 0x0000bb001e077a20 */ /* 0x000fc40000410000 */
[----:B-1----:R-:W-:-:S05]  /*3ad0*/  FMUL.FTZ R0, R62, c[0x0][0x2ec] ;  /* 0x0000bb003e007a20 */ /* 0x002fca0000410000 */
[----:B------:R-:W-:Y:S08]  /*3ae0*/  MUFU.TANH R74, R7 ;  /* 0x00000007004a7308 */ /* 0x000ff00000002400 */
[----:B------:R1:W2:Y:S02]  /*3af0*/  MUFU.TANH R137, R0 ;  /* 0x0000000000897308 */ /* 0x0002a40000002400 */
[----:B-1----:R-:W-:-:S06]  /*3b00*/  FMUL.FTZ R0, R63, c[0x0][0x2ec] ;  /* 0x0000bb003f007a20 */ /* 0x002fcc0000410000 */
[----:B------:R1:W1:Y:S02]  /*3b10*/  MUFU.TANH R136, R0 ;  /* 0x0000000000887308 */ /* 0x0002640000002400 */
[----:B-1----:R-:W-:-:S06]  /*3b20*/  FMUL.FTZ R0, R52, c[0x0][0x2ec] ;  /* 0x0000bb0034007a20 */ /* 0x002fcc0000410000 */
[----:B------:R1:W1:Y:S02]  /*3b30*/  MUFU.TANH R152, R0 ;  /* 0x0000000000987308 */ /* 0x0002640000002400 */
[----:B-1----:R-:W-:-:S06]  /*3b40*/  FMUL.FTZ R0, R53, c[0x0][0x2ec] ;  /* 0x0000bb0035007a20 */ /* 0x002fcc0000410000 */
[----:B------:R1:W-:Y:S02]  /*3b50*/  MUFU.TANH R138, R0 ;  /* 0x00000000008a7308 */ /* 0x0003e40000002400 */
[----:B-1----:R-:W-:Y:S02]  /*3b60*/  FMUL.FTZ R0, R54, c[0x0][0x2ec] ;  /* 0x0000bb0036007a20 */ /* 0x002fe40000410000 */
[----:B------:R-:W-:Y:S04]  /*3b70*/  HMMA.16816.F32.BF16 R52, R36, R10, R80 ;  /* 0x0000000a2434723c */ /* 0x000fe80000041850 */
[----:B------:R1:W1:Y:S02]  /*3b80*/  MUFU.TANH R167, R0 ;  /* 0x0000000000a77308 */ /* 0x0002640000002400 */
[----:B-1----:R-:W-:-:S05]  /*3b90*/  IADD3 R0, R78, 0x48, RZ ;  /* 0x000000484e007810 */ /* 0x002fca0007ffe0ff */
[C---:B------:R-:W-:Y:S02]  /*3ba0*/  IMAD.IADD R8, R0.reuse, 0x1, R79 ;  /* 0x0000000100087824 */ /* 0x040fe400078e024f */
[----:B------:R-:W-:Y:S01]  /*3bb0*/  IMAD.IADD R0, R0, 0x1, R120 ;  /* 0x0000000100007824 */ /* 0x000fe200078e0278 */
[----:B------:R1:W-:Y:S02]  /*3bc0*/  MUFU.TANH R79, R3 ;  /* 0x00000003004f7308 */ /* 0x0003e40000002400 */
[----:B------:R-:W-:Y:S02]  /*3bd0*/  IMNMX R227, RZ, R8, !PT ;  /* 0x00000008ffe37217 */ /* 0x000fe40007800200 */
[----:B------:R-:W2:Y:S01]  /*3be0*/  LDSM.16.M88.4 R8, [R221+0x8c00] ;  /* 0x008c0000dd08783b */ /* 0x000ea20000000200 */
[----:B------:R-:W-:Y:S01]  /*3bf0*/  IMNMX R231, R0, R77, PT ;  /* 0x0000004d00e77217 */ /* 0x000fe20003800200 */
[----:B------:R-:W-:Y:S02]  /*3c00*/  IMAD R0, R76, 0x40, R164 ;  /* 0x000000404c007824 */ /* 0x000fe400078e02a4 */
[----:B------:R3:W2:Y:S03]  /*3c10*/  MUFU.TANH R76, R6 ;  /* 0x00000006004c7308 */ /* 0x0006a60000002400 */
[----:B------:R-:W-:-:S02]  /*3c20*/  ISETP.GE.AND P2, PT, R0, R233, PT ;  /* 0x000000e90000720c */ /* 0x000fc40003f46270 */
[C---:B------:R-:W-:Y:S02]  /*3c30*/  ISETP.GE.AND P1, PT, R0.reuse, R232, PT ;  /* 0x000000e80000720c */ /* 0x040fe40003f26270 */
[C---:B------:R-:W-:Y:S01]  /*3c40*/  ISETP.LT.OR P2, PT, R0.reuse, R229, P2 ;  /* 0x000000e50000720c */ /* 0x040fe20001741670 */
[----:B------:R4:W-:Y:S01]  /*3c50*/  MUFU.TANH R77, R24 ;  /* 0x00000018004d7308 */ /* 0x0009e20000002400 */
[----:B-1----:R-:W-:Y:S02]  /*3c60*/  IADD3 R3, R0, 0x1, RZ ;  /* 0x0000000100037810 */ /* 0x002fe40007ffe0ff */
[----:B------:R-:W-:Y:S02]  /*3c70*/  FSEL R66, R126, -INF , !P2 ;  /* 0xff8000007e427808 */ /* 0x000fe40005000000 */
[C---:B------:R-:W-:Y:S02]  /*3c80*/  ISETP.GE.AND P5, PT, R3.reuse, R234, PT ;  /* 0x000000ea0300720c */ /* 0x040fe40003fa6270 */
[----:B------:R-:W-:Y:S01]  /*3c90*/  ISETP.GE.AND P3, PT, R3, R233, PT ;  /* 0x000000e90300720c */ /* 0x000fe20003f66270 */
[----:B---3--:R-:W-:Y:S01]  /*3ca0*/  FMUL.FTZ R6, R31, c[0x0][0x2ec] ;  /* 0x0000bb001f067a20 */ /* 0x008fe20000410000 */
[C---:B------:R-:W-:Y:S01]  /*3cb0*/  ISETP.GE.AND P6, PT, R3.reuse, R232, PT ;  /* 0x000000e80300720c */ /* 0x040fe20003fc6270 */
[----:B------:R-:W-:Y:S01]  /*3cc0*/  HMMA.16816.F32.BF16 R28, R16, R58, R32 ;  /* 0x0000003a101c723c */ /* 0x000fe20000041820 */
[C---:B------:R-:W-:Y:S01]  /*3cd0*/  ISETP.GE.AND P0, PT, R3.reuse, R231, PT ;  /* 0x000000e70300720c */ /* 0x040fe20003f06270 */
[----:B------:R1:W-:Y:S01]  /*3ce0*/  MUFU.TANH R78, R6 ;  /* 0x00000006004e7308 */ /* 0x0003e20000002400 */
[----:B------:R-:W-:-:S02]  /*3cf0*/  ISETP.LT.OR P5, PT, R3, R230, P5 ;  /* 0x000000e60300720c */ /* 0x000fc40002fa1670 */
[C---:B------:R-:W-:Y:S02]  /*3d00*/  ISETP.LT.OR P3, PT, R3.reuse, R229, P3 ;  /* 0x000000e50300720c */ /* 0x040fe40001f61670 */
[CC--:B------:R-:W-:Y:S01]  /*3d10*/  ISETP.LT.OR P6, PT, R3.reuse, R228.reuse, P6 ;  /* 0x000000e40300720c */ /* 0x0c0fe200037c1670 */
[----:B----4-:R-:W-:Y:S01]  /*3d20*/  HMMA.16816.F32.BF16 R24, R12, R58, R52 ;  /* 0x0000003a0c18723c */ /* 0x010fe20000041834 */
[----:B------:R-:W-:Y:S02]  /*3d30*/  ISETP.LT.OR P0, PT, R3, R227, P0 ;  /* 0x000000e30300720c */ /* 0x000fe40000701670 */
[C---:B------:R-:W-:Y:S02]  /*3d40*/  IADD3 R3, R0.reuse, 0x8, RZ ;  /* 0x0000000800037810 */ /* 0x040fe40007ffe0ff */
[----:B------:R-:W-:Y:S02]  /*3d50*/  ISETP.LT.OR P1, PT, R0, R228, P1 ;  /* 0x000000e40000720c */ /* 0x000fe40000f21670 */
[----:B------:R-:W-:-:S02]  /*3d60*/  ISETP.GE.AND P2, PT, R3, R234, PT ;  /* 0x000000ea0300720c */ /* 0x000fc40003f46270 */
[----:B------:R-:W-:Y:S01]  /*3d70*/  IADD3 R4, R0, 0x9, RZ ;  /* 0x0000000900047810 */ /* 0x000fe20007ffe0ff */
[----:B-1----:R-:W-:Y:S01]  /*3d80*/  FMUL.FTZ R6, R20, c[0x0][0x2ec] ;  /* 0x0000bb0014067a20 */ /* 0x002fe20000410000 */
[----:B------:R-:W-:Y:S01]  /*3d90*/  ISETP.LT.OR P2, PT, R3, R230, P2 ;  /* 0x000000e60300720c */ /* 0x000fe20001741670 */
[-C--:B--2---:R-:W-:Y:S01]  /*3da0*/  HMMA.16816.F32.BF16 R32, R40, R8.reuse, R68 ;  /* 0x000000082820723c */ /* 0x084fe20000041844 */
[----:B------:R-:W-:Y:S01]  /*3db0*/  ISETP.GE.AND P4, PT, R0, R234, PT ;  /* 0x000000ea0000720c */ /* 0x000fe20003f86270 */
[----:B------:R1:W2:Y:S01]  /*3dc0*/  MUFU.TANH R73, R6 ;  /* 0x0000000600497308 */ /* 0x0002a20000002400 */
[----:B------:R-:W-:Y:S02]  /*3dd0*/  FSEL R51, R124, -INF , !P1 ;  /* 0xff8000007c337808 */ /* 0x000fe40004800000 */
[----:B------:R-:W-:Y:S02]  /*3de0*/  FSEL R50, R123, -INF , !P6 ;  /* 0xff8000007b327808 */ /* 0x000fe40007000000 */
[----:B------:R-:W-:Y:S01]  /*3df0*/  FSEL R56, R115, -INF , !P0 ;  /* 0xff80000073387808 */ /* 0x000fe20004000000 */
[----:B------:R-:W-:Y:S01]  /*3e00*/  HMMA.16816.F32.BF16 R44, R36, R8, R84 ;  /* 0x00000008242c723c */ /* 0x000fe20000041854 */
[----:B-----5:R-:W-:-:S02]  /*3e10*/  FSEL R64, R113, -INF , !P2 ;  /* 0xff80000071407808 */ /* 0x020fc40005000000 */
[C---:B------:R-:W-:Y:S01]  /*3e20*/  ISETP.GE.AND P1, PT, R4.reuse, R234, PT ;  /* 0x000000ea0400720c */ /* 0x040fe20003f26270 */
[----:B------:R-:W-:Y:S01]  /*3e30*/  FMUL.FTZ R7, R25, c[0x0][0x2ec] ;  /* 0x0000bb0019077a20 */ /* 0x000fe20000410000 */
[C---:B------:R-:W-:Y:S02]  /*3e40*/  ISETP.GE.AND P6, PT, R4.reuse, R233, PT ;  /* 0x000000e90400720c */ /* 0x040fe40003fc6270 */
[C---:B------:R-:W-:Y:S01]  /*3e50*/  ISETP.GE.AND P0, PT, R4.reuse, R232, PT ;  /* 0x000000e80400720c */ /* 0x040fe20003f06270 */
[----:B------:R-:W-:Y:S01]  /*3e60*/  FMUL.FTZ R8, R27, c[0x0][0x2ec] ;  /* 0x0000bb001b087a20 */ /* 0x000fe20000410000 */
[----:B------:R-:W-:Y:S01]  /*3e70*/  ISETP.GE.AND P2, PT, R4, R231, PT ;  /* 0x000000e70400720c */ /* 0x000fe20003f46270 */
[----:B-1----:R-:W-:Y:S01]  /*3e80*/  FMUL.FTZ R6, R21, c[0x0][0x2ec] ;  /* 0x0000bb0015067a20 */ /* 0x002fe20000410000 */
[-C--:B------:R-:W-:Y:S01]  /*3e90*/  ISETP.LT.OR P4, PT, R0, R230.reuse, P4 ;  /* 0x000000e60000720c */ /* 0x080fe20002781670 */
[----:B------:R-:W-:Y:S01]  /*3ea0*/  HMMA.16816.F32.BF16 R40, R40, R10, R88 ;  /* 0x0000000a2828723c */ /* 0x000fe20000041858 */
[C---:B------:R-:W-:Y:S01]  /*3eb0*/  ISETP.LT.OR P1, PT, R4.reuse, R230, P1 ;  /* 0x000000e60400720c */ /* 0x040fe20000f21670 */
[----:B------:R1:W-:Y:S01]  /*3ec0*/  MUFU.TANH R70, R6 ;  /* 0x0000000600467308 */ /* 0x0003e20000002400 */
[----:B------:R-:W-:-:S02]  /*3ed0*/  ISETP.LT.OR P6, PT, R4, R229, P6 ;  /* 0x000000e50400720c */ /* 0x000fc400037c1670 */
[C---:B------:R-:W-:Y:S02]  /*3ee0*/  ISETP.LT.OR P0, PT, R4.reuse, R228, P0 ;  /* 0x000000e40400720c */ /* 0x040fe40000701670 */
[----:B------:R-:W-:Y:S01]  /*3ef0*/  ISETP.LT.OR P2, PT, R4, R227, P2 ;  /* 0x000000e30400720c */ /* 0x000fe20001741670 */
[----:B------:R-:W-:Y:S01]  /*3f00*/  FMUL.FTZ R4, R23, c[0x0][0x2ec] ;  /* 0x0000bb0017047a20 */ /* 0x000fe20000410000 */
[----:B------:R-:W-:Y:S01]  /*3f10*/  FSEL R61, R132, -INF , !P4 ;  /* 0xff800000843d7808 */ /* 0x000fe20006000000 */
[----:B------:R-:W-:Y:S01]  /*3f20*/  HMMA.16816.F32.BF16 R36, R36, R10, R92 ;  /* 0x0000000a2424723c */ /* 0x000fe2000004185c */
[C---:B------:R-:W-:Y:S01]  /*3f30*/  ISETP.GE.AND P4, PT, R0.reuse, R231, PT ;  /* 0x000000e70000720c */ /* 0x040fe20003f86270 */
[----:B------:R-:W-:Y:S01]  /*3f40*/  MUFU.TANH R69, R4 ;  /* 0x0000000400457308 */ /* 0x000fe20000002400 */
[----:B------:R-:W-:Y:S02]  /*3f50*/  FSEL R62, R127, -INF , !P5 ;  /* 0xff8000007f3e7808 */ /* 0x000fe40006800000 */
[----:B------:R-:W-:-:S02]  /*3f60*/  ISETP.LT.OR P4, PT, R0, R227, P4 ;  /* 0x000000e30000720c */ /* 0x000fc40002781670 */
[----:B------:R-:W-:Y:S01]  /*3f70*/  FSEL R72, R125, -INF , !P3 ;  /* 0xff8000007d487808 */ /* 0x000fe20005800000 */
[----:B-1----:R-:W-:Y:S01]  /*3f80*/  FMUL.FTZ R6, R22, c[0x0][0x2ec] ;  /* 0x0000bb0016067a20 */ /* 0x002fe20000410000 */
[----:B------:R-:W-:Y:S01]  /*3f90*/  FSEL R60, R114, -INF , !P4 ;  /* 0xff800000723c7808 */ /* 0x000fe20006000000 */
[----:B------:R-:W1:Y:S01]  /*3fa0*/  LDSM.16.M88.4 R20, [R223+0x8c00] ;  /* 0x008c0000df14783b */ /* 0x000e620000000200 */
[C---:B------:R-:W-:Y:S01]  /*3fb0*/  ISETP.GE.AND P4, PT, R3.reuse, R233, PT ;  /* 0x000000e90300720c */ /* 0x040fe20003f86270 */
[----:B------:R3:W4:Y:S01]  /*3fc0*/  MUFU.TANH R65, R6 ;  /* 0x0000000600417308 */ /* 0x0007220000002400 */
[----:B------:R-:W-:Y:S01]  /*3fd0*/  ISETP.GE.AND P5, PT, R3, R232, PT ;  /* 0x000000e80300720c */ /* 0x000fe20003fa6270 */
[----:B------:R-:W-:-:S04]  /*3fe0*/  DEPBAR.LE SB0, 0x0 ;  /* 0x000080000000791a */ /* 0x000fc80000000000 */
[C---:B------:R-:W-:Y:S02]  /*3ff0*/  ISETP.GE.AND P3, PT, R3.reuse, R231, PT ;  /* 0x000000e70300720c */ /* 0x040fe40003f66270 */
[C---:B------:R-:W-:Y:S02]  /*4000*/  ISETP.LT.OR P4, PT, R3.reuse, R229, P4 ;  /* 0x000000e50300720c */ /* 0x040fe40002781670 */
[C---:B------:R-:W-:Y:S02]  /*4010*/  ISETP.LT.OR P5, PT, R3.reuse, R228, P5 ;  /* 0x000000e40300720c */ /* 0x040fe40002fa1670 */
[----:B------:R-:W-:Y:S02]  /*4020*/  ISETP.LT.OR P3, PT, R3, R227, P3 ;  /* 0x000000e30300720c */ /* 0x000fe40001f61670 */
[----:B------:R-:W-:Y:S02]  /*4030*/  IADD3 R3, R0, 0x10, RZ ;  /* 0x0000001000037810 */ /* 0x000fe40007ffe0ff */
[----:B------:R-:W-:Y:S01]  /*4040*/  FSEL R67, R99, -INF , !P4 ;  /* 0xff80000063437808 */ /* 0x000fe20006000000 */
[----:B---3--:R-:W-:Y:S01]  /*4050*/  FMUL.FTZ R6, R29, c[0x0][0x2ec] ;  /* 0x0000bb001d067a20 */ /* 0x008fe20000410000 */
[----:B------:R-:W-:Y:S01]  /*4060*/  FSEL R49, R97, -INF , !P5 ;  /* 0xff80000061317808 */ /* 0x000fe20006800000 */
[----:B------:R1:W-:Y:S01]  /*4070*/  MUFU.TANH R29, R8 ;  /* 0x00000008001d7308 */ /* 0x0003e20000002400 */
[----:B------:R-:W-:-:S02]  /*4080*/  ISETP.GE.AND P4, PT, R3, R234, PT ;  /* 0x000000ea0300720c */ /* 0x000fc40003f86270 */
[C---:B------:R-:W-:Y:S02]  /*4090*/  ISETP.GE.AND P5, PT, R3.reuse, R233, PT ;  /* 0x000000e90300720c */ /* 0x040fe40003fa6270 */
[C---:B------:R-:W-:Y:S02]  /*40a0*/  ISETP.LT.OR P4, PT, R3.reuse, R230, P4 ;  /* 0x000000e60300720c */ /* 0x040fe40002781670 */
[----:B------:R-:W-:Y:S01]  /*40b0*/  ISETP.LT.OR P5, PT, R3, R229, P5 ;  /* 0x000000e50300720c */ /* 0x000fe20002fa1670 */
[----:B------:R3:W-:Y:S01]  /*40c0*/  MUFU.TANH R68, R6 ;  /* 0x0000000600447308 */ /* 0x0007e20000002400 */
[----:B------:R-:W-:Y:S02]  /*40d0*/  IADD3 R4, R0, 0x11, RZ ;  /* 0x0000001100047810 */ /* 0x000fe40007ffe0ff */
[----:B------:R-:W-:Y:S02]  /*40e0*/  FSEL R58, R121, -INF , !P6 ;  /* 0xff800000793a7808 */ /* 0x000fe40007000000 */
[----:B------:R-:W-:-:S02]  /*40f0*/  FSEL R52, R98, -INF , !P2 ;  /* 0xff80000062347808 */ /* 0x000fc40005000000 */
[----:B------:R-:W-:Y:S02]  /*4100*/  FSEL R149, R149, -INF , !P4 ;  /* 0xff80000095957808 */ /* 0x000fe40006000000 */
[----:B------:R-:W-:Y:S02]  /*4110*/  FSEL R153, R153, -INF , !P5 ;  /* 0xff80000099997808 */ /* 0x000fe40006800000 */
[C---:B------:R-:W-:Y:S01]  /*4120*/  ISETP.GE.AND P6, PT, R4.reuse, R234, PT ;  /* 0x000000ea0400720c */ /* 0x040fe20003fc6270 */
[----:B-1----:R-:W-:Y:S01]  /*4130*/  HMMA.16816.F32.BF16 R8, R12, R20, R44 ;  /* 0x000000140c08723c */ /* 0x002fe2000004182c */
[C---:B------:R-:W-:Y:S02]  /*4140*/  ISETP.GE.AND P2, PT, R4.reuse, R233, PT ;  /* 0x000000e90400720c */ /* 0x040fe40003f46270 */
[----:B------:R-:W-:Y:S01]  /*4150*/  ISETP.GE.AND P4, PT, R4, R232, PT ;  /* 0x000000e80400720c */ /* 0x000fe20003f86270 */
[----:B---3--:R-:W-:Y:S01]  /*4160*/  FMUL.FTZ R6, R30, c[0x0][0x2ec] ;  /* 0x0000bb001e067a20 */ /* 0x008fe20000410000 */
[----:B------:R-:W-:-:S02]  /*4170*/  ISETP.GE.AND P5, PT, R4, R231, PT ;  /* 0x000000e70400720c */ /* 0x000fc40003fa6270 */
[C---:B------:R-:W-:Y:S01]  /*4180*/  ISETP.LT.OR P6, PT, R4.reuse, R230, P6 ;  /* 0x000000e60400720c */ /* 0x040fe200037c1670 */
[----:B------:R1:W-:Y:S01]  /*4190*/  MUFU.TANH R54, R6 ;  /* 0x0000000600367308 */ /* 0x0003e20000002400 */
[C---:B------:R-:W-:Y:S01]  /*41a0*/  ISETP.LT.OR P2, PT, R4.reuse, R229, P2 ;  /* 0x000000e50400720c */ /* 0x040fe20001741670 */
[----:B------:R-:W-:Y:S01]  /*41b0*/  HMMA.16816.F32.BF16 R12, R12, R22, R36 ;  /* 0x000000160c0c723c */ /* 0x000fe20000041824 */
[C---:B------:R-:W-:Y:S02]  /*41c0*/  ISETP.LT.OR P4, PT, R4.reuse, R228, P4 ;  /* 0x000000e40400720c */ /* 0x040fe40002781670 */
[----:B------:R-:W-:Y:S01]  /*41d0*/  ISETP.LT.OR P5, PT, R4, R227, P5 ;  /* 0x000000e30400720c */ /* 0x000fe20002fa1670 */
[----:B------:R-:W-:Y:S01]  /*41e0*/  FMUL.FTZ R4, R31, c[0x0][0x2ec] ;  /* 0x0000bb001f047a20 */ /* 0x000fe20000410000 */
[----:B------:R-:W-:Y:S01]  /*41f0*/  FSEL R57, R96, -INF , !P3 ;  /* 0xff80000060397808 */ /* 0x000fe20005800000 */
[----:B------:R-:W-:Y:S01]  /*4200*/  MUFU.TANH R31, R7 ;  /* 0x00000007001f7308 */ /* 0x000fe20000002400 */
[----:B------:R-:W-:-:S02]  /*4210*/  FSEL R63, R122, -INF , !P1 ;  /* 0xff8000007a3f7808 */ /* 0x000fc40004800000 */
[C---:B------:R-:W-:Y:S02]  /*4220*/  ISETP.GE.AND P3, PT, R3.reuse, R232, PT ;  /* 0x000000e80300720c */ /* 0x040fe40003f66270 */
[C---:B------:R-:W-:Y:S02]  /*4230*/  ISETP.GE.AND P1, PT, R3.reuse, R231, PT ;  /* 0x000000e70300720c */ /* 0x040fe40003f26270 */
[C---:B------:R-:W-:Y:S01]  /*4240*/  ISETP.LT.OR P3, PT, R3.reuse, R228, P3 ;  /* 0x000000e40300720c */ /* 0x040fe20001f61670 */
[----:B------:R3:W-:Y:S01]  /*4250*/  MUFU.TANH R59, R4 ;  /* 0x00000004003b7308 */ /* 0x0007e20000002400 */
[----:B-1----:R-:W-:Y:S01]  /*4260*/  FMUL.FTZ R6, R26, c[0x0][0x2ec] ;  /* 0x0000bb001a067a20 */ /* 0x002fe20000410000 */
[----:B------:R-:W-:Y:S01]  /*4270*/  ISETP.LT.OR P1, PT, R3, R227, P1 ;  /* 0x000000e30300720c */ /* 0x000fe20000f21670 */
[----:B------:R-:W-:Y:S01]  /*4280*/  FMUL.FTZ R3, R28, c[0x0][0x2ec] ;  /* 0x0000bb001c037a20 */ /* 0x000fe20000410000 */
[----:B------:R-:W-:Y:S02]  /*4290*/  FSEL R48, R112, -INF , !P0 ;  /* 0xff80000070307808 */ /* 0x000fe40004000000 */
[----:B------:R-:W-:-:S02]  /*42a0*/  FSEL R106, R106, -INF , !P3 ;  /* 0xff8000006a6a7808 */ /* 0x000fc40005800000 */
[----:B------:R1:W5:Y:S01]  /*42b0*/  MUFU.TANH R55, R3 ;  /* 0x0000000300377308 */ /* 0x0003620000002400 */
[----:B------:R-:W-:Y:S01]  /*42c0*/  FSEL R137, R137, -INF , !P1 ;  /* 0xff80000089897808 */ /* 0x000fe20004800000 */
[----:B------:R-:W-:Y:S01]  /*42d0*/  FMUL.FTZ R12, R12, c[0x0][0x2ec] ;  /* 0x0000bb000c0c7a20 */ /* 0x000fe20000410000 */
[----:B------:R-:W-:Y:S01]  /*42e0*/  FSEL R148, R148, -INF , !P6 ;  /* 0xff80000094947808 */ /* 0x000fe20007000000 */
[----:B------:R-:W-:Y:S01]  /*42f0*/  FMUL.FTZ R13, R13, c[0x0][0x2ec] ;  /* 0x0000bb000d0d7a20 */ /* 0x000fe20000410000 */
[----:B------:R-:W-:Y:S02]  /*4300*/  FSEL R166, R166, -INF , !P2 ;  /* 0xff800000a6a67808 */ /* 0x000fe40005000000 */
[----:B------:R-:W-:Y:S01]  /*4310*/  FSEL R136, R136, -INF , !P5 ;  /* 0xff80000088887808 */ /* 0x000fe20006800000 */
[----:B---3--:R-:W-:Y:S01]  /*4320*/  FMUL.FTZ R4, R24, c[0x0][0x2ec] ;  /* 0x0000bb0018047a20 */ /* 0x008fe20000410000 */
[----:B------:R-:W-:Y:S01]  /*4330*/  FSEL R101, R101, -INF , !P4 ;  /* 0xff80000065657808 */ /* 0x000fe20006000000 */
[----:B------:R-:W-:Y:S01]  /*4340*/  HMMA.16816.F32.BF16 R24, R16, R20, R32 ;  /* 0x000000141018723c */ /* 0x000fe20000041820 */
[----:B------:R-:W-:Y:S01]  /*4350*/  MUFU.TANH R30, R6 ;  /* 0x00000006001e7308 */ /* 0x000fe20000002400 */
[----:B-1----:R-:W-:-:S06]  /*4360*/  IADD3 R3, R0, 0x18, RZ ;  /* 0x0000001800037810 */ /* 0x002fcc0007ffe0ff */
[----:B------:R-:W-:Y:S01]  /*4370*/  HMMA.16816.F32.BF16 R16, R16, R22, R40 ;  /* 0x000000161010723c */ /* 0x000fe20000041828 */
[----:B------:R1:W3:Y:S01]  /*4380*/  MUFU.TANH R53, R4 ;  /* 0x0000000400357308 */ /* 0x0002e20000002400 */
[C---:B------:R-:W-:Y:S02]  /*4390*/  ISETP.GE.AND P0, PT, R3.reuse, R234, PT ;  /* 0x000000ea0300720c */ /* 0x040fe40003f06270 */
[C---:B------:R-:W-:Y:S02]  /*43a0*/  ISETP.GE.AND P3, PT, R3.reuse, R233, PT ;  /* 0x000000e90300720c */ /* 0x040fe40003f66270 */
[C---:B------:R-:W-:Y:S02]  /*43b0*/  ISETP.LT.OR P0, PT, R3.reuse, R230, P0 ;  /* 0x000000e60300720c */ /* 0x040fe40000701670 */
[C---:B------:R-:W-:Y:S01]  /*43c0*/  ISETP.LT.OR P3, PT, R3.reuse, R229, P3 ;  /* 0x000000e50300720c */ /* 0x040fe20001f61670 */
[----:B------:R-:W-:Y:S01]  /*43d0*/  MUFU.TANH R12, R12 ;  /* 0x0000000c000c7308 */ /* 0x000fe20000002400 */
[----:B------:R-:W-:-:S02]  /*43e0*/  ISETP.GE.AND P1, PT, R3, R232, PT ;  /* 0x000000e80300720c */ /* 0x000fc40003f26270 */
[----:B------:R-:W-:Y:S02]  /*43f0*/  ISETP.GE.AND P6, PT, R3, R231, PT ;  /* 0x000000e70300720c */ /* 0x000fe40003fc6270 */
[----:B------:R-:W-:Y:S02]  /*4400*/  FSEL R152, R152, -INF , !P0 ;  /* 0xff80000098987808 */ /* 0x000fe40004000000 */
[----:B------:R-:W-:Y:S01]  /*4410*/  FSEL R167, R167, -INF , !P3 ;  /* 0xff800000a7a77808 */ /* 0x000fe20005800000 */
[----:B------:R-:W-:Y:S01]  /*4420*/  FMUL.FTZ R7, R26, c[0x0][0x2ec] ;  /* 0x0000bb001a077a20 */ /* 0x000fe20000410000 */
[----:B-1----:R-:W-:Y:S01]  /*4430*/  IADD3 R4, R0, 0x19, RZ ;  /* 0x0000001900047810 */ /* 0x002fe20007ffe0ff */
[----:B------:R-:W-:Y:S01]  /*4440*/  FMUL.FTZ R6, R27, c[0x0][0x2ec] ;  /* 0x0000bb001b067a20 */ /* 0x000fe20000410000 */
[----:B------:R-:W-:Y:S01]  /*4450*/  ISETP.LT.OR P1, PT, R3, R228, P1 ;  /* 0x000000e40300720c */ /* 0x000fe20000f21670 */
[----:B------:R1:W-:Y:S01]  /*4460*/  MUFU.TANH R20, R7 ;  /* 0x0000000700147308 */ /* 0x0003e20000002400 */
[----:B------:R-:W-:-:S02]  /*4470*/  ISETP.GE.AND P2, PT, R4, R234, PT ;  /* 0x000000ea0400720c */ /* 0x000fc40003f46270 */
[----:B------:R-:W-:Y:S01]  /*4480*/  ISETP.LT.OR P6, PT, R3, R227, P6 ;  /* 0x000000e30300720c */ /* 0x000fe200037c1670 */
[----:B------:R-:W-:Y:S01]  /*4490*/  FMUL.FTZ R18, R18, c[0x0][0x2ec] ;  /* 0x0000bb0012127a20 */ /* 0x000fe20000410000 */
[----:B------:R-:W-:Y:S01]  /*44a0*/  ISETP.GE.AND P5, PT, R4, R233, PT ;  /* 0x000000e90400720c */ /* 0x000fe20003fa6270 */
[----:B------:R-:W-:Y:S01]  /*44b0*/  FMUL.FTZ R16, R16, c[0x0][0x2ec] ;  /* 0x0000bb0010107a20 */ /* 0x000fe20000410000 */
[C---:B------:R-:W-:Y:S01]  /*44c0*/  ISETP.GE.AND P0, PT, R4.reuse, R232, PT ;  /* 0x000000e80400720c */ /* 0x040fe20003f06270 */
[----:B------:R-:W-:Y:S01]  /*44d0*/  FMUL.FTZ R17, R17, c[0x0][0x2ec] ;  /* 0x0000bb0011117a20 */ /* 0x000fe20000410000 */
[C---:B------:R-:W-:Y:S01]  /*44e0*/  ISETP.GE.AND P3, PT, R4.reuse, R231, PT ;  /* 0x000000e70400720c */ /* 0x040fe20003f66270 */
[----:B------:R-:W-:Y:S01]  /*44f0*/  MUFU.TANH R18, R18 ;  /* 0x0000001200127308 */ /* 0x000fe20000002400 */
[----:B------:R-:W-:Y:S01]  /*4500*/  ISETP.LT.OR P2, PT, R4, R230, P2 ;  /* 0x000000e60400720c */ /* 0x000fe20001741670 */
[----:B------:R-:W-:Y:S01]  /*4510*/  FMUL.FTZ R19, R19, c[0x0][0x2ec] ;  /* 0x0000bb0013137a20 */ /* 0x000fe20000410000 */
[----:B------:R-:W-:-:S02]  /*4520*/  IADD3 R3, R0, 0x20, RZ ;  /* 0x0000002000037810 */ /* 0x000fc40007ffe0ff */
[----:B------:R-:W-:Y:S01]  /*4530*/  ISETP.LT.OR P5, PT, R4, R229, P5 ;  /* 0x000000e50400720c */ /* 0x000fe20002fa1670 */
[----:B-1----:R-:W-:Y:S01]  /*4540*/  FMUL.FTZ R7, R10, c[0x0][0x2ec] ;  /* 0x0000bb000a077a20 */ /* 0x002fe20000410000 */
[C---:B------:R-:W-:Y:S01]  /*4550*/  ISETP.LT.OR P0, PT, R4.reuse, R228, P0 ;  /* 0x000000e40400720c */ /* 0x040fe20000701670 */
[----:B------:R-:W-:Y:S01]  /*4560*/  MUFU.TANH R16, R16 ;  /* 0x0000001000107308 */ /* 0x000fe20000002400 */
[----:B------:R-:W-:Y:S01]  /*4570*/  ISETP.LT.OR P3, PT, R4, R227, P3 ;  /* 0x000000e30400720c */ /* 0x000fe20001f61670 */
[----:B------:R-:W-:Y:S01]  /*4580*/  FMUL.FTZ R4, R24, c[0x0][0x2ec] ;  /* 0x0000bb0018047a20 */ /* 0x000fe20000410000 */
[----:B------:R-:W-:Y:S02]  /*4590*/  FSEL R100, R100, -INF , !P1 ;  /* 0xff80000064647808 */ /* 0x000fe40004800000 */
[----:B------:R-:W-:Y:S02]  /*45a0*/  FSEL R107, R107, -INF , !P6 ;  /* 0xff8000006b6b7808 */ /* 0x000fe40007000000 */
[----:B------:R-:W-:Y:S01]  /*45b0*/  FSEL R138, R138, -INF , !P2 ;  /* 0xff8000008a8a7808 */ /* 0x000fe20005000000 */
[----:B------:R1:W1:Y:S01]  /*45c0*/  MUFU.TANH R28, R4 ;  /* 0x00000004001c7308 */ /* 0x0002620000002400 */
[----:B------:R-:W-:-:S02]  /*45d0*/  ISETP.GE.AND P4, PT, R3, R234, PT ;  /* 0x000000ea0300720c */ /* 0x000fc40003f86270 */
[C---:B------:R-:W-:Y:S02]  /*45e0*/  ISETP.GE.AND P1, PT, R3.reuse, R233, PT ;  /* 0x000000e90300720c */ /* 0x040fe40003f26270 */
[C---:B------:R-:W-:Y:S02]  /*45f0*/  ISETP.GE.AND P6, PT, R3.reuse, R232, PT ;  /* 0x000000e80300720c */ /* 0x040fe40003fc6270 */
[C---:B------:R-:W-:Y:S01]  /*4600*/  ISETP.GE.AND P2, PT, R3.reuse, R231, PT ;  /* 0x000000e70300720c */ /* 0x040fe20003f46270 */
[----:B------:R-:W-:Y:S01]  /*4610*/  MUFU.TANH R7, R7 ;  /* 0x0000000700077308 */ /* 0x000fe20000002400 */
[C---:B------:R-:W-:Y:S02]  /*4620*/  ISETP.LT.OR P4, PT, R3.reuse, R230, P4 ;  /* 0x000000e60300720c */ /* 0x040fe40002781670 */
[C---:B------:R-:W-:Y:S02]  /*4630*/  ISETP.LT.OR P1, PT, R3.reuse, R229, P1 ;  /* 0x000000e50300720c */ /* 0x040fe40000f21670 */
[----:B------:R-:W-:-:S02]  /*4640*/  ISETP.LT.OR P6, PT, R3, R228, P6 ;  /* 0x000000e40300720c */ /* 0x000fc400037c1670 */
[----:B------:R-:W-:Y:S01]  /*4650*/  ISETP.LT.OR P2, PT, R3, R227, P2 ;  /* 0x000000e30300720c */ /* 0x000fe20001741670 */
[----:B------:R-:W-:Y:S01]  /*4660*/  FMUL.FTZ R3, R25, c[0x0][0x2ec] ;  /* 0x0000bb0019037a20 */ /* 0x000fe20000410000 */
[----:B-1----:R-:W-:Y:S01]  /*4670*/  IADD3 R4, R0, 0x21, RZ ;  /* 0x0000002100047810 */ /* 0x002fe20007ffe0ff */
[----:B------:R1:W-:Y:S01]  /*4680*/  MUFU.TANH R24, R6 ;  /* 0x0000000600187308 */ /* 0x0003e20000002400 */
[----:B------:R-:W-:Y:S02]  /*4690*/  FSEL R139, R139, -INF , !P5 ;  /* 0xff8000008b8b7808 */ /* 0x000fe40006800000 */
[----:B------:R-:W-:Y:S02]  /*46a0*/  FSEL R45, R76, -INF , !P3 ;  /* 0xff8000004c2d7808 */ /* 0x000fe40005800000 */
[----:B------:R-:W-:Y:S02]  /*46b0*/  FSEL R180, R75, -INF , !P4 ;  /* 0xff8000004bb47808 */ /* 0x000fe40006000000 */
[----:B------:R-:W-:Y:S01]  /*46c0*/  FSEL R186, R74, -INF , !P1 ;  /* 0xff8000004aba7808 */ /* 0x000fe20004800000 */
[----:B------:R2:W-:Y:S01]  /*46d0*/  MUFU.TANH R21, R3 ;  /* 0x0000000300157308 */ /* 0x0005e20000002400 */
[----:B------:R-:W-:-:S02]  /*46e0*/  ISETP.GE.AND P5, PT, R4, R234, PT ;  /* 0x000000ea0400720c */ /* 0x000fc40003fa6270 */
[C---:B------:R-:W-:Y:S02]  /*46f0*/  ISETP.GE.AND P3, PT, R4.reuse, R233, PT ;  /* 0x000000e90400720c */ /* 0x040fe40003f66270 */
[C---:B------:R-:W-:Y:S02]  /*4700*/  ISETP.GE.AND P4, PT, R4.reuse, R232, PT ;  /* 0x000000e80400720c */ /* 0x040fe40003f86270 */
[C---:B------:R-:W-:Y:S01]  /*4710*/  ISETP.GE.AND P1, PT, R4.reuse, R231, PT ;  /* 0x000000e70400720c */ /* 0x040fe20003f26270 */
[----:B-1----:R-:W-:Y:S01]  /*4720*/  FMUL.FTZ R6, R9, c[0x0][0x2ec] ;  /* 0x0000bb0009067a20 */ /* 0x002fe20000410000 */
[----:B------:R-:W-:Y:S01]  /*4730*/  FSEL R44, R79, -INF , !P0 ;  /* 0xff8000004f2c7808 */ /* 0x000fe20004000000 */
[----:B------:R-:W-:Y:S01]  /*4740*/  MUFU.TANH R17, R17 ;  /* 0x0000001100117308 */ /* 0x000fe20000002400 */
[C---:B------:R-:W-:Y:S02]  /*4750*/  ISETP.LT.OR P5, PT, R4.reuse, R230, P5 ;  /* 0x000000e60400720c */ /* 0x040fe40002fa1670 */
[----:B------:R-:W-:-:S02]  /*4760*/  ISETP.LT.OR P3, PT, R4, R229, P3 ;  /* 0x000000e50400720c */ /* 0x000fc40001f61670 */
[----:B------:R-:W-:Y:S02]  /*4770*/  ISETP.LT.OR P4, PT, R4, R228, P4 ;  /* 0x000000e40400720c */ /* 0x000fe40002781670 */
[----:B--2---:R-:W-:Y:S01]  /*4780*/  IADD3 R3, R0, 0x28, RZ ;  /* 0x0000002800037810 */ /* 0x004fe20007ffe0ff */
[----:B------:R1:W-:Y:S01]  /*4790*/  MUFU.TANH R9, R6 ;  /* 0x0000000600097308 */ /* 0x0003e20000002400 */
[----:B------:R-:W-:Y:S01]  /*47a0*/  ISETP.LT.OR P1, PT, R4, R227, P1 ;  /* 0x000000e30400720c */ /* 0x000fe20000f21670 */
[----:B------:R-:W-:Y:S01]  /*47b0*/  FMUL.FTZ R4, R8, c[0x0][0x2ec] ;  /* 0x0000bb0008047a20 */ /* 0x000fe20000410000 */
[----:B------:R-:W-:Y:S02]  /*47c0*/  FSEL R169, R73, -INF , !P6 ;  /* 0xff80000049a97808 */ /* 0x000fe40007000000 */
[C---:B------:R-:W-:Y:S02]  /*47d0*/  ISETP.GE.AND P0, PT, R3.reuse, R234, PT ;  /* 0x000000ea0300720c */ /* 0x040fe40003f06270 */
[C---:B------:R-:W-:Y:S01]  /*47e0*/  ISETP.GE.AND P6, PT, R3.reuse, R233, PT ;  /* 0x000000e90300720c */ /* 0x040fe20003fc6270 */
[----:B------:R2:W2:Y:S01]  /*47f0*/  MUFU.TANH R8, R4 ;  /* 0x0000000400087308 */ /* 0x0004a20000002400 */
[----:B------:R-:W-:-:S02]  /*4800*/  ISETP.LT.OR P0, PT, R3, R230, P0 ;  /* 0x000000e60300720c */ /* 0x000fc40000701670 */
[----:B------:R-:W-:Y:S02]  /*4810*/  ISETP.LT.OR P6, PT, R3, R229, P6 ;  /* 0x000000e50300720c */ /* 0x000fe400037c1670 */
[----:B----4-:R-:W-:Y:S02]  /*4820*/  FSEL R175, R65, -INF , !P2 ;  /* 0xff80000041af7808 */ /* 0x010fe40005000000 */
[----:B------:R-:W-:Y:S01]  /*4830*/  FSEL R179, R77, -INF , !P5 ;  /* 0xff8000004db37808 */ /* 0x000fe20006800000 */
[----:B-1----:R-:W-:Y:S01]  /*4840*/  FMUL.FTZ R6, R11, c[0x0][0x2ec] ;  /* 0x0000bb000b067a20 */ /* 0x002fe20000410000 */
[----:B------:R-:W-:Y:S01]  /*4850*/  FSEL R182, R78, -INF , !P3 ;  /* 0xff8000004eb67808 */ /* 0x000fe20005800000 */
[----:B------:R-:W-:Y:S01]  /*4860*/  MUFU.TANH R19, R19 ;  /* 0x0000001300137308 */ /* 0x000fe20000002400 */
[----:B------:R-:W-:Y:S02]  /*4870*/  FSEL R174, R69, -INF , !P1 ;  /* 0xff80000045ae7808 */ /* 0x000fe40004800000 */
[----:B-----5:R-:W-:-:S02]  /*4880*/  FSEL R177, R55, -INF , !P0 ;  /* 0xff80000037b17808 */ /* 0x020fc40004000000 */
[----:B------:R-:W-:Y:S02]  /*4890*/  FSEL R181, R54, -INF , !P6 ;  /* 0xff80000036b57808 */ /* 0x000fe40007000000 */
[----:B--2---:R-:W-:Y:S01]  /*48a0*/  IADD3 R4, R0, 0x29, RZ ;  /* 0x0000002900047810 */ /* 0x004fe20007ffe0ff */
[----:B------:R-:W1:Y:S01]  /*48b0*/  MUFU.TANH R6, R6 ;  /* 0x0000000600067308 */ /* 0x000e620000002400 */
[C---:B------:R-:W-:Y:S02]  /*48c0*/  ISETP.GE.AND P2, PT, R3.reuse, R232, PT ;  /* 0x000000e80300720c */ /* 0x040fe40003f46270 */
[----:B------:R-:W-:Y:S02]  /*48d0*/  ISETP.GE.AND P5, PT, R3, R231, PT ;  /* 0x000000e70300720c */ /* 0x000fe40003fa6270 */
[C---:B------:R-:W-:Y:S02]  /*48e0*/  ISETP.GE.AND P3, PT, R4.reuse, R234, PT ;  /* 0x000000ea0400720c */ /* 0x040fe40003f66270 */
[C---:B------:R-:W-:Y:S01]  /*48f0*/  ISETP.GE.AND P1, PT, R4.reuse, R233, PT ;  /* 0x000000e90400720c */ /* 0x040fe20003f26270 */
[----:B------:R-:W-:Y:S01]  /*4900*/  MUFU.TANH R13, R13 ;  /* 0x0000000d000d7308 */ /* 0x000fe20000002400 */
[----:B------:R-:W-:Y:S01]  /*4910*/  BAR.SYNC.DEFER_BLOCKING 0x0 ;  /* 0x0000000000007b1d */ /* 0x000fe20000010000 */
[----:B------:R-:W-:-:S02]  /*4920*/  ISETP.GE.AND P0, PT, R4, R232, PT ;  /* 0x000000e80400720c */ /* 0x000fc40003f06270 */
[C---:B------:R-:W-:Y:S02]  /*4930*/  ISETP.GE.AND P6, PT, R4.reuse, R231, PT ;  /* 0x000000e70400720c */ /* 0x040fe40003fc6270 */
        /* <DEDUP_REMOVED lines=9> */
[----:B---3--:R-:W-:Y:S02]  /*49d0*/  FSEL R165, R53, -INF , !P2 ;  /* 0xff80000035a57808 */ /* 0x008fe40005000000 */
        /* <DEDUP_REMOVED lines=20> */
[----:B------:R-:W-:Y:S02]  /*4b20*/  FSEL R192, R21, -INF , !P1 ;  /* 0xff80000015c07808 */ /* 0x000fe40004800000 */
[----:B------:R-:W-:Y:S02]  /*4b30*/  ISETP.GE.AND P0, PT, R3, R234, PT ;  /* 0x000000ea0300720c */ /* 0x000fe40003f06270 */
[C---:B------:R-:W-:Y:S02]  /*4b40*/  ISETP.GE.AND P6, PT, R4.reuse, R233, PT ;  /* 0x000000e90400720c */ /* 0x040fe40003fc6270 */
[C---:B------:R-:W-:Y:S02]  /*4b50*/  ISETP.GE.AND P4, PT, R4.reuse, R232, PT ;  /* 0x000000e80400720c */ /* 0x040fe40003f86270 */
[----:B------:R-:W-:-:S02]  /*4b60*/  ISETP.GE.AND P2, PT, R4, R231, PT ;  /* 0x000000e70400720c */ /* 0x000fc40003f46270 */
[C---:B------:R-:W-:Y:S02]  /*4b70*/  ISETP.GE.AND P5, PT, R3.reuse, R233, PT ;  /* 0x000000e90300720c */ /* 0x040fe40003fa6270 */
[C---:B------:R-:W-:Y:S02]  /*4b80*/  ISETP.GE.AND P3, PT, R3.reuse, R232, PT ;  /* 0x000000e80300720c */ /* 0x040fe40003f66270 */
[C---:B------:R-:W-:Y:S02]  /*4b90*/  ISETP.GE.AND P1, PT, R3.reuse, R231, PT ;  /* 0x000000e70300720c */ /* 0x040fe40003f26270 */
[C---:B------:R-:W-:Y:S02]  /*4ba0*/  ISETP.LT.OR P6, PT, R4.reuse, R229, P6 ;  /* 0x000000e50400720c */ /* 0x040fe400037c1670 */
[C---:B------:R-:W-:Y:S02]  /*4bb0*/  ISETP.LT.OR P4, PT, R4.reuse, R228, P4 ;  /* 0x000000e40400720c */ /* 0x040fe40002781670 */
[----:B------:R-:W-:Y:S01]  /*4bc0*/  ISETP.LT.OR P2, PT, R4, R227, P2 ;  /* 0x000000e30400720c */ /* 0x000fe20001741670 */
[----:B------:R-:W-:Y:S01]  /*4bd0*/  FMUL.FTZ R4, R14, c[0x0][0x2ec] ;  /* 0x0000bb000e047a20 */ /* 0x000fe20000410000 */
[----:B------:R-:W-:-:S02]  /*4be0*/  ISETP.LT.OR P0, PT, R3, R230, P0 ;  /* 0x000000e60300720c */ /* 0x000fc40000701670 */
[C---:B------:R-:W-:Y:S02]  /*4bf0*/  ISETP.LT.OR P5, PT, R3.reuse, R229, P5 ;  /* 0x000000e50300720c */ /* 0x040fe40002fa1670 */
[C---:B------:R-:W-:Y:S01]  /*4c00*/  ISETP.LT.OR P3, PT, R3.reuse, R228, P3 ;  /* 0x000000e40300720c */ /* 0x040fe20001f61670 */
[----:B------:R-:W2:Y:S01]  /*4c10*/  MUFU.TANH R4, R4 ;  /* 0x0000000400047308 */ /* 0x000ea20000002400 */
[----:B------:R-:W-:Y:S01]  /*4c20*/  ISETP.LT.OR P1, PT, R3, R227, P1 ;  /* 0x000000e30300720c */ /* 0x000fe20000f21670 */
[----:B------:R-:W-:Y:S01]  /*4c30*/  FMUL.FTZ R3, R15, c[0x0][0x2ec] ;  /* 0x0000bb000f037a20 */ /* 0x000fe20000410000 */
[----:B------:R-:W-:Y:S02]  /*4c40*/  FSEL R196, R18, -INF , !P5 ;  /* 0xff80000012c47808 */ /* 0x000fe40006800000 */
[----:B------:R-:W-:Y:S02]  /*4c50*/  ISETP.GT.AND P5, PT, R236, R161, PT ;  /* 0x000000a1ec00720c */ /* 0x000fe40003fa4270 */
[----:B------:R-:W-:Y:S01]  /*4c60*/  IADD3 R0, R0, 0x39, RZ ;  /* 0x0000003900007810 */ /* 0x000fe20007ffe0ff */
[----:B------:R-:W3:Y:S01]  /*4c70*/  MUFU.TANH R3, R3 ;  /* 0x0000000300037308 */ /* 0x000ee20000002400 */
[----:B------:R-:W-:-:S02]  /*4c80*/  FSEL R197, R24, -INF , !P6 ;  /* 0xff80000018c57808 */ /* 0x000fc40007000000 */
[----:B------:R-:W-:Y:S02]  /*4c90*/  FSEL R185, R9, -INF , !P4 ;  /* 0xff80000009b97808 */ /* 0x000fe40006000000 */
[----:B-1----:R-:W-:Y:S02]  /*4ca0*/  FSEL R189, R6, -INF , !P2 ;  /* 0xff80000006bd7808 */ /* 0x002fe40005000000 */
        /* <DEDUP_REMOVED lines=9> */
[----:B------:R-:W-:-:S02]  /*4d40*/  FSEL R183, R12, -INF , !P3 ;  /* 0xff8000000cb77808 */ /* 0x000fc40005800000 */
[----:B--2---:R-:W-:Y:S02]  /*4d50*/  FSEL R188, R4, -INF , !P1 ;  /* 0xff80000004bc7808 */ /* 0x004fe40004800000 */
[----:B------:R-:W-:Y:S02]  /*4d60*/  FSEL R194, R17, -INF , !P6 ;  /* 0xff80000011c27808 */ /* 0x000fe40007000000 */
[----:B------:R-:W-:Y:S02]  /*4d70*/  FSEL R198, R19, -INF , !P4 ;  /* 0xff80000013c67808 */ /* 0x000fe40006000000 */
[----:B------:R-:W-:Y:S02]  /*4d80*/  FSEL R184, R13, -INF , !P2 ;  /* 0xff8000000db87808 */ /* 0x000fe40005000000 */
[----:B---3--:R-:W-:Y:S01]  /*4d90*/  FSEL R190, R3, -INF , !P0 ;  /* 0xff80000003be7808 */ /* 0x008fe20004000000 */
        /* <DEDUP_REMOVED lines=58> */
.L_x_871:
[----:B------:R-:W-:Y:S05]  /*5140*/  BSYNC B0 ;  /* 0x0000000000007941 */ /* 0x000fea0003800000 */
.L_x_870:
[----:B------:R-:W0:Y:S02]  /*5150*/  LDGDEPBAR ;  /* 0x00000000000079af */ /* 0x000e240000000000 */
.L_x_869:
        /* <DEDUP_REMOVED lines=105> */
[----:B-----5:R-:W-:-:S03]  /*57f0*/  FFMA.FTZ R5, R52, c[0x0][0x23c], -R0 ;  /* 0x00008f0034057a23 */ /* 0x020fc60000010800 */
[----:B------:R-:W-:Y:S01]  /*5800*/  MUFU.EX2 R37, R7 ;  /* 0x0000000700257308 */ /* 0x000fe20000000800 */
[----:B------:R-:W-:Y:S01]  /*5810*/  FMUL.FTZ R8, R105, c[0x0][0x23c] ;  /* 0x00008f0069087a20 */ /* 0x000fe20000410000 */
[----:B---3--:R-:W-:Y:S01]  /*5820*/  F2FP.BF16.PACK_AB R6, R13, R36 ;  /* 0x000000240d06723e */ /* 0x008fe200000010ff */
[----:B------:R-:W-:-:S05]  /*5830*/  FMUL.FTZ R2, R104, c[0x0][0x23c] ;  /* 0x00008f0068027a20 */ /* 0x000fca0000410000 */
[----:B------:R1:W2:Y:S01]  /*5840*/  MUFU.EX2 R252, R5 ;  /* 0x0000000500fc7308 */ /* 0x0002a20000000800 */
[----:B------:R-:W-:Y:S02]  /*5850*/  FSEL R2, R2, RZ, P0 ;  /* 0x000000ff02027208 */ /* 0x000fe40000000000 */
[----:B------:R-:W-:-:S03]  /*5860*/  FSETP.NEU.FTZ.AND P0, PT, R105, -INF , PT ;  /* 0xff8000006900780b */ /* 0x000fc60003f1d000 */
[--C-:B------:R-:W-:Y:S01]  /*5870*/  FFMA.FTZ R9, R64, c[0x0][0x23c], -R2.reuse ;  /* 0x00008f0040097a23 */ /* 0x100fe20000010802 */
[----:B------:R-:W-:Y:S01]  /*5880*/  FSEL R12, R8, RZ, P0 ;  /* 0x000000ff080c7208 */ /* 0x000fe20000000000 */
[--C-:B------:R-:W-:Y:S02]  /*5890*/  FFMA.FTZ R8, R63, c[0x0][0x23c], -R2.reuse ;  /* 0x00008f003f087a23 */ /* 0x100fe40000010802 */
[----:B------:R-:W-:Y:S01]  /*58a0*/  MUFU.EX2 R248, R9 ;  /* 0x0000000900f87308 */ /* 0x000fe20000000800 */
[----:B-1----:R-:W-:Y:S01]  /*58b0*/  FFMA.FTZ R5, R61, c[0x0][0x23c], -R2 ;  /* 0x00008f003d057a23 */ /* 0x002fe20000010802 */
[----:B--2---:R-:W-:-:S06]  /*58c0*/  F2FP.BF16.PACK_AB R7, R252, R250 ;  /* 0x000000fafc07723e */ /* 0x004fcc00000010ff */
[----:B------:R1:W-:Y:S08]  /*58d0*/  MUFU.EX2 R247, R5 ;  /* 0x0000000500f77308 */ /* 0x0003f00000000800 */
[----:B------:R2:W3:Y:S01]  /*58e0*/  MUFU.EX2 R249, R8 ;  /* 0x0000000800f97308 */ /* 0x0004e20000000800 */
[----:B-1----:R-:W-:-:S07]  /*58f0*/  FFMA.FTZ R5, R62, c[0x0][0x23c], -R2 ;  /* 0x00008f003e057a23 */ /* 0x002fce0000010802 */
[----:B------:R1:W-:Y:S01]  /*5900*/  MUFU.EX2 R242, R5 ;  /* 0x0000000500f27308 */ /* 0x0003e20000000800 */
[----:B--2---:R-:W-:Y:S01]  /*5910*/  FFMA.FTZ R8, R66, c[0x0][0x23c], -R12 ;  /* 0x00008f0042087a23 */ /* 0x004fe2000001080c */
[----:B---3--:R-:W-:-:S06]  /*5920*/  F2FP.BF16.PACK_AB R10, R249, R248 ;  /* 0x000000f8f90a723e */ /* 0x008fcc00000010ff */
[----:B------:R2:W-:Y:S01]  /*5930*/  MUFU.EX2 R239, R8 ;  /* 0x0000000800ef7308 */ /* 0x0005e20000000800 */
[----:B-1----:R-:W-:-:S07]  /*5940*/  F2FP.BF16.PACK_AB R5, R251, R37 ;  /* 0x00000025fb05723e */ /* 0x002fce00000010ff */
[----:B------:R-:W-:Y:S01]  /*5950*/  HMMA.16816.F32.BF16 R120, R4, R24, RZ ;  /* 0x000000180478723c */ /* 0x000fe200000418ff */
[----:B--2---:R-:W-:-:S04]  /*5960*/  FFMA.FTZ R8, R72, c[0x0][0x23c], -R12 ;  /* 0x00008f0048087a23 */ /* 0x004fc8000001080c */
        /* <DEDUP_REMOVED lines=31> */
[----:B------:R-:W-:Y:S07]  /*5b60*/  LDSM.16.MT88.4 R16, [R222+0x9400] ;  /* 0x00940000de10783b */ /* 0x000fee0000004200 */
[----:B------:R-:W-:Y:S01]  /*5b70*/  HMMA.16816.F32.BF16 R56, R8, R20, RZ ;  /* 0x000000140838723c */ /* 0x000fe200000418ff */
[----:B-1----:R-:W-:-:S07]  /*5b80*/  FFMA.FTZ R4, R100, c[0x0][0x23c], -R3 ;  /* 0x00008f0064047a23 */ /* 0x002fce0000010803 */
[----:B------:R-:W-:Y:S01]  /*5b90*/  HMMA.16816.F32.BF16 R124, R8, R22, RZ ;  /* 0x00000016087c723c */ /* 0x000fe200000418ff */
[----:B------:R-:W1:Y:S01]  /*5ba0*/  LDSM.16.MT88.4 R20, [R220+0x9400] ;  /* 0x00940000dc14783b */ /* 0x000e620000004200 */
[----:B------:R-:W-:Y:S01]  /*5bb0*/  MOV R100, R13 ;  /* 0x0000000d00647202 */ /* 0x000fe20000000f00 */
[----:B------:R2:W-:Y:S01]  /*5bc0*/  MUFU.EX2 R244, R4 ;  /* 0x0000000400f47308 */ /* 0x0005e20000000800 */
[----:B------:R-:W-:-:S04]  /*5bd0*/  FFMA.FTZ R13, R173, c[0x0][0x23c], -R0 ;  /* 0x00008f00ad0d7a23 */ /* 0x000fc80000010800 */
[C---:B------:R-:W-:Y:S03]  /*5be0*/  HMMA.16816.F32.BF16 R52, R8.reuse, R28, RZ ;  /* 0x0000001c0834723c */ /* 0x040fe600000418ff */
[----:B------:R3:W-:Y:S05]  /*5bf0*/  MUFU.EX2 R202, R13 ;  /* 0x0000000d00ca7308 */ /* 0x0007ea0000000800 */
[----:B------:R-:W-:Y:S01]  /*5c00*/  HMMA.16816.F32.BF16 R140, R8, R30, RZ ;  /* 0x0000001e088c723c */ /* 0x000fe200000418ff */
[----:B------:R-:W4:Y:S01]  /*5c10*/  LDSM.16.MT88.4 R28, [R222+0xa400] ;  /* 0x00a40000de1c783b */ /* 0x000f220000004200 */
[----:B--2---:R-:W-:-:S04]  /*5c20*/  FFMA.FTZ R4, R44, c[0x0][0x23c], -R3 ;  /* 0x00008f002c047a23 */ /* 0x004fc80000010803 */
[----:B------:R2:W5:Y:S02]  /*5c30*/  MUFU.EX2 R243, R4 ;  /* 0x0000000400f37308 */ /* 0x0005640000000800 */
[----:B------:R-:W-:Y:S01]  /*5c40*/  HMMA.16816.F32.BF16 R48, R8, R32, RZ ;  /* 0x000000200830723c */ /* 0x000fe200000418ff */
[----:B---3--:R-:W-:-:S05]  /*5c50*/  FFMA.FTZ R13, R172, c[0x0][0x23c], -R0 ;  /* 0x00008f00ac0d7a23 */ /* 0x008fca0000010800 */
[----:B------:R3:W-:Y:S02]  /*5c60*/  MUFU.EX2 R203, R13 ;  /* 0x0000000d00cb7308 */ /* 0x0007e40000000800 */
[----:B------:R-:W-:Y:S01]  /*5c70*/  HMMA.16816.F32.BF16 R144, R8, R34, RZ ;  /* 0x000000220890723c */ /* 0x000fe200000418ff */
[----:B------:R-:W1:Y:S01]  /*5c80*/  LDSM.16.MT88.4 R32, [R220+0xb400] ;  /* 0x00b40000dc20783b */ /* 0x000e620000004200 */
[----:B--2---:R-:W-:Y:S01]  /*5c90*/  FFMA.FTZ R4, R137, c[0x0][0x23c], -R0 ;  /* 0x00008f0089047a23 */ /* 0x004fe20000010800 */
[----:B-----5:R-:W-:-:S03]  /*5ca0*/  F2FP.BF16.PACK_AB R6, R243, R244 ;  /* 0x000000f4f306723e */ /* 0x020fc600000010ff */
[----:B------:R2:W-:Y:S01]  /*5cb0*/  MUFU.EX2 R218, R4 ;  /* 0x0000000400da7308 */ /* 0x0005e20000000800 */
[----:B---3--:R-:W-:-:S07]  /*5cc0*/  FFMA.FTZ R13, R180, c[0x0][0x23c], -R2 ;  /* 0x00008f00b40d7a23 */ /* 0x008fce0000010802 */
[----:B------:R3:W-:Y:S01]  /*5cd0*/  MUFU.EX2 R201, R13 ;  /* 0x0000000d00c97308 */ /* 0x0007e20000000800 */
[----:B--2---:R-:W-:-:S07]  /*5ce0*/  FFMA.FTZ R4, R136, c[0x0][0x23c], -R0 ;  /* 0x00008f0088047a23 */ /* 0x004fce0000010800 */
[----:B------:R2:W5:Y:S01]  /*5cf0*/  MUFU.EX2 R237, R4 ;  /* 0x0000000400ed7308 */ /* 0x0005620000000800 */
[----:B---3--:R-:W-:-:S07]  /*5d00*/  FFMA.FTZ R13, R179, c[0x0][0x23c], -R2 ;  /* 0x00008f00b30d7a23 */ /* 0x008fce0000010802 */
[----:B------:R3:W-:Y:S01]  /*5d10*/  MUFU.EX2 R200, R13 ;  /* 0x0000000d00c87308 */ /* 0x0007e20000000800 */
[----:B--2---:R-:W-:Y:S01]  /*5d20*/  FFMA.FTZ R4, R107, c[0x0][0x23c], -R0 ;  /* 0x00008f006b047a23 */ /* 0x004fe20000010800 */
[----:B-----5:R-:W-:-:S06]  /*5d30*/  F2FP.BF16.PACK_AB R5, R237, R218 ;  /* 0x000000daed05723e */ /* 0x020fcc00000010ff */
[----:B------:R2:W-:Y:S01]  /*5d40*/  MUFU.EX2 R235, R4 ;  /* 0x0000000400eb7308 */ /* 0x0005e20000000800 */
[----:B---3--:R-:W-:-:S07]  /*5d50*/  FFMA.FTZ R13, R177, c[0x0][0x23c], -R2 ;  /* 0x00008f00b10d7a23 */ /* 0x008fce0000010802 */
[----:B------:R3:W-:Y:S01]  /*5d60*/  MUFU.EX2 R180, R13 ;  /* 0x0000000d00b47308 */ /* 0x0007e20000000800 */
[----:B--2---:R-:W-:Y:S02]  /*5d70*/  FFMA.FTZ R4, R45, c[0x0][0x23c], -R0 ;  /* 0x00008f002d047a23 */ /* 0x004fe40000010800 */
[----:B------:R-:W-:Y:S05]  /*5d80*/  HMMA.16816.F32.BF16 R44, R8, R40, RZ ;  /* 0x00000028082c723c */ /* 0x000fea00000418ff */
[----:B------:R2:W5:Y:S01]  /*5d90*/  MUFU.EX2 R219, R4 ;  /* 0x0000000400db7308 */ /* 0x0005620000000800 */
[----:B---3--:R-:W-:-:S07]  /*5da0*/  FFMA.FTZ R13, R176, c[0x0][0x23c], -R2 ;  /* 0x00008f00b00d7a23 */ /* 0x008fce0000010802 */
[----:B------:R3:W-:Y:S01]  /*5db0*/  MUFU.EX2 R179, R13 ;  /* 0x0000000d00b37308 */ /* 0x0007e20000000800 */
[----:B--2---:R-:W-:Y:S01]  /*5dc0*/  FFMA.FTZ R4, R149, c[0x0][0x23c], -R2 ;  /* 0x00008f0095047a23 */ /* 0x004fe20000010802 */
[----:B-----5:R-:W-:-:S06]  /*5dd0*/  F2FP.BF16.PACK_AB R7, R219, R235 ;  /* 0x000000ebdb07723e */ /* 0x020fcc00000010ff */
[----:B------:R2:W-:Y:S01]  /*5de0*/  MUFU.EX2 R217, R4 ;  /* 0x0000000400d97308 */ /* 0x0005e20000000800 */
[----:B---3--:R-:W-:Y:S01]  /*5df0*/  FFMA.FTZ R13, R186, c[0x0][0x23c], -R12 ;  /* 0x00008f00ba0d7a23 */ /* 0x008fe2000001080c */
[----:B------:R-:W-:-:S06]  /*5e00*/  MOV R186, R100 ;  /* 0x0000006400ba7202 */ /* 0x000fcc0000000f00 */
[----:B------:R3:W-:Y:S01]  /*5e10*/  MUFU.EX2 R177, R13 ;  /* 0x0000000d00b17308 */ /* 0x0007e20000000800 */
[----:B--2---:R-:W-:Y:S02]  /*5e20*/  FFMA.FTZ R4, R148, c[0x0][0x23c], -R2 ;  /* 0x00008f0094047a23 */ /* 0x004fe40000010802 */
[----:B------:R-:W-:Y:S05]  /*5e30*/  HMMA.16816.F32.BF16 R148, R8, R42, RZ ;  /* 0x0000002a0894723c */ /* 0x000fea00000418ff */
[----:B------:R2:W5:Y:S01]  /*5e40*/  MUFU.EX2 R216, R4 ;  /* 0x0000000400d87308 */ /* 0x0005620000000800 */
[----:B---3--:R-:W-:Y:S01]  /*5e50*/  FFMA.FTZ R13, R182, c[0x0][0x23c], -R12 ;  /* 0x00008f00b60d7a23 */ /* 0x008fe2000001080c */
[----:B------:R-:W-:Y:S01]  /*5e60*/  MOV R182, R101 ;  /* 0x0000006500b67202 */ /* 0x000fe20000000f00 */
[----:B------:R-:W-:-:S05]  /*5e70*/  FFMA.FTZ R8, R152, c[0x0][0x23c], -R2 ;  /* 0x00008f0098087a23 */ /* 0x000fca0000010802 */
[----:B------:R3:W-:Y:S08]  /*5e80*/  MUFU.EX2 R176, R13 ;  /* 0x0000000d00b07308 */ /* 0x0007f00000000800 */
[----:B------:R4:W-:Y:S01]  /*5e90*/  MUFU.EX2 R215, R8 ;  /* 0x0000000800d77308 */ /* 0x0009e20000000800 */
[----:B--2---:R-:W-:-:S07]  /*5ea0*/  F2FP.BF16.PACK_AB R4, R245, R240 ;  /* 0x000000f0f504723e */ /* 0x004fce00000010ff */
[----:B-1----:R-:W-:Y:S01]  /*5eb0*/  HMMA.16816.F32.BF16 R160, R4, R20, R120 ;  /* 0x0000001404a0723c */ /* 0x002fe20000041878 */
[----:B---3--:R-:W-:Y:S01]  /*5ec0*/  FFMA.FTZ R13, R181, c[0x0][0x23c], -R12 ;  /* 0x00008f00b50d7a23 */ /* 0x008fe2000001080c */
[----:B------:R-:W-:-:S03]  /*5ed0*/  MOV R181, R106 ;  /* 0x0000006a00b57202 */ /* 0x000fc60000000f00 */
[----:B------:R1:W-:Y:S01]  /*5ee0*/  MUFU.EX2 R107, R13 ;  /* 0x0000000d006b7308 */ /* 0x0003e20000000800 */
[----:B----4-:R-:W-:Y:S02]  /*5ef0*/  FFMA.FTZ R8, R138, c[0x0][0x23c], -R2 ;  /* 0x00008f008a087a23 */ /* 0x010fe40000010802 */
[C---:B------:R-:W-:Y:S05]  /*5f00*/  HMMA.16816.F32.BF16 R120, R4.reuse, R22, R88 ;  /* 0x000000160478723c */ /* 0x040fea0000041858 */
[----:B------:R2:W-:Y:S03]  /*5f10*/  MUFU.EX2 R214, R8 ;  /* 0x0000000800d67308 */ /* 0x0005e60000000800 */
[----:B------:R-:W-:Y:S01]  /*5f20*/  HMMA.16816.F32.BF16 R156, R4, R16, R116 ;  /* 0x00000010049c723c */ /* 0x000fe20000041874 */
[----:B-1----:R-:W-:Y:S01]  /*5f30*/  FFMA.FTZ R13, R178, c[0x0][0x23c], -R12 ;  /* 0x00008f00b20d7a23 */ /* 0x002fe2000001080c */
[----:B------:R-:W-:-:S06]  /*5f40*/  MOV R178, R15 ;  /* 0x0000000f00b27202 */ /* 0x000fcc0000000f00 */
[----:B------:R-:W-:Y:S01]  /*5f50*/  HMMA.16816.F32.BF16 R88, R4, R30, R76 ;  /* 0x0000001e0458723c */ /* 0x000fe2000004184c */
[----:B------:R-:W-:Y:S01]  /*5f60*/  MUFU.EX2 R106, R13 ;  /* 0x0000000d006a7308 */ /* 0x000fe20000000800 */
[----:B--2---:R-:W-:-:S06]  /*5f70*/  FFMA.FTZ R8, R153, c[0x0][0x23c], -R12 ;  /* 0x00008f0099087a23 */ /* 0x004fcc000001080c */
        /* <DEDUP_REMOVED lines=8> */
[----:B-1----:R-:W-:-:S07]  /*6000*/  FFMA.FTZ R8, R167, c[0x0][0x23c], -R12 ;  /* 0x00008f00a7087a23 */ /* 0x002fce000001080c */
[----:B------:R-:W-:Y:S01]  /*6010*/  HMMA.16816.F32.BF16 R80, R4, R38, R64 ;  /* 0x000000260450723c */ /* 0x000fe20000041840 */
[----:B------:R1:W-:Y:S02]  /*6020*/  MUFU.EX2 R211, R8 ;  /* 0x0000000800d37308 */ /* 0x0003e40000000800 */
[----:B-1----:R-:W-:-:S05]  /*6030*/  FFMA.FTZ R8, R139, c[0x0][0x23c], -R12 ;  /* 0x00008f008b087a23 */ /* 0x002fca000001080c */
[C---:B------:R-:W-:Y:S01]  /*6040*/  HMMA.16816.F32.BF16 R136, R4.reuse, R18, R84 ;  /* 0x000000120488723c */ /* 0x040fe20000041854 */
[----:B------:R1:W3:Y:S07]  /*6050*/  MUFU.EX2 R210, R8 ;  /* 0x0000000800d27308 */ /* 0x0002ee0000000800 */
[----:B------:R-:W-:Y:S07]  /*6060*/  HMMA.16816.F32.BF16 R84, R4, R34, R72 ;  /* 0x000000220454723c */ /* 0x000fee0000041848 */
[----:B-----5:R-:W-:-:S02]  /*6070*/  F2FP.BF16.PACK_AB R4, R216, R217 ;  /* 0x000000d9d804723e */ /* 0x020fc400000010ff */
[----:B--2---:R-:W-:Y:S01]  /*6080*/  F2FP.BF16.PACK_AB R5, R213, R212 ;  /* 0x000000d4d505723e */ /* 0x004fe200000010ff */
[--C-:B-1----:R-:W-:Y:S01]  /*6090*/  FFMA.FTZ R8, R169, c[0x0][0x23c], -R3.reuse ;  /* 0x00008f00a9087a23 */ /* 0x102fe20000010803 */
[----:B------:R-:W-:Y:S02]  /*60a0*/  F2FP.BF16.PACK_AB R6, R214, R215 ;  /* 0x000000d7d606723e */ /* 0x000fe400000010ff */
[----:B---3--:R-:W-:Y:S01]  /*60b0*/  F2FP.BF16.PACK_AB R7, R210, R211 ;  /* 0x000000d3d207723e */ /* 0x008fe200000010ff */
[----:B------:R1:W-:Y:S06]  /*60c0*/  MUFU.EX2 R209, R8 ;  /* 0x0000000800d17308 */ /* 0x0003ec0000000800 */
        /* <DEDUP_REMOVED lines=9> */
[C---:B------:R-:W-:Y:S01]  /*6160*/  HMMA.16816.F32.BF16 R48, R4.reuse, R18, R128 ;  /* 0x000000120430723c */ /* 0x040fe20000041880 */
[----:B------:R-:W3:Y:S07]  /*6170*/  LDSM.16.MT88.4 R16, [R220+0x9800] ;  /* 0x00980000dc10783b */ /* 0x000eee0000004200 */
[----:B------:R-:W-:Y:S01]  /*6180*/  HMMA.16816.F32.BF16 R168, R4, R36, R44 ;  /* 0x0000002404a8723c */ /* 0x000fe2000004182c */
[----:B-1----:R-:W-:-:S04]  /*6190*/  FFMA.FTZ R8, R164, c[0x0][0x23c], -R3 ;  /* 0x00008f00a4087a23 */ /* 0x002fc80000010803 */
[----:B------:R1:W4:Y:S03]  /*61a0*/  MUFU.EX2 R206, R8 ;  /* 0x0000000800ce7308 */ /* 0x0003260000000800 */
        /* <DEDUP_REMOVED lines=10> */
[----:B------:R-:W-:Y:S04]  /*6250*/  LDSM.16.MT88.4 R24, [R222+0xa800] ;  /* 0x00a80000de18783b */ /* 0x000fe80000004200 */
[----:B------:R-:W-:Y:S03]  /*6260*/  LDSM.16.MT88.4 R124, [R220+0x9c00] ;  /* 0x009c0000dc7c783b */ /* 0x000fe60000004200 */
        /* <DEDUP_REMOVED lines=234> */
[----:B------:R-:W-:Y:S04]  /*7110*/  LDSM.16.M88.4 R32, [R221+0x6000] ;  /* 0x00600000dd20783b */ /* 0x000fe80000000200 */
[----:B--2---:R-:W2:Y:S04]  /*7120*/  LDSM.16.M88.4 R8, [R224+0x1000] ;  /* 0x00100000e008783b */ /* 0x004ea80000000200 */
[----:B------:R-:W5:Y:S04]  /*7130*/  LDSM.16.M88.4 R28, [R221+0x6400] ;  /* 0x00640000dd1c783b */ /* 0x000f680000000200 */
[----:B------:R-:W4:Y:S04]  /*7140*/  LDSM.16.M88.4 R24, [R221+0x6800] ;  /* 0x00680000dd18783b */ /* 0x000f280000000200 */
[----:B------:R-:W4:Y:S04]  /*7150*/  LDSM.16.M88.4 R20, [R221+0x6c00] ;  /* 0x006c0000dd14783b */ /* 0x000f280000000200 */
[----:B-1----:R-:W1:Y:S04]  /*7160*/  LDSM.16.M88.4 R12, [R224] ;  /* 0x00000000e00c783b */ /* 0x002e680000000200 */
[----:B---3--:R-:W-:Y:S04]  /*7170*/  LDSM.16.M88.4 R4, [R225+0x1000] ;  /* 0x00100000e104783b */ /* 0x008fe80000000200 */
[----:B------:R-:W3:Y:S04]  /*7180*/  LDSM.16.M88.4 R52, [R223+0x6400] ;  /* 0x00640000df34783b */ /* 0x000ee80000000200 */
[----:B------:R-:W1:Y:S04]  /*7190*/  LDSM.16.M88.4 R44, [R223+0x6c00] ;  /* 0x006c0000df2c783b */ /* 0x000e680000000200 */
[----:B------:R-:W1:Y:S04]  /*71a0*/  LDSM.16.M88.4 R16, [R225] ;  /* 0x00000000e110783b */ /* 0x000e680000000200 */
[----:B------:R-:W1:Y:S01]  /*71b0*/  LDSM.16.M88.4 R40, [R223+0x6000] ;  /* 0x00600000df28783b */ /* 0x000e620000000200 */
[----:B--2---:R-:W-:Y:S03]  /*71c0*/  HMMA.16816.F32.BF16 R176, R8, R32, RZ ;  /* 0x0000002008b0723c */ /* 0x004fe600000418ff */
[----:B------:R-:W2:Y:S01]  /*71d0*/  LDSM.16.M88.4 R48, [R223+0x6800] ;  /* 0x00680000df30783b */ /* 0x000ea20000000200 */
[----:B------:R-:W-:-:S03]  /*71e0*/  IMAD.MOV.U32 R252, RZ, RZ, R186 ;  /* 0x000000fffffc7224 */ /* 0x000fc600078e00ba */
[----:B------:R-:W0:Y:S01]  /*71f0*/  LDGDEPBAR ;  /* 0x00000000000079af */ /* 0x000e220000000000 */
[C---:B-----5:R-:W-:Y:S08]  /*7200*/  HMMA.16816.F32.BF16 R64, R8.reuse, R28, RZ ;  /* 0x0000001c0840723c */ /* 0x060ff000000418ff */
[C---:B----4-:R-:W-:Y:S08]  /*7210*/  HMMA.16816.F32.BF16 R56, R8.reuse, R24, RZ ;  /* 0x000000180838723c */ /* 0x050ff000000418ff */
[C---:B------:R-:W-:Y:S08]  /*7220*/  HMMA.16816.F32.BF16 R36, R8.reuse, R20, RZ ;  /* 0x000000140824723c */ /* 0x040ff000000418ff */
[C---:B------:R-:W-:Y:S08]  /*7230*/  HMMA.16816.F32.BF16 R108, R8.reuse, R34, RZ ;  /* 0x00000022086c723c */ /* 0x040ff000000418ff */
[C---:B------:R-:W-:Y:S08]  /*7240*/  HMMA.16816.F32.BF16 R60, R8.reuse, R30, RZ ;  /* 0x0000001e083c723c */ /* 0x040ff000000418ff */
[C---:B------:R-:W-:Y:S08]  /*7250*/  HMMA.16816.F32.BF16 R180, R8.reuse, R26, RZ ;  /* 0x0000001a08b4723c */ /* 0x040ff000000418ff */
[----:B------:R-:W-:Y:S08]  /*7260*/  HMMA.16816.F32.BF16 R8, R8, R22, RZ ;  /* 0x000000160808723c */ /* 0x000ff000000418ff */
[C---:B-1----:R-:W-:Y:S08]  /*7270*/  HMMA.16816.F32.BF16 R188, R12.reuse, R20, RZ ;  /* 0x000000140cbc723c */ /* 0x042ff000000418ff */
[C---:B------:R-:W-:Y:S08]  /*7280*/  HMMA.16816.F32.BF16 R196, R12.reuse, R24, RZ ;  /* 0x000000180cc4723c */ /* 0x040ff000000418ff */
[----:B------:R-:W-:Y:S08]  /*7290*/  HMMA.16816.F32.BF16 R236, R12, R26, RZ ;  /* 0x0000001a0cec723c */ /* 0x000ff000000418ff */
[----:B---3--:R-:W-:Y:S08]  /*72a0*/  HMMA.16816.F32.BF16 R24, R4, R54, R60 ;  /* 0x000000360418723c */ /* 0x008ff0000004183c */
[----:B------:R-:W-:Y:S08]  /*72b0*/  HMMA.16816.F32.BF16 R184, R12, R32, RZ ;  /* 0x000000200cb8723c */ /* 0x000ff000000418ff */
[----:B------:R-:W-:Y:S08]  /*72c0*/  HMMA.16816.F32.BF16 R60, R4, R46, R8 ;  /* 0x0000002e043c723c */ /* 0x000ff00000041808 */
[----:B------:R-:W-:Y:S08]  /*72d0*/  HMMA.16816.F32.BF16 R8, R16, R44, R188 ;  /* 0x0000002c1008723c */ /* 0x000ff000000418bc */
[C---:B------:R-:W-:Y:S08]  /*72e0*/  HMMA.16816.F32.BF16 R216, R12.reuse, R22, RZ ;  /* 0x000000160cd8723c */ /* 0x040ff000000418ff */
[----:B------:R-:W-:Y:S01]  /*72f0*/  HMMA.16816.F32.BF16 R244, R12, R34, RZ ;  /* 0x000000220cf4723c */ /* 0x000fe200000418ff */
[----:B------:R-:W-:Y:S07]  /*7300*/  LDSM.16.M88.4 R32, [R221+0x7400] ;  /* 0x00740000dd20783b */ /* 0x000fee0000000200 */
[C---:B------:R-:W-:Y:S08]  /*7310*/  HMMA.16816.F32.BF16 R212, R4.reuse, R40, R176 ;  /* 0x0000002804d4723c */ /* 0x040ff000000418b0 */
[C---:B------:R-:W-:Y:S08]  /*7320*/  HMMA.16816.F32.BF16 R208, R4.reuse, R52, R64 ;  /* 0x0000003404d0723c */ /* 0x040ff00000041840 */
[C---:B--2---:R-:W-:Y:S08]  /*7330*/  HMMA.16816.F32.BF16 R200, R4.reuse, R48, R56 ;  /* 0x0000003004c8723c */ /* 0x044ff00000041838 */
[C---:B------:R-:W-:Y:S01]  /*7340*/  HMMA.16816.F32.BF16 R192, R4.reuse, R44, R36 ;  /* 0x0000002c04c0723c */ /* 0x040fe20000041824 */
[----:B------:R-:W-:Y:S07]  /*7350*/  LDSM.16.M88.4 R36, [R221+0x7000] ;  /* 0x00700000dd24783b */ /* 0x000fee0000000200 */
[----:B------:R-:W-:Y:S01]  /*7360*/  HMMA.16816.F32.BF16 R108, R4, R42, R108 ;  /* 0x0000002a046c723c */ /* 0x000fe2000004186c */
[----:B------:R-:W-:-:S07]  /*7370*/  IMAD.MOV.U32 R45, RZ, RZ, R9 ;  /* 0x000000ffff2d7224 */ /* 0x000fce00078e0009 */
[----:B------:R-:W-:Y:S01]  /*7380*/  HMMA.16816.F32.BF16 R20, R4, R50, R180 ;  /* 0x000000320414723c */ /* 0x000fe200000418b4 */
[----:B------:R-:W1:Y:S01]  /*7390*/  LDSM.16.M88.4 R4, [R224+0x3000] ;  /* 0x00300000e004783b */ /* 0x000e620000000200 */
[----:B------:R-:W-:-:S06]  /*73a0*/  IMAD.MOV.U32 R44, RZ, RZ, R10 ;  /* 0x000000ffff2c7224 */ /* 0x000fcc00078e000a */
[C---:B------:R-:W-:Y:S08]  /*73b0*/  HMMA.16816.F32.BF16 R204, R12.reuse, R28, RZ ;  /* 0x0000001c0ccc723c */ /* 0x040ff000000418ff */
[----:B------:R-:W-:Y:S01]  /*73c0*/  HMMA.16816.F32.BF16 R240, R12, R30, RZ ;  /* 0x0000001e0cf0723c */ /* 0x000fe200000418ff */
[----:B------:R-:W2:Y:S04]  /*73d0*/  LDSM.16.M88.4 R28, [R221+0x7800] ;  /* 0x00780000dd1c783b */ /* 0x000ea80000000200 */
[----:B------:R-:W3:Y:S03]  /*73e0*/  LDSM.16.M88.4 R12, [R221+0x7c00] ;  /* 0x007c0000dd0c783b */ /* 0x000ee60000000200 */
[C---:B------:R-:W-:Y:S07]  /*73f0*/  HMMA.16816.F32.BF16 R248, R16.reuse, R40, R184 ;  /* 0x0000002810f8723c */ /* 0x040fee00000418b8 */
[----:B------:R-:W-:Y:S01]  /*7400*/  IMAD.MOV.U32 R41, RZ, RZ, R11 ;  /* 0x000000ffff297224 */ /* 0x000fe200078e000b */
[----:B------:R-:W-:Y:S07]  /*7410*/  HMMA.16816.F32.BF16 R196, R16, R48, R196 ;  /* 0x0000003010c4723c */ /* 0x000fee00000418c4 */
[----:B------:R-:W-:-:S02]  /*7420*/  IMAD.MOV.U32 R48, RZ, RZ, R8 ;  /* 0x000000ffff307224 */ /* 0x000fc400078e0008 */
[----:B------:R-:W4:Y:S01]  /*7430*/  LDSM.16.M88.4 R8, [R224+0x2000] ;  /* 0x00200000e008783b */ /* 0x000f220000000200 */
[C---:B------:R-:W-:Y:S07]  /*7440*/  HMMA.16816.F32.BF16 R56, R16.reuse, R42, R244 ;  /* 0x0000002a1038723c */ /* 0x040fee00000418f4 */
[----:B------:R-:W-:Y:S01]  /*7450*/  IMAD.MOV.U32 R247, RZ, RZ, R41 ;  /* 0x000000fffff77224 */ /* 0x000fe200078e0029 */
[----:B------:R-:W-:Y:S06]  /*7460*/  HMMA.16816.F32.BF16 R204, R16, R52, R204 ;  /* 0x0000003410cc723c */ /* 0x000fec00000418cc */
[----:B------:R-:W-:-:S02]  /*7470*/  IMAD.MOV.U32 R40, RZ, RZ, R196 ;  /* 0x000000ffff287224 */ /* 0x000fc400078e00c4 */
[C---:B------:R-:W-:Y:S07]  /*7480*/  HMMA.16816.F32.BF16 R64, R16.reuse, R54, R240 ;  /* 0x000000361040723c */ /* 0x040fee00000418f0 */
[----:B------:R-:W-:Y:S01]  /*7490*/  IMAD.MOV.U32 R240, RZ, RZ, R40 ;  /* 0x000000fffff07224 */ /* 0x000fe200078e0028 */
[C---:B------:R-:W-:Y:S01]  /*74a0*/  HMMA.16816.F32.BF16 R176, R16.reuse, R50, R236 ;  /* 0x0000003210b0723c */ /* 0x040fe200000418ec */
[----:B------:R-:W-:Y:S07]  /*74b0*/  LDSM.16.M88.4 R40, [R223+0x7000] ;  /* 0x00700000df28783b */ /* 0x000fee0000000200 */
[----:B------:R-:W-:Y:S01]  /*74c0*/  HMMA.16816.F32.BF16 R16, R16, R46, R216 ;  /* 0x0000002e1010723c */ /* 0x000fe200000418d8 */
[----:B------:R-:W-:-:S07]  /*74d0*/  IMAD.MOV.U32 R244, RZ, RZ, R48 ;  /* 0x000000fffff47224 */ /* 0x000fce00078e0030 */
[C---:B-1----:R-:W-:Y:S01]  /*74e0*/  HMMA.16816.F32.BF16 R188, R4.reuse, R34, R24 ;  /* 0x0000002204bc723c */ /* 0x042fe20000041818 */
[----:B------:R-:W1:Y:S01]  /*74f0*/  LDSM.16.M88.4 R24, [R225+0x2000] ;  /* 0x00200000e118783b */ /* 0x000e620000000200 */
[----:B------:R-:W-:Y:S02]  /*7500*/  IMAD.MOV.U32 R245, RZ, RZ, R45 ;  /* 0x000000fffff57224 */ /* 0x000fe400078e002d */
[----:B------:R-:W-:Y:S01]  /*7510*/  IMAD.MOV.U32 R246, RZ, RZ, R44 ;  /* 0x000000fffff67224 */ /* 0x000fe200078e002c */
[----:B------:R-:W-:Y:S03]  /*7520*/  LDSM.16.M88.4 R48, [R223+0x7800] ;  /* 0x00780000df30783b */ /* 0x000fe60000000200 */
[C---:B------:R-:W-:Y:S01]  /*7530*/  HMMA.16816.F32.BF16 R52, R4.reuse, R36, R212 ;  /* 0x000000240434723c */ /* 0x040fe200000418d4 */
[----:B------:R-:W-:Y:S07]  /*7540*/  LDSM.16.M88.4 R44, [R223+0x7c00] ;  /* 0x007c0000df2c783b */ /* 0x000fee0000000200 */
[----:B------:R-:W-:Y:S01]  /*7550*/  HMMA.16816.F32.BF16 R184, R4, R32, R208 ;  /* 0x0000002004b8723c */ /* 0x000fe200000418d0 */
[----:B------:R-:W-:-:S07]  /*7560*/  IMAD.MOV.U32 R3, RZ, RZ, R197 ;  /* 0x000000ffff037224 */ /* 0x000fce00078e00c5 */
[----:B--2---:R-:W-:Y:S01]  /*7570*/  HMMA.16816.F32.BF16 R200, R4, R28, R200 ;  /* 0x0000001c04c8723c */ /* 0x004fe200000418c8 */
[----:B------:R-:W-:-:S07]  /*7580*/  IMAD.MOV.U32 R2, RZ, RZ, R198 ;  /* 0x000000ffff027224 */ /* 0x000fce00078e00c6 */
[----:B---3--:R-:W-:Y:S01]  /*7590*/  HMMA.16816.F32.BF16 R192, R4, R12, R192 ;  /* 0x0000000c04c0723c */ /* 0x008fe200000418c0 */
[----:B------:R-:W-:-:S07]  /*75a0*/  IMAD.MOV.U32 R0, RZ, RZ, R199 ;  /* 0x000000ffff007224 */ /* 0x000fce00078e00c7 */
[C---:B------:R-:W-:Y:S08]  /*75b0*/  HMMA.16816.F32.BF16 R108, R4.reuse, R38, R108 ;  /* 0x00000026046c723c */ /* 0x040ff0000004186c */
[C---:B------:R-:W-:Y:S01]  /*75c0*/  HMMA.16816.F32.BF16 R180, R4.reuse, R30, R20 ;  /* 0x0000001e04b4723c */ /* 0x040fe20000041814 */
[----:B------:R-:W2:Y:S07]  /*75d0*/  LDSM.16.M88.4 R20, [R225+0x3000] ;  /* 0x00300000e114783b */ /* 0x000eae0000000200 */
[----:B------:R-:W-:Y:S08]  /*75e0*/  HMMA.16816.F32.BF16 R60, R4, R14, R60 ;  /* 0x0000000e043c723c */ /* 0x000ff0000004183c */
[C---:B----4-:R-:W-:Y:S08]  /*75f0*/  HMMA.16816.F32.BF16 R4, R8.reuse, R36, R248 ;  /* 0x000000240804723c */ /* 0x050ff000000418f8 */
[----:B------:R-:W-:Y:S01]  /*7600*/  HMMA.16816.F32.BF16 R56, R8, R38, R56 ;  /* 0x000000260838723c */ /* 0x000fe20000041838 */
[----:B------:R-:W3:Y:S01]  /*7610*/  LDSM.16.M88.4 R36, [R223+0x7400] ;  /* 0x00740000df24783b */ /* 0x000ee20000000200 */
[----:B------:R-:W-:-:S02]  /*7620*/  IMAD.MOV.U32 R241, RZ, RZ, R3 ;  /* 0x000000fffff17224 */ /* 0x000fc400078e0003 */
[----:B------:R-:W-:Y:S02]  /*7630*/  IMAD.MOV.U32 R242, RZ, RZ, R2 ;  /* 0x000000fffff27224 */ /* 0x000fe400078e0002 */
[----:B------:R-:W-:Y:S02]  /*7640*/  IMAD.MOV.U32 R243, RZ, RZ, R0 ;  /* 0x000000fffff37224 */ /* 0x000fe400078e0000 */
[C---:B------:R-:W-:Y:S08]  /*7650*/  HMMA.16816.F32.BF16 R196, R8.reuse, R32, R204 ;  /* 0x0000002008c4723c */ /* 0x040ff000000418cc */
[C---:B------:R-:W-:Y:S08]  /*7660*/  HMMA.16816.F32.BF16 R204, R8.reuse, R28, R240 ;  /* 0x0000001c08cc723c */ /* 0x040ff000000418f0 */
[C---:B------:R-:W-:Y:S01]  /*7670*/  HMMA.16816.F32.BF16 R216, R8.reuse, R30, R176 ;  /* 0x0000001e08d8723c */ /* 0x040fe200000418b0 */
[----:B------:R-:W-:Y:S07]  /*7680*/  LDSM.16.M88.4 R28, [R221+0x8000] ;  /* 0x00800000dd1c783b */ /* 0x000fee0000000200 */
[----:B------:R-:W-:Y:S01]  /*7690*/  HMMA.16816.F32.BF16 R208, R8, R14, R16 ;  /* 0x0000000e08d0723c */ /* 0x000fe20000041810 */
[----:B------:R-:W4:Y:S07]  /*76a0*/  LDSM.16.M88.4 R16, [R224+0x4000] ;  /* 0x00400000e010783b */ /* 0x000f2e0000000200 */
[----:B-1----:R-:W-:Y:S08]  /*76b0*/  HMMA.16816.F32.BF16 R4, R24, R40, R4 ;  /* 0x000000281804723c */ /* 0x002ff00000041804 */
[C---:B------:R-:W-:Y:S01]  /*76c0*/  HMMA.16816.F32.BF16 R212, R8.reuse, R12, R244 ;  /* 0x0000000c08d4723c */ /* 0x040fe200000418f4 */
[----:B------:R-:W1:Y:S07]  /*76d0*/  LDSM.16.M88.4 R12, [R224+0x5000] ;  /* 0x00500000e00c783b */ /* 0x000e6e0000000200 */
[----:B------:R-:W-:Y:S01]  /*76e0*/  HMMA.16816.F32.BF16 R64, R8, R34, R64 ;  /* 0x000000220840723c */ /* 0x000fe20000041840 */
[----:B------:R-:W-:Y:S04]  /*76f0*/  LDSM.16.M88.4 R8, [R225+0x4000] ;  /* 0x00400000e108783b */ /* 0x000fe80000000200 */
[----:B------:R-:W-:Y:S03]  /*7700*/  LDSM.16.M88.4 R32, [R221+0x8400] ;  /* 0x00840000dd20783b */ /* 0x000fe60000000200 */
[C---:B--2---:R-:W-:Y:S08]  /*7710*/  HMMA.16816.F32.BF16 R52, R20.reuse, R40, R52 ;  /* 0x000000281434723c */ /* 0x044ff00000041834 */
[C---:B------:R-:W-:Y:S08]  /*7720*/  HMMA.16816.F32.BF16 R108, R20.reuse, R42, R108 ;  /* 0x0000002a146c723c */ /* 0x040ff0000004186c */
[C---:B---3--:R-:W-:Y:S08]  /*7730*/  HMMA.16816.F32.BF16 R184, R20.reuse, R36, R184 ;  /* 0x0000002414b8723c */ /* 0x048ff000000418b8 */
[C---:B------:R-:W-:Y:S08]  /*7740*/  HMMA.16816.F32.BF16 R188, R20.reuse, R38, R188 ;  /* 0x0000002614bc723c */ /* 0x040ff000000418bc */
[C---:B------:R-:W-:Y:S08]  /*7750*/  HMMA.16816.F32.BF16 R200, R20.reuse, R48, R200 ;  /* 0x0000003014c8723c */ /* 0x040ff000000418c8 */
[C---:B------:R-:W-:Y:S08]  /*7760*/  HMMA.16816.F32.BF16 R180, R20.reuse, R50, R180 ;  /* 0x0000003214b4723c */ /* 0x040ff000000418b4 */
[C---:B------:R-:W-:Y:S08]  /*7770*/  HMMA.16816.F32.BF16 R192, R20.reuse, R44, R192 ;  /* 0x0000002c14c0723c */ /* 0x040ff000000418c0 */
[----:B------:R-:W-:Y:S01]  /*7780*/  HMMA.16816.F32.BF16 R236, R20, R46, R60 ;  /* 0x0000002e14ec723c */ /* 0x000fe2000004183c */
[----:B------:R-:W2:Y:S07]  /*7790*/  LDSM.16.M88.4 R20, [R223+0x8000] ;  /* 0x00800000df14783b */ /* 0x000eae0000000200 */
[----:B------:R-:W-:Y:S08]  /*77a0*/  HMMA.16816.F32.BF16 R56, R24, R42, R56 ;  /* 0x0000002a1838723c */ /* 0x000ff00000041838 */
[-C--:B----4-:R-:W-:Y:S01]  /*77b0*/  HMMA.16816.F32.BF16 R40, R16, R28.reuse, R4 ;  /* 0x0000001c1028723c */ /* 0x090fe20000041804 */
[----:B------:R-:W3:Y:S07]  /*77c0*/  LDSM.16.M88.4 R4, [R225+0x5000] ;  /* 0x00500000e104783b */ /* 0x000eee0000000200 */
[----:B-1----:R-:W-:Y:S11]  /*77d0*/  HMMA.16816.F32.BF16 R52, R12, R28, R52 ;  /* 0x0000001c0c34723c */ /* 0x002ff60000041834 */
[----:B------:R-:W-:Y:S05]  /*77e0*/  @!UPT UIADD3 URZ, URZ, URZ, URZ ;  /* 0x0000003f3f3ff290 */ /* 0x000fea000fffe03f */
[----:B--2---:R-:W-:Y:S08]  /*77f0*/  HMMA.16816.F32.BF16 R60, R8, R20, R40 ;  /* 0x00000014083c723c */ /* 0x004ff00000041828 */
[C---:B------:R-:W-:Y:S08]  /*7800*/  HMMA.16816.F32.BF16 R40, R24.reuse, R36, R196 ;  /* 0x000000241828723c */ /* 0x040ff000000418c4 */
[----:B------:R-:W-:Y:S08]  /*7810*/  HMMA.16816.F32.BF16 R176, R24, R38, R64 ;  /* 0x0000002618b0723c */ /* 0x000ff00000041840 */
[----:B------:R-:W-:Y:S01]  /*7820*/  HMMA.16816.F32.BF16 R36, R16, R30, R56 ;  /* 0x0000001e1024723c */ /* 0x000fe20000041838 */
[----:B------:R-:W-:-:S07]  /*7830*/  FMUL.FTZ R0, R60, c[0x0][0x2ec] ;  /* 0x0000bb003c007a20 */ /* 0x000fce0000410000 */
[----:B---3--:R-:W-:Y:S01]  /*7840*/  HMMA.16816.F32.BF16 R64, R4, R20, R52 ;  /* 0x000000140440723c */ /* 0x008fe20000041834 */
[----:B------:R1:W2:Y:S07]  /*7850*/  MUFU.TANH R106, R0 ;  /* 0x00000000006a7308 */ /* 0x0002ae0000002400 */
[----:B------:R-:W-:Y:S01]  /*7860*/  HMMA.16816.F32.BF16 R108, R12, R30, R108 ;  /* 0x0000001e0c6c723c */ /* 0x000fe2000004186c */
[----:B------:R-:W3:Y:S01]  /*7870*/  LDSM.16.M88.4 R28, [R223+0x8400] ;  /* 0x00840000df1c783b */ /* 0x000ee20000000200 */
[----:B-1----:R-:W-:-:S04]  /*7880*/  FMUL.FTZ R0, R61, c[0x0][0x2ec] ;  /* 0x0000bb003d007a20 */ /* 0x002fc80000410000 */
[----:B------:R1:W-:Y:S02]  /*7890*/  MUFU.TANH R246, R0 ;  /* 0x0000000000f67308 */ /* 0x0003e40000002400 */
[----:B------:R-:W-:Y:S08]  /*78a0*/  HMMA.16816.F32.BF16 R56, R12, R32, R184 ;  /* 0x000000200c38723c */ /* 0x000ff000000418b8 */
[----:B------:R-:W-:Y:S01]  /*78b0*/  HMMA.16816.F32.BF16 R36, R8, R22, R36 ;  /* 0x000000160824723c */ /* 0x000fe20000041824 */
[----:B-1----:R-:W-:-:S04]  /*78c0*/  FMUL.FTZ R0, R62, c[0x0][0x2ec] ;  /* 0x0000bb003e007a20 */ /* 0x002fc80000410000 */
[----:B------:R1:W4:Y:S02]  /*78d0*/  MUFU.TANH R185, R0 ;  /* 0x0000000000b97308 */ /* 0x0003240000002400 */
[----:B-1----:R-:W-:-:S06]  /*78e0*/  FMUL.FTZ R0, R63, c[0x0][0x2ec] ;  /* 0x0000bb003f007a20 */ /* 0x002fcc0000410000 */
[----:B------:R1:W-:Y:S01]  /*78f0*/  MUFU.TANH R242, R0 ;  /* 0x0000000000f27308 */ /* 0x0003e20000002400 */
[----:B------:R-:W-:Y:S01]  /*7900*/  HMMA.16816.F32.BF16 R52, R16, R32, R40 ;  /* 0x000000201034723c */ /* 0x000fe20000041828 */
[----:B-1----:R-:W-:-:S06]  /*7910*/  FMUL.FTZ R0, R64, c[0x0][0x2ec] ;  /* 0x0000bb0040007a20 */ /* 0x002fcc0000410000 */
[----:B------:R1:W5:Y:S01]  /*7920*/  MUFU.TANH R101, R0 ;  /* 0x0000000000657308 */ /* 0x0003620000002400 */
[----:B------:R-:W-:Y:S01]  /*7930*/  HMMA.16816.F32.BF16 R40, R4, R22, R108 ;  /* 0x000000160428723c */ /* 0x000fe2000004186c */
[----:B-1----:R-:W-:-:S06]  /*7940*/  FMUL.FTZ R0, R65, c[0x0][0x2ec] ;  /* 0x0000bb0041007a20 */ /* 0x002fcc0000410000 */
[----:B------:R1:W-:Y:S02]  /*7950*/  MUFU.TANH R184, R0 ;  /* 0x0000000000b87308 */ /* 0x0003e40000002400 */
[----:B-1----:R-:W-:-:S06]  /*7960*/  FMUL.FTZ R0, R66, c[0x0][0x2ec] ;  /* 0x0000bb0042007a20 */ /* 0x002fcc0000410000 */
[----:B------:R1:W1:Y:S02]  /*7970*/  MUFU.TANH R100, R0 ;  /* 0x0000000000647308 */ /* 0x0002640000002400 */
[----:B-1----:R-:W-:-:S06]  /*7980*/  FMUL.FTZ R0, R67, c[0x0][0x2ec] ;  /* 0x0000bb0043007a20 */ /* 0x002fcc0000410000 */
[----:B------:R1:W1:Y:S01]  /*7990*/  MUFU.TANH R109, R0 ;  /* 0x00000000006d7308 */ /* 0x0002620000002400 */
[----:B------:R-:W-:Y:S02]  /*79a0*/  IMAD.MOV.U32 R2, RZ, RZ, R235 ;  /* 0x000000ffff027224 */ /* 0x000fe400078e00eb */
[----:B-1----:R-:W-:-:S05]  /*79b0*/  FMUL.FTZ R0, R36, c[0x0][0x2ec] ;  /* 0x0000bb0024007a20 */ /* 0x002fca0000410000 */
[----:B------:R1:W1:Y:S01]  /*79c0*/  MUFU.TANH R241, R0 ;  /* 0x0000000000f17308 */ /* 0x0002620000002400 */
[----:B---3--:R-:W-:Y:S01]  /*79d0*/  HMMA.16816.F32.BF16 R20, R8, R28, R52 ;  /* 0x0000001c0814723c */ /* 0x008fe20000041834 */
[----:B-1----:R-:W-:-:S06]  /*79e0*/  FMUL.FTZ R0, R37, c[0x0][0x2ec] ;  /* 0x0000bb0025007a20 */ /* 0x002fcc0000410000 */
[----:B------:R1:W-:Y:S02]  /*79f0*/  MUFU.TANH R247, R0 ;  /* 0x0000000000f77308 */ /* 0x0003e40000002400 */
[----:B-1----:R-:W-:-:S06]  /*7a00*/  FMUL.FTZ R0, R38, c[0x0][0x2ec] ;  /* 0x0000bb0026007a20 */ /* 0x002fcc0000410000 */
[----:B------:R1:W3:Y:S02]  /*7a10*/  MUFU.TANH R235, R0 ;  /* 0x0000000000eb7308 */ /* 0x0002e40000002400 */
[----:B-1----:R-:W-:-:S06]  /*7a20*/  FMUL.FTZ R0, R39, c[0x0][0x2ec] ;  /* 0x0000bb0027007a20 */ /* 0x002fcc0000410000 */
[----:B------:R1:W-:Y:S02]  /*7a30*/  MUFU.TANH R245, R0 ;  /* 0x0000000000f57308 */ /* 0x0003e40000002400 */
[----:B-1----:R-:W-:-:S06]  /*7a40*/  FMUL.FTZ R0, R40, c[0x0][0x2ec] ;  /* 0x0000bb0028007a20 */ /* 0x002fcc0000410000 */
[----:B------:R1:W1:Y:S01]  /*7a50*/  MUFU.TANH R107, R0 ;  /* 0x00000000006b7308 */ /* 0x0002620000002400 */
[----:B------:R-:W-:Y:S01]  /*7a60*/  HMMA.16816.F32.BF16 R36, R12, R34, R188 ;  /* 0x000000220c24723c */ /* 0x000fe200000418bc */
[----:B-1----:R-:W-:-:S06]  /*7a70*/  FMUL.FTZ R0, R41, c[0x0][0x2ec] ;  /* 0x0000bb0029007a20 */ /* 0x002fcc0000410000 */
[----:B------:R1:W-:Y:S01]  /*7a80*/  MUFU.TANH R244, R0 ;  /* 0x0000000000f47308 */ /* 0x0003e20000002400 */
[----:B------:R-:W-:Y:S01]  /*7a90*/  HMMA.16816.F32.BF16 R52, R4, R28, R56 ;  /* 0x0000001c0434723c */ /* 0x000fe20000041838 */
[----:B-1----:R-:W-:-:S06]  /*7aa0*/  FMUL.FTZ R0, R42, c[0x0][0x2ec] ;  /* 0x0000bb002a007a20 */ /* 0x002fcc0000410000 */
[----:B------:R1:W1:Y:S02]  /*7ab0*/  MUFU.TANH R199, R0 ;  /* 0x0000000000c77308 */ /* 0x0002640000002400 */
[----:B-1----:R-:W-:Y:S02]  /*7ac0*/  FMUL.FTZ R0, R43, c[0x0][0x2ec] ;  /* 0x0000bb002b007a20 */ /* 0x002fe40000410000 */
[----:B------:R-:W-:Y:S01]  /*7ad0*/  HMMA.16816.F32.BF16 R40, R16, R34, R176 ;  /* 0x000000221028723c */ /* 0x000fe200000418b0 */
[----:B------:R-:W1:Y:S03]  /*7ae0*/  LDSM.16.M88.4 R32, [R221+0x8800] ;  /* 0x00880000dd20783b */ /* 0x000e660000000200 */
[----:B------:R2:W1:Y:S04]  /*7af0*/  MUFU.TANH R240, R0 ;  /* 0x0000000000f07308 */ /* 0x0004680000002400 */
[----:B------:R-:W-:Y:S01]  /*7b00*/  HMMA.16816.F32.BF16 R56, R24, R48, R204 ;  /* 0x000000301838723c */ /* 0x000fe200000418cc */
[----:B--2---:R-:W-:-:S04]  /*7b10*/  FMUL.FTZ R0, R20, c[0x0][0x2ec] ;  /* 0x0000bb0014007a20 */ /* 0x004fc80000410000 */
[----:B------:R2:W-:Y:S11]  /*7b20*/  MUFU.TANH R243, R0 ;  /* 0x0000000000f37308 */ /* 0x0005f60000002400 */
[----:B------:R-:W-:Y:S01]  /*7b30*/  HMMA.16816.F32.BF16 R40, R8, R30, R40 ;  /* 0x0000001e0828723c */ /* 0x000fe20000041828 */
[----:B--2---:R-:W-:-:S04]  /*7b40*/  FMUL.FTZ R0, R21, c[0x0][0x2ec] ;  /* 0x0000bb0015007a20 */ /* 0x004fc80000410000 */
[----:B------:R2:W-:Y:S02]  /*7b50*/  MUFU.TANH R205, R0 ;  /* 0x0000000000cd7308 */ /* 0x0005e40000002400 */
[----:B--2---:R-:W-:-:S06]  /*7b60*/  FMUL.FTZ R0, R22, c[0x0][0x2ec] ;  /* 0x0000bb0016007a20 */ /* 0x004fcc0000410000 */
[----:B------:R2:W1:Y:S01]  /*7b70*/  MUFU.TANH R197, R0 ;  /* 0x0000000000c57308 */ /* 0x0004620000002400 */
[----:B------:R-:W1:Y:S01]  /*7b80*/  S2R R3, SR_TID.X ;  /* 0x0000000000037919 */ /* 0x000e620000002100 */
[----:B--2---:R-:W-:-:S03]  /*7b90*/  FMUL.FTZ R0, R23, c[0x0][0x2ec] ;  /* 0x0000bb0017007a20 */ /* 0x004fc60000410000 */
[----:B------:R-:W2:Y:S03]  /*7ba0*/  LDSM.16.M88.4 R20, [R223+0x8800] ;  /* 0x00880000df14783b */ /* 0x000ea60000000200 */
[----:B------:R1:W-:Y:S01]  /*7bb0*/  MUFU.TANH R204, R0 ;  /* 0x0000000000cc7308 */ /* 0x0003e20000002400 */
[----:B------:R-:W-:Y:S01]  /*7bc0*/  HMMA.16816.F32.BF16 R48, R24, R50, R216 ;  /* 0x000000321830723c */ /* 0x000fe200000418d8 */
[----:B-1----:R-:W-:-:S06]  /*7bd0*/  FMUL.FTZ R0, R52, c[0x0][0x2ec] ;  /* 0x0000bb0034007a20 */ /* 0x002fcc0000410000 */
[----:B------:R1:W1:Y:S01]  /*7be0*/  MUFU.TANH R178, R0 ;  /* 0x0000000000b27308 */ /* 0x0002620000002400 */
[C---:B------:R-:W-:Y:S08]  /*7bf0*/  HMMA.16816.F32.BF16 R60, R24.reuse, R44, R212 ;  /* 0x0000002c183c723c */ /* 0x040ff000000418d4 */
[----:B------:R-:W-:Y:S01]  /*7c00*/  HMMA.16816.F32.BF16 R64, R24, R46, R208 ;  /* 0x0000002e1840723c */ /* 0x000fe200000418d0 */
[----:B-1----:R-:W-:-:S04]  /*7c10*/  FMUL.FTZ R0, R53, c[0x0][0x2ec] ;  /* 0x0000bb0035007a20 */ /* 0x002fc80000410000 */
[----:B------:R1:W-:Y:S03]  /*7c20*/  MUFU.TANH R198, R0 ;  /* 0x0000000000c67308 */ /* 0x0003e60000002400 */
[----:B------:R-:W-:Y:S01]  /*7c30*/  HMMA.16816.F32.BF16 R24, R16, R32, R56 ;  /* 0x000000201018723c */ /* 0x000fe20000041838 */
[----:B-1----:R-:W-:-:S04]  /*7c40*/  FMUL.FTZ R0, R54, c[0x0][0x2ec] ;  /* 0x0000bb0036007a20 */ /* 0x002fc80000410000 */
[----:B------:R1:W1:Y:S03]  /*7c50*/  MUFU.TANH R190, R0 ;  /* 0x0000000000be7308 */ /* 0x0002660000002400 */
[----:B------:R-:W-:Y:S01]  /*7c60*/  HMMA.16816.F32.BF16 R28, R4, R30, R36 ;  /* 0x0000001e041c723c */ /* 0x000fe20000041824 */
[----:B-1----:R-:W-:-:S04]  /*7c70*/  FMUL.FTZ R0, R55, c[0x0][0x2ec] ;  /* 0x0000bb0037007a20 */ /* 0x002fc80000410000 */
[----:B------:R1:W1:Y:S01]  /*7c80*/  MUFU.TANH R191, R0 ;  /* 0x0000000000bf7308 */ /* 0x0002620000002400 */
[----:B------:R-:W-:Y:S02]  /*7c90*/  IMAD.SHL.U32 R3, R3, 0x2, RZ ;  /* 0x0000000203037824 */ /* 0x000fe400078e00ff */
[----:B-1----:R-:W-:-:S05]  /*7ca0*/  FMUL.FTZ R0, R40, c[0x0][0x2ec] ;  /* 0x0000bb0028007a20 */ /* 0x002fca0000410000 */
[----:B------:R1:W1:Y:S01]  /*7cb0*/  MUFU.TANH R189, R0 ;  /* 0x0000000000bd7308 */ /* 0x0002620000002400 */
[----:B------:R-:W-:Y:S01]  /*7cc0*/  HMMA.16816.F32.BF16 R36, R12, R32, R200 ;  /* 0x000000200c24723c */ /* 0x000fe200000418c8 */
[----:B------:R-:W-:Y:S01]  /*7cd0*/  LOP3.LUT R3, R3, 0x6, RZ, 0xc0, !PT ;  /* 0x0000000603037812 */ /* 0x000fe200078ec0ff */
[----:B-1----:R-:W-:-:S05]  /*7ce0*/  FMUL.FTZ R0, R41, c[0x0][0x2ec] ;  /* 0x0000bb0029007a20 */ /* 0x002fca0000410000 */
[----:B------:R1:W-:Y:S01]  /*7cf0*/  MUFU.TANH R196, R0 ;  /* 0x0000000000c47308 */ /* 0x0003e20000002400 */
[----:B------:R-:W-:Y:S01]  /*7d00*/  HMMA.16816.F32.BF16 R52, R12, R34, R180 ;  /* 0x000000220c34723c */ /* 0x000fe200000418b4 */
[----:B------:R-:W-:Y:S01]  /*7d10*/  IADD3 R208, R2, -0x2, RZ ;  /* 0xfffffffe02d07810 */ /* 0x000fe20007ffe0ff */
[----:B-1----:R-:W-:-:S05]  /*7d20*/  FMUL.FTZ R0, R42, c[0x0][0x2ec] ;  /* 0x0000bb002a007a20 */ /* 0x002fca0000410000 */
[----:B------:R1:W1:Y:S01]  /*7d30*/  MUFU.TANH R206, R0 ;  /* 0x0000000000ce7308 */ /* 0x0002620000002400 */
[----:B------:R-:W-:Y:S02]  /*7d40*/  FMUL.FTZ R2, R28, c[0x0][0x2ec] ;  /* 0x0000bb001c027a20 */ /* 0x000fe40000410000 */
[----:B-1----:R-:W-:Y:S02]  /*7d50*/  FMUL.FTZ R0, R43, c[0x0][0x2ec] ;  /* 0x0000bb002b007a20 */ /* 0x002fe40000410000 */
[----:B------:R-:W-:Y:S03]  /*7d60*/  HMMA.16816.F32.BF16 R40, R16, R34, R48 ;  /* 0x000000221028723c */ /* 0x000fe60000041830 */
[----:B------:R1:W-:Y:S05]  /*7d70*/  MUFU.TANH R202, R0 ;  /* 0x0000000000ca7308 */ /* 0x0003ea0000002400 */
[----:B--2---:R-:W-:Y:S01]  /*7d80*/  HMMA.16816.F32.BF16 R32, R8, R20, R24 ;  /* 0x000000140820723c */ /* 0x004fe20000041818 */
[----:B------:R-:W2:Y:S02]  /*7d90*/  LDSM.16.M88.4 R24, [R221+0x8c00] ;  /* 0x008c0000dd18783b */ /* 0x000ea40000000200 */
[----:B------:R3:W2:Y:S01]  /*7da0*/  MUFU.TANH R183, R2 ;  /* 0x0000000200b77308 */ /* 0x0006a20000002400 */
[----:B-1----:R-:W-:-:S05]  /*7db0*/  IMAD R0, R208, 0x40, R3 ;  /* 0x00000040d0007824 */ /* 0x002fca00078e0203 */
[C---:B------:R-:W-:Y:S02]  /*7dc0*/  ISETP.GE.AND P1, PT, R0.reuse, R234, PT ;  /* 0x000000ea0000720c */ /* 0x040fe40003f26270 */
[C---:B------:R-:W-:Y:S01]  /*7dd0*/  ISETP.GE.AND P6, PT, R0.reuse, R233, PT ;  /* 0x000000e90000720c */ /* 0x040fe20003fc6270 */
[----:B---3--:R-:W-:Y:S01]  /*7de0*/  FMUL.FTZ R2, R29, c[0x0][0x2ec] ;  /* 0x0000bb001d027a20 */ /* 0x008fe20000410000 */
[C---:B------:R-:W-:Y:S02]  /*7df0*/  ISETP.GE.AND P5, PT, R0.reuse, R232, PT ;  /* 0x000000e80000720c */ /* 0x040fe40003fa6270 */
[C---:B------:R-:W-:Y:S01]  /*7e00*/  ISETP.GE.AND P0, PT, R0.reuse, R231, PT ;  /* 0x000000e70000720c */ /* 0x040fe20003f06270 */
[----:B------:R1:W-:Y:S01]  /*7e10*/  MUFU.TANH R187, R2 ;  /* 0x0000000200bb7308 */ /* 0x0003e20000002400 */
[C---:B------:R-:W-:Y:S02]  /*7e20*/  ISETP.LT.OR P1, PT, R0.reuse, R230, P1 ;  /* 0x000000e60000720c */ /* 0x040fe40000f21670 */
[----:B------:R-:W-:-:S02]  /*7e30*/  ISETP.LT.OR P6, PT, R0, R229, P6 ;  /* 0x000000e50000720c */ /* 0x000fc400037c1670 */
[C---:B------:R-:W-:Y:S02]  /*7e40*/  ISETP.LT.OR P5, PT, R0.reuse, R228, P5 ;  /* 0x000000e40000720c */ /* 0x040fe40002fa1670 */
[----:B------:R-:W-:Y:S02]  /*7e50*/  ISETP.LT.OR P0, PT, R0, R227, P0 ;  /* 0x000000e30000720c */ /* 0x000fe40000701670 */
[----:B------:R-:W-:Y:S02]  /*7e60*/  FSEL R106, R106, -INF , !P1 ;  /* 0xff8000006a6a7808 */ /* 0x000fe40004800000 */
[----:B----4-:R-:W-:Y:S02]  /*7e70*/  FSEL R110, R185, -INF , !P6 ;  /* 0xff800000b96e7808 */ /* 0x010fe40007000000 */
[----:B-----5:R-:W-:Y:S02]  /*7e80*/  FSEL R49, R101, -INF , !P5 ;  /* 0xff80000065317808 */ /* 0x020fe40006800000 */
[----:B-1----:R-:W-:-:S02]  /*7e90*/  IADD3 R2, R0, 0x1, RZ ;  /* 0x0000000100027810 */ /* 0x002fc40007ffe0ff */
[----:B------:R-:W-:Y:S02]  /*7ea0*/  FSEL R58, R100, -INF , !P0 ;  /* 0xff800000643a7808 */ /* 0x000fe40004000000 */
[C---:B------:R-:W-:Y:S02]  /*7eb0*/  ISETP.GE.AND P1, PT, R2.reuse, R234, PT ;  /* 0x000000ea0200720c */ /* 0x040fe40003f26270 */
[C---:B------:R-:W-:Y:S02]  /*7ec0*/  ISETP.GE.AND P6, PT, R2.reuse, R233, PT ;  /* 0x000000e90200720c */ /* 0x040fe40003fc6270 */
[C---:B------:R-:W-:Y:S02]  /*7ed0*/  ISETP.GE.AND P5, PT, R2.reuse, R232, PT ;  /* 0x000000e80200720c */ /* 0x040fe40003fa6270 */
[C---:B------:R-:W-:Y:S01]  /*7ee0*/  ISETP.GE.AND P0, PT, R2.reuse, R231, PT ;  /* 0x000000e70200720c */ /* 0x040fe20003f06270 */
[----:B------:R-:W-:Y:S01]  /*7ef0*/  FMUL.FTZ R31, R31, c[0x0][0x2ec] ;  /* 0x0000bb001f1f7a20 */ /* 0x000fe20000410000 */
[----:B------:R-:W-:-:S02]  /*7f00*/  ISETP.LT.OR P1, PT, R2, R230, P1 ;  /* 0x000000e60200720c */ /* 0x000fc40000f21670 */
[C---:B------:R-:W-:Y:S02]  /*7f10*/  ISETP.LT.OR P6, PT, R2.reuse, R229, P6 ;  /* 0x000000e50200720c */ /* 0x040fe400037c1670 */
[C---:B------:R-:W-:Y:S02]  /*7f20*/  ISETP.LT.OR P5, PT, R2.reuse, R228, P5 ;  /* 0x000000e40200720c */ /* 0x040fe40002fa1670 */
[----:B------:R-:W-:Y:S01]  /*7f30*/  ISETP.LT.OR P0, PT, R2, R227, P0 ;  /* 0x000000e30200720c */ /* 0x000fe20000701670 */
[----:B------:R-:W-:Y:S01]  /*7f40*/  FMUL.FTZ R3, R30, c[0x0][0x2ec] ;  /* 0x0000bb001e037a20 */ /* 0x000fe20000410000 */
[----:B------:R-:W-:Y:S01]  /*7f50*/  IADD3 R2, R0, 0x8, RZ ;  /* 0x0000000800027810 */ /* 0x000fe20007ffe0ff */
[----:B------:R1:W-:Y:S01]  /*7f60*/  MUFU.TANH R186, R31 ;  /* 0x0000001f00ba7308 */ /* 0x0003e20000002400 */
[----:B------:R-:W-:Y:S02]  /*7f70*/  FSEL R108, R246, -INF , !P1 ;  /* 0xff800000f66c7808 */ /* 0x000fe40004800000 */
[----:B------:R-:W-:-:S02]  /*7f80*/  FSEL R111, R242, -INF , !P6 ;  /* 0xff800000f26f7808 */ /* 0x000fc40007000000 */
[----:B------:R-:W-:Y:S02]  /*7f90*/  FSEL R56, R184, -INF , !P5 ;  /* 0xff800000b8387808 */ /* 0x000fe40006800000 */
[----:B------:R-:W-:Y:S01]  /*7fa0*/  FSEL R59, R109, -INF , !P0 ;  /* 0xff8000006d3b7808 */ /* 0x000fe20004000000 */
[----:B------:R3:W4:Y:S01]  /*7fb0*/  MUFU.TANH R179, R3 ;  /* 0x0000000300b37308 */ /* 0x0007220000002400 */
[C---:B------:R-:W-:Y:S02]  /*7fc0*/  ISETP.GE.AND P1, PT, R2.reuse, R234, PT ;  /* 0x000000ea0200720c */ /* 0x040fe40003f26270 */
[C---:B------:R-:W-:Y:S02]  /*7fd0*/  ISETP.GE.AND P6, PT, R2.reuse, R233, PT ;  /* 0x000000e90200720c */ /* 0x040fe40003fc6270 */
[C---:B------:R-:W-:Y:S01]  /*7fe0*/  ISETP.GE.AND P5, PT, R2.reuse, R232, PT ;  /* 0x000000e80200720c */ /* 0x040fe20003fa6270 */
[----:B-1----:R-:W-:Y:S01]  /*7ff0*/  HMMA.16816.F32.BF16 R28, R4, R20, R36 ;  /* 0x00000014041c723c */ /* 0x002fe20000041824 */
[----:B------:R-:W-:-:S02]  /*8000*/  ISETP.GE.AND P0, PT, R2, R231, PT ;  /* 0x000000e70200720c */ /* 0x000fc40003f06270 */
[C---:B------:R-:W-:Y:S02]  /*8010*/  ISETP.LT.OR P1, PT, R2.reuse, R230, P1 ;  /* 0x000000e60200720c */ /* 0x040fe40000f21670 */
[----:B------:R-:W-:Y:S01]  /*8020*/  ISETP.LT.OR P6, PT, R2, R229, P6 ;  /* 0x000000e50200720c */ /* 0x000fe200037c1670 */
[----:B---3--:R-:W-:Y:S01]  /*8030*/  FMUL.FTZ R3, R32, c[0x0][0x2ec] ;  /* 0x0000bb0020037a20 */ /* 0x008fe20000410000 */
[C---:B------:R-:W-:Y:S02]  /*8040*/  ISETP.LT.OR P5, PT, R2.reuse, R228, P5 ;  /* 0x000000e40200720c */ /* 0x040fe40002fa1670 */
[----:B------:R-:W-:Y:S01]  /*8050*/  ISETP.LT.OR P0, PT, R2, R227, P0 ;  /* 0x000000e30200720c */ /* 0x000fe20000701670 */
[----:B------:R1:W3:Y:S01]  /*8060*/  MUFU.TANH R185, R3 ;  /* 0x0000000300b97308 */ /* 0x0002e20000002400 */
[----:B------:R-:W-:Y:S02]  /*8070*/  IADD3 R2, R0, 0x9, RZ ;  /* 0x0000000900027810 */ /* 0x000fe40007ffe0ff */
[----:B------:R-:W-:-:S02]  /*8080*/  FSEL R109, R241, -INF , !P1 ;  /* 0xff800000f16d7808 */ /* 0x000fc40004800000 */
[----:B------:R-:W-:Y:S02]  /*8090*/  FSEL R177, R235, -INF , !P6 ;  /* 0xff800000ebb17808 */ /* 0x000fe40007000000 */
[----:B------:R-:W-:Y:S02]  /*80a0*/  FSEL R51, R107, -INF , !P5 ;  /* 0xff8000006b337808 */ /* 0x000fe40006800000 */
[----:B------:R-:W-:Y:S01]  /*80b0*/  FSEL R57, R199, -INF , !P0 ;  /* 0xff800000c7397808 */ /* 0x000fe20004000000 */
[----:B------:R-:W-:Y:S01]  /*80c0*/  HMMA.16816.F32.BF16 R36, R8, R22, R40 ;  /* 0x000000160824723c */ /* 0x000fe20000041828 */
[C---:B------:R-:W-:Y:S02]  /*80d0*/  ISETP.GE.AND P1, PT, R2.reuse, R234, PT ;  /* 0x000000ea0200720c */ /* 0x040fe40003f26270 */
[C---:B------:R-:W-:Y:S01]  /*80e0*/  ISETP.GE.AND P6, PT, R2.reuse, R233, PT ;  /* 0x000000e90200720c */ /* 0x040fe20003fc6270 */
[----:B-1----:R-:W-:Y:S01]  /*80f0*/  FMUL.FTZ R3, R33, c[0x0][0x2ec] ;  /* 0x0000bb0021037a20 */ /* 0x002fe20000410000 */
[----:B------:R-:W-:-:S02]  /*8100*/  ISETP.GE.AND P5, PT, R2, R232, PT ;  /* 0x000000e80200720c */ /* 0x000fc40003fa6270 */
[C---:B------:R-:W-:Y:S01]  /*8110*/  ISETP.GE.AND P0, PT, R2.reuse, R231, PT ;  /* 0x000000e70200720c */ /* 0x040fe20003f06270 */
[----:B------:R1:W-:Y:S01]  /*8120*/  MUFU.TANH R188, R3 ;  /* 0x0000000300bc7308 */ /* 0x0003e20000002400 */
[----:B--2---:R-:W-:Y:S01]  /*8130*/  HMMA.16816.F32.BF16 R44, R12, R24, R192 ;  /* 0x000000180c2c723c */ /* 0x004fe200000418c0 */
[C---:B------:R-:W-:Y:S02]  /*8140*/  ISETP.LT.OR P1, PT, R2.reuse, R230, P1 ;  /* 0x000000e60200720c */ /* 0x040fe40000f21670 */
[C---:B------:R-:W-:Y:S02]  /*8150*/  ISETP.LT.OR P6, PT, R2.reuse, R229, P6 ;  /* 0x000000e50200720c */ /* 0x040fe400037c1670 */
[----:B------:R-:W-:-:S03]  /*8160*/  ISETP.LT.OR P5, PT, R2, R228, P5 ;  /* 0x000000e40200720c */ /* 0x000fc60002fa1670 */
[----:B------:R-:W-:Y:S01]  /*8170*/  HMMA.16816.F32.BF16 R40, R12, R26, R236 ;  /* 0x0000001a0c28723c */ /* 0x000fe200000418ec */
[----:B------:R-:W2:Y:S01]  /*8180*/  LDSM.16.M88.4 R12, [R223+0x8c00] ;  /* 0x008c0000df0c783b */ /* 0x000ea20000000200 */
[----:B------:R-:W-:Y:S01]  /*8190*/  ISETP.LT.OR P0, PT, R2, R227, P0 ;  /* 0x000000e30200720c */ /* 0x000fe20000701670 */
[----:B------:R-:W-:Y:S01]  /*81a0*/  FMUL.FTZ R30, R30, c[0x0][0x2ec] ;  /* 0x0000bb001e1e7a20 */ /* 0x000fe20000410000 */
[----:B------:R-:W-:Y:S01]  /*81b0*/  IADD3 R2, R0, 0x10, RZ ;  /* 0x0000001000027810 */ /* 0x000fe20007ffe0ff */
[----:B------:R-:W-:Y:S02]  /*81c0*/  FMUL.FTZ R31, R31, c[0x0][0x2ec] ;  /* 0x0000bb001f1f7a20 */ /* 0x000fe40000410000 */
[----:B-1----:R-:W-:Y:S01]  /*81d0*/  FMUL.FTZ R3, R34, c[0x0][0x2ec] ;  /* 0x0000bb0022037a20 */ /* 0x002fe20000410000 */
[----:B------:R-:W-:Y:S01]  /*81e0*/  FSEL R107, R247, -INF , !P1 ;  /* 0xff800000f76b7808 */ /* 0x000fe20004800000 */
[----:B------:R-:W-:Y:S01]  /*81f0*/  FMUL.FTZ R36, R36, c[0x0][0x2ec] ;  /* 0x0000bb0024247a20 */ /* 0x000fe20000410000 */
[----:B------:R-:W-:Y:S01]  /*8200*/  FSEL R176, R245, -INF , !P6 ;  /* 0xff800000f5b07808 */ /* 0x000fe20007000000 */
[----:B------:R1:W5:Y:S01]  /*8210*/  MUFU.TANH R182, R3 ;  /* 0x0000000300b67308 */ /* 0x0003620000002400 */
[----:B------:R-:W-:Y:S01]  /*8220*/  FSEL R48, R244, -INF , !P5 ;  /* 0xff800000f4307808 */ /* 0x000fe20006800000 */
[----:B------:R-:W-:Y:S01]  /*8230*/  FMUL.FTZ R38, R38, c[0x0][0x2ec] ;  /* 0x0000bb0026267a20 */ /* 0x000fe20000410000 */
[----:B------:R-:W-:Y:S01]  /*8240*/  FSEL R50, R240, -INF , !P0 ;  /* 0xff800000f0327808 */ /* 0x000fe20004000000 */
[----:B------:R-:W-:Y:S01]  /*8250*/  FMUL.FTZ R37, R37, c[0x0][0x2ec] ;  /* 0x0000bb0025257a20 */ /* 0x000fe20000410000 */
[C---:B------:R-:W-:Y:S01]  /*8260*/  ISETP.GE.AND P1, PT, R2.reuse, R234, PT ;  /* 0x000000ea0200720c */ /* 0x040fe20003f26270 */
[----:B------:R-:W-:Y:S01]  /*8270*/  FMUL.FTZ R39, R39, c[0x0][0x2ec] ;  /* 0x0000bb0027277a20 */ /* 0x000fe20000410000 */
[C---:B------:R-:W-:Y:S01]  /*8280*/  ISETP.GE.AND P6, PT, R2.reuse, R233, PT ;  /* 0x000000e90200720c */ /* 0x040fe20003fc6270 */
[----:B------:R-:W-:Y:S01]  /*8290*/  IMAD.MOV.U32 R246, RZ, RZ, R252 ;  /* 0x000000fffff67224 */ /* 0x000fe200078e00fc */
[----:B------:R-:W-:Y:S01]  /*82a0*/  ISETP.GE.AND P5, PT, R2, R232, PT ;  /* 0x000000e80200720c */ /* 0x000fe20003fa6270 */
[----:B------:R-:W-:-:S04]  /*82b0*/  DEPBAR.LE SB0, 0x0 ;  /* 0x000080000000791a */ /* 0x000fc80000000000 */
[C---:B------:R-:W-:Y:S01]  /*82c0*/  ISETP.GE.AND P0, PT, R2.reuse, R231, PT ;  /* 0x000000e70200720c */ /* 0x040fe20003f06270 */
[----:B-1----:R-:W-:Y:S01]  /*82d0*/  FMUL.FTZ R3, R35, c[0x0][0x2ec] ;  /* 0x0000bb0023037a20 */ /* 0x002fe20000410000 */
[C---:B------:R-:W-:Y:S02]  /*82e0*/  ISETP.LT.OR P1, PT, R2.reuse, R230, P1 ;  /* 0x000000e60200720c */ /* 0x040fe40000f21670 */
[C---:B------:R-:W-:Y:S01]  /*82f0*/  ISETP.LT.OR P6, PT, R2.reuse, R229, P6 ;  /* 0x000000e50200720c */ /* 0x040fe200037c1670 */
[----:B------:R1:W-:Y:S01]  /*8300*/  MUFU.TANH R184, R3 ;  /* 0x0000000300b87308 */ /* 0x0003e20000002400 */
[C---:B------:R-:W-:Y:S02]  /*8310*/  ISETP.LT.OR P5, PT, R2.reuse, R228, P5 ;  /* 0x000000e40200720c */ /* 0x040fe40002fa1670 */
[----:B------:R-:W-:Y:S02]  /*8320*/  ISETP.LT.OR P0, PT, R2, R227, P0 ;  /* 0x000000e30200720c */ /* 0x000fe40000701670 */
[----:B------:R-:W-:Y:S01]  /*8330*/  IADD3 R2, R0, 0x11, RZ ;  /* 0x0000001100027810 */ /* 0x000fe20007ffe0ff */
[----:B------:R-:W-:Y:S01]  /*8340*/  HMMA.16816.F32.BF16 R32, R4, R22, R52 ;  /* 0x000000160420723c */ /* 0x000fe20000041834 */
[----:B------:R-:W-:-:S02]  /*8350*/  FSEL R210, R197, -INF , !P6 ;  /* 0xff800000c5d27808 */ /* 0x000fc40007000000 */
[----:B------:R-:W-:Y:S02]  /*8360*/  FSEL R178, R178, -INF , !P5 ;  /* 0xff800000b2b27808 */ /* 0x000fe40006800000 */
[----:B------:R-:W-:Y:S01]  /*8370*/  FSEL R193, R190, -INF , !P0 ;  /* 0xff800000bec17808 */ /* 0x000fe20004000000 */
[----:B-1----:R-:W-:Y:S01]  /*8380*/  FMUL.FTZ R3, R28, c[0x0][0x2ec] ;  /* 0x0000bb001c037a20 */ /* 0x002fe20000410000 */
[----:B------:R-:W-:Y:S01]  /*8390*/  FSEL R53, R243, -INF , !P1 ;  /* 0xff800000f3357808 */ /* 0x000fe20004800000 */
[----:B------:R-:W-:Y:S01]  /*83a0*/  HMMA.16816.F32.BF16 R20, R16, R24, R60 ;  /* 0x000000181014723c */ /* 0x000fe2000004183c */
[C---:B------:R-:W-:Y:S01]  /*83b0*/  ISETP.GE.AND P1, PT, R2.reuse, R234, PT ;  /* 0x000000ea0200720c */ /* 0x040fe20003f26270 */
[----:B------:R1:W1:Y:S01]  /*83c0*/  MUFU.TANH R181, R3 ;  /* 0x0000000300b57308 */ /* 0x0002620000002400 */
[C---:B------:R-:W-:Y:S02]  /*83d0*/  ISETP.GE.AND P6, PT, R2.reuse, R233, PT ;  /* 0x000000e90200720c */ /* 0x040fe40003fc6270 */
[----:B------:R-:W-:-:S02]  /*83e0*/  ISETP.GE.AND P5, PT, R2, R232, PT ;  /* 0x000000e80200720c */ /* 0x000fc40003fa6270 */
[C---:B------:R-:W-:Y:S02]  /*83f0*/  ISETP.GE.AND P0, PT, R2.reuse, R231, PT ;  /* 0x000000e70200720c */ /* 0x040fe40003f06270 */
[C---:B------:R-:W-:Y:S02]  /*8400*/  ISETP.LT.OR P1, PT, R2.reuse, R230, P1 ;  /* 0x000000e60200720c */ /* 0x040fe40000f21670 */
[C---:B------:R-:W-:Y:S02]  /*8410*/  ISETP.LT.OR P6, PT, R2.reuse, R229, P6 ;  /* 0x000000e50200720c */ /* 0x040fe400037c1670 */
[C---:B------:R-:W-:Y:S01]  /*8420*/  ISETP.LT.OR P5, PT, R2.reuse, R228, P5 ;  /* 0x000000e40200720c */ /* 0x040fe20002fa1670 */
[----:B-1----:R-:W-:Y:S01]  /*8430*/  FMUL.FTZ R3, R29, c[0x0][0x2ec] ;  /* 0x0000bb001d037a20 */ /* 0x002fe20000410000 */
[----:B------:R-:W-:-:S03]  /*8440*/  ISETP.LT.OR P0, PT, R2, R227, P0 ;  /* 0x000000e30200720c */ /* 0x000fc60000701670 */
[----:B------:R1:W-:Y:S01]  /*8450*/  MUFU.TANH R180, R3 ;  /* 0x0000000300b47308 */ /* 0x0003e20000002400 */
[----:B------:R-:W-:Y:S02]  /*8460*/  FSEL R195, R205, -INF , !P1 ;  /* 0xff800000cdc37808 */ /* 0x000fe40004800000 */
[----:B------:R-:W-:Y:S02]  /*8470*/  FSEL R204, R204, -INF , !P6 ;  /* 0xff800000cccc7808 */ /* 0x000fe40007000000 */
[----:B------:R-:W-:Y:S02]  /*8480*/  FSEL R55, R198, -INF , !P5 ;  /* 0xff800000c6377808 */ /* 0x000fe40006800000 */
[----:B------:R-:W-:Y:S02]  /*8490*/  FSEL R192, R191, -INF , !P0 ;  /* 0xff800000bfc07808 */ /* 0x000fe40004000000 */
[----:B-1----:R-:W-:-:S04]  /*84a0*/  IADD3 R3, R0, 0x18, RZ ;  /* 0x0000001800037810 */ /* 0x002fc80007ffe0ff */
        /* <DEDUP_REMOVED lines=10> */
[----:B------:R-:W-:Y:S02]  /*8550*/  FSEL R206, R206, -INF , !P6 ;  /* 0xff800000cece7808 */ /* 0x000fe40007000000 */
[----:B------:R-:W-:-:S02]  /*8560*/  FSEL R54, R183, -INF , !P5 ;  /* 0xff800000b7367808 */ /* 0x000fc40006800000 */
[----:B----4-:R-:W-:Y:S01]  /*8570*/  FSEL R194, R179, -INF , !P0 ;  /* 0xff800000b3c27808 */ /* 0x010fe20004000000 */
[----:B------:R-:W1:Y:S01]  /*8580*/  MUFU.TANH R100, R30 ;  /* 0x0000001e00647308 */ /* 0x000e620000002400 */
        /* <DEDUP_REMOVED lines=8> */
[----:B------:R-:W-:Y:S01]  /*8610*/  ISETP.LT.OR P0, PT, R2, R227, P0 ;  /* 0x000000e30200720c */ /* 0x000fe20000701670 */
[----:B------:R2:W4:Y:S01]  /*8620*/  MUFU.TANH R101, R31 ;  /* 0x0000001f00657308 */ /* 0x0005220000002400 */
[----:B------:R-:W-:Y:S02]  /*8630*/  IADD3 R2, R0, 0x20, RZ ;  /* 0x0000002000027810 */ /* 0x000fe40007ffe0ff */
[----:B------:R-:W-:Y:S02]  /*8640*/  FSEL R200, R196, -INF , !P1 ;  /* 0xff800000c4c87808 */ /* 0x000fe40004800000 */
[----:B------:R-:W-:-:S02]  /*8650*/  FSEL R202, R202, -INF , !P6 ;  /* 0xff800000caca7808 */ /* 0x000fc40007000000 */
[----:B------:R-:W-:Y:S02]  /*8660*/  FSEL R52, R187, -INF , !P5 ;  /* 0xff800000bb347808 */ /* 0x000fe40006800000 */
[----:B------:R-:W-:Y:S02]  /*8670*/  FSEL R179, R186, -INF , !P0 ;  /* 0xff800000bab37808 */ /* 0x000fe40004000000 */
[C---:B------:R-:W-:Y:S02]  /*8680*/  ISETP.GE.AND P1, PT, R2.reuse, R234, PT ;  /* 0x000000ea0200720c */ /* 0x040fe40003f26270 */
[C---:B------:R-:W-:Y:S01]  /*8690*/  ISETP.GE.AND P6, PT, R2.reuse, R233, PT ;  /* 0x000000e90200720c */ /* 0x040fe20003fc6270 */
[-C--:B--2---:R-:W-:Y:S01]  /*86a0*/  HMMA.16816.F32.BF16 R28, R8, R12.reuse, R20 ;  /* 0x0000000c081c723c */ /* 0x084fe20000041814 */
[C---:B------:R-:W-:Y:S02]  /*86b0*/  ISETP.GE.AND P5, PT, R2.reuse, R232, PT ;  /* 0x000000e80200720c */ /* 0x040fe40003fa6270 */
[----:B------:R-:W-:Y:S01]  /*86c0*/  ISETP.GE.AND P0, PT, R2, R231, PT ;  /* 0x000000e70200720c */ /* 0x000fe20003f06270 */
[----:B------:R-:W-:Y:S01]  /*86d0*/  FMUL.FTZ R32, R32, c[0x0][0x2ec] ;  /* 0x0000bb0020207a20 */ /* 0x000fe20000410000 */
[----:B------:R-:W-:Y:S01]  /*86e0*/  ISETP.LT.OR P1, PT, R2, R230, P1 ;  /* 0x000000e60200720c */ /* 0x000fe20000f21670 */
[----:B------:R-:W-:Y:S01]  /*86f0*/  FMUL.FTZ R34, R34, c[0x0][0x2ec] ;  /* 0x0000bb0022227a20 */ /* 0x000fe20000410000 */
[C---:B------:R-:W-:Y:S01]  /*8700*/  ISETP.LT.OR P6, PT, R2.reuse, R229, P6 ;  /* 0x000000e50200720c */ /* 0x040fe200037c1670 */
[----:B------:R-:W-:Y:S01]  /*8710*/  HMMA.16816.F32.BF16 R20, R4, R12, R44 ;  /* 0x0000000c0414723c */ /* 0x000fe2000004182c */
[----:B------:R-:W-:-:S02]  /*8720*/  ISETP.LT.OR P5, PT, R2, R228, P5 ;  /* 0x000000e40200720c */ /* 0x000fc40002fa1670 */
[----:B------:R-:W-:Y:S02]  /*8730*/  ISETP.LT.OR P0, PT, R2, R227, P0 ;  /* 0x000000e30200720c */ /* 0x000fe40000701670 */
[----:B------:R-:W-:Y:S02]  /*8740*/  IADD3 R2, R0, 0x21, RZ ;  /* 0x0000002100027810 */ /* 0x000fe40007ffe0ff */
[----:B---3--:R-:W-:Y:S02]  /*8750*/  FSEL R218, R185, -INF , !P1 ;  /* 0xff800000b9da7808 */ /* 0x008fe40004800000 */
[----:B-----5:R-:W-:Y:S02]  /*8760*/  FSEL R244, R182, -INF , !P6 ;  /* 0xff800000b6f47808 */ /* 0x020fe40007000000 */
[----:B------:R-:W-:Y:S02]  /*8770*/  FSEL R211, R181, -INF , !P5 ;  /* 0xff800000b5d37808 */ /* 0x000fe40006800000 */
[----:B-1----:R-:W-:Y:S01]  /*8780*/  FSEL R214, R100, -INF , !P0 ;  /* 0xff80000064d67808 */ /* 0x002fe20004000000 */
[----:B------:R-:W1:Y:S01]  /*8790*/  MUFU.TANH R36, R36 ;  /* 0x0000002400247308 */ /* 0x000e620000002400 */
[----:B------:R-:W-:-:S02]  /*87a0*/  ISETP.GE.AND P1, PT, R2, R234, PT ;  /* 0x000000ea0200720c */ /* 0x000fc40003f26270 */
[C---:B------:R-:W-:Y:S02]  /*87b0*/  ISETP.GE.AND P6, PT, R2.reuse, R233, PT ;  /* 0x000000e90200720c */ /* 0x040fe40003fc6270 */
[C---:B------:R-:W-:Y:S02]  /*87c0*/  ISETP.GE.AND P5, PT, R2.reuse, R232, PT ;  /* 0x000000e80200720c */ /* 0x040fe40003fa6270 */
[C---:B------:R-:W-:Y:S01]  /*87d0*/  ISETP.GE.AND P0, PT, R2.reuse, R231, PT ;  /* 0x000000e70200720c */ /* 0x040fe20003f06270 */
[----:B------:R-:W2:Y:S01]  /*87e0*/  MUFU.TANH R38, R38 ;  /* 0x0000002600267308 */ /* 0x000ea20000002400 */
[C---:B------:R-:W-:Y:S02]  /*87f0*/  ISETP.LT.OR P1, PT, R2.reuse, R230, P1 ;  /* 0x000000e60200720c */ /* 0x040fe40000f21670 */
[C---:B------:R-:W-:Y:S02]  /*8800*/  ISETP.LT.OR P6, PT, R2.reuse, R229, P6 ;  /* 0x000000e50200720c */ /* 0x040fe400037c1670 */
[----:B------:R-:W-:-:S03]  /*8810*/  ISETP.LT.OR P5, PT, R2, R228, P5 ;  /* 0x000000e40200720c */ /* 0x000fc60002fa1670 */
[----:B------:R-:W3:Y:S01]  /*8820*/  MUFU.TANH R32, R32 ;  /* 0x0000002000207308 */ /* 0x000ee20000002400 */
[----:B------:R-:W-:Y:S02]  /*8830*/  ISETP.LT.OR P0, PT, R2, R227, P0 ;  /* 0x000000e30200720c */ /* 0x000fe40000701670 */
[----:B------:R-:W-:-:S05]  /*8840*/  IADD3 R2, R0, 0x28, RZ ;  /* 0x0000002800027810 */ /* 0x000fca0007ffe0ff */
[----:B------:R-:W5:Y:S01]  /*8850*/  MUFU.TANH R34, R34 ;  /* 0x0000002200227308 */ /* 0x000f620000002400 */
[----:B------:R-:W-:Y:S01]  /*8860*/  FSEL R217, R188, -INF , !P1 ;  /* 0xff800000bcd97808 */ /* 0x000fe20004800000 */
[----:B------:R-:W-:Y:S01]  /*8870*/  HMMA.16816.F32.BF16 R8, R8, R14, R16 ;  /* 0x0000000e0808723c */ /* 0x000fe20000041810 */
[----:B------:R-:W-:Y:S02]  /*8880*/  FSEL R236, R184, -INF , !P6 ;  /* 0xff800000b8ec7808 */ /* 0x000fe40007000000 */
[----:B------:R-:W-:Y:S02]  /*8890*/  FSEL R207, R180, -INF , !P5 ;  /* 0xff800000b4cf7808 */ /* 0x000fe40006800000 */
[----:B----4-:R-:W-:Y:S01]  /*88a0*/  FSEL R213, R101, -INF , !P0 ;  /* 0xff80000065d57808 */ /* 0x010fe20004000000 */
[----:B------:R-:W4:Y:S01]  /*88b0*/  MUFU.TANH R37, R37 ;  /* 0x0000002500257308 */ /* 0x000f220000002400 */
[C---:B------:R-:W-:Y:S01]  /*88c0*/  ISETP.GE.AND P1, PT, R2.reuse, R234, PT ;  /* 0x000000ea0200720c */ /* 0x040fe20003f26270 */
[----:B------:R-:W-:Y:S01]  /*88d0*/  FMUL.FTZ R33, R33, c[0x0][0x2ec] ;  /* 0x0000bb0021217a20 */ /* 0x000fe20000410000 */
[C---:B------:R-:W-:Y:S01]  /*88e0*/  ISETP.GE.AND P6, PT, R2.reuse, R233, PT ;  /* 0x000000e90200720c */ /* 0x040fe20003fc6270 */
[----:B------:R-:W-:Y:S01]  /*88f0*/  FMUL.FTZ R35, R35, c[0x0][0x2ec] ;  /* 0x0000bb0023237a20 */ /* 0x000fe20000410000 */
[----:B------:R-:W-:-:S02]  /*8900*/  ISETP.GE.AND P5, PT, R2, R232, PT ;  /* 0x000000e80200720c */ /* 0x000fc40003fa6270 */
[----:B------:R-:W-:Y:S01]  /*8910*/  ISETP.GE.AND P0, PT, R2, R231, PT ;  /* 0x000000e70200720c */ /* 0x000fe20003f06270 */
[----:B------:R-:W-:Y:S01]  /*8920*/  FMUL.FTZ R28, R28, c[0x0][0x2ec] ;  /* 0x0000bb001c1c7a20 */ /* 0x000fe20000410000 */
[C---:B------:R-:W-:Y:S02]  /*8930*/  ISETP.LT.OR P1, PT, R2.reuse, R230, P1 ;  /* 0x000000e60200720c */ /* 0x040fe40000f21670 */
[C---:B------:R-:W-:Y:S02]  /*8940*/  ISETP.LT.OR P6, PT, R2.reuse, R229, P6 ;  /* 0x000000e50200720c */ /* 0x040fe400037c1670 */
[C---:B------:R-:W-:Y:S02]  /*8950*/  ISETP.LT.OR P5, PT, R2.reuse, R228, P5 ;  /* 0x000000e40200720c */ /* 0x040fe40002fa1670 */
[----:B------:R-:W-:Y:S02]  /*8960*/  ISETP.LT.OR P0, PT, R2, R227, P0 ;  /* 0x000000e30200720c */ /* 0x000fe40000701670 */
[----:B------:R-:W-:Y:S01]  /*8970*/  IADD3 R2, R0, 0x29, RZ ;  /* 0x0000002900027810 */ /* 0x000fe20007ffe0ff */
[----:B------:R-:W4:Y:S01]  /*8980*/  MUFU.TANH R39, R39 ;  /* 0x0000002700277308 */ /* 0x000f220000002400 */
[----:B-1----:R-:W-:Y:S01]  /*8990*/  FSEL R216, R36, -INF , !P1 ;  /* 0xff80000024d87808 */ /* 0x002fe20004800000 */
[----:B------:R-:W-:Y:S01]  /*89a0*/  HMMA.16816.F32.BF16 R4, R4, R14, R40 ;  /* 0x0000000e0404723c */ /* 0x000fe20000041828 */
[----:B--2---:R-:W-:-:S02]  /*89b0*/  FSEL R235, R38, -INF , !P6 ;  /* 0xff80000026eb7808 */ /* 0x004fc40007000000 */
[----:B---3--:R-:W-:Y:S02]  /*89c0*/  FSEL R205, R32, -INF , !P5 ;  /* 0xff80000020cd7808 */ /* 0x008fe40006800000 */
[----:B-----5:R-:W-:Y:S01]  /*89d0*/  FSEL R212, R34, -INF , !P0 ;  /* 0xff80000022d47808 */ /* 0x020fe20004000000 */
[----:B------:R-:W1:Y:S01]  /*89e0*/  MUFU.TANH R33, R33 ;  /* 0x0000002100217308 */ /* 0x000e620000002400 */
[----:B------:R-:W-:Y:S01]  /*89f0*/  ISETP.GE.AND P1, PT, R2, R234, PT ;  /* 0x000000ea0200720c */ /* 0x000fe20003f26270 */
[----:B------:R-:W-:Y:S01]  /*8a00*/  FMUL.FTZ R30, R30, c[0x0][0x2ec] ;  /* 0x0000bb001e1e7a20 */ /* 0x000fe20000410000 */
[----:B------:R-:W-:Y:S01]  /*8a10*/  ISETP.GE.AND P6, PT, R2, R233, PT ;  /* 0x000000e90200720c */ /* 0x000fe20003fc6270 */
[----:B------:R-:W-:Y:S01]  /*8a20*/  FMUL.FTZ R20, R20, c[0x0][0x2ec] ;  /* 0x0000bb0014147a20 */ /* 0x000fe20000410000 */
[----:B------:R-:W-:-:S03]  /*8a30*/  ISETP.GE.AND P5, PT, R2, R232, PT ;  /* 0x000000e80200720c */ /* 0x000fc60003fa6270 */
[----:B------:R-:W2:Y:S01]  /*8a40*/  MUFU.TANH R35, R35 ;  /* 0x0000002300237308 */ /* 0x000ea20000002400 */
[----:B------:R-:W-:Y:S01]  /*8a50*/  ISETP.GE.AND P0, PT, R2, R231, PT ;  /* 0x000000e70200720c */ /* 0x000fe20003f06270 */
[----:B------:R-:W-:Y:S01]  /*8a60*/  FMUL.FTZ R22, R22, c[0x0][0x2ec] ;  /* 0x0000bb0016167a20 */ /* 0x000fe20000410000 */
[C---:B------:R-:W-:Y:S01]  /*8a70*/  ISETP.LT.OR P1, PT, R2.reuse, R230, P1 ;  /* 0x000000e60200720c */ /* 0x040fe20000f21670 */
[----:B------:R-:W-:Y:S01]  /*8a80*/  FMUL.FTZ R29, R29, c[0x0][0x2ec] ;  /* 0x0000bb001d1d7a20 */ /* 0x000fe20000410000 */
[----:B------:R-:W-:-:S03]  /*8a90*/  ISETP.LT.OR P6, PT, R2, R229, P6 ;  /* 0x000000e50200720c */ /* 0x000fc600037c1670 */
[----:B------:R-:W3:Y:S01]  /*8aa0*/  MUFU.TANH R28, R28 ;  /* 0x0000001c001c7308 */ /* 0x000ee20000002400 */
[C---:B------:R-:W-:Y:S02]  /*8ab0*/  ISETP.LT.OR P5, PT, R2.reuse, R228, P5 ;  /* 0x000000e40200720c */ /* 0x040fe40002fa1670 */
[----:B------:R-:W-:Y:S02]  /*8ac0*/  ISETP.LT.OR P0, PT, R2, R227, P0 ;  /* 0x000000e30200720c */ /* 0x000fe40000701670 */
[----:B------:R-:W-:Y:S02]  /*8ad0*/  IADD3 R2, R0, 0x30, RZ ;  /* 0x0000003000027810 */ /* 0x000fe40007ffe0ff */
[----:B----4-:R-:W-:Y:S01]  /*8ae0*/  FSEL R215, R37, -INF , !P1 ;  /* 0xff80000025d77808 */ /* 0x010fe20004800000 */
[----:B------:R-:W4:Y:S01]  /*8af0*/  MUFU.TANH R30, R30 ;  /* 0x0000001e001e7308 */ /* 0x000f220000002400 */
[----:B------:R-:W-:Y:S01]  /*8b00*/  ISETP.GE.AND P1, PT, R2, R234, PT ;  /* 0x000000ea0200720c */ /* 0x000fe20003f26270 */
[----:B------:R-:W-:-:S02]  /*8b10*/  FMUL.FTZ R31, R31, c[0x0][0x2ec] ;  /* 0x0000bb001f1f7a20 */ /* 0x000fc40000410000 */
[----:B------:R-:W-:-:S04]  /*8b20*/  FMUL.FTZ R21, R21, c[0x0][0x2ec] ;  /* 0x0000bb0015157a20 */ /* 0x000fc80000410000 */
[----:B------:R-:W5:Y:S01]  /*8b30*/  MUFU.TANH R20, R20 ;  /* 0x0000001400147308 */ /* 0x000f620000002400 */
[----:B------:R-:W-:Y:S01]  /*8b40*/  FMUL.FTZ R12, R23, c[0x0][0x2ec] ;  /* 0x0000bb00170c7a20 */ /* 0x000fe20000410000 */
[----:B------:R-:W-:-:S06]  /*8b50*/  ISETP.LT.OR P1, PT, R2, R230, P1 ;  /* 0x000000e60200720c */ /* 0x000fcc0000f21670 */
[----:B------:R-:W3:Y:S01]  /*8b60*/  MUFU.TANH R22, R22 ;  /* 0x0000001600167308 */ /* 0x000ee20000002400 */
[----:B------:R-:W-:Y:S01]  /*8b70*/  FSEL R219, R39, -INF , !P6 ;  /* 0xff80000027db7808 */ /* 0x000fe20007000000 */
[----:B------:R-:W-:Y:S01]  /*8b80*/  FMUL.FTZ R8, R8, c[0x0][0x2ec] ;  /* 0x0000bb0008087a20 */ /* 0x000fe20000410000 */
[----:B-1----:R-:W-:-:S05]  /*8b90*/  FSEL R203, R33, -INF , !P5 ;  /* 0xff80000021cb7808 */ /* 0x002fca0006800000 */
[----:B------:R-:W1:Y:S01]  /*8ba0*/  MUFU.TANH R29, R29 ;  /* 0x0000001d001d7308 */ /* 0x000e620000002400 */
[----:B--2---:R-:W-:Y:S02]  /*8bb0*/  FSEL R209, R35, -INF , !P0 ;  /* 0xff80000023d17808 */ /* 0x004fe40004000000 */
[----:B------:R-:W-:Y:S02]  /*8bc0*/  IADD3 R3, R0, 0x31, RZ ;  /* 0x0000003100037810 */ /* 0x000fe40007ffe0ff */
[C---:B------:R-:W-:Y:S02]  /*8bd0*/  ISETP.GE.AND P6, PT, R2.reuse, R233, PT ;  /* 0x000000e90200720c */ /* 0x040fe40003fc6270 */
[C---:B------:R-:W-:Y:S01]  /*8be0*/  ISETP.GE.AND P5, PT, R2.reuse, R232, PT ;  /* 0x000000e80200720c */ /* 0x040fe20003fa6270 */
[----:B------:R-:W2:Y:S01]  /*8bf0*/  MUFU.TANH R31, R31 ;  /* 0x0000001f001f7308 */ /* 0x000ea20000002400 */
[----:B------:R-:W-:Y:S02]  /*8c00*/  ISETP.GE.AND P0, PT, R2, R231, PT ;  /* 0x000000e70200720c */ /* 0x000fe40003f06270 */
[----:B---3--:R-:W-:-:S02]  /*8c10*/  FSEL R252, R28, -INF , !P1 ;  /* 0xff8000001cfc7808 */ /* 0x008fc40004800000 */
[----:B------:R-:W-:-:S03]  /*8c20*/  ISETP.GE.AND P1, PT, R3, R234, PT ;  /* 0x000000ea0300720c */ /* 0x000fc60003f26270 */
[----:B------:R-:W3:Y:S01]  /*8c30*/  MUFU.TANH R21, R21 ;  /* 0x0000001500157308 */ /* 0x000ee20000002400 */
[C---:B------:R-:W-:Y:S02]  /*8c40*/  ISETP.LT.OR P6, PT, R2.reuse, R229, P6 ;  /* 0x000000e50200720c */ /* 0x040fe400037c1670 */
[C---:B------:R-:W-:Y:S02]  /*8c50*/  ISETP.LT.OR P5, PT, R2.reuse, R228, P5 ;  /* 0x000000e40200720c */ /* 0x040fe40002fa1670 */
[----:B------:R-:W-:-:S03]  /*8c60*/  ISETP.LT.OR P0, PT, R2, R227, P0 ;  /* 0x000000e30200720c */ /* 0x000fc60000701670 */
[----:B------:R-:W1:Y:S01]  /*8c70*/  MUFU.TANH R12, R12 ;  /* 0x0000000c000c7308 */ /* 0x000e620000002400 */
[----:B------:R-:W-:Y:S01]  /*8c80*/  ISETP.LT.OR P1, PT, R3, R230, P1 ;  /* 0x000000e60300720c */ /* 0x000fe20000f21670 */
[----:B------:R-:W-:Y:S01]  /*8c90*/  FMUL.FTZ R9, R9, c[0x0][0x2ec] ;  /* 0x0000bb0009097a20 */ /* 0x000fe20000410000 */
[----:B------:R-:W-:-:S05]  /*8ca0*/  IADD3 R2, R0, 0x38, RZ ;  /* 0x0000003800027810 */ /* 0x000fca0007ffe0ff */
[----:B------:R-:W2:Y:S01]  /*8cb0*/  MUFU.TANH R14, R8 ;  /* 0x00000008000e7308 */ /* 0x000ea20000002400 */
[----:B----4-:R-:W-:Y:S01]  /*8cc0*/  FSEL R47, R30, -INF , !P6 ;  /* 0xff8000001e2f7808 */ /* 0x010fe20007000000 */
[----:B------:R-:W-:Y:S01]  /*8cd0*/  FMUL.FTZ R4, R4, c[0x0][0x2ec] ;  /* 0x0000bb0004047a20 */ /* 0x000fe20000410000 */
[----:B-----5:R-:W-:Y:S02]  /*8ce0*/  FSEL R245, R20, -INF , !P5 ;  /* 0xff80000014f57808 */ /* 0x020fe40006800000 */
[----:B------:R-:W-:Y:S02]  /*8cf0*/  FSEL R249, R22, -INF , !P0 ;  /* 0xff80000016f97808 */ /* 0x000fe40004000000 */
[C---:B------:R-:W-:Y:S02]  /*8d00*/  ISETP.GE.AND P6, PT, R3.reuse, R233, PT ;  /* 0x000000e90300720c */ /* 0x040fe40003fc6270 */
[C---:B------:R-:W-:Y:S02]  /*8d10*/  ISETP.GE.AND P5, PT, R3.reuse, R232, PT ;  /* 0x000000e80300720c */ /* 0x040fe40003fa6270 */
[----:B------:R-:W-:-:S02]  /*8d20*/  ISETP.GE.AND P0, PT, R3, R231, PT ;  /* 0x000000e70300720c */ /* 0x000fc40003f06270 */
[----:B-1----:R-:W-:Y:S01]  /*8d30*/  FSEL R250, R29, -INF , !P1 ;  /* 0xff8000001dfa7808 */ /* 0x002fe20004800000 */
[----:B------:R1:W4:Y:S01]  /*8d40*/  MUFU.TANH R13, R9 ;  /* 0x00000009000d7308 */ /* 0x0003220000002400 */
[C---:B------:R-:W-:Y:S02]  /*8d50*/  ISETP.GE.AND P1, PT, R2.reuse, R234, PT ;  /* 0x000000ea0200720c */ /* 0x040fe40003f26270 */
[C---:B------:R-:W-:Y:S02]  /*8d60*/  ISETP.LT.OR P6, PT, R3.reuse, R229, P6 ;  /* 0x000000e50300720c */ /* 0x040fe400037c1670 */
[C---:B------:R-:W-:Y:S02]  /*8d70*/  ISETP.LT.OR P5, PT, R3.reuse, R228, P5 ;  /* 0x000000e40300720c */ /* 0x040fe40002fa1670 */
[----:B------:R-:W-:Y:S01]  /*8d80*/  ISETP.LT.OR P0, PT, R3, R227, P0 ;  /* 0x000000e30300720c */ /* 0x000fe20000701670 */
[----:B------:R5:W-:Y:S01]  /*8d90*/  MUFU.TANH R8, R4 ;  /* 0x0000000400087308 */ /* 0x000be20000002400 */
[----:B------:R-:W-:-:S02]  /*8da0*/  ISETP.LT.OR P1, PT, R2, R230, P1 ;  /* 0x000000e60200720c */ /* 0x000fc40000f21670 */
[----:B--2---:R-:W-:Y:S02]  /*8db0*/  FSEL R45, R31, -INF , !P6 ;  /* 0xff8000001f2d7808 */ /* 0x004fe40007000000 */
[----:B---3--:R-:W-:Y:S01]  /*8dc0*/  FSEL R243, R21, -INF , !P5 ;  /* 0xff80000015f37808 */ /* 0x008fe20006800000 */
[----:B-1----:R-:W-:Y:S01]  /*8dd0*/  FMUL.FTZ R9, R10, c[0x0][0x2ec] ;  /* 0x0000bb000a097a20 */ /* 0x002fe20000410000 */
[----:B------:R-:W-:Y:S02]  /*8de0*/  FSEL R248, R12, -INF , !P0 ;  /* 0xff8000000cf87808 */ /* 0x000fe40004000000 */
[----:B------:R-:W-:Y:S01]  /*8df0*/  IADD3 R0, R0, 0x39, RZ ;  /* 0x0000003900007810 */ /* 0x000fe20007ffe0ff */
[----:B-----5:R-:W-:Y:S01]  /*8e00*/  FMUL.FTZ R4, R6, c[0x0][0x2ec] ;  /* 0x0000bb0006047a20 */ /* 0x020fe20000410000 */
[C---:B------:R-:W-:Y:S02]  /*8e10*/  ISETP.GE.AND P6, PT, R2.reuse, R233, PT ;  /* 0x000000e90200720c */ /* 0x040fe40003fc6270 */
[----:B------:R-:W-:-:S02]  /*8e20*/  ISETP.GE.AND P5, PT, R2, R232, PT ;  /* 0x000000e80200720c */ /* 0x000fc40003fa6270 */
[----:B------:R-:W-:Y:S01]  /*8e30*/  ISETP.GE.AND P0, PT, R2, R231, PT ;  /* 0x000000e70200720c */ /* 0x000fe20003f06270 */
[----:B------:R-:W1:Y:S01]  /*8e40*/  MUFU.TANH R9, R9 ;  /* 0x0000000900097308 */ /* 0x000e620000002400 */
[----:B------:R-:W-:Y:S01]  /*8e50*/  FSEL R46, R14, -INF , !P1 ;  /* 0xff8000000e2e7808 */ /* 0x000fe20004800000 */
[----:B------:R-:W-:Y:S01]  /*8e60*/  BAR.SYNC.DEFER_BLOCKING 0x0 ;  /* 0x0000000000007b1d */ /* 0x000fe20000010000 */
[----:B------:R-:W-:Y:S01]  /*8e70*/  ISETP.GE.AND P1, PT, R0, R234, PT ;  /* 0x000000ea0000720c */ /* 0x000fe20003f26270 */
[----:B------:R-:W-:Y:S01]  /*8e80*/  FMUL.FTZ R11, R11, c[0x0][0x2ec] ;  /* 0x0000bb000b0b7a20 */ /* 0x000fe20000410000 */
[----:B------:R-:W-:-:S03]  /*8e90*/  ISETP.LT.OR P6, PT, R2, R229, P6 ;  /* 0x000000e50200720c */ /* 0x000fc600037c1670 */
[----:B------:R-:W2:Y:S01]  /*8ea0*/  MUFU.TANH R4, R4 ;  /* 0x0000000400047308 */ /* 0x000ea20000002400 */
[C---:B------:R-:W-:Y:S01]  /*8eb0*/  ISETP.LT.OR P5, PT, R2.reuse, R228, P5 ;  /* 0x000000e40200720c */ /* 0x040fe20002fa1670 */
[----:B------:R-:W-:Y:S01]  /*8ec0*/  FMUL.FTZ R3, R5, c[0x0][0x2ec] ;  /* 0x0000bb0005037a20 */ /* 0x000fe20000410000 */
[----:B------:R-:W-:Y:S01]  /*8ed0*/  ISETP.LT.OR P0, PT, R2, R227, P0 ;  /* 0x000000e30200720c */ /* 0x000fe20000701670 */
[----:B------:R-:W-:Y:S01]  /*8ee0*/  FMUL.FTZ R2, R7, c[0x0][0x2ec] ;  /* 0x0000bb0007027a20 */ /* 0x000fe20000410000 */
[----:B------:R-:W-:-:S03]  /*8ef0*/  ISETP.LT.OR P1, PT, R0, R230, P1 ;  /* 0x000000e60000720c */ /* 0x000fc60000f21670 */
[----:B------:R-:W3:Y:S01]  /*8f00*/  MUFU.TANH R11, R11 ;  /* 0x0000000b000b7308 */ /* 0x000ee20000002400 */
[----:B----4-:R-:W-:Y:S02]  /*8f10*/  FSEL R251, R13, -INF , !P1 ;  /* 0xff8000000dfb7808 */ /* 0x010fe40004800000 */
[----:B------:R-:W-:-:S05]  /*8f20*/  ISETP.GT.AND P1, PT, R208, R246, PT ;  /* 0x000000f6d000720c */ /* 0x000fca0003f24270 */
[----:B------:R-:W4:Y:S01]  /*8f30*/  MUFU.TANH R3, R3 ;  /* 0x0000000300037308 */ /* 0x000f220000002400 */
[----:B-1----:R-:W-:-:S07]  /*8f40*/  FSEL R44, R9, -INF , !P6 ;  /* 0xff800000092c7808 */ /* 0x002fce0007000000 */
[----:B------:R-:W1:Y:S01]  /*8f50*/  MUFU.TANH R2, R2 ;  /* 0x0000000200027308 */ /* 0x000e620000002400 */
[----:B------:R-:W-:Y:S02]  /*8f60*/  FSEL R242, R8, -INF , !P5 ;  /* 0xff80000008f27808 */ /* 0x000fe40006800000 */
[----:B--2---:R-:W-:Y:S02]  /*8f70*/  FSEL R247, R4, -INF , !P0 ;  /* 0xff80000004f77808 */ /* 0x004fe40004000000 */
[C---:B------:R-:W-:Y:S02]  /*8f80*/  ISETP.GE.AND P6, PT, R0.reuse, R233, PT ;  /* 0x000000e90000720c */ /* 0x040fe40003fc6270 */
[C---:B------:R-:W-:Y:S02]  /*8f90*/  ISETP.GE.AND P5, PT, R0.reuse, R232, PT ;  /* 0x000000e80000720c */ /* 0x040fe40003fa6270 */
[C---:B------:R-:W-:Y:S02]  /*8fa0*/  ISETP.GE.AND P0, PT, R0.reuse, R231, PT ;  /* 0x000000e70000720c */ /* 0x040fe40003f06270 */
[----:B------:R-:W-:-:S02]  /*8fb0*/  ISETP.LT.OR P6, PT, R0, R229, P6 ;  /* 0x000000e50000720c */ /* 0x000fc400037c1670 */
[C---:B------:R-:W-:Y:S02]  /*8fc0*/  ISETP.LT.OR P5, PT, R0.reuse, R228, P5 ;  /* 0x000000e40000720c */ /* 0x040fe40002fa1670 */
[----:B------:R-:W-:Y:S02]  /*8fd0*/  ISETP.LT.OR P0, PT, R0, R227, P0 ;  /* 0x000000e30000720c */ /* 0x000fe40000701670 */
[----:B---3--:R-:W-:Y:S02]  /*8fe0*/  FSEL R37, R11, -INF , !P6 ;  /* 0xff8000000b257808 */ /* 0x008fe40007000000 */
[----:B----4-:R-:W-:Y:S02]  /*8ff0*/  FSEL R241, R3, -INF , !P5 ;  /* 0xff80000003f17808 */ /* 0x010fe40006800000 */
[----:B-1----:R-:W-:Y:S01]  /*9000*/  FSEL R246, R2, -INF , !P0 ;  /* 0xff80000002f67808 */ /* 0x002fe20004000000 */
[----:B------:R-:W-:Y:S05]  /*9010*/  @!P1 BRA `(.L_x_873) ;  /* 0x000003d000009947 */ /* 0x000fea0003800000 */
[----:B------:R-:W2:Y:S04]  /*9020*/  LDL R199, [R1] ;  /* 0x0000000001c77983 */ /* 0x000ea80000100800 */
[----:B------:R-:W3:Y:S04]  /*9030*/  LDL.64 R62, [R1+0x38] ;  /* 0x00003800013e7983 */ /* 0x000ee80000100a00 */
[----:B------:R-:W4:Y:S04]  /*9040*/  LDL.64 R238, [R1+0x30] ;  /* 0x0000300001ee7983 */ /* 0x000f280000100a00 */
[----:B------:R1:W-:Y:S04]  /*9050*/  @P4 STS [R226+0x6000], RZ ;  /* 0x006000ffe2004388 */ /* 0x0003e80000000800 */
[----:B------:R1:W-:Y:S04]  /*9060*/  @P4 STS [R226+0x6004], RZ ;  /* 0x006004ffe2004388 */ /* 0x0003e80000000800 */
[----:B------:R1:W-:Y:S01]  /*9070*/  @P4 STS.64 [R226+0x6008], RZ ;  /* 0x006008ffe2004388 */ /* 0x0003e20000000a00 */
[----:B------:R-:W-:Y:S01]  /*9080*/  BSSY B0, `(.L_x_874) ;  /* 0x0000035000007945 */ /* 0x000fe20003800000 */
[----:B--2---:R-:W-:-:S04]  /*9090*/  IADD3 R0, R199, -0x3, RZ ;  /* 0xfffffffdc7007810 */ /* 0x004fc80007ffe0ff */
[----:B------:R-:W-:Y:S01]  /*90a0*/  SHF.R.S32.HI R4, RZ, 0x1f, R0 ;  /* 0x0000001fff047819 */ /* 0x000fe20000011400 */
[----:B------:R-:W-:-:S04]  /*90b0*/  IMAD.WIDE.U32 R2, R0, c[0x0][0x198], RZ ;  /* 0x0000660000027a25 */ /* 0x000fc800078e00ff */
[----:B------:R-:W-:-:S04]  /*90c0*/  IMAD R4, R4, c[0x0][0x198], RZ ;  /* 0x0000660004047a24 */ /* 0x000fc800078e02ff */
[----:B------:R-:W-:Y:S01]  /*90d0*/  IMAD R4, R0, c[0x0][0x19c], R4 ;  /* 0x0000670000047a24 */ /* 0x000fe200078e0204 */
[----:B---3--:R-:W-:-:S03]  /*90e0*/  LEA R0, P5, R2, R62, 0x6 ;  /* 0x0000003e02007211 */ /* 0x008fc600078a30ff */
[----:B------:R-:W-:Y:S01]  /*90f0*/  IMAD.IADD R3, R3, 0x1, R4 ;  /* 0x0000000103037824 */ /* 0x000fe200078e0204 */
[----:B------:R-:W-:-:S04]  /*9100*/  @!P4 LEA R12, P0, R0, c[0x0][0x168], 0x1 ;  /* 0x00005a00000cca11 */ /* 0x000fc800078008ff */
[----:B----4-:R-:W-:Y:S02]  /*9110*/  LEA.HI.X R3, R2, R239, R3, 0x6, P5 ;  /* 0x000000ef02037211 */ /* 0x010fe400028f3403 */
        /* <DEDUP_REMOVED lines=9> */
[----:B------:R-:W-:Y:S02]  /*91b0*/  @!P2 LEA.HI.X R7, R0, c[0x0][0x16c], R3, 0x1, P0 ;  /* 0x00005b000007aa11 */ /* 0x000fe400000f0c03 */
[C---:B------:R-:W-:Y:S02]  /*91c0*/  @!P4 LEA R10, P5, R2.reuse, c[0x0][0x168], 0x1 ;  /* 0x00005a00020aca11 */ /* 0x040fe400078a08ff */
[----:B------:R-:W-:Y:S02]  /*91d0*/  IADD3.X R3, R3, UR6, RZ, P6, !PT ;  /* 0x0000000603037c10 */ /* 0x000fe4000b7fe4ff */
[C---:B------:R-:W-:Y:S01]  /*91e0*/  @!P3 LEA R4, P0, R2.reuse, c[0x0][0x168], 0x1 ;  /* 0x00005a000204ba11 */ /* 0x040fe200078008ff */
        /* <DEDUP_REMOVED lines=30> */
.L_x_875:
[----:B------:R-:W-:Y:S05]  /*93d0*/  BSYNC B0 ;  /* 0x0000000000007941 */ /* 0x000fea0003800000 */
.L_x_874:
[----:B------:R-:W0:Y:S02]  /*93e0*/  LDGDEPBAR ;  /* 0x00000000000079af */ /* 0x000e240000000000 */
.L_x_873:
[----:B-1----:R-:W2:Y:S04]  /*93f0*/  LDL.LU R9, [R1+0xc] ;  /* 0x00000c0001097983 */ /* 0x002ea80000300800 */
[----:B------:R-:W3:Y:S04]  /*9400*/  LDL.LU R10, [R1+0x10] ;  /* 0x00001000010a7983 */ /* 0x000ee80000300800 */
[----:B------:R-:W4:Y:S04]  /*9410*/  LDL.LU R11, [R1+0x8] ;  /* 0x00000800010b7983 */ /* 0x000f280000300800 */
[----:B------:R-:W4:Y:S01]  /*9420*/  LDL.LU R12, [R1+0x4] ;  /* 0x00000400010c7983 */ /* 0x000f220000300800 */
        /* <DEDUP_REMOVED lines=11> */
[----:B------:R-:W-:Y:S01]  /*94e0*/  STL [R1+0x60], R221 ;  /* 0x000060dd01007387 */ /* 0x000fe20000100800 */
        /* <DEDUP_REMOVED lines=51> */
[----:B------:R-:W-:-:S02]  /*9820*/  FMNMX.FTZ R239, R0, R6, !PT ;  /* 0x0000000600ef7209 */ /* 0x000fc40007810000 */
[----:B------:R-:W-:Y:S01]  /*9830*/  FMNMX.FTZ R4, R215, R4, !PT ;  /* 0x00000004d7047209 */ /* 0x000fe20007810000 */
[----:B------:R-:W1:Y:S01]  /*9840*/  SHFL.BFLY PT, R6, R3, 0x1, 0x1f ;  /* 0x0c201f0003067f89 */ /* 0x000e6200000e0000 */
[----:B------:R-:W-:Y:S02]  /*9850*/  FMNMX.FTZ R0, R236, R2, !PT ;  /* 0x00000002ec007209 */ /* 0x000fe40007810000 */
[----:B------:R-:W-:Y:S02]  /*9860*/  FMNMX.FTZ R2, R252, R4, !PT ;  /* 0x00000004fc027209 */ /* 0x000fe40007810000 */
[----:B------:R-:W-:Y:S02]  /*9870*/  FMNMX.FTZ R0, R235, R0, !PT ;  /* 0x00000000eb007209 */ /* 0x000fe40007810000 */
[----:B------:R-:W-:Y:S01]  /*9880*/  FMNMX.FTZ R4, R250, R2, !PT ;  /* 0x00000002fa047209 */ /* 0x000fe20007810000 */
[C---:B------:R-:W-:Y:S01]  /*9890*/  FMUL.FTZ R2, R239.reuse, c[0x0][0x23c] ;  /* 0x00008f00ef027a20 */ /* 0x040fe20000410000 */
[----:B------:R-:W-:-:S02]  /*98a0*/  FSETP.NEU.FTZ.AND P5, PT, R239, -INF , PT ;  /* 0xff800000ef00780b */ /* 0x000fc40003fbd000 */
[----:B------:R-:W-:Y:S02]  /*98b0*/  FMNMX.FTZ R4, R46, R4, !PT ;  /* 0x000000042e047209 */ /* 0x000fe40007810000 */
[----:B------:R-:W-:Y:S02]  /*98c0*/  FMNMX.FTZ R0, R219, R0, !PT ;  /* 0x00000000db007209 */ /* 0x000fe40007810000 */
[----:B------:R-:W-:Y:S02]  /*98d0*/  FSEL R2, R2, RZ, P5 ;  /* 0x000000ff02027208 */ /* 0x000fe40002800000 */
[----:B------:R-:W-:Y:S02]  /*98e0*/  FMNMX.FTZ R4, R251, R4, !PT ;  /* 0x00000004fb047209 */ /* 0x000fe40007810000 */
[----:B------:R-:W-:Y:S01]  /*98f0*/  FMNMX.FTZ R5, R47, R0, !PT ;  /* 0x000000002f057209 */ /* 0x000fe20007810000 */
[--C-:B------:R-:W-:Y:S02]  /*9900*/  FFMA.FTZ R0, R49, c[0x0][0x23c], -R2.reuse ;  /* 0x00008f0031007a23 */ /* 0x100fe40000010802 */
[----:B------:R-:W1:Y:S01]  /*9910*/  SHFL.BFLY PT, R7, R4, 0x2, 0x1f ;  /* 0x0c401f0004077f89 */ /* 0x000e6200000e0000 */
[----:B------:R-:W-:Y:S01]  /*9920*/  FMNMX.FTZ R5, R45, R5, !PT ;  /* 0x000000052d057209 */ /* 0x000fe20007810000 */
[----:B------:R1:W-:Y:S02]  /*9930*/  MUFU.EX2 R13, R0 ;  /* 0x00000000000d7308 */ /* 0x0003e40000000800 */
[----:B-1----:R-:W-:Y:S01]  /*9940*/  FMNMX.FTZ R238, R3, R6, !PT ;  /* 0x0000000603ee7209 */ /* 0x002fe20007810000 */
[----:B------:R-:W-:Y:S01]  /*9950*/  FFMA.FTZ R3, R51, c[0x0][0x23c], -R2 ;  /* 0x00008f0033037a23 */ /* 0x000fe20000010802 */
[----:B------:R-:W-:-:S02]  /*9960*/  FMNMX.FTZ R5, R44, R5, !PT ;  /* 0x000000052c057209 */ /* 0x000fc40007810000 */
[----:B------:R-:W-:Y:S02]  /*9970*/  FSETP.NEU.FTZ.AND P0, PT, R238, -INF , PT ;  /* 0xff800000ee00780b */ /* 0x000fe40003f1d000 */
[----:B------:R-:W-:Y:S01]  /*9980*/  FMNMX.FTZ R5, R37, R5, !PT ;  /* 0x0000000525057209 */ /* 0x000fe20007810000 */
[----:B------:R1:W1:Y:S04]  /*9990*/  MUFU.EX2 R15, R3 ;  /* 0x00000003000f7308 */ /* 0x0002680000000800 */
[----:B------:R-:W-:Y:S01]  /*99a0*/  SHFL.BFLY PT, R6, R5, 0x2, 0x1f ;  /* 0x0c401f0005067f89 */ /* 0x000fe200000e0000 */
[----:B------:R-:W-:-:S04]  /*99b0*/  FFMA.FTZ R0, R56, c[0x0][0x23c], -R2 ;  /* 0x00008f0038007a23 */ /* 0x000fc80000010802 */
[----:B------:R1:W-:Y:S01]  /*99c0*/  MUFU.EX2 R36, R0 ;  /* 0x0000000000247308 */ /* 0x0003e20000000800 */
[----:B------:R-:W-:Y:S01]  /*99d0*/  FMNMX.FTZ R4, R4, R7, !PT ;  /* 0x0000000704047209 */ /* 0x000fe20007810000 */
[----:B-1----:R-:W-:-:S04]  /*99e0*/  FFMA.FTZ R3, R48, c[0x0][0x23c], -R2 ;  /* 0x00008f0030037a23 */ /* 0x002fc80000010802 */
[----:B------:R-:W1:Y:S02]  /*99f0*/  SHFL.BFLY PT, R8, R4, 0x1, 0x1f ;  /* 0x0c201f0004087f89 */ /* 0x000e6400000e0000 */
[----:B------:R1:W-:Y:S01]  /*9a00*/  MUFU.EX2 R56, R3 ;  /* 0x0000000300387308 */ /* 0x0003e20000000800 */
[----:B------:R-:W-:-:S05]  /*9a10*/  FMUL.FTZ R0, R238, c[0x0][0x23c] ;  /* 0x00008f00ee007a20 */ /* 0x000fca0000410000 */
[----:B------:R-:W-:-:S05]  /*9a20*/  FSEL R0, R0, RZ, P0 ;  /* 0x000000ff00007208 */ /* 0x000fca0000000000 */
[----:B-1----:R-:W-:-:S04]  /*9a30*/  FFMA.FTZ R3, R58, c[0x0][0x23c], -R0 ;  /* 0x00008f003a037a23 */ /* 0x002fc80000010800 */
[----:B------:R1:W-:Y:S01]  /*9a40*/  MUFU.EX2 R14, R3 ;  /* 0x00000003000e7308 */ /* 0x0003e20000000800 */
[----:B------:R-:W-:Y:S01]  /*9a50*/  FMNMX.FTZ R237, R4, R8, !PT ;  /* 0x0000000804ed7209 */ /* 0x000fe20007810000 */
[----:B-1----:R-:W-:Y:S01]  /*9a60*/  FFMA.FTZ R3, R59, c[0x0][0x23c], -R0 ;  /* 0x00008f003b037a23 */ /* 0x002fe20000010800 */
[----:B------:R-:W-:-:S05]  /*9a70*/  MOV R59, R15 ;  /* 0x0000000f003b7202 */ /* 0x000fca0000000f00 */
[----:B------:R1:W1:Y:S02]  /*9a80*/  MUFU.EX2 R7, R3 ;  /* 0x0000000300077308 */ /* 0x0002640000000800 */
[----:B-1----:R-:W-:Y:S01]  /*9a90*/  FMNMX.FTZ R3, R5, R6, !PT ;  /* 0x0000000605037209 */ /* 0x002fe20007810000 */
[----:B------:R-:W-:Y:S01]  /*9aa0*/  FFMA.FTZ R5, R57, c[0x0][0x23c], -R0 ;  /* 0x00008f0039057a23 */ /* 0x000fe20000010800 */
[----:B------:R-:W-:Y:S02]  /*9ab0*/  MOV R57, R7 ;  /* 0x0000000700397202 */ /* 0x000fe40000000f00 */
[----:B------:R-:W-:Y:S02]  /*9ac0*/  FSEL R6, R239, RZ, P5 ;  /* 0x000000ffef067208 */ /* 0x000fe40002800000 */
[----:B------:R1:W-:Y:S01]  /*9ad0*/  MUFU.EX2 R58, R5 ;  /* 0x00000005003a7308 */ /* 0x0003e20000000800 */
[----:B------:R-:W1:Y:S02]  /*9ae0*/  SHFL.BFLY PT, R7, R3, 0x1, 0x1f ;  /* 0x0c201f0003077f89 */ /* 0x000e6400000e0000 */
[----:B------:R-:W-:Y:S01]  /*9af0*/  FADD.FTZ R6, R103, -R6 ;  /* 0x8000000667067221 */ /* 0x000fe20000010000 */
[----:B------:R-:W-:-:S03]  /*9b00*/  MOV R103, R13 ;  /* 0x0000000d00677202 */ /* 0x000fc60000000f00 */
[----:B------:R-:W-:-:S04]  /*9b10*/  FMUL.FTZ R6, R6, c[0x0][0x23c] ;  /* 0x00008f0006067a20 */ /* 0x000fc80000410000 */
[----:B------:R1:W1:Y:S02]  /*9b20*/  MUFU.EX2 R101, R6 ;  /* 0x0000000600657308 */ /* 0x0002640000000800 */
[----:B-1----:R-:W-:Y:S01]  /*9b30*/  FFMA.FTZ R5, R50, c[0x0][0x23c], -R0 ;  /* 0x00008f0032057a23 */ /* 0x002fe20000010800 */
[----:B------:R-:W-:-:S05]  /*9b40*/  MOV R50, R14 ;  /* 0x0000000e00327202 */ /* 0x000fca0000000f00 */
[----:B------:R1:W1:Y:S01]  /*9b50*/  MUFU.EX2 R49, R5 ;  /* 0x0000000500317308 */ /* 0x0002620000000800 */
[----:B------:R-:W-:Y:S02]  /*9b60*/  FMNMX.FTZ R240, R3, R7, !PT ;  /* 0x0000000703f07209 */ /* 0x000fe40007810000 */
[----:B------:R-:W-:Y:S01]  /*9b70*/  F2FP.BF16.PACK_AB R6, R56, R59 ;  /* 0x0000003b3806723e */ /* 0x000fe200000010ff */
[-C--:B------:R-:W-:Y:S02]  /*9b80*/  FMUL.FTZ R116, R116, R101.reuse ;  /* 0x0000006574747220 */ /* 0x080fe40000410000 */
[-C--:B------:R-:W-:Y:S02]  /*9b90*/  FMUL.FTZ R117, R117, R101.reuse ;  /* 0x0000006575757220 */ /* 0x080fe40000410000 */
        /* <DEDUP_REMOVED lines=11> */
[----:B------:R-:W-:Y:S01]  /*9c50*/  FMUL.FTZ R4, R237, c[0x0][0x23c] ;  /* 0x00008f00ed047a20 */ /* 0x000fe20000410000 */
[----:B--2---:R-:W-:Y:S01]  /*9c60*/  MOV R38, R9 ;  /* 0x0000000900267202 */ /* 0x004fe20000000f00 */
[----:B------:R-:W-:Y:S01]  /*9c70*/  FADD.FTZ R28, R104, -R5 ;  /* 0x80000005681c7221 */ /* 0x000fe20000010000 */
[----:B------:R-:W-:Y:S01]  /*9c80*/  F2FP.BF16.PACK_AB R5, R57, R50 ;  /* 0x000000323905723e */ /* 0x000fe200000010ff */
[----:B------:R-:W1:Y:S01]  /*9c90*/  MUFU.EX2 R100, R100 ;  /* 0x0000006400647308 */ /* 0x000e620000000800 */
[----:B------:R-:W-:Y:S01]  /*9ca0*/  FSEL R8, R4, RZ, P0 ;  /* 0x000000ff04087208 */ /* 0x000fe20000000000 */
[----:B------:R-:W-:Y:S01]  /*9cb0*/  FMUL.FTZ R28, R28, c[0x0][0x23c] ;  /* 0x00008f001c1c7a20 */ /* 0x000fe20000410000 */
[----:B------:R-:W-:Y:S01]  /*9cc0*/  FSETP.NEU.FTZ.AND P0, PT, R240, -INF , PT ;  /* 0xff800000f000780b */ /* 0x000fe20003f1d000 */
[----:B------:R-:W-:Y:S01]  /*9cd0*/  FMUL.FTZ R93, R93, R101 ;  /* 0x000000655d5d7220 */ /* 0x000fe20000410000 */
[----:B---3--:R-:W-:Y:S01]  /*9ce0*/  MOV R31, R10 ;  /* 0x0000000a001f7202 */ /* 0x008fe20000000f00 */
[--C-:B------:R-:W-:Y:S01]  /*9cf0*/  FFMA.FTZ R3, R106, c[0x0][0x23c], -R8.reuse ;  /* 0x00008f006a037a23 */ /* 0x100fe20000010808 */
[----:B------:R-:W-:Y:S01]  /*9d00*/  FSEL R10, R240, RZ, P0 ;  /* 0x000000fff00a7208 */ /* 0x000fe20000000000 */
[----:B------:R-:W-:Y:S01]  /*9d10*/  FFMA.FTZ R9, R108, c[0x0][0x23c], -R8 ;  /* 0x00008f006c097a23 */ /* 0x000fe20000010808 */
[----:B----4-:R-:W-:Y:S01]  /*9d20*/  MOV R29, R12 ;  /* 0x0000000c001d7202 */ /* 0x010fe20000000f00 */
[----:B------:R2:W-:Y:S01]  /*9d30*/  MUFU.EX2 R61, R3 ;  /* 0x00000003003d7308 */ /* 0x0005e20000000800 */
[----:B------:R-:W3:Y:S01]  /*9d40*/  LDSM.16.MT88.4 R12, [R222+0xb000] ;  /* 0x00b00000de0c783b */ /* 0x000ee20000004200 */
[----:B------:R-:W-:Y:S01]  /*9d50*/  MOV R30, R11 ;  /* 0x0000000b001e7202 */ /* 0x000fe20000000f00 */
[----:B------:R-:W-:Y:S01]  /*9d60*/  FADD.FTZ R11, R105, -R10 ;  /* 0x8000000a690b7221 */ /* 0x000fe20000010000 */
[----:B------:R-:W-:Y:S01]  /*9d70*/  F2FP.BF16.PACK_AB R4, R36, R103 ;  /* 0x000000672404723e */ /* 0x000fe200000010ff */
[----:B------:R-:W-:Y:S01]  /*9d80*/  FMUL.FTZ R120, R120, R101 ;  /* 0x0000006578787220 */ /* 0x000fe20000410000 */
[----:B------:R-:W-:Y:S01]  /*9d90*/  MOV R102, R38 ;  /* 0x0000002600667202 */ /* 0x000fe20000000f00 */
[-C--:B-1----:R-:W-:Y:S01]  /*9da0*/  FMUL.FTZ R118, R118, R100.reuse ;  /* 0x0000006476767220 */ /* 0x082fe20000410000 */
[----:B------:R1:W4:Y:S01]  /*9db0*/  MUFU.EX2 R60, R9 ;  /* 0x00000009003c7308 */ /* 0x0003220000000800 */
[----:B------:R-:W-:-:S02]  /*9dc0*/  FMUL.FTZ R119, R119, R100 ;  /* 0x0000006477777220 */ /* 0x000fc40000410000 */
[-C--:B------:R-:W-:Y:S02]  /*9dd0*/  FMUL.FTZ R166, R166, R100.reuse ;  /* 0x00000064a6a67220 */ /* 0x080fe40000410000 */
[-C--:B------:R-:W-:Y:S02]  /*9de0*/  FMUL.FTZ R167, R167, R100.reuse ;  /* 0x00000064a7a77220 */ /* 0x080fe40000410000 */
[-C--:B------:R-:W-:Y:S01]  /*9df0*/  FMUL.FTZ R74, R74, R100.reuse ;  /* 0x000000644a4a7220 */ /* 0x080fe20000410000 */
[C---:B------:R-:W-:Y:S01]  /*9e00*/  HMMA.16816.F32.BF16 R196, R4.reuse, R16, R116 ;  /* 0x0000001004c4723c */ /* 0x040fe20000041874 */
[----:B--2---:R-:W-:Y:S02]  /*9e10*/  FMUL.FTZ R3, R240, c[0x0][0x23c] ;  /* 0x00008f00f0037a20 */ /* 0x004fe40000410000 */
[-C--:B------:R-:W-:Y:S02]  /*9e20*/  FMUL.FTZ R75, R75, R100.reuse ;  /* 0x000000644b4b7220 */ /* 0x080fe40000410000 */
[-C--:B------:R-:W-:Y:S01]  /*9e30*/  FMUL.FTZ R94, R94, R100.reuse ;  /* 0x000000645e5e7220 */ /* 0x080fe20000410000 */
[----:B------:R-:W-:Y:S01]  /*9e40*/  FSEL R3, R3, RZ, P0 ;  /* 0x000000ff03037208 */ /* 0x000fe20000000000 */
[----:B------:R-:W-:Y:S01]  /*9e50*/  FMUL.FTZ R95, R95, R100 ;  /* 0x000000645f5f7220 */ /* 0x000fe20000410000 */
[----:B------:R-:W-:Y:S01]  /*9e60*/  HMMA.16816.F32.BF16 R116, R4, R40, R164 ;  /* 0x000000280474723c */ /* 0x000fe200000418a4 */
[----:B-1----:R-:W-:-:S02]  /*9e70*/  FFMA.FTZ R9, R109, c[0x0][0x23c], -R8 ;  /* 0x00008f006d097a23 */ /* 0x002fc40000010808 */
[----:B------:R-:W-:Y:S01]  /*9e80*/  FFMA.FTZ R10, R177, c[0x0][0x23c], -R3 ;  /* 0x00008f00b10a7a23 */ /* 0x000fe20000010803 */
[----:B----4-:R-:W-:Y:S01]  /*9e90*/  MOV R177, R60 ;  /* 0x0000003c00b17202 */ /* 0x010fe20000000f00 */
[----:B------:R1:W-:Y:S01]  /*9ea0*/  MUFU.EX2 R39, R9 ;  /* 0x0000000900277308 */ /* 0x0003e20000000800 */
[----:B------:R-:W-:Y:S01]  /*9eb0*/  FMUL.FTZ R121, R121, R101 ;  /* 0x0000006579797220 */ /* 0x000fe20000410000 */
[----:B------:R-:W-:Y:S01]  /*9ec0*/  MOV R166, R61 ;  /* 0x0000003d00a67202 */ /* 0x000fe20000000f00 */
[----:B------:R-:W-:Y:S01]  /*9ed0*/  FMUL.FTZ R122, R122, R100 ;  /* 0x000000647a7a7220 */ /* 0x000fe20000410000 */
[----:B------:R-:W-:Y:S01]  /*9ee0*/  MOV R164, R30 ;  /* 0x0000001e00a47202 */ /* 0x000fe20000000f00 */
[----:B------:R-:W-:Y:S01]  /*9ef0*/  FMUL.FTZ R123, R123, R100 ;  /* 0x000000647b7b7220 */ /* 0x000fe20000410000 */
[----:B------:R-:W-:Y:S01]  /*9f00*/  MOV R165, R29 ;  /* 0x0000001d00a57202 */ /* 0x000fe20000000f00 */
[-C--:B------:R-:W-:Y:S01]  /*9f10*/  FMUL.FTZ R148, R148, R101.reuse ;  /* 0x0000006594947220 */ /* 0x080fe20000410000 */
[----:B------:R2:W-:Y:S01]  /*9f20*/  MUFU.EX2 R60, R10 ;  /* 0x0000000a003c7308 */ /* 0x0005e20000000800 */
[----:B------:R-:W-:-:S02]  /*9f30*/  FMUL.FTZ R149, R149, R101 ;  /* 0x0000006595957220 */ /* 0x000fc40000410000 */
[-C--:B------:R-:W-:Y:S01]  /*9f40*/  FMUL.FTZ R150, R150, R100.reuse ;  /* 0x0000006496967220 */ /* 0x080fe20000410000 */
[C---:B------:R-:W-:Y:S01]  /*9f50*/  HMMA.16816.F32.BF16 R188, R4.reuse, R18, R120 ;  /* 0x0000001204bc723c */ /* 0x040fe20000041878 */
[-C--:B------:R-:W-:Y:S02]  /*9f60*/  FMUL.FTZ R151, R151, R100.reuse ;  /* 0x0000006497977220 */ /* 0x080fe40000410000 */
[-C--:B------:R-:W-:Y:S02]  /*9f70*/  FMUL.FTZ R132, R132, R101.reuse ;  /* 0x0000006584847220 */ /* 0x080fe40000410000 */
[----:B-1----:R-:W-:Y:S02]  /*9f80*/  FFMA.FTZ R9, R107, c[0x0][0x23c], -R8 ;  /* 0x00008f006b097a23 */ /* 0x002fe40000010808 */
[----:B------:R-:W-:Y:S01]  /*9f90*/  FMUL.FTZ R133, R133, R101 ;  /* 0x0000006585857220 */ /* 0x000fe20000410000 */
[----:B------:R-:W-:Y:S01]  /*9fa0*/  HMMA.16816.F32.BF16 R180, R4, R24, R148 ;  /* 0x0000001804b4723c */ /* 0x000fe20000041894 */
[----:B------:R1:W-:Y:S01]  /*9fb0*/  MUFU.EX2 R51, R9 ;  /* 0x0000000900337308 */ /* 0x0003e20000000800 */
[----:B------:R-:W-:-:S02]  /*9fc0*/  FMUL.FTZ R134, R134, R100 ;  /* 0x0000006486867220 */ /* 0x000fc40000410000 */
[----:B--2---:R-:W-:Y:S02]  /*9fd0*/  FMUL.FTZ R10, R11, c[0x0][0x23c] ;  /* 0x00008f000b0a7a20 */ /* 0x004fe40000410000 */
[-C--:B------:R-:W-:Y:S02]  /*9fe0*/  FMUL.FTZ R135, R135, R100.reuse ;  /* 0x0000006487877220 */ /* 0x080fe40000410000 */
[-C--:B------:R-:W-:Y:S01]  /*9ff0*/  FMUL.FTZ R136, R136, R101.reuse ;  /* 0x0000006588887220 */ /* 0x080fe20000410000 */
[----:B------:R-:W-:Y:S01]  /*a000*/  MUFU.EX2 R11, R28 ;  /* 0x0000001c000b7308 */ /* 0x000fe20000000800 */
[----:B------:R-:W-:Y:S02]  /*a010*/  FMUL.FTZ R137, R137, R101 ;  /* 0x0000006589897220 */ /* 0x000fe40000410000 */
[-C--:B------:R-:W-:Y:S01]  /*a020*/  FMUL.FTZ R138, R138, R100.reuse ;  /* 0x000000648a8a7220 */ /* 0x080fe20000410000 */
[----:B------:R-:W-:Y:S01]  /*a030*/  HMMA.16816.F32.BF16 R132, R4, R20, R132 ;  /* 0x000000140484723c */ /* 0x000fe20000041884 */
[----:B------:R-:W-:-:S02]  /*a040*/  FMUL.FTZ R139, R139, R100 ;  /* 0x000000648b8b7220 */ /* 0x000fc40000410000 */
[-C--:B------:R-:W-:Y:S01]  /*a050*/  FMUL.FTZ R152, R152, R101.reuse ;  /* 0x0000006598987220 */ /* 0x080fe20000410000 */
[----:B------:R-:W-:Y:S01]  /*a060*/  MUFU.EX2 R10, R10 ;  /* 0x0000000a000a7308 */ /* 0x000fe20000000800 */
[----:B-1----:R-:W-:Y:S02]  /*a070*/  FFMA.FTZ R9, R110, c[0x0][0x23c], -R3 ;  /* 0x00008f006e097a23 */ /* 0x002fe40000010803 */
[-C--:B------:R-:W-:Y:S01]  /*a080*/  FMUL.FTZ R153, R153, R101.reuse ;  /* 0x0000006599997220 */ /* 0x080fe20000410000 */
[----:B------:R-:W-:Y:S01]  /*a090*/  HMMA.16816.F32.BF16 R184, R4, R22, R136 ;  /* 0x0000001604b8723c */ /* 0x000fe20000041888 */
[-C--:B------:R-:W-:Y:S02]  /*a0a0*/  FMUL.FTZ R154, R154, R100.reuse ;  /* 0x000000649a9a7220 */ /* 0x080fe40000410000 */
[----:B------:R-:W-:Y:S01]  /*a0b0*/  FMUL.FTZ R155, R155, R100 ;  /* 0x000000649b9b7220 */ /* 0x000fe20000410000 */
[----:B------:R-:W1:Y:S01]  /*a0c0*/  MUFU.EX2 R48, R9 ;  /* 0x0000000900307308 */ /* 0x000e620000000800 */
[----:B------:R-:W-:-:S02]  /*a0d0*/  FMUL.FTZ R168, R168, R101 ;  /* 0x00000065a8a87220 */ /* 0x000fc40000410000 */
[----:B------:R-:W-:Y:S01]  /*a0e0*/  FMUL.FTZ R169, R169, R101 ;  /* 0x00000065a9a97220 */ /* 0x000fe20000410000 */
[----:B------:R-:W-:Y:S01]  /*a0f0*/  MOV R139, R37 ;  /* 0x00000025008b7202 */ /* 0x000fe20000000f00 */
[-C--:B------:R-:W-:Y:S01]  /*a100*/  FMUL.FTZ R170, R170, R100.reuse ;  /* 0x00000064aaaa7220 */ /* 0x080fe20000410000 */
[C---:B------:R-:W-:Y:S01]  /*a110*/  HMMA.16816.F32.BF16 R120, R4.reuse, R26, R152 ;  /* 0x0000001a0478723c */ /* 0x040fe20000041898 */
[----:B------:R-:W-:Y:S01]  /*a120*/  FMUL.FTZ R171, R171, R100 ;  /* 0x00000064abab7220 */ /* 0x000fe20000410000 */
[----:B------:R-:W-:Y:S01]  /*a130*/  MOV R138, R36 ;  /* 0x00000024008a7202 */ /* 0x000fe20000000f00 */
[-C--:B------:R-:W-:Y:S02]  /*a140*/  FMUL.FTZ R76, R76, R101.reuse ;  /* 0x000000654c4c7220 */ /* 0x080fe40000410000 */
[----:B------:R-:W-:Y:S02]  /*a150*/  FMUL.FTZ R77, R77, R101 ;  /* 0x000000654d4d7220 */ /* 0x000fe40000410000 */
[-C--:B------:R-:W-:Y:S01]  /*a160*/  FMUL.FTZ R78, R78, R100.reuse ;  /* 0x000000644e4e7220 */ /* 0x080fe20000410000 */
[C---:B------:R-:W-:Y:S01]  /*a170*/  HMMA.16816.F32.BF16 R168, R4.reuse, R42, R168 ;  /* 0x0000002a04a8723c */ /* 0x040fe200000418a8 */
[----:B------:R-:W-:Y:S01]  /*a180*/  FMUL.FTZ R79, R79, R100 ;  /* 0x000000644f4f7220 */ /* 0x000fe20000410000 */
[----:B-1----:R-:W-:Y:S01]  /*a190*/  MOV R167, R48 ;  /* 0x0000003000a77202 */ /* 0x002fe20000000f00 */
[----:B------:R-:W-:Y:S01]  /*a1a0*/  FFMA.FTZ R9, R111, c[0x0][0x23c], -R3 ;  /* 0x00008f006f097a23 */ /* 0x000fe20000010803 */
[----:B------:R-:W-:Y:S01]  /*a1b0*/  MOV R154, R103 ;  /* 0x00000067009a7202 */ /* 0x000fe20000000f00 */
[-C--:B------:R-:W-:Y:S01]  /*a1c0*/  FMUL.FTZ R88, R88, R101.reuse ;  /* 0x0000006558587220 */ /* 0x080fe20000410000 */
[----:B------:R-:W-:Y:S01]  /*a1d0*/  MOV R153, R102 ;  /* 0x0000006600997202 */ /* 0x000fe20000000f00 */
[----:B------:R1:W2:Y:S01]  /*a1e0*/  MUFU.EX2 R221, R9 ;  /* 0x0000000900dd7308 */ /* 0x0002a20000000800 */
[----:B------:R-:W-:Y:S01]  /*a1f0*/  FMUL.FTZ R89, R89, R101 ;  /* 0x0000006559597220 */ /* 0x000fe20000410000 */
        /* <DEDUP_REMOVED lines=8> */
[----:B---3--:R-:W-:Y:S01]  /*a280*/  HMMA.16816.F32.BF16 R72, R4, R14, R92 ;  /* 0x0000000e0448723c */ /* 0x008fe2000004185c */
[----:B------:R-:W-:-:S02]  /*a290*/  FMUL.FTZ R146, R146, R10 ;  /* 0x0000000a92927220 */ /* 0x000fc40000410000 */
[----:B------:R-:W-:Y:S02]  /*a2a0*/  FMUL.FTZ R147, R147, R10 ;  /* 0x0000000a93937220 */ /* 0x000fe40000410000 */
[----:B------:R-:W-:Y:S02]  /*a2b0*/  FMUL.FTZ R160, R160, R11 ;  /* 0x0000000ba0a07220 */ /* 0x000fe40000410000 */
[----:B-1----:R-:W-:Y:S01]  /*a2c0*/  FFMA.FTZ R9, R176, c[0x0][0x23c], -R3 ;  /* 0x00008f00b0097a23 */ /* 0x002fe20000010803 */
[----:B------:R-:W-:Y:S01]  /*a2d0*/  MOV R92, R60 ;  /* 0x0000003c005c7202 */ /* 0x000fe20000000f00 */
[C---:B------:R-:W-:Y:S01]  /*a2e0*/  HMMA.16816.F32.BF16 R104, R4.reuse, R34, R76 ;  /* 0x000000220468723c */ /* 0x040fe2000004184c */
[----:B------:R-:W-:Y:S01]  /*a2f0*/  MOV R93, R39 ;  /* 0x00000027005d7202 */ /* 0x000fe20000000f00 */
[----:B------:R1:W3:Y:S01]  /*a300*/  MUFU.EX2 R48, R9 ;  /* 0x0000000900307308 */ /* 0x0002e20000000800 */
[----:B------:R-:W-:Y:S01]  /*a310*/  FMUL.FTZ R161, R161, R11 ;  /* 0x0000000ba1a17220 */ /* 0x000fe20000410000 */
[----:B------:R-:W-:Y:S01]  /*a320*/  MOV R176, R31 ;  /* 0x0000001f00b07202 */ /* 0x000fe20000000f00 */
[----:B------:R-:W-:Y:S01]  /*a330*/  FMUL.FTZ R162, R162, R10 ;  /* 0x0000000aa2a27220 */ /* 0x000fe20000410000 */
[----:B------:R-:W-:Y:S01]  /*a340*/  MOV R95, R138 ;  /* 0x0000008a005f7202 */ /* 0x000fe20000000f00 */
[----:B------:R-:W-:Y:S01]  /*a350*/  FMUL.FTZ R163, R163, R10 ;  /* 0x0000000aa3a37220 */ /* 0x000fe20000410000 */
[----:B------:R-:W-:Y:S01]  /*a360*/  HMMA.16816.F32.BF16 R148, R4, R12, R88 ;  /* 0x0000000c0494723c */ /* 0x000fe20000041858 */
[----:B------:R-:W-:-:S02]  /*a370*/  FMUL.FTZ R140, R140, R11 ;  /* 0x0000000b8c8c7220 */ /* 0x000fc40000410000 */
[----:B------:R-:W-:Y:S02]  /*a380*/  FMUL.FTZ R141, R141, R11 ;  /* 0x0000000b8d8d7220 */ /* 0x000fe40000410000 */
[----:B------:R-:W-:Y:S02]  /*a390*/  FMUL.FTZ R142, R142, R10 ;  /* 0x0000000a8e8e7220 */ /* 0x000fe40000410000 */
[----:B------:R-:W-:Y:S01]  /*a3a0*/  F2FP.BF16.PACK_AB R4, R177, R166 ;  /* 0x000000a6b104723e */ /* 0x000fe200000010ff */
[----:B------:R-:W-:Y:S01]  /*a3b0*/  FMUL.FTZ R143, R143, R10 ;  /* 0x0000000a8f8f7220 */ /* 0x000fe20000410000 */
[----:B--2---:R-:W-:Y:S01]  /*a3c0*/  F2FP.BF16.PACK_AB R5, R221, R167 ;  /* 0x000000a7dd05723e */ /* 0x004fe200000010ff */
[----:B-1----:R-:W-:Y:S01]  /*a3d0*/  FFMA.FTZ R9, R53, c[0x0][0x23c], -R8 ;  /* 0x00008f0035097a23 */ /* 0x002fe20000010808 */
[----:B------:R-:W-:Y:S01]  /*a3e0*/  F2FP.BF16.PACK_AB R6, R51, R93 ;  /* 0x0000005d3306723e */ /* 0x000fe200000010ff */
[-C--:B------:R-:W-:Y:S01]  /*a3f0*/  FMUL.FTZ R128, R128, R11.reuse ;  /* 0x0000000b80807220 */ /* 0x080fe20000410000 */
[----:B---3--:R-:W-:Y:S01]  /*a400*/  F2FP.BF16.PACK_AB R7, R48, R92 ;  /* 0x0000005c3007723e */ /* 0x008fe200000010ff */
[----:B------:R-:W1:Y:S01]  /*a410*/  MUFU.EX2 R28, R9 ;  /* 0x00000009001c7308 */ /* 0x000e620000000800 */
[----:B------:R-:W-:-:S02]  /*a420*/  FMUL.FTZ R129, R129, R11 ;  /* 0x0000000b81817220 */ /* 0x000fc40000410000 */
[-C--:B------:R-:W-:Y:S02]  /*a430*/  FMUL.FTZ R130, R130, R10.reuse ;  /* 0x0000000a82827220 */ /* 0x080fe40000410000 */
[-C--:B------:R-:W-:Y:S01]  /*a440*/  FMUL.FTZ R131, R131, R10.reuse ;  /* 0x0000000a83837220 */ /* 0x080fe20000410000 */
[C---:B------:R-:W-:Y:S01]  /*a450*/  HMMA.16816.F32.BF16 R60, R4.reuse, R24, R144 ;  /* 0x00000018043c723c */ /* 0x040fe20000041890 */
[-C--:B------:R-:W-:Y:S02]  /*a460*/  FMUL.FTZ R112, R112, R11.reuse ;  /* 0x0000000b70707220 */ /* 0x080fe40000410000 */
[-C--:B------:R-:W-:Y:S02]  /*a470*/  FMUL.FTZ R113, R113, R11.reuse ;  /* 0x0000000b71717220 */ /* 0x080fe40000410000 */
[-C--:B------:R-:W-:Y:S02]  /*a480*/  FMUL.FTZ R114, R114, R10.reuse ;  /* 0x0000000a72727220 */ /* 0x080fe40000410000 */
[----:B------:R-:W-:Y:S01]  /*a490*/  FMUL.FTZ R115, R115, R10 ;  /* 0x0000000a73737220 */ /* 0x000fe20000410000 */
[----:B------:R-:W-:Y:S01]  /*a4a0*/  HMMA.16816.F32.BF16 R64, R4, R22, R140 ;  /* 0x000000160440723c */ /* 0x000fe2000004188c */
[-C--:B------:R-:W-:Y:S01]  /*a4b0*/  FMUL.FTZ R124, R124, R11.reuse ;  /* 0x0000000b7c7c7220 */ /* 0x080fe20000410000 */
[----:B-1----:R-:W-:Y:S01]  /*a4c0*/  MOV R144, R28 ;  /* 0x0000001c00907202 */ /* 0x002fe20000000f00 */
[----:B------:R-:W-:Y:S01]  /*a4d0*/  FFMA.FTZ R9, R178, c[0x0][0x23c], -R2 ;  /* 0x00008f00b2097a23 */ /* 0x000fe20000010802 */
[----:B------:R-:W1:Y:S01]  /*a4e0*/  LDSM.16.MT88.4 R28, [R220+0x9400] ;  /* 0x00940000dc1c783b */ /* 0x000e620000004200 */
[----:B------:R-:W-:-:S02]  /*a4f0*/  FMUL.FTZ R125, R125, R11 ;  /* 0x0000000b7d7d7220 */ /* 0x000fc40000410000 */
[----:B------:R-:W2:Y:S01]  /*a500*/  MUFU.EX2 R94, R9 ;  /* 0x00000009005e7308 */ /* 0x000ea20000000800 */
[-C--:B------:R-:W-:Y:S01]  /*a510*/  FMUL.FTZ R126, R126, R10.reuse ;  /* 0x0000000a7e7e7220 */ /* 0x080fe20000410000 */
[C---:B------:R-:W-:Y:S01]  /*a520*/  HMMA.16816.F32.BF16 R36, R4.reuse, R20, R128 ;  /* 0x000000140424723c */ /* 0x040fe20000041880 */
[-C--:B------:R-:W-:Y:S01]  /*a530*/  FMUL.FTZ R127, R127, R10.reuse ;  /* 0x0000000a7f7f7220 */ /* 0x080fe20000410000 */
[----:B------:R-:W3:Y:S01]  /*a540*/  LDSM.16.MT88.4 R20, [R220+0xa400] ;  /* 0x00a40000dc14783b */ /* 0x000ee20000004200 */
[-C--:B------:R-:W-:Y:S02]  /*a550*/  FMUL.FTZ R156, R156, R11.reuse ;  /* 0x0000000b9c9c7220 */ /* 0x080fe40000410000 */
[----:B------:R-:W-:Y:S02]  /*a560*/  FMUL.FTZ R157, R157, R11 ;  /* 0x0000000b9d9d7220 */ /* 0x000fe40000410000 */
[-C--:B------:R-:W-:Y:S01]  /*a570*/  FMUL.FTZ R158, R158, R10.reuse ;  /* 0x0000000a9e9e7220 */ /* 0x080fe20000410000 */
[----:B------:R-:W-:Y:S01]  /*a580*/  HMMA.16816.F32.BF16 R88, R4, R16, R112 ;  /* 0x000000100458723c */ /* 0x000fe20000041870 */
[----:B------:R-:W-:Y:S01]  /*a590*/  FMUL.FTZ R159, R159, R10 ;  /* 0x0000000a9f9f7220 */ /* 0x000fe20000410000 */
[----:B------:R-:W-:Y:S01]  /*a5a0*/  MOV R131, R47 ;  /* 0x0000002f00837202 */ /* 0x000fe20000000f00 */
[----:B------:R-:W-:-:S02]  /*a5b0*/  FMUL.FTZ R172, R172, R11 ;  /* 0x0000000bacac7220 */ /* 0x000fc40000410000 */
[----:B------:R-:W-:Y:S01]  /*a5c0*/  FMUL.FTZ R173, R173, R11 ;  /* 0x0000000badad7220 */ /* 0x000fe20000410000 */
[----:B--2---:R-:W-:Y:S01]  /*a5d0*/  MOV R145, R94 ;  /* 0x0000005e00917202 */ /* 0x004fe20000000f00 */
[--C-:B------:R-:W-:Y:S01]  /*a5e0*/  FFMA.FTZ R9, R55, c[0x0][0x23c], -R2.reuse ;  /* 0x00008f0037097a23 */ /* 0x100fe20000010802 */
[C---:B------:R-:W-:Y:S01]  /*a5f0*/  HMMA.16816.F32.BF16 R76, R4.reuse, R18, R124 ;  /* 0x00000012044c723c */ /* 0x040fe2000004187c */
[----:B------:R-:W-:Y:S01]  /*a600*/  MOV R94, R57 ;  /* 0x00000039005e7202 */ /* 0x000fe20000000f00 */
[-C--:B------:R-:W-:Y:S01]  /*a610*/  FMUL.FTZ R174, R174, R10.reuse ;  /* 0x0000000aaeae7220 */ /* 0x080fe20000410000 */
[----:B------:R2:W4:Y:S01]  /*a620*/  MUFU.EX2 R147, R9 ;  /* 0x0000000900937308 */ /* 0x0005220000000800 */
[----:B------:R-:W-:Y:S01]  /*a630*/  MOV R115, R59 ;  /* 0x0000003b00737202 */ /* 0x000fe20000000f00 */
[----:B------:R-:W-:Y:S01]  /*a640*/  FMUL.FTZ R175, R175, R10 ;  /* 0x0000000aafaf7220 */ /* 0x000fe20000410000 */
[----:B------:R-:W-:Y:S01]  /*a650*/  MOV R114, R58 ;  /* 0x0000003a00727202 */ /* 0x000fe20000000f00 */
[-C--:B------:R-:W-:Y:S01]  /*a660*/  FMUL.FTZ R68, R68, R11.reuse ;  /* 0x0000000b44447220 */ /* 0x080fe20000410000 */
[----:B------:R-:W-:Y:S01]  /*a670*/  MOV R127, R56 ;  /* 0x00000038007f7202 */ /* 0x000fe20000000f00 */
[----:B------:R-:W-:Y:S01]  /*a680*/  FMUL.FTZ R69, R69, R11 ;  /* 0x0000000b45457220 */ /* 0x000fe20000410000 */
[C---:B------:R-:W-:Y:S01]  /*a690*/  HMMA.16816.F32.BF16 R56, R4.reuse, R26, R156 ;  /* 0x0000001a0438723c */ /* 0x040fe2000004189c */
[----:B------:R-:W1:Y:S01]  /*a6a0*/  LDSM.16.MT88.4 R24, [R222+0x9400] ;  /* 0x00940000de18783b */ /* 0x000e620000004200 */
[-C--:B------:R-:W-:Y:S01]  /*a6b0*/  FMUL.FTZ R70, R70, R10.reuse ;  /* 0x0000000a46467220 */ /* 0x080fe20000410000 */
[----:B------:R-:W-:Y:S01]  /*a6c0*/  MOV R113, R51 ;  /* 0x0000003300717202 */ /* 0x000fe20000000f00 */
[----:B------:R-:W-:Y:S01]  /*a6d0*/  FMUL.FTZ R71, R71, R10 ;  /* 0x0000000a47477220 */ /* 0x000fe20000410000 */
[----:B------:R-:W-:Y:S01]  /*a6e0*/  MOV R112, R48 ;  /* 0x0000003000707202 */ /* 0x000fe20000000f00 */
[----:B------:R-:W-:Y:S01]  /*a6f0*/  FMUL.FTZ R80, R80, R11 ;  /* 0x0000000b50507220 */ /* 0x000fe20000410000 */
[----:B------:R-:W-:Y:S01]  /*a700*/  MOV R126, R49 ;  /* 0x00000031007e7202 */ /* 0x000fe20000000f00 */
[----:B------:R-:W-:Y:S01]  /*a710*/  FMUL.FTZ R81, R81, R11 ;  /* 0x0000000b51517220 */ /* 0x000fe20000410000 */
[----:B------:R-:W-:Y:S01]  /*a720*/  MOV R125, R44 ;  /* 0x0000002c007d7202 */ /* 0x000fe20000000f00 */
[--C-:B--2---:R-:W-:Y:S01]  /*a730*/  FFMA.FTZ R9, R54, c[0x0][0x23c], -R2.reuse ;  /* 0x00008f0036097a23 */ /* 0x104fe20000010802 */
[----:B------:R-:W-:Y:S01]  /*a740*/  MOV R124, R45 ;  /* 0x0000002d007c7202 */ /* 0x000fe20000000f00 */
[-C--:B------:R-:W-:Y:S01]  /*a750*/  FMUL.FTZ R82, R82, R10.reuse ;  /* 0x0000000a52527220 */ /* 0x080fe20000410000 */
[C---:B------:R-:W-:Y:S01]  /*a760*/  HMMA.16816.F32.BF16 R48, R4.reuse, R32, R68 ;  /* 0x000000200430723c */ /* 0x040fe20000041844 */
[----:B------:R2:W-:Y:S01]  /*a770*/  MUFU.EX2 R103, R9 ;  /* 0x0000000900677308 */ /* 0x0005e20000000800 */
[----:B------:R-:W-:Y:S01]  /*a780*/  FMUL.FTZ R83, R83, R10 ;  /* 0x0000000a53537220 */ /* 0x000fe20000410000 */
[----:B------:R-:W1:Y:S01]  /*a790*/  LDSM.16.MT88.4 R16, [R222+0xa400] ;  /* 0x00a40000de10783b */ /* 0x000e620000004200 */
[----:B------:R-:W-:Y:S01]  /*a7a0*/  FMUL.FTZ R84, R84, R11 ;  /* 0x0000000b54547220 */ /* 0x000fe20000410000 */
[----:B------:R-:W-:Y:S01]  /*a7b0*/  MOV R178, R131 ;  /* 0x0000008300b27202 */ /* 0x000fe20000000f00 */
[-C--:B------:R-:W-:Y:S01]  /*a7c0*/  FMUL.FTZ R85, R85, R11.reuse ;  /* 0x0000000b55557220 */ /* 0x080fe20000410000 */
[----:B------:R-:W-:Y:S01]  /*a7d0*/  MOV R143, R124 ;  /* 0x0000007c008f7202 */ /* 0x000fe20000000f00 */
[-C--:B------:R-:W-:Y:S01]  /*a7e0*/  FMUL.FTZ R86, R86, R10.reuse ;  /* 0x0000000a56567220 */ /* 0x080fe20000410000 */
[C---:B------:R-:W-:Y:S01]  /*a7f0*/  HMMA.16816.F32.BF16 R80, R4.reuse, R34, R80 ;  /* 0x000000220450723c */ /* 0x040fe20000041850 */
[----:B------:R-:W-:Y:S01]  /*a800*/  FMUL.FTZ R87, R87, R10 ;  /* 0x0000000a57577220 */ /* 0x000fe20000410000 */
[----:B------:R-:W-:Y:S01]  /*a810*/  LDSM.16.MT88.4 R32, [R222+0xb400] ;  /* 0x00b40000de20783b */ /* 0x000fe20000004200 */
[----:B------:R-:W-:Y:S01]  /*a820*/  FMUL.FTZ R96, R96, R11 ;  /* 0x0000000b60607220 */ /* 0x000fe20000410000 */
[----:B------:R-:W-:Y:S01]  /*a830*/  MOV R142, R125 ;  /* 0x0000007d008e7202 */ /* 0x000fe20000000f00 */
[----:B------:R-:W-:Y:S01]  /*a840*/  FMUL.FTZ R97, R97, R11 ;  /* 0x0000000b61617220 */ /* 0x000fe20000410000 */
[----:B------:R-:W-:Y:S01]  /*a850*/  MOV R159, R126 ;  /* 0x0000007e009f7202 */ /* 0x000fe20000000f00 */
[-C--:B------:R-:W-:Y:S01]  /*a860*/  FMUL.FTZ R98, R98, R10.reuse ;  /* 0x0000000a62627220 */ /* 0x080fe20000410000 */
[----:B------:R-:W-:Y:S01]  /*a870*/  HMMA.16816.F32.BF16 R44, R4, R12, R84 ;  /* 0x0000000c042c723c */ /* 0x000fe20000041854 */
[----:B--2---:R-:W-:Y:S01]  /*a880*/  FFMA.FTZ R9, R52, c[0x0][0x23c], -R2 ;  /* 0x00008f0034097a23 */ /* 0x004fe20000010802 */
[----:B------:R-:W-:Y:S01]  /*a890*/  MOV R158, R127 ;  /* 0x0000007f009e7202 */ /* 0x000fe20000000f00 */
[----:B------:R-:W-:Y:S01]  /*a8a0*/  FMUL.FTZ R99, R99, R10 ;  /* 0x0000000a63637220 */ /* 0x000fe20000410000 */
[----:B------:R-:W-:-:S02]  /*a8b0*/  MOV R157, R112 ;  /* 0x00000070009d7202 */ /* 0x000fc40000000f00 */
[----:B------:R-:W-:Y:S02]  /*a8c0*/  MOV R156, R113 ;  /* 0x00000071009c7202 */ /* 0x000fe40000000f00 */
[C---:B------:R-:W-:Y:S01]  /*a8d0*/  HMMA.16816.F32.BF16 R52, R4.reuse, R40, R160 ;  /* 0x000000280434723c */ /* 0x040fe200000418a0 */
[----:B------:R2:W1:Y:S06]  /*a8e0*/  MUFU.EX2 R160, R9 ;  /* 0x0000000900a07308 */ /* 0x00046c0000000800 */
[----:B------:R-:W-:Y:S01]  /*a8f0*/  MOV R163, R114 ;  /* 0x0000007200a37202 */ /* 0x000fe20000000f00 */
[----:B------:R-:W-:Y:S01]  /*a900*/  HMMA.16816.F32.BF16 R40, R4, R42, R172 ;  /* 0x0000002a0428723c */ /* 0x000fe200000418ac */
[----:B------:R-:W-:-:S06]  /*a910*/  MOV R162, R115 ;  /* 0x0000007300a27202 */ /* 0x000fcc0000000f00 */
[----:B------:R-:W-:Y:S01]  /*a920*/  MOV R175, R92 ;  /* 0x0000005c00af7202 */ /* 0x000fe20000000f00 */
[----:B------:R-:W-:Y:S01]  /*a930*/  HMMA.16816.F32.BF16 R96, R4, R14, R96 ;  /* 0x0000000e0460723c */ /* 0x000fe20000041860 */
[----:B--2---:R-:W-:Y:S01]  /*a940*/  FFMA.FTZ R9, R193, c[0x0][0x23c], -R0 ;  /* 0x00008f00c1097a23 */ /* 0x004fe20000010800 */
[----:B------:R-:W2:Y:S01]  /*a950*/  LDSM.16.MT88.4 R12, [R220+0xb400] ;  /* 0x00b40000dc0c783b */ /* 0x000ea20000004200 */
[----:B------:R-:W-:Y:S02]  /*a960*/  MOV R174, R93 ;  /* 0x0000005d00ae7202 */ /* 0x000fe40000000f00 */
[----:B------:R3:W-:Y:S01]  /*a970*/  MUFU.EX2 R146, R9 ;  /* 0x0000000900927308 */ /* 0x0007e20000000800 */
[----:B------:R-:W-:Y:S02]  /*a980*/  MOV R173, R94 ;  /* 0x0000005e00ad7202 */ /* 0x000fe40000000f00 */
[----:B----4-:R-:W-:Y:S02]  /*a990*/  F2FP.BF16.PACK_AB R4, R147, R145 ;  /* 0x000000919304723e */ /* 0x010fe400000010ff */
[----:B-1----:R-:W-:-:S02]  /*a9a0*/  F2FP.BF16.PACK_AB R6, R160, R103 ;  /* 0x00000067a006723e */ /* 0x002fc400000010ff */
[----:B------:R-:W-:Y:S01]  /*a9b0*/  MOV R172, R95 ;  /* 0x0000005f00ac7202 */ /* 0x000fe20000000f00 */
[----:B---3--:R-:W-:-:S04]  /*a9c0*/  FFMA.FTZ R9, R192, c[0x0][0x23c], -R0 ;  /* 0x00008f00c0097a23 */ /* 0x008fc80000010800 */
[----:B------:R1:W3:Y:S02]  /*a9d0*/  MUFU.EX2 R140, R9 ;  /* 0x00000009008c7308 */ /* 0x0002e40000000800 */
[----:B-1----:R-:W-:Y:S01]  /*a9e0*/  FFMA.FTZ R9, R194, c[0x0][0x23c], -R0 ;  /* 0x00008f00c2097a23 */ /* 0x002fe20000010800 */
[----:B---3--:R-:W-:-:S05]  /*a9f0*/  F2FP.BF16.PACK_AB R5, R140, R146 ;  /* 0x000000928c05723e */ /* 0x008fca00000010ff */
[----:B------:R1:W-:Y:S02]  /*aa00*/  MUFU.EX2 R141, R9 ;  /* 0x00000009008d7308 */ /* 0x0003e40000000800 */
[----:B-1----:R-:W-:-:S06]  /*aa10*/  FFMA.FTZ R9, R179, c[0x0][0x23c], -R0 ;  /* 0x00008f00b3097a23 */ /* 0x002fcc0000010800 */
[----:B------:R1:W3:Y:S02]  /*aa20*/  MUFU.EX2 R161, R9 ;  /* 0x0000000900a17308 */ /* 0x0002e40000000800 */
[----:B-1----:R-:W-:Y:S01]  /*aa30*/  FFMA.FTZ R9, R195, c[0x0][0x23c], -R8 ;  /* 0x00008f00c3097a23 */ /* 0x002fe20000010808 */
[----:B---3--:R-:W-:-:S05]  /*aa40*/  F2FP.BF16.PACK_AB R7, R161, R141 ;  /* 0x0000008da107723e */ /* 0x008fca00000010ff */
[----:B------:R1:W3:Y:S02]  /*aa50*/  MUFU.EX2 R128, R9 ;  /* 0x0000000900807308 */ /* 0x0002e40000000800 */
[C---:B------:R-:W-:Y:S08]  /*aa60*/  HMMA.16816.F32.BF16 R136, R4.reuse, R30, R188 ;  /* 0x0000001e0488723c */ /* 0x040ff000000418bc */
[----:B------:R-:W-:Y:S01]  /*aa70*/  HMMA.16816.F32.BF16 R124, R4, R20, R180 ;  /* 0x00000014047c723c */ /* 0x000fe200000418b4 */
[----:B-1----:R-:W-:-:S04]  /*aa80*/  FFMA.FTZ R9, R201, c[0x0][0x23c], -R8 ;  /* 0x00008f00c9097a23 */ /* 0x002fc80000010808 */
[----:B------:R1:W-:Y:S03]  /*aa90*/  MUFU.EX2 R201, R9 ;  /* 0x0000000900c97308 */ /* 0x0003e60000000800 */
[C---:B------:R-:W-:Y:S07]  /*aaa0*/  HMMA.16816.F32.BF16 R84, R4.reuse, R28, R196 ;  /* 0x0000001c0454723c */ /* 0x040fee00000418c4 */
[----:B------:R-:W-:Y:S01]  /*aab0*/  MOV R196, R103 ;  /* 0x0000006700c47202 */ /* 0x000fe20000000f00 */
[----:B------:R-:W-:Y:S01]  /*aac0*/  HMMA.16816.F32.BF16 R132, R4, R24, R132 ;  /* 0x000000180484723c */ /* 0x000fe20000041884 */
[----:B------:R-:W-:-:S02]  /*aad0*/  MOV R198, R153 ;  /* 0x0000009900c67202 */ /* 0x000fc40000000f00 */
[----:B------:R-:W-:Y:S02]  /*aae0*/  MOV R199, R154 ;  /* 0x0000009a00c77202 */ /* 0x000fe40000000f00 */
[----:B------:R-:W-:Y:S01]  /*aaf0*/  MOV R197, R141 ;  /* 0x0000008d00c57202 */ /* 0x000fe20000000f00 */
[----:B-1----:R-:W-:Y:S02]  /*ab00*/  FFMA.FTZ R9, R200, c[0x0][0x23c], -R8 ;  /* 0x00008f00c8097a23 */ /* 0x002fe40000010808 */
[----:B------:R-:W-:Y:S01]  /*ab10*/  HMMA.16816.F32.BF16 R120, R4, R22, R120 ;  /* 0x000000160478723c */ /* 0x000fe20000041878 */
[----:B------:R-:W-:Y:S01]  /*ab20*/  MOV R200, R140 ;  /* 0x0000008c00c87202 */ /* 0x000fe20000000f00 */
[----:B------:R1:W-:Y:S01]  /*ab30*/  MUFU.EX2 R195, R9 ;  /* 0x0000000900c37308 */ /* 0x0003e20000000800 */
[----:B------:R-:W-:Y:S02]  /*ab40*/  MOV R140, R143 ;  /* 0x0000008f008c7202 */ /* 0x000fe40000000f00 */
[----:B------:R-:W-:-:S03]  /*ab50*/  MOV R143, R176 ;  /* 0x000000b0008f7202 */ /* 0x000fc60000000f00 */
[C---:B------:R-:W-:Y:S08]  /*ab60*/  HMMA.16816.F32.BF16 R116, R4.reuse, R16, R116 ;  /* 0x000000100474723c */ /* 0x040ff00000041874 */
[----:B------:R-:W-:Y:S01]  /*ab70*/  HMMA.16816.F32.BF16 R112, R4, R18, R168 ;  /* 0x000000120470723c */ /* 0x000fe200000418a8 */
[----:B-1----:R-:W-:Y:S01]  /*ab80*/  FFMA.FTZ R9, R210, c[0x0][0x23c], -R3 ;  /* 0x00008f00d2097a23 */ /* 0x002fe20000010803 */
[----:B------:R-:W-:-:S03]  /*ab90*/  MOV R210, R147 ;  /* 0x0000009300d27202 */ /* 0x000fc60000000f00 */
[----:B------:R1:W-:Y:S03]  /*aba0*/  MUFU.EX2 R194, R9 ;  /* 0x0000000900c27308 */ /* 0x0003e60000000800 */
[C---:B--2---:R-:W-:Y:S08]  /*abb0*/  HMMA.16816.F32.BF16 R108, R4.reuse, R12, R108 ;  /* 0x0000000c046c723c */ /* 0x044ff0000004186c */
[----:B------:R-:W-:Y:S01]  /*abc0*/  HMMA.16816.F32.BF16 R104, R4, R14, R104 ;  /* 0x0000000e0468723c */ /* 0x000fe20000041868 */
[----:B-1----:R-:W-:Y:S01]  /*abd0*/  FFMA.FTZ R9, R204, c[0x0][0x23c], -R3 ;  /* 0x00008f00cc097a23 */ /* 0x002fe20000010803 */
[----:B---3--:R-:W-:-:S06]  /*abe0*/  MOV R204, R128 ;  /* 0x0000008000cc7202 */ /* 0x008fcc0000000f00 */
[C---:B------:R-:W-:Y:S01]  /*abf0*/  HMMA.16816.F32.BF16 R92, R4.reuse, R32, R148 ;  /* 0x00000020045c723c */ /* 0x040fe20000041894 */
[----:B------:R1:W2:Y:S07]  /*ac00*/  MUFU.EX2 R193, R9 ;  /* 0x0000000900c17308 */ /* 0x0002ae0000000800 */
[C---:B------:R-:W-:Y:S08]  /*ac10*/  HMMA.16816.F32.BF16 R128, R4.reuse, R26, R184 ;  /* 0x0000001a0480723c */ /* 0x040ff000000418b8 */
[----:B------:R-:W-:Y:S01]  /*ac20*/  HMMA.16816.F32.BF16 R72, R4, R34, R72 ;  /* 0x000000220448723c */ /* 0x000fe20000041848 */
[----:B-1----:R-:W-:Y:S01]  /*ac30*/  FFMA.FTZ R9, R206, c[0x0][0x23c], -R3 ;  /* 0x00008f00ce097a23 */ /* 0x002fe20000010803 */
[----:B------:R-:W-:-:S03]  /*ac40*/  MOV R206, R146 ;  /* 0x0000009200ce7202 */ /* 0x000fc60000000f00 */
[----:B------:R1:W-:Y:S02]  /*ac50*/  MUFU.EX2 R192, R9 ;  /* 0x0000000900c07308 */ /* 0x0003e40000000800 */
[----:B------:R-:W-:Y:S02]  /*ac60*/  F2FP.BF16.PACK_AB R4, R204, R144 ;  /* 0x00000090cc04723e */ /* 0x000fe400000010ff */
        /* <DEDUP_REMOVED lines=13> */
[----:B------:R-:W-:-:S02]  /*ad40*/  MOV R207, R159 ;  /* 0x0000009f00cf7202 */ /* 0x000fc40000000f00 */
[----:B------:R-:W-:Y:S01]  /*ad50*/  MOV R159, R142 ;  /* 0x0000008e009f7202 */ /* 0x000fe20000000f00 */
[----:B------:R1:W3:Y:S03]  /*ad60*/  MUFU.EX2 R189, R9 ;  /* 0x0000000900bd7308 */ /* 0x0002e60000000800 */
[----:B------:R-:W-:Y:S01]  /*ad70*/  HMMA.16816.F32.BF16 R76, R4, R30, R76 ;  /* 0x0000001e044c723c */ /* 0x000fe2000004184c */
[----:B------:R-:W4:Y:S01]  /*ad80*/  LDSM.16.MT88.4 R28, [R222+0x9800] ;  /* 0x00980000de1c783b */ /* 0x000f220000004200 */
[----:B------:R-:W-:-:S06]  /*ad90*/  MOV R142, R178 ;  /* 0x000000b2008e7202 */ /* 0x000fcc0000000f00 */
[----:B------:R-:W-:Y:S01]  /*ada0*/  HMMA.16816.F32.BF16 R64, R4, R26, R64 ;  /* 0x0000001a0440723c */ /* 0x000fe20000041840 */
[----:B------:R-:W-:Y:S01]  /*adb0*/  LDSM.16.MT88.4 R24, [R220+0xa800] ;  /* 0x00a80000dc18783b */ /* 0x000fe20000004200 */
[----:B-1----:R-:W-:-:S06]  /*adc0*/  FFMA.FTZ R9, R205, c[0x0][0x23c], -R2 ;  /* 0x00008f00cd097a23 */ /* 0x002fcc0000010802 */
[C---:B------:R-:W-:Y:S01]  /*add0*/  HMMA.16816.F32.BF16 R48, R4.reuse, R12, R48 ;  /* 0x0000000c0430723c */ /* 0x040fe20000041830 */
[----:B------:R-:W-:Y:S01]  /*ade0*/  MOV R205, R158 ;  /* 0x0000009e00cd7202 */ /* 0x000fe20000000f00 */
[----:B------:R1:W-:Y:S06]  /*adf0*/  MUFU.EX2 R188, R9 ;  /* 0x0000000900bc7308 */ /* 0x0003ec0000000800 */
[C---:B------:R-:W-:Y:S01]  /*ae00*/  HMMA.16816.F32.BF16 R80, R4.reuse, R14, R80 ;  /* 0x0000000e0450723c */ /* 0x040fe20000041850 */
[----:B------:R-:W2:Y:S07]  /*ae10*/  LDSM.16.MT88.4 R12, [R220+0xb800] ;  /* 0x00b80000dc0c783b */ /* 0x000eae0000004200 */
        /* <DEDUP_REMOVED lines=11> */
[----:B------:R2:W-:Y:S05]  /*aed0*/  MUFU.EX2 R186, R9 ;  /* 0x0000000900ba7308 */ /* 0x0005ea0000000800 */
[C---:B------:R-:W-:Y:S08]  /*aee0*/  HMMA.16816.F32.BF16 R44, R4.reuse, R32, R44 ;  /* 0x00000020042c723c */ /* 0x040ff0000004182c */
[----:B------:R-:W-:Y:S01]  /*aef0*/  HMMA.16816.F32.BF16 R32, R4, R34, R96 ;  /* 0x000000220420723c */ /* 0x000fe20000041860 */
[----:B--2---:R-:W-:Y:S01]  /*af00*/  FFMA.FTZ R9, R213, c[0x0][0x23c], -R0 ;  /* 0x00008f00d5097a23 */ /* 0x004fe20000010800 */
[----:B------:R-:W-:-:S02]  /*af10*/  MOV R213, R163 ;  /* 0x000000a300d57202 */ /* 0x000fc40000000f00 */
[----:B------:R-:W-:Y:S01]  /*af20*/  MOV R163, R177 ;  /* 0x000000b100a37202 */ /* 0x000fe20000000f00 */
[----:B------:R2:W2:Y:S02]  /*af30*/  MUFU.EX2 R185, R9 ;  /* 0x0000000900b97308 */ /* 0x0004a40000000800 */
[----:B---3--:R-:W-:Y:S02]  /*af40*/  F2FP.BF16.PACK_AB R4, R189, R190 ;  /* 0x000000bebd04723e */ /* 0x008fe400000010ff */
[----:B------:R-:W-:Y:S01]  /*af50*/  F2FP.BF16.PACK_AB R6, R187, R188 ;  /* 0x000000bcbb06723e */ /* 0x000fe200000010ff */
[--C-:B--2---:R-:W-:Y:S01]  /*af60*/  FFMA.FTZ R9, R212, c[0x0][0x23c], -R0.reuse ;  /* 0x00008f00d4097a23 */ /* 0x104fe20000010800 */
[----:B------:R-:W-:Y:S02]  /*af70*/  F2FP.BF16.PACK_AB R5, R185, R186 ;  /* 0x000000bab905723e */ /* 0x000fe400000010ff */
[----:B------:R-:W-:Y:S01]  /*af80*/  MOV R212, R162 ;  /* 0x000000a200d47202 */ /* 0x000fe20000000f00 */
[----:B------:R2:W-:Y:S01]  /*af90*/  MUFU.EX2 R184, R9 ;  /* 0x0000000900b87308 */ /* 0x0005e20000000800 */
[----:B------:R-:W-:Y:S01]  /*afa0*/  MOV R162, R155 ;  /* 0x0000009b00a27202 */ /* 0x000fe20000000f00 */
[----:B--2---:R-:W-:Y:S01]  /*afb0*/  FFMA.FTZ R9, R209, c[0x0][0x23c], -R0 ;  /* 0x00008f00d1097a23 */ /* 0x004fe20000010800 */
[----:B------:R-:W-:-:S05]  /*afc0*/  MOV R209, R175 ;  /* 0x000000af00d17202 */ /* 0x000fca0000000f00 */
[----:B------:R2:W3:Y:S02]  /*afd0*/  MUFU.EX2 R183, R9 ;  /* 0x0000000900b77308 */ /* 0x0004e40000000800 */
[----:B--2---:R-:W-:Y:S01]  /*afe0*/  FFMA.FTZ R9, R218, c[0x0][0x23c], -R8 ;  /* 0x00008f00da097a23 */ /* 0x004fe20000010808 */
[----:B---3--:R-:W-:Y:S02]  /*aff0*/  F2FP.BF16.PACK_AB R7, R183, R184 ;  /* 0x000000b8b707723e */ /* 0x008fe400000010ff */
[----:B------:R-:W-:-:S03]  /*b000*/  MOV R218, R174 ;  /* 0x000000ae00da7202 */ /* 0x000fc60000000f00 */
[----:B------:R2:W-:Y:S02]  /*b010*/  MUFU.EX2 R182, R9 ;  /* 0x0000000900b67308 */ /* 0x0005e40000000800 */
[C---:B------:R-:W-:Y:S08]  /*b020*/  HMMA.16816.F32.BF16 R144, R4.reuse, R38, R136 ;  /* 0x000000260490723c */ /* 0x040ff00000041888 */
[----:B----4-:R-:W-:Y:S01]  /*b030*/  HMMA.16816.F32.BF16 R136, R4, R30, R128 ;  /* 0x0000001e0488723c */ /* 0x010fe20000041880 */
[----:B--2---:R-:W-:Y:S01]  /*b040*/  FFMA.FTZ R9, R217, c[0x0][0x23c], -R8 ;  /* 0x00008f00d9097a23 */ /* 0x004fe20000010808 */
[----:B------:R-:W-:-:S03]  /*b050*/  MOV R217, R173 ;  /* 0x000000ad00d97202 */ /* 0x000fc60000000f00 */
[----:B------:R2:W3:Y:S03]  /*b060*/  MUFU.EX2 R180, R9 ;  /* 0x0000000900b47308 */ /* 0x0004e60000000800 */
[C---:B------:R-:W-:Y:S08]  /*b070*/  HMMA.16816.F32.BF16 R128, R4.reuse, R12, R108 ;  /* 0x0000000c0480723c */ /* 0x040ff0000004186c */
[----:B------:R-:W-:Y:S01]  /*b080*/  HMMA.16816.F32.BF16 R96, R4, R36, R84 ;  /* 0x000000240460723c */ /* 0x000fe20000041854 */
[----:B--2---:R-:W-:-:S07]  /*b090*/  FFMA.FTZ R9, R216, c[0x0][0x23c], -R8 ;  /* 0x00008f00d8097a23 */ /* 0x004fce0000010808 */
[C---:B------:R-:W-:Y:S01]  /*b0a0*/  HMMA.16816.F32.BF16 R108, R4.reuse, R14, R104 ;  /* 0x0000000e046c723c */ /* 0x040fe20000041868 */
[----:B------:R-:W-:Y:S01]  /*b0b0*/  MOV R216, R172 ;  /* 0x000000ac00d87202 */ /* 0x000fe20000000f00 */
[----:B------:R2:W-:Y:S01]  /*b0c0*/  MUFU.EX2 R181, R9 ;  /* 0x0000000900b57308 */ /* 0x0005e20000000800 */
[----:B------:R-:W-:Y:S05]  /*b0d0*/  LDSM.16.MT88.4 R172, [R222+0xac00] ;  /* 0x00ac0000deac783b */ /* 0x000fea0000004200 */
[C---:B------:R-:W-:Y:S08]  /*b0e0*/  HMMA.16816.F32.BF16 R132, R4.reuse, R28, R132 ;  /* 0x0000001c0484723c */ /* 0x040ff00000041884 */
[----:B------:R-:W-:Y:S01]  /*b0f0*/  HMMA.16816.F32.BF16 R148, R4, R24, R124 ;  /* 0x000000180494723c */ /* 0x000fe2000004187c */
[----:B------:R-:W4:Y:S01]  /*b100*/  LDSM.16.MT88.4 R124, [R220+0x9c00] ;  /* 0x009c0000dc7c783b */ /* 0x000f220000004200 */
[----:B--2---:R-:W-:Y:S01]  /*b110*/  FFMA.FTZ R9, R215, c[0x0][0x23c], -R8 ;  /* 0x00008f00d7097a23 */ /* 0x004fe20000010808 */
[----:B------:R-:W-:-:S03]  /*b120*/  MOV R215, R152 ;  /* 0x0000009800d77202 */ /* 0x000fc60000000f00 */
[----:B------:R2:W-:Y:S02]  /*b130*/  MUFU.EX2 R179, R9 ;  /* 0x0000000900b37308 */ /* 0x0005e40000000800 */
[C---:B------:R-:W-:Y:S07]  /*b140*/  HMMA.16816.F32.BF16 R152, R4.reuse, R26, R120 ;  /* 0x0000001a0498723c */ /* 0x040fee0000041878 */
[----:B------:R-:W-:Y:S01]  /*b150*/  MOV R120, R164 ;  /* 0x000000a400787202 */ /* 0x000fe20000000f00 */
[----:B-1----:R-:W-:Y:S01]  /*b160*/  HMMA.16816.F32.BF16 R168, R4, R18, R112 ;  /* 0x0000001204a8723c */ /* 0x002fe20000041870 */
[----:B------:R-:W-:-:S02]  /*b170*/  MOV R121, R142 ;  /* 0x0000008e00797202 */ /* 0x000fc40000000f00 */
[----:B------:R-:W-:Y:S02]  /*b180*/  MOV R123, R159 ;  /* 0x0000009f007b7202 */ /* 0x000fe40000000f00 */
[----:B------:R-:W-:Y:S01]  /*b190*/  MOV R122, R140 ;  /* 0x0000008c007a7202 */ /* 0x000fe20000000f00 */
[----:B------:R-:W-:Y:S01]  /*b1a0*/  LDSM.16.MT88.4 R156, [R220+0xac00] ;  /* 0x00ac0000dc9c783b */ /* 0x000fe20000004200 */
[----:B--2---:R-:W-:Y:S01]  /*b1b0*/  FFMA.FTZ R9, R244, c[0x0][0x23c], -R3 ;  /* 0x00008f00f4097a23 */ /* 0x004fe20000010803 */
[----:B------:R-:W-:Y:S01]  /*b1c0*/  MOV R244, R167 ;  /* 0x000000a700f47202 */ /* 0x000fe20000000f00 */
[C---:B------:R-:W-:Y:S02]  /*b1d0*/  HMMA.16816.F32.BF16 R104, R4.reuse, R20, R92 ;  /* 0x000000140468723c */ /* 0x040fe4000004185c */
[----:B------:R1:W-:Y:S06]  /*b1e0*/  MUFU.EX2 R178, R9 ;  /* 0x0000000900b27308 */ /* 0x0003ec0000000800 */
[----:B------:R-:W-:Y:S07]  /*b1f0*/  HMMA.16816.F32.BF16 R84, R4, R22, R72 ;  /* 0x000000160454723c */ /* 0x000fee0000041848 */
[----:B------:R-:W-:-:S02]  /*b200*/  MOV R72, R122 ;  /* 0x0000007a00487202 */ /* 0x000fc40000000f00 */
[----:B------:R-:W-:Y:S01]  /*b210*/  MOV R73, R123 ;  /* 0x0000007b00497202 */ /* 0x000fe20000000f00 */
[----:B-1----:R-:W-:Y:S01]  /*b220*/  FFMA.FTZ R9, R236, c[0x0][0x23c], -R3 ;  /* 0x00008f00ec097a23 */ /* 0x002fe20000010803 */
[----:B------:R-:W-:Y:S02]  /*b230*/  MOV R236, R143 ;  /* 0x0000008f00ec7202 */ /* 0x000fe40000000f00 */
[----:B------:R-:W1:Y:S01]  /*b240*/  LDSM.16.MT88.4 R140, [R222+0x9c00] ;  /* 0x009c0000de8c783b */ /* 0x000e620000004200 */
[----:B------:R2:W1:Y:S01]  /*b250*/  MUFU.EX2 R177, R9 ;  /* 0x0000000900b17308 */ /* 0x0004620000000800 */
[----:B------:R-:W-:Y:S02]  /*b260*/  MOV R74, R215 ;  /* 0x000000d7004a7202 */ /* 0x000fe40000000f00 */
[----:B------:R-:W-:Y:S02]  /*b270*/  MOV R75, R120 ;  /* 0x00000078004b7202 */ /* 0x000fe40000000f00 */
[----:B------:R-:W-:-:S02]  /*b280*/  MOV R215, R221 ;  /* 0x000000dd00d77202 */ /* 0x000fc40000000f00 */
[----:B------:R1:W5:Y:S01]  /*b290*/  LDL.LU R221, [R1+0x60] ;  /* 0x0000600001dd7983 */ /* 0x0003620000300800 */
[----:B--2---:R-:W-:Y:S01]  /*b2a0*/  FFMA.FTZ R9, R235, c[0x0][0x23c], -R3 ;  /* 0x00008f00eb097a23 */ /* 0x004fe20000010803 */
[----:B------:R-:W-:-:S03]  /*b2b0*/  MOV R235, R166 ;  /* 0x000000a600eb7202 */ /* 0x000fc60000000f00 */
[----:B------:R2:W-:Y:S02]  /*b2c0*/  MUFU.EX2 R176, R9 ;  /* 0x0000000900b07308 */ /* 0x0005e40000000800 */
[----:B--2---:R-:W-:Y:S01]  /*b2d0*/  FFMA.FTZ R9, R219, c[0x0][0x23c], -R3 ;  /* 0x00008f00db097a23 */ /* 0x004fe20000010803 */
[----:B------:R-:W-:Y:S02]  /*b2e0*/  MOV R219, R165 ;  /* 0x000000a500db7202 */ /* 0x000fe40000000f00 */
[----:B------:R-:W-:Y:S03]  /*b2f0*/  HMMA.16816.F32.BF16 R164, R4, R16, R116 ;  /* 0x0000001004a4723c */ /* 0x000fe60000041874 */
[----:B------:R2:W2:Y:S04]  /*b300*/  MUFU.EX2 R103, R9 ;  /* 0x0000000900677308 */ /* 0x0004a80000000800 */
[----:B---3--:R-:W-:-:S02]  /*b310*/  F2FP.BF16.PACK_AB R4, R180, R182 ;  /* 0x000000b6b404723e */ /* 0x008fc400000010ff */
[----:B-1----:R-:W-:Y:S02]  /*b320*/  F2FP.BF16.PACK_AB R5, R177, R178 ;  /* 0x000000b2b105723e */ /* 0x002fe400000010ff */
[----:B------:R-:W-:Y:S02]  /*b330*/  F2FP.BF16.PACK_AB R6, R179, R181 ;  /* 0x000000b5b306723e */ /* 0x000fe400000010ff */
[----:B------:R-:W-:Y:S01]  /*b340*/  MOV R119, R102 ;  /* 0x0000006600777202 */ /* 0x000fe20000000f00 */
[----:B--2---:R-:W-:Y:S01]  /*b350*/  FFMA.FTZ R9, R245, c[0x0][0x23c], -R2 ;  /* 0x00008f00f5097a23 */ /* 0x004fe20000010802 */
[----:B------:R-:W-:-:S03]  /*b360*/  F2FP.BF16.PACK_AB R7, R103, R176 ;  /* 0x000000b06707723e */ /* 0x000fc600000010ff */
        /* <DEDUP_REMOVED lines=10> */
[----:B--2---:R-:W-:Y:S01]  /*b410*/  F2FP.BF16.PACK_AB R92, R30, R102 ;  /* 0x000000661e5c723e */ /* 0x004fe200000010ff */
[----:B------:R-:W-:Y:S05]  /*b420*/  MUFU.EX2 R29, R9 ;  /* 0x00000009001d7308 */ /* 0x000fea0000000800 */
[C---:B------:R-:W-:Y:S03]  /*b430*/  HMMA.16816.F32.BF16 R112, R4.reuse, R36, R88 ;  /* 0x000000240470723c */ /* 0x040fe60000041858 */
[----:B------:R1:W2:Y:S04]  /*b440*/  MUFU.EX2 R28, R2 ;  /* 0x00000002001c7308 */ /* 0x0002a80000000800 */
[----:B------:R-:W-:Y:S01]  /*b450*/  MOV R91, R121 ;  /* 0x00000079005b7202 */ /* 0x000fe20000000f00 */
        /* <DEDUP_REMOVED lines=11> */
[----:B------:R-:W-:Y:S01]  /*b510*/  HMMA.16816.F32.BF16 R44, R4, R20, R44 ;  /* 0x00000014042c723c */ /* 0x000fe2000004182c */
[----:B------:R-:W1:Y:S01]  /*b520*/  LDSM.16.MT88.4 R4, [R222+0xbc00] ;  /* 0x00bc0000de04783b */ /* 0x000e620000004200 */
[--C-:B--2---:R-:W-:Y:S01]  /*b530*/  FFMA.FTZ R2, R247, c[0x0][0x23c], -R0.reuse ;  /* 0x00008f00f7027a23 */ /* 0x104fe20000010800 */
[----:B---3--:R-:W-:Y:S01]  /*b540*/  F2FP.BF16.PACK_AB R93, R26, R27 ;  /* 0x0000001b1a5d723e */ /* 0x008fe200000010ff */
[----:B------:R-:W-:-:S02]  /*b550*/  FFMA.FTZ R0, R246, c[0x0][0x23c], -R0 ;  /* 0x00008f00f6007a23 */ /* 0x000fc40000010800 */
[----:B------:R2:W-:Y:S08]  /*b560*/  MUFU.EX2 R25, R2 ;  /* 0x0000000200197308 */ /* 0x0005f00000000800 */
[----:B------:R3:W3:Y:S01]  /*b570*/  MUFU.EX2 R24, R0 ;  /* 0x0000000000187308 */ /* 0x0006e20000000800 */
[----:B--2---:R-:W-:-:S07]  /*b580*/  FFMA.FTZ R2, R252, c[0x0][0x23c], -R8 ;  /* 0x00008f00fc027a23 */ /* 0x004fce0000010808 */
[----:B------:R-:W-:Y:S01]  /*b590*/  MUFU.EX2 R21, R2 ;  /* 0x0000000200157308 */ /* 0x000fe20000000800 */
[----:B---3--:R-:W-:Y:S01]  /*b5a0*/  FFMA.FTZ R0, R250, c[0x0][0x23c], -R8 ;  /* 0x00008f00fa007a23 */ /* 0x008fe20000010808 */
[----:B------:R-:W-:-:S06]  /*b5b0*/  F2FP.BF16.PACK_AB R95, R24, R25 ;  /* 0x00000019185f723e */ /* 0x000fcc00000010ff */
[----:B------:R2:W3:Y:S02]  /*b5c0*/  MUFU.EX2 R23, R0 ;  /* 0x0000000000177308 */ /* 0x0004e40000000800 */
[----:B--2---:R-:W-:-:S06]  /*b5d0*/  FFMA.FTZ R0, R119, c[0x0][0x23c], -R8 ;  /* 0x00008f0077007a23 */ /* 0x004fcc0000010808 */
[----:B------:R2:W-:Y:S02]  /*b5e0*/  MUFU.EX2 R22, R0 ;  /* 0x0000000000167308 */ /* 0x0005e40000000800 */
[----:B--2---:R-:W-:-:S06]  /*b5f0*/  FFMA.FTZ R0, R251, c[0x0][0x23c], -R8 ;  /* 0x00008f00fb007a23 */ /* 0x004fcc0000010808 */
[----:B------:R2:W-:Y:S02]  /*b600*/  MUFU.EX2 R20, R0 ;  /* 0x0000000000147308 */ /* 0x0005e40000000800 */
[----:B--2---:R-:W-:-:S06]  /*b610*/  FFMA.FTZ R0, R91, c[0x0][0x23c], -R3 ;  /* 0x00008f005b007a23 */ /* 0x004fcc0000010803 */
[----:B------:R2:W-:Y:S02]  /*b620*/  MUFU.EX2 R19, R0 ;  /* 0x0000000000137308 */ /* 0x0005e40000000800 */
[----:B--2---:R-:W-:-:S06]  /*b630*/  FFMA.FTZ R0, R72, c[0x0][0x23c], -R3 ;  /* 0x00008f0048007a23 */ /* 0x004fcc0000010803 */
[----:B------:R2:W1:Y:S01]  /*b640*/  MUFU.EX2 R18, R0 ;  /* 0x0000000000127308 */ /* 0x0004620000000800 */
[----:B------:R-:W-:Y:S02]  /*b650*/  MOV R242, R219 ;  /* 0x000000db00f27202 */ /* 0x000fe40000000f00 */
[----:B------:R-:W-:Y:S01]  /*b660*/  MOV R9, R235 ;  /* 0x000000eb00097202 */ /* 0x000fe20000000f00 */
[--C-:B--2---:R-:W-:Y:S02]  /*b670*/  FFMA.FTZ R0, R73, c[0x0][0x23c], -R3.reuse ;  /* 0x00008f0049007a23 */ /* 0x104fe40000010803 */
[----:B------:R-:W-:Y:S02]  /*b680*/  FFMA.FTZ R3, R74, c[0x0][0x23c], -R3 ;  /* 0x00008f004a037a23 */ /* 0x000fe40000010803 */
[----:B------:R-:W-:Y:S08]  /*b690*/  MUFU.EX2 R17, R0 ;  /* 0x0000000000117308 */ /* 0x000ff00000000800 */
[----:B------:R2:W1:Y:S01]  /*b6a0*/  MUFU.EX2 R16, R3 ;  /* 0x0000000300107308 */ /* 0x0004620000000800 */
[----:B------:R-:W-:-:S02]  /*b6b0*/  MOV R31, R75 ;  /* 0x0000004b001f7202 */ /* 0x000fc40000000f00 */
[----:B------:R-:W-:Y:S02]  /*b6c0*/  MOV R243, R244 ;  /* 0x000000f400f37202 */ /* 0x000fe40000000f00 */
[----:B------:R-:W-:Y:S02]  /*b6d0*/  MOV R219, R198 ;  /* 0x000000c600db7202 */ /* 0x000fe40000000f00 */
[----:B------:R-:W-:Y:S02]  /*b6e0*/  MOV R245, R199 ;  /* 0x000000c700f57202 */ /* 0x000fe40000000f00 */
[----:B------:R-:W-:Y:S01]  /*b6f0*/  MOV R235, R162 ;  /* 0x000000a200eb7202 */ /* 0x000fe20000000f00 */
[----:B------:R-:W-:Y:S01]  /*b700*/  FFMA.FTZ R8, R242, R11, R9 ;  /* 0x0000000bf2087223 */ /* 0x000fe20000010009 */
[----:B------:R-:W-:Y:S01]  /*b710*/  MOV R244, R163 ;  /* 0x000000a300f47202 */ /* 0x000fe20000000f00 */
[----:B----4-:R-:W-:Y:S01]  /*b720*/  HMMA.16816.F32.BF16 R116, R92, R124, R96 ;  /* 0x0000007c5c74723c */ /* 0x010fe20000041860 */
[----:B------:R-:W-:-:S02]  /*b730*/  FFMA.FTZ R2, R219, R101, R245 ;  /* 0x00000065db027223 */ /* 0x000fc400000100f5 */
[----:B--2---:R-:W-:Y:S02]  /*b740*/  FFMA.FTZ R3, R31, R10, R243 ;  /* 0x0000000a1f037223 */ /* 0x004fe400000100f3 */
[----:B------:R-:W-:Y:S02]  /*b750*/  FFMA.FTZ R0, R236, R100, R235 ;  /* 0x00000064ec007223 */ /* 0x000fe400000100eb */
[----:B---3--:R-:W-:Y:S01]  /*b760*/  F2FP.BF16.PACK_AB R96, R23, R21 ;  /* 0x000000151760723e */ /* 0x008fe200000010ff */
[----:B------:R-:W-:Y:S01]  /*b770*/  FADD.FTZ R8, R244, R8 ;  /* 0x00000008f4087221 */ /* 0x000fe20000010000 */
[----:B-1----:R-:W-:Y:S02]  /*b780*/  F2FP.BF16.PACK_AB R97, R18, R19 ;  /* 0x000000131261723e */ /* 0x002fe400000010ff */
[----:B------:R-:W-:Y:S02]  /*b790*/  F2FP.BF16.PACK_AB R98, R20, R22 ;  /* 0x000000161462723e */ /* 0x000fe400000010ff */
[----:B------:R-:W-:Y:S01]  /*b7a0*/  F2FP.BF16.PACK_AB R99, R16, R17 ;  /* 0x000000111063723e */ /* 0x000fe200000010ff */
[----:B------:R-:W-:-:S02]  /*b7b0*/  FADD.FTZ R11, R215, R3 ;  /* 0x00000003d70b7221 */ /* 0x000fc40000010000 */
[----:B------:R-:W-:Y:S01]  /*b7c0*/  FADD.FTZ R10, R216, R2 ;  /* 0x00000002d80a7221 */ /* 0x000fe20000010000 */
        /* <DEDUP_REMOVED lines=28> */
[----:B------:R-:W-:Y:S01]  /*b990*/  FADD.FTZ R4, R200, R4 ;  /* 0x00000004c8047221 */ /* 0x000fe20000010000 */
[----:B------:R-:W-:Y:S01]  /*b9a0*/  MOV R198, R160 ;  /* 0x000000a000c67202 */ /* 0x000fe20000000f00 */
[----:B------:R-:W-:Y:S01]  /*b9b0*/  FADD.FTZ R5, R201, R3 ;  /* 0x00000003c9057221 */ /* 0x000fe20000010000 */
[----:B------:R-:W-:Y:S01]  /*b9c0*/  MOV R199, R161 ;  /* 0x000000a100c77202 */ /* 0x000fe20000000f00 */
        /* <DEDUP_REMOVED lines=60> */
[----:B-1----:R-:W2:Y:S01]  /*bd90*/  LDL R198, [R1] ;  /* 0x0000000001c67983 */ /* 0x002ea20000100800 */
        /* <DEDUP_REMOVED lines=13> */
[----:B---3--:R-:W-:-:S04]  /*be70*/  LEA R0, P0, R2, R210, 0x6 ;  /* 0x000000d202007211 */ /* 0x008fc800078030ff */
[----:B------:R-:W-:Y:S02]  /*be80*/  IADD3 R3, R3, R4, RZ ;  /* 0x0000000403037210 */ /* 0x000fe40007ffe0ff */
[----:B------:R-:W-:Y:S02]  /*be90*/  @!P4 LEA R14, P5, R0, c[0x0][0x170], 0x1 ;  /* 0x00005c00000eca11 */ /* 0x000fe400078a08ff */
[----:B----4-:R-:W-:Y:S02]  /*bea0*/  LEA.HI.X R3, R2, R197, R3, 0x6, P0 ;  /* 0x000000c502037211 */ /* 0x010fe400000f3403 */
[C---:B------:R-:W-:Y:S02]  /*beb0*/  @!P3 LEA R10, P1, R0.reuse, c[0x0][0x170], 0x1 ;  /* 0x00005c00000aba11 */ /* 0x040fe400078208ff */
[C---:B------:R-:W-:Y:S02]  /*bec0*/  @!P2 LEA R8, P0, R0.reuse, c[0x0][0x170], 0x1 ;  /* 0x00005c000008aa11 */ /* 0x040fe400078008ff */
[----:B------:R-:W-:-:S02]  /*bed0*/  IADD3 R2, P6, R0, UR15, RZ ;  /* 0x0000000f00027c10 */ /* 0x000fc4000ffde0ff */
[C-C-:B------:R-:W-:Y:S02]  /*bee0*/  @!P4 LEA.HI.X R15, R0.reuse, c[0x0][0x174], R3.reuse, 0x1, P5 ;  /* 0x00005d00000fca11 */ /* 0x140fe400028f0c03 */
        /* <DEDUP_REMOVED lines=40> */
[----:B------:R-:W4:Y:S04]  /*c170*/  LDSM.16.M88.4 R32, [R221+0x6400] ;  /* 0x00640000dd20783b */ /* 0x000f280000000200 */
[----:B------:R-:W4:Y:S04]  /*c180*/  LDSM.16.M88.4 R28, [R221+0x6800] ;  /* 0x00680000dd1c783b */ /* 0x000f280000000200 */
[----:B------:R-:W4:Y:S04]  /*c190*/  LDSM.16.M88.4 R24, [R221+0x6c00] ;  /* 0x006c0000dd18783b */ /* 0x000f280000000200 */
[----:B-1----:R-:W1:Y:S04]  /*c1a0*/  LDSM.16.M88.4 R12, [R224] ;  /* 0x00000000e00c783b */ /* 0x002e680000000200 */
[----:B------:R-:W-:Y:S04]  /*c1b0*/  LDSM.16.M88.4 R48, [R223+0x6c00] ;  /* 0x006c0000df30783b */ /* 0x000fe80000000200 */
[----:B------:R-:W1:Y:S04]  /*c1c0*/  LDSM.16.M88.4 R16, [R225] ;  /* 0x00000000e110783b */ /* 0x000e680000000200 */
[----:B---3--:R-:W-:Y:S04]  /*c1d0*/  LDSM.16.M88.4 R4, [R225+0x1000] ;  /* 0x00100000e104783b */ /* 0x008fe80000000200 */
[----:B------:R-:W3:Y:S04]  /*c1e0*/  LDSM.16.M88.4 R44, [R223+0x6800] ;  /* 0x00680000df2c783b */ /* 0x000ee80000000200 */
[----:B------:R-:W1:Y:S04]  /*c1f0*/  LDSM.16.M88.4 R40, [R223+0x6400] ;  /* 0x00640000df28783b */ /* 0x000e680000000200 */
[----:B------:R-:W1:Y:S01]  /*c200*/  LDSM.16.M88.4 R20, [R223+0x6000] ;  /* 0x00600000df14783b */ /* 0x000e620000000200 */
[----:B--2---:R-:W-:Y:S01]  /*c210*/  HMMA.16816.F32.BF16 R184, R8, R36, RZ ;  /* 0x0000002408b8723c */ /* 0x004fe200000418ff */
[----:B------:R-:W-:-:S02]  /*c220*/  MOV R3, R199 ;  /* 0x000000c700037202 */ /* 0x000fc40000000f00 */
[----:B------:R-:W0:Y:S05]  /*c230*/  LDGDEPBAR ;  /* 0x00000000000079af */ /* 0x000e2a0000000000 */
[C---:B----4-:R-:W-:Y:S08]  /*c240*/  HMMA.16816.F32.BF16 R176, R8.reuse, R32, RZ ;  /* 0x0000002008b0723c */ /* 0x050ff000000418ff */
[C---:B------:R-:W-:Y:S08]  /*c250*/  HMMA.16816.F32.BF16 R104, R8.reuse, R28, RZ ;  /* 0x0000001c0868723c */ /* 0x040ff000000418ff */
[C---:B------:R-:W-:Y:S08]  /*c260*/  HMMA.16816.F32.BF16 R64, R8.reuse, R24, RZ ;  /* 0x000000180840723c */ /* 0x040ff000000418ff */
[C---:B------:R-:W-:Y:S08]  /*c270*/  HMMA.16816.F32.BF16 R180, R8.reuse, R38, RZ ;  /* 0x0000002608b4723c */ /* 0x040ff000000418ff */
[C---:B------:R-:W-:Y:S08]  /*c280*/  HMMA.16816.F32.BF16 R108, R8.reuse, R34, RZ ;  /* 0x00000022086c723c */ /* 0x040ff000000418ff */
[C---:B------:R-:W-:Y:S08]  /*c290*/  HMMA.16816.F32.BF16 R100, R8.reuse, R30, RZ ;  /* 0x0000001e0864723c */ /* 0x040ff000000418ff */
[----:B------:R-:W-:Y:S08]  /*c2a0*/  HMMA.16816.F32.BF16 R60, R8, R26, RZ ;  /* 0x0000001a083c723c */ /* 0x000ff000000418ff */
[C---:B-1----:R-:W-:Y:S08]  /*c2b0*/  HMMA.16816.F32.BF16 R8, R12.reuse, R24, RZ ;  /* 0x000000180c08723c */ /* 0x042ff000000418ff */
        /* <DEDUP_REMOVED lines=72> */
[----:B------:R-:W2:Y:S01]  /*c740*/  LDSM.16.M88.4 R28, [R223+0x8400] ;  /* 0x00840000df1c783b */ /* 0x000ea20000000200 */
        /* <DEDUP_REMOVED lines=33> */
[----:B------:R-:W3:Y:S01]  /*c960*/  LDSM.16.M88.4 R32, [R221+0x8800] ;  /* 0x00880000dd20783b */ /* 0x000ee20000000200 */
        /* <DEDUP_REMOVED lines=21> */
[----:B---3--:R-:W-:Y:S01]  /*cac0*/  HMMA.16816.F32.BF16 R48, R16, R32, R44 ;  /* 0x000000201030723c */ /* 0x008fe2000004182c */
[----:B--2---:R-:W-:-:S06]  /*cad0*/  FMUL.FTZ R0, R37, c[0x0][0x2ec] ;  /* 0x0000bb0025007a20 */ /* 0x004fcc0000410000 */
[----:B------:R2:W3:Y:S02]  /*cae0*/  MUFU.TANH R177, R0 ;  /* 0x0000000000b17308 */ /* 0x0004e40000002400 */
[----:B--2---:R-:W-:-:S06]  /*caf0*/  FMUL.FTZ R0, R38, c[0x0][0x2ec] ;  /* 0x0000bb0026007a20 */ /* 0x004fcc0000410000 */
[----:B------:R2:W1:Y:S02]  /*cb00*/  MUFU.TANH R106, R0 ;  /* 0x00000000006a7308 */ /* 0x0004640000002400 */
[----:B--2---:R-:W-:Y:S01]  /*cb10*/  FMUL.FTZ R0, R39, c[0x0][0x2ec] ;  /* 0x0000bb0027007a20 */ /* 0x004fe20000410000 */
[-C--:B------:R-:W-:Y:S01]  /*cb20*/  HMMA.16816.F32.BF16 R60, R20, R42.reuse, R200 ;  /* 0x0000002a143c723c */ /* 0x080fe200000418c8 */
[----:B------:R-:W2:Y:S04]  /*cb30*/  LDSM.16.M88.4 R36, [R223+0x7c00] ;  /* 0x007c0000df24783b */ /* 0x000ea80000000200 */
[----:B------:R1:W1:Y:S03]  /*cb40*/  MUFU.TANH R176, R0 ;  /* 0x0000000000b07308 */ /* 0x0002660000002400 */
[----:B------:R-:W-:Y:S01]  /*cb50*/  HMMA.16816.F32.BF16 R44, R24, R42, R192 ;  /* 0x0000002a182c723c */ /* 0x000fe200000418c0 */
[----:B-1----:R-:W-:-:S04]  /*cb60*/  FMUL.FTZ R0, R52, c[0x0][0x2ec] ;  /* 0x0000bb0034007a20 */ /* 0x002fc80000410000 */
[----:B------:R1:W1:Y:S03]  /*cb70*/  MUFU.TANH R107, R0 ;  /* 0x00000000006b7308 */ /* 0x0002660000002400 */
[----:B------:R-:W-:Y:S01]  /*cb80*/  HMMA.16816.F32.BF16 R40, R12, R32, R56 ;  /* 0x000000200c28723c */ /* 0x000fe20000041838 */
[----:B-1----:R-:W-:-:S04]  /*cb90*/  FMUL.FTZ R0, R53, c[0x0][0x2ec] ;  /* 0x0000bb0035007a20 */ /* 0x002fc80000410000 */
[----:B------:R1:W1:Y:S02]  /*cba0*/  MUFU.TANH R111, R0 ;  /* 0x00000000006f7308 */ /* 0x0002640000002400 */
[----:B-1----:R-:W-:-:S06]  /*cbb0*/  FMUL.FTZ R0, R54, c[0x0][0x2ec] ;  /* 0x0000bb0036007a20 */ /* 0x002fcc0000410000 */
[----:B------:R1:W1:Y:S02]  /*cbc0*/  MUFU.TANH R109, R0 ;  /* 0x00000000006d7308 */ /* 0x0002640000002400 */
[----:B-1----:R-:W-:Y:S02]  /*cbd0*/  FMUL.FTZ R0, R55, c[0x0][0x2ec] ;  /* 0x0000bb0037007a20 */ /* 0x002fe40000410000 */
[----:B------:R-:W-:Y:S04]  /*cbe0*/  HMMA.16816.F32.BF16 R52, R8, R28, R48 ;  /* 0x0000001c0834723c */ /* 0x000fe80000041830 */
[----:B------:R1:W1:Y:S02]  /*cbf0*/  MUFU.TANH R110, R0 ;  /* 0x00000000006e7308 */ /* 0x0002640000002400 */
[----:B-1----:R-:W-:-:S06]  /*cc00*/  FMUL.FTZ R0, R64, c[0x0][0x2ec] ;  /* 0x0000bb0040007a20 */ /* 0x002fcc0000410000 */
[----:B------:R1:W1:Y:S01]  /*cc10*/  MUFU.TANH R108, R0 ;  /* 0x00000000006c7308 */ /* 0x0002620000002400 */
[----:B------:R-:W-:Y:S01]  /*cc20*/  HMMA.16816.F32.BF16 R60, R12, R34, R60 ;  /* 0x000000220c3c723c */ /* 0x000fe2000004183c */
[----:B-1----:R-:W-:-:S06]  /*cc30*/  FMUL.FTZ R0, R65, c[0x0][0x2ec] ;  /* 0x0000bb0041007a20 */ /* 0x002fcc0000410000 */
[----:B------:R1:W1:Y:S01]  /*cc40*/  MUFU.TANH R105, R0 ;  /* 0x0000000000697308 */ /* 0x0002620000002400 */
[----:B------:R-:W-:Y:S01]  /*cc50*/  HMMA.16816.F32.BF16 R48, R16, R34, R44 ;  /* 0x000000221030723c */ /* 0x000fe2000004182c */
[----:B------:R-:W3:Y:S07]  /*cc60*/  LDSM.16.M88.4 R32, [R221+0x8c00] ;  /* 0x008c0000dd20783b */ /* 0x000eee0000000200 */
        /* <DEDUP_REMOVED lines=20> */
[----:B------:R-:W-:Y:S01]  /*cdb0*/  ISETP.GT.AND P0, PT, R235, R3, PT ;  /* 0x00000003eb00720c */ /* 0x000fe20003f04270 */
        /* <DEDUP_REMOVED lines=8> */
[-C--:B---3--:R-:W-:Y:S08]  /*ce40*/  HMMA.16816.F32.BF16 R40, R16, R32.reuse, R44 ;  /* 0x000000201028723c */ /* 0x088ff0000004182c */
[----:B------:R-:W-:Y:S08]  /*ce50*/  HMMA.16816.F32.BF16 R44, R12, R32, R56 ;  /* 0x000000200c2c723c */ /* 0x000ff00000041838 */
[-C--:B------:R-:W-:Y:S08]  /*ce60*/  HMMA.16816.F32.BF16 R16, R16, R34.reuse, R24 ;  /* 0x000000221010723c */ /* 0x080ff00000041818 */
[----:B------:R-:W-:Y:S01]  /*ce70*/  HMMA.16816.F32.BF16 R12, R12, R34, R20 ;  /* 0x000000220c0c723c */ /* 0x000fe20000041814 */
[----:B------:R2:W3:Y:S07]  /*ce80*/  MUFU.TANH R62, R0 ;  /* 0x00000000003e7308 */ /* 0x0004ee0000002400 */
[-C--:B-1----:R-:W-:Y:S08]  /*ce90*/  HMMA.16816.F32.BF16 R24, R4, R28.reuse, R44 ;  /* 0x0000001c0418723c */ /* 0x082ff0000004182c */
[----:B------:R-:W-:Y:S01]  /*cea0*/  HMMA.16816.F32.BF16 R40, R8, R28, R40 ;  /* 0x0000001c0828723c */ /* 0x000fe20000041828 */
[----:B--2---:R-:W-:-:S04]  /*ceb0*/  FMUL.FTZ R0, R48, c[0x0][0x2ec] ;  /* 0x0000bb0030007a20 */ /* 0x004fc80000410000 */
[----:B------:R1:W2:Y:S03]  /*cec0*/  MUFU.TANH R60, R0 ;  /* 0x00000000003c7308 */ /* 0x0002a60000002400 */
[-C--:B------:R-:W-:Y:S08]  /*ced0*/  HMMA.16816.F32.BF16 R8, R8, R30.reuse, R16 ;  /* 0x0000001e0808723c */ /* 0x080ff00000041810 */
[----:B------:R-:W-:Y:S01]  /*cee0*/  HMMA.16816.F32.BF16 R4, R4, R30, R12 ;  /* 0x0000001e0404723c */ /* 0x000fe2000004180c */
[----:B-1----:R-:W-:-:S04]  /*cef0*/  FMUL.FTZ R0, R49, c[0x0][0x2ec] ;  /* 0x0000bb0031007a20 */ /* 0x002fc80000410000 */
[----:B------:R1:W1:Y:S01]  /*cf00*/  MUFU.TANH R104, R0 ;  /* 0x0000000000687308 */ /* 0x0002620000002400 */
        /* <DEDUP_REMOVED lines=16> */
[----:B-1----:R-:W-:Y:S02]  /*d010*/  FMUL.FTZ R0, R52, c[0x0][0x2ec] ;  /* 0x0000bb0034007a20 */ /* 0x002fe40000410000 */
[----:B------:R-:W-:Y:S02]  /*d020*/  FMUL.FTZ R10, R10, c[0x0][0x2ec] ;  /* 0x0000bb000a0a7a20 */ /* 0x000fe40000410000 */
[----:B------:R1:W1:Y:S01]  /*d030*/  MUFU.TANH R50, R0 ;  /* 0x0000000000327308 */ /* 0x0002620000002400 */
[----:B------:R-:W-:Y:S02]  /*d040*/  FMUL.FTZ R11, R11, c[0x0][0x2ec] ;  /* 0x0000bb000b0b7a20 */ /* 0x000fe40000410000 */
[----:B------:R-:W-:Y:S02]  /*d050*/  FMUL.FTZ R4, R4, c[0x0][0x2ec] ;  /* 0x0000bb0004047a20 */ /* 0x000fe40000410000 */
[----:B------:R-:W-:Y:S02]  /*d060*/  FMUL.FTZ R5, R5, c[0x0][0x2ec] ;  /* 0x0000bb0005057a20 */ /* 0x000fe40000410000 */
[----:B------:R-:W-:-:S02]  /*d070*/  FMUL.FTZ R6, R6, c[0x0][0x2ec] ;  /* 0x0000bb0006067a20 */ /* 0x000fc40000410000 */
[----:B------:R-:W-:Y:S01]  /*d080*/  FMUL.FTZ R7, R7, c[0x0][0x2ec] ;  /* 0x0000bb0007077a20 */ /* 0x000fe20000410000 */
[----:B------:R-:W2:Y:S01]  /*d090*/  MUFU.TANH R48, R48 ;  /* 0x0000003000307308 */ /* 0x000ea20000002400 */
[----:B-1----:R-:W-:-:S07]  /*d0a0*/  FMUL.FTZ R0, R53, c[0x0][0x2ec] ;  /* 0x0000bb0035007a20 */ /* 0x002fce0000410000 */
[----:B------:R-:W1:Y:S08]  /*d0b0*/  MUFU.TANH R55, R55 ;  /* 0x0000003700377308 */ /* 0x000e700000002400 */
[----:B------:R1:W1:Y:S08]  /*d0c0*/  MUFU.TANH R49, R0 ;  /* 0x0000000000317308 */ /* 0x0002700000002400 */
[----:B------:R1:W1:Y:S08]  /*d0d0*/  MUFU.TANH R45, R40 ;  /* 0x00000028002d7308 */ /* 0x0002700000002400 */
[----:B------:R1:W1:Y:S08]  /*d0e0*/  MUFU.TANH R47, R41 ;  /* 0x00000029002f7308 */ /* 0x0002700000002400 */
[----:B------:R1:W1:Y:S08]  /*d0f0*/  MUFU.TANH R46, R42 ;  /* 0x0000002a002e7308 */ /* 0x0002700000002400 */
[----:B------:R1:W1:Y:S08]  /*d100*/  MUFU.TANH R44, R43 ;  /* 0x0000002b002c7308 */ /* 0x0002700000002400 */
        /* <DEDUP_REMOVED lines=15> */
[----:B------:R-:W3:Y:S04]  /*d200*/  LDL.64 R198, [R1+0x30] ;  /* 0x0000300001c67983 */ /* 0x000ee80000100a00 */
[----:B------:R-:W4:Y:S01]  /*d210*/  LDL.LU R3, [R1] ;  /* 0x0000000001037983 */ /* 0x000f220000300800 */
[----:B------:R-:W-:Y:S03]  /*d220*/  BSSY B0, `(.L_x_877) ;  /* 0x0000038000007945 */ /* 0x000fe60003800000 */
[----:B------:R1:W-:Y:S04]  /*d230*/  @P4 STS [R226+0x6000], RZ ;  /* 0x006000ffe2004388 */ /* 0x0003e80000000800 */
[----:B------:R1:W-:Y:S04]  /*d240*/  @P4 STS [R226+0x6004], RZ ;  /* 0x006004ffe2004388 */ /* 0x0003e80000000800 */
[----:B------:R1:W-:Y:S02]  /*d250*/  @P4 STS.64 [R226+0x6008], RZ ;  /* 0x006008ffe2004388 */ /* 0x0003e40000000a00 */
[----:B-1--4-:R-:W-:-:S04]  /*d260*/  IADD3 R0, R3, -0x4, RZ ;  /* 0xfffffffc03007810 */ /* 0x012fc80007ffe0ff */
[----:B------:R-:W-:Y:S01]  /*d270*/  SHF.R.S32.HI R4, RZ, 0x1f, R0 ;  /* 0x0000001fff047819 */ /* 0x000fe20000011400 */
[----:B------:R-:W-:-:S04]  /*d280*/  IMAD.WIDE.U32 R2, R0, c[0x0][0x198], RZ ;  /* 0x0000660000027a25 */ /* 0x000fc800078e00ff */
[----:B------:R-:W-:-:S04]  /*d290*/  IMAD R4, R4, c[0x0][0x198], RZ ;  /* 0x0000660004047a24 */ /* 0x000fc800078e02ff */
[----:B------:R-:W-:Y:S01]  /*d2a0*/  IMAD R4, R0, c[0x0][0x19c], R4 ;  /* 0x0000670000047a24 */ /* 0x000fe200078e0204 */
[----:B--2---:R-:W-:-:S03]  /*d2b0*/  LEA R0, P0, R2, R196, 0x6 ;  /* 0x000000c402007211 */ /* 0x004fc600078030ff */
[----:B------:R-:W-:Y:S01]  /*d2c0*/  IMAD.IADD R3, R3, 0x1, R4 ;  /* 0x0000000103037824 */ /* 0x000fe200078e0204 */
[C---:B------:R-:W-:Y:S02]  /*d2d0*/  @!P4 LEA R12, P5, R0.reuse, c[0x0][0x168], 0x1 ;  /* 0x00005a00000cca11 */ /* 0x040fe400078a08ff */
[----:B------:R-:W-:Y:S02]  /*d2e0*/  @!P2 LEA R6, P1, R0, c[0x0][0x168], 0x1 ;  /* 0x00005a000006aa11 */ /* 0x000fe400078208ff */
[----:B---3--:R-:W-:Y:S02]  /*d2f0*/  LEA.HI.X R3, R2, R199, R3, 0x6, P0 ;  /* 0x000000c702037211 */ /* 0x008fe400000f3403 */
        /* <DEDUP_REMOVED lines=42> */
.L_x_878:
[----:B------:R-:W-:Y:S05]  /*d5a0*/  BSYNC B0 ;  /* 0x0000000000007941 */ /* 0x000fea0003800000 */
.L_x_877:
[----:B------:R-:W0:Y:S02]  /*d5b0*/  LDGDEPBAR ;  /* 0x00000000000079af */ /* 0x000e240000000000 */
.L_x_876:
[----:B-1234-:R-:W1:Y:S01]  /*d5c0*/  S2R R0, SR_TID.X ;  /* 0x0000000000007919 */ /* 0x01ee620000002100 */
[----:B------:R-:W-:Y:S02]  /*d5d0*/  IMAD.MOV.U32 R57, RZ, RZ, R243 ;  /* 0x000000ffff397224 */ /* 0x000fe400078e00f3 */
[----:B------:R-:W-:Y:S02]  /*d5e0*/  IMAD.MOV.U32 R203, RZ, RZ, R242 ;  /* 0x000000ffffcb7224 */ /* 0x000fe400078e00f2 */
[----:B------:R-:W-:Y:S02]  /*d5f0*/  IMAD.MOV.U32 R58, RZ, RZ, R252 ;  /* 0x000000ffff3a7224 */ /* 0x000fe400078e00fc */
[----:B-1----:R-:W-:-:S05]  /*d600*/  IMAD.SHL.U32 R0, R0, 0x2, RZ ;  /* 0x0000000200007824 */ /* 0x002fca00078e00ff */
[----:B------:R-:W-:-:S05]  /*d610*/  LOP3.LUT R0, R0, 0x6, RZ, 0xc0, !PT ;  /* 0x0000000600007812 */ /* 0x000fca00078ec0ff */
[----:B------:R-:W-:-:S05]  /*d620*/  IMAD R0, R235, 0x40, R0 ;  /* 0x00000040eb007824 */ /* 0x000fca00078e0200 */
[C---:B------:R-:W-:Y:S02]  /*d630*/  ISETP.GE.AND P3, PT, R0.reuse, R234, PT ;  /* 0x000000ea0000720c */ /* 0x040fe40003f66270 */
[C---:B------:R-:W-:Y:S02]  /*d640*/  IADD3 R2, R0.reuse, 0x1, RZ ;  /* 0x0000000100027810 */ /* 0x040fe40007ffe0ff */
        /* <DEDUP_REMOVED lines=90> */
[----:B------:R-:W-:Y:S02]  /*dbf0*/  ISETP.LT.OR P1, PT, R3, R229, P1 ;  /* 0x000000e50300720c */ /* 0x000fe40000f21670 */
        /* <DEDUP_REMOVED lines=27> */
[----:B------:R-:W-:Y:S01]  /*ddb0*/  FSEL R248, R66, -INF , !P0 ;  /* 0xff80000042f87808 */ /* 0x000fe20004000000 */
[----:B------:R-:W-:Y:S01]  /*ddc0*/  IMAD.MOV.U32 R66, RZ, RZ, R241 ;  /* 0x000000ffff427224 */ /* 0x000fe200078e00f1 */
        /* <DEDUP_REMOVED lines=31> */
[----:B------:R-:W-:Y:S02]  /*dfc0*/  ISETP.LT.OR P2, PT, R2, R228, P2 ;  /* 0x000000e40200720c */ /* 0x000fe40001741670 */
        /* <DEDUP_REMOVED lines=22> */
[-C--:B------:R-:W-:Y:S02]  /*e130*/  ISETP.GE.AND P1, PT, R2, R232.reuse, PT ;  /* 0x000000e80200720c */ /* 0x080fe40003f26270 */
[----:B------:R-:W-:Y:S02]  /*e140*/  FMNMX.FTZ R103, R190, R103, !PT ;  /* 0x00000067be677209 */ /* 0x000fe40007810000 */
[----:B------:R-:W-:Y:S02]  /*e150*/  FSEL R61, R23, -INF , !P2 ;  /* 0xff800000173d7808 */ /* 0x000fe40005000000 */
[----:B------:R-:W-:Y:S02]  /*e160*/  FMNMX.FTZ R5, R42, R5, !PT ;  /* 0x000000052a057209 */ /* 0x000fe40007810000 */
[----:B------:R-:W-:-:S02]  /*e170*/  ISETP.GE.AND P2, PT, R0, R232, PT ;  /* 0x000000e80000720c */ /* 0x000fc40003f46270 */
[-C--:B------:R-:W-:Y:S02]  /*e180*/  ISETP.LT.OR P1, PT, R2, R228.reuse, P1 ;  /* 0x000000e40200720c */ /* 0x080fe40000f21670 */
[----:B------:R-:W-:Y:S02]  /*e190*/  FMNMX.FTZ R103, R30, R103, !PT ;  /* 0x000000671e677209 */ /* 0x000fe40007810000 */
[----:B------:R-:W-:Y:S02]  /*e1a0*/  FMNMX.FTZ R5, R43, R5, !PT ;  /* 0x000000052b057209 */ /* 0x000fe40007810000 */
[----:B------:R-:W-:Y:S02]  /*e1b0*/  ISETP.LT.OR P2, PT, R0, R228, P2 ;  /* 0x000000e40000720c */ /* 0x000fe40001741670 */
[----:B------:R-:W-:Y:S02]  /*e1c0*/  FSEL R212, R17, -INF , !P1 ;  /* 0xff80000011d47808 */ /* 0x000fe40004800000 */
[----:B------:R-:W-:-:S02]  /*e1d0*/  FMNMX.FTZ R103, R61, R103, !PT ;  /* 0x000000673d677209 */ /* 0x000fc40007810000 */
[----:B------:R-:W-:Y:S01]  /*e1e0*/  FSEL R213, R55, -INF , !P0 ;  /* 0xff80000037d57808 */ /* 0x000fe20004000000 */
[----:B------:R-:W-:Y:S01]  /*e1f0*/  IMAD.MOV.U32 R55, RZ, RZ, R30 ;  /* 0x000000ffff377224 */ /* 0x000fe200078e001e */
        /* <DEDUP_REMOVED lines=41> */
[----:B-1----:R-:W-:Y:S02]  /*e490*/  FMNMX.FTZ R103, R103, R5, !PT ;  /* 0x0000000567677209 */ /* 0x002fe40007810000 */
[----:B------:R-:W-:-:S02]  /*e4a0*/  FMNMX.FTZ R4, R106, R4, !PT ;  /* 0x000000046a047209 */ /* 0x000fc40007810000 */
[----:B------:R-:W-:Y:S01]  /*e4b0*/  FSEL R242, R101, -INF , !P4 ;  /* 0xff80000065f27808 */ /* 0x000fe20006000000 */
[----:B------:R-:W1:Y:S01]  /*e4c0*/  SHFL.BFLY PT, R6, R103, 0x1, 0x1f ;  /* 0x0c201f0067067f89 */ /* 0x000e6200000e0000 */
        /* <DEDUP_REMOVED lines=13> */
[----:B------:R-:W-:Y:S02]  /*e5a0*/  FMNMX.FTZ R3, R243, R3, !PT ;  /* 0x00000003f3037209 */ /* 0x000fe40007810000 */
[----:B------:R-:W-:Y:S01]  /*e5b0*/  FSEL R241, R51, -INF , !P3 ;  /* 0xff80000033f17808 */ /* 0x000fe20005800000 */
[----:B------:R-:W2:Y:S01]  /*e5c0*/  SHFL.BFLY PT, R5, R102, 0x2, 0x1f ;  /* 0x0c401f0066057f89 */ /* 0x000ea200000e0000 */
[----:B------:R-:W-:Y:S02]  /*e5d0*/  FSEL R208, R45, -INF , !P5 ;  /* 0xff8000002dd07808 */ /* 0x000fe40006800000 */
        /* <DEDUP_REMOVED lines=8> */
[----:B------:R-:W-:-:S02]  /*e660*/  FMNMX.FTZ R2, R245, R3, !PT ;  /* 0x00000003f5027209 */ /* 0x000fc40007810000 */
[----:B------:R-:W-:Y:S02]  /*e670*/  FMNMX.FTZ R0, R249, R0, !PT ;  /* 0x00000000f9007209 */ /* 0x000fe40007810000 */
[----:B------:R-:W-:Y:S02]  /*e680*/  FMNMX.FTZ R2, R218, R2, !PT ;  /* 0x00000002da027209 */ /* 0x000fe40007810000 */
[----:B------:R-:W-:Y:S02]  /*e690*/  FMNMX.FTZ R0, R242, R0, !PT ;  /* 0x00000000f2007209 */ /* 0x000fe40007810000 */
[----:B------:R-:W-:Y:S02]  /*e6a0*/  FSEL R236, R47, -INF , !P1 ;  /* 0xff8000002fec7808 */ /* 0x000fe40004800000 */
[----:B------:R-:W-:Y:S02]  /*e6b0*/  FMNMX.FTZ R2, R208, R2, !PT ;  /* 0x00000002d0027209 */ /* 0x000fe40007810000 */
[----:B-1----:R-:W-:-:S02]  /*e6c0*/  FMNMX.FTZ R103, R103, R6, !PT ;  /* 0x0000000667677209 */ /* 0x002fc40007810000 */
[----:B------:R-:W-:Y:S02]  /*e6d0*/  FSEL R216, R46, -INF , !P2 ;  /* 0xff8000002ed87808 */ /* 0x000fe40005000000 */
[----:B------:R-:W-:Y:S02]  /*e6e0*/  FMNMX.FTZ R0, R241, R0, !PT ;  /* 0x00000000f1007209 */ /* 0x000fe40007810000 */
[----:B------:R-:W-:Y:S02]  /*e6f0*/  FSEL R59, R28, -INF , !P4 ;  /* 0xff8000001c3b7808 */ /* 0x000fe40006000000 */
[----:B------:R-:W-:Y:S01]  /*e700*/  FMNMX.FTZ R3, R236, R2, !PT ;  /* 0x00000002ec037209 */ /* 0x000fe20007810000 */
[----:B------:R-:W-:Y:S01]  /*e710*/  FMUL.FTZ R2, R103, c[0x0][0x23c] ;  /* 0x00008f0067027a20 */ /* 0x000fe20000410000 */
[----:B------:R-:W-:Y:S02]  /*e720*/  FSEL R44, R44, -INF , !P0 ;  /* 0xff8000002c2c7808 */ /* 0x000fe40004000000 */
[----:B------:R-:W-:-:S02]  /*e730*/  FMNMX.FTZ R0, R216, R0, !PT ;  /* 0x00000000d8007209 */ /* 0x000fc40007810000 */
[----:B------:R-:W-:Y:S02]  /*e740*/  FSETP.NEU.FTZ.AND P0, PT, R103, -INF , PT ;  /* 0xff8000006700780b */ /* 0x000fe40003f1d000 */
[----:B------:R-:W-:Y:S02]  /*e750*/  FSEL R209, R26, -INF , !P3 ;  /* 0xff8000001ad17808 */ /* 0x000fe40005800000 */
[----:B------:R-:W-:Y:S02]  /*e760*/  FMNMX.FTZ R3, R59, R3, !PT ;  /* 0x000000033b037209 */ /* 0x000fe40007810000 */
[----:B------:R-:W-:Y:S02]  /*e770*/  FSEL R63, R27, -INF , !P6 ;  /* 0xff8000001b3f7808 */ /* 0x000fe40007000000 */
[----:B------:R-:W-:Y:S01]  /*e780*/  FMNMX.FTZ R0, R44, R0, !PT ;  /* 0x000000002c007209 */ /* 0x000fe20007810000 */
[----:B------:R-:W-:Y:S01]  /*e790*/  LDSM.16.MT88.4 R24, [R222+0x9000] ;  /* 0x00900000de18783b */ /* 0x000fe20000004200 */
[----:B------:R-:W-:-:S02]  /*e7a0*/  FSEL R2, R2, RZ, P0 ;  /* 0x000000ff02027208 */ /* 0x000fc40000000000 */
[----:B------:R-:W-:Y:S02]  /*e7b0*/  FMNMX.FTZ R3, R209, R3, !PT ;  /* 0x00000003d1037209 */ /* 0x000fe40007810000 */
        /* <DEDUP_REMOVED lines=8> */
[----:B------:R-:W4:Y:S01]  /*e840*/  SHFL.BFLY PT, R6, R4, 0x2, 0x1f ;  /* 0x0c401f0004067f89 */ /* 0x000f2200000e0000 */
[----:B--2---:R-:W-:-:S04]  /*e850*/  FFMA.FTZ R0, R8, c[0x0][0x23c], -R2 ;  /* 0x00008f0008007a23 */ /* 0x004fc80000010802 */
[----:B------:R2:W-:Y:S01]  /*e860*/  MUFU.EX2 R31, R0 ;  /* 0x00000000001f7308 */ /* 0x0005e20000000800 */
        /* <DEDUP_REMOVED lines=20> */
[----:B--2---:R-:W-:Y:S01]  /*e9b0*/  FMNMX.FTZ R105, R4, R7, !PT ;  /* 0x0000000704697209 */ /* 0x004fe20007810000 */
[----:B---3--:R-:W-:Y:S02]  /*e9c0*/  FMUL.FTZ R76, R76, R101 ;  /* 0x000000654c4c7220 */ /* 0x008fe40000410000 */
[----:B------:R-:W-:-:S02]  /*e9d0*/  FFMA.FTZ R9, R15, c[0x0][0x23c], -R8 ;  /* 0x00008f000f097a23 */ /* 0x000fc40000010808 */
[----:B------:R-:W-:Y:S02]  /*e9e0*/  FMUL.FTZ R3, R105, c[0x0][0x23c] ;  /* 0x00008f0069037a20 */ /* 0x000fe40000410000 */
[----:B------:R-:W-:Y:S02]  /*e9f0*/  FMUL.FTZ R77, R77, R101 ;  /* 0x000000654d4d7220 */ /* 0x000fe40000410000 */
[----:B-1----:R-:W-:Y:S01]  /*ea00*/  FFMA.FTZ R5, R10, c[0x0][0x23c], -R0 ;  /* 0x00008f000a057a23 */ /* 0x002fe20000010800 */
[----:B----4-:R-:W-:Y:S01]  /*ea10*/  F2FP.BF16.PACK_AB R6, R62, R219 ;  /* 0x000000db3e06723e */ /* 0x010fe200000010ff */
[----:B------:R1:W2:Y:S01]  /*ea20*/  MUFU.EX2 R10, R9 ;  /* 0x00000009000a7308 */ /* 0x0002a20000000800 */
[-C--:B------:R-:W-:Y:S02]  /*ea30*/  FMUL.FTZ R92, R92, R101.reuse ;  /* 0x000000655c5c7220 */ /* 0x080fe40000410000 */
[-C--:B------:R-:W-:Y:S02]  /*ea40*/  FMUL.FTZ R93, R93, R101.reuse ;  /* 0x000000655d5d7220 */ /* 0x080fe40000410000 */
[----:B------:R-:W-:-:S02]  /*ea50*/  FMUL.FTZ R116, R116, R101 ;  /* 0x0000006574747220 */ /* 0x000fc40000410000 */
[-C--:B------:R-:W-:Y:S01]  /*ea60*/  FMUL.FTZ R117, R117, R101.reuse ;  /* 0x0000006575757220 */ /* 0x080fe20000410000 */
[----:B------:R3:W-:Y:S01]  /*ea70*/  MUFU.EX2 R67, R5 ;  /* 0x0000000500437308 */ /* 0x0007e20000000800 */
[-C--:B------:R-:W-:Y:S02]  /*ea80*/  FMUL.FTZ R120, R120, R101.reuse ;  /* 0x0000006578787220 */ /* 0x080fe40000410000 */
[-C--:B------:R-:W-:Y:S02]  /*ea90*/  FMUL.FTZ R121, R121, R101.reuse ;  /* 0x0000006579797220 */ /* 0x080fe40000410000 */
[-C--:B------:R-:W-:Y:S02]  /*eaa0*/  FMUL.FTZ R132, R132, R101.reuse ;  /* 0x0000006584847220 */ /* 0x080fe40000410000 */
[----:B------:R-:W-:Y:S02]  /*eab0*/  FMUL.FTZ R133, R133, R101 ;  /* 0x0000006585857220 */ /* 0x000fe40000410000 */
[----:B-1----:R-:W-:-:S02]  /*eac0*/  FFMA.FTZ R9, R16, c[0x0][0x23c], -R8 ;  /* 0x00008f0010097a23 */ /* 0x002fc40000010808 */
[-C--:B------:R-:W-:Y:S02]  /*ead0*/  FMUL.FTZ R164, R164, R101.reuse ;  /* 0x00000065a4a47220 */ /* 0x080fe40000410000 */
[----:B------:R1:W-:Y:S01]  /*eae0*/  MUFU.EX2 R252, R9 ;  /* 0x0000000900fc7308 */ /* 0x0003e20000000800 */
[-C--:B------:R-:W-:Y:S02]  /*eaf0*/  FMUL.FTZ R165, R165, R101.reuse ;  /* 0x00000065a5a57220 */ /* 0x080fe40000410000 */
[----:B---3--:R-:W-:Y:S02]  /*eb00*/  FFMA.FTZ R5, R12, c[0x0][0x23c], -R0 ;  /* 0x00008f000c057a23 */ /* 0x008fe40000010800 */
[-C--:B------:R-:W-:Y:S02]  /*eb10*/  FMUL.FTZ R168, R168, R101.reuse ;  /* 0x00000065a8a87220 */ /* 0x080fe40000410000 */
[-C--:B------:R-:W-:Y:S01]  /*eb20*/  FMUL.FTZ R169, R169, R101.reuse ;  /* 0x00000065a9a97220 */ /* 0x080fe20000410000 */
[----:B------:R3:W-:Y:S01]  /*eb30*/  MUFU.EX2 R202, R5 ;  /* 0x0000000500ca7308 */ /* 0x0007e20000000800 */
[----:B------:R-:W-:-:S02]  /*eb40*/  FMUL.FTZ R136, R136, R101 ;  /* 0x0000006588887220 */ /* 0x000fc40000410000 */
[-C--:B------:R-:W-:Y:S02]  /*eb50*/  FMUL.FTZ R137, R137, R101.reuse ;  /* 0x0000006589897220 */ /* 0x080fe40000410000 */
[-C--:B------:R-:W-:Y:S02]  /*eb60*/  FMUL.FTZ R148, R148, R101.reuse ;  /* 0x0000006594947220 */ /* 0x080fe40000410000 */
[-C--:B------:R-:W-:Y:S02]  /*eb70*/  FMUL.FTZ R149, R149, R101.reuse ;  /* 0x0000006595957220 */ /* 0x080fe40000410000 */
[----:B-1----:R-:W-:Y:S02]  /*eb80*/  FFMA.FTZ R9, R18, c[0x0][0x23c], -R8 ;  /* 0x00008f0012097a23 */ /* 0x002fe40000010808 */
[----:B--2---:R-:W-:Y:S02]  /*eb90*/  IMAD.MOV.U32 R18, RZ, RZ, R10 ;  /* 0x000000ffff127224 */ /* 0x004fe400078e000a */
[----:B------:R1:W-:Y:S01]  /*eba0*/  MUFU.EX2 R251, R9 ;  /* 0x0000000900fb7308 */ /* 0x0003e20000000800 */
[----:B------:R-:W-:-:S02]  /*ebb0*/  FMUL.FTZ R152, R152, R101 ;  /* 0x0000006598987220 */ /* 0x000fc40000410000 */
[----:B---3--:R-:W-:Y:S02]  /*ebc0*/  FFMA.FTZ R5, R13, c[0x0][0x23c], -R0 ;  /* 0x00008f000d057a23 */ /* 0x008fe40000010800 */
[-C--:B------:R-:W-:Y:S02]  /*ebd0*/  FMUL.FTZ R153, R153, R101.reuse ;  /* 0x0000006599997220 */ /* 0x080fe40000410000 */
[-C--:B------:R-:W-:Y:S01]  /*ebe0*/  FMUL.FTZ R72, R72, R101.reuse ;  /* 0x0000006548487220 */ /* 0x080fe20000410000 */
[----:B------:R2:W-:Y:S01]  /*ebf0*/  MUFU.EX2 R60, R5 ;  /* 0x00000005003c7308 */ /* 0x0005e20000000800 */
[-C--:B------:R-:W-:Y:S02]  /*ec00*/  FMUL.FTZ R73, R73, R101.reuse ;  /* 0x0000006549497220 */ /* 0x080fe40000410000 */
[-C--:B------:R-:W-:Y:S02]  /*ec10*/  FMUL.FTZ R88, R88, R101.reuse ;  /* 0x0000006558587220 */ /* 0x080fe40000410000 */
[----:B------:R-:W-:-:S02]  /*ec20*/  FMUL.FTZ R89, R89, R101 ;  /* 0x0000006559597220 */ /* 0x000fc40000410000 */
[----:B-1----:R-:W-:Y:S02]  /*ec30*/  FFMA.FTZ R9, R32, c[0x0][0x23c], -R8 ;  /* 0x00008f0020097a23 */ /* 0x002fe40000010808 */
[----:B------:R-:W-:Y:S02]  /*ec40*/  IMAD.MOV.U32 R32, RZ, RZ, R61 ;  /* 0x000000ffff207224 */ /* 0x000fe400078e003d */
[----:B------:R-:W-:Y:S01]  /*ec50*/  MUFU.EX2 R250, R9 ;  /* 0x0000000900fa7308 */ /* 0x000fe20000000800 */
[----:B--2---:R-:W-:Y:S02]  /*ec60*/  FFMA.FTZ R5, R14, c[0x0][0x23c], -R0 ;  /* 0x00008f000e057a23 */ /* 0x004fe40000010800 */
[----:B------:R-:W1:Y:S05]  /*ec70*/  LDSM.16.MT88.4 R12, [R222+0xb000] ;  /* 0x00b00000de0c783b */ /* 0x000e6a0000004200 */
[----:B------:R2:W3:Y:S02]  /*ec80*/  MUFU.EX2 R201, R5 ;  /* 0x0000000500c97308 */ /* 0x0004e40000000800 */
[----:B--2---:R-:W-:-:S02]  /*ec90*/  FSEL R5, R102, RZ, P1 ;  /* 0x000000ff66057208 */ /* 0x004fc40000800000 */
[----:B---3--:R-:W-:-:S03]  /*eca0*/  F2FP.BF16.PACK_AB R7, R201, R60 ;  /* 0x0000003cc907723e */ /* 0x008fc600000010ff */
[----:B------:R-:W-:Y:S01]  /*ecb0*/  FADD.FTZ R5, R238, -R5 ;  /* 0x80000005ee057221 */ /* 0x000fe20000010000 */
[----:B------:R-:W-:Y:S02]  /*ecc0*/  MOV R238, R44 ;  /* 0x0000002c00ee7202 */ /* 0x000fe40000000f00 */
[----:B------:R-:W2:Y:S01]  /*ecd0*/  LDSM.16.MT88.4 R44, [R222+0xa000] ;  /* 0x00a00000de2c783b */ /* 0x000ea20000004200 */
[----:B------:R-:W-:-:S04]  /*ece0*/  FMUL.FTZ R5, R5, c[0x0][0x23c] ;  /* 0x00008f0005057a20 */ /* 0x000fc80000410000 */
[----:B------:R3:W4:Y:S02]  /*ecf0*/  MUFU.EX2 R100, R5 ;  /* 0x0000000500647308 */ /* 0x0007240000000800 */
[----:B---3--:R-:W-:Y:S01]  /*ed00*/  FSEL R5, R104, RZ, P0 ;  /* 0x000000ff68057208 */ /* 0x008fe20000000000 */
[-C--:B----4-:R-:W-:Y:S01]  /*ed10*/  FMUL.FTZ R78, R78, R100.reuse ;  /* 0x000000644e4e7220 */ /* 0x090fe20000410000 */
[----:B------:R-:W-:Y:S01]  /*ed20*/  FSETP.NEU.FTZ.AND P0, PT, R105, -INF , PT ;  /* 0xff8000006900780b */ /* 0x000fe20003f1d000 */
[----:B------:R-:W-:Y:S02]  /*ed30*/  FMUL.FTZ R79, R79, R100 ;  /* 0x000000644f4f7220 */ /* 0x000fe40000410000 */
[----:B------:R-:W-:Y:S01]  /*ed40*/  FADD.FTZ R17, R237, -R5 ;  /* 0x80000005ed117221 */ /* 0x000fe20000010000 */
[----:B------:R-:W-:Y:S01]  /*ed50*/  FSEL R10, R105, RZ, P0 ;  /* 0x000000ff690a7208 */ /* 0x000fe20000000000 */
[----:B------:R-:W-:Y:S01]  /*ed60*/  IMAD.MOV.U32 R237, RZ, RZ, R31 ;  /* 0x000000ffffed7224 */ /* 0x000fe200078e001f */
[----:B------:R-:W-:Y:S01]  /*ed70*/  FSEL R3, R3, RZ, P0 ;  /* 0x000000ff03037208 */ /* 0x000fe20000000000 */
[----:B------:R-:W3:Y:S01]  /*ed80*/  LDSM.16.MT88.4 R28, [R220+0xa000] ;  /* 0x00a00000dc1c783b */ /* 0x000ee20000004200 */
[----:B------:R-:W-:Y:S01]  /*ed90*/  F2FP.BF16.PACK_AB R5, R202, R67 ;  /* 0x00000043ca05723e */ /* 0x000fe200000010ff */
[----:B------:R-:W-:Y:S01]  /*eda0*/  FADD.FTZ R16, R240, -R10 ;  /* 0x8000000af0107221 */ /* 0x000fe20000010000 */
[----:B------:R-:W-:Y:S01]  /*edb0*/  F2FP.BF16.PACK_AB R4, R237, R64 ;  /* 0x00000040ed04723e */ /* 0x000fe200000010ff */
[--C-:B------:R-:W-:Y:S01]  /*edc0*/  FFMA.FTZ R11, R34, c[0x0][0x23c], -R3.reuse ;  /* 0x00008f00220b7a23 */ /* 0x100fe20000010803 */
[----:B------:R-:W-:Y:S01]  /*edd0*/  MOV R34, R60 ;  /* 0x0000003c00227202 */ /* 0x000fe20000000f00 */
[----:B------:R-:W-:-:S02]  /*ede0*/  FFMA.FTZ R10, R35, c[0x0][0x23c], -R3 ;  /* 0x00008f00230a7a23 */ /* 0x000fc40000010803 */
[----:B------:R-:W-:Y:S01]  /*edf0*/  FFMA.FTZ R9, R33, c[0x0][0x23c], -R3 ;  /* 0x00008f0021097a23 */ /* 0x000fe20000010803 */
[----:B------:R4:W-:Y:S01]  /*ee00*/  MUFU.EX2 R246, R11 ;  /* 0x0000000b00f67308 */ /* 0x0009e20000000800 */
[-C--:B------:R-:W-:Y:S01]  /*ee10*/  FMUL.FTZ R94, R94, R100.reuse ;  /* 0x000000645e5e7220 */ /* 0x080fe20000410000 */
[C---:B------:R-:W-:Y:S01]  /*ee20*/  HMMA.16816.F32.BF16 R108, R4.reuse, R50, R76 ;  /* 0x00000032046c723c */ /* 0x040fe2000004184c */
[-C--:B------:R-:W-:Y:S02]  /*ee30*/  FMUL.FTZ R95, R95, R100.reuse ;  /* 0x000000645f5f7220 */ /* 0x080fe40000410000 */
[----:B------:R-:W-:Y:S02]  /*ee40*/  IMAD.MOV.U32 R35, RZ, RZ, R238 ;  /* 0x000000ffff237224 */ /* 0x000fe400078e00ee */
[-C--:B------:R-:W-:Y:S01]  /*ee50*/  FMUL.FTZ R118, R118, R100.reuse ;  /* 0x0000006476767220 */ /* 0x080fe20000410000 */
[----:B------:R5:W-:Y:S01]  /*ee60*/  MUFU.EX2 R240, R10 ;  /* 0x0000000a00f07308 */ /* 0x000be20000000800 */
[-C--:B------:R-:W-:Y:S01]  /*ee70*/  FMUL.FTZ R119, R119, R100.reuse ;  /* 0x0000006477777220 */ /* 0x080fe20000410000 */
[----:B-1----:R-:W-:Y:S01]  /*ee80*/  HMMA.16816.F32.BF16 R76, R4, R14, R92 ;  /* 0x0000000e044c723c */ /* 0x002fe2000004185c */
[----:B------:R-:W-:-:S02]  /*ee90*/  FMUL.FTZ R122, R122, R100 ;  /* 0x000000647a7a7220 */ /* 0x000fc40000410000 */
[-C--:B------:R-:W-:Y:S02]  /*eea0*/  FMUL.FTZ R123, R123, R100.reuse ;  /* 0x000000647b7b7220 */ /* 0x080fe40000410000 */
[-C--:B------:R-:W-:Y:S01]  /*eeb0*/  FMUL.FTZ R134, R134, R100.reuse ;  /* 0x0000006486867220 */ /* 0x080fe20000410000 */
[----:B------:R1:W-:Y:S01]  /*eec0*/  MUFU.EX2 R247, R9 ;  /* 0x0000000900f77308 */ /* 0x0003e20000000800 */
[----:B----4-:R-:W-:Y:S01]  /*eed0*/  FMUL.FTZ R11, R17, c[0x0][0x23c] ;  /* 0x00008f00110b7a20 */ /* 0x010fe20000410000 */
[C---:B------:R-:W-:Y:S01]  /*eee0*/  HMMA.16816.F32.BF16 R204, R4.reuse, R20, R116 ;  /* 0x0000001404cc723c */ /* 0x040fe20000041874 */
[-C--:B------:R-:W-:Y:S02]  /*eef0*/  FMUL.FTZ R135, R135, R100.reuse ;  /* 0x0000006487877220 */ /* 0x080fe40000410000 */
[-C--:B------:R-:W-:Y:S02]  /*ef00*/  FMUL.FTZ R166, R166, R100.reuse ;  /* 0x00000064a6a67220 */ /* 0x080fe40000410000 */
[-C--:B------:R-:W-:Y:S01]  /*ef10*/  FMUL.FTZ R167, R167, R100.reuse ;  /* 0x00000064a7a77220 */ /* 0x080fe20000410000 */
[----:B------:R-:W4:Y:S01]  /*ef20*/  MUFU.EX2 R11, R11 ;  /* 0x0000000b000b7308 */ /* 0x000f220000000800 */
[----:B-----5:R-:W-:Y:S01]  /*ef30*/  FMUL.FTZ R10, R16, c[0x0][0x23c] ;  /* 0x00008f00100a7a20 */ /* 0x020fe20000410000 */
[----:B------:R-:W-:Y:S01]  /*ef40*/  HMMA.16816.F32.BF16 R196, R4, R22, R120 ;  /* 0x0000001604c4723c */ /* 0x000fe20000041878 */
[----:B------:R-:W-:-:S02]  /*ef50*/  FMUL.FTZ R170, R170, R100 ;  /* 0x00000064aaaa7220 */ /* 0x000fc40000410000 */
[-C--:B------:R-:W-:Y:S02]  /*ef60*/  FMUL.FTZ R171, R171, R100.reuse ;  /* 0x00000064abab7220 */ /* 0x080fe40000410000 */
[-C--:B------:R-:W-:Y:S01]  /*ef70*/  FMUL.FTZ R138, R138, R100.reuse ;  /* 0x000000648a8a7220 */ /* 0x080fe20000410000 */
[----:B------:R-:W5:Y:S01]  /*ef80*/  MUFU.EX2 R10, R10 ;  /* 0x0000000a000a7308 */ /* 0x000f620000000800 */
[----:B-1----:R-:W-:Y:S01]  /*ef90*/  FFMA.FTZ R9, R36, c[0x0][0x23c], -R3 ;  /* 0x00008f0024097a23 */ /* 0x002fe20000010803 */
[C---:B------:R-:W-:Y:S01]  /*efa0*/  HMMA.16816.F32.BF16 R192, R4.reuse, R24, R132 ;  /* 0x0000001804c0723c */ /* 0x040fe20000041884 */
[-C--:B------:R-:W-:Y:S02]  /*efb0*/  FMUL.FTZ R139, R139, R100.reuse ;  /* 0x000000648b8b7220 */ /* 0x080fe40000410000 */
[-C--:B------:R-:W-:Y:S02]  /*efc0*/  FMUL.FTZ R150, R150, R100.reuse ;  /* 0x0000006496967220 */ /* 0x080fe40000410000 */
[-C--:B------:R-:W-:Y:S01]  /*efd0*/  FMUL.FTZ R151, R151, R100.reuse ;  /* 0x0000006497977220 */ /* 0x080fe20000410000 */
[----:B------:R1:W1:Y:S01]  /*efe0*/  MUFU.EX2 R239, R9 ;  /* 0x0000000900ef7308 */ /* 0x0002620000000800 */
[-C--:B------:R-:W-:Y:S01]  /*eff0*/  FMUL.FTZ R154, R154, R100.reuse ;  /* 0x000000649a9a7220 */ /* 0x080fe20000410000 */
[----:B--2---:R-:W-:Y:S01]  /*f000*/  HMMA.16816.F32.BF16 R120, R4, R44, R164 ;  /* 0x0000002c0478723c */ /* 0x004fe200000418a4 */
[----:B------:R-:W-:-:S02]  /*f010*/  FMUL.FTZ R155, R155, R100 ;  /* 0x000000649b9b7220 */ /* 0x000fc40000410000 */
[-C--:B------:R-:W-:Y:S02]  /*f020*/  FMUL.FTZ R74, R74, R100.reuse ;  /* 0x000000644a4a7220 */ /* 0x080fe40000410000 */
[-C--:B------:R-:W-:Y:S02]  /*f030*/  FMUL.FTZ R75, R75, R100.reuse ;  /* 0x000000644b4b7220 */ /* 0x080fe40000410000 */
[-C--:B------:R-:W-:Y:S01]  /*f040*/  FMUL.FTZ R90, R90, R100.reuse ;  /* 0x000000645a5a7220 */ /* 0x080fe20000410000 */
[C---:B------:R-:W-:Y:S01]  /*f050*/  HMMA.16816.F32.BF16 R116, R4.reuse, R46, R168 ;  /* 0x0000002e0474723c */ /* 0x040fe200000418a8 */
[----:B------:R-:W-:Y:S02]  /*f060*/  FMUL.FTZ R91, R91, R100 ;  /* 0x000000645b5b7220 */ /* 0x000fe40000410000 */
[----:B------:R-:W-:Y:S02]  /*f070*/  IMAD.MOV.U32 R36, RZ, RZ, R237 ;  /* 0x000000ffff247224 */ /* 0x000fe400078e00ed */
[----:B------:R-:W-:Y:S01]  /*f080*/  IMAD.MOV.U32 R93, RZ, RZ, R18 ;  /* 0x000000ffff5d7224 */ /* 0x000fe200078e0012 */
[----:B------:R-:W-:Y:S01]  /*f090*/  MOV R18, R64 ;  /* 0x0000004000127202 */ /* 0x000fe20000000f00 */
[----:B-1----:R-:W-:Y:S01]  /*f0a0*/  FFMA.FTZ R9, R37, c[0x0][0x23c], -R8 ;  /* 0x00008f0025097a23 */ /* 0x002fe20000010808 */
[----:B------:R-:W-:Y:S01]  /*f0b0*/  HMMA.16816.F32.BF16 R132, R4, R26, R136 ;  /* 0x0000001a0484723c */ /* 0x000fe20000041888 */
[----:B------:R-:W-:-:S02]  /*f0c0*/  IMAD.MOV.U32 R17, RZ, RZ, R236 ;  /* 0x000000ffff117224 */ /* 0x000fc400078e00ec */
[----:B------:R1:W-:Y:S01]  /*f0d0*/  MUFU.EX2 R238, R9 ;  /* 0x0000000900ee7308 */ /* 0x0003e20000000800 */
[-C--:B----4-:R-:W-:Y:S02]  /*f0e0*/  FMUL.FTZ R112, R112, R11.reuse ;  /* 0x0000000b70707220 */ /* 0x090fe40000410000 */
[----:B------:R-:W-:Y:S02]  /*f0f0*/  FMUL.FTZ R113, R113, R11 ;  /* 0x0000000b71717220 */ /* 0x000fe40000410000 */
[----:B---3--:R-:W-:Y:S01]  /*f100*/  HMMA.16816.F32.BF16 R184, R4, R28, R148 ;  /* 0x0000001c04b8723c */ /* 0x008fe20000041894 */
[-C--:B-----5:R-:W-:Y:S02]  /*f110*/  FMUL.FTZ R114, R114, R10.reuse ;  /* 0x0000000a72727220 */ /* 0x0a0fe40000410000 */
[----:B------:R-:W-:Y:S02]  /*f120*/  FMUL.FTZ R115, R115, R10 ;  /* 0x0000000a73737220 */ /* 0x000fe40000410000 */
[----:B------:R-:W-:-:S02]  /*f130*/  IMAD.MOV.U32 R95, RZ, RZ, R216 ;  /* 0x000000ffff5f7224 */ /* 0x000fc400078e00d8 */
[----:B------:R-:W-:Y:S01]  /*f140*/  IMAD.MOV.U32 R16, RZ, RZ, R219 ;  /* 0x000000ffff107224 */ /* 0x000fe200078e00db */
[C---:B------:R-:W-:Y:S01]  /*f150*/  HMMA.16816.F32.BF16 R176, R4.reuse, R30, R152 ;  /* 0x0000001e04b0723c */ /* 0x040fe20000041898 */
[----:B------:R-:W-:Y:S02]  /*f160*/  IMAD.MOV.U32 R216, RZ, RZ, R57 ;  /* 0x000000ffffd87224 */ /* 0x000fe400078e0039 */
[----:B-1----:R-:W-:Y:S02]  /*f170*/  FFMA.FTZ R9, R38, c[0x0][0x23c], -R2 ;  /* 0x00008f0026097a23 */ /* 0x002fe40000010802 */
[-C--:B------:R-:W-:Y:S02]  /*f180*/  FMUL.FTZ R144, R144, R11.reuse ;  /* 0x0000000b90907220 */ /* 0x080fe40000410000 */
[----:B------:R1:W-:Y:S01]  /*f190*/  MUFU.EX2 R237, R9 ;  /* 0x0000000900ed7308 */ /* 0x0003e20000000800 */
[----:B------:R-:W-:Y:S01]  /*f1a0*/  HMMA.16816.F32.BF16 R168, R4, R48, R72 ;  /* 0x0000003004a8723c */ /* 0x000fe20000041848 */
[----:B------:R-:W-:-:S02]  /*f1b0*/  FMUL.FTZ R145, R145, R11 ;  /* 0x0000000b91917220 */ /* 0x000fc40000410000 */
[-C--:B------:R-:W-:Y:S02]  /*f1c0*/  FMUL.FTZ R146, R146, R10.reuse ;  /* 0x0000000a92927220 */ /* 0x080fe40000410000 */
[-C--:B------:R-:W-:Y:S02]  /*f1d0*/  FMUL.FTZ R147, R147, R10.reuse ;  /* 0x0000000a93937220 */ /* 0x080fe40000410000 */
[-C--:B------:R-:W-:Y:S01]  /*f1e0*/  FMUL.FTZ R156, R156, R11.reuse ;  /* 0x0000000b9c9c7220 */ /* 0x080fe20000410000 */
[----:B------:R-:W-:Y:S01]  /*f1f0*/  HMMA.16816.F32.BF16 R164, R4, R12, R88 ;  /* 0x0000000c04a4723c */ /* 0x000fe20000041858 */
[----:B------:R-:W-:Y:S02]  /*f200*/  FMUL.FTZ R157, R157, R11 ;  /* 0x0000000b9d9d7220 */ /* 0x000fe40000410000 */
[-C--:B------:R-:W-:Y:S02]  /*f210*/  FMUL.FTZ R158, R158, R10.reuse ;  /* 0x0000000a9e9e7220 */ /* 0x080fe40000410000 */
[----:B------:R-:W-:-:S02]  /*f220*/  FMUL.FTZ R159, R159, R10 ;  /* 0x0000000a9f9f7220 */ /* 0x000fc40000410000 */
[----:B-1----:R-:W-:Y:S01]  /*f230*/  FFMA.FTZ R9, R39, c[0x0][0x23c], -R2 ;  /* 0x00008f0027097a23 */ /* 0x002fe20000010802 */
[----:B------:R-:W-:Y:S01]  /*f240*/  F2FP.BF16.PACK_AB R4, R252, R93 ;  /* 0x0000005dfc04723e */ /* 0x000fe200000010ff */
[----:B------:R-:W-:Y:S01]  /*f250*/  FMUL.FTZ R160, R160, R11 ;  /* 0x0000000ba0a07220 */ /* 0x000fe20000410000 */
[----:B------:R-:W-:Y:S01]  /*f260*/  F2FP.BF16.PACK_AB R5, R246, R247 ;  /* 0x000000f7f605723e */ /* 0x000fe200000010ff */
[----:B------:R1:W2:Y:S01]  /*f270*/  MUFU.EX2 R236, R9 ;  /* 0x0000000900ec7308 */ /* 0x0002a20000000800 */
[----:B------:R-:W-:Y:S01]  /*f280*/  F2FP.BF16.PACK_AB R6, R250, R251 ;  /* 0x000000fbfa06723e */ /* 0x000fe200000010ff */
[----:B------:R-:W-:Y:S01]  /*f290*/  FMUL.FTZ R161, R161, R11 ;  /* 0x0000000ba1a17220 */ /* 0x000fe20000410000 */
[----:B------:R-:W-:Y:S01]  /*f2a0*/  F2FP.BF16.PACK_AB R7, R239, R240 ;  /* 0x000000f0ef07723e */ /* 0x000fe200000010ff */
[-C--:B------:R-:W-:Y:S02]  /*f2b0*/  FMUL.FTZ R162, R162, R10.reuse ;  /* 0x0000000aa2a27220 */ /* 0x080fe40000410000 */
[----:B------:R-:W-:-:S02]  /*f2c0*/  FMUL.FTZ R163, R163, R10 ;  /* 0x0000000aa3a37220 */ /* 0x000fc40000410000 */
[----:B------:R-:W-:Y:S02]  /*f2d0*/  IMAD.MOV.U32 R138, RZ, RZ, R19 ;  /* 0x000000ffff8a7224 */ /* 0x000fe400078e0013 */
[C---:B------:R-:W-:Y:S01]  /*f2e0*/  HMMA.16816.F32.BF16 R88, R4.reuse, R20, R112 ;  /* 0x000000140458723c */ /* 0x040fe20000041870 */
[----:B------:R-:W-:Y:S02]  /*f2f0*/  IMAD.MOV.U32 R33, RZ, RZ, R62 ;  /* 0x000000ffff217224 */ /* 0x000fe400078e003e */
[----:B------:R-:W-:Y:S02]  /*f300*/  IMAD.MOV.U32 R136, RZ, RZ, R63 ;  /* 0x000000ffff887224 */ /* 0x000fe400078e003f */
[----:B------:R-:W-:Y:S02]  /*f310*/  IMAD.MOV.U32 R137, RZ, RZ, R65 ;  /* 0x000000ffff897224 */ /* 0x000fe400078e0041 */
[----:B-1----:R-:W-:Y:S01]  /*f320*/  FFMA.FTZ R9, R40, c[0x0][0x23c], -R2 ;  /* 0x00008f0028097a23 */ /* 0x002fe20000010802 */
[----:B------:R-:W-:Y:S01]  /*f330*/  HMMA.16816.F32.BF16 R60, R4, R30, R156 ;  /* 0x0000001e043c723c */ /* 0x000fe2000004189c */
[----:B------:R-:W-:Y:S01]  /*f340*/  IMAD.MOV.U32 R115, RZ, RZ, R216 ;  /* 0x000000ffff737224 */ /* 0x000fe200078e00d8 */
[----:B------:R-:W-:Y:S01]  /*f350*/  MOV R114, R54 ;  /* 0x0000003600727202 */ /* 0x000fe20000000f00 */
[----:B------:R1:W-:Y:S01]  /*f360*/  MUFU.EX2 R219, R9 ;  /* 0x0000000900db7308 */ /* 0x0003e20000000800 */
[----:B------:R-:W-:-:S02]  /*f370*/  IMAD.MOV.U32 R139, RZ, RZ, R67 ;  /* 0x000000ffff8b7224 */ /* 0x000fc400078e0043 */
[----:B------:R-:W-:Y:S02]  /*f380*/  IMAD.MOV.U32 R19, RZ, RZ, R66 ;  /* 0x000000ffff137224 */ /* 0x000fe400078e0042 */
[----:B------:R-:W-:Y:S01]  /*f390*/  HMMA.16816.F32.BF16 R64, R4, R28, R144 ;  /* 0x0000001c0440723c */ /* 0x000fe20000041890 */
[----:B------:R-:W3:Y:S01]  /*f3a0*/  LDSM.16.MT88.4 R28, [R220+0x9400] ;  /* 0x00940000dc1c783b */ /* 0x000ee20000004200 */
[----:B------:R-:W-:Y:S01]  /*f3b0*/  IMAD.MOV.U32 R94, RZ, RZ, R202 ;  /* 0x000000ffff5e7224 */ /* 0x000fe200078e00ca */
[----:B------:R-:W-:Y:S01]  /*f3c0*/  MOV R202, R58 ;  /* 0x0000003a00ca7202 */ /* 0x000fe20000000f00 */
[----:B------:R-:W-:Y:S02]  /*f3d0*/  IMAD.MOV.U32 R92, RZ, RZ, R212 ;  /* 0x000000ffff5c7224 */ /* 0x000fe400078e00d4 */
[----:B------:R-:W-:Y:S02]  /*f3e0*/  IMAD.MOV.U32 R159, RZ, RZ, R59 ;  /* 0x000000ffff9f7224 */ /* 0x000fe400078e003b */
[----:B------:R-:W-:-:S02]  /*f3f0*/  IMAD.MOV.U32 R158, RZ, RZ, R56 ;  /* 0x000000ffff9e7224 */ /* 0x000fc400078e0038 */
[----:B------:R-:W-:Y:S01]  /*f400*/  HMMA.16816.F32.BF16 R56, R4, R44, R160 ;  /* 0x0000002c0438723c */ /* 0x000fe200000418a0 */
[----:B-1----:R-:W-:Y:S02]  /*f410*/  FFMA.FTZ R9, R41, c[0x0][0x23c], -R2 ;  /* 0x00008f0029097a23 */ /* 0x002fe40000010802 */
[-C--:B------:R-:W-:Y:S02]  /*f420*/  FMUL.FTZ R68, R68, R11.reuse ;  /* 0x0000000b44447220 */ /* 0x080fe40000410000 */
[----:B------:R1:W4:Y:S01]  /*f430*/  MUFU.EX2 R216, R9 ;  /* 0x0000000900d87308 */ /* 0x0003220000000800 */
[----:B------:R-:W-:Y:S02]  /*f440*/  FMUL.FTZ R69, R69, R11 ;  /* 0x0000000b45457220 */ /* 0x000fe40000410000 */
[----:B------:R-:W-:Y:S01]  /*f450*/  IMAD.MOV.U32 R160, RZ, RZ, R17 ;  /* 0x000000ffffa07224 */ /* 0x000fe200078e0011 */
[----:B------:R-:W-:Y:S01]  /*f460*/  MOV R17, R36 ;  /* 0x0000002400117202 */ /* 0x000fe20000000f00 */
[----:B------:R-:W-:-:S02]  /*f470*/  IMAD.MOV.U32 R36, RZ, RZ, R211 ;  /* 0x000000ffff247224 */ /* 0x000fc400078e00d3 */
[----:B------:R-:W-:Y:S02]  /*f480*/  IMAD.MOV.U32 R162, RZ, RZ, R95 ;  /* 0x000000ffffa27224 */ /* 0x000fe400078e005f */
[----:B------:R-:W-:Y:S02]  /*f490*/  IMAD.MOV.U32 R95, RZ, RZ, R209 ;  /* 0x000000ffff5f7224 */ /* 0x000fe400078e00d1 */
[----:B------:R-:W-:Y:S02]  /*f4a0*/  IMAD.MOV.U32 R163, RZ, RZ, R94 ;  /* 0x000000ffffa37224 */ /* 0x000fe400078e005e */
[----:B------:R-:W-:Y:S02]  /*f4b0*/  IMAD.MOV.U32 R94, RZ, RZ, R208 ;  /* 0x000000ffff5e7224 */ /* 0x000fe400078e00d0 */
[----:B------:R-:W-:Y:S02]  /*f4c0*/  FMUL.FTZ R70, R70, R10 ;  /* 0x0000000a46467220 */ /* 0x000fe40000410000 */
[----:B-1----:R-:W-:-:S02]  /*f4d0*/  FFMA.FTZ R9, R42, c[0x0][0x23c], -R0 ;  /* 0x00008f002a097a23 */ /* 0x002fc40000010800 */
[-C--:B------:R-:W-:Y:S02]  /*f4e0*/  FMUL.FTZ R71, R71, R10.reuse ;  /* 0x0000000a47477220 */ /* 0x080fe40000410000 */
[----:B------:R1:W-:Y:S01]  /*f4f0*/  MUFU.EX2 R212, R9 ;  /* 0x0000000900d47308 */ /* 0x0003e20000000800 */
[-C--:B------:R-:W-:Y:S02]  /*f500*/  FMUL.FTZ R124, R124, R11.reuse ;  /* 0x0000000b7c7c7220 */ /* 0x080fe40000410000 */
[-C--:B------:R-:W-:Y:S02]  /*f510*/  FMUL.FTZ R125, R125, R11.reuse ;  /* 0x0000000b7d7d7220 */ /* 0x080fe40000410000 */
[-C--:B------:R-:W-:Y:S02]  /*f520*/  FMUL.FTZ R126, R126, R10.reuse ;  /* 0x0000000a7e7e7220 */ /* 0x080fe40000410000 */
[----:B------:R-:W-:Y:S02]  /*f530*/  FMUL.FTZ R127, R127, R10 ;  /* 0x0000000a7f7f7220 */ /* 0x000fe40000410000 */
[----:B------:R-:W-:-:S02]  /*f540*/  FMUL.FTZ R128, R128, R11 ;  /* 0x0000000b80807220 */ /* 0x000fc40000410000 */
[-C--:B------:R-:W-:Y:S02]  /*f550*/  FMUL.FTZ R129, R129, R11.reuse ;  /* 0x0000000b81817220 */ /* 0x080fe40000410000 */
[-C--:B------:R-:W-:Y:S01]  /*f560*/  FMUL.FTZ R130, R130, R10.reuse ;  /* 0x0000000a82827220 */ /* 0x080fe20000410000 */
[C---:B------:R-:W-:Y:S01]  /*f570*/  HMMA.16816.F32.BF16 R152, R4.reuse, R22, R124 ;  /* 0x000000160498723c */ /* 0x040fe2000004187c */
[-C--:B------:R-:W-:Y:S01]  /*f580*/  FMUL.FTZ R131, R131, R10.reuse ;  /* 0x0000000a83837220 */ /* 0x080fe20000410000 */
[----:B------:R-:W5:Y:S01]  /*f590*/  LDSM.16.MT88.4 R20, [R220+0xa400] ;  /* 0x00a40000dc14783b */ /* 0x000f620000004200 */
[----:B-1----:R-:W-:Y:S02]  /*f5a0*/  FFMA.FTZ R9, R43, c[0x0][0x23c], -R0 ;  /* 0x00008f002b097a23 */ /* 0x002fe40000010800 */
[-C--:B------:R-:W-:Y:S02]  /*f5b0*/  FMUL.FTZ R140, R140, R11.reuse ;  /* 0x0000000b8c8c7220 */ /* 0x080fe40000410000 */
[----:B------:R1:W1:Y:S01]  /*f5c0*/  MUFU.EX2 R211, R9 ;  /* 0x0000000900d37308 */ /* 0x0002620000000800 */
[----:B------:R-:W-:Y:S01]  /*f5d0*/  FMUL.FTZ R141, R141, R11 ;  /* 0x0000000b8d8d7220 */ /* 0x000fe20000410000 */
[----:B------:R-:W-:Y:S01]  /*f5e0*/  HMMA.16816.F32.BF16 R40, R4, R48, R68 ;  /* 0x000000300428723c */ /* 0x000fe20000041844 */
[-C--:B------:R-:W-:Y:S01]  /*f5f0*/  FMUL.FTZ R142, R142, R10.reuse ;  /* 0x0000000a8e8e7220 */ /* 0x080fe20000410000 */
[----:B------:R-:W-:Y:S01]  /*f600*/  MOV R125, R17 ;  /* 0x00000011007d7202 */ /* 0x000fe20000000f00 */
[----:B------:R-:W-:-:S02]  /*f610*/  FMUL.FTZ R143, R143, R10 ;  /* 0x0000000a8f8f7220 */ /* 0x000fc40000410000 */
[-C--:B------:R-:W-:Y:S02]  /*f620*/  FMUL.FTZ R172, R172, R11.reuse ;  /* 0x0000000bacac7220 */ /* 0x080fe40000410000 */
[-C--:B------:R-:W-:Y:S01]  /*f630*/  FMUL.FTZ R173, R173, R11.reuse ;  /* 0x0000000badad7220 */ /* 0x080fe20000410000 */
[C---:B------:R-:W-:Y:S01]  /*f640*/  HMMA.16816.F32.BF16 R72, R4.reuse, R24, R128 ;  /* 0x000000180448723c */ /* 0x040fe20000041880 */
[-C--:B------:R-:W-:Y:S02]  /*f650*/  FMUL.FTZ R174, R174, R10.reuse ;  /* 0x0000000aaeae7220 */ /* 0x080fe40000410000 */
[-C--:B------:R-:W-:Y:S02]  /*f660*/  FMUL.FTZ R175, R175, R10.reuse ;  /* 0x0000000aafaf7220 */ /* 0x080fe40000410000 */
[-C--:B------:R-:W-:Y:S02]  /*f670*/  FMUL.FTZ R80, R80, R11.reuse ;  /* 0x0000000b50507220 */ /* 0x080fe40000410000 */
[----:B-1----:R-:W-:Y:S01]  /*f680*/  FFMA.FTZ R9, R52, c[0x0][0x23c], -R0 ;  /* 0x00008f0034097a23 */ /* 0x002fe20000010800 */
[----:B------:R-:W-:Y:S01]  /*f690*/  HMMA.16816.F32.BF16 R148, R4, R26, R140 ;  /* 0x0000001a0494723c */ /* 0x000fe2000004188c */
[----:B------:R-:W-:Y:S01]  /*f6a0*/  FMUL.FTZ R81, R81, R11 ;  /* 0x0000000b51517220 */ /* 0x000fe20000410000 */
[----:B------:R-:W1:Y:S01]  /*f6b0*/  LDSM.16.MT88.4 R24, [R222+0x9400] ;  /* 0x00940000de18783b */ /* 0x000e620000004200 */
[----:B------:R2:W-:Y:S01]  /*f6c0*/  MUFU.EX2 R209, R9 ;  /* 0x0000000900d17308 */ /* 0x0005e20000000800 */
        /* <DEDUP_REMOVED lines=10> */
[----:B--2---:R-:W-:Y:S02]  /*f770*/  FFMA.FTZ R9, R53, c[0x0][0x23c], -R0 ;  /* 0x00008f0035097a23 */ /* 0x004fe40000010800 */
[-C--:B------:R-:W-:Y:S02]  /*f780*/  FMUL.FTZ R98, R98, R10.reuse ;  /* 0x0000000a62627220 */ /* 0x080fe40000410000 */
[----:B------:R2:W1:Y:S01]  /*f790*/  MUFU.EX2 R208, R9 ;  /* 0x0000000900d07308 */ /* 0x0004620000000800 */
[----:B------:R-:W-:Y:S02]  /*f7a0*/  FMUL.FTZ R99, R99, R10 ;  /* 0x0000000a63637220 */ /* 0x000fe40000410000 */
        /* <DEDUP_REMOVED lines=9> */
[----:B--2---:R-:W-:Y:S01]  /*f840*/  FFMA.FTZ R9, R106, c[0x0][0x23c], -R8 ;  /* 0x00008f006a097a23 */ /* 0x004fe20000010808 */
[----:B------:R-:W-:Y:S01]  /*f850*/  LDSM.16.MT88.4 R12, [R220+0xb400] ;  /* 0x00b40000dc0c783b */ /* 0x000fe20000004200 */
[----:B------:R-:W-:Y:S02]  /*f860*/  IMAD.MOV.U32 R37, RZ, RZ, R32 ;  /* 0x000000ffff257224 */ /* 0x000fe400078e0020 */
[----:B------:R2:W2:Y:S01]  /*f870*/  MUFU.EX2 R202, R9 ;  /* 0x0000000900ca7308 */ /* 0x0004a20000000800 */
[----:B------:R-:W-:Y:S01]  /*f880*/  LDSM.16.MT88.4 R32, [R222+0xb400] ;  /* 0x00b40000de20783b */ /* 0x000fe20000004200 */
[----:B------:R-:W-:Y:S01]  /*f890*/  F2FP.BF16.PACK_AB R4, R236, R237 ;  /* 0x000000edec04723e */ /* 0x000fe200000010ff */
[----:B------:R-:W-:Y:S01]  /*f8a0*/  IMAD.MOV.U32 R175, RZ, RZ, R115 ;  /* 0x000000ffffaf7224 */ /* 0x000fe200078e0073 */
[----:B----4-:R-:W-:Y:S01]  /*f8b0*/  F2FP.BF16.PACK_AB R6, R216, R219 ;  /* 0x000000dbd806723e */ /* 0x010fe200000010ff */
[----:B------:R-:W-:Y:S01]  /*f8c0*/  IMAD.MOV.U32 R124, RZ, RZ, R16 ;  /* 0x000000ffff7c7224 */ /* 0x000fe200078e0010 */
[----:B------:R-:W-:Y:S01]  /*f8d0*/  F2FP.BF16.PACK_AB R5, R211, R212 ;  /* 0x000000d4d305723e */ /* 0x000fe200000010ff */
[----:B------:R-:W-:Y:S01]  /*f8e0*/  IMAD.MOV.U32 R115, RZ, RZ, R18 ;  /* 0x000000ffff737224 */ /* 0x000fe200078e0012 */
[----:B-1----:R-:W-:Y:S01]  /*f8f0*/  F2FP.BF16.PACK_AB R7, R208, R209 ;  /* 0x000000d1d007723e */ /* 0x002fe200000010ff */
[----:B------:R-:W-:-:S02]  /*f900*/  IMAD.MOV.U32 R38, RZ, RZ, R19 ;  /* 0x000000ffff267224 */ /* 0x000fc400078e0013 */
[----:B------:R-:W-:Y:S01]  /*f910*/  IMAD.MOV.U32 R147, RZ, RZ, R201 ;  /* 0x000000ffff937224 */ /* 0x000fe200078e00c9 */
[----:B------:R-:W1:Y:S01]  /*f920*/  LDSM.16.MT88.4 R16, [R222+0xa400] ;  /* 0x00a40000de10783b */ /* 0x000e620000004200 */
[----:B------:R-:W-:Y:S02]  /*f930*/  IMAD.MOV.U32 R146, RZ, RZ, R200 ;  /* 0x000000ffff927224 */ /* 0x000fe400078e00c8 */
[----:B---3--:R-:W-:Y:S01]  /*f940*/  HMMA.16816.F32.BF16 R84, R4, R28, R204 ;  /* 0x0000001c0454723c */ /* 0x008fe200000418cc */
[----:B--2---:R-:W-:Y:S02]  /*f950*/  FFMA.FTZ R9, R107, c[0x0][0x23c], -R8 ;  /* 0x00008f006b097a23 */ /* 0x004fe40000010808 */
[----:B------:R-:W-:Y:S01]  /*f960*/  IMAD.MOV.U32 R106, RZ, RZ, R114 ;  /* 0x000000ffff6a7224 */ /* 0x000fe200078e0072 */
[----:B------:R-:W-:Y:S01]  /*f970*/  MOV R114, R139 ;  /* 0x0000008b00727202 */ /* 0x000fe20000000f00 */
[----:B------:R2:W-:Y:S01]  /*f980*/  MUFU.EX2 R203, R9 ;  /* 0x0000000900cb7308 */ /* 0x0005e20000000800 */
[----:B------:R-:W-:-:S02]  /*f990*/  IMAD.MOV.U32 R107, RZ, RZ, R92 ;  /* 0x000000ffff6b7224 */ /* 0x000fc400078e005c */
[C---:B------:R-:W-:Y:S01]  /*f9a0*/  HMMA.16816.F32.BF16 R140, R4.reuse, R30, R196 ;  /* 0x0000001e048c723c */ /* 0x040fe200000418c4 */
[----:B------:R-:W-:Y:S02]  /*f9b0*/  IMAD.MOV.U32 R174, RZ, RZ, R93 ;  /* 0x000000ffffae7224 */ /* 0x000fe400078e005d */
[----:B------:R-:W-:Y:S02]  /*f9c0*/  IMAD.MOV.U32 R113, RZ, RZ, R136 ;  /* 0x000000ffff717224 */ /* 0x000fe400078e0088 */
[----:B------:R-:W-:Y:S02]  /*f9d0*/  IMAD.MOV.U32 R93, RZ, RZ, R137 ;  /* 0x000000ffff5d7224 */ /* 0x000fe400078e0089 */
[----:B------:R-:W-:Y:S01]  /*f9e0*/  IMAD.MOV.U32 R92, RZ, RZ, R138 ;  /* 0x000000ffff5c7224 */ /* 0x000fe200078e008a */
[----:B-----5:R-:W-:Y:S01]  /*f9f0*/  HMMA.16816.F32.BF16 R128, R4, R20, R184 ;  /* 0x000000140480723c */ /* 0x020fe200000418b8 */
[----:B------:R-:W-:Y:S02]  /*fa00*/  IMAD.MOV.U32 R205, RZ, RZ, R127 ;  /* 0x000000ffffcd7224 */ /* 0x000fe400078e007f */
[----:B------:R-:W-:-:S02]  /*fa10*/  IMAD.MOV.U32 R206, RZ, RZ, R112 ;  /* 0x000000ffffce7224 */ /* 0x000fc400078e0070 */
[----:B--2---:R-:W-:Y:S02]  /*fa20*/  FFMA.FTZ R9, R180, c[0x0][0x23c], -R8 ;  /* 0x00008f00b4097a23 */ /* 0x004fe40000010808 */
[----:B------:R-:W-:Y:S01]  /*fa30*/  MOV R187, R124 ;  /* 0x0000007c00bb7202 */ /* 0x000fe20000000f00 */
[C---:B------:R-:W-:Y:S01]  /*fa40*/  HMMA.16816.F32.BF16 R136, R4.reuse, R24, R192 ;  /* 0x000000180488723c */ /* 0x040fe200000418c0 */
[----:B------:R2:W-:Y:S01]  /*fa50*/  MUFU.EX2 R204, R9 ;  /* 0x0000000900cc7308 */ /* 0x0005e20000000800 */
[----:B------:R-:W-:Y:S02]  /*fa60*/  IMAD.MOV.U32 R186, RZ, RZ, R125 ;  /* 0x000000ffffba7224 */ /* 0x000fe400078e007d */
[----:B------:R-:W-:Y:S02]  /*fa70*/  IMAD.MOV.U32 R185, RZ, RZ, R126 ;  /* 0x000000ffffb97224 */ /* 0x000fe400078e007e */
[----:B------:R-:W-:Y:S02]  /*fa80*/  IMAD.MOV.U32 R184, RZ, RZ, R113 ;  /* 0x000000ffffb87224 */ /* 0x000fe400078e0071 */
[----:B------:R-:W-:Y:S01]  /*fa90*/  HMMA.16816.F32.BF16 R124, R4, R22, R176 ;  /* 0x00000016047c723c */ /* 0x000fe200000418b0 */
[----:B------:R-:W-:-:S02]  /*faa0*/  IMAD.MOV.U32 R157, RZ, RZ, R93 ;  /* 0x000000ffff9d7224 */ /* 0x000fc400078e005d */
[----:B------:R-:W-:Y:S02]  /*fab0*/  IMAD.MOV.U32 R172, RZ, RZ, R39 ;  /* 0x000000ffffac7224 */ /* 0x000fe400078e0027 */
[----:B------:R-:W-:Y:S02]  /*fac0*/  IMAD.MOV.U32 R173, RZ, RZ, R38 ;  /* 0x000000ffffad7224 */ /* 0x000fe400078e0026 */
[----:B------:R-:W-:Y:S01]  /*fad0*/  MOV R176, R115 ;  /* 0x0000007300b07202 */ /* 0x000fe20000000f00 */
[----:B------:R-:W-:Y:S01]  /*fae0*/  IMAD.MOV.U32 R177, RZ, RZ, R94 ;  /* 0x000000ffffb17224 */ /* 0x000fe200078e005e */
[C---:B------:R-:W-:Y:S01]  /*faf0*/  HMMA.16816.F32.BF16 R132, R4.reuse, R26, R132 ;  /* 0x0000001a0484723c */ /* 0x040fe20000041884 */
[----:B--2---:R-:W-:Y:S02]  /*fb00*/  FFMA.FTZ R9, R181, c[0x0][0x23c], -R3 ;  /* 0x00008f00b5097a23 */ /* 0x004fe40000010803 */
[----:B------:R-:W-:Y:S02]  /*fb10*/  IMAD.MOV.U32 R207, RZ, RZ, R147 ;  /* 0x000000ffffcf7224 */ /* 0x000fe400078e0093 */
[----:B------:R2:W-:Y:S03]  /*fb20*/  MUFU.EX2 R201, R9 ;  /* 0x0000000900c97308 */ /* 0x0005e60000000800 */
[C---:B-1----:R-:W-:Y:S08]  /*fb30*/  HMMA.16816.F32.BF16 R120, R4.reuse, R16, R120 ;  /* 0x000000100478723c */ /* 0x042ff00000041878 */
[----:B------:R-:W-:Y:S01]  /*fb40*/  HMMA.16816.F32.BF16 R116, R4, R18, R116 ;  /* 0x000000120474723c */ /* 0x000fe20000041874 */
[----:B--2---:R-:W-:-:S07]  /*fb50*/  FFMA.FTZ R9, R182, c[0x0][0x23c], -R3 ;  /* 0x00008f00b6097a23 */ /* 0x004fce0000010803 */
[C---:B------:R-:W-:Y:S01]  /*fb60*/  HMMA.16816.F32.BF16 R108, R4.reuse, R14, R108 ;  /* 0x0000000e046c723c */ /* 0x040fe2000004186c */
[----:B------:R1:W2:Y:S07]  /*fb70*/  MUFU.EX2 R200, R9 ;  /* 0x0000000900c87308 */ /* 0x0002ae0000000800 */
[----:B------:R-:W-:Y:S01]  /*fb80*/  HMMA.16816.F32.BF16 R76, R4, R34, R76 ;  /* 0x00000022044c723c */ /* 0x000fe2000004184c */
[----:B-1----:R-:W-:-:S04]  /*fb90*/  FFMA.FTZ R9, R183, c[0x0][0x23c], -R3 ;  /* 0x00008f00b7097a23 */ /* 0x002fc80000010803 */
[----:B------:R1:W-:Y:S02]  /*fba0*/  MUFU.EX2 R199, R9 ;  /* 0x0000000900c77308 */ /* 0x0003e40000000800 */
[----:B-1----:R-:W-:Y:S02]  /*fbb0*/  FFMA.FTZ R9, R188, c[0x0][0x23c], -R3 ;  /* 0x00008f00bc097a23 */ /* 0x002fe40000010803 */
[----:B------:R-:W-:-:S04]  /*fbc0*/  IMAD.MOV.U32 R188, RZ, RZ, R114 ;  /* 0x000000ffffbc7224 */ /* 0x000fc800078e0072 */
[----:B------:R1:W3:Y:S01]  /*fbd0*/  MUFU.EX2 R198, R9 ;  /* 0x0000000900c67308 */ /* 0x0002e20000000800 */
[C---:B------:R-:W-:Y:S07]  /*fbe0*/  HMMA.16816.F32.BF16 R112, R4.reuse, R12, R168 ;  /* 0x0000000c0470723c */ /* 0x040fee00000418a8 */
[----:B------:R-:W-:Y:S01]  /*fbf0*/  MOV R169, R92 ;  /* 0x0000005c00a97202 */ /* 0x000fe20000000f00 */
[----:B------:R-:W-:Y:S02]  /*fc00*/  IMAD.MOV.U32 R168, RZ, RZ, R95 ;  /* 0x000000ffffa87224 */ /* 0x000fe400078e005f */
[----:B------:R-:W-:Y:S01]  /*fc10*/  HMMA.16816.F32.BF16 R92, R4, R32, R164 ;  /* 0x00000020045c723c */ /* 0x000fe200000418a4 */
[----:B------:R-:W-:-:S02]  /*fc20*/  IMAD.MOV.U32 R170, RZ, RZ, R37 ;  /* 0x000000ffffaa7224 */ /* 0x000fc400078e0025 */
[----:B------:R-:W-:Y:S02]  /*fc30*/  IMAD.MOV.U32 R171, RZ, RZ, R146 ;  /* 0x000000ffffab7224 */ /* 0x000fe400078e0092 */
[----:B-1----:R-:W-:Y:S02]  /*fc40*/  FFMA.FTZ R9, R210, c[0x0][0x23c], -R2 ;  /* 0x00008f00d2097a23 */ /* 0x002fe40000010802 */
[----:B------:R-:W-:Y:S01]  /*fc50*/  IMAD.MOV.U32 R167, RZ, RZ, R36 ;  /* 0x000000ffffa77224 */ /* 0x000fe200078e0024 */
[----:B------:R-:W-:Y:S01]  /*fc60*/  F2FP.BF16.PACK_AB R4, R202, R238 ;  /* 0x000000eeca04723e */ /* 0x000fe200000010ff */
[----:B------:R1:W-:Y:S01]  /*fc70*/  MUFU.EX2 R197, R9 ;  /* 0x0000000900c57308 */ /* 0x0003e20000000800 */
[----:B------:R-:W4:Y:S01]  /*fc80*/  LDSM.16.MT88.4 R36, [R220+0x9800] ;  /* 0x00980000dc24783b */ /* 0x000f220000004200 */
[----:B--2---:R-:W-:Y:S01]  /*fc90*/  F2FP.BF16.PACK_AB R5, R200, R201 ;  /* 0x000000c9c805723e */ /* 0x004fe200000010ff */
[----:B------:R-:W-:Y:S01]  /*fca0*/  IMAD.MOV.U32 R210, RZ, RZ, R161 ;  /* 0x000000ffffd27224 */ /* 0x000fe200078e00a1 */
[----:B------:R-:W-:-:S02]  /*fcb0*/  F2FP.BF16.PACK_AB R6, R204, R203 ;  /* 0x000000cbcc06723e */ /* 0x000fc400000010ff */
[----:B---3--:R-:W-:-:S07]  /*fcc0*/  F2FP.BF16.PACK_AB R7, R198, R199 ;  /* 0x000000c7c607723e */ /* 0x008fce00000010ff */
[----:B------:R-:W-:Y:S01]  /*fcd0*/  HMMA.16816.F32.BF16 R88, R4, R28, R88 ;  /* 0x0000001c0458723c */ /* 0x000fe20000041858 */
[----:B-1----:R-:W-:-:S04]  /*fce0*/  FFMA.FTZ R9, R191, c[0x0][0x23c], -R2 ;  /* 0x00008f00bf097a23 */ /* 0x002fc80000010802 */
[----:B------:R1:W2:Y:S03]  /*fcf0*/  MUFU.EX2 R196, R9 ;  /* 0x0000000900c47308 */ /* 0x0002a60000000800 */
[C---:B------:R-:W-:Y:S01]  /*fd00*/  HMMA.16816.F32.BF16 R80, R4.reuse, R30, R152 ;  /* 0x0000001e0450723c */ /* 0x040fe20000041898 */
[----:B------:R-:W3:Y:S07]  /*fd10*/  LDSM.16.MT88.4 R28, [R222+0x9800] ;  /* 0x00980000de1c783b */ /* 0x000eee0000004200 */
[----:B------:R-:W-:Y:S01]  /*fd20*/  HMMA.16816.F32.BF16 R40, R4, R12, R40 ;  /* 0x0000000c0428723c */ /* 0x000fe20000041828 */
[----:B-1----:R-:W-:-:S07]  /*fd30*/  FFMA.FTZ R9, R189, c[0x0][0x23c], -R2 ;  /* 0x00008f00bd097a23 */ /* 0x002fce0000010802 */
[C---:B------:R-:W-:Y:S01]  /*fd40*/  HMMA.16816.F32.BF16 R48, R4.reuse, R14, R48 ;  /* 0x0000000e0430723c */ /* 0x040fe20000041830 */
[----:B------:R-:W-:Y:S01]  /*fd50*/  LDSM.16.MT88.4 R12, [R220+0xb800] ;  /* 0x00b80000dc0c783b */ /* 0x000fe20000004200 */
[----:B------:R1:W-:Y:S06]  /*fd60*/  MUFU.EX2 R195, R9 ;  /* 0x0000000900c37308 */ /* 0x0003ec0000000800 */
[C---:B------:R-:W-:Y:S08]  /*fd70*/  HMMA.16816.F32.BF16 R72, R4.reuse, R24, R72 ;  /* 0x000000180448723c */ /* 0x040ff00000041848 */
[----:B------:R-:W-:Y:S01]  /*fd80*/  HMMA.16816.F32.BF16 R68, R4, R26, R148 ;  /* 0x0000001a0444723c */ /* 0x000fe20000041894 */
[----:B------:R-:W5:Y:S01]  /*fd90*/  LDSM.16.MT88.4 R24, [R220+0xa800] ;  /* 0x00a80000dc18783b */ /* 0x000f620000004200 */
[----:B-1----:R-:W-:-:S04]  /*fda0*/  FFMA.FTZ R9, R190, c[0x0][0x23c], -R2 ;  /* 0x00008f00be097a23 */ /* 0x002fc80000010802 */
[----:B------:R1:W1:Y:S02]  /*fdb0*/  MUFU.EX2 R194, R9 ;  /* 0x0000000900c27308 */ /* 0x0002640000000800 */
[C---:B------:R-:W-:Y:S08]  /*fdc0*/  HMMA.16816.F32.BF16 R64, R4.reuse, R20, R64 ;  /* 0x000000140440723c */ /* 0x040ff00000041840 */
[----:B------:R-:W-:Y:S01]  /*fdd0*/  HMMA.16816.F32.BF16 R60, R4, R22, R60 ;  /* 0x00000016043c723c */ /* 0x000fe2000004183c */
[----:B------:R-:W3:Y:S01]  /*fde0*/  LDSM.16.MT88.4 R20, [R222+0xb800] ;  /* 0x00b80000de14783b */ /* 0x000ee20000004200 */
[----:B-1----:R-:W-:-:S06]  /*fdf0*/  FFMA.FTZ R9, R215, c[0x0][0x23c], -R0 ;  /* 0x00008f00d7097a23 */ /* 0x002fcc0000010800 */
[C---:B------:R-:W-:Y:S01]  /*fe00*/  HMMA.16816.F32.BF16 R56, R4.reuse, R16, R56 ;  /* 0x000000100438723c */ /* 0x040fe20000041838 */
[----:B------:R-:W-:Y:S01]  /*fe10*/  IMAD.MOV.U32 R215, RZ, RZ, R163 ;  /* 0x000000ffffd77224 */ /* 0x000fe200078e00a3 */
[----:B------:R1:W-:Y:S06]  /*fe20*/  MUFU.EX2 R193, R9 ;  /* 0x0000000900c17308 */ /* 0x0003ec0000000800 */
[C---:B------:R-:W-:Y:S01]  /*fe30*/  HMMA.16816.F32.BF16 R44, R4.reuse, R18, R44 ;  /* 0x00000012042c723c */ /* 0x040fe2000004182c */
[----:B------:R-:W3:Y:S07]  /*fe40*/  LDSM.16.MT88.4 R16, [R222+0xa800] ;  /* 0x00a80000de10783b */ /* 0x000eee0000004200 */
[----:B------:R-:W-:Y:S01]  /*fe50*/  HMMA.16816.F32.BF16 R52, R4, R32, R52 ;  /* 0x000000200434723c */ /* 0x000fe20000041834 */
[----:B-1----:R-:W-:-:S02]  /*fe60*/  FFMA.FTZ R9, R217, c[0x0][0x23c], -R0 ;  /* 0x00008f00d9097a23 */ /* 0x002fc40000010800 */
[----:B------:R-:W-:Y:S02]  /*fe70*/  IMAD.MOV.U32 R217, RZ, RZ, R186 ;  /* 0x000000ffffd97224 */ /* 0x000fe400078e00ba */
[----:B------:R1:W1:Y:S03]  /*fe80*/  MUFU.EX2 R192, R9 ;  /* 0x0000000900c07308 */ /* 0x0002660000000800 */
[----:B------:R-:W-:Y:S07]  /*fe90*/  HMMA.16816.F32.BF16 R32, R4, R34, R96 ;  /* 0x000000220420723c */ /* 0x000fee0000041860 */
[----:B--2---:R-:W-:-:S02]  /*fea0*/  F2FP.BF16.PACK_AB R4, R196, R197 ;  /* 0x000000c5c404723e */ /* 0x004fc400000010ff */
[----:B------:R-:W-:Y:S01]  /*feb0*/  F2FP.BF16.PACK_AB R6, R194, R195 ;  /* 0x000000c3c206723e */ /* 0x000fe200000010ff */
[--C-:B-1----:R-:W-:Y:S01]  /*fec0*/  FFMA.FTZ R9, R214, c[0x0][0x23c], -R0.reuse ;  /* 0x00008f00d6097a23 */ /* 0x102fe20000010800 */
[----:B------:R-:W-:Y:S01]  /*fed0*/  F2FP.BF16.PACK_AB R5, R192, R193 ;  /* 0x000000c1c005723e */ /* 0x000fe200000010ff */
[----:B------:R-:W-:Y:S02]  /*fee0*/  IMAD.MOV.U32 R214, RZ, RZ, R171 ;  /* 0x000000ffffd67224 */ /* 0x000fe400078e00ab */
[----:B------:R1:W-:Y:S02]  /*fef0*/  MUFU.EX2 R183, R9 ;  /* 0x0000000900b77308 */ /* 0x0003e40000000800 */
[----:B-1----:R-:W-:Y:S01]  /*ff00*/  FFMA.FTZ R9, R213, c[0x0][0x23c], -R0 ;  /* 0x00008f00d5097a23 */ /* 0x002fe20000010800 */
[----:B------:R-:W-:-:S05]  /*ff10*/  MOV R213, R188 ;  /* 0x000000bc00d57202 */ /* 0x000fca0000000f00 */
[----:B------:R1:W2:Y:S02]  /*ff20*/  MUFU.EX2 R182, R9 ;  /* 0x0000000900b67308 */ /* 0x0002a40000000800 */
[----:B-1----:R-:W-:Y:S01]  /*ff30*/  FFMA.FTZ R9, R243, c[0x0][0x23c], -R8 ;  /* 0x00008f00f3097a23 */ /* 0x002fe20000010808 */
[----:B--2---:R-:W-:Y:S01]  /*ff40*/  F2FP.BF16.PACK_AB R7, R182, R183 ;  /* 0x000000b7b607723e */ /* 0x004fe200000010ff */
[----:B------:R-:W-:-:S04]  /*ff50*/  IMAD.MOV.U32 R243, RZ, RZ, R176 ;  /* 0x000000fffff37224 */ /* 0x000fc800078e00b0 */
[----:B------:R1:W-:Y:S02]  /*ff60*/  MUFU.EX2 R181, R9 ;  /* 0x0000000900b57308 */ /* 0x0003e40000000800 */
[C---:B----4-:R-:W-:Y:S07]  /*ff70*/  HMMA.16816.F32.BF16 R144, R4.reuse, R38, R140 ;  /* 0x000000260490723c */ /* 0x050fee000004188c */
[----:B------:R-:W-:Y:S01]  /*ff80*/  IMAD.MOV.U32 R141, RZ, RZ, R177 ;  /* 0x000000ffff8d7224 */ /* 0x000fe200078e00b1 */
[----:B---3--:R-:W-:Y:S01]  /*ff90*/  HMMA.16816.F32.BF16 R148, R4, R30, R132 ;  /* 0x0000001e0494723c */ /* 0x008fe20000041884 */
[----:B------:R-:W-:Y:S01]  /*ffa0*/  MOV R142, R106 ;  /* 0x0000006a008e7202 */ /* 0x000fe20000000f00 */
[----:B------:R-:W-:Y:S01]  /*ffb0*/  IMAD.MOV.U32 R143, RZ, RZ, R160 ;  /* 0x000000ffff8f7224 */ /* 0x000fe200078e00a0 */
[----:B------:R-:W-:Y:S01]  /*ffc0*/  MOV R140, R168 ;  /* 0x000000a8008c7202 */ /* 0x000fe20000000f00 */
[----:B-1----:R-:W-:-:S02]  /*ffd0*/  FFMA.FTZ R9, R244, c[0x0][0x23c], -R8 ;  /* 0x00008f00f4097a23 */ /* 0x002fc40000010808 */
[----:B------:R-:W-:Y:S02]  /*ffe0*/  IMAD.MOV.U32 R244, RZ, RZ, R184 ;  /* 0x000000fffff47224 */ /* 0x000fe400078e00b8 */
        /* <DEDUP_REMOVED lines=18> */
[----:B-1----:R-:W-:-:S02]  /*10110*/  FFMA.FTZ R9, R248, c[0x0][0x23c], -R3 ;  /* 0x00008f00f8097a23 */ /* 0x002fc40000010803 */
[----:B------:R-:W-:-:S05]  /*10120*/  IMAD.MOV.U32 R248, RZ, RZ, R167 ;  /* 0x000000fffff87224 */ /* 0x000fca00078e00a7 */
        /* <DEDUP_REMOVED lines=15> */
[----:B------:R-:W-:Y:S01]  /*10220*/  FFMA.FTZ R9, R133, c[0x0][0x23c], -R2 ;  /* 0x00008f0085097a23 */ /* 0x000fe20000010802 */
[----:B------:R-:W-:-:S05]  /*10230*/  MOV R133, R159 ;  /* 0x0000009f00857202 */ /* 0x000fca0000000f00 */
[C---:B------:R-:W-:Y:S01]  /*10240*/  HMMA.16816.F32.BF16 R68, R4.reuse, R30, R68 ;  /* 0x0000001e0444723c */ /* 0x040fe20000041844 */
[----:B------:R1:W-:Y:S07]  /*10250*/  MUFU.EX2 R31, R9 ;  /* 0x00000009001f7308 */ /* 0x0003ee0000000800 */
[C---:B------:R-:W-:Y:S08]  /*10260*/  HMMA.16816.F32.BF16 R128, R4.reuse, R28, R72 ;  /* 0x0000001c0480723c */ /* 0x040ff00000041848 */
[----:B------:R-:W-:Y:S01]  /*10270*/  HMMA.16816.F32.BF16 R60, R4, R26, R60 ;  /* 0x0000001a043c723c */ /* 0x000fe2000004183c */
[----:B-1----:R-:W-:Y:S01]  /*10280*/  FFMA.FTZ R9, R134, c[0x0][0x23c], -R2 ;  /* 0x00008f0086097a23 */ /* 0x002fe20000010802 */
[----:B------:R-:W-:-:S03]  /*10290*/  MOV R134, R141 ;  /* 0x0000008d00867202 */ /* 0x000fc60000000f00 */
[----:B------:R1:W2:Y:S03]  /*102a0*/  MUFU.EX2 R30, R9 ;  /* 0x00000009001e7308 */ /* 0x0002a60000000800 */
[C---:B------:R-:W-:Y:S08]  /*102b0*/  HMMA.16816.F32.BF16 R64, R4.reuse, R24, R64 ;  /* 0x000000180440723c */ /* 0x040ff00000041840 */
[----:B------:R-:W-:Y:S01]  /*102c0*/  HMMA.16816.F32.BF16 R44, R4, R18, R44 ;  /* 0x00000012042c723c */ /* 0x000fe2000004182c */
[--C-:B-1----:R-:W-:Y:S01]  /*102d0*/  FFMA.FTZ R9, R135, c[0x0][0x23c], -R2.reuse ;  /* 0x00008f0087097a23 */ /* 0x102fe20000010802 */
[----:B--2---:R-:W-:Y:S01]  /*102e0*/  F2FP.BF16.PACK_AB R92, R30, R31 ;  /* 0x0000001f1e5c723e */ /* 0x004fe200000010ff */
[----:B------:R-:W-:-:S05]  /*102f0*/  FFMA.FTZ R2, R249, c[0x0][0x23c], -R2 ;  /* 0x00008f00f9027a23 */ /* 0x000fca0000010802 */
[----:B------:R-:W-:Y:S01]  /*10300*/  HMMA.16816.F32.BF16 R112, R4, R36, R88 ;  /* 0x000000240470723c */ /* 0x000fe20000041858 */
[----:B------:R-:W-:Y:S01]  /*10310*/  IMAD.MOV.U32 R249, RZ, RZ, R143 ;  /* 0x000000fffff97224 */ /* 0x000fe200078e008f */
[----:B------:R-:W-:Y:S01]  /*10320*/  MUFU.EX2 R29, R9 ;  /* 0x00000009001d7308 */ /* 0x000fe20000000800 */
[----:B------:R-:W-:-:S05]  /*10330*/  IMAD.MOV.U32 R135, RZ, RZ, R140 ;  /* 0x000000ffff877224 */ /* 0x000fca00078e008c */
        /* <DEDUP_REMOVED lines=11> */
[----:B------:R-:W-:Y:S02]  /*103f0*/  IMAD.MOV.U32 R245, RZ, RZ, R244 ;  /* 0x000000fffff57224 */ /* 0x000fe400078e00f4 */
[----:B------:R-:W-:Y:S01]  /*10400*/  IMAD.MOV.U32 R244, RZ, RZ, R243 ;  /* 0x000000fffff47224 */ /* 0x000fe200078e00f3 */
[----:B------:R-:W-:Y:S01]  /*10410*/  MOV R243, R214 ;  /* 0x000000d600f37202 */ /* 0x000fe20000000f00 */
[----:B------:R-:W-:Y:S02]  /*10420*/  IMAD.MOV.U32 R214, RZ, RZ, R172 ;  /* 0x000000ffffd67224 */ /* 0x000fe400078e00ac */
[----:B------:R-:W-:Y:S01]  /*10430*/  IMAD.MOV.U32 R172, RZ, RZ, R173 ;  /* 0x000000ffffac7224 */ /* 0x000fe200078e00ad */
[----:B------:R-:W-:Y:S01]  /*10440*/  HMMA.16816.F32.BF16 R52, R4, R20, R52 ;  /* 0x000000140434723c */ /* 0x000fe20000041834 */
[----:B------:R-:W-:-:S02]  /*10450*/  IMAD.MOV.U32 R173, RZ, RZ, R174 ;  /* 0x000000ffffad7224 */ /* 0x000fc400078e00ae */
[----:B------:R-:W-:Y:S02]  /*10460*/  IMAD.MOV.U32 R174, RZ, RZ, R175 ;  /* 0x000000ffffae7224 */ /* 0x000fe400078e00af */
[----:B------:R-:W-:Y:S02]  /*10470*/  IMAD.MOV.U32 R175, RZ, RZ, R156 ;  /* 0x000000ffffaf7224 */ /* 0x000fe400078e009c */
[----:B--2---:R-:W-:Y:S01]  /*10480*/  FFMA.FTZ R2, R142, c[0x0][0x23c], -R0 ;  /* 0x00008f008e027a23 */ /* 0x004fe20000010800 */
[----:B------:R-:W-:Y:S01]  /*10490*/  HMMA.16816.F32.BF16 R32, R4, R22, R32 ;  /* 0x000000160420723c */ /* 0x000fe20000041820 */
[----:B------:R-:W-:Y:S01]  /*104a0*/  LDSM.16.MT88.4 R140, [R222+0x9c00] ;  /* 0x009c0000de8c783b */ /* 0x000fe20000004200 */
[----:B------:R-:W-:Y:S01]  /*104b0*/  IMAD.MOV.U32 R241, RZ, RZ, R218 ;  /* 0x000000fffff17224 */ /* 0x000fe200078e00da */
[----:B------:R2:W4:Y:S01]  /*104c0*/  MUFU.EX2 R26, R2 ;  /* 0x00000002001a7308 */ /* 0x0005220000000800 */
[----:B------:R-:W-:Y:S01]  /*104d0*/  IMAD.MOV.U32 R242, RZ, RZ, R245 ;  /* 0x000000fffff27224 */ /* 0x000fe200078e00f5 */
[----:B------:R-:W-:Y:S01]  /*104e0*/  MOV R218, R172 ;  /* 0x000000ac00da7202 */ /* 0x000fe20000000f00 */
[----:B------:R-:W-:Y:S01]  /*104f0*/  IMAD.MOV.U32 R245, RZ, RZ, R174 ;  /* 0x000000fffff57224 */ /* 0x000fe200078e00ae */
[----:B------:R-:W5:Y:S01]  /*10500*/  LDSM.16.MT88.4 R4, [R222+0xbc00] ;  /* 0x00bc0000de04783b */ /* 0x000f620000004200 */
[--C-:B--2---:R-:W-:Y:S01]  /*10510*/  FFMA.FTZ R2, R157, c[0x0][0x23c], -R0.reuse ;  /* 0x00008f009d027a23 */ /* 0x104fe20000010800 */
[----:B----4-:R-:W-:Y:S01]  /*10520*/  F2FP.BF16.PACK_AB R93, R26, R27 ;  /* 0x0000001b1a5d723e */ /* 0x010fe200000010ff */
[----:B------:R-:W-:-:S02]  /*10530*/  FFMA.FTZ R0, R158, c[0x0][0x23c], -R0 ;  /* 0x00008f009e007a23 */ /* 0x000fc40000010800 */
        /* <DEDUP_REMOVED lines=11> */
[----:B--2---:R-:W-:-:S02]  /*105f0*/  FFMA.FTZ R0, R249, c[0x0][0x23c], -R8 ;  /* 0x00008f00f9007a23 */ /* 0x004fc40000010808 */
[----:B------:R-:W-:Y:S02]  /*10600*/  IMAD.MOV.U32 R249, RZ, RZ, R243 ;  /* 0x000000fffff97224 */ /* 0x000fe400078e00f3 */
[----:B------:R-:W-:Y:S01]  /*10610*/  IMAD.MOV.U32 R243, RZ, RZ, R175 ;  /* 0x000000fffff37224 */ /* 0x000fe200078e00af */
[----:B------:R2:W3:Y:S01]  /*10620*/  MUFU.EX2 R16, R0 ;  /* 0x0000000000107308 */ /* 0x0004e20000000800 */
[----:B------:R-:W4:Y:S01]  /*10630*/  LDSM.16.MT88.4 R172, [R222+0xac00] ;  /* 0x00ac0000deac783b */ /* 0x000f220000004200 */
[----:B-1----:R-:W-:Y:S01]  /*10640*/  HMMA.16816.F32.BF16 R72, R92, R80, R184 ;  /* 0x000000505c48723c */ /* 0x002fe200000418b8 */
[----:B------:R-:W-:-:S04]  /*10650*/  FFMA.FTZ R2, R243, R101, R244 ;  /* 0x00000065f3027223 */ /* 0x000fc800000100f4 */
[----:B------:R-:W-:-:S03]  /*10660*/  FADD.FTZ R2, R217, R2 ;  /* 0x00000002d9027221 */ /* 0x000fc60000010000 */
[----:B------:R-:W-:Y:S01]  /*10670*/  HMMA.16816.F32.BF16 R76, R92, R82, R160 ;  /* 0x000000525c4c723c */ /* 0x000fe200000418a0 */
[----:B------:R-:W-:Y:S02]  /*10680*/  FADD.FTZ R2, R210, R2 ;  /* 0x00000002d2027221 */ /* 0x000fe40000010000 */
[----:B--2---:R-:W-:-:S05]  /*10690*/  FFMA.FTZ R0, R133, c[0x0][0x23c], -R8 ;  /* 0x00008f0085007a23 */ /* 0x004fca0000010808 */
[----:B-----5:R-:W-:Y:S01]  /*106a0*/  HMMA.16816.F32.BF16 R88, R92, R4, R108 ;  /* 0x000000045c58723c */ /* 0x020fe2000004186c */
[----:B------:R1:W-:Y:S02]  /*106b0*/  MUFU.EX2 R17, R0 ;  /* 0x0000000000117308 */ /* 0x0003e40000000800 */
[----:B-1----:R-:W-:Y:S02]  /*106c0*/  FFMA.FTZ R0, R134, c[0x0][0x23c], -R8 ;  /* 0x00008f0086007a23 */ /* 0x002fe40000010808 */
[----:B------:R-:W-:-:S04]  /*106d0*/  FFMA.FTZ R8, R245, R10, R247 ;  /* 0x0000000af5087223 */ /* 0x000fc800000100f7 */
[----:B------:R1:W-:Y:S01]  /*106e0*/  MUFU.EX2 R18, R0 ;  /* 0x0000000000127308 */ /* 0x0003e20000000800 */
[----:B----4-:R-:W-:Y:S01]  /*106f0*/  HMMA.16816.F32.BF16 R164, R92, R172, R164 ;  /* 0x000000ac5ca4723c */ /* 0x010fe200000418a4 */
[----:B------:R-:W-:-:S07]  /*10700*/  FADD.FTZ R8, R246, R8 ;  /* 0x00000008f6087221 */ /* 0x000fce0000010000 */
        /* <DEDUP_REMOVED lines=11> */
[----:B---3--:R-:W-:Y:S01]  /*107c0*/  F2FP.BF16.PACK_AB R96, R16, R19 ;  /* 0x000000131060723e */ /* 0x008fe200000010ff */
        /* <DEDUP_REMOVED lines=79> */
[----:B------:R1:W-:Y:S04]  /*10cc0*/  STL [R1+0x8], R3 ;  /* 0x0000080301007387 */ /* 0x0003e80000100800 */
[----:B------:R1:W-:Y:S04]  /*10cd0*/  STL [R1+0xc], R2 ;  /* 0x00000c0201007387 */ /* 0x0003e80000100800 */
[----:B------:R1:W-:Y:S02]  /*10ce0*/  STL [R1+0x10], R0 ;  /* 0x0000100001007387 */ /* 0x0003e40000100800 */
.L_x_872:
        /* <DEDUP_REMOVED lines=18> */
.L_x_882:
        /* <DEDUP_REMOVED lines=58> */
.L_x_880:
[----:B-1----:R-:W2:Y:S01]  /*111b0*/  LDL.64 R4, [R1+0x18] ;  /* 0x0000180001047983 */ /* 0x002ea20000100a00 */
[----:B------:R-:W-:Y:S04]  /*111c0*/  DEPBAR.LE SB0, 0x0 ;  /* 0x000080000000791a */ /* 0x000fe80000000000 */
[----:B------:R-:W-:Y:S01]  /*111d0*/  IADD3 R235, R236, -0x1, RZ ;  /* 0xffffffffeceb7810 */ /* 0x000fe20007ffe0ff */
[----:B------:R-:W-:Y:S03]  /*111e0*/  BAR.SYNC.DEFER_BLOCKING 0x0 ;  /* 0x0000000000007b1d */ /* 0x000fe60000010000 */
[----:B------:R-:W-:Y:S01]  /*111f0*/  SHF.R.S32.HI R2, RZ, 0x1f, R235 ;  /* 0x0000001fff027819 */ /* 0x000fe200000114eb */
[C---:B------:R-:W-:Y:S04]  /*11200*/  IMAD R0, R235.reuse, UR8, RZ ;  /* 0x00000008eb007c24 */ /* 0x040fe8000f8e02ff */
[----:B------:R-:W-:Y:S01]  /*11210*/  IMAD R2, R2, UR14, R0 ;  /* 0x0000000e02027c24 */ /* 0x000fe2000f8e0200 */
[----:B------:R-:W-:Y:S06]  /*11220*/  @P6 STS.64 [R226+0x9008], RZ ;  /* 0x009008ffe2006388 */ /* 0x000fec0000000a00 */
[----:B------:R-:W-:Y:S04]  /*11230*/  @P6 STS [R226+0x9000], RZ ;  /* 0x009000ffe2006388 */ /* 0x000fe80000000800 */
[----:B------:R-:W-:Y:S04]  /*11240*/  @P6 STS [R226+0x9004], RZ ;  /* 0x009004ffe2006388 */ /* 0x000fe80000000800 */
[----:B------:R-:W3:Y:S01]  /*11250*/  LDL R237, [R1+0x20] ;  /* 0x0000200001ed7983 */ /* 0x000ee20000100800 */
[----:B--2---:R-:W-:Y:S05]  /*11260*/  IMAD.WIDE.U32 R4, R235, UR14, R4 ;  /* 0x0000000eeb047c25 */ /* 0x004fea000f8e0004 */
[C---:B------:R-:W-:Y:S02]  /*11270*/  @!P6 LEA R16, P1, R4.reuse, c[0x0][0x170], 0x1 ;  /* 0x00005c000410ea11 */ /* 0x040fe400078208ff */
[----:B------:R-:W-:Y:S02]  /*11280*/  IADD3 R2, R5, R2, RZ ;  /* 0x0000000205027210 */ /* 0x000fe40007ffe0ff */
        /* <DEDUP_REMOVED lines=10> */
[----:B------:R-:W-:Y:S02]  /*11330*/  IADD3.X R5, R2, UR5, RZ, P3, !PT ;  /* 0x0000000502057c10 */ /* 0x000fe40009ffe4ff */
[C---:B------:R-:W-:Y:S01]  /*11340*/  @!P6 LEA R14, P3, R0.reuse, c[0x0][0x170], 0x1 ;  /* 0x00005c00000eea11 */ /* 0x040fe200078608ff */
[----:B------:R-:W-:Y:S01]  /*11350*/  @P5 STS.128 [R226+0xa000], RZ ;  /* 0x00a000ffe2005388 */ /* 0x000fe20000000c00 */
[C---:B------:R-:W-:Y:S02]  /*11360*/  @!P5 LEA R8, P1, R0.reuse, c[0x0][0x170], 0x1 ;  /* 0x00005c000008da11 */ /* 0x040fe400078208ff */
[C-C-:B------:R-:W-:Y:S02]  /*11370*/  @!P6 LEA.HI.X R15, R0.reuse, c[0x0][0x174], R5.reuse, 0x1, P3 ;  /* 0x00005d00000fea11 */ /* 0x140fe400018f0c05 */
[C-C-:B------:R-:W-:Y:S02]  /*11380*/  @!P5 LEA.HI.X R9, R0.reuse, c[0x0][0x174], R5.reuse, 0x1, P1 ;  /* 0x00005d000009da11 */ /* 0x140fe400008f0c05 */
[C---:B------:R-:W-:Y:S01]  /*11390*/  @!P4 LEA R6, P0, R0.reuse, c[0x0][0x170], 0x1 ;  /* 0x00005c000006ca11 */ /* 0x040fe200078008ff */
[----:B------:R-:W-:Y:S01]  /*113a0*/  @!PT LDS RZ, [RZ] ;  /* 0x00000000fffff984 */ /* 0x000fe20000000800 */
[----:B------:R-:W-:Y:S01]  /*113b0*/  @!PT LDS RZ, [RZ] ;  /* 0x00000000fffff984 */ /* 0x000fe20000000800 */
[----:B------:R-:W-:Y:S01]  /*113c0*/  @!PT LDS RZ, [RZ] ;  /* 0x00000000fffff984 */ /* 0x000fe20000000800 */
[----:B------:R2:W-:Y:S03]  /*113d0*/  @!P5 LDGSTS.E.BYPASS.LTC128B.128 [R226+0xa000], [R12.64+0x40] ;  /* 0x0a0000400ce2dfae */ /* 0x0005e6000b901d4c */
[----:B------:R-:W-:Y:S05]  /*113e0*/  @!P4 LEA.HI.X R7, R0, c[0x0][0x174], R5, 0x1, P0 ;  /* 0x00005d000007ca11 */ /* 0x000fea00000f0c05 */
[----:B------:R-:W-:Y:S01]  /*113f0*/  @P4 STS.128 [R226+0xb000], RZ ;  /* 0x00b000ffe2004388 */ /* 0x000fe20000000c00 */
[----:B---3--:R-:W-:Y:S07]  /*11400*/  ISETP.GT.AND P0, PT, R235, R237, PT ;  /* 0x000000edeb00720c */ /* 0x008fee0003f04270 */
        /* <DEDUP_REMOVED lines=20> */
[----:B-1---5:R-:W4:Y:S08]  /*11550*/  LDSM.16.M88.4 R16, [R221+0x6000] ;  /* 0x00600000dd10783b */ /* 0x022f300000000200 */
[----:B------:R-:W3:Y:S08]  /*11560*/  LDSM.16.M88.4 R60, [R224+0x1000] ;  /* 0x00100000e03c783b */ /* 0x000ef00000000200 */
[----:B------:R-:W1:Y:S08]  /*11570*/  LDSM.16.M88.4 R32, [R221+0x6400] ;  /* 0x00640000dd20783b */ /* 0x000e700000000200 */
[----:B------:R-:W0:Y:S08]  /*11580*/  LDGDEPBAR ;  /* 0x00000000000079af */ /* 0x000e300000000000 */
[----:B------:R-:W1:Y:S01]  /*11590*/  LDSM.16.M88.4 R48, [R221+0x6800] ;  /* 0x00680000dd30783b */ /* 0x000e620000000200 */
        /* <DEDUP_REMOVED lines=16> */
[-C--:B------:R-:W-:Y:S07]  /*116a0*/  HMMA.16816.F32.BF16 R36, R64, R48.reuse, RZ ;  /* 0x000000304024723c */ /* 0x080fee00000418ff */
        /* <DEDUP_REMOVED lines=32> */
[----:B------:R-:W4:Y:S07]  /*118b0*/  LDSM.16.M88.4 R176, [R223+0x7400] ;  /* 0x00740000dfb0783b */ /* 0x000f2e0000000200 */
        /* <DEDUP_REMOVED lines=87> */
[----:B------:R-:W2:Y:S10]  /*11e30*/  MUFU.TANH R202, R12 ;  /* 0x0000000c00ca7308 */ /* 0x000eb40000002400 */
[----:B------:R-:W2:Y:S01]  /*11e40*/  MUFU.TANH R203, R13 ;  /* 0x0000000d00cb7308 */ /* 0x000ea20000002400 */
[----:B-1----:R-:W1:Y:S01]  /*11e50*/  LDSM.16.M88.4 R8, [R223+0x8800] ;  /* 0x00880000df08783b */ /* 0x002e620000000200 */
[-C--:B----4-:R-:W-:Y:S08]  /*11e60*/  HMMA.16816.F32.BF16 R20, R176, R4.reuse, R20 ;  /* 0x00000004b014723c */ /* 0x090ff00000041814 */
[----:B------:R-:W4:Y:S01]  /*11e70*/  MUFU.TANH R210, R14 ;  /* 0x0000000e00d27308 */ /* 0x000f220000002400 */
[C---:B------:R-:W-:Y:S09]  /*11e80*/  HMMA.16816.F32.BF16 R24, R108.reuse, R4, R24 ;  /* 0x000000046c18723c */ /* 0x040ff20000041818 */
[----:B------:R-:W1:Y:S01]  /*11e90*/  MUFU.TANH R212, R15 ;  /* 0x0000000f00d47308 */ /* 0x000e620000002400 */
[-C--:B------:R-:W-:Y:S08]  /*11ea0*/  HMMA.16816.F32.BF16 R28, R108, R6.reuse, R28 ;  /* 0x000000066c1c723c */ /* 0x080ff0000004181c */
[C---:B------:R-:W-:Y:S01]  /*11eb0*/  HMMA.16816.F32.BF16 R32, R176.reuse, R6, R32 ;  /* 0x00000006b020723c */ /* 0x040fe20000041820 */
[----:B------:R-:W2:Y:S01]  /*11ec0*/  MUFU.TANH R196, R16 ;  /* 0x0000001000c47308 */ /* 0x000ea20000002400 */
[----:B------:R-:W2:Y:S01]  /*11ed0*/  LDSM.16.M88.4 R4, [R223+0x8c00] ;  /* 0x008c0000df04783b */ /* 0x000ea20000000200 */
[----:B------:R-:W-:Y:S04]  /*11ee0*/  DEPBAR.LE SB0, 0x0 ;  /* 0x000080000000791a */ /* 0x000fe80000000000 */
[----:B------:R-:W-:Y:S02]  /*11ef0*/  FMUL.FTZ R20, R20, c[0x0][0x2ec] ;  /* 0x0000bb0014147a20 */ /* 0x000fe40000410000 */
[----:B------:R-:W-:Y:S02]  /*11f00*/  FMUL.FTZ R23, R23, c[0x0][0x2ec] ;  /* 0x0000bb0017177a20 */ /* 0x000fe40000410000 */
[----:B------:R-:W2:Y:S01]  /*11f10*/  MUFU.TANH R184, R20 ;  /* 0x0000001400b87308 */ /* 0x000ea20000002400 */
[----:B------:R-:W-:Y:S01]  /*11f20*/  BAR.SYNC.DEFER_BLOCKING 0x0 ;  /* 0x0000000000007b1d */ /* 0x000fe20000010000 */
[----:B------:R-:W-:Y:S01]  /*11f30*/  FMUL.FTZ R25, R25, c[0x0][0x2ec] ;  /* 0x0000bb0019197a20 */ /* 0x000fe20000410000 */
[-C--:B-1----:R-:W-:Y:S05]  /*11f40*/  HMMA.16816.F32.BF16 R36, R176, R8.reuse, R36 ;  /* 0x00000008b024723c */ /* 0x082fea0000041824 */
[----:B------:R-:W-:Y:S02]  /*11f50*/  FMUL.FTZ R26, R26, c[0x0][0x2ec] ;  /* 0x0000bb001a1a7a20 */ /* 0x000fe40000410000 */
        /* <DEDUP_REMOVED lines=11> */
[----:B------:R-:W1:Y:S03]  /*12010*/  MUFU.TANH R198, R26 ;  /* 0x0000001a00c67308 */ /* 0x000e660000002400 */
[----:B------:R-:W-:Y:S02]  /*12020*/  FMUL.FTZ R34, R34, c[0x0][0x2ec] ;  /* 0x0000bb0022227a20 */ /* 0x000fe40000410000 */
[----:B------:R-:W-:Y:S02]  /*12030*/  FMUL.FTZ R35, R35, c[0x0][0x2ec] ;  /* 0x0000bb0023237a20 */ /* 0x000fe40000410000 */
[-C--:B--2---:R-:W-:Y:S03]  /*12040*/  HMMA.16816.F32.BF16 R52, R176, R4.reuse, R52 ;  /* 0x00000004b034723c */ /* 0x084fe60000041834 */
[----:B------:R-:W2:Y:S01]  /*12050*/  MUFU.TANH R190, R28 ;  /* 0x0000001c00be7308 */ /* 0x000ea20000002400 */
[----:B------:R-:W-:Y:S02]  /*12060*/  FMUL.FTZ R36, R36, c[0x0][0x2ec] ;  /* 0x0000bb0024247a20 */ /* 0x000fe40000410000 */
[----:B------:R-:W-:Y:S02]  /*12070*/  FMUL.FTZ R37, R37, c[0x0][0x2ec] ;  /* 0x0000bb0025257a20 */ /* 0x000fe40000410000 */
[C---:B------:R-:W-:Y:S04]  /*12080*/  HMMA.16816.F32.BF16 R56, R108.reuse, R4, R56 ;  /* 0x000000046c38723c */ /* 0x040fe80000041838 */
[----:B------:R-:W-:Y:S01]  /*12090*/  FMUL.FTZ R38, R38, c[0x0][0x2ec] ;  /* 0x0000bb0026267a20 */ /* 0x000fe20000410000 */
[----:B------:R-:W1:Y:S01]  /*120a0*/  MUFU.TANH R189, R29 ;  /* 0x0000001d00bd7308 */ /* 0x000e620000002400 */
        /* <DEDUP_REMOVED lines=9> */
[----:B------:R2:W2:Y:S03]  /*12140*/  MUFU.TANH R199, R31 ;  /* 0x0000001f00c77308 */ /* 0x0004a60000002400 */
[----:B------:R-:W-:Y:S02]  /*12150*/  FMUL.FTZ R57, R57, c[0x0][0x2ec] ;  /* 0x0000bb0039397a20 */ /* 0x000fe40000410000 */
[----:B------:R-:W-:Y:S02]  /*12160*/  FMUL.FTZ R21, R21, c[0x0][0x2ec] ;  /* 0x0000bb0015157a20 */ /* 0x000fe40000410000 */
        /* <DEDUP_REMOVED lines=17> */
[----:B---3--:R-:W-:Y:S02]  /*12280*/  FMUL.FTZ R32, R54, c[0x0][0x2ec] ;  /* 0x0000bb0036207a20 */ /* 0x008fe40000410000 */
[----:B------:R-:W-:Y:S02]  /*12290*/  FMUL.FTZ R44, R44, c[0x0][0x2ec] ;  /* 0x0000bb002c2c7a20 */ /* 0x000fe40000410000 */
[----:B------:R-:W-:Y:S01]  /*122a0*/  FMUL.FTZ R45, R45, c[0x0][0x2ec] ;  /* 0x0000bb002d2d7a20 */ /* 0x000fe20000410000 */
[----:B------:R3:W3:Y:S01]  /*122b0*/  MUFU.TANH R102, R35 ;  /* 0x0000002300667308 */ /* 0x0006e20000002400 */
[----:B------:R-:W-:Y:S02]  /*122c0*/  FMUL.FTZ R58, R58, c[0x0][0x2ec] ;  /* 0x0000bb003a3a7a20 */ /* 0x000fe40000410000 */
[----:B------:R-:W-:Y:S02]  /*122d0*/  FMUL.FTZ R59, R59, c[0x0][0x2ec] ;  /* 0x0000bb003b3b7a20 */ /* 0x000fe40000410000 */
[----:B-1----:R-:W-:Y:S05]  /*122e0*/  FMUL.FTZ R33, R53, c[0x0][0x2ec] ;  /* 0x0000bb0035217a20 */ /* 0x002fea0000410000 */
[----:B------:R1:W1:Y:S01]  /*122f0*/  MUFU.TANH R23, R36 ;  /* 0x0000002400177308 */ /* 0x0002620000002400 */
[----:B--2---:R-:W-:Y:S09]  /*12300*/  FMUL.FTZ R34, R52, c[0x0][0x2ec] ;  /* 0x0000bb0034227a20 */ /* 0x004ff20000410000 */
[----:B------:R2:W2:Y:S01]  /*12310*/  MUFU.TANH R25, R37 ;  /* 0x0000002500197308 */ /* 0x0004a20000002400 */
[----:B---3--:R-:W-:Y:S09]  /*12320*/  FMUL.FTZ R35, R51, c[0x0][0x2ec] ;  /* 0x0000bb0033237a20 */ /* 0x008ff20000410000 */
[----:B------:R3:W3:Y:S01]  /*12330*/  MUFU.TANH R101, R38 ;  /* 0x0000002600657308 */ /* 0x0006e20000002400 */
[----:B-1----:R-:W-:Y:S09]  /*12340*/  FMUL.FTZ R36, R50, c[0x0][0x2ec] ;  /* 0x0000bb0032247a20 */ /* 0x002ff20000410000 */
[----:B------:R1:W1:Y:S01]  /*12350*/  MUFU.TANH R191, R17 ;  /* 0x0000001100bf7308 */ /* 0x0002620000002400 */
[----:B--2---:R-:W-:Y:S09]  /*12360*/  FMUL.FTZ R37, R49, c[0x0][0x2ec] ;  /* 0x0000bb0031257a20 */ /* 0x004ff20000410000 */
[----:B------:R2:W1:Y:S01]  /*12370*/  MUFU.TANH R195, R18 ;  /* 0x0000001200c37308 */ /* 0x0004620000002400 */
[----:B---3--:R-:W-:Y:S09]  /*12380*/  FMUL.FTZ R38, R48, c[0x0][0x2ec] ;  /* 0x0000bb0030267a20 */ /* 0x008ff20000410000 */
[----:B------:R2:W3:Y:S10]  /*12390*/  MUFU.TANH R192, R19 ;  /* 0x0000001300c07308 */ /* 0x0004f40000002400 */
[----:B------:R2:W1:Y:S10]  /*123a0*/  MUFU.TANH R105, R21 ;  /* 0x0000001500697308 */ /* 0x0004740000002400 */
[----:B------:R2:W1:Y:S10]  /*123b0*/  MUFU.TANH R186, R22 ;  /* 0x0000001600ba7308 */ /* 0x0004740000002400 */
[----:B------:R2:W1:Y:S10]  /*123c0*/  MUFU.TANH R188, R24 ;  /* 0x0000001800bc7308 */ /* 0x0004740000002400 */
[----:B------:R2:W1:Y:S10]  /*123d0*/  MUFU.TANH R200, R27 ;  /* 0x0000001b00c87308 */ /* 0x0004740000002400 */
        /* <DEDUP_REMOVED lines=30> */
.L_x_881:
[----:B------:R-:W2:Y:S08]  /*125c0*/  S2R R0, SR_TID.X ;  /* 0x0000000000007919 */ /* 0x000eb00000002100 */
[----:B------:R-:W-:Y:S01]  /*125d0*/  LDSM.16.MT88.4 R52, [R220+0xa000] ;  /* 0x00a00000dc34783b */ /* 0x000fe20000004200 */
[----:B--2---:R-:W-:Y:S05]  /*125e0*/  IMAD.SHL.U32 R0, R0, 0x2, RZ ;  /* 0x0000000200007824 */ /* 0x004fea00078e00ff */
[----:B------:R-:W-:Y:S05]  /*125f0*/  LOP3.LUT R0, R0, 0x6, RZ, 0xc0, !PT ;  /* 0x0000000600007812 */ /* 0x000fea00078ec0ff */
[----:B------:R-:W-:Y:S05]  /*12600*/  IMAD R0, R235, 0x40, R0 ;  /* 0x00000040eb007824 */ /* 0x000fea00078e0200 */
[C---:B------:R-:W-:Y:S02]  /*12610*/  ISETP.GE.AND P0, PT, R0.reuse, R229, PT ;  /* 0x000000e50000720c */ /* 0x040fe40003f06270 */
[C---:B------:R-:W-:Y:S02]  /*12620*/  ISETP.GE.AND P2, PT, R0.reuse, R230, PT ;  /* 0x000000e60000720c */ /* 0x040fe40003f46270 */
[C---:B-1----:R-:W-:Y:S02]  /*12630*/  IADD3 R14, R0.reuse, 0x1, RZ ;  /* 0x00000001000e7810 */ /* 0x042fe40007ffe0ff */
[C---:B------:R-:W-:Y:S02]  /*12640*/  IADD3 R13, R0.reuse, 0x8, RZ ;  /* 0x00000008000d7810 */ /* 0x040fe40007ffe0ff */
[C---:B------:R-:W-:Y:S02]  /*12650*/  ISETP.GE.OR P0, PT, R0.reuse, R233, !P0 ;  /* 0x000000e90000720c */ /* 0x040fe40004706670 */
[----:B------:R-:W-:Y:S02]  /*12660*/  ISETP.GE.OR P2, PT, R0, R234, !P2 ;  /* 0x000000ea0000720c */ /* 0x000fe40005746670 */
[----:B------:R-:W-:Y:S02]  /*12670*/  FSEL R19, R205, -INF , !P0 ;  /* 0xff800000cd137808 */ /* 0x000fe40004000000 */
[----:B------:R-:W-:Y:S02]  /*12680*/  FSEL R17, R206, -INF , !P2 ;  /* 0xff800000ce117808 */ /* 0x000fe40005000000 */
[CC--:B------:R-:W-:Y:S02]  /*12690*/  ISETP.GE.AND P0, PT, R13.reuse, R230.reuse, PT ;  /* 0x000000e60d00720c */ /* 0x0c0fe40003f06270 */
[----:B------:R-:W-:Y:S02]  /*126a0*/  ISETP.GE.AND P2, PT, R14, R230, PT ;  /* 0x000000e60e00720c */ /* 0x000fe40003f46270 */
[-C--:B------:R-:W-:Y:S02]  /*126b0*/  ISETP.GE.OR P0, PT, R13, R234.reuse, !P0 ;  /* 0x000000ea0d00720c */ /* 0x080fe40004706670 */
[C---:B------:R-:W-:Y:S02]  /*126c0*/  IADD3 R10, R0.reuse, 0x11, RZ ;  /* 0x00000011000a7810 */ /* 0x040fe40007ffe0ff */
[----:B------:R-:W-:Y:S02]  /*126d0*/  IADD3 R9, R0, 0x18, RZ ;  /* 0x0000001800097810 */ /* 0x000fe40007ffe0ff */
[----:B------:R-:W-:Y:S02]  /*126e0*/  ISETP.GE.OR P2, PT, R14, R234, !P2 ;  /* 0x000000ea0e00720c */ /* 0x000fe40005746670 */
[----:B------:R-:W-:Y:S02]  /*126f0*/  FSEL R21, R196, -INF , !P0 ;  /* 0xff800000c4157808 */ /* 0x000fe40004000000 */
[----:B------:R-:W-:Y:S02]  /*12700*/  FSEL R18, R207, -INF , !P2 ;  /* 0xff800000cf127808 */ /* 0x000fe40005000000 */
[-C--:B------:R-:W-:Y:S02]  /*12710*/  ISETP.GE.AND P2, PT, R10, R230.reuse, PT ;  /* 0x000000e60a00720c */ /* 0x080fe40003f46270 */
[C---:B------:R-:W-:Y:S02]  /*12720*/  ISETP.GE.AND P0, PT, R9.reuse, R230, PT ;  /* 0x000000e60900720c */ /* 0x040fe40003f06270 */
[C---:B------:R-:W-:Y:S02]  /*12730*/  ISETP.GE.AND P1, PT, R0.reuse, R228, PT ;  /* 0x000000e40000720c */ /* 0x040fe40003f26270 */
[----:B------:R-:W-:Y:S02]  /*12740*/  IADD3 R12, R0, 0x9, RZ ;  /* 0x00000009000c7810 */ /* 0x000fe40007ffe0ff */
[-C--:B------:R-:W-:Y:S02]  /*12750*/  ISETP.GE.OR P2, PT, R10, R234.reuse, !P2 ;  /* 0x000000ea0a00720c */ /* 0x080fe40005746670 */
[----:B------:R-:W-:Y:S02]  /*12760*/  ISETP.GE.OR P0, PT, R9, R234, !P0 ;  /* 0x000000ea0900720c */ /* 0x000fe40004706670 */
[C---:B------:R-:W-:Y:S02]  /*12770*/  IADD3 R7, R0.reuse, 0x20, RZ ;  /* 0x0000002000077810 */ /* 0x040fe40007ffe0ff */
[----:B------:R-:W-:Y:S02]  /*12780*/  ISETP.GE.OR P1, PT, R0, R232, !P1 ;  /* 0x000000e80000720c */ /* 0x000fe40004f26670 */
[----:B------:R-:W-:Y:S02]  /*12790*/  FSEL R41, R105, -INF , !P2 ;  /* 0xff80000069297808 */ /* 0x000fe40005000000 */
[----:B------:R-:W-:Y:S02]  /*127a0*/  FSEL R24, R204, -INF , !P1 ;  /* 0xff800000cc187808 */ /* 0x000fe40004800000 */
[-C--:B------:R-:W-:Y:S02]  /*127b0*/  ISETP.GE.AND P1, PT, R12, R230.reuse, PT ;  /* 0x000000e60c00720c */ /* 0x080fe40003f26270 */
[----:B------:R-:W-:Y:S02]  /*127c0*/  FSEL R58, R104, -INF , !P0 ;  /* 0xff800000683a7808 */ /* 0x000fe40004000000 */
[----:B------:R-:W-:Y:S02]  /*127d0*/  ISETP.GE.AND P0, PT, R13, R229, PT ;  /* 0x000000e50d00720c */ /* 0x000fe40003f06270 */
[----:B------:R-:W-:Y:S02]  /*127e0*/  ISETP.GE.AND P2, PT, R7, R230, PT ;  /* 0x000000e60700720c */ /* 0x000fe40003f46270 */
[----:B------:R-:W-:Y:S02]  /*127f0*/  ISETP.GE.AND P3, PT, R0, R227, PT ;  /* 0x000000e30000720c */ /* 0x000fe40003f66270 */
[-C--:B------:R-:W-:Y:S02]  /*12800*/  ISETP.GE.OR P1, PT, R12, R234.reuse, !P1 ;  /* 0x000000ea0c00720c */ /* 0x080fe40004f26670 */
[----:B------:R-:W-:Y:S02]  /*12810*/  ISETP.GE.OR P0, PT, R13, R233, !P0 ;  /* 0x000000e90d00720c */ /* 0x000fe40004706670 */
[C---:B------:R-:W-:Y:S02]  /*12820*/  IADD3 R11, R0.reuse, 0x10, RZ ;  /* 0x00000010000b7810 */ /* 0x040fe40007ffe0ff */
[C---:B------:R-:W-:Y:S02]  /*12830*/  IADD3 R8, R0.reuse, 0x19, RZ ;  /* 0x0000001900087810 */ /* 0x040fe40007ffe0ff */
[C---:B------:R-:W-:Y:S02]  /*12840*/  IADD3 R5, R0.reuse, 0x28, RZ ;  /* 0x0000002800057810 */ /* 0x040fe40007ffe0ff */
[----:B------:R-:W-:Y:S02]  /*12850*/  ISETP.GE.OR P2, PT, R7, R234, !P2 ;  /* 0x000000ea0700720c */ /* 0x000fe40005746670 */
[----:B------:R-:W-:Y:S02]  /*12860*/  ISETP.GE.OR P3, PT, R0, R231, !P3 ;  /* 0x000000e70000720c */ /* 0x000fe40005f66670 */
[----:B------:R-:W-:Y:S02]  /*12870*/  FSEL R22, R191, -INF , !P1 ;  /* 0xff800000bf167808 */ /* 0x000fe40004800000 */
[----:B------:R-:W-:Y:S02]  /*12880*/  FSEL R27, R201, -INF , !P3 ;  /* 0xff800000c91b7808 */ /* 0x000fe40005800000 */
[----:B------:R-:W-:Y:S02]  /*12890*/  FSEL R201, R23, -INF , !P2 ;  /* 0xff80000017c97808 */ /* 0x000fe40005000000 */
[----:B------:R-:W-:Y:S02]  /*128a0*/  FSEL R23, R195, -INF , !P0 ;  /* 0xff800000c3177808 */ /* 0x000fe40004000000 */
[-C--:B------:R-:W-:Y:S02]  /*128b0*/  ISETP.GE.AND P1, PT, R8, R230.reuse, PT ;  /* 0x000000e60800720c */ /* 0x080fe40003f26270 */
[----:B------:R-:W-:Y:S02]  /*128c0*/  ISETP.GE.AND P2, PT, R5, R230, PT ;  /* 0x000000e60500720c */ /* 0x000fe40003f46270 */
[----:B------:R-:W-:Y:S02]  /*128d0*/  ISETP.GE.AND P0, PT, R11, R229, PT ;  /* 0x000000e50b00720c */ /* 0x000fe40003f06270 */
[-C--:B------:R-:W-:Y:S02]  /*128e0*/  ISETP.GE.OR P2, PT, R5, R234.reuse, !P2 ;  /* 0x000000ea0500720c */ /* 0x080fe40005746670 */
[----:B------:R-:W-:Y:S02]  /*128f0*/  IADD3 R6, R0, 0x21, RZ ;  /* 0x0000002100067810 */ /* 0x000fe40007ffe0ff */
[----:B------:R-:W-:Y:S02]  /*12900*/  ISETP.GE.OR P1, PT, R8, R234, !P1 ;  /* 0x000000ea0800720c */ /* 0x000fe40004f26670 */
[C---:B------:R-:W-:Y:S02]  /*12910*/  ISETP.GE.OR P0, PT, R11.reuse, R233, !P0 ;  /* 0x000000e90b00720c */ /* 0x040fe40004706670 */
[----:B------:R-:W-:Y:S02]  /*12920*/  IADD3 R2, R0, 0x30, RZ ;  /* 0x0000003000027810 */ /* 0x000fe40007ffe0ff */
[----:B------:R-:W-:Y:S02]  /*12930*/  FSEL R207, R38, -INF , !P2 ;  /* 0xff80000026cf7808 */ /* 0x000fe40005000000 */
[----:B------:R-:W-:Y:S02]  /*12940*/  FSEL R59, R20, -INF , !P1 ;  /* 0xff800000143b7808 */ /* 0x000fe40004800000 */
[-C--:B------:R-:W-:Y:S02]  /*12950*/  ISETP.GE.AND P3, PT, R11, R230.reuse, PT ;  /* 0x000000e60b00720c */ /* 0x080fe40003f66270 */
[----:B------:R-:W-:Y:S02]  /*12960*/  FSEL R44, R186, -INF , !P0 ;  /* 0xff800000ba2c7808 */ /* 0x000fe40004000000 */
[----:B------:R-:W-:Y:S02]  /*12970*/  ISETP.GE.AND P0, PT, R9, R229, PT ;  /* 0x000000e50900720c */ /* 0x000fe40003f06270 */
[-C--:B------:R-:W-:Y:S02]  /*12980*/  ISETP.GE.AND P1, PT, R6, R230.reuse, PT ;  /* 0x000000e60600720c */ /* 0x080fe40003f26270 */
[----:B------:R-:W-:Y:S02]  /*12990*/  ISETP.GE.AND P2, PT, R2, R230, PT ;  /* 0x000000e60200720c */ /* 0x000fe40003f46270 */
[C---:B------:R-:W-:Y:S02]  /*129a0*/  IADD3 R4, R0.reuse, 0x29, RZ ;  /* 0x0000002900047810 */ /* 0x040fe40007ffe0ff */
[----:B------:R-:W-:Y:S02]  /*129b0*/  IADD3 R15, R0, 0x38, RZ ;  /* 0x00000038000f7810 */ /* 0x000fe40007ffe0ff */
[-C--:B------:R-:W-:Y:S02]  /*129c0*/  ISETP.GE.OR P3, PT, R11, R234.reuse, !P3 ;  /* 0x000000ea0b00720c */ /* 0x080fe40005f66670 */
[-C--:B------:R-:W-:Y:S02]  /*129d0*/  ISETP.GE.OR P2, PT, R2, R234.reuse, !P2 ;  /* 0x000000ea0200720c */ /* 0x080fe40005746670 */
[----:B------:R-:W-:Y:S02]  /*129e0*/  ISETP.GE.OR P0, PT, R9, R233, !P0 ;  /* 0x000000e90900720c */ /* 0x000fe40004706670 */
[----:B------:R-:W-:Y:S02]  /*129f0*/  ISETP.GE.OR P1, PT, R6, R234, !P1 ;  /* 0x000000ea0600720c */ /* 0x000fe40004f26670 */
[----:B------:R-:W-:Y:S02]  /*12a00*/  FSEL R49, R34, -INF , !P2 ;  /* 0xff80000022317808 */ /* 0x000fe40005000000 */
[----:B------:R-:W-:Y:S02]  /*12a10*/  FSEL R64, R103, -INF , !P0 ;  /* 0xff80000067407808 */ /* 0x000fe40004000000 */
[----:B------:R-:W-:Y:S02]  /*12a20*/  FSEL R40, R184, -INF , !P3 ;  /* 0xff800000b8287808 */ /* 0x000fe40005800000 */
[-C--:B------:R-:W-:Y:S02]  /*12a30*/  ISETP.GE.AND P3, PT, R14, R229.reuse, PT ;  /* 0x000000e50e00720c */ /* 0x080fe40003f66270 */
[-C--:B------:R-:W-:Y:S02]  /*12a40*/  ISETP.GE.AND P2, PT, R15, R230.reuse, PT ;  /* 0x000000e60f00720c */ /* 0x080fe40003f46270 */
[----:B------:R-:W-:Y:S02]  /*12a50*/  FSEL R206, R25, -INF , !P1 ;  /* 0xff80000019ce7808 */ /* 0x000fe40004800000 */
[----:B------:R-:W-:Y:S02]  /*12a60*/  ISETP.GE.AND P1, PT, R4, R230, PT ;  /* 0x000000e60400720c */ /* 0x000fe40003f26270 */
[----:B------:R-:W-:Y:S02]  /*12a70*/  ISETP.GE.AND P0, PT, R7, R229, PT ;  /* 0x000000e50700720c */ /* 0x000fe40003f06270 */
[----:B------:R-:W-:Y:S02]  /*12a80*/  IADD3 R16, R0, 0x31, RZ ;  /* 0x0000003100107810 */ /* 0x000fe40007ffe0ff */
[-C--:B------:R-:W-:Y:S02]  /*12a90*/  ISETP.GE.OR P3, PT, R14, R233.reuse, !P3 ;  /* 0x000000e90e00720c */ /* 0x080fe40005f66670 */
[-C--:B------:R-:W-:Y:S02]  /*12aa0*/  ISETP.GE.OR P1, PT, R4, R234.reuse, !P1 ;  /* 0x000000ea0400720c */ /* 0x080fe40004f26670 */
[----:B------:R-:W-:Y:S02]  /*12ab0*/  ISETP.GE.OR P2, PT, R15, R234, !P2 ;  /* 0x000000ea0f00720c */ /* 0x000fe40005746670 */
[----:B------:R-:W-:Y:S02]  /*12ac0*/  ISETP.GE.OR P0, PT, R7, R233, !P0 ;  /* 0x000000e90700720c */ /* 0x000fe40004706670 */
[----:B------:R-:W-:Y:S02]  /*12ad0*/  FSEL R20, R208, -INF , !P3 ;  /* 0xff800000d0147808 */ /* 0x000fe40005800000 */
[----:B------:R-:W-:Y:S02]  /*12ae0*/  FSEL R208, R37, -INF , !P1 ;  /* 0xff80000025d07808 */ /* 0x000fe40004800000 */
[----:B------:R-:W-:Y:S02]  /*12af0*/  ISETP.GE.AND P1, PT, R16, R230, PT ;  /* 0x000000e61000720c */ /* 0x000fe40003f26270 */
[----:B------:R-:W-:Y:S02]  /*12b00*/  FSEL R48, R30, -INF , !P2 ;  /* 0xff8000001e307808 */ /* 0x000fe40005000000 */
[-C--:B------:R-:W-:Y:S02]  /*12b10*/  ISETP.GE.AND P2, PT, R5, R229.reuse, PT ;  /* 0x000000e50500720c */ /* 0x080fe40003f46270 */
[----:B------:R-:W-:Y:S02]  /*12b20*/  FSEL R204, R101, -INF , !P0 ;  /* 0xff80000065cc7808 */ /* 0x000fe40004000000 */
[-C--:B------:R-:W-:Y:S02]  /*12b30*/  ISETP.GE.AND P0, PT, R4, R229.reuse, PT ;  /* 0x000000e50400720c */ /* 0x080fe40003f06270 */
[----:B------:R-:W-:Y:S02]  /*12b40*/  ISETP.GE.AND P3, PT, R12, R229, PT ;  /* 0x000000e50c00720c */ /* 0x000fe40003f66270 */
[----:B------:R-:W-:Y:S02]  /*12b50*/  ISETP.GE.OR P1, PT, R16, R234, !P1 ;  /* 0x000000ea1000720c */ /* 0x000fe40004f26670 */
[-C--:B------:R-:W-:Y:S02]  /*12b60*/  ISETP.GE.OR P2, PT, R5, R233.reuse, !P2 ;  /* 0x000000e90500720c */ /* 0x080fe40005746670 */
[-C--:B------:R-:W-:Y:S02]  /*12b70*/  ISETP.GE.OR P0, PT, R4, R233.reuse, !P0 ;  /* 0x000000e90400720c */ /* 0x080fe40004706670 */
[----:B------:R-:W-:Y:S02]  /*12b80*/  IADD3 R0, R0, 0x39, RZ ;  /* 0x0000003900007810 */ /* 0x000fe40007ffe0ff */
[----:B------:R-:W-:Y:S02]  /*12b90*/  ISETP.GE.OR P3, PT, R12, R233, !P3 ;  /* 0x000000e90c00720c */ /* 0x000fe40005f66670 */
[----:B------:R-:W-:Y:S02]  /*12ba0*/  FSEL R218, R36, -INF , !P2 ;  /* 0xff80000024da7808 */ /* 0x000fe40005000000 */
[----:B------:R-:W-:Y:S02]  /*12bb0*/  FSEL R66, R33, -INF , !P1 ;  /* 0xff80000021427808 */ /* 0x000fe40004800000 */
[----:B------:R-:W-:Y:S02]  /*12bc0*/  ISETP.GE.AND P1, PT, R0, R230, PT ;  /* 0x000000e60000720c */ /* 0x000fe40003f26270 */
[C---:B------:R-:W-:Y:S02]  /*12bd0*/  ISETP.GE.AND P2, PT, R14.reuse, R228, PT ;  /* 0x000000e40e00720c */ /* 0x040fe40003f46270 */
[----:B------:R-:W-:Y:S02]  /*12be0*/  FSEL R236, R35, -INF , !P0 ;  /* 0xff80000023ec7808 */ /* 0x000fe40004000000 */
[----:B------:R-:W-:Y:S02]  /*12bf0*/  ISETP.GE.AND P0, PT, R14, R227, PT ;  /* 0x000000e30e00720c */ /* 0x000fe40003f06270 */
[----:B------:R-:W-:Y:S02]  /*12c00*/  FSEL R25, R192, -INF , !P3 ;  /* 0xff800000c0197808 */ /* 0x000fe40005800000 */
[----:B------:R-:W-:Y:S02]  /*12c10*/  ISETP.GE.AND P3, PT, R10, R229, PT ;  /* 0x000000e50a00720c */ /* 0x000fe40003f66270 */
[----:B------:R-:W-:Y:S02]  /*12c20*/  ISETP.GE.OR P1, PT, R0, R234, !P1 ;  /* 0x000000ea0000720c */ /* 0x000fe40004f26670 */
[C---:B------:R-:W-:Y:S02]  /*12c30*/  ISETP.GE.OR P2, PT, R14.reuse, R232, !P2 ;  /* 0x000000e80e00720c */ /* 0x040fe40005746670 */
[----:B------:R-:W-:Y:S02]  /*12c40*/  ISETP.GE.OR P0, PT, R14, R231, !P0 ;  /* 0x000000e70e00720c */ /* 0x000fe40004706670 */
[----:B------:R-:W-:Y:S02]  /*12c50*/  FMNMX.FTZ R14, R17, R3, !PT ;  /* 0x00000003110e7209 */ /* 0x000fe40007810000 */
[----:B------:R-:W-:Y:S02]  /*12c60*/  ISETP.GE.OR P3, PT, R10, R233, !P3 ;  /* 0x000000e90a00720c */ /* 0x000fe40005f66670 */
[----:B------:R-:W-:Y:S02]  /*12c70*/  FMNMX.FTZ R14, R18, R14, !PT ;  /* 0x0000000e120e7209 */ /* 0x000fe40007810000 */
[----:B------:R-:W-:Y:S02]  /*12c80*/  FSEL R214, R26, -INF , !P1 ;  /* 0xff8000001ad67808 */ /* 0x000fe40004800000 */
[----:B------:R-:W-:Y:S02]  /*12c90*/  FSEL R26, R209, -INF , !P2 ;  /* 0xff800000d11a7808 */ /* 0x000fe40005000000 */
[-C--:B------:R-:W-:Y:S02]  /*12ca0*/  ISETP.GE.AND P2, PT, R0, R229.reuse, PT ;  /* 0x000000e50000720c */ /* 0x080fe40003f46270 */
[-C--:B------:R-:W-:Y:S02]  /*12cb0*/  ISETP.GE.AND P1, PT, R2, R229.reuse, PT ;  /* 0x000000e50200720c */ /* 0x080fe40003f26270 */
[----:B------:R-:W-:Y:S02]  /*12cc0*/  FSEL R45, R185, -INF , !P3 ;  /* 0xff800000b92d7808 */ /* 0x000fe40005800000 */
[----:B------:R-:W-:Y:S02]  /*12cd0*/  ISETP.GE.AND P3, PT, R8, R229, PT ;  /* 0x000000e50800720c */ /* 0x000fe40003f66270 */
[----:B------:R-:W-:Y:S02]  /*12ce0*/  FMNMX.FTZ R14, R21, R14, !PT ;  /* 0x0000000e150e7209 */ /* 0x000fe40007810000 */
[-C--:B------:R-:W-:Y:S02]  /*12cf0*/  ISETP.GE.OR P2, PT, R0, R233.reuse, !P2 ;  /* 0x000000e90000720c */ /* 0x080fe40005746670 */
[-C--:B------:R-:W-:Y:S02]  /*12d00*/  ISETP.GE.OR P1, PT, R2, R233.reuse, !P1 ;  /* 0x000000e90200720c */ /* 0x080fe40004f26670 */
[----:B------:R-:W-:Y:S02]  /*12d10*/  ISETP.GE.OR P3, PT, R8, R233, !P3 ;  /* 0x000000e90800720c */ /* 0x000fe40005f66670 */
[----:B------:R-:W-:Y:S02]  /*12d20*/  FMNMX.FTZ R14, R22, R14, !PT ;  /* 0x0000000e160e7209 */ /* 0x000fe40007810000 */
[----:B------:R-:W-:Y:S02]  /*12d30*/  FSEL R50, R29, -INF , !P2 ;  /* 0xff8000001d327808 */ /* 0x000fe40005000000 */
[----:B------:R-:W-:Y:S02]  /*12d40*/  ISETP.GE.AND P2, PT, R10, R228, PT ;  /* 0x000000e40a00720c */ /* 0x000fe40003f46270 */
[----:B------:R-:W-:Y:S02]  /*12d50*/  FSEL R32, R32, -INF , !P1 ;  /* 0xff80000020207808 */ /* 0x000fe40004800000 */
[CC--:B------:R-:W-:Y:S02]  /*12d60*/  ISETP.GE.AND P1, PT, R15.reuse, R229.reuse, PT ;  /* 0x000000e50f00720c */ /* 0x0c0fe40003f26270 */
[----:B------:R-:W-:Y:S01]  /*12d70*/  FSEL R65, R102, -INF , !P3 ;  /* 0xff80000066417808 */ /* 0x000fe20005800000 */
[----:B------:R-:W-:Y:S01]  /*12d80*/  IMAD.MOV.U32 R209, RZ, RZ, R32 ;  /* 0x000000ffffd17224 */ /* 0x000fe200078e0020 */
[----:B------:R-:W-:Y:S02]  /*12d90*/  ISETP.GE.AND P3, PT, R6, R229, PT ;  /* 0x000000e50600720c */ /* 0x000fe40003f66270 */
[-C--:B------:R-:W-:Y:S02]  /*12da0*/  ISETP.GE.OR P1, PT, R15, R233.reuse, !P1 ;  /* 0x000000e90f00720c */ /* 0x080fe40004f26670 */
[----:B------:R-:W-:Y:S02]  /*12db0*/  ISETP.GE.OR P2, PT, R10, R232, !P2 ;  /* 0x000000e80a00720c */ /* 0x000fe40005746670 */
[----:B------:R-:W-:Y:S02]  /*12dc0*/  FMNMX.FTZ R14, R40, R14, !PT ;  /* 0x0000000e280e7209 */ /* 0x000fe40007810000 */
[----:B------:R-:W-:Y:S02]  /*12dd0*/  ISETP.GE.OR P3, PT, R6, R233, !P3 ;  /* 0x000000e90600720c */ /* 0x000fe40005f66670 */
[----:B------:R-:W-:Y:S02]  /*12de0*/  FSEL R30, R28, -INF , !P1 ;  /* 0xff8000001c1e7808 */ /* 0x000fe40004800000 */
[----:B------:R-:W-:Y:S02]  /*12df0*/  FSEL R186, R187, -INF , !P2 ;  /* 0xff800000bbba7808 */ /* 0x000fe40005000000 */
[----:B------:R-:W-:Y:S02]  /*12e00*/  FMNMX.FTZ R14, R41, R14, !PT ;  /* 0x0000000e290e7209 */ /* 0x000fe40007810000 */
[C---:B------:R-:W-:Y:S02]  /*12e10*/  ISETP.GE.AND P1, PT, R12.reuse, R228, PT ;  /* 0x000000e40c00720c */ /* 0x040fe40003f26270 */
[----:B------:R-:W-:Y:S02]  /*12e20*/  ISETP.GE.AND P2, PT, R12, R227, PT ;  /* 0x000000e30c00720c */ /* 0x000fe40003f46270 */
[----:B------:R-:W-:Y:S02]  /*12e30*/  FSEL R205, R39, -INF , !P3 ;  /* 0xff80000027cd7808 */ /* 0x000fe40005800000 */
[----:B------:R-:W-:Y:S01]  /*12e40*/  ISETP.GE.AND P3, PT, R16, R229, PT ;  /* 0x000000e51000720c */ /* 0x000fe20003f66270 */
[----:B------:R-:W-:Y:S01]  /*12e50*/  LDSM.16.MT88.4 R36, [R222+0x9000] ;  /* 0x00900000de24783b */ /* 0x000fe20000004200 */
        /* <DEDUP_REMOVED lines=11> */
[-C--:B------:R-:W-:Y:S02]  /*12f10*/  ISETP.GE.AND P1, PT, R9, R228.reuse, PT ;  /* 0x000000e40900720c */ /* 0x080fe40003f26270 */
[----:B------:R-:W-:Y:S02]  /*12f20*/  FSEL R28, R202, -INF , !P3 ;  /* 0xff800000ca1c7808 */ /* 0x000fe40005800000 */
[----:B------:R-:W-:Y:S02]  /*12f30*/  ISETP.GE.AND P3, PT, R11, R228, PT ;  /* 0x000000e40b00720c */ /* 0x000fe40003f66270 */
[----:B------:R-:W-:Y:S02]  /*12f40*/  FMNMX.FTZ R104, R207, R104, !PT ;  /* 0x00000068cf687209 */ /* 0x000fe40007810000 */
[-C--:B------:R-:W-:Y:S02]  /*12f50*/  ISETP.GE.OR P1, PT, R9, R232.reuse, !P1 ;  /* 0x000000e80900720c */ /* 0x080fe40004f26670 */
[----:B------:R-:W-:Y:S02]  /*12f60*/  ISETP.GE.OR P3, PT, R11, R232, !P3 ;  /* 0x000000e80b00720c */ /* 0x000fe40005f66670 */
[----:B------:R-:W-:Y:S02]  /*12f70*/  FMNMX.FTZ R104, R208, R104, !PT ;  /* 0x00000068d0687209 */ /* 0x000fe40007810000 */
[----:B------:R-:W-:Y:S02]  /*12f80*/  FSEL R190, R190, -INF , !P1 ;  /* 0xff800000bebe7808 */ /* 0x000fe40004800000 */
[----:B------:R-:W-:Y:S02]  /*12f90*/  ISETP.GE.AND P1, PT, R8, R228, PT ;  /* 0x000000e40800720c */ /* 0x000fe40003f26270 */
[----:B------:R-:W-:Y:S02]  /*12fa0*/  FSEL R185, R188, -INF , !P3 ;  /* 0xff800000bcb97808 */ /* 0x000fe40005800000 */
[----:B------:R-:W-:Y:S02]  /*12fb0*/  ISETP.GE.AND P3, PT, R13, R227, PT ;  /* 0x000000e30d00720c */ /* 0x000fe40003f66270 */
[----:B------:R-:W-:Y:S02]  /*12fc0*/  FMNMX.FTZ R104, R49, R104, !PT ;  /* 0x0000006831687209 */ /* 0x000fe40007810000 */
[----:B------:R-:W-:Y:S02]  /*12fd0*/  ISETP.GE.OR P1, PT, R8, R232, !P1 ;  /* 0x000000e80800720c */ /* 0x000fe40004f26670 */
[----:B------:R-:W-:Y:S02]  /*12fe0*/  ISETP.GE.OR P3, PT, R13, R231, !P3 ;  /* 0x000000e70d00720c */ /* 0x000fe40005f66670 */
[----:B------:R-:W-:Y:S01]  /*12ff0*/  FSEL R13, R211, -INF , !P0 ;  /* 0xff800000d30d7808 */ /* 0x000fe20004000000 */
[----:B------:R-:W-:Y:S01]  /*13000*/  IMAD.MOV.U32 R211, RZ, RZ, R30 ;  /* 0x000000ffffd37224 */ /* 0x000fe200078e001e */
[----:B------:R-:W-:Y:S02]  /*13010*/  ISETP.GE.AND P0, PT, R11, R227, PT ;  /* 0x000000e30b00720c */ /* 0x000fe40003f06270 */
[----:B------:R-:W-:Y:S02]  /*13020*/  FMNMX.FTZ R105, R19, R100, !PT ;  /* 0x0000006413697209 */ /* 0x000fe40007810000 */
[----:B------:R-:W-:Y:S02]  /*13030*/  FMNMX.FTZ R104, R66, R104, !PT ;  /* 0x0000006842687209 */ /* 0x000fe40007810000 */
[----:B------:R-:W-:Y:S02]  /*13040*/  FSEL R189, R189, -INF , !P1 ;  /* 0xff800000bdbd7808 */ /* 0x000fe40004800000 */
[----:B------:R-:W-:Y:S02]  /*13050*/  ISETP.GE.AND P1, PT, R7, R228, PT ;  /* 0x000000e40700720c */ /* 0x000fe40003f26270 */
[----:B------:R-:W-:Y:S02]  /*13060*/  ISETP.GE.OR P0, PT, R11, R231, !P0 ;  /* 0x000000e70b00720c */ /* 0x000fe40004706670 */
[----:B------:R-:W-:Y:S02]  /*13070*/  FSEL R11, R210, -INF , !P3 ;  /* 0xff800000d20b7808 */ /* 0x000fe40005800000 */
[----:B------:R-:W-:Y:S02]  /*13080*/  ISETP.GE.AND P3, PT, R10, R227, PT ;  /* 0x000000e30a00720c */ /* 0x000fe40003f66270 */
[----:B------:R-:W-:Y:S02]  /*13090*/  FMNMX.FTZ R105, R20, R105, !PT ;  /* 0x0000006914697209 */ /* 0x000fe40007810000 */
[----:B------:R-:W-:Y:S02]  /*130a0*/  FMNMX.FTZ R104, R48, R104, !PT ;  /* 0x0000006830687209 */ /* 0x000fe40007810000 */
[----:B------:R-:W-:Y:S02]  /*130b0*/  ISETP.GE.OR P1, PT, R7, R232, !P1 ;  /* 0x000000e80700720c */ /* 0x000fe40004f26670 */
[----:B------:R-:W-:Y:S02]  /*130c0*/  ISETP.GE.OR P3, PT, R10, R231, !P3 ;  /* 0x000000e70a00720c */ /* 0x000fe40005f66670 */
[----:B------:R-:W-:Y:S02]  /*130d0*/  FSEL R10, R212, -INF , !P2 ;  /* 0xff800000d40a7808 */ /* 0x000fe40005000000 */
[----:B------:R-:W-:Y:S02]  /*130e0*/  ISETP.GE.AND P2, PT, R9, R227, PT ;  /* 0x000000e30900720c */ /* 0x000fe40003f46270 */
[----:B------:R-:W-:Y:S02]  /*130f0*/  FMNMX.FTZ R105, R23, R105, !PT ;  /* 0x0000006917697209 */ /* 0x000fe40007810000 */
[----:B------:R-:W-:Y:S02]  /*13100*/  FMNMX.FTZ R104, R214, R104, !PT ;  /* 0x00000068d6687209 */ /* 0x000fe40007810000 */
[----:B------:R-:W-:Y:S02]  /*13110*/  FSEL R202, R181, -INF , !P1 ;  /* 0xff800000b5ca7808 */ /* 0x000fe40004800000 */
[C---:B------:R-:W-:Y:S02]  /*13120*/  ISETP.GE.AND P1, PT, R6.reuse, R228, PT ;  /* 0x000000e40600720c */ /* 0x040fe40003f26270 */
[----:B------:R-:W-:Y:S02]  /*13130*/  ISETP.GE.OR P2, PT, R9, R231, !P2 ;  /* 0x000000e70900720c */ /* 0x000fe40005746670 */
[----:B------:R-:W-:Y:S01]  /*13140*/  FMNMX.FTZ R105, R25, R105, !PT ;  /* 0x0000006919697209 */ /* 0x000fe20007810000 */
[----:B------:R-:W1:Y:S01]  /*13150*/  SHFL.BFLY PT, R9, R104, 0x2, 0x1f ;  /* 0x0c401f0068097f89 */ /* 0x000e6200000e0000 */
[----:B------:R-:W-:Y:S02]  /*13160*/  ISETP.GE.OR P1, PT, R6, R232, !P1 ;  /* 0x000000e80600720c */ /* 0x000fe40004f26670 */
[----:B------:R-:W-:Y:S02]  /*13170*/  FMNMX.FTZ R105, R44, R105, !PT ;  /* 0x000000692c697209 */ /* 0x000fe40007810000 */
[----:B------:R-:W-:Y:S02]  /*13180*/  FSEL R203, R183, -INF , !P1 ;  /* 0xff800000b7cb7808 */ /* 0x000fe40004800000 */
[----:B------:R-:W-:Y:S02]  /*13190*/  FSEL R187, R198, -INF , !P0 ;  /* 0xff800000c6bb7808 */ /* 0x000fe40004000000 */
[CC--:B------:R-:W-:Y:S02]  /*131a0*/  ISETP.GE.AND P0, PT, R4.reuse, R228.reuse, PT ;  /* 0x000000e40400720c */ /* 0x0c0fe40003f06270 */
        /* <DEDUP_REMOVED lines=8> */
[----:B------:R-:W-:Y:S02]  /*13230*/  FSEL R200, R180, -INF , !P0 ;  /* 0xff800000b4c87808 */ /* 0x000fe40004000000 */
[----:B------:R-:W-:Y:S02]  /*13240*/  ISETP.GE.AND P0, PT, R2, R228, PT ;  /* 0x000000e40200720c */ /* 0x000fe40003f06270 */
[----:B------:R-:W-:Y:S02]  /*13250*/  FMNMX.FTZ R105, R65, R105, !PT ;  /* 0x0000006941697209 */ /* 0x000fe40007810000 */
[----:B------:R-:W-:Y:S02]  /*13260*/  ISETP.GE.OR P1, PT, R8, R231, !P1 ;  /* 0x000000e70800720c */ /* 0x000fe40004f26670 */
[----:B------:R-:W-:Y:S02]  /*13270*/  ISETP.GE.OR P0, PT, R2, R232, !P0 ;  /* 0x000000e80200720c */ /* 0x000fe40004706670 */
[----:B------:R-:W-:Y:S02]  /*13280*/  FMNMX.FTZ R105, R204, R105, !PT ;  /* 0x00000069cc697209 */ /* 0x000fe40007810000 */
[----:B------:R-:W-:Y:S02]  /*13290*/  FSEL R56, R56, -INF , !P0 ;  /* 0xff80000038387808 */ /* 0x000fe40004000000 */
[----:B------:R-:W-:Y:S02]  /*132a0*/  ISETP.GE.AND P0, PT, R16, R228, PT ;  /* 0x000000e41000720c */ /* 0x000fe40003f06270 */
[----:B------:R-:W-:Y:S02]  /*132b0*/  FSEL R192, R199, -INF , !P1 ;  /* 0xff800000c7c07808 */ /* 0x000fe40004800000 */
[----:B------:R-:W-:Y:S02]  /*132c0*/  ISETP.GE.AND P1, PT, R5, R227, PT ;  /* 0x000000e30500720c */ /* 0x000fe40003f26270 */
[----:B------:R-:W-:Y:S02]  /*132d0*/  FMNMX.FTZ R105, R205, R105, !PT ;  /* 0x00000069cd697209 */ /* 0x000fe40007810000 */
[----:B-1----:R-:W-:Y:S02]  /*132e0*/  FMNMX.FTZ R104, R104, R9, !PT ;  /* 0x0000000968687209 */ /* 0x002fe40007810000 */
[----:B------:R-:W-:Y:S02]  /*132f0*/  ISETP.GE.OR P0, PT, R16, R232, !P0 ;  /* 0x000000e81000720c */ /* 0x000fe40004706670 */
[----:B------:R-:W-:Y:S01]  /*13300*/  ISETP.GE.AND P3, PT, R7, R227, PT ;  /* 0x000000e30700720c */ /* 0x000fe20003f66270 */
[----:B------:R-:W1:Y:S01]  /*13310*/  SHFL.BFLY PT, R8, R104, 0x1, 0x1f ;  /* 0x0c201f0068087f89 */ /* 0x000e6200000e0000 */
[----:B------:R-:W-:Y:S02]  /*13320*/  ISETP.GE.OR P1, PT, R5, R231, !P1 ;  /* 0x000000e70500720c */ /* 0x000fe40004f26670 */
[----:B------:R-:W-:Y:S02]  /*13330*/  FMNMX.FTZ R5, R27, R107, !PT ;  /* 0x0000006b1b057209 */ /* 0x000fe40007810000 */
[----:B------:R-:W-:Y:S02]  /*13340*/  FMNMX.FTZ R105, R218, R105, !PT ;  /* 0x00000069da697209 */ /* 0x000fe40007810000 */
[----:B------:R-:W-:Y:S02]  /*13350*/  FSEL R57, R57, -INF , !P0 ;  /* 0xff80000039397808 */ /* 0x000fe40004000000 */
[----:B------:R-:W-:Y:S02]  /*13360*/  ISETP.GE.AND P0, PT, R15, R228, PT ;  /* 0x000000e40f00720c */ /* 0x000fe40003f06270 */
[----:B------:R-:W-:Y:S02]  /*13370*/  FMNMX.FTZ R5, R13, R5, !PT ;  /* 0x000000050d057209 */ /* 0x000fe40007810000 */
[----:B------:R-:W-:Y:S02]  /*13380*/  ISETP.GE.OR P3, PT, R7, R231, !P3 ;  /* 0x000000e70700720c */ /* 0x000fe40005f66670 */
[----:B------:R-:W-:Y:S02]  /*13390*/  FMNMX.FTZ R7, R24, R106, !PT ;  /* 0x0000006a18077209 */ /* 0x000fe40007810000 */
        /* <DEDUP_REMOVED lines=8> */
[----:B------:R-:W-:Y:S02]  /*13420*/  ISETP.GE.OR P3, PT, R4, R231, !P3 ;  /* 0x000000e70400720c */ /* 0x000fe40005f66670 */
[----:B------:R-:W-:Y:S02]  /*13430*/  FMNMX.FTZ R4, R10, R5, !PT ;  /* 0x000000050a047209 */ /* 0x000fe40007810000 */
[----:B------:R-:W-:Y:S02]  /*13440*/  ISETP.GE.AND P0, PT, R2, R227, PT ;  /* 0x000000e30200720c */ /* 0x000fe40003f06270 */
[----:B------:R-:W-:Y:S02]  /*13450*/  FMNMX.FTZ R105, R51, R105, !PT ;  /* 0x0000006933697209 */ /* 0x000fe40007810000 */
[----:B------:R-:W-:Y:S02]  /*13460*/  FSEL R191, R197, -INF , !P2 ;  /* 0xff800000c5bf7808 */ /* 0x000fe40005000000 */
[----:B------:R-:W-:Y:S02]  /*13470*/  FMNMX.FTZ R7, R28, R7, !PT ;  /* 0x000000071c077209 */ /* 0x000fe40007810000 */
[----:B------:R-:W-:Y:S02]  /*13480*/  ISETP.GE.AND P2, PT, R6, R227, PT ;  /* 0x000000e30600720c */ /* 0x000fe40003f46270 */
[----:B------:R-:W-:Y:S02]  /*13490*/  ISETP.GE.OR P0, PT, R2, R231, !P0 ;  /* 0x000000e70200720c */ /* 0x000fe40004706670 */
[----:B------:R-:W-:Y:S02]  /*134a0*/  FMNMX.FTZ R2, R187, R4, !PT ;  /* 0x00000004bb027209 */ /* 0x000fe40007810000 */
[----:B------:R-:W-:Y:S02]  /*134b0*/  FMNMX.FTZ R105, R211, R105, !PT ;  /* 0x00000069d3697209 */ /* 0x000fe40007810000 */
[----:B------:R-:W-:Y:S02]  /*134c0*/  ISETP.GE.OR P2, PT, R6, R231, !P2 ;  /* 0x000000e70600720c */ /* 0x000fe40005746670 */
        /* <DEDUP_REMOVED lines=8> */
[----:B-1----:R-:W-:Y:S02]  /*13550*/  FMNMX.FTZ R104, R104, R8, !PT ;  /* 0x0000000868687209 */ /* 0x002fe40007810000 */
[----:B------:R-:W-:Y:S02]  /*13560*/  FMNMX.FTZ R6, R190, R6, !PT ;  /* 0x00000006be067209 */ /* 0x000fe40007810000 */
[----:B------:R-:W-:Y:S01]  /*13570*/  FSEL R195, R194, -INF , !P2 ;  /* 0xff800000c2c37808 */ /* 0x000fe20005000000 */
[----:B------:R-:W-:Y:S01]  /*13580*/  FMUL.FTZ R109, R104, c[0x0][0x23c] ;  /* 0x00008f00686d7a20 */ /* 0x000fe20000410000 */
[----:B------:R-:W-:Y:S02]  /*13590*/  FMNMX.FTZ R2, R196, R2, !PT ;  /* 0x00000002c4027209 */ /* 0x000fe40007810000 */
[----:B------:R-:W-:Y:S02]  /*135a0*/  FMNMX.FTZ R6, R189, R6, !PT ;  /* 0x00000006bd067209 */ /* 0x000fe40007810000 */
[----:B------:R-:W-:Y:S02]  /*135b0*/  FSEL R194, R47, -INF , !P3 ;  /* 0xff8000002fc27808 */ /* 0x000fe40005800000 */
[----:B------:R-:W-:Y:S02]  /*135c0*/  FSETP.NEU.FTZ.AND P3, PT, R104, -INF , PT ;  /* 0xff8000006800780b */ /* 0x000fe40003f7d000 */
[----:B------:R-:W-:Y:S02]  /*135d0*/  FSEL R193, R46, -INF , !P1 ;  /* 0xff8000002ec17808 */ /* 0x000fe40004800000 */
[----:B------:R-:W-:Y:S02]  /*135e0*/  FMNMX.FTZ R2, R195, R2, !PT ;  /* 0x00000002c3027209 */ /* 0x000fe40007810000 */
[----:B------:R-:W-:Y:S02]  /*135f0*/  FMNMX.FTZ R6, R202, R6, !PT ;  /* 0x00000006ca067209 */ /* 0x000fe40007810000 */
[----:B------:R-:W-:Y:S02]  /*13600*/  FSEL R109, R109, RZ, P3 ;  /* 0x000000ff6d6d7208 */ /* 0x000fe40001800000 */
[----:B------:R-:W-:Y:S02]  /*13610*/  ISETP.GE.AND P2, PT, R0, R228, PT ;  /* 0x000000e40000720c */ /* 0x000fe40003f46270 */
[----:B------:R-:W-:Y:S01]  /*13620*/  FSEL R249, R42, -INF , !P0 ;  /* 0xff8000002af97808 */ /* 0x000fe20004000000 */
[--C-:B------:R-:W-:Y:S01]  /*13630*/  FFMA.FTZ R17, R17, c[0x0][0x23c], -R109.reuse ;  /* 0x00008f0011117a23 */ /* 0x100fe2000001086d */
[----:B------:R-:W-:Y:S02]  /*13640*/  FMNMX.FTZ R2, R193, R2, !PT ;  /* 0x00000002c1027209 */ /* 0x000fe40007810000 */
[C---:B------:R-:W-:Y:S01]  /*13650*/  ISETP.GE.AND P0, PT, R0.reuse, R227, PT ;  /* 0x000000e30000720c */ /* 0x040fe20003f06270 */
[----:B------:R-:W-:Y:S01]  /*13660*/  MUFU.EX2 R241, R17 ;  /* 0x0000001100f17308 */ /* 0x000fe20000000800 */
[----:B------:R-:W-:Y:S02]  /*13670*/  FMNMX.FTZ R5, R203, R6, !PT ;  /* 0x00000006cb057209 */ /* 0x000fe40007810000 */
[C---:B------:R-:W-:Y:S02]  /*13680*/  ISETP.GE.OR P2, PT, R0.reuse, R232, !P2 ;  /* 0x000000e80000720c */ /* 0x040fe40005746670 */
[----:B------:R-:W-:Y:S02]  /*13690*/  ISETP.GE.OR P0, PT, R0, R231, !P0 ;  /* 0x000000e70000720c */ /* 0x000fe40004706670 */
[----:B------:R-:W-:Y:S01]  /*136a0*/  FMNMX.FTZ R0, R194, R2, !PT ;  /* 0x00000002c2007209 */ /* 0x000fe20007810000 */
[--C-:B------:R-:W-:Y:S01]  /*136b0*/  FFMA.FTZ R2, R18, c[0x0][0x23c], -R109.reuse ;  /* 0x00008f0012027a23 */ /* 0x100fe2000001086d */
[----:B------:R-:W-:Y:S02]  /*136c0*/  FSEL R250, R61, -INF , !P2 ;  /* 0xff8000003dfa7808 */ /* 0x000fe40005000000 */
[----:B------:R-:W-:Y:S01]  /*136d0*/  ISETP.GE.AND P2, PT, R16, R227, PT ;  /* 0x000000e31000720c */ /* 0x000fe20003f46270 */
[----:B------:R-:W1:Y:S01]  /*136e0*/  MUFU.EX2 R219, R2 ;  /* 0x0000000200db7308 */ /* 0x000e620000000800 */
[----:B------:R-:W-:Y:S02]  /*136f0*/  FMNMX.FTZ R4, R198, R5, !PT ;  /* 0x00000005c6047209 */ /* 0x000fe40007810000 */
[----:B------:R-:W-:Y:S02]  /*13700*/  ISETP.GE.OR P2, PT, R16, R231, !P2 ;  /* 0x000000e71000720c */ /* 0x000fe40005746670 */
[----:B------:R-:W-:Y:S02]  /*13710*/  ISETP.GE.AND P1, PT, R15, R227, PT ;  /* 0x000000e30f00720c */ /* 0x000fe40003f26270 */
[----:B------:R-:W-:Y:S02]  /*13720*/  FMNMX.FTZ R4, R200, R4, !PT ;  /* 0x00000004c8047209 */ /* 0x000fe40007810000 */
[----:B--2---:R-:W-:Y:S02]  /*13730*/  FMNMX.FTZ R105, R105, R7, !PT ;  /* 0x0000000769697209 */ /* 0x004fe40007810000 */
[----:B------:R-:W-:Y:S02]  /*13740*/  FMNMX.FTZ R0, R249, R0, !PT ;  /* 0x00000000f9007209 */ /* 0x000fe40007810000 */
[----:B------:R-:W-:Y:S02]  /*13750*/  FMNMX.FTZ R103, R56, R4, !PT ;  /* 0x0000000438677209 */ /* 0x000fe40007810000 */
[----:B------:R-:W-:Y:S01]  /*13760*/  ISETP.GE.OR P1, PT, R15, R231, !P1 ;  /* 0x000000e70f00720c */ /* 0x000fe20004f26670 */
[----:B------:R-:W2:Y:S01]  /*13770*/  SHFL.BFLY PT, R4, R105, 0x1, 0x1f ;  /* 0x0c201f0069047f89 */ /* 0x000ea200000e0000 */
[----:B------:R-:W-:Y:S02]  /*13780*/  FSEL R248, R43, -INF , !P2 ;  /* 0xff8000002bf87808 */ /* 0x000fe40005000000 */
        /* <DEDUP_REMOVED lines=10> */
[----:B--2---:R-:W-:Y:S05]  /*13830*/  FMNMX.FTZ R105, R105, R4, !PT ;  /* 0x0000000469697209 */ /* 0x004fea0007810000 */
[----:B------:R-:W2:Y:S01]  /*13840*/  SHFL.BFLY PT, R5, R103, 0x2, 0x1f ;  /* 0x0c401f0067057f89 */ /* 0x000ea200000e0000 */
[C---:B------:R-:W-:Y:S01]  /*13850*/  FSETP.NEU.FTZ.AND P2, PT, R105.reuse, -INF , PT ;  /* 0xff8000006900780b */ /* 0x040fe20003f5d000 */
[----:B------:R-:W-:Y:S05]  /*13860*/  FMUL.FTZ R110, R105, c[0x0][0x23c] ;  /* 0x00008f00696e7a20 */ /* 0x000fea0000410000 */
[----:B------:R-:W-:Y:S05]  /*13870*/  FSEL R110, R110, RZ, P2 ;  /* 0x000000ff6e6e7208 */ /* 0x000fea0001000000 */
[--C-:B------:R-:W-:Y:S01]  /*13880*/  FFMA.FTZ R4, R19, c[0x0][0x23c], -R110.reuse ;  /* 0x00008f0013047a23 */ /* 0x100fe2000001086e */
[----:B-1----:R-:W-:Y:S01]  /*13890*/  FMNMX.FTZ R0, R0, R2, !PT ;  /* 0x0000000200007209 */ /* 0x002fe20007810000 */
[--C-:B------:R-:W-:Y:S02]  /*138a0*/  FFMA.FTZ R2, R23, c[0x0][0x23c], -R110.reuse ;  /* 0x00008f0017027a23 */ /* 0x100fe4000001086e */
[----:B------:R1:W-:Y:S01]  /*138b0*/  MUFU.EX2 R216, R4 ;  /* 0x0000000400d87308 */ /* 0x0003e20000000800 */
[----:B--2---:R-:W-:Y:S09]  /*138c0*/  FMNMX.FTZ R103, R103, R5, !PT ;  /* 0x0000000567677209 */ /* 0x004ff20007810000 */
[----:B------:R2:W-:Y:S01]  /*138d0*/  MUFU.EX2 R240, R2 ;  /* 0x0000000200f07308 */ /* 0x0005e20000000800 */
[----:B------:R-:W3:Y:S01]  /*138e0*/  SHFL.BFLY PT, R5, R103, 0x1, 0x1f ;  /* 0x0c201f0067057f89 */ /* 0x000ee200000e0000 */
[----:B-1----:R-:W-:Y:S08]  /*138f0*/  FFMA.FTZ R4, R20, c[0x0][0x23c], -R110 ;  /* 0x00008f0014047a23 */ /* 0x002ff0000001086e */
[----:B------:R1:W4:Y:S01]  /*13900*/  MUFU.EX2 R243, R4 ;  /* 0x0000000400f37308 */ /* 0x0003220000000800 */
[----:B--2---:R-:W2:Y:S01]  /*13910*/  SHFL.BFLY PT, R2, R0, 0x1, 0x1f ;  /* 0x0c201f0000027f89 */ /* 0x004ea200000e0000 */
[----:B---3--:R-:W-:Y:S04]  /*13920*/  FMNMX.FTZ R103, R103, R5, !PT ;  /* 0x0000000567677209 */ /* 0x008fe80007810000 */
[C---:B------:R-:W-:Y:S01]  /*13930*/  FSETP.NEU.FTZ.AND P1, PT, R103.reuse, -INF , PT ;  /* 0xff8000006700780b */ /* 0x040fe20003f3d000 */
[----:B------:R-:W-:Y:S05]  /*13940*/  FMUL.FTZ R111, R103, c[0x0][0x23c] ;  /* 0x00008f00676f7a20 */ /* 0x000fea0000410000 */
[----:B------:R-:W-:Y:S01]  /*13950*/  FSEL R111, R111, RZ, P1 ;  /* 0x000000ff6f6f7208 */ /* 0x000fe20000800000 */
[----:B-1----:R-:W-:Y:S01]  /*13960*/  FFMA.FTZ R4, R21, c[0x0][0x23c], -R109 ;  /* 0x00008f0015047a23 */ /* 0x002fe2000001086d */
[----:B----4-:R-:W-:Y:S03]  /*13970*/  F2FP.BF16.PACK_AB R177, R243, R216 ;  /* 0x000000d8f3b1723e */ /* 0x010fe600000010ff */
[----:B------:R1:W-:Y:S01]  /*13980*/  MUFU.EX2 R239, R4 ;  /* 0x0000000400ef7308 */ /* 0x0003e20000000800 */
[----:B--2---:R-:W-:Y:S01]  /*13990*/  FMNMX.FTZ R102, R0, R2, !PT ;  /* 0x0000000200667209 */ /* 0x004fe20007810000 */
[----:B------:R-:W-:Y:S03]  /*139a0*/  FFMA.FTZ R0, R28, c[0x0][0x23c], -R111 ;  /* 0x00008f001c007a23 */ /* 0x000fe6000001086f */
[C---:B------:R-:W-:Y:S01]  /*139b0*/  FSETP.NEU.FTZ.AND P0, PT, R102.reuse, -INF , PT ;  /* 0xff8000006600780b */ /* 0x040fe20003f1d000 */
[----:B------:R-:W-:Y:S04]  /*139c0*/  FMUL.FTZ R184, R102, c[0x0][0x23c] ;  /* 0x00008f0066b87a20 */ /* 0x000fe80000410000 */
[----:B------:R2:W-:Y:S01]  /*139d0*/  MUFU.EX2 R217, R0 ;  /* 0x0000000000d97308 */ /* 0x0005e20000000800 */
[----:B------:R-:W-:Y:S05]  /*139e0*/  FSEL R184, R184, RZ, P0 ;  /* 0x000000ffb8b87208 */ /* 0x000fea0000000000 */
[----:B------:R-:W-:Y:S04]  /*139f0*/  FFMA.FTZ R2, R10, c[0x0][0x23c], -R184 ;  /* 0x00008f000a027a23 */ /* 0x000fe800000108b8 */
[----:B------:R3:W-:Y:S01]  /*13a00*/  MUFU.EX2 R215, R2 ;  /* 0x0000000200d77308 */ /* 0x0007e20000000800 */
[----:B-1----:R-:W-:Y:S02]  /*13a10*/  FFMA.FTZ R4, R22, c[0x0][0x23c], -R109 ;  /* 0x00008f0016047a23 */ /* 0x002fe4000001086d */
[----:B------:R-:W1:Y:S07]  /*13a20*/  LDSM.16.MT88.4 R20, [R220+0x9000] ;  /* 0x00900000dc14783b */ /* 0x000e6e0000004200 */
[----:B------:R4:W5:Y:S01]  /*13a30*/  MUFU.EX2 R197, R4 ;  /* 0x0000000400c57308 */ /* 0x0009620000000800 */
[--C-:B--2---:R-:W-:Y:S09]  /*13a40*/  FFMA.FTZ R0, R29, c[0x0][0x23c], -R111.reuse ;  /* 0x00008f001d007a23 */ /* 0x104ff2000001086f */
[----:B------:R2:W1:Y:S01]  /*13a50*/  MUFU.EX2 R67, R0 ;  /* 0x0000000000437308 */ /* 0x0004620000000800 */
[----:B---3--:R-:W-:Y:S01]  /*13a60*/  FSEL R2, R105, RZ, P2 ;  /* 0x000000ff69027208 */ /* 0x008fe20001000000 */
[----:B----4-:R-:W-:Y:S01]  /*13a70*/  FFMA.FTZ R4, R25, c[0x0][0x23c], -R110 ;  /* 0x00008f0019047a23 */ /* 0x010fe2000001086e */
[----:B-----5:R-:W-:Y:S07]  /*13a80*/  F2FP.BF16.PACK_AB R178, R197, R239 ;  /* 0x000000efc5b2723e */ /* 0x020fee00000010ff */
[----:B------:R3:W4:Y:S01]  /*13a90*/  MUFU.EX2 R245, R4 ;  /* 0x0000000400f57308 */ /* 0x0007220000000800 */
[--C-:B--2---:R-:W-:Y:S01]  /*13aa0*/  FFMA.FTZ R0, R27, c[0x0][0x23c], -R184.reuse ;  /* 0x00008f001b007a23 */ /* 0x104fe200000108b8 */
[----:B-1----:R-:W-:Y:S08]  /*13ab0*/  F2FP.BF16.PACK_AB R182, R67, R217 ;  /* 0x000000d943b6723e */ /* 0x002ff000000010ff */
[----:B------:R1:W-:Y:S01]  /*13ac0*/  MUFU.EX2 R242, R0 ;  /* 0x0000000000f27308 */ /* 0x0003e20000000800 */
[--C-:B---3--:R-:W-:Y:S01]  /*13ad0*/  FFMA.FTZ R4, R24, c[0x0][0x23c], -R111.reuse ;  /* 0x00008f0018047a23 */ /* 0x108fe2000001086f */
[----:B----4-:R-:W-:Y:S08]  /*13ae0*/  F2FP.BF16.PACK_AB R179, R245, R240 ;  /* 0x000000f0f5b3723e */ /* 0x010ff000000010ff */
[----:B------:R2:W-:Y:S01]  /*13af0*/  MUFU.EX2 R213, R4 ;  /* 0x0000000400d57308 */ /* 0x0005e20000000800 */
[--C-:B-1----:R-:W-:Y:S09]  /*13b00*/  FFMA.FTZ R0, R13, c[0x0][0x23c], -R184.reuse ;  /* 0x00008f000d007a23 */ /* 0x102ff200000108b8 */
[----:B------:R1:W3:Y:S01]  /*13b10*/  MUFU.EX2 R238, R0 ;  /* 0x0000000000ee7308 */ /* 0x0002e20000000800 */
[----:B--2---:R-:W-:Y:S09]  /*13b20*/  FFMA.FTZ R4, R26, c[0x0][0x23c], -R111 ;  /* 0x00008f001a047a23 */ /* 0x004ff2000001086f */
[----:B------:R-:W2:Y:S01]  /*13b30*/  MUFU.EX2 R244, R4 ;  /* 0x0000000400f47308 */ /* 0x000ea20000000800 */
[----:B-1----:R-:W-:Y:S01]  /*13b40*/  FFMA.FTZ R0, R11, c[0x0][0x23c], -R184 ;  /* 0x00008f000b007a23 */ /* 0x002fe200000108b8 */
[----:B---3--:R-:W-:Y:S08]  /*13b50*/  F2FP.BF16.PACK_AB R181, R238, R242 ;  /* 0x000000f2eeb5723e */ /* 0x008ff000000010ff */
[----:B------:R1:W-:Y:S01]  /*13b60*/  MUFU.EX2 R14, R0 ;  /* 0x00000000000e7308 */ /* 0x0003e20000000800 */
[----:B--2---:R-:W-:Y:S02]  /*13b70*/  F2FP.BF16.PACK_AB R180, R244, R213 ;  /* 0x000000d5f4b4723e */ /* 0x004fe400000010ff */
[----:B-1----:R-:W-:Y:S05]  /*13b80*/  FSEL R0, R104, RZ, P3 ;  /* 0x000000ff68007208 */ /* 0x002fea0001800000 */
[----:B------:R-:W-:Y:S04]  /*13b90*/  FADD.FTZ R0, -R0, R3 ;  /* 0x0000000300007221 */ /* 0x000fe80000010100 */
[----:B------:R-:W-:Y:S04]  /*13ba0*/  FMUL.FTZ R0, R0, c[0x0][0x23c] ;  /* 0x00008f0000007a20 */ /* 0x000fe80000410000 */
[----:B------:R1:W2:Y:S02]  /*13bb0*/  MUFU.EX2 R101, R0 ;  /* 0x0000000000657308 */ /* 0x0002a40000000800 */
[----:B-1----:R-:W-:Y:S01]  /*13bc0*/  FADD.FTZ R0, -R2, R100 ;  /* 0x0000006402007221 */ /* 0x002fe20000010100 */
[----:B------:R-:W-:Y:S01]  /*13bd0*/  FSEL R2, R103, RZ, P1 ;  /* 0x000000ff67027208 */ /* 0x000fe20000800000 */
[C---:B--2---:R-:W-:Y:S02]  /*13be0*/  FMUL.FTZ R32, R101.reuse, R140 ;  /* 0x0000008c65207220 */ /* 0x044fe40000410000 */
[----:B------:R-:W-:Y:S02]  /*13bf0*/  FMUL.FTZ R0, R0, c[0x0][0x23c] ;  /* 0x00008f0000007a20 */ /* 0x000fe40000410000 */
[----:B------:R-:W-:Y:S02]  /*13c00*/  IMAD.MOV.U32 R140, RZ, RZ, R242 ;  /* 0x000000ffff8c7224 */ /* 0x000fe400078e00f2 */
[----:B------:R1:W2:Y:S01]  /*13c10*/  MUFU.EX2 R100, R0 ;  /* 0x0000000000647308 */ /* 0x0002a20000000800 */
        /* <DEDUP_REMOVED lines=23> */
[----:B------:R-:W-:Y:S01]  /*13d90*/  IMAD.MOV.U32 R142, RZ, RZ, R239 ;  /* 0x000000ffff8e7224 */ /* 0x000fe200078e00ef */
[----:B------:R-:W-:Y:S01]  /*13da0*/  LDSM.16.MT88.4 R124, [R222+0x9400] ;  /* 0x00940000de7c783b */ /* 0x000fe20000004200 */
[C---:B------:R-:W-:Y:S02]  /*13db0*/  FMUL.FTZ R35, R100.reuse, R143 ;  /* 0x0000008f64237220 */ /* 0x040fe40000410000 */
[----:B------:R-:W-:Y:S02]  /*13dc0*/  IMAD.MOV.U32 R143, RZ, RZ, R238 ;  /* 0x000000ffff8f7224 */ /* 0x000fe400078e00ee */
[C---:B------:R-:W-:Y:S03]  /*13dd0*/  FMUL.FTZ R70, R100.reuse, R70 ;  /* 0x0000004664467220 */ /* 0x040fe60000410000 */
[C---:B------:R-:W-:Y:S02]  /*13de0*/  FMUL.FTZ R71, R100.reuse, R71 ;  /* 0x0000004764477220 */ /* 0x040fe40000410000 */
[C---:B------:R-:W-:Y:S02]  /*13df0*/  FMUL.FTZ R82, R100.reuse, R82 ;  /* 0x0000005264527220 */ /* 0x040fe40000410000 */
[C---:B------:R-:W-:Y:S02]  /*13e00*/  FMUL.FTZ R83, R100.reuse, R83 ;  /* 0x0000005364537220 */ /* 0x040fe40000410000 */
[----:B------:R-:W-:Y:S02]  /*13e10*/  FMUL.FTZ R86, R100, R86 ;  /* 0x0000005664567220 */ /* 0x000fe40000410000 */
[----:B-1----:R-:W-:Y:S02]  /*13e20*/  FADD.FTZ R0, -R2, R107 ;  /* 0x0000006b02007221 */ /* 0x002fe40000010100 */
[----:B------:R-:W-:Y:S02]  /*13e30*/  FFMA.FTZ R2, R40, c[0x0][0x23c], -R109 ;  /* 0x00008f0028027a23 */ /* 0x000fe4000001086d */
[C---:B--2---:R-:W-:Y:S02]  /*13e40*/  FMUL.FTZ R25, R3.reuse, R133 ;  /* 0x0000008503197220 */ /* 0x044fe40000410000 */
[----:B------:R1:W-:Y:S01]  /*13e50*/  MUFU.EX2 R247, R2 ;  /* 0x0000000200f77308 */ /* 0x0003e20000000800 */
[----:B------:R-:W-:Y:S02]  /*13e60*/  IMAD.MOV.U32 R133, RZ, RZ, R245 ;  /* 0x000000ffff857224 */ /* 0x000fe400078e00f5 */
[----:B------:R-:W-:Y:S02]  /*13e70*/  FMUL.FTZ R0, R0, c[0x0][0x23c] ;  /* 0x00008f0000007a20 */ /* 0x000fe40000410000 */
[C---:B------:R-:W-:Y:S02]  /*13e80*/  FMUL.FTZ R29, R3.reuse, R137 ;  /* 0x00000089031d7220 */ /* 0x040fe40000410000 */
[----:B------:R-:W-:Y:S02]  /*13e90*/  IMAD.MOV.U32 R137, RZ, RZ, R244 ;  /* 0x000000ffff897224 */ /* 0x000fe400078e00f4 */
[C---:B------:R-:W-:Y:S01]  /*13ea0*/  FMUL.FTZ R28, R3.reuse, R136 ;  /* 0x00000088031c7220 */ /* 0x040fe20000410000 */
[----:B------:R-:W2:Y:S01]  /*13eb0*/  MUFU.EX2 R0, R0 ;  /* 0x0000000000007308 */ /* 0x000ea20000000800 */
[----:B------:R-:W-:Y:S02]  /*13ec0*/  IMAD.MOV.U32 R136, RZ, RZ, R241 ;  /* 0x000000ffff887224 */ /* 0x000fe400078e00f1 */
[----:B------:R-:W-:Y:S02]  /*13ed0*/  IMAD.MOV.U32 R107, RZ, RZ, R14 ;  /* 0x000000ffff6b7224 */ /* 0x000fe400078e000e */
[C---:B------:R-:W-:Y:S02]  /*13ee0*/  FMUL.FTZ R8, R3.reuse, R116 ;  /* 0x0000007403087220 */ /* 0x040fe40000410000 */
[----:B------:R-:W-:Y:S01]  /*13ef0*/  FMUL.FTZ R9, R3, R117 ;  /* 0x0000007503097220 */ /* 0x000fe20000410000 */
[----:B------:R-:W-:Y:S01]  /*13f00*/  F2FP.BF16.PACK_AB R183, R215, R107 ;  /* 0x0000006bd7b7723e */ /* 0x000fe200000010ff */
[C---:B------:R-:W-:Y:S02]  /*13f10*/  FMUL.FTZ R12, R3.reuse, R120 ;  /* 0x00000078030c7220 */ /* 0x040fe40000410000 */
[C---:B------:R-:W-:Y:S02]  /*13f20*/  FMUL.FTZ R13, R3.reuse, R121 ;  /* 0x00000079030d7220 */ /* 0x040fe40000410000 */
[----:B------:R-:W-:Y:S02]  /*13f30*/  FMUL.FTZ R24, R3, R132 ;  /* 0x0000008403187220 */ /* 0x000fe40000410000 */
[----:B-1----:R-:W-:Y:S02]  /*13f40*/  FFMA.FTZ R2, R41, c[0x0][0x23c], -R109 ;  /* 0x00008f0029027a23 */ /* 0x002fe4000001086d */
[C---:B------:R-:W-:Y:S02]  /*13f50*/  FMUL.FTZ R40, R3.reuse, R148 ;  /* 0x0000009403287220 */ /* 0x040fe40000410000 */
[----:B------:R1:W4:Y:S01]  /*13f60*/  MUFU.EX2 R246, R2 ;  /* 0x0000000200f67308 */ /* 0x0003220000000800 */
[----:B------:R-:W-:Y:S02]  /*13f70*/  FMUL.FTZ R41, R3, R149 ;  /* 0x0000009503297220 */ /* 0x000fe40000410000 */
[----:B------:R-:W-:Y:S02]  /*13f80*/  IMAD.MOV.U32 R132, RZ, RZ, R51 ;  /* 0x000000ffff847224 */ /* 0x000fe400078e0033 */
[C---:B--2---:R-:W-:Y:S02]  /*13f90*/  FMUL.FTZ R31, R0.reuse, R139 ;  /* 0x0000008b001f7220 */ /* 0x044fe40000410000 */
[----:B------:R-:W-:Y:S02]  /*13fa0*/  IMAD.MOV.U32 R139, RZ, RZ, R243 ;  /* 0x000000ffff8b7224 */ /* 0x000fe400078e00f3 */
[C---:B------:R-:W-:Y:S02]  /*13fb0*/  FMUL.FTZ R10, R0.reuse, R118 ;  /* 0x00000076000a7220 */ /* 0x040fe40000410000 */
[----:B------:R-:W-:Y:S02]  /*13fc0*/  FMUL.FTZ R11, R0, R119 ;  /* 0x00000077000b7220 */ /* 0x000fe40000410000 */
[----:B------:R-:W2:Y:S01]  /*13fd0*/  LDSM.16.MT88.4 R116, [R220+0xb000] ;  /* 0x00b00000dc74783b */ /* 0x000ea20000004200 */
[----:B------:R-:W-:Y:S02]  /*13fe0*/  FMUL.FTZ R51, R100, R159 ;  /* 0x0000009f64337220 */ /* 0x000fe40000410000 */
[C---:B------:R-:W-:Y:S02]  /*13ff0*/  FMUL.FTZ R14, R0.reuse, R122 ;  /* 0x0000007a000e7220 */ /* 0x040fe40000410000 */
[C---:B------:R-:W-:Y:S01]  /*14000*/  HMMA.16816.F32.BF16 R8, R180.reuse, R20, R8 ;  /* 0x00000014b408723c */ /* 0x040fe20000041808 */
[C---:B------:R-:W-:Y:S02]  /*14010*/  FMUL.FTZ R15, R0.reuse, R123 ;  /* 0x0000007b000f7220 */ /* 0x040fe40000410000 */
[----:B------:R-:W-:Y:S02]  /*14020*/  FMUL.FTZ R26, R0, R134 ;  /* 0x00000086001a7220 */ /* 0x000fe40000410000 */
[----:B------:R-:W-:Y:S02]  /*14030*/  IMAD.MOV.U32 R134, RZ, RZ, R67 ;  /* 0x000000ffff867224 */ /* 0x000fe400078e0043 */
[----:B-1----:R-:W-:Y:S01]  /*14040*/  FFMA.FTZ R2, R44, c[0x0][0x23c], -R110 ;  /* 0x00008f002c027a23 */ /* 0x002fe2000001086e */
[-C--:B------:R-:W-:Y:S01]  /*14050*/  HMMA.16816.F32.BF16 R12, R180, R22.reuse, R12 ;  /* 0x00000016b40c723c */ /* 0x080fe2000004180c */
[C---:B------:R-:W-:Y:S02]  /*14060*/  FMUL.FTZ R20, R101.reuse, R128 ;  /* 0x0000008065147220 */ /* 0x040fe40000410000 */
[----:B------:R1:W-:Y:S01]  /*14070*/  MUFU.EX2 R245, R2 ;  /* 0x0000000200f57308 */ /* 0x0003e20000000800 */
[----:B------:R-:W-:Y:S02]  /*14080*/  FMUL.FTZ R21, R101, R129 ;  /* 0x0000008165157220 */ /* 0x000fe40000410000 */
[----:B------:R-:W-:Y:S02]  /*14090*/  FMUL.FTZ R67, R100, R175 ;  /* 0x000000af64437220 */ /* 0x000fe40000410000 */
[C---:B------:R-:W-:Y:S01]  /*140a0*/  HMMA.16816.F32.BF16 R16, R176.reuse, R22, R16 ;  /* 0x00000016b010723c */ /* 0x040fe20000041810 */
[C---:B------:R-:W-:Y:S03]  /*140b0*/  FMUL.FTZ R27, R0.reuse, R135 ;  /* 0x00000087001b7220 */ /* 0x040fe60000410000 */
[----:B------:R-:W-:Y:S02]  /*140c0*/  FMUL.FTZ R30, R0, R138 ;  /* 0x0000008a001e7220 */ /* 0x000fe40000410000 */
[----:B------:R-:W-:Y:S02]  /*140d0*/  IMAD.MOV.U32 R138, RZ, RZ, R216 ;  /* 0x000000ffff8a7224 */ /* 0x000fe400078e00d8 */
[C---:B------:R-:W-:Y:S04]  /*140e0*/  FMUL.FTZ R22, R100.reuse, R130 ;  /* 0x0000008264167220 */ /* 0x040fe80000410000 */
[----:B------:R-:W-:Y:S02]  /*140f0*/  FMUL.FTZ R23, R100, R131 ;  /* 0x0000008364177220 */ /* 0x000fe40000410000 */
[----:B------:R-:W-:Y:S01]  /*14100*/  LDSM.16.MT88.4 R128, [R220+0xa400] ;  /* 0x00a40000dc80783b */ /* 0x000fe20000004200 */
[----:B------:R-:W-:Y:S02]  /*14110*/  IMAD.MOV.U32 R135, RZ, RZ, R213 ;  /* 0x000000ffff877224 */ /* 0x000fe400078e00d5 */
[----:B------:R-:W-:Y:S02]  /*14120*/  FMUL.FTZ R44, R3, R152 ;  /* 0x00000098032c7220 */ /* 0x000fe40000410000 */
[-C--:B------:R-:W-:Y:S01]  /*14130*/  HMMA.16816.F32.BF16 R20, R176, R36.reuse, R20 ;  /* 0x00000024b014723c */ /* 0x080fe20000041814 */
[----:B-1----:R-:W-:Y:S02]  /*14140*/  FFMA.FTZ R2, R45, c[0x0][0x23c], -R110 ;  /* 0x00008f002d027a23 */ /* 0x002fe4000001086e */
[C---:B------:R-:W-:Y:S02]  /*14150*/  FMUL.FTZ R43, R0.reuse, R151 ;  /* 0x00000097002b7220 */ /* 0x040fe40000410000 */
[----:B------:R1:W5:Y:S01]  /*14160*/  MUFU.EX2 R244, R2 ;  /* 0x0000000200f47308 */ /* 0x0003620000000800 */
[C---:B------:R-:W-:Y:S02]  /*14170*/  FMUL.FTZ R47, R0.reuse, R155 ;  /* 0x0000009b002f7220 */ /* 0x040fe40000410000 */
[C---:B------:R-:W-:Y:S01]  /*14180*/  HMMA.16816.F32.BF16 R24, R180.reuse, R36, R24 ;  /* 0x00000024b418723c */ /* 0x040fe20000041818 */
[C---:B------:R-:W-:Y:S03]  /*14190*/  FMUL.FTZ R42, R0.reuse, R150 ;  /* 0x00000096002a7220 */ /* 0x040fe60000410000 */
[----:B------:R-:W-:Y:S02]  /*141a0*/  FMUL.FTZ R45, R3, R153 ;  /* 0x00000099032d7220 */ /* 0x000fe40000410000 */
[----:B------:R-:W-:Y:S02]  /*141b0*/  FMUL.FTZ R46, R0, R154 ;  /* 0x0000009a002e7220 */ /* 0x000fe40000410000 */
[-C--:B------:R-:W-:Y:S01]  /*141c0*/  HMMA.16816.F32.BF16 R28, R180, R38.reuse, R28 ;  /* 0x00000026b41c723c */ /* 0x080fe2000004181c */
[----:B------:R-:W-:Y:S03]  /*141d0*/  IMAD.MOV.U32 R150, RZ, RZ, R50 ;  /* 0x000000ffff967224 */ /* 0x000fe600078e0032 */
[----:B------:R-:W-:Y:S02]  /*141e0*/  FMUL.FTZ R50, R100, R158 ;  /* 0x0000009e64327220 */ /* 0x000fe40000410000 */
[----:B------:R-:W-:Y:S02]  /*141f0*/  IMAD.MOV.U32 R154, RZ, RZ, R49 ;  /* 0x000000ffff9a7224 */ /* 0x000fe400078e0031 */
[C---:B------:R-:W-:Y:S01]  /*14200*/  HMMA.16816.F32.BF16 R32, R176.reuse, R38, R32 ;  /* 0x00000026b020723c */ /* 0x040fe20000041820 */
[C---:B------:R-:W-:Y:S03]  /*14210*/  FMUL.FTZ R36, R101.reuse, R144 ;  /* 0x0000009065247220 */ /* 0x040fe60000410000 */
[----:B------:R-:W-:Y:S02]  /*14220*/  IMAD.MOV.U32 R144, RZ, RZ, R219 ;  /* 0x000000ffff907224 */ /* 0x000fe400078e00db */
[----:B-1----:R-:W-:Y:S02]  /*14230*/  FFMA.FTZ R2, R58, c[0x0][0x23c], -R109 ;  /* 0x00008f003a027a23 */ /* 0x002fe4000001086d */
[C---:B------:R-:W-:Y:S02]  /*14240*/  FMUL.FTZ R39, R100.reuse, R147 ;  /* 0x0000009364277220 */ /* 0x040fe40000410000 */
[----:B------:R1:W-:Y:S02]  /*14250*/  MUFU.EX2 R243, R2 ;  /* 0x0000000200f37308 */ /* 0x0003e40000000800 */
[----:B------:R-:W-:Y:S02]  /*14260*/  IMAD.MOV.U32 R147, RZ, RZ, R237 ;  /* 0x000000ffff937224 */ /* 0x000fe400078e00ed */
[C---:B------:R-:W-:Y:S02]  /*14270*/  FMUL.FTZ R37, R101.reuse, R145 ;  /* 0x0000009165257220 */ /* 0x040fe40000410000 */
[----:B------:R-:W-:Y:S02]  /*14280*/  IMAD.MOV.U32 R145, RZ, RZ, R217 ;  /* 0x000000ffff917224 */ /* 0x000fe400078e00d9 */
[----:B------:R-:W-:Y:S02]  /*14290*/  FMUL.FTZ R38, R100, R146 ;  /* 0x0000009264267220 */ /* 0x000fe40000410000 */
[----:B------:R-:W-:Y:S02]  /*142a0*/  IMAD.MOV.U32 R146, RZ, RZ, R215 ;  /* 0x000000ffff927224 */ /* 0x000fe400078e00d7 */
[----:B------:R-:W-:Y:S02]  /*142b0*/  IMAD.MOV.U32 R152, RZ, RZ, R214 ;  /* 0x000000ffff987224 */ /* 0x000fe400078e00d6 */
[----:B------:R-:W-:Y:S01]  /*142c0*/  IMAD.MOV.U32 R151, RZ, RZ, R211 ;  /* 0x000000ffff977224 */ /* 0x000fe200078e00d3 */
[-C--:B------:R-:W-:Y:S01]  /*142d0*/  HMMA.16816.F32.BF16 R36, R176, R52.reuse, R36 ;  /* 0x00000034b024723c */ /* 0x080fe20000041824 */
[----:B------:R-:W-:Y:S02]  /*142e0*/  IMAD.MOV.U32 R155, RZ, RZ, R209 ;  /* 0x000000ffff9b7224 */ /* 0x000fe400078e00d1 */
[----:B------:R-:W-:Y:S02]  /*142f0*/  FMUL.FTZ R49, R101, R157 ;  /* 0x0000009d65317220 */ /* 0x000fe40000410000 */
[C---:B------:R-:W-:Y:S02]  /*14300*/  FMUL.FTZ R58, R0.reuse, R166 ;  /* 0x000000a6003a7220 */ /* 0x040fe40000410000 */
[----:B------:R-:W-:Y:S01]  /*14310*/  FMUL.FTZ R60, R3, R168 ;  /* 0x000000a8033c7220 */ /* 0x000fe20000410000 */
[C---:B------:R-:W-:Y:S01]  /*14320*/  HMMA.16816.F32.BF16 R40, R180.reuse, R52, R40 ;  /* 0x00000034b428723c */ /* 0x040fe20000041828 */
[----:B-1----:R-:W-:Y:S03]  /*14330*/  FFMA.FTZ R2, R59, c[0x0][0x23c], -R109 ;  /* 0x00008f003b027a23 */ /* 0x002fe6000001086d */
[----:B------:R-:W-:Y:S01]  /*14340*/  FMUL.FTZ R59, R0, R167 ;  /* 0x000000a7003b7220 */ /* 0x000fe20000410000 */
[----:B------:R1:W1:Y:S01]  /*14350*/  MUFU.EX2 R242, R2 ;  /* 0x0000000200f27308 */ /* 0x0002620000000800 */
[----:B------:R-:W-:Y:S02]  /*14360*/  FMUL.FTZ R61, R3, R169 ;  /* 0x000000a9033d7220 */ /* 0x000fe40000410000 */
[-C--:B------:R-:W-:Y:S01]  /*14370*/  HMMA.16816.F32.BF16 R44, R180, R54.reuse, R44 ;  /* 0x00000036b42c723c */ /* 0x080fe2000004182c */
[----:B------:R-:W-:Y:S03]  /*14380*/  IMAD.MOV.U32 R153, RZ, RZ, R48 ;  /* 0x000000ffff997224 */ /* 0x000fe600078e0030 */
[C---:B------:R-:W-:Y:S02]  /*14390*/  FMUL.FTZ R48, R101.reuse, R156 ;  /* 0x0000009c65307220 */ /* 0x040fe40000410000 */
[----:B------:R-:W-:Y:S02]  /*143a0*/  IMAD.MOV.U32 R156, RZ, RZ, R66 ;  /* 0x000000ffff9c7224 */ /* 0x000fe400078e0042 */
[C---:B------:R-:W-:Y:S03]  /*143b0*/  FMUL.FTZ R66, R100.reuse, R174 ;  /* 0x000000ae64427220 */ /* 0x040fe60000410000 */
[C---:B------:R-:W-:Y:S01]  /*143c0*/  HMMA.16816.F32.BF16 R48, R176.reuse, R54, R48 ;  /* 0x00000036b030723c */ /* 0x040fe20000041830 */
[C---:B------:R-:W-:Y:S02]  /*143d0*/  FMUL.FTZ R52, R101.reuse, R160 ;  /* 0x000000a065347220 */ /* 0x040fe40000410000 */
[C---:B------:R-:W-:Y:S02]  /*143e0*/  FMUL.FTZ R53, R101.reuse, R161 ;  /* 0x000000a165357220 */ /* 0x040fe40000410000 */
[----:B------:R-:W-:Y:S02]  /*143f0*/  IMAD.MOV.U32 R148, RZ, RZ, R57 ;  /* 0x000000ffff947224 */ /* 0x000fe400078e0039 */
[C---:B------:R-:W-:Y:S02]  /*14400*/  FMUL.FTZ R54, R100.reuse, R162 ;  /* 0x000000a264367220 */ /* 0x040fe40000410000 */
[----:B------:R-:W-:Y:S03]  /*14410*/  FMUL.FTZ R55, R100, R163 ;  /* 0x000000a364377220 */ /* 0x000fe60000410000 */
[----:B-1----:R-:W-:Y:S02]  /*14420*/  FFMA.FTZ R2, R64, c[0x0][0x23c], -R110 ;  /* 0x00008f0040027a23 */ /* 0x002fe4000001086e */
[----:B------:R-:W-:Y:S02]  /*14430*/  FMUL.FTZ R64, R101, R172 ;  /* 0x000000ac65407220 */ /* 0x000fe40000410000 */
[-C--:B---3--:R-:W-:Y:S01]  /*14440*/  HMMA.16816.F32.BF16 R52, R176, R112.reuse, R52 ;  /* 0x00000070b034723c */ /* 0x088fe20000041834 */
[----:B------:R1:W-:Y:S01]  /*14450*/  MUFU.EX2 R241, R2 ;  /* 0x0000000200f17308 */ /* 0x0003e20000000800 */
[C---:B------:R-:W-:Y:S02]  /*14460*/  FMUL.FTZ R57, R3.reuse, R165 ;  /* 0x000000a503397220 */ /* 0x040fe40000410000 */
[----:B------:R-:W-:Y:S02]  /*14470*/  IMAD.MOV.U32 R149, RZ, RZ, R56 ;  /* 0x000000ffff957224 */ /* 0x000fe400078e0038 */
[C---:B------:R-:W-:Y:S02]  /*14480*/  FMUL.FTZ R56, R3.reuse, R164 ;  /* 0x000000a403387220 */ /* 0x040fe40000410000 */
[C---:B------:R-:W-:Y:S04]  /*14490*/  FMUL.FTZ R62, R0.reuse, R170 ;  /* 0x000000aa003e7220 */ /* 0x040fe80000410000 */
[C---:B------:R-:W-:Y:S01]  /*144a0*/  FMUL.FTZ R63, R0.reuse, R171 ;  /* 0x000000ab003f7220 */ /* 0x040fe20000410000 */
[C---:B------:R-:W-:Y:S01]  /*144b0*/  HMMA.16816.F32.BF16 R56, R180.reuse, R112, R56 ;  /* 0x00000070b438723c */ /* 0x040fe20000041838 */
[C---:B------:R-:W-:Y:S02]  /*144c0*/  FMUL.FTZ R72, R3.reuse, R72 ;  /* 0x0000004803487220 */ /* 0x040fe40000410000 */
[C---:B------:R-:W-:Y:S02]  /*144d0*/  FMUL.FTZ R73, R3.reuse, R73 ;  /* 0x0000004903497220 */ /* 0x040fe40000410000 */
[C---:B------:R-:W-:Y:S02]  /*144e0*/  FMUL.FTZ R74, R0.reuse, R74 ;  /* 0x0000004a004a7220 */ /* 0x040fe40000410000 */
[C---:B------:R-:W-:Y:S01]  /*144f0*/  FMUL.FTZ R75, R0.reuse, R75 ;  /* 0x0000004b004b7220 */ /* 0x040fe20000410000 */
[-C--:B------:R-:W-:Y:S01]  /*14500*/  HMMA.16816.F32.BF16 R60, R180, R114.reuse, R60 ;  /* 0x00000072b43c723c */ /* 0x080fe2000004183c */
[----:B------:R-:W-:Y:S03]  /*14510*/  FMUL.FTZ R76, R3, R76 ;  /* 0x0000004c034c7220 */ /* 0x000fe60000410000 */
[----:B-1----:R-:W-:Y:S02]  /*14520*/  FFMA.FTZ R2, R65, c[0x0][0x23c], -R110 ;  /* 0x00008f0041027a23 */ /* 0x002fe4000001086e */
[----:B------:R-:W-:Y:S02]  /*14530*/  FMUL.FTZ R65, R101, R173 ;  /* 0x000000ad65417220 */ /* 0x000fe40000410000 */
[----:B------:R1:W3:Y:S01]  /*14540*/  MUFU.EX2 R240, R2 ;  /* 0x0000000200f07308 */ /* 0x0002e20000000800 */
[----:B------:R-:W-:Y:S03]  /*14550*/  LDSM.16.MT88.4 R172, [R222+0xac00] ;  /* 0x00ac0000deac783b */ /* 0x000fe60000004200 */
[C---:B------:R-:W-:Y:S01]  /*14560*/  FMUL.FTZ R77, R3.reuse, R77 ;  /* 0x0000004d034d7220 */ /* 0x040fe20000410000 */
[C---:B------:R-:W-:Y:S01]  /*14570*/  HMMA.16816.F32.BF16 R64, R176.reuse, R114, R64 ;  /* 0x00000072b040723c */ /* 0x040fe20000041840 */
[C---:B------:R-:W-:Y:S02]  /*14580*/  FMUL.FTZ R78, R0.reuse, R78 ;  /* 0x0000004e004e7220 */ /* 0x040fe40000410000 */
[C---:B------:R-:W-:Y:S01]  /*14590*/  FMUL.FTZ R79, R0.reuse, R79 ;  /* 0x0000004f004f7220 */ /* 0x040fe20000410000 */
[----:B------:R-:W3:Y:S01]  /*145a0*/  LDSM.16.MT88.4 R112, [R222+0xb000] ;  /* 0x00b00000de70783b */ /* 0x000ee20000004200 */
[C---:B------:R-:W-:Y:S02]  /*145b0*/  FMUL.FTZ R88, R3.reuse, R88 ;  /* 0x0000005803587220 */ /* 0x040fe40000410000 */
[C---:B------:R-:W-:Y:S01]  /*145c0*/  FMUL.FTZ R89, R3.reuse, R89 ;  /* 0x0000005903597220 */ /* 0x040fe20000410000 */
[-C--:B--2---:R-:W-:Y:S01]  /*145d0*/  HMMA.16816.F32.BF16 R68, R176, R116.reuse, R68 ;  /* 0x00000074b044723c */ /* 0x084fe20000041844 */
[C---:B------:R-:W-:Y:S03]  /*145e0*/  FMUL.FTZ R90, R0.reuse, R90 ;  /* 0x0000005a005a7220 */ /* 0x040fe60000410000 */
[C---:B------:R-:W-:Y:S02]  /*145f0*/  FMUL.FTZ R91, R0.reuse, R91 ;  /* 0x0000005b005b7220 */ /* 0x040fe40000410000 */
[C---:B------:R-:W-:Y:S02]  /*14600*/  FMUL.FTZ R92, R3.reuse, R92 ;  /* 0x0000005c035c7220 */ /* 0x040fe40000410000 */
[C---:B------:R-:W-:Y:S01]  /*14610*/  HMMA.16816.F32.BF16 R72, R180.reuse, R116, R72 ;  /* 0x00000074b448723c */ /* 0x040fe20000041848 */
[----:B------:R-:W-:Y:S03]  /*14620*/  FMUL.FTZ R93, R3, R93 ;  /* 0x0000005d035d7220 */ /* 0x000fe60000410000 */
[----:B-1----:R-:W-:Y:S02]  /*14630*/  FFMA.FTZ R2, R185, c[0x0][0x23c], -R111 ;  /* 0x00008f00b9027a23 */ /* 0x002fe4000001086f */
[C---:B------:R-:W-:Y:S02]  /*14640*/  FMUL.FTZ R94, R0.reuse, R94 ;  /* 0x0000005e005e7220 */ /* 0x040fe40000410000 */
[-C--:B------:R-:W-:Y:S01]  /*14650*/  HMMA.16816.F32.BF16 R76, R180, R118.reuse, R76 ;  /* 0x00000076b44c723c */ /* 0x080fe2000004184c */
[----:B------:R1:W-:Y:S03]  /*14660*/  MUFU.EX2 R239, R2 ;  /* 0x0000000200ef7308 */ /* 0x0003e60000000800 */
[----:B------:R-:W-:Y:S02]  /*14670*/  FMUL.FTZ R95, R0, R95 ;  /* 0x0000005f005f7220 */ /* 0x000fe40000410000 */
[C---:B------:R-:W-:Y:S02]  /*14680*/  FMUL.FTZ R87, R100.reuse, R87 ;  /* 0x0000005764577220 */ /* 0x040fe40000410000 */
[C---:B------:R-:W-:Y:S01]  /*14690*/  HMMA.16816.F32.BF16 R80, R176.reuse, R118, R80 ;  /* 0x00000076b050723c */ /* 0x040fe20000041850 */
[----:B------:R-:W2:Y:S03]  /*146a0*/  LDSM.16.MT88.4 R116, [R220+0x9400] ;  /* 0x00940000dc74783b */ /* 0x000ea60000004200 */
[C---:B------:R-:W-:Y:S02]  /*146b0*/  FMUL.FTZ R96, R101.reuse, R96 ;  /* 0x0000006065607220 */ /* 0x040fe40000410000 */
[----:B------:R-:W-:Y:S02]  /*146c0*/  FMUL.FTZ R97, R101, R97 ;  /* 0x0000006165617220 */ /* 0x000fe40000410000 */
[C---:B------:R-:W-:Y:S01]  /*146d0*/  FMUL.FTZ R98, R100.reuse, R98 ;  /* 0x0000006264627220 */ /* 0x040fe20000410000 */
[-C--:B---3--:R-:W-:Y:S03]  /*146e0*/  HMMA.16816.F32.BF16 R84, R176, R112.reuse, R84 ;  /* 0x00000070b054723c */ /* 0x088fe60000041854 */
[----:B------:R-:W-:Y:S02]  /*146f0*/  FMUL.FTZ R99, R100, R99 ;  /* 0x0000006364637220 */ /* 0x000fe40000410000 */
[----:B------:R-:W-:Y:S02]  /*14700*/  FFMA.FTZ R106, R208, c[0x0][0x23c], -R109 ;  /* 0x00008f00d06a7a23 */ /* 0x000fe4000001086d */
[--C-:B-1----:R-:W-:Y:S02]  /*14710*/  FFMA.FTZ R2, R186, c[0x0][0x23c], -R111.reuse ;  /* 0x00008f00ba027a23 */ /* 0x102fe4000001086f */
[----:B------:R1:W-:Y:S01]  /*14720*/  MUFU.EX2 R208, R106 ;  /* 0x0000006a00d07308 */ /* 0x0003e20000000800 */
[C---:B------:R-:W-:Y:S07]  /*14730*/  HMMA.16816.F32.BF16 R88, R180.reuse, R112, R88 ;  /* 0x00000070b458723c */ /* 0x040fee0000041858 */
[----:B----4-:R-:W-:Y:S01]  /*14740*/  F2FP.BF16.PACK_AB R112, R246, R247 ;  /* 0x000000f7f670723e */ /* 0x010fe200000010ff */
[-C--:B------:R-:W-:Y:S01]  /*14750*/  HMMA.16816.F32.BF16 R92, R180, R114.reuse, R92 ;  /* 0x00000072b45c723c */ /* 0x080fe2000004185c */
[----:B------:R3:W4:Y:S01]  /*14760*/  MUFU.EX2 R238, R2 ;  /* 0x0000000200ee7308 */ /* 0x0007220000000800 */
[----:B------:R-:W-:Y:S02]  /*14770*/  LDSM.16.MT88.4 R180, [R220+0xbc00] ;  /* 0x00bc0000dcb4783b */ /* 0x000fe40000004200 */
[----:B-----5:R-:W-:Y:S04]  /*14780*/  F2FP.BF16.PACK_AB R113, R244, R245 ;  /* 0x000000f5f471723e */ /* 0x020fe800000010ff */
[----:B------:R-:W-:Y:S07]  /*14790*/  HMMA.16816.F32.BF16 R96, R176, R114, R96 ;  /* 0x00000072b060723c */ /* 0x000fee0000041860 */
[----:B------:R-:W-:Y:S01]  /*147a0*/  F2FP.BF16.PACK_AB R114, R242, R243 ;  /* 0x000000f3f272723e */ /* 0x000fe200000010ff */
[--C-:B-1----:R-:W-:Y:S01]  /*147b0*/  FFMA.FTZ R106, R203, c[0x0][0x23c], -R111.reuse ;  /* 0x00008f00cb6a7a23 */ /* 0x102fe2000001086f */
[----:B------:R-:W-:Y:S03]  /*147c0*/  F2FP.BF16.PACK_AB R115, R240, R241 ;  /* 0x000000f1f073723e */ /* 0x000fe600000010ff */
[----:B------:R-:W-:Y:S04]  /*147d0*/  MUFU.EX2 R203, R106 ;  /* 0x0000006a00cb7308 */ /* 0x000fe80000000800 */
[-C--:B--2---:R-:W-:Y:S01]  /*147e0*/  HMMA.16816.F32.BF16 R4, R112, R116.reuse, R4 ;  /* 0x000000747004723c */ /* 0x084fe20000041804 */
[--C-:B---3--:R-:W-:Y:S01]  /*147f0*/  FFMA.FTZ R2, R190, c[0x0][0x23c], -R111.reuse ;  /* 0x00008f00be027a23 */ /* 0x108fe2000001086f */
[----:B----4-:R-:W-:Y:S04]  /*14800*/  F2FP.BF16.PACK_AB R120, R238, R239 ;  /* 0x000000efee78723e */ /* 0x010fe800000010ff */
        /* <DEDUP_REMOVED lines=45> */
[--C-:B--2---:R-:W-:Y:S03]  /*14ae0*/  FFMA.FTZ R2, R218, c[0x0][0x23c], -R110.reuse ;  /* 0x00008f00da027a23 */ /* 0x104fe6000001086e */
[----:B------:R-:W-:Y:S04]  /*14af0*/  IMAD.MOV.U32 R218, RZ, RZ, R147 ;  /* 0x000000ffffda7224 */ /* 0x000fe800078e0093 */
[-C--:B------:R-:W-:Y:S01]  /*14b00*/  HMMA.16816.F32.BF16 R76, R120, R126.reuse, R76 ;  /* 0x0000007e784c723c */ /* 0x080fe2000004184c */
[----:B------:R1:W-:Y:S01]  /*14b10*/  MUFU.EX2 R207, R2 ;  /* 0x0000000200cf7308 */ /* 0x0003e20000000800 */
[----:B------:R-:W-:Y:S06]  /*14b20*/  ISETP.GT.AND P0, PT, R235, R218, PT ;  /* 0x000000daeb00720c */ /* 0x000fec0003f04270 */
[C---:B------:R-:W-:Y:S01]  /*14b30*/  HMMA.16816.F32.BF16 R80, R112.reuse, R126, R80 ;  /* 0x0000007e7050723c */ /* 0x040fe20000041850 */
[----:B------:R-:W2:Y:S07]  /*14b40*/  LDSM.16.MT88.4 R124, [R222+0x9800] ;  /* 0x00980000de7c783b */ /* 0x000eae0000004200 */
[-C--:B---3--:R-:W-:Y:S08]  /*14b50*/  HMMA.16816.F32.BF16 R84, R112, R128.reuse, R84 ;  /* 0x000000807054723c */ /* 0x088ff00000041854 */
[C---:B------:R-:W-:Y:S01]  /*14b60*/  HMMA.16816.F32.BF16 R88, R120.reuse, R128, R88 ;  /* 0x000000807858723c */ /* 0x040fe20000041858 */
[----:B-1----:R-:W-:Y:S03]  /*14b70*/  FFMA.FTZ R2, R236, c[0x0][0x23c], -R110 ;  /* 0x00008f00ec027a23 */ /* 0x002fe6000001086e */
[----:B------:R-:W-:Y:S01]  /*14b80*/  IMAD.MOV.U32 R236, RZ, RZ, R146 ;  /* 0x000000ffffec7224 */ /* 0x000fe200078e0092 */
[----:B------:R1:W3:Y:S01]  /*14b90*/  MUFU.EX2 R206, R2 ;  /* 0x0000000200ce7308 */ /* 0x0002e20000000800 */
[----:B------:R-:W-:Y:S02]  /*14ba0*/  IMAD.MOV.U32 R146, RZ, RZ, R145 ;  /* 0x000000ffff927224 */ /* 0x000fe400078e0091 */
[-C--:B------:R-:W-:Y:S01]  /*14bb0*/  HMMA.16816.F32.BF16 R92, R120, R130.reuse, R92 ;  /* 0x00000082785c723c */ /* 0x080fe2000004185c */
[----:B------:R-:W-:Y:S03]  /*14bc0*/  IMAD.MOV.U32 R145, RZ, RZ, R144 ;  /* 0x000000ffff917224 */ /* 0x000fe600078e0090 */
[----:B------:R-:W-:Y:S02]  /*14bd0*/  IMAD.MOV.U32 R144, RZ, RZ, R143 ;  /* 0x000000ffff907224 */ /* 0x000fe400078e008f */
[----:B------:R-:W-:Y:S02]  /*14be0*/  IMAD.MOV.U32 R143, RZ, RZ, R142 ;  /* 0x000000ffff8f7224 */ /* 0x000fe400078e008e */
[----:B------:R-:W-:Y:S01]  /*14bf0*/  HMMA.16816.F32.BF16 R96, R112, R130, R96 ;  /* 0x000000827060723c */ /* 0x000fe20000041860 */
[----:B------:R-:W2:Y:S03]  /*14c00*/  LDSM.16.MT88.4 R128, [R220+0xa800] ;  /* 0x00a80000dc80783b */ /* 0x000ea60000004200 */
[----:B------:R-:W-:Y:S02]  /*14c10*/  IMAD.MOV.U32 R142, RZ, RZ, R141 ;  /* 0x000000ffff8e7224 */ /* 0x000fe400078e008d */
[----:B------:R-:W-:Y:S01]  /*14c20*/  IMAD.MOV.U32 R141, RZ, RZ, R140 ;  /* 0x000000ffff8d7224 */ /* 0x000fe200078e008c */
[----:B------:R-:W-:Y:S01]  /*14c30*/  F2FP.BF16.PACK_AB R112, R213, R212 ;  /* 0x000000d4d570723e */ /* 0x000fe200000010ff */
[----:B------:R-:W-:Y:S01]  /*14c40*/  IMAD.MOV.U32 R140, RZ, RZ, R139 ;  /* 0x000000ffff8c7224 */ /* 0x000fe200078e008b */
[----:B-----5:R-:W-:Y:S03]  /*14c50*/  F2FP.BF16.PACK_AB R113, R209, R211 ;  /* 0x000000d3d171723e */ /* 0x020fe600000010ff */
[----:B----4-:R-:W-:Y:S01]  /*14c60*/  F2FP.BF16.PACK_AB R114, R208, R210 ;  /* 0x000000d2d072723e */ /* 0x010fe200000010ff */
[----:B-1----:R-:W-:Y:S01]  /*14c70*/  FFMA.FTZ R2, R202, c[0x0][0x23c], -R111 ;  /* 0x00008f00ca027a23 */ /* 0x002fe2000001086f */
[----:B---3--:R-:W-:Y:S01]  /*14c80*/  F2FP.BF16.PACK_AB R115, R206, R207 ;  /* 0x000000cfce73723e */ /* 0x008fe200000010ff */
[----:B------:R-:W-:Y:S02]  /*14c90*/  IMAD.MOV.U32 R147, RZ, RZ, R143 ;  /* 0x000000ffff937224 */ /* 0x000fe400078e008f */
[----:B------:R1:W3:Y:S01]  /*14ca0*/  MUFU.EX2 R205, R2 ;  /* 0x0000000200cd7308 */ /* 0x0002e20000000800 */
[----:B------:R-:W-:Y:S02]  /*14cb0*/  IMAD.MOV.U32 R139, RZ, RZ, R137 ;  /* 0x000000ffff8b7224 */ /* 0x000fe400078e0089 */
[----:B------:R-:W-:Y:S01]  /*14cc0*/  IMAD.MOV.U32 R137, RZ, RZ, R135 ;  /* 0x000000ffff897224 */ /* 0x000fe200078e0087 */
        /* <DEDUP_REMOVED lines=16> */
[----:B-1----:R-:W-:Y:S01]  /*14dd0*/  FFMA.FTZ R2, R154, c[0x0][0x23c], -R109 ;  /* 0x00008f009a027a23 */ /* 0x002fe2000001086d */
[----:B---3--:R-:W-:Y:S01]  /*14de0*/  F2FP.BF16.PACK_AB R123, R198, R200 ;  /* 0x000000c8c67b723e */ /* 0x008fe200000010ff */
[----:B------:R-:W-:Y:S02]  /*14df0*/  IMAD.MOV.U32 R154, RZ, RZ, R132 ;  /* 0x000000ffff9a7224 */ /* 0x000fe400078e0084 */
[----:B------:R-:W-:Y:S04]  /*14e00*/  IMAD.MOV.U32 R132, RZ, RZ, R197 ;  /* 0x000000ffff847224 */ /* 0x000fe800078e00c5 */
[----:B------:R1:W-:Y:S01]  /*14e10*/  MUFU.EX2 R197, R2 ;  /* 0x0000000200c57308 */ /* 0x0003e20000000800 */
[C---:B------:R-:W-:Y:S08]  /*14e20*/  HMMA.16816.F32.BF16 R8, R120.reuse, R116, R8 ;  /* 0x000000747808723c */ /* 0x040ff00000041808 */
[-C--:B------:R-:W-:Y:S08]  /*14e30*/  HMMA.16816.F32.BF16 R12, R120, R118.reuse, R12 ;  /* 0x00000076780c723c */ /* 0x080ff0000004180c */
[C---:B------:R-:W-:Y:S01]  /*14e40*/  HMMA.16816.F32.BF16 R16, R112.reuse, R118, R16 ;  /* 0x000000767010723c */ /* 0x040fe20000041810 */
[----:B------:R-:W3:Y:S03]  /*14e50*/  LDSM.16.MT88.4 R116, [R222+0xa800] ;  /* 0x00a80000de74783b */ /* 0x000ee60000004200 */
[--C-:B-1----:R-:W-:Y:S04]  /*14e60*/  FFMA.FTZ R2, R156, c[0x0][0x23c], -R109.reuse ;  /* 0x00008f009c027a23 */ /* 0x102fe8000001086d */
[-C--:B--2---:R-:W-:Y:S01]  /*14e70*/  HMMA.16816.F32.BF16 R20, R112, R124.reuse, R20 ;  /* 0x0000007c7014723c */ /* 0x084fe20000041814 */
[----:B------:R-:W-:Y:S01]  /*14e80*/  LDSM.16.MT88.4 R156, [R220+0xac00] ;  /* 0x00ac0000dc9c783b */ /* 0x000fe20000004200 */
[----:B------:R1:W-:Y:S06]  /*14e90*/  MUFU.EX2 R196, R2 ;  /* 0x0000000200c47308 */ /* 0x0003ec0000000800 */
[C---:B------:R-:W-:Y:S08]  /*14ea0*/  HMMA.16816.F32.BF16 R24, R120.reuse, R124, R24 ;  /* 0x0000007c7818723c */ /* 0x040ff00000041818 */
[-C--:B------:R-:W-:Y:S08]  /*14eb0*/  HMMA.16816.F32.BF16 R28, R120, R126.reuse, R28 ;  /* 0x0000007e781c723c */ /* 0x080ff0000004181c */
[C---:B------:R-:W-:Y:S01]  /*14ec0*/  HMMA.16816.F32.BF16 R32, R112.reuse, R126, R32 ;  /* 0x0000007e7020723c */ /* 0x040fe20000041820 */
[----:B------:R-:W2:Y:S03]  /*14ed0*/  LDSM.16.MT88.4 R124, [R220+0xb800] ;  /* 0x00b80000dc7c783b */ /* 0x000ea60000004200 */
[--C-:B-1----:R-:W-:Y:S04]  /*14ee0*/  FFMA.FTZ R2, R155, c[0x0][0x23c], -R110.reuse ;  /* 0x00008f009b027a23 */ /* 0x102fe8000001086e */
[-C--:B------:R-:W-:Y:S01]  /*14ef0*/  HMMA.16816.F32.BF16 R36, R112, R128.reuse, R36 ;  /* 0x000000807024723c */ /* 0x080fe20000041824 */
[----:B------:R1:W-:Y:S07]  /*14f00*/  MUFU.EX2 R195, R2 ;  /* 0x0000000200c37308 */ /* 0x0003ee0000000800 */
[C---:B------:R-:W-:Y:S08]  /*14f10*/  HMMA.16816.F32.BF16 R40, R120.reuse, R128, R40 ;  /* 0x000000807828723c */ /* 0x040ff00000041828 */
[-C--:B------:R-:W-:Y:S08]  /*14f20*/  HMMA.16816.F32.BF16 R44, R120, R130.reuse, R44 ;  /* 0x00000082782c723c */ /* 0x080ff0000004182c */
[C---:B------:R-:W-:Y:S01]  /*14f30*/  HMMA.16816.F32.BF16 R48, R112.reuse, R130, R48 ;  /* 0x000000827030723c */ /* 0x040fe20000041830 */
[--C-:B-1----:R-:W-:Y:S01]  /*14f40*/  FFMA.FTZ R2, R154, c[0x0][0x23c], -R110.reuse ;  /* 0x00008f009a027a23 */ /* 0x102fe2000001086e */
[----:B------:R-:W1:Y:S03]  /*14f50*/  LDSM.16.MT88.4 R128, [R222+0xb800] ;  /* 0x00b80000de80783b */ /* 0x000e660000004200 */
[----:B------:R4:W5:Y:S03]  /*14f60*/  MUFU.EX2 R193, R2 ;  /* 0x0000000200c17308 */ /* 0x0009660000000800 */
[-C--:B---3--:R-:W-:Y:S08]  /*14f70*/  HMMA.16816.F32.BF16 R52, R112, R116.reuse, R52 ;  /* 0x000000747034723c */ /* 0x088ff00000041834 */
[C---:B------:R-:W-:Y:S08]  /*14f80*/  HMMA.16816.F32.BF16 R56, R120.reuse, R116, R56 ;  /* 0x000000747838723c */ /* 0x040ff00000041838 */
[-C--:B------:R-:W-:Y:S01]  /*14f90*/  HMMA.16816.F32.BF16 R60, R120, R118.reuse, R60 ;  /* 0x00000076783c723c */ /* 0x080fe2000004183c */
[--C-:B----4-:R-:W-:Y:S03]  /*14fa0*/  FFMA.FTZ R2, R153, c[0x0][0x23c], -R109.reuse ;  /* 0x00008f0099027a23 */ /* 0x110fe6000001086d */
[----:B------:R-:W-:Y:S04]  /*14fb0*/  FFMA.FTZ R109, R152, c[0x0][0x23c], -R109 ;  /* 0x00008f00986d7a23 */ /* 0x000fe8000001086d */
[C---:B------:R-:W-:Y:S01]  /*14fc0*/  HMMA.16816.F32.BF16 R64, R112.reuse, R118, R64 ;  /* 0x000000767040723c */ /* 0x040fe20000041840 */
[----:B------:R3:W-:Y:S07]  /*14fd0*/  MUFU.EX2 R194, R2 ;  /* 0x0000000200c27308 */ /* 0x0007ee0000000800 */
[-C--:B--2---:R-:W-:Y:S03]  /*14fe0*/  HMMA.16816.F32.BF16 R68, R112, R124.reuse, R68 ;  /* 0x0000007c7044723c */ /* 0x084fe60000041844 */
[----:B------:R5:W2:Y:S05]  /*14ff0*/  MUFU.EX2 R192, R109 ;  /* 0x0000006d00c07308 */ /* 0x000aaa0000000800 */
[C---:B------:R-:W-:Y:S08]  /*15000*/  HMMA.16816.F32.BF16 R72, R120.reuse, R124, R72 ;  /* 0x0000007c7848723c */ /* 0x040ff00000041848 */
[-C--:B------:R-:W-:Y:S01]  /*15010*/  HMMA.16816.F32.BF16 R76, R120, R126.reuse, R76 ;  /* 0x0000007e784c723c */ /* 0x080fe2000004184c */
[--C-:B---3--:R-:W-:Y:S03]  /*15020*/  FFMA.FTZ R2, R151, c[0x0][0x23c], -R110.reuse ;  /* 0x00008f0097027a23 */ /* 0x108fe6000001086e */
[----:B------:R-:W-:Y:S01]  /*15030*/  FFMA.FTZ R110, R150, c[0x0][0x23c], -R110 ;  /* 0x00008f00966e7a23 */ /* 0x000fe2000001086e */
[----:B------:R3:W-:Y:S03]  /*15040*/  MUFU.EX2 R191, R2 ;  /* 0x0000000200bf7308 */ /* 0x0007e60000000800 */
[C---:B------:R-:W-:Y:S01]  /*15050*/  HMMA.16816.F32.BF16 R80, R112.reuse, R126, R80 ;  /* 0x0000007e7050723c */ /* 0x040fe20000041850 */
[----:B-----5:R-:W-:Y:S06]  /*15060*/  F2FP.BF16.PACK_AB R109, R193, R195 ;  /* 0x000000c3c16d723e */ /* 0x020fec00000010ff */
[----:B------:R2:W-:Y:S01]  /*15070*/  MUFU.EX2 R190, R110 ;  /* 0x0000006e00be7308 */ /* 0x0005e20000000800 */
[-C--:B-1----:R-:W-:Y:S08]  /*15080*/  HMMA.16816.F32.BF16 R84, R112, R128.reuse, R84 ;  /* 0x000000807054723c */ /* 0x082ff00000041854 */
[C---:B------:R-:W-:Y:S01]  /*15090*/  HMMA.16816.F32.BF16 R88, R120.reuse, R128, R88 ;  /* 0x000000807858723c */ /* 0x040fe20000041858 */
[----:B---3--:R-:W-:Y:S03]  /*150a0*/  FFMA.FTZ R2, R149, c[0x0][0x23c], -R111 ;  /* 0x00008f0095027a23 */ /* 0x008fe6000001086f */
[----:B------:R-:W-:Y:S04]  /*150b0*/  IMAD.MOV.U32 R149, RZ, RZ, R145 ;  /* 0x000000ffff957224 */ /* 0x000fe800078e0091 */
[-C--:B------:R-:W-:Y:S01]  /*150c0*/  HMMA.16816.F32.BF16 R92, R120, R130.reuse, R92 ;  /* 0x00000082785c723c */ /* 0x080fe2000004185c */
[----:B------:R1:W-:Y:S03]  /*150d0*/  MUFU.EX2 R188, R2 ;  /* 0x0000000200bc7308 */ /* 0x0003e60000000800 */
[----:B------:R-:W-:Y:S01]  /*150e0*/  IMAD.MOV.U32 R145, RZ, RZ, R141 ;  /* 0x000000ffff917224 */ /* 0x000fe200078e008d */
[----:B--2---:R-:W-:Y:S03]  /*150f0*/  F2FP.BF16.PACK_AB R110, R192, R194 ;  /* 0x000000c2c06e723e */ /* 0x004fe600000010ff */
[----:B------:R-:W-:Y:S01]  /*15100*/  HMMA.16816.F32.BF16 R96, R112, R130, R96 ;  /* 0x000000827060723c */ /* 0x000fe20000041860 */
[--C-:B-1----:R-:W-:Y:S03]  /*15110*/  FFMA.FTZ R2, R148, c[0x0][0x23c], -R111.reuse ;  /* 0x00008f0094027a23 */ /* 0x102fe6000001086f */
[----:B------:R-:W-:Y:S01]  /*15120*/  IMAD.MOV.U32 R148, RZ, RZ, R144 ;  /* 0x000000ffff947224 */ /* 0x000fe200078e0090 */
[----:B------:R1:W2:Y:S01]  /*15130*/  MUFU.EX2 R189, R2 ;  /* 0x0000000200bd7308 */ /* 0x0002a20000000800 */
[----:B------:R-:W-:Y:S02]  /*15140*/  IMAD.MOV.U32 R144, RZ, RZ, R140 ;  /* 0x000000ffff907224 */ /* 0x000fe400078e008c */
[--C-:B-1----:R-:W-:Y:S01]  /*15150*/  FFMA.FTZ R2, R252, c[0x0][0x23c], -R111.reuse ;  /* 0x00008f00fc027a23 */ /* 0x102fe2000001086f */
[----:B--2---:R-:W-:Y:S03]  /*15160*/  F2FP.BF16.PACK_AB R176, R189, R188 ;  /* 0x000000bcbdb0723e */ /* 0x004fe600000010ff */
[----:B------:R-:W-:Y:S03]  /*15170*/  IMAD.MOV.U32 R252, RZ, RZ, R134 ;  /* 0x000000fffffc7224 */ /* 0x000fe600078e0086 */
[----:B------:R1:W-:Y:S01]  /*15180*/  MUFU.EX2 R187, R2 ;  /* 0x0000000200bb7308 */ /* 0x0003e20000000800 */
[----:B------:R-:W-:Y:S02]  /*15190*/  FFMA.FTZ R111, R250, c[0x0][0x23c], -R111 ;  /* 0x00008f00fa6f7a23 */ /* 0x000fe4000001086f */
[----:B------:R-:W-:Y:S07]  /*151a0*/  IMAD.MOV.U32 R250, RZ, RZ, R133 ;  /* 0x000000fffffa7224 */ /* 0x000fee00078e0085 */
[----:B------:R2:W3:Y:S01]  /*151b0*/  MUFU.EX2 R186, R111 ;  /* 0x0000006f00ba7308 */ /* 0x0004e20000000800 */
[----:B-1----:R-:W-:Y:S02]  /*151c0*/  FFMA.FTZ R2, R249, c[0x0][0x23c], -R184 ;  /* 0x00008f00f9027a23 */ /* 0x002fe400000108b8 */
[----:B------:R-:W-:Y:S07]  /*151d0*/  IMAD.MOV.U32 R249, RZ, RZ, R132 ;  /* 0x000000fffff97224 */ /* 0x000fee00078e0084 */
[----:B------:R1:W-:Y:S01]  /*151e0*/  MUFU.EX2 R185, R2 ;  /* 0x0000000200b97308 */ /* 0x0003e20000000800 */
[----:B------:R-:W4:Y:S01]  /*151f0*/  LDSM.16.MT88.4 R132, [R220+0x9c00] ;  /* 0x009c0000dc84783b */ /* 0x000f220000004200 */
[----:B--2---:R-:W-:Y:S02]  /*15200*/  F2FP.BF16.PACK_AB R111, R190, R191 ;  /* 0x000000bfbe6f723e */ /* 0x004fe400000010ff */
[----:B---3--:R-:W-:Y:S01]  /*15210*/  F2FP.BF16.PACK_AB R178, R186, R187 ;  /* 0x000000bbbab2723e */ /* 0x008fe200000010ff */
[--C-:B-1----:R-:W-:Y:S02]  /*15220*/  FFMA.FTZ R2, R248, c[0x0][0x23c], -R184.reuse ;  /* 0x00008f00f8027a23 */ /* 0x102fe400000108b8 */
[----:B------:R-:W-:Y:S03]  /*15230*/  IMAD.MOV.U32 R248, RZ, RZ, R107 ;  /* 0x000000fffff87224 */ /* 0x000fe600078e006b */
[----:B------:R1:W2:Y:S02]  /*15240*/  MUFU.EX2 R107, R2 ;  /* 0x00000002006b7308 */ /* 0x0002a40000000800 */
[--C-:B-1----:R-:W-:Y:S01]  /*15250*/  FFMA.FTZ R2, R251, c[0x0][0x23c], -R184.reuse ;  /* 0x00008f00fb027a23 */ /* 0x102fe200000108b8 */
[----:B--2---:R-:W-:Y:S01]  /*15260*/  F2FP.BF16.PACK_AB R177, R107, R185 ;  /* 0x000000b96bb1723e */ /* 0x004fe200000010ff */
[----:B------:R-:W-:Y:S01]  /*15270*/  FFMA.FTZ R184, R108, c[0x0][0x23c], -R184 ;  /* 0x00008f006cb87a23 */ /* 0x000fe200000108b8 */
[----:B------:R-:W-:Y:S05]  /*15280*/  F2FP.BF16.PACK_AB R108, R196, R197 ;  /* 0x000000c5c46c723e */ /* 0x000fea00000010ff */
[----:B------:R1:W-:Y:S01]  /*15290*/  MUFU.EX2 R106, R2 ;  /* 0x00000002006a7308 */ /* 0x0003e20000000800 */
[----:B------:R-:W-:Y:S02]  /*152a0*/  IMAD.MOV.U32 R251, RZ, RZ, R146 ;  /* 0x000000fffffb7224 */ /* 0x000fe400078e0092 */
[----:B------:R-:W-:Y:S02]  /*152b0*/  IMAD.MOV.U32 R146, RZ, RZ, R142 ;  /* 0x000000ffff927224 */ /* 0x000fe400078e008e */
[----:B------:R-:W2:Y:S01]  /*152c0*/  LDSM.16.MT88.4 R140, [R222+0x9c00] ;  /* 0x009c0000de8c783b */ /* 0x000ea20000004200 */
[-C--:B----4-:R-:W-:Y:S04]  /*152d0*/  HMMA.16816.F32.BF16 R112, R108, R132.reuse, R4 ;  /* 0x000000846c70723c */ /* 0x090fe80000041804 */
[----:B------:R-:W3:Y:S03]  /*152e0*/  MUFU.EX2 R184, R184 ;  /* 0x000000b800b87308 */ /* 0x000ee60000000800 */
[----:B------:R-:W4:Y:S08]  /*152f0*/  LDSM.16.MT88.4 R4, [R222+0xbc00] ;  /* 0x00bc0000de04783b */ /* 0x000f300000004200 */
[----:B-1----:R-:W5:Y:S01]  /*15300*/  LDL.LU R2, [R1+0xc] ;  /* 0x00000c0001027983 */ /* 0x002f620000300800 */
        /* <DEDUP_REMOVED lines=12> */
[-C--:B--2---:R-:W-:Y:S01]  /*153d0*/  HMMA.16816.F32.BF16 R128, R108, R140.reuse, R20 ;  /* 0x0000008c6c80723c */ /* 0x084fe20000041814 */
[----:B------:R-:W-:Y:S03]  /*153e0*/  IMAD.MOV.U32 R8, RZ, RZ, R148 ;  /* 0x000000ffff087224 */ /* 0x000fe600078e0094 */
[----:B------:R-:W-:Y:S02]  /*153f0*/  IMAD.MOV.U32 R17, RZ, RZ, R138 ;  /* 0x000000ffff117224 */ /* 0x000fe400078e008a */
[----:B------:R-:W-:Y:S02]  /*15400*/  IMAD.MOV.U32 R19, RZ, RZ, R137 ;  /* 0x000000ffff137224 */ /* 0x000fe400078e0089 */
[C---:B------:R-:W-:Y:S01]  /*15410*/  HMMA.16816.F32.BF16 R132, R176.reuse, R140, R24 ;  /* 0x0000008cb084723c */ /* 0x040fe20000041818 */
[----:B------:R-:W-:Y:S03]  /*15420*/  IMAD.MOV.U32 R23, RZ, RZ, R136 ;  /* 0x000000ffff177224 */ /* 0x000fe600078e0088 */
[----:B------:R-:W-:Y:S04]  /*15430*/  IMAD.MOV.U32 R13, RZ, RZ, R145 ;  /* 0x000000ffff0d7224 */ /* 0x000fe800078e0091 */
        /* <DEDUP_REMOVED lines=17> */
[----:B------:R-:W-:Y:S01]  /*15550*/  HMMA.16816.F32.BF16 R96, R108, R6, R96 ;  /* 0x000000066c60723c */ /* 0x000fe20000041860 */
[----:B-----5:R-:W-:Y:S04]  /*15560*/  FFMA.FTZ R2, R3, R2, R19 ;  /* 0x0000000203027223 */ /* 0x020fe80000010013 */
[----:B------:R-:W-:Y:S02]  /*15570*/  FADD.FTZ R2, R15, R2 ;  /* 0x000000020f027221 */ /* 0x000fe40000010000 */
[----:B---3--:R-:W-:Y:S05]  /*15580*/  FFMA.FTZ R0, R0, R12, R13 ;  /* 0x0000000c00007223 */ /* 0x008fea000001000d */
        /* <DEDUP_REMOVED lines=71> */
.L_x_879:
        /* <DEDUP_REMOVED lines=377> */
.L_x_884:
[----:B------:R-:W-:Y:S05]  /*17190*/  BSYNC B0 ;  /* 0x0000000000007941 */ /* 0x000fea0003800000 */
.L_x_883:
        /* <DEDUP_REMOVED lines=36> */
.L_x_886:
[----:B-1----:R-:W-:Y:S05]  /*173e0*/  BSYNC B0 ;  /* 0x0000000000007941 */ /* 0x002fea0003800000 */
.L_x_885:
        /* <DEDUP_REMOVED lines=20> */
.L_x_888:
[----:B------:R-:W-:Y:S05]  /*17530*/  BSYNC B0 ;  /* 0x0000000000007941 */ /* 0x000fea0003800000 */
.L_x_887:
        /* <DEDUP_REMOVED lines=20> */
.L_x_890:
[----:B------:R-:W-:Y:S05]  /*17680*/  BSYNC B0 ;  /* 0x0000000000007941 */ /* 0x000fea0003800000 */
.L_x_889:
        /* <DEDUP_REMOVED lines=21> */
.L_x_891:
        /* <DEDUP_REMOVED lines=10> */
.L_x_1047:


//--------------------- .text._ZN5flash16flash_fwd_kernelI23Flash_fwd_kernel_traitsILi96ELi128ELi64ELi4ELb0ELb0EN7cutlass10bfloat16_tE19Flash_kernel_traitsILi96ELi128ELi64ELi4ES3_EELb1ELb0ELb1ELb1ELb0ELb0ELb0ELb1EEEvNS_16Flash_fwd_paramsE --------------------------
	.section	.text._ZN5flash16flash_fwd_kernelI23Flash_fwd_kernel_traitsILi96ELi128ELi64ELi4ELb0ELb0EN7cutlass10bfloat16_tE19Flash_kernel_traitsILi96ELi128ELi64ELi4ES3_EELb1ELb0ELb1ELb1ELb0ELb0ELb0ELb1EEEvNS_16Flash_fwd_paramsE,"ax",@progbits
	.sectioninfo	@"SHI_REGISTERS=255"
	.align	128
        .global         _ZN5flash16flash_fwd_kernelI23Flash_fwd_kernel_traitsILi96ELi128ELi64ELi4ELb0ELb0EN7cutlass10bfloat16_tE19Flash_kernel_traitsILi96ELi128ELi64ELi4ES3_EELb1ELb0ELb1ELb1ELb0ELb0ELb0ELb1EEEvNS_16Flash_fwd_paramsE
        .type           _ZN5flash16flash_fwd_kernelI23Flash_fwd_kernel_traitsILi96ELi128ELi64ELi4ELb0ELb0EN7cutlass10bfloat16_tE19Flash_kernel_traitsILi96ELi128ELi64ELi4ES3_EELb1ELb0ELb1ELb1ELb0ELb0ELb0ELb1EEEvNS_16Flash_fwd_paramsE,@function
        .size           _ZN5flash16flash_fwd_kernelI23Flash_fwd_kernel_traitsILi96ELi128ELi64ELi4ELb0ELb0EN7cutlass10bfloat16_tE19Flash_kernel_traitsILi96ELi128ELi64ELi4ES3_EELb1ELb0ELb1ELb1ELb0ELb0ELb0ELb1EEEvNS_16Flash_fwd_paramsE,(.L_x_1024 - _ZN5flash16flash_fwd_kernelI23Flash_fwd_kernel_traitsILi96ELi128ELi64ELi4ELb0ELb0EN7cutlass10bfloat16_tE19Flash_kernel_traitsILi96ELi128ELi64ELi4ES3_EELb1ELb0ELb1ELb1ELb0ELb0ELb0ELb1EEEvNS_16Flash_fwd_paramsE)
        .other          _ZN5flash16flash_fwd_kernelI23Flash_fwd_kernel_traitsILi96ELi128ELi64ELi4ELb0ELb0EN7cutlass10bfloat16_tE19Flash_kernel_traitsILi96ELi128ELi64ELi4ES3_EELb1ELb0ELb1ELb1ELb0ELb0ELb0ELb1EEEvNS_16Flash_fwd_paramsE,@"STO_CUDA_ENTRY STV_DEFAULT"
_ZN5flash16flash_fwd_kernelI23Flash_fwd_kernel_traitsILi96ELi128ELi64ELi4ELb0ELb0EN7cutlass10bfloat16_tE19Flash_kernel_traitsILi96ELi128ELi64ELi4ES3_EELb1ELb0ELb1ELb1ELb0ELb0ELb0ELb1EEEvNS_16Flash_fwd_paramsE:
.text._ZN5flash16flash_fwd_kernelI23Flash_fwd_kernel_traitsILi96ELi128ELi64ELi4ELb0ELb0EN7cutlass10bfloat16_tE19Flash_kernel_traitsILi96ELi128ELi64ELi4ES3_EELb1ELb0ELb1ELb1ELb0ELb0ELb0ELb1EEEvNS_16Flash_fwd_paramsE:
[----:B------:R-:W-:Y:S02]  /*0000*/  MOV R1, c[0x0][0x28] ;  /* 0x00000a0000017a02 */ /* 0x000fe40000000f00 */
[----:B------:R-:W-:Y:S01]  /*0010*/  ULDC.64 UR4, c[0x0][0x40] ;  /* 0x0000100000047ab9 */ /* 0x000fe20000000a00 */
[----:B------:R-:W-:Y:S01]  /*0020*/  BSSY B2, `(.L_x_892) ;  /* 0x0000005000027945 */ /* 0x000fe20003800000 */
[----:B------:R-:W-:Y:S01]  /*0030*/  UIADD3 UR4, UP0, UR4, 0x160, URZ ;  /* 0x0000016004047890 */ /* 0x000fe2000ff1e03f */
[----:B------:R-:W-:-:S03]  /*0040*/  IADD3 R1, R1, -0x2b8, RZ ;  /* 0xfffffd4801017810 */ /* 0x000fc60007ffe0ff */
[----:B------:R-:W-:-:S07]  /*0050*/  UIADD3.X UR5, URZ, UR5, URZ, UP0, !UPT ;  /* 0x000000053f057290 */ /* 0x000fce00087fe43f */
[----:B------:R-:W-:Y:S05]  /*0060*/  CALL.REL.NOINC `($_ZN5flash16flash_fwd_kernelI23Flash_fwd_kernel_traitsILi96ELi128ELi64ELi4ELb0ELb0EN7cutlass10bfloat16_tE19Flash_kernel_traitsILi96ELi128ELi64ELi4ES3_EELb1ELb0ELb1ELb1ELb0ELb0ELb0ELb1EEEvNS_16Flash_fwd_paramsE$_ZN5flash22compute_attn_1rowblockI23Flash_fwd_kernel_traitsILi96ELi128ELi64ELi4ELb0ELb0EN7cutlass10bfloat16_tE19Flash_kernel_traitsILi96ELi128ELi64ELi4ES3_EELb1ELb0ELb1ELb1ELb0ELb0ELb0ELb1ENS_16Flash_fwd_paramsEEEvRKT8_iii) ;  /* 0x0000002000007944 */ /* 0x000fea0003c00000 */
[----:B------:R-:W-:Y:S05]  /*0070*/  BSYNC B2 ;  /* 0x0000000000027941 */ /* 0x000fea0003800000 */
.L_x_892:
[----:B------:R-:W-:Y:S05]  /*0080*/  EXIT ;  /* 0x000000000000794d */ /* 0x000fea0003800000 */
        .type           $_ZN5flash16flash_fwd_kernelI23Flash_fwd_kernel_traitsILi96ELi128ELi64ELi4ELb0ELb0EN7cutlass10bfloat16_tE19Flash_kernel_traitsILi96ELi128ELi64ELi4ES3_EELb1ELb0ELb1ELb1ELb0ELb0ELb0ELb1EEEvNS_16Flash_fwd_paramsE$_ZN5flash22compute_attn_1rowblockI23Flash_fwd_kernel_traitsILi96ELi128ELi64ELi4ELb0ELb0EN7cutlass10bfloat16_tE19Flash_kernel_traitsILi96ELi128ELi64ELi4ES3_EELb1ELb0ELb1ELb1ELb0ELb0ELb0ELb1ENS_16Flash_fwd_paramsEEEvRKT8_iii,@function
        .size           $_ZN5flash16flash_fwd_kernelI23Flash_fwd_kernel_traitsILi96ELi128ELi64ELi4ELb0ELb0EN7cutlass10bfloat16_tE19Flash_kernel_traitsILi96ELi128ELi64ELi4ES3_EELb1ELb0ELb1ELb1ELb0ELb0ELb0ELb1EEEvNS_16Flash_fwd_paramsE$_ZN5flash22compute_attn_1rowblockI23Flash_fwd_kernel_traitsILi96ELi128ELi64ELi4ELb0ELb0EN7cutlass10bfloat16_tE19Flash_kernel_traitsILi96ELi128ELi64ELi4ES3_EELb1ELb0ELb1ELb1ELb0ELb0ELb0ELb1ENS_16Flash_fwd_paramsEEEvRKT8_iii,($__internal_1_$__cuda_sm70_shflsync_bfly_p - $_ZN5flash16flash_fwd_kernelI23Flash_fwd_kernel_traitsILi96ELi128ELi64ELi4ELb0ELb0EN7cutlass10bfloat16_tE19Flash_kernel_traitsILi96ELi128ELi64ELi4ES3_EELb1ELb0ELb1ELb1ELb0ELb0ELb0ELb1EEEvNS_16Flash_fwd_paramsE$_ZN5flash22compute_attn_1rowblockI23Flash_fwd_kernel_traitsILi96ELi128ELi64ELi4ELb0ELb0EN7cutlass10bfloat16_tE19Flash_kernel_traitsILi96ELi128ELi64ELi4ES3_EELb1ELb0ELb1ELb1ELb0ELb0ELb0ELb1ENS_16Flash_fwd_paramsEEEvRKT8_iii)
$_ZN5flash16flash_fwd_kernelI23Flash_fwd_kernel_traitsILi96ELi128ELi64ELi4ELb0ELb0EN7cutlass10bfloat16_tE19Flash_kernel_traitsILi96ELi128ELi64ELi4ES3_EELb1ELb0ELb1ELb1ELb0ELb0ELb0ELb1EEEvNS_16Flash_fwd_paramsE$_ZN5flash22compute_attn_1rowblockI23Flash_fwd_kernel_traitsILi96ELi128ELi64ELi4ELb0ELb0EN7cutlass10bfloat16_tE19Flash_kernel_traitsILi96ELi128ELi64ELi4ES3_EELb1ELb0ELb1ELb1ELb0ELb0ELb0ELb1ENS_16Flash_fwd_paramsEEEvRKT8_iii:
        /* <DEDUP_REMOVED lines=58> */
.L_x_894:
[----:B------:R-:W-:Y:S05]  /*0430*/  BSYNC B0 ;  /* 0x0000000000007941 */ /* 0x000fea0003800000 */
.L_x_893:
        /* <DEDUP_REMOVED lines=19> */
.L_x_896:
[----:B------:R2:W5:Y:S02]  /*0570*/  LD.E R6, [R108.64+0xb8] ;  /* 0x0000b8046c067980 */ /* 0x000564000c101900 */
.L_x_897:
[----:B------:R-:W-:Y:S05]  /*0580*/  BSYNC B0 ;  /* 0x0000000000007941 */ /* 0x000fea0003800000 */
.L_x_895:
        /* <DEDUP_REMOVED lines=9> */
.L_x_899:
[----:B------:R-:W3:Y:S01]  /*0620*/  LD.E.64 R2, [R108.64+0x108] ;  /* 0x000108046c027980 */ /* 0x000ee2000c101b00 */
[----:B------:R-:W-:Y:S01]  /*0630*/  BSSY B0, `(.L_x_901) ;  /* 0x0000006000007945 */ /* 0x000fe20003800000 */
[----:B------:R-:W-:Y:S01]  /*0640*/  IMAD.MOV.U32 R0, RZ, RZ, RZ ;  /* 0x000000ffff007224 */ /* 0x000fe200078e00ff */
[----:B---3--:R-:W-:-:S04]  /*0650*/  ISETP.NE.U32.AND P0, PT, R2, RZ, PT ;  /* 0x000000ff0200720c */ /* 0x008fc80003f05070 */
[----:B------:R-:W-:-:S13]  /*0660*/  ISETP.NE.AND.EX P0, PT, R3, RZ, PT, P0 ;  /* 0x000000ff0300720c */ /* 0x000fda0003f05300 */
[----:B------:R-:W-:Y:S05]  /*0670*/  @!P0 BRA `(.L_x_902) ;  /* 0x0000001000008947 */ /* 0x000fea0003800000 */
[----:B------:R3:W5:Y:S02]  /*0680*/  LD.E R0, [R108.64+0xbc] ;  /* 0x0000bc046c007980 */ /* 0x000764000c101900 */
.L_x_902:
[----:B------:R-:W-:Y:S05]  /*0690*/  BSYNC B0 ;  /* 0x0000000000007941 */ /* 0x000fea0003800000 */
.L_x_901:
[----:B-----5:R-:W-:Y:S02]  /*06a0*/  IADD3 R45, R0, R6, -R7 ;  /* 0x00000006002d7210 */ /* 0x020fe40007ffe807 */
.L_x_900:
[----:B------:R-:W-:Y:S05]  /*06b0*/  BSYNC B1 ;  /* 0x0000000000017941 */ /* 0x000fea0003800000 */
.L_x_898:
[----:B------:R-:W4:Y:S01]  /*06c0*/  S2R R50, SR_CTAID.X ;  /* 0x0000000000327919 */ /* 0x000f220000002500 */
[----:B------:R-:W-:Y:S01]  /*06d0*/  MOV R29, 0x70 ;  /* 0x00000070001d7802 */ /* 0x000fe20000000f00 */
[----:B------:R-:W-:-:S03]  /*06e0*/  IMAD.MOV.U32 R3, RZ, RZ, 0x0 ;  /* 0x00000000ff037424 */ /* 0x000fc600078e00ff */
[----:B------:R-:W-:Y:S01]  /*06f0*/  MOV R2, R29 ;  /* 0x0000001d00027202 */ /* 0x000fe20000000f00 */
[----:B----4-:R-:W-:-:S05]  /*0700*/  IMAD.SHL.U32 R160, R50, 0x80, RZ ;  /* 0x0000008032a07824 */ /* 0x010fca00078e00ff */
[----:B------:R-:W-:-:S13]  /*0710*/  ISETP.GT.AND P0, PT, R111, R160, PT ;  /* 0x000000a06f00720c */ /* 0x000fda0003f04270 */
[----:B------:R-:W-:Y:S05]  /*0720*/  @!P0 RET.REL.NODEC R2 `(_ZN5flash16flash_fwd_kernelI23Flash_fwd_kernel_traitsILi96ELi128ELi64ELi4ELb0ELb0EN7cutlass10bfloat16_tE19Flash_kernel_traitsILi96ELi128ELi64ELi4ES3_EELb1ELb0ELb1ELb1ELb0ELb0ELb0ELb1EEEvNS_16Flash_fwd_paramsE) ;  /* 0xfffff8d002008950 */ /* 0x000fea0003c3ffff */
        /* <DEDUP_REMOVED lines=52> */
.L_x_907:
[----:B------:R-:W-:Y:S05]  /*0a70*/  BSYNC B0 ;  /* 0x0000000000007941 */ /* 0x000fea0003800000 */
.L_x_906:
[----:B------:R-:W-:Y:S01]  /*0a80*/  PLOP3.LUT P2, PT, PT, PT, PT, 0x80, 0x0 ;  /* 0x000000000000781c */ /* 0x000fe20003f4f070 */
[--C-:B------:R-:W-:Y:S01]  /*0a90*/  IMAD.MOV.U32 R4, RZ, RZ, R44.reuse ;  /* 0x000000ffff047224 */ /* 0x100fe200078e002c */
[----:B------:R-:W-:Y:S02]  /*0aa0*/  SHF.R.S32.HI R5, RZ, 0x1f, R44 ;  /* 0x0000001fff057819 */ /* 0x000fe4000001142c */
[----:B------:R-:W-:-:S04]  /*0ab0*/  PRMT R0, RZ, 0x7610, R0 ;  /* 0x00007610ff007816 */ /* 0x000fc80000000000 */
.L_x_905:
[----:B------:R-:W-:Y:S05]  /*0ac0*/  BSYNC B1 ;  /* 0x0000000000017941 */ /* 0x000fea0003800000 */
.L_x_904:
        /* <DEDUP_REMOVED lines=12> */
.L_x_909:
[----:B--2---:R-:W-:Y:S05]  /*0b90*/  BSYNC B0 ;  /* 0x0000000000007941 */ /* 0x004fea0003800000 */
.L_x_908:
        /* <DEDUP_REMOVED lines=24> */
[----:B------:R-:W-:Y:S01]  /*0d20*/  IADD3 R28, R0, 0x20, RZ ;  /* 0x00000020001c7810 */ /* 0x000fe20007ffe0ff */
        /* <DEDUP_REMOVED lines=17> */
.L_x_911:
[----:B--2---:R-:W-:Y:S05]  /*0e40*/  BSYNC B0 ;  /* 0x0000000000007941 */ /* 0x004fea0003800000 */
.L_x_910:
        /* <DEDUP_REMOVED lines=20> */
.L_x_913:
[----:B------:R-:W-:Y:S05]  /*0f90*/  BSYNC B0 ;  /* 0x0000000000007941 */ /* 0x000fea0003800000 */
.L_x_912:
        /* <DEDUP_REMOVED lines=20> */
.L_x_915:
[----:B------:R-:W-:Y:S05]  /*10e0*/  BSYNC B0 ;  /* 0x0000000000007941 */ /* 0x000fea0003800000 */
.L_x_914:
        /* <DEDUP_REMOVED lines=20> */
.L_x_917:
[----:B------:R-:W-:Y:S05]  /*1230*/  BSYNC B0 ;  /* 0x0000000000007941 */ /* 0x000fea0003800000 */
.L_x_916:
        /* <DEDUP_REMOVED lines=28> */
[----:B------:R-:W-:Y:S05]  /*1400*/  @P6 RET.REL.NODEC R2 `(_ZN5flash16flash_fwd_kernelI23Flash_fwd_kernel_traitsILi96ELi128ELi64ELi4ELb0ELb0EN7cutlass10bfloat16_tE19Flash_kernel_traitsILi96ELi128ELi64ELi4ES3_EELb1ELb0ELb1ELb1ELb0ELb0ELb0ELb1EEEvNS_16Flash_fwd_paramsE) ;  /* 0xffffebf002006950 */ /* 0x000fea0003c3ffff */
        /* <DEDUP_REMOVED lines=9> */
[----:B------:R-:W-:Y:S05]  /*14a0*/  RET.REL.NODEC R2 `(_ZN5flash16flash_fwd_kernelI23Flash_fwd_kernel_traitsILi96ELi128ELi64ELi4ELb0ELb0EN7cutlass10bfloat16_tE19Flash_kernel_traitsILi96ELi128ELi64ELi4ES3_EELb1ELb0ELb1ELb1ELb0ELb0ELb0ELb1EEEvNS_16Flash_fwd_paramsE) ;  /* 0xffffeb5002007950 */ /* 0x000fea0003c3ffff */
.L_x_903:
        /* <DEDUP_REMOVED lines=135> */
[----:B------:R1:W-:Y:S03]  /*1d20*/  STL [R1+0x34], R176 ;  /* 0x000034b001007387 */ /* 0x0003e60000100800 */
        /* <DEDUP_REMOVED lines=73> */
.L_x_919:
[----:B-1----:R-:W-:Y:S05]  /*21c0*/  BSYNC B0 ;  /* 0x0000000000007941 */ /* 0x002fea0003800000 */
.L_x_918:
        /* <DEDUP_REMOVED lines=37> */
.L_x_921:
[----:B------:R-:W-:Y:S05]  /*2420*/  BSYNC B0 ;  /* 0x0000000000007941 */ /* 0x000fea0003800000 */
.L_x_920:
        /* <DEDUP_REMOVED lines=37> */
.L_x_923:
[----:B------:R-:W-:Y:S05]  /*2680*/  BSYNC B0 ;  /* 0x0000000000007941 */ /* 0x000fea0003800000 */
.L_x_922:
        /* <DEDUP_REMOVED lines=40> */
.L_x_925:
[----:B------:R-:W-:Y:S05]  /*2910*/  BSYNC B0 ;  /* 0x0000000000007941 */ /* 0x000fea0003800000 */
.L_x_924:
        /* <DEDUP_REMOVED lines=42> */
.L_x_927:
[----:B------:R-:W-:Y:S05]  /*2bc0*/  BSYNC B0 ;  /* 0x0000000000007941 */ /* 0x000fea0003800000 */
.L_x_926:
[C---:B------:R-:W-:Y:S01]  /*2bd0*/  SHF.L.U64.HI R168, R10.reuse, 0x5, R11 ;  /* 0x000000050aa87819 */ /* 0x040fe2000001020b */
[----:B------:R-:W-:Y:S01]  /*2be0*/  IMAD.SHL.U32 R169, R10, 0x20, RZ ;  /* 0x000000200aa97824 */ /* 0x000fe200078e00ff */
[----:B------:R-:W-:Y:S01]  /*2bf0*/  ISETP.GE.AND P0, PT, R24, R14, PT ;  /* 0x0000000e1800720c */ /* 0x000fe20003f06270 */
[----:B------:R-:W-:Y:S02]  /*2c00*/  BSSY B0, `(.L_x_928) ;  /* 0x000001e000007945 */ /* 0x000fe40003800000 */
[----:B------:R4:W-:Y:S04]  /*2c10*/  STL [R1+0x1d8], R168 ;  /* 0x0001d8a801007387 */ /* 0x0009e80000100800 */
[----:B------:R4:W-:Y:S06]  /*2c20*/  STL [R1+0x1bc], R169 ;  /* 0x0001bca901007387 */ /* 0x0009ec0000100800 */
        /* <DEDUP_REMOVED lines=27> */
.L_x_929:
[----:B------:R-:W-:Y:S05]  /*2de0*/  BSYNC B0 ;  /* 0x0000000000007941 */ /* 0x000fea0003800000 */
.L_x_928:
[----:B--2---:R-:W2:Y:S01]  /*2df0*/  LD.E.64 R4, [R108.64+0x1b8] ;  /* 0x0001b8046c047980 */ /* 0x004ea2000c101b00 */
[----:B------:R-:W-:-:S02]  /*2e00*/  IMAD.MOV.U32 R16, RZ, RZ, R52 ;  /* 0x000000ffff107224 */ /* 0x000fc400078e0034 */
[----:B------:R-:W-:Y:S01]  /*2e10*/  IMAD.MOV.U32 R17, RZ, RZ, R53 ;  /* 0x000000ffff117224 */ /* 0x000fe200078e0035 */
[----:B------:R-:W0:Y:S04]  /*2e20*/  LDGDEPBAR ;  /* 0x00000000000079af */ /* 0x000e280000000000 */
[----:B------:R1:W5:Y:S04]  /*2e30*/  LD.E R104, [R108.64+0x184] ;  /* 0x000184046c687980 */ /* 0x000368000c101900 */
[----:B------:R1:W5:Y:S01]  /*2e40*/  LD.E R110, [R108.64+0x188] ;  /* 0x000188046c6e7980 */ /* 0x000362000c101900 */
[----:B--2---:R-:W-:-:S04]  /*2e50*/  ISETP.NE.U32.AND P1, PT, R4, RZ, PT ;  /* 0x000000ff0400720c */ /* 0x004fc80003f25070 */
[----:B------:R-:W-:-:S13]  /*2e60*/  ISETP.NE.AND.EX P1, PT, R5, RZ, PT, P1 ;  /* 0x000000ff0500720c */ /* 0x000fda0003f25310 */
[----:B---3--:R-:W2:Y:S01]  /*2e70*/  @P1 LD.E.64 R8, [R108.64+0x1c0] ;  /* 0x0001c0046c081980 */ /* 0x008ea2000c101b00 */
[----:B------:R-:W-:Y:S02]  /*2e80*/  @P1 MOV R22, R167 ;  /* 0x000000a700161202 */ /* 0x000fe40000000f00 */
[----:B------:R-:W-:Y:S01]  /*2e90*/  @P1 SHF.R.S32.HI R7, RZ, 0x1f, R166 ;  /* 0x0000001fff071819 */ /* 0x000fe200000114a6 */
[----:B------:R-:W3:Y:S01]  /*2ea0*/  @P1 LD.E R2, [R108.64+0xd8] ;  /* 0x0000d8046c021980 */ /* 0x000ee2000c101900 */
[C---:B------:R-:W-:Y:S01]  /*2eb0*/  SHF.L.U64.HI R13, R48.reuse, 0x6, R49 ;  /* 0x00000006300d7819 */ /* 0x040fe20000010231 */
[----:B------:R-:W-:Y:S01]  /*2ec0*/  IMAD.MOV.U32 R16, RZ, RZ, R30 ;  /* 0x000000ffff107224 */ /* 0x000fe200078e001e */
[----:B------:R-:W-:Y:S01]  /*2ed0*/  SHF.L.U32 R12, R48, 0x6, RZ ;  /* 0x00000006300c7819 */ /* 0x000fe200000006ff */
[----:B--2---:R-:W-:Y:S02]  /*2ee0*/  @P1 IMAD R0, R9, R166, RZ ;  /* 0x000000a609001224 */ /* 0x004fe400078e02ff */
[----:B------:R-:W-:-:S04]  /*2ef0*/  @P1 IMAD.WIDE.U32 R10, R166, R8, R22 ;  /* 0x00000008a60a1225 */ /* 0x000fc800078e0016 */
[----:B------:R-:W-:Y:S01]  /*2f00*/  @P1 IMAD R8, R8, R7, R0 ;  /* 0x0000000708081224 */ /* 0x000fe200078e0200 */
[----:B------:R-:W-:-:S03]  /*2f10*/  @P1 LEA R4, P0, R10, R4, 0x2 ;  /* 0x000000040a041211 */ /* 0x000fc600078010ff */
[----:B------:R-:W-:-:S05]  /*2f20*/  @P1 IMAD.IADD R8, R11, 0x1, R8 ;  /* 0x000000010b081824 */ /* 0x000fca00078e0208 */
[----:B------:R-:W-:-:S05]  /*2f30*/  @P1 LEA.HI.X R5, R10, R5, R8, 0x2, P0 ;  /* 0x000000050a051211 */ /* 0x000fca00000f1408 */
[----:B----4-:R2:W4:Y:S01]  /*2f40*/  @P1 LD.E R7, [R4.64] ;  /* 0x0000000404071980 */ /* 0x010522000c101900 */
[----:B------:R-:W-:-:S04]  /*2f50*/  DEPBAR.LE SB0, 0x0 ;  /* 0x000080000000791a */ /* 0x000fc80000000000 */
[----:B------:R-:W-:Y:S01]  /*2f60*/  WARPSYNC 0xffffffff ;  /* 0xffffffff00007948 */ /* 0x000fe20003800000 */
[----:B------:R-:W-:Y:S01]  /*2f70*/  ISETP.GE.AND P0, PT, R6, R14, PT ;  /* 0x0000000e0600720c */ /* 0x000fe20003f06270 */
[----:B------:R-:W-:Y:S01]  /*2f80*/  BAR.SYNC.DEFER_BLOCKING 0x0 ;  /* 0x0000000000007b1d */ /* 0x000fe20000010000 */
[----:B------:R-:W-:Y:S02]  /*2f90*/  LEA R161, R50, R46, 0x3 ;  /* 0x0000002e32a17211 */ /* 0x000fe400078e18ff */
[----:B------:R-:W-:-:S03]  /*2fa0*/  IADD3 R239, R164, -0x4ab325aa, RZ ;  /* 0xb54cda56a4ef7810 */ /* 0x000fc60007ffe0ff */
[----:B------:R1:W-:Y:S04]  /*2fb0*/  STL [R1+0xc], R13 ;  /* 0x00000c0d01007387 */ /* 0x0003e80000100800 */
[----:B------:R1:W-:Y:S04]  /*2fc0*/  STL [R1], R12 ;  /* 0x0000000c01007387 */ /* 0x0003e80000100800 */
[----:B------:R1:W-:Y:S04]  /*2fd0*/  STL.64 [R1+0x1c8], R16 ;  /* 0x0001c81001007387 */ /* 0x0003e80000100a00 */
[----:B------:R1:W-:Y:S04]  /*2fe0*/  STL [R1+0x1a0], R161 ;  /* 0x0001a0a101007387 */ /* 0x0003e80000100800 */
[----:B------:R1:W-:Y:S04]  /*2ff0*/  STL [R1+0x38], R239 ;  /* 0x000038ef01007387 */ /* 0x0003e80000100800 */
[----:B------:R1:W-:Y:S04]  /*3000*/  @P0 STS [R198+0x9000], RZ ;  /* 0x009000ffc6000388 */ /* 0x0003e80000000800 */
[----:B------:R1:W-:Y:S04]  /*3010*/  @P0 STS [R198+0x9004], RZ ;  /* 0x009004ffc6000388 */ /* 0x0003e80000000800 */
[----:B------:R1:W-:Y:S04]  /*3020*/  @P0 STS.64 [R198+0x9008], RZ ;  /* 0x009008ffc6000388 */ /* 0x0003e80000000a00 */
[----:B------:R1:W-:Y:S04]  /*3030*/  @P0 STS.128 [R198+0xa000], RZ ;  /* 0x00a000ffc6000388 */ /* 0x0003e80000000c00 */
[----:B------:R1:W-:Y:S01]  /*3040*/  @P0 STS.128 [R198+0xb000], RZ ;  /* 0x00b000ffc6000388 */ /* 0x0003e20000000c00 */
[----:B---3--:R-:W4:Y:S01]  /*3050*/  @P1 MUFU.RCP R2, R2 ;  /* 0x0000000200021308 */ /* 0x008f220000001000 */
[----:B------:R-:W-:Y:S01]  /*3060*/  IMAD R0, R13, R44, RZ ;  /* 0x0000002c0d007224 */ /* 0x000fe200078e02ff */
[----:B------:R-:W-:Y:S01]  /*3070*/  SHF.L.U32 R6, R41, 0x1, RZ ;  /* 0x0000000129067819 */ /* 0x000fe200000006ff */
[-C--:B--2---:R-:W-:Y:S01]  /*3080*/  IMAD.WIDE.U32 R4, R44, R12.reuse, R16 ;  /* 0x0000000c2c047225 */ /* 0x084fe200078e0010 */
[----:B------:R-:W-:Y:S03]  /*3090*/  BSSY B0, `(.L_x_930) ;  /* 0x0000022000007945 */ /* 0x000fe60003800000 */
[----:B------:R-:W-:Y:S01]  /*30a0*/  IMAD R0, R15, R12, R0 ;  /* 0x0000000c0f007224 */ /* 0x000fe200078e0200 */
[----:B------:R-:W-:Y:S01]  /*30b0*/  LOP3.LUT R178, R6, 0x6, RZ, 0xc0, !PT ;  /* 0x0000000606b27812 */ /* 0x000fe200078ec0ff */
[----:B------:R-:W-:-:S02]  /*30c0*/  IMAD.MOV.U32 R195, RZ, RZ, RZ ;  /* 0x000000ffffc37224 */ /* 0x000fc400078e00ff */
[----:B------:R-:W-:Y:S02]  /*30d0*/  IMAD.IADD R0, R5, 0x1, R0 ;  /* 0x0000000105007824 */ /* 0x000fe400078e0200 */
[----:B----4-:R-:W-:Y:S01]  /*30e0*/  @P1 FMUL.FTZ R195, R7, R2 ;  /* 0x0000000207c31220 */ /* 0x010fe20000410000 */
[----:B------:R-:W-:Y:S05]  /*30f0*/  @P0 BRA `(.L_x_931) ;  /* 0x000001b000000947 */ /* 0x000fea0003800000 */
[-C--:B-1----:R-:W-:Y:S02]  /*3100*/  ISETP.GE.AND P3, PT, R176, R200.reuse, PT ;  /* 0x000000c8b000720c */ /* 0x082fe40003f66270 */
[-C--:B------:R-:W-:Y:S02]  /*3110*/  ISETP.GE.AND P2, PT, R175, R200.reuse, PT ;  /* 0x000000c8af00720c */ /* 0x080fe40003f46270 */
[----:B------:R-:W-:-:S09]  /*3120*/  ISETP.GE.AND P0, PT, R174, R200, PT ;  /* 0x000000c8ae00720c */ /* 0x000fd20003f06270 */
[CC--:B------:R-:W-:Y:S01]  /*3130*/  @!P3 LEA R8, P4, R4.reuse, R234.reuse, 0x1 ;  /* 0x000000ea0408b211 */ /* 0x0c0fe200078808ff */
        /* <DEDUP_REMOVED lines=23> */
.L_x_931:
[----:B-1----:R-:W-:Y:S05]  /*32b0*/  BSYNC B0 ;  /* 0x0000000000007941 */ /* 0x002fea0003800000 */
.L_x_930:
[----:B------:R-:W-:Y:S01]  /*32c0*/  ISETP.GE.AND P0, PT, R24, R14, PT ;  /* 0x0000000e1800720c */ /* 0x000fe20003f06270 */
[C---:B------:R-:W-:Y:S01]  /*32d0*/  IMAD.SHL.U32 R6, R48.reuse, 0x20, RZ ;  /* 0x0000002030067824 */ /* 0x040fe200078e00ff */
[----:B------:R-:W-:Y:S01]  /*32e0*/  SHF.L.U64.HI R2, R48, 0x5, R49 ;  /* 0x0000000530027819 */ /* 0x000fe20000010231 */
[----:B------:R-:W-:Y:S04]  /*32f0*/  BSSY B0, `(.L_x_932) ;  /* 0x0000022000007945 */ /* 0x000fe80003800000 */
[----:B------:R1:W-:Y:S04]  /*3300*/  STL [R1+0x8], R2 ;  /* 0x0000080201007387 */ /* 0x0003e80000100800 */
[----:B------:R1:W-:Y:S04]  /*3310*/  STL [R1+0x4], R6 ;  /* 0x0000040601007387 */ /* 0x0003e80000100800 */
[----:B------:R1:W-:Y:S04]  /*3320*/  @P0 STS.128 [R198+0x9800], RZ ;  /* 0x009800ffc6000388 */ /* 0x0003e80000000c00 */
[----:B------:R1:W-:Y:S04]  /*3330*/  @P0 STS.128 [R198+0xa800], RZ ;  /* 0x00a800ffc6000388 */ /* 0x0003e80000000c00 */
[----:B------:R1:W-:Y:S01]  /*3340*/  @P0 STS.128 [R198+0xb800], RZ ;  /* 0x00b800ffc6000388 */ /* 0x0003e20000000c00 */
[----:B------:R-:W-:Y:S05]  /*3350*/  @P0 BRA `(.L_x_933) ;  /* 0x000001b000000947 */ /* 0x000fea0003800000 */
[-C--:B------:R-:W-:Y:S02]  /*3360*/  ISETP.GE.AND P3, PT, R176, R200.reuse, PT ;  /* 0x000000c8b000720c */ /* 0x080fe40003f66270 */
[----:B------:R-:W-:-:S02]  /*3370*/  ISETP.GE.AND P2, PT, R175, R200, PT ;  /* 0x000000c8af00720c */ /* 0x000fc40003f46270 */
[----:B------:R-:W-:Y:S02]  /*3380*/  IADD3 R4, P1, R6, R4, RZ ;  /* 0x0000000406047210 */ /* 0x000fe40007f3e0ff */
[----:B------:R-:W-:-:S03]  /*3390*/  ISETP.GE.AND P0, PT, R174, R200, PT ;  /* 0x000000c8ae00720c */ /* 0x000fc60003f06270 */
[----:B------:R-:W-:-:S04]  /*33a0*/  IMAD.X R0, R2, 0x1, R0, P1 ;  /* 0x0000000102007824 */ /* 0x000fc800008e0600 */
[CC--:B------:R-:W-:Y:S01]  /*33b0*/  @!P3 LEA R8, P4, R4.reuse, R234.reuse, 0x1 ;  /* 0x000000ea0408b211 */ /* 0x0c0fe200078808ff */
[----:B------:R2:W-:Y:S01]  /*33c0*/  @P3 STS.128 [R198+0x9800], RZ ;  /* 0x009800ffc6003388 */ /* 0x0005e20000000c00 */
[C---:B-1----:R-:W-:Y:S02]  /*33d0*/  @!P2 LEA R6, P1, R4.reuse, R234, 0x1 ;  /* 0x000000ea0406a211 */ /* 0x042fe400078208ff */
        /* <DEDUP_REMOVED lines=13> */
[----:B--2---:R-:W-:-:S04]  /*34b0*/  LEA R6, P0, R4, R234, 0x1 ;  /* 0x000000ea04067211 */ /* 0x004fc800078008ff */
[----:B------:R-:W-:-:S05]  /*34c0*/  LEA.HI.X R7, R4, R235, R0, 0x1, P0 ;  /* 0x000000eb04077211 */ /* 0x000fca00000f0c00 */
[----:B------:R-:W-:Y:S01]  /*34d0*/  @!PT LDS RZ, [RZ] ;  /* 0x00000000fffff984 */ /* 0x000fe20000000800 */
[----:B------:R-:W-:Y:S01]  /*34e0*/  @!PT LDS RZ, [RZ] ;  /* 0x00000000fffff984 */ /* 0x000fe20000000800 */
[----:B------:R-:W-:Y:S01]  /*34f0*/  @!PT LDS RZ, [RZ] ;  /* 0x00000000fffff984 */ /* 0x000fe20000000800 */
[----:B------:R1:W-:Y:S04]  /*3500*/  LDGSTS.E.BYPASS.LTC128B.128 [R198+0xb800], [R6.64+0x80] ;  /* 0x0b80008006c67fae */ /* 0x0003e8000b901d44 */
.L_x_933:
[----:B------:R-:W-:Y:S05]  /*3510*/  BSYNC B0 ;  /* 0x0000000000007941 */ /* 0x000fea0003800000 */
.L_x_932:
[----:B-1----:R-:W-:Y:S01]  /*3520*/  LOP3.LUT R2, R42, 0xfffffff8, RZ, 0xc0, !PT ;  /* 0xfffffff82a027812 */ /* 0x002fe200078ec0ff */
[----:B------:R-:W-:Y:S01]  /*3530*/  IMAD.SHL.U32 R5, R33, 0x40, RZ ;  /* 0x0000004021057824 */ /* 0x000fe200078e00ff */
[----:B--2---:R-:W-:Y:S01]  /*3540*/  SHF.R.S32.HI R8, RZ, 0x4, R40 ;  /* 0x00000004ff087819 */ /* 0x004fe20000011428 */
[----:B------:R-:W-:Y:S01]  /*3550*/  IMAD.SHL.U32 R9, R39, 0x8, RZ ;  /* 0x0000000827097824 */ /* 0x000fe200078e00ff */
[----:B------:R-:W-:Y:S01]  /*3560*/  LOP3.LUT R4, R37, 0x7fffffe, RZ, 0xc0, !PT ;  /* 0x07fffffe25047812 */ /* 0x000fe200078ec0ff */
[----:B------:R-:W-:Y:S01]  /*3570*/  IMAD.IADD R2, R41, 0x1, -R2 ;  /* 0x0000000129027824 */ /* 0x000fe200078e0a02 */
[----:B------:R-:W-:Y:S01]  /*3580*/  LEA.HI R6, R40, R8, RZ, 0x1 ;  /* 0x0000000828067211 */ /* 0x000fe200078f08ff */
[----:B------:R-:W0:Y:S01]  /*3590*/  LDGDEPBAR ;  /* 0x00000000000079af */ /* 0x000e220000000000 */
[----:B------:R-:W-:Y:S01]  /*35a0*/  SHF.R.S32.HI R7, RZ, 0x1f, R36 ;  /* 0x0000001fff077819 */ /* 0x000fe20000011424 */
[----:B------:R-:W-:Y:S01]  /*35b0*/  IMAD.IADD R106, R36, 0x1, -R4 ;  /* 0x00000001246a7824 */ /* 0x000fe200078e0a04 */
[----:B------:R-:W-:Y:S01]  /*35c0*/  LEA.HI R0, R2, R2, RZ, 0x1 ;  /* 0x0000000202007211 */ /* 0x000fe200078f08ff */
[----:B------:R-:W-:Y:S01]  /*35d0*/  BSSY B1, `(.L_x_934) ;  /* 0x00002f6000017945 */ /* 0x000fe20003800000 */
[----:B------:R-:W-:-:S02]  /*35e0*/  LOP3.LUT R6, R6, 0xfffffffe, RZ, 0xc0, !PT ;  /* 0xfffffffe06067812 */ /* 0x000fc400078ec0ff */
        /* <DEDUP_REMOVED lines=11> */
[----:B------:R-:W-:Y:S01]  /*36a0*/  IMAD R6, R6, 0x8, R8 ;  /* 0x0000000806067824 */ /* 0x000fe200078e0208 */
[----:B------:R-:W-:-:S02]  /*36b0*/  LOP3.LUT R105, R4, 0xffffff00, RZ, 0xc0, !PT ;  /* 0xffffff0004697812 */ /* 0x000fc400078ec0ff */
[----:B------:R-:W-:Y:S02]  /*36c0*/  LOP3.LUT R7, R2, 0x8, R5, 0xf8, !PT ;  /* 0x0000000802077812 */ /* 0x000fe400078ef805 */
[----:B------:R-:W-:Y:S02]  /*36d0*/  LOP3.LUT R5, R0, 0x8, R9, 0xf8, !PT ;  /* 0x0000000800057812 */ /* 0x000fe400078ef809 */
        /* <DEDUP_REMOVED lines=13> */
[----:B------:R-:W1:Y:S01]  /*37b0*/  LDSM.16.M88.4 R28, [R189+0x6000] ;  /* 0x00600000bd1c783b */ /* 0x000e620000000200 */
[----:B------:R-:W-:-:S03]  /*37c0*/  SEL R0, R0, 0xffffffe0, !P0 ;  /* 0xffffffe000007807 */ /* 0x000fc60004000000 */
[----:B------:R-:W2:Y:S02]  /*37d0*/  LDSM.16.M88.4 R4, [R192+0x1000] ;  /* 0x00100000c004783b */ /* 0x000ea40000000200 */
[----:B------:R-:W-:Y:S02]  /*37e0*/  IMAD.IADD R191, R189, 0x1, R0 ;  /* 0x00000001bdbf7824 */ /* 0x000fe400078e0200 */
[----:B------:R-:W3:Y:S01]  /*37f0*/  LDSM.16.M88.4 R24, [R189+0x6400] ;  /* 0x00640000bd18783b */ /* 0x000ee20000000200 */
[----:B------:R-:W-:-:S03]  /*3800*/  IMAD R0, R46, 0x10, R47 ;  /* 0x000000102e007824 */ /* 0x000fc600078e022f */
[----:B------:R-:W4:Y:S04]  /*3810*/  LDSM.16.M88.4 R16, [R189+0x6c00] ;  /* 0x006c0000bd10783b */ /* 0x000f280000000200 */
[----:B------:R-:W3:Y:S04]  /*3820*/  LDSM.16.M88.4 R20, [R189+0x6800] ;  /* 0x00680000bd14783b */ /* 0x000ee80000000200 */
[----:B------:R-:W-:Y:S04]  /*3830*/  LDSM.16.M88.4 R12, [R193+0x1000] ;  /* 0x00100000c10c783b */ /* 0x000fe80000000200 */
[----:B------:R-:W3:Y:S04]  /*3840*/  LDSM.16.M88.4 R40, [R191+0x6000] ;  /* 0x00600000bf28783b */ /* 0x000ee80000000200 */
[----:B------:R-:W3:Y:S04]  /*3850*/  LDSM.16.M88.4 R36, [R191+0x6400] ;  /* 0x00640000bf24783b */ /* 0x000ee80000000200 */
[----:B------:R-:W-:Y:S04]  /*3860*/  LDSM.16.M88.4 R32, [R191+0x6800] ;  /* 0x00680000bf20783b */ /* 0x000fe80000000200 */
[----:B------:R-:W-:Y:S01]  /*3870*/  LDSM.16.M88.4 R52, [R189+0x7c00] ;  /* 0x007c0000bd34783b */ /* 0x000fe20000000200 */
[-C--:B-1----:R-:W-:Y:S08]  /*3880*/  HMMA.16816.F32.BF16 R116, R8, R28.reuse, RZ ;  /* 0x0000001c0874723c */ /* 0x082ff000000418ff */
[C---:B--2---:R-:W-:Y:S08]  /*3890*/  HMMA.16816.F32.BF16 R48, R4.reuse, R28, RZ ;  /* 0x0000001c0430723c */ /* 0x044ff000000418ff */
[-C--:B------:R-:W-:Y:S08]  /*38a0*/  HMMA.16816.F32.BF16 R56, R4, R30.reuse, RZ ;  /* 0x0000001e0438723c */ /* 0x080ff000000418ff */
[----:B------:R-:W-:Y:S01]  /*38b0*/  HMMA.16816.F32.BF16 R88, R8, R30, RZ ;  /* 0x0000001e0858723c */ /* 0x000fe200000418ff */
[----:B------:R-:W1:Y:S07]  /*38c0*/  LDSM.16.M88.4 R28, [R191+0x6c00] ;  /* 0x006c0000bf1c783b */ /* 0x000e6e0000000200 */
[C---:B---3--:R-:W-:Y:S08]  /*38d0*/  HMMA.16816.F32.BF16 R64, R4.reuse, R26, RZ ;  /* 0x0000001a0440723c */ /* 0x048ff000000418ff */
[C---:B----4-:R-:W-:Y:S08]  /*38e0*/  HMMA.16816.F32.BF16 R60, R4.reuse, R16, RZ ;  /* 0x00000010043c723c */ /* 0x050ff000000418ff */
[C---:B------:R-:W-:Y:S08]  /*38f0*/  HMMA.16816.F32.BF16 R68, R4.reuse, R24, RZ ;  /* 0x000000180444723c */ /* 0x040ff000000418ff */
[C---:B------:R-:W-:Y:S08]  /*3900*/  HMMA.16816.F32.BF16 R72, R4.reuse, R20, RZ ;  /* 0x000000140448723c */ /* 0x040ff000000418ff */
[C---:B------:R-:W-:Y:S08]  /*3910*/  HMMA.16816.F32.BF16 R76, R4.reuse, R22, RZ ;  /* 0x00000016044c723c */ /* 0x040ff000000418ff */
[----:B------:R-:W-:Y:S01]  /*3920*/  HMMA.16816.F32.BF16 R80, R4, R18, RZ ;  /* 0x000000120450723c */ /* 0x000fe200000418ff */
[----:B------:R-:W-:Y:S07]  /*3930*/  LDSM.16.M88.4 R4, [R192+0x3000] ;  /* 0x00300000c004783b */ /* 0x000fee0000000200 */
[C---:B------:R-:W-:Y:S08]  /*3940*/  HMMA.16816.F32.BF16 R92, R8.reuse, R24, RZ ;  /* 0x00000018085c723c */ /* 0x040ff000000418ff */
[C---:B------:R-:W-:Y:S01]  /*3950*/  HMMA.16816.F32.BF16 R84, R8.reuse, R26, RZ ;  /* 0x0000001a0854723c */ /* 0x040fe200000418ff */
[----:B------:R-:W-:Y:S07]  /*3960*/  LDSM.16.M88.4 R24, [R189+0x7800] ;  /* 0x00780000bd18783b */ /* 0x000fee0000000200 */
[C---:B------:R-:W-:Y:S08]  /*3970*/  HMMA.16816.F32.BF16 R120, R8.reuse, R16, RZ ;  /* 0x000000100878723c */ /* 0x040ff000000418ff */
[C---:B------:R-:W-:Y:S08]  /*3980*/  HMMA.16816.F32.BF16 R132, R8.reuse, R20, RZ ;  /* 0x000000140884723c */ /* 0x040ff000000418ff */
[C---:B------:R-:W-:Y:S01]  /*3990*/  HMMA.16816.F32.BF16 R136, R8.reuse, R22, RZ ;  /* 0x000000160888723c */ /* 0x040fe200000418ff */
[----:B------:R-:W-:Y:S07]  /*39a0*/  LDSM.16.M88.4 R20, [R192+0x2000] ;  /* 0x00200000c014783b */ /* 0x000fee0000000200 */
[----:B------:R-:W-:Y:S01]  /*39b0*/  HMMA.16816.F32.BF16 R128, R8, R18, RZ ;  /* 0x000000120880723c */ /* 0x000fe200000418ff */
[----:B------:R-:W2:Y:S04]  /*39c0*/  LDSM.16.M88.4 R8, [R193] ;  /* 0x00000000c108783b */ /* 0x000ea80000000200 */
[----:B------:R-:W3:Y:S03]  /*39d0*/  LDSM.16.M88.4 R16, [R189+0x7000] ;  /* 0x00700000bd10783b */ /* 0x000ee60000000200 */
[C---:B------:R-:W-:Y:S08]  /*39e0*/  HMMA.16816.F32.BF16 R112, R12.reuse, R42, R56 ;  /* 0x0000002a0c70723c */ /* 0x040ff00000041838 */
[C---:B------:R-:W-:Y:S08]  /*39f0*/  HMMA.16816.F32.BF16 R96, R12.reuse, R38, R64 ;  /* 0x000000260c60723c */ /* 0x040ff00000041840 */
[C---:B-1----:R-:W-:Y:S08]  /*3a00*/  HMMA.16816.F32.BF16 R56, R12.reuse, R28, R60 ;  /* 0x0000001c0c38723c */ /* 0x042ff0000004183c */
[C---:B------:R-:W-:Y:S01]  /*3a10*/  HMMA.16816.F32.BF16 R124, R12.reuse, R40, R48 ;  /* 0x000000280c7c723c */ /* 0x040fe20000041830 */
[----:B------:R-:W1:Y:S07]  /*3a20*/  LDSM.16.M88.4 R48, [R189+0x7400] ;  /* 0x00740000bd30783b */ /* 0x000e6e0000000200 */
[C---:B------:R-:W-:Y:S08]  /*3a30*/  HMMA.16816.F32.BF16 R100, R12.reuse, R36, R68 ;  /* 0x000000240c64723c */ /* 0x040ff00000041844 */
[C---:B------:R-:W-:Y:S08]  /*3a40*/  HMMA.16816.F32.BF16 R64, R12.reuse, R32, R72 ;  /* 0x000000200c40723c */ /* 0x040ff00000041848 */
[C---:B------:R-:W-:Y:S08]  /*3a50*/  HMMA.16816.F32.BF16 R60, R12.reuse, R34, R76 ;  /* 0x000000220c3c723c */ /* 0x040ff0000004184c */
[----:B------:R-:W-:Y:S08]  /*3a60*/  HMMA.16816.F32.BF16 R12, R12, R30, R80 ;  /* 0x0000001e0c0c723c */ /* 0x000ff00000041850 */
[C---:B--2---:R-:W-:Y:S08]  /*3a70*/  HMMA.16816.F32.BF16 R68, R8.reuse, R40, R116 ;  /* 0x000000280844723c */ /* 0x044ff00000041874 */
[C---:B------:R-:W-:Y:S01]  /*3a80*/  HMMA.16816.F32.BF16 R88, R8.reuse, R42, R88 ;  /* 0x0000002a0858723c */ /* 0x040fe20000041858 */
[----:B------:R-:W-:Y:S07]  /*3a90*/  LDSM.16.M88.4 R40, [R191+0x7000] ;  /* 0x00700000bf28783b */ /* 0x000fee0000000200 */
[C---:B------:R-:W-:Y:S08]  /*3aa0*/  HMMA.16816.F32.BF16 R92, R8.reuse, R36, R92 ;  /* 0x00000024085c723c */ /* 0x040ff0000004185c */
[C---:B------:R-:W-:Y:S01]  /*3ab0*/  HMMA.16816.F32.BF16 R84, R8.reuse, R38, R84 ;  /* 0x000000260854723c */ /* 0x040fe20000041854 */
[----:B------:R-:W-:Y:S07]  /*3ac0*/  LDSM.16.M88.4 R36, [R191+0x7400] ;  /* 0x00740000bf24783b */ /* 0x000fee0000000200 */
[C---:B------:R-:W-:Y:S08]  /*3ad0*/  HMMA.16816.F32.BF16 R80, R8.reuse, R28, R120 ;  /* 0x0000001c0850723c */ /* 0x040ff00000041878 */
[C---:B------:R-:W-:Y:S08]  /*3ae0*/  HMMA.16816.F32.BF16 R76, R8.reuse, R32, R132 ;  /* 0x00000020084c723c */ /* 0x040ff00000041884 */
[C---:B------:R-:W-:Y:S01]  /*3af0*/  HMMA.16816.F32.BF16 R72, R8.reuse, R34, R136 ;  /* 0x000000220848723c */ /* 0x040fe20000041888 */
[----:B------:R-:W-:Y:S07]  /*3b00*/  LDSM.16.M88.4 R32, [R191+0x7800] ;  /* 0x00780000bf20783b */ /* 0x000fee0000000200 */
[----:B------:R-:W-:Y:S01]  /*3b10*/  HMMA.16816.F32.BF16 R8, R8, R30, R128 ;  /* 0x0000001e0808723c */ /* 0x000fe20000041880 */
[----:B------:R-:W-:Y:S07]  /*3b20*/  LDSM.16.M88.4 R28, [R191+0x7c00] ;  /* 0x007c0000bf1c783b */ /* 0x000fee0000000200 */
[C---:B------:R-:W-:Y:S01]  /*3b30*/  HMMA.16816.F32.BF16 R128, R4.reuse, R54, R12 ;  /* 0x000000360480723c */ /* 0x040fe2000004180c */
[----:B------:R-:W2:Y:S07]  /*3b40*/  LDSM.16.M88.4 R12, [R193+0x3000] ;  /* 0x00300000c10c783b */ /* 0x000eae0000000200 */
[C---:B------:R-:W-:Y:S08]  /*3b50*/  HMMA.16816.F32.BF16 R148, R4.reuse, R52, R56 ;  /* 0x000000340494723c */ /* 0x040ff00000041838 */
[C---:B------:R-:W-:Y:S08]  /*3b60*/  HMMA.16816.F32.BF16 R56, R4.reuse, R24, R64 ;  /* 0x000000180438723c */ /* 0x040ff00000041840 */
[C---:B---3--:R-:W-:Y:S08]  /*3b70*/  HMMA.16816.F32.BF16 R132, R4.reuse, R16, R124 ;  /* 0x000000100484723c */ /* 0x048ff0000004187c */
[C---:B------:R-:W-:Y:S08]  /*3b80*/  HMMA.16816.F32.BF16 R144, R4.reuse, R18, R112 ;  /* 0x000000120490723c */ /* 0x040ff00000041870 */
[C---:B-1----:R-:W-:Y:S08]  /*3b90*/  HMMA.16816.F32.BF16 R140, R4.reuse, R48, R100 ;  /* 0x00000030048c723c */ /* 0x042ff00000041864 */
[C---:B------:R-:W-:Y:S08]  /*3ba0*/  HMMA.16816.F32.BF16 R136, R4.reuse, R50, R96 ;  /* 0x000000320488723c */ /* 0x040ff00000041860 */
[----:B------:R-:W-:Y:S01]  /*3bb0*/  HMMA.16816.F32.BF16 R64, R4, R26, R60 ;  /* 0x0000001a0440723c */ /* 0x000fe2000004183c */
[----:B------:R-:W-:Y:S04]  /*3bc0*/  LDSM.16.M88.4 R4, [R192+0x5000] ;  /* 0x00500000c004783b */ /* 0x000fe80000000200 */
[----:B------:R-:W-:Y:S03]  /*3bd0*/  LDSM.16.M88.4 R60, [R189+0x8c00] ;  /* 0x008c0000bd3c783b */ /* 0x000fe60000000200 */
[C---:B------:R-:W-:Y:S08]  /*3be0*/  HMMA.16816.F32.BF16 R124, R20.reuse, R16, R68 ;  /* 0x00000010147c723c */ /* 0x040ff00000041844 */
[C---:B------:R-:W-:Y:S01]  /*3bf0*/  HMMA.16816.F32.BF16 R120, R20.reuse, R18, R88 ;  /* 0x000000121478723c */ /* 0x040fe20000041858 */
[----:B------:R-:W1:Y:S07]  /*3c00*/  LDSM.16.M88.4 R16, [R193+0x2000] ;  /* 0x00200000c110783b */ /* 0x000e6e0000000200 */
[C---:B------:R-:W-:Y:S08]  /*3c10*/  HMMA.16816.F32.BF16 R92, R20.reuse, R48, R92 ;  /* 0x00000030145c723c */ /* 0x040ff0000004185c */
[C---:B------:R-:W-:Y:S01]  /*3c20*/  HMMA.16816.F32.BF16 R116, R20.reuse, R50, R84 ;  /* 0x000000321474723c */ /* 0x040fe20000041854 */
[----:B------:R-:W-:Y:S07]  /*3c30*/  LDSM.16.M88.4 R48, [R189+0x8800] ;  /* 0x00880000bd30783b */ /* 0x000fee0000000200 */
[C---:B------:R-:W-:Y:S08]  /*3c40*/  HMMA.16816.F32.BF16 R112, R20.reuse, R24, R76 ;  /* 0x000000181470723c */ /* 0x040ff0000004184c */
[C---:B------:R-:W-:Y:S01]  /*3c50*/  HMMA.16816.F32.BF16 R100, R20.reuse, R26, R72 ;  /* 0x0000001a1464723c */ /* 0x040fe20000041848 */
[----:B------:R-:W3:Y:S07]  /*3c60*/  LDSM.16.M88.4 R24, [R189+0x8000] ;  /* 0x00800000bd18783b */ /* 0x000eee0000000200 */
[C---:B------:R-:W-:Y:S08]  /*3c70*/  HMMA.16816.F32.BF16 R96, R20.reuse, R52, R80 ;  /* 0x000000341460723c */ /* 0x040ff00000041850 */
[----:B------:R-:W-:Y:S01]  /*3c80*/  HMMA.16816.F32.BF16 R88, R20, R54, R8 ;  /* 0x000000361458723c */ /* 0x000fe20000041808 */
[----:B------:R-:W4:Y:S04]  /*3c90*/  LDSM.16.M88.4 R20, [R189+0x8400] ;  /* 0x00840000bd14783b */ /* 0x000f280000000200 */
[----:B------:R-:W1:Y:S03]  /*3ca0*/  LDSM.16.M88.4 R8, [R192+0x4000] ;  /* 0x00400000c008783b */ /* 0x000e660000000200 */
        /* <DEDUP_REMOVED lines=8> */
[----:B------:R-:W-:Y:S01]  /*3d30*/  IMAD R128, R106, 0x20, R105 ;  /* 0x000000206a807824 */ /* 0x000fe200078e0269 */
[C---:B-1----:R-:W-:Y:S08]  /*3d40*/  HMMA.16816.F32.BF16 R12, R16.reuse, R40, R124 ;  /* 0x00000028100c723c */ /* 0x042ff0000004187c */
[C---:B------:R-:W-:Y:S08]  /*3d50*/  HMMA.16816.F32.BF16 R92, R16.reuse, R36, R92 ;  /* 0x00000024105c723c */ /* 0x040ff0000004185c */
[C---:B------:R-:W-:Y:S08]  /*3d60*/  HMMA.16816.F32.BF16 R40, R16.reuse, R42, R120 ;  /* 0x0000002a1028723c */ /* 0x040ff00000041878 */
[C---:B------:R-:W-:Y:S08]  /*3d70*/  HMMA.16816.F32.BF16 R36, R16.reuse, R38, R116 ;  /* 0x000000261024723c */ /* 0x040ff00000041874 */
[----:B------:R-:W-:Y:S07]  /*3d80*/  HMMA.16816.F32.BF16 R96, R16, R28, R96 ;  /* 0x0000001c1060723c */ /* 0x000fee0000041860 */
[----:B------:R-:W-:Y:S01]  /*3d90*/  IMAD.IADD R29, R45, 0x1, -R111 ;  /* 0x000000012d1d7824 */ /* 0x000fe200078e0a6f */
[----:B---3--:R-:W-:Y:S01]  /*3da0*/  HMMA.16816.F32.BF16 R84, R4, R24, R84 ;  /* 0x000000180454723c */ /* 0x008fe20000041854 */
[----:B------:R-:W-:-:S07]  /*3db0*/  IMAD R28, R44, 0x40, R178 ;  /* 0x000000402c1c7824 */ /* 0x000fce00078e02b2 */
[C---:B------:R-:W-:Y:S08]  /*3dc0*/  HMMA.16816.F32.BF16 R80, R4.reuse, R26, R80 ;  /* 0x0000001a0450723c */ /* 0x040ff00000041850 */
[C---:B----4-:R-:W-:Y:S08]  /*3dd0*/  HMMA.16816.F32.BF16 R76, R4.reuse, R20, R76 ;  /* 0x00000014044c723c */ /* 0x050ff0000004184c */
[C---:B------:R-:W-:Y:S08]  /*3de0*/  HMMA.16816.F32.BF16 R116, R4.reuse, R22, R72 ;  /* 0x000000160474723c */ /* 0x040ff00000041848 */
[C---:B------:R-:W-:Y:S08]  /*3df0*/  HMMA.16816.F32.BF16 R120, R4.reuse, R48, R68 ;  /* 0x000000300478723c */ /* 0x040ff00000041844 */
[C---:B------:R-:W-:Y:S08]  /*3e00*/  HMMA.16816.F32.BF16 R124, R4.reuse, R50, R64 ;  /* 0x00000032047c723c */ /* 0x040ff00000041840 */
[C---:B------:R-:W-:Y:S08]  /*3e10*/  HMMA.16816.F32.BF16 R140, R4.reuse, R60, R56 ;  /* 0x0000003c048c723c */ /* 0x040ff00000041838 */
[----:B------:R-:W-:Y:S07]  /*3e20*/  HMMA.16816.F32.BF16 R144, R4, R62, R52 ;  /* 0x0000003e0490723c */ /* 0x000fee0000041834 */
[----:B------:R-:W-:Y:S01]  /*3e30*/  IMAD.IADD R6, R160, 0x1, R0 ;  /* 0x00000001a0067824 */ /* 0x000fe200078e0200 */
[----:B------:R-:W-:Y:S03]  /*3e40*/  HMMA.16816.F32.BF16 R112, R16, R32, R112 ;  /* 0x000000201070723c */ /* 0x000fe60000041870 */
[----:B------:R-:W-:-:S04]  /*3e50*/  IMAD.IADD R213, R6, 0x1, R29 ;  /* 0x0000000106d57824 */ /* 0x000fc800078e021d */
[----:B------:R-:W-:Y:S01]  /*3e60*/  IMAD.IADD R0, R213, 0x1, -R28 ;  /* 0x00000001d5007824 */ /* 0x000fe200078e0a1c */
[----:B------:R-:W-:Y:S04]  /*3e70*/  HMMA.16816.F32.BF16 R100, R16, R34, R100 ;  /* 0x000000221064723c */ /* 0x000fe80000041864 */
[----:B------:R-:W-:-:S04]  /*3e80*/  IABS R0, R0 ;  /* 0x0000000000007213 */ /* 0x000fc80000000000 */
[----:B------:R-:W-:Y:S01]  /*3e90*/  HMMA.16816.F32.BF16 R88, R16, R30, R88 ;  /* 0x0000001e1058723c */ /* 0x000fe20000041858 */
[----:B------:R-:W-:-:S04]  /*3ea0*/  IMAD.MOV.U32 R2, RZ, RZ, R0 ;  /* 0x000000ffff027224 */ /* 0x000fc800078e0000 */
[----:B------:R1:W-:Y:S02]  /*3eb0*/  I2F R75, R2 ;  /* 0x00000002004b7306 */ /* 0x0003e40000201400 */
[C---:B------:R-:W-:Y:S01]  /*3ec0*/  IADD3 R17, R28.reuse, 0x1, RZ ;  /* 0x000000011c117810 */ /* 0x040fe20007ffe0ff */
[C---:B------:R-:W-:Y:S01]  /*3ed0*/  HMMA.16816.F32.BF16 R32, R8.reuse, R24, R12 ;  /* 0x000000180820723c */ /* 0x040fe2000004180c */
[C---:B------:R-:W-:Y:S01]  /*3ee0*/  IADD3 R16, R28.reuse, 0x8, RZ ;  /* 0x000000081c107810 */ /* 0x040fe20007ffe0ff */
[----:B------:R-:W-:Y:S01]  /*3ef0*/  LDSM.16.M88.4 R12, [R191+0x8000] ;  /* 0x00800000bf0c783b */ /* 0x000fe20000000200 */
[C---:B------:R-:W-:Y:S01]  /*3f00*/  IADD3 R18, R28.reuse, 0x9, RZ ;  /* 0x000000091c127810 */ /* 0x040fe20007ffe0ff */
[C---:B------:R-:W-:Y:S01]  /*3f10*/  IMAD.IADD R4, R213.reuse, 0x1, -R17 ;  /* 0x00000001d5047824 */ /* 0x040fe200078e0a11 */
[C---:B------:R-:W-:Y:S02]  /*3f20*/  IADD3 R19, R28.reuse, 0x10, RZ ;  /* 0x000000101c137810 */ /* 0x040fe40007ffe0ff */
[C---:B------:R-:W-:Y:S01]  /*3f30*/  IADD3 R24, R28.reuse, 0x11, RZ ;  /* 0x000000111c187810 */ /* 0x040fe20007ffe0ff */
[----:B------:R-:W-:Y:S01]  /*3f40*/  HMMA.16816.F32.BF16 R56, R8, R20, R92 ;  /* 0x000000140838723c */ /* 0x000fe2000004185c */
[----:B------:R-:W-:Y:S01]  /*3f50*/  IABS R0, R4 ;  /* 0x0000000400007213 */ /* 0x000fe20000000000 */
[----:B------:R-:W-:Y:S01]  /*3f60*/  IMAD.IADD R4, R213, 0x1, -R16 ;  /* 0x00000001d5047824 */ /* 0x000fe200078e0a10 */
[----:B------:R-:W-:-:S03]  /*3f70*/  IADD3 R25, R28, 0x18, RZ ;  /* 0x000000181c197810 */ /* 0x000fc60007ffe0ff */
[----:B-1----:R-:W-:Y:S01]  /*3f80*/  IMAD.MOV.U32 R2, RZ, RZ, R0 ;  /* 0x000000ffff027224 */ /* 0x002fe200078e0000 */
[----:B------:R-:W-:Y:S01]  /*3f90*/  IABS R0, R4 ;  /* 0x0000000400007213 */ /* 0x000fe20000000000 */
[C---:B------:R-:W-:Y:S01]  /*3fa0*/  IMAD.IADD R4, R213.reuse, 0x1, -R18 ;  /* 0x00000001d5047824 */ /* 0x040fe200078e0a12 */
[C---:B------:R-:W-:Y:S01]  /*3fb0*/  HMMA.16816.F32.BF16 R52, R8.reuse, R26, R40 ;  /* 0x0000001a0834723c */ /* 0x040fe20000041828 */
[----:B------:R1:W-:Y:S01]  /*3fc0*/  I2F R74, R2 ;  /* 0x00000002004a7306 */ /* 0x0003e20000201400 */
[----:B------:R-:W2:Y:S06]  /*3fd0*/  LDSM.16.M88.4 R40, [R193+0x5000] ;  /* 0x00500000c128783b */ /* 0x000eac0000000200 */
[C---:B------:R-:W-:Y:S01]  /*3fe0*/  HMMA.16816.F32.BF16 R64, R8.reuse, R22, R36 ;  /* 0x000000160840723c */ /* 0x040fe20000041824 */
[----:B------:R-:W-:Y:S04]  /*3ff0*/  LDSM.16.M88.4 R36, [R193+0x4000] ;  /* 0x00400000c124783b */ /* 0x000fe80000000200 */
[----:B------:R-:W3:Y:S03]  /*4000*/  LDSM.16.M88.4 R20, [R191+0x8400] ;  /* 0x00840000bf14783b */ /* 0x000ee60000000200 */
[----:B------:R-:W-:Y:S01]  /*4010*/  HMMA.16816.F32.BF16 R68, R8, R48, R112 ;  /* 0x000000300844723c */ /* 0x000fe20000041870 */
[----:B-1----:R-:W-:Y:S01]  /*4020*/  IMAD.MOV.U32 R2, RZ, RZ, R0 ;  /* 0x000000ffff027224 */ /* 0x002fe200078e0000 */
[----:B------:R-:W-:Y:S01]  /*4030*/  IABS R0, R4 ;  /* 0x0000000400007213 */ /* 0x000fe20000000000 */
[----:B------:R-:W-:-:S02]  /*4040*/  IMAD.IADD R4, R213, 0x1, -R19 ;  /* 0x00000001d5047824 */ /* 0x000fc400078e0a13 */
[----:B------:R1:W-:Y:S03]  /*4050*/  I2F R73, R2 ;  /* 0x0000000200497306 */ /* 0x0003e60000201400 */
[C---:B------:R-:W-:Y:S08]  /*4060*/  HMMA.16816.F32.BF16 R100, R8.reuse, R50, R100 ;  /* 0x000000320864723c */ /* 0x040ff00000041864 */
[----:B------:R-:W-:Y:S01]  /*4070*/  HMMA.16816.F32.BF16 R92, R8, R60, R96 ;  /* 0x0000003c085c723c */ /* 0x000fe20000041860 */
[----:B-1----:R-:W-:Y:S01]  /*4080*/  IMAD.MOV.U32 R2, RZ, RZ, R0 ;  /* 0x000000ffff027224 */ /* 0x002fe200078e0000 */
[----:B------:R-:W-:-:S06]  /*4090*/  IABS R0, R4 ;  /* 0x0000000400007213 */ /* 0x000fcc0000000000 */
[----:B------:R-:W-:Y:S01]  /*40a0*/  HMMA.16816.F32.BF16 R136, R8, R62, R88 ;  /* 0x0000003e0888723c */ /* 0x000fe20000041858 */
[----:B------:R1:W-:Y:S06]  /*40b0*/  I2F R72, R2 ;  /* 0x0000000200487306 */ /* 0x0003ec0000201400 */
[C---:B------:R-:W-:Y:S01]  /*40c0*/  IADD3 R9, R6.reuse, 0x8, RZ ;  /* 0x0000000806097810 */ /* 0x040fe20007ffe0ff */
[----:B--2---:R-:W-:Y:S01]  /*40d0*/  HMMA.16816.F32.BF16 R80, R40, R14, R80 ;  /* 0x0000000e2850723c */ /* 0x004fe20000041850 */
[----:B------:R2:W-:Y:S01]  /*40e0*/  I2F R47, R0 ;  /* 0x00000000002f7306 */ /* 0x0005e20000201400 */
[----:B------:R-:W-:-:S02]  /*40f0*/  IADD3 R8, R6, 0x40, RZ ;  /* 0x0000004006087810 */ /* 0x000fc40007ffe0ff */
[----:B------:R-:W-:-:S03]  /*4100*/  IMAD.IADD R214, R29, 0x1, R9 ;  /* 0x000000011dd67824 */ /* 0x000fc600078e0209 */
[----:B------:R-:W-:Y:S01]  /*4110*/  IMAD.IADD R212, R29, 0x1, R8 ;  /* 0x000000011dd47824 */ /* 0x000fe200078e0208 */
[----:B---3--:R-:W-:Y:S01]  /*4120*/  HMMA.16816.F32.BF16 R48, R36, R20, R56 ;  /* 0x000000142430723c */ /* 0x008fe20000041838 */
[----:B-1----:R-:W-:Y:S02]  /*4130*/  IMAD.IADD R2, R213, 0x1, -R24 ;  /* 0x00000001d5027824 */ /* 0x002fe400078e0a18 */
[----:B------:R-:W-:-:S03]  /*4140*/  IMAD.IADD R4, R214, 0x1, -R28 ;  /* 0x00000001d6047824 */ /* 0x000fc600078e0a1c */
[----:B------:R-:W-:Y:S02]  /*4150*/  IABS R2, R2 ;  /* 0x0000000200027213 */ /* 0x000fe40000000000 */
[----:B------:R-:W-:Y:S01]  /*4160*/  HMMA.16816.F32.BF16 R56, R40, R20, R76 ;  /* 0x000000142838723c */ /* 0x000fe2000004184c */
[----:B--2---:R-:W-:Y:S01]  /*4170*/  IMAD.IADD R0, R213, 0x1, -R25 ;  /* 0x00000001d5007824 */ /* 0x004fe200078e0a19 */
[----:B------:R1:W2:Y:S04]  /*4180*/  I2F R46, R2 ;  /* 0x00000002002e7306 */ /* 0x0002a80000201400 */
[----:B------:R-:W-:Y:S02]  /*4190*/  IABS R0, R0 ;  /* 0x0000000000007213 */ /* 0x000fe40000000000 */
[C---:B------:R-:W-:Y:S08]  /*41a0*/  HMMA.16816.F32.BF16 R52, R36.reuse, R14, R52 ;  /* 0x0000000e2434723c */ /* 0x040ff00000041834 */
[----:B------:R-:W-:Y:S01]  /*41b0*/  HMMA.16816.F32.BF16 R60, R36, R12, R32 ;  /* 0x0000000c243c723c */ /* 0x000fe20000041820 */
[----:B------:R-:W3:Y:S01]  /*41c0*/  LDSM.16.M88.4 R32, [R191+0x8800] ;  /* 0x00880000bf20783b */ /* 0x000ee20000000200 */
[----:B-1----:R-:W-:Y:S01]  /*41d0*/  IMAD.MOV.U32 R2, RZ, RZ, R0 ;  /* 0x000000ffff027224 */ /* 0x002fe200078e0000 */
[----:B------:R-:W-:Y:S01]  /*41e0*/  IABS R0, R4 ;  /* 0x0000000400007213 */ /* 0x000fe20000000000 */
[----:B------:R-:W-:-:S02]  /*41f0*/  IMAD.IADD R4, R212, 0x1, -R28 ;  /* 0x00000001d4047824 */ /* 0x000fc400078e0a1c */
[----:B------:R1:W4:Y:S02]  /*4200*/  I2F R44, R2 ;  /* 0x00000002002c7306 */ /* 0x0003240000201400 */
[----:B------:R-:W-:Y:S07]  /*4210*/  HMMA.16816.F32.BF16 R84, R40, R12, R84 ;  /* 0x0000000c2854723c */ /* 0x000fee0000041854 */
[----:B--2---:R-:W-:Y:S01]  /*4220*/  FFMA.FTZ R13, R46, -R195, R49 ;  /* 0x800000c32e0d7223 */ /* 0x004fe20000010031 */
[----:B------:R-:W-:Y:S01]  /*4230*/  HMMA.16816.F32.BF16 R64, R36, R22, R64 ;  /* 0x000000162440723c */ /* 0x000fe20000041840 */
[----:B-1----:R-:W-:Y:S01]  /*4240*/  IMAD.MOV.U32 R2, RZ, RZ, R0 ;  /* 0x000000ffff027224 */ /* 0x002fe200078e0000 */
[----:B------:R-:W-:Y:S01]  /*4250*/  IABS R0, R4 ;  /* 0x0000000400007213 */ /* 0x000fe20000000000 */
[----:B------:R-:W-:-:S05]  /*4260*/  IMAD.IADD R4, R214, 0x1, -R17 ;  /* 0x00000001d6047824 */ /* 0x000fca00078e0a11 */
[C---:B------:R-:W-:Y:S01]  /*4270*/  HMMA.16816.F32.BF16 R76, R40.reuse, R22, R116 ;  /* 0x00000016284c723c */ /* 0x040fe20000041874 */
[----:B------:R1:W2:Y:S01]  /*4280*/  I2F R27, R2 ;  /* 0x00000002001b7306 */ /* 0x0002a20000201400 */
[-C--:B------:R-:W-:Y:S02]  /*4290*/  FFMA.FTZ R11, R74, -R195.reuse, R61 ;  /* 0x800000c34a0b7223 */ /* 0x080fe4000001003d */
[-C--:B------:R-:W-:Y:S11]  /*42a0*/  FFMA.FTZ R12, R75, -R195.reuse, R60 ;  /* 0x800000c34b0c7223 */ /* 0x080ff6000001003c */
[----:B------:R-:W-:Y:S01]  /*42b0*/  @!UPT UIADD3 URZ, URZ, URZ, URZ ;  /* 0x0000003f3f3ff290 */ /* 0x000fe2000fffe03f */
[-C--:B----4-:R-:W-:Y:S01]  /*42c0*/  FFMA.FTZ R14, R44, -R195.reuse, R64 ;  /* 0x800000c32c0e7223 */ /* 0x090fe20000010040 */
[-C--:B---3--:R-:W-:Y:S01]  /*42d0*/  HMMA.16816.F32.BF16 R88, R40, R32.reuse, R120 ;  /* 0x000000202858723c */ /* 0x088fe20000041878 */
[----:B-1----:R-:W-:Y:S01]  /*42e0*/  IMAD.MOV.U32 R2, RZ, RZ, R0 ;  /* 0x000000ffff027224 */ /* 0x002fe200078e0000 */
[----:B------:R-:W-:Y:S01]  /*42f0*/  IABS R0, R4 ;  /* 0x0000000400007213 */ /* 0x000fe20000000000 */
[----:B------:R-:W-:Y:S02]  /*4300*/  IMAD.IADD R4, R212, 0x1, -R17 ;  /* 0x00000001d4047824 */ /* 0x000fe400078e0a11 */
[----:B------:R1:W3:Y:S01]  /*4310*/  I2F R31, R2 ;  /* 0x00000002001f7306 */ /* 0x0002e20000201400 */
[----:B--2---:R-:W-:Y:S02]  /*4320*/  FFMA.FTZ R22, R27, -R195, R62 ;  /* 0x800000c31b167223 */ /* 0x004fe4000001003e */
[----:B------:R-:W-:Y:S01]  /*4330*/  HMMA.16816.F32.BF16 R68, R36, R32, R68 ;  /* 0x000000202444723c */ /* 0x000fe20000041844 */
[----:B-1----:R-:W-:Y:S01]  /*4340*/  IMAD.MOV.U32 R2, RZ, RZ, R0 ;  /* 0x000000ffff027224 */ /* 0x002fe200078e0000 */
[----:B------:R-:W-:Y:S01]  /*4350*/  IABS R0, R4 ;  /* 0x0000000400007213 */ /* 0x000fe20000000000 */
[----:B------:R-:W-:-:S02]  /*4360*/  IMAD.IADD R4, R214, 0x1, -R16 ;  /* 0x00000001d6047824 */ /* 0x000fc400078e0a10 */
[----:B------:R1:W2:Y:S01]  /*4370*/  I2F R26, R2 ;  /* 0x00000002001a7306 */ /* 0x0002a20000201400 */
[----:B---3--:R-:W-:Y:S02]  /*4380*/  FFMA.FTZ R27, R31, -R195, R84 ;  /* 0x800000c31f1b7223 */ /* 0x008fe40000010054 */
[----:B-1----:R-:W-:Y:S01]  /*4390*/  IMAD.MOV.U32 R2, RZ, RZ, R0 ;  /* 0x000000ffff027224 */ /* 0x002fe200078e0000 */
[----:B------:R-:W-:Y:S01]  /*43a0*/  IABS R0, R4 ;  /* 0x0000000400007213 */ /* 0x000fe20000000000 */
[----:B------:R-:W-:-:S03]  /*43b0*/  IMAD.IADD R4, R214, 0x1, -R18 ;  /* 0x00000001d6047824 */ /* 0x000fc600078e0a12 */
[----:B------:R1:W-:Y:S01]  /*43c0*/  I2F R30, R2 ;  /* 0x00000002001e7306 */ /* 0x0003e20000201400 */
[----:B--2---:R-:W-:Y:S02]  /*43d0*/  FFMA.FTZ R26, R26, -R195, R63 ;  /* 0x800000c31a1a7223 */ /* 0x004fe4000001003f */
[----:B-1----:R-:W-:Y:S01]  /*43e0*/  IMAD.MOV.U32 R2, RZ, RZ, R0 ;  /* 0x000000ffff027224 */ /* 0x002fe200078e0000 */
[----:B------:R-:W-:Y:S01]  /*43f0*/  IABS R0, R4 ;  /* 0x0000000400007213 */ /* 0x000fe20000000000 */
[----:B------:R-:W-:-:S03]  /*4400*/  IMAD.IADD R4, R214, 0x1, -R19 ;  /* 0x00000001d6047824 */ /* 0x000fc600078e0a13 */
[----:B------:R1:W2:Y:S02]  /*4410*/  I2F R21, R2 ;  /* 0x0000000200157306 */ /* 0x0002a40000201400 */
[----:B------:R-:W-:-:S06]  /*4420*/  IABS R4, R4 ;  /* 0x0000000400047213 */ /* 0x000fcc0000000000 */
[----:B------:R3:W4:Y:S01]  /*4430*/  I2F R20, R0 ;  /* 0x0000000000147306 */ /* 0x0007220000201400 */
[----:B------:R-:W-:Y:S01]  /*4440*/  IMAD.MOV.U32 R5, RZ, RZ, R4 ;  /* 0x000000ffff057224 */ /* 0x000fe200078e0004 */
[----:B-1----:R-:W-:-:S06]  /*4450*/  IADD3 R2, R45, 0x1, -R111 ;  /* 0x000000012d027810 */ /* 0x002fcc0007ffe86f */
[----:B------:R1:W1:Y:S01]  /*4460*/  I2F R15, R5 ;  /* 0x00000005000f7306 */ /* 0x0002620000201400 */
[-C--:B--2---:R-:W-:Y:S02]  /*4470*/  FFMA.FTZ R23, R21, -R195.reuse, R54 ;  /* 0x800000c315177223 */ /* 0x084fe40000010036 */
[----:B---3-5:R-:W-:Y:S02]  /*4480*/  IMAD.IADD R0, R110, 0x1, R2 ;  /* 0x000000016e007824 */ /* 0x028fe400078e0202 */
[----:B------:R-:W-:Y:S02]  /*4490*/  IMAD.IADD R2, R214, 0x1, -R24 ;  /* 0x00000001d6027824 */ /* 0x000fe400078e0a18 */
[----:B------:R-:W-:Y:S02]  /*44a0*/  IMAD.IADD R7, R6, 0x1, R0 ;  /* 0x0000000106077824 */ /* 0x000fe400078e0200 */
[----:B------:R-:W-:Y:S01]  /*44b0*/  IMAD.IADD R8, R0, 0x1, R8 ;  /* 0x0000000100087824 */ /* 0x000fe200078e0208 */
[----:B------:R-:W-:Y:S01]  /*44c0*/  IABS R4, R2 ;  /* 0x0000000200047213 */ /* 0x000fe20000000000 */
[----:B----4-:R-:W-:Y:S01]  /*44d0*/  FFMA.FTZ R21, R20, -R195, R55 ;  /* 0x800000c314157223 */ /* 0x010fe20000010037 */
[----:B------:R-:W-:Y:S01]  /*44e0*/  IADD3 R2, R6, 0x48, RZ ;  /* 0x0000004806027810 */ /* 0x000fe20007ffe0ff */
[----:B-1----:R-:W-:Y:S01]  /*44f0*/  IMAD.IADD R5, R214, 0x1, -R25 ;  /* 0x00000001d6057824 */ /* 0x002fe200078e0a19 */
[----:B------:R1:W2:Y:S01]  /*4500*/  I2F R10, R4 ;  /* 0x00000004000a7306 */ /* 0x0002a20000201400 */
[----:B------:R-:W-:Y:S01]  /*4510*/  IMAD.IADD R6, R0, 0x1, R9 ;  /* 0x0000000100067824 */ /* 0x000fe200078e0209 */
[----:B------:R-:W-:Y:S01]  /*4520*/  IMNMX R218, R7, R45, PT ;  /* 0x0000002d07da7217 */ /* 0x000fe20003800200 */
[----:B------:R-:W-:Y:S01]  /*4530*/  IMAD.IADD R211, R29, 0x1, R2 ;  /* 0x000000011dd37824 */ /* 0x000fe200078e0202 */
[----:B------:R-:W-:Y:S01]  /*4540*/  IABS R5, R5 ;  /* 0x0000000500057213 */ /* 0x000fe20000000000 */
[----:B------:R-:W-:Y:S01]  /*4550*/  FFMA.FTZ R9, R73, -R195, R52 ;  /* 0x800000c349097223 */ /* 0x000fe20000010034 */
[----:B------:R-:W-:Y:S01]  /*4560*/  IMNMX R216, R8, R45, PT ;  /* 0x0000002d08d87217 */ /* 0x000fe20003800200 */
[----:B------:R-:W-:Y:S01]  /*4570*/  FFMA.FTZ R29, R30, -R195, R85 ;  /* 0x800000c31e1d7223 */ /* 0x000fe20000010055 */
[----:B------:R-:W-:Y:S01]  /*4580*/  IMNMX R217, R6, R45, PT ;  /* 0x0000002d06d97217 */ /* 0x000fe20003800200 */
[----:B------:R-:W-:-:S02]  /*4590*/  FFMA.FTZ R8, R72, -R195, R53 ;  /* 0x800000c348087223 */ /* 0x000fc40000010035 */
[-C--:B------:R-:W-:Y:S01]  /*45a0*/  FFMA.FTZ R6, R47, -R195.reuse, R48 ;  /* 0x800000c32f067223 */ /* 0x080fe20000010030 */
[-C--:B------:R-:W-:Y:S01]  /*45b0*/  HMMA.16816.F32.BF16 R52, R40, R34.reuse, R124 ;  /* 0x000000222834723c */ /* 0x080fe2000004187c */
[----:B------:R-:W-:Y:S02]  /*45c0*/  FFMA.FTZ R20, R15, -R195, R50 ;  /* 0x800000c30f147223 */ /* 0x000fe40000010032 */
[C---:B------:R-:W-:Y:S02]  /*45d0*/  IMAD.IADD R7, R211.reuse, 0x1, -R17 ;  /* 0x00000001d3077824 */ /* 0x040fe400078e0a11 */
[----:B-1----:R-:W-:Y:S02]  /*45e0*/  IMAD.IADD R4, R0, 0x1, R2 ;  /* 0x0000000100047824 */ /* 0x002fe400078e0202 */
[----:B------:R-:W-:Y:S01]  /*45f0*/  IMAD.IADD R2, R212, 0x1, -R16 ;  /* 0x00000001d4027824 */ /* 0x000fe200078e0a10 */
[----:B------:R-:W-:Y:S01]  /*4600*/  IABS R7, R7 ;  /* 0x0000000700077213 */ /* 0x000fe20000000000 */
[----:B------:R-:W-:Y:S01]  /*4610*/  IMAD.MOV.U32 R0, RZ, RZ, R5 ;  /* 0x000000ffff007224 */ /* 0x000fe200078e0005 */
[----:B------:R-:W-:Y:S01]  /*4620*/  IMNMX R215, R4, R45, PT ;  /* 0x0000002d04d77217 */ /* 0x000fe20003800200 */
[----:B--2---:R-:W-:Y:S01]  /*4630*/  FFMA.FTZ R15, R10, -R195, R51 ;  /* 0x800000c30a0f7223 */ /* 0x004fe20000010033 */
[----:B------:R-:W-:Y:S01]  /*4640*/  IABS R2, R2 ;  /* 0x0000000200027213 */ /* 0x000fe20000000000 */
[----:B------:R1:W2:Y:S01]  /*4650*/  I2F R5, R0 ;  /* 0x0000000000057306 */ /* 0x0002a20000201400 */
[----:B------:R-:W-:Y:S01]  /*4660*/  IMAD.IADD R4, R211, 0x1, -R104 ;  /* 0x00000001d3047824 */ /* 0x000fe200078e0a68 */
[----:B------:R-:W-:Y:S04]  /*4670*/  HMMA.16816.F32.BF16 R48, R36, R34, R100 ;  /* 0x000000222430723c */ /* 0x000fe80000041864 */
[----:B------:R-:W-:Y:S01]  /*4680*/  IMNMX R207, RZ, R4, !PT ;  /* 0x00000004ffcf7217 */ /* 0x000fe20007800200 */
[----:B------:R-:W-:-:S03]  /*4690*/  IMAD.IADD R4, R212, 0x1, -R24 ;  /* 0x00000001d4047824 */ /* 0x000fc600078e0a18 */
[----:B------:R-:W-:-:S04]  /*46a0*/  ISETP.GE.AND P5, PT, R17, R207, PT ;  /* 0x000000cf1100720c */ /* 0x000fc80003fa6270 */
[----:B------:R-:W-:Y:S01]  /*46b0*/  ISETP.GE.OR P5, PT, R17, R215, !P5 ;  /* 0x000000d71100720c */ /* 0x000fe20006fa6670 */
[----:B-1----:R-:W-:Y:S02]  /*46c0*/  IMAD.MOV.U32 R0, RZ, RZ, R2 ;  /* 0x000000ffff007224 */ /* 0x002fe400078e0002 */
[----:B------:R-:W-:Y:S02]  /*46d0*/  IMAD.IADD R2, R213, 0x1, -R104 ;  /* 0x00000001d5027824 */ /* 0x000fe400078e0a68 */
[----:B--2---:R-:W-:Y:S02]  /*46e0*/  FFMA.FTZ R10, R5, -R195, R66 ;  /* 0x800000c3050a7223 */ /* 0x004fe40000010042 */
[----:B------:R-:W1:Y:S01]  /*46f0*/  I2F R0, R0 ;  /* 0x0000000000007306 */ /* 0x000e620000201400 */
[----:B------:R-:W-:Y:S01]  /*4700*/  IMNMX R210, RZ, R2, !PT ;  /* 0x00000002ffd27217 */ /* 0x000fe20007800200 */
[C---:B------:R-:W-:Y:S02]  /*4710*/  IMAD.IADD R2, R212.reuse, 0x1, -R104 ;  /* 0x00000001d4027824 */ /* 0x040fe400078e0a68 */
[----:B------:R-:W-:Y:S01]  /*4720*/  IMAD.IADD R5, R212, 0x1, -R19 ;  /* 0x00000001d4057824 */ /* 0x000fe200078e0a13 */
[----:B------:R-:W-:-:S02]  /*4730*/  ISETP.GE.AND P0, PT, R17, R210, PT ;  /* 0x000000d21100720c */ /* 0x000fc40003f06270 */
[C---:B------:R-:W-:Y:S02]  /*4740*/  ISETP.GE.AND P3, PT, R28.reuse, R210, PT ;  /* 0x000000d21c00720c */ /* 0x040fe40003f66270 */
[-C--:B------:R-:W-:Y:S02]  /*4750*/  ISETP.GE.OR P0, PT, R17, R218.reuse, !P0 ;  /* 0x000000da1100720c */ /* 0x080fe40004706670 */
[----:B------:R-:W-:Y:S02]  /*4760*/  ISETP.GE.OR P3, PT, R28, R218, !P3 ;  /* 0x000000da1c00720c */ /* 0x000fe40005f66670 */
[----:B------:R-:W-:Y:S02]  /*4770*/  FSEL R73, R11, -INF , !P0 ;  /* 0xff8000000b497808 */ /* 0x000fe40004000000 */
[----:B------:R-:W-:Y:S01]  /*4780*/  ISETP.GE.AND P0, PT, R24, R210, PT ;  /* 0x000000d21800720c */ /* 0x000fe20003f06270 */
[----:B-1----:R-:W-:Y:S01]  /*4790*/  FFMA.FTZ R30, R0, -R195, R80 ;  /* 0x800000c3001e7223 */ /* 0x002fe20000010050 */
[----:B------:R-:W-:Y:S01]  /*47a0*/  FSEL R72, R12, -INF , !P3 ;  /* 0xff8000000c487808 */ /* 0x000fe20005800000 */
[----:B------:R-:W-:Y:S01]  /*47b0*/  IMAD.IADD R0, R214, 0x1, -R104 ;  /* 0x00000001d6007824 */ /* 0x000fe200078e0a68 */
[----:B------:R-:W-:-:S02]  /*47c0*/  ISETP.GE.OR P0, PT, R24, R218, !P0 ;  /* 0x000000da1800720c */ /* 0x000fc40004706670 */
[----:B------:R-:W-:Y:S02]  /*47d0*/  ISETP.GE.AND P3, PT, R19, R210, PT ;  /* 0x000000d21300720c */ /* 0x000fe40003f66270 */
[----:B------:R-:W-:Y:S01]  /*47e0*/  IMNMX R209, RZ, R0, !PT ;  /* 0x00000000ffd17217 */ /* 0x000fe20007800200 */
[----:B------:R-:W-:Y:S01]  /*47f0*/  IMAD.IADD R0, R211, 0x1, -R28 ;  /* 0x00000001d3007824 */ /* 0x000fe200078e0a1c */
[----:B------:R-:W-:Y:S02]  /*4800*/  FSEL R112, R13, -INF , !P0 ;  /* 0xff8000000d707808 */ /* 0x000fe40004000000 */
[----:B------:R-:W-:Y:S01]  /*4810*/  ISETP.GE.AND P2, PT, R18, R210, PT ;  /* 0x000000d21200720c */ /* 0x000fe20003f46270 */
[----:B------:R-:W1:Y:S01]  /*4820*/  I2F R13, R7 ;  /* 0x00000007000d7306 */ /* 0x000e620000201400 */
[----:B------:R-:W-:Y:S02]  /*4830*/  ISETP.GE.OR P3, PT, R19, R218, !P3 ;  /* 0x000000da1300720c */ /* 0x000fe40005f66670 */
[----:B------:R-:W-:-:S02]  /*4840*/  ISETP.GE.AND P0, PT, R25, R210, PT ;  /* 0x000000d21900720c */ /* 0x000fc40003f06270 */
[----:B------:R-:W-:Y:S01]  /*4850*/  IMNMX R208, RZ, R2, !PT ;  /* 0x00000002ffd07217 */ /* 0x000fe20007800200 */
[----:B------:R-:W-:Y:S01]  /*4860*/  IMAD.IADD R2, R211, 0x1, -R16 ;  /* 0x00000001d3027824 */ /* 0x000fe200078e0a10 */
[-C--:B------:R-:W-:Y:S02]  /*4870*/  ISETP.GE.OR P2, PT, R18, R218.reuse, !P2 ;  /* 0x000000da1200720c */ /* 0x080fe40005746670 */
[----:B------:R-:W-:Y:S01]  /*4880*/  FSEL R111, R6, -INF , !P3 ;  /* 0xff800000066f7808 */ /* 0x000fe20005800000 */
[----:B------:R-:W-:Y:S01]  /*4890*/  IMAD.IADD R6, R212, 0x1, -R18 ;  /* 0x00000001d4067824 */ /* 0x000fe200078e0a12 */
[----:B------:R-:W-:Y:S02]  /*48a0*/  ISETP.GE.OR P0, PT, R25, R218, !P0 ;  /* 0x000000da1900720c */ /* 0x000fe40004706670 */
[----:B------:R-:W-:Y:S02]  /*48b0*/  IABS R0, R0 ;  /* 0x0000000000007213 */ /* 0x000fe40000000000 */
[----:B------:R-:W-:Y:S01]  /*48c0*/  FSEL R99, R8, -INF , !P2 ;  /* 0xff80000008637808 */ /* 0x000fe20005000000 */
[----:B-1----:R-:W-:Y:S01]  /*48d0*/  FFMA.FTZ R13, R13, -R195, R87 ;  /* 0x800000c30d0d7223 */ /* 0x002fe20000010057 */
[----:B------:R-:W-:Y:S01]  /*48e0*/  FSEL R118, R14, -INF , !P0 ;  /* 0xff8000000e767808 */ /* 0x000fe20004000000 */
[----:B------:R-:W1:Y:S01]  /*48f0*/  I2F R11, R0 ;  /* 0x00000000000b7306 */ /* 0x000e620000201400 */
[----:B------:R-:W-:-:S02]  /*4900*/  ISETP.GE.AND P4, PT, R17, R209, PT ;  /* 0x000000d11100720c */ /* 0x000fc40003f86270 */
[----:B------:R-:W-:Y:S02]  /*4910*/  IABS R8, R2 ;  /* 0x0000000200087213 */ /* 0x000fe40000000000 */
[C---:B------:R-:W-:Y:S02]  /*4920*/  ISETP.GE.AND P0, PT, R28.reuse, R209, PT ;  /* 0x000000d11c00720c */ /* 0x040fe40003f06270 */
[----:B------:R-:W-:Y:S02]  /*4930*/  IABS R2, R5 ;  /* 0x0000000500027213 */ /* 0x000fe40000000000 */
[-C--:B------:R-:W-:Y:S02]  /*4940*/  ISETP.GE.OR P4, PT, R17, R217.reuse, !P4 ;  /* 0x000000d91100720c */ /* 0x080fe40006786670 */
[----:B------:R-:W-:Y:S02]  /*4950*/  ISETP.GE.OR P0, PT, R28, R217, !P0 ;  /* 0x000000d91c00720c */ /* 0x000fe40004706670 */
[----:B------:R-:W-:Y:S01]  /*4960*/  IABS R5, R4 ;  /* 0x0000000400057213 */ /* 0x000fe20000000000 */
[----:B------:R-:W-:Y:S01]  /*4970*/  IMAD.MOV.U32 R4, RZ, RZ, R8 ;  /* 0x000000ffff047224 */ /* 0x000fe200078e0008 */
[----:B------:R-:W-:Y:S01]  /*4980*/  FSEL R64, R22, -INF , !P0 ;  /* 0xff80000016407808 */ /* 0x000fe20004000000 */
[----:B-1----:R-:W-:Y:S01]  /*4990*/  FFMA.FTZ R14, R11, -R195, R86 ;  /* 0x800000c30b0e7223 */ /* 0x002fe20000010056 */
[----:B------:R-:W-:Y:S01]  /*49a0*/  IABS R0, R6 ;  /* 0x0000000600007213 */ /* 0x000fe20000000000 */
[----:B------:R1:W2:Y:S01]  /*49b0*/  I2F R12, R4 ;  /* 0x00000004000c7306 */ /* 0x0002a20000201400 */
[----:B------:R-:W-:Y:S01]  /*49c0*/  FSEL R26, R26, -INF , !P4 ;  /* 0xff8000001a1a7808 */ /* 0x000fe20006000000 */
[----:B------:R-:W-:Y:S01]  /*49d0*/  IMAD.IADD R6, R211, 0x1, -R19 ;  /* 0x00000001d3067824 */ /* 0x000fe200078e0a13 */
[----:B------:R-:W-:-:S02]  /*49e0*/  ISETP.GE.AND P0, PT, R18, R209, PT ;  /* 0x000000d11200720c */ /* 0x000fc40003f06270 */
[C---:B------:R-:W-:Y:S02]  /*49f0*/  ISETP.GE.AND P4, PT, R19.reuse, R209, PT ;  /* 0x000000d11300720c */ /* 0x040fe40003f86270 */
[-C--:B------:R-:W-:Y:S01]  /*4a00*/  ISETP.GE.OR P0, PT, R18, R217.reuse, !P0 ;  /* 0x000000d91200720c */ /* 0x080fe20004706670 */
[----:B------:R3:W-:Y:S01]  /*4a10*/  I2F R7, R0 ;  /* 0x0000000000077306 */ /* 0x0007e20000201400 */
[----:B------:R-:W-:Y:S02]  /*4a20*/  ISETP.GE.OR P4, PT, R19, R217, !P4 ;  /* 0x000000d91300720c */ /* 0x000fe40006786670 */
[----:B------:R-:W-:Y:S02]  /*4a30*/  FSEL R97, R21, -INF , !P0 ;  /* 0xff80000015617808 */ /* 0x000fe40004000000 */
[----:B------:R-:W-:Y:S02]  /*4a40*/  FSEL R104, R20, -INF , !P4 ;  /* 0xff80000014687808 */ /* 0x000fe40006000000 */
[----:B------:R-:W-:Y:S01]  /*4a50*/  ISETP.GE.AND P0, PT, R25, R209, PT ;  /* 0x000000d11900720c */ /* 0x000fe20003f06270 */
[----:B-1----:R-:W-:Y:S01]  /*4a60*/  IMAD.IADD R4, R211, 0x1, -R18 ;  /* 0x00000001d3047824 */ /* 0x002fe200078e0a12 */
[----:B------:R-:W-:Y:S01]  /*4a70*/  ISETP.GE.AND P4, PT, R18, R208, PT ;  /* 0x000000d01200720c */ /* 0x000fe20003f86270 */
[----:B--2---:R-:W-:Y:S01]  /*4a80*/  FFMA.FTZ R11, R12, -R195, R82 ;  /* 0x800000c30c0b7223 */ /* 0x004fe20000010052 */
[----:B------:R-:W-:-:S02]  /*4a90*/  ISETP.GE.OR P0, PT, R25, R217, !P0 ;  /* 0x000000d91900720c */ /* 0x000fc40004706670 */
[----:B------:R-:W-:Y:S02]  /*4aa0*/  ISETP.GE.OR P4, PT, R18, R216, !P4 ;  /* 0x000000d81200720c */ /* 0x000fe40006786670 */
[----:B------:R-:W-:Y:S01]  /*4ab0*/  FSEL R122, R10, -INF , !P0 ;  /* 0xff8000000a7a7808 */ /* 0x000fe20004000000 */
[----:B---3--:R-:W-:Y:S01]  /*4ac0*/  IMAD.MOV.U32 R0, RZ, RZ, R2 ;  /* 0x000000ffff007224 */ /* 0x008fe200078e0002 */
[----:B------:R-:W-:Y:S01]  /*4ad0*/  IABS R4, R4 ;  /* 0x0000000400047213 */ /* 0x000fe20000000000 */
[----:B------:R-:W-:Y:S01]  /*4ae0*/  IMAD.MOV.U32 R2, RZ, RZ, R5 ;  /* 0x000000ffff027224 */ /* 0x000fe200078e0005 */
[----:B------:R-:W-:Y:S01]  /*4af0*/  IABS R6, R6 ;  /* 0x0000000600067213 */ /* 0x000fe20000000000 */
[----:B------:R1:W-:Y:S01]  /*4b00*/  I2F R8, R0 ;  /* 0x0000000000087306 */ /* 0x0003e20000201400 */
[----:B------:R-:W-:Y:S02]  /*4b10*/  ISETP.GE.AND P0, PT, R28, R208, PT ;  /* 0x000000d01c00720c */ /* 0x000fe40003f06270 */
[----:B------:R-:W-:-:S02]  /*4b20*/  ISETP.GE.AND P1, PT, R16, R210, PT ;  /* 0x000000d21000720c */ /* 0x000fc40003f26270 */
[----:B------:R-:W-:Y:S02]  /*4b30*/  ISETP.GE.OR P0, PT, R28, R216, !P0 ;  /* 0x000000d81c00720c */ /* 0x000fe40004706670 */
[C---:B------:R-:W-:Y:S01]  /*4b40*/  ISETP.GE.OR P1, PT, R16.reuse, R218, !P1 ;  /* 0x000000da1000720c */ /* 0x040fe20004f26670 */
[----:B------:R2:W3:Y:S01]  /*4b50*/  I2F R10, R4 ;  /* 0x00000004000a7306 */ /* 0x0004e20000201400 */
[----:B------:R-:W-:Y:S02]  /*4b60*/  FSEL R130, R27, -INF , !P0 ;  /* 0xff8000001b827808 */ /* 0x000fe40004000000 */
[-C--:B------:R-:W-:Y:S02]  /*4b70*/  ISETP.GE.AND P0, PT, R19, R208.reuse, PT ;  /* 0x000000d01300720c */ /* 0x080fe40003f06270 */
[----:B------:R-:W-:Y:S02]  /*4b80*/  FSEL R98, R9, -INF , !P1 ;  /* 0xff80000009627808 */ /* 0x000fe40004800000 */
[----:B------:R-:W-:Y:S01]  /*4b90*/  ISETP.GE.AND P2, PT, R16, R208, PT ;  /* 0x000000d01000720c */ /* 0x000fe20003f46270 */
[----:B-1----:R-:W-:Y:S01]  /*4ba0*/  IMAD.IADD R0, R212, 0x1, -R25 ;  /* 0x00000001d4007824 */ /* 0x002fe200078e0a19 */
[----:B------:R-:W1:Y:S01]  /*4bb0*/  I2F R2, R2 ;  /* 0x0000000200027306 */ /* 0x000e620000201400 */
[----:B------:R-:W-:-:S02]  /*4bc0*/  ISETP.GE.OR P0, PT, R19, R216, !P0 ;  /* 0x000000d81300720c */ /* 0x000fc40004706670 */
[C---:B------:R-:W-:Y:S02]  /*4bd0*/  ISETP.GE.AND P1, PT, R16.reuse, R209, PT ;  /* 0x000000d11000720c */ /* 0x040fe40003f26270 */
[----:B------:R-:W-:Y:S01]  /*4be0*/  IABS R0, R0 ;  /* 0x0000000000007213 */ /* 0x000fe20000000000 */
[----:B--2---:R-:W-:Y:S01]  /*4bf0*/  IMAD.MOV.U32 R4, RZ, RZ, R6 ;  /* 0x000000ffff047224 */ /* 0x004fe200078e0006 */
[C---:B------:R-:W-:Y:S02]  /*4c00*/  ISETP.GE.OR P2, PT, R16.reuse, R216, !P2 ;  /* 0x000000d81000720c */ /* 0x040fe40005746670 */
[----:B------:R2:W4:Y:S01]  /*4c10*/  I2F R5, R0 ;  /* 0x0000000000057306 */ /* 0x0005220000201400 */
[----:B------:R-:W-:Y:S01]  /*4c20*/  ISETP.GE.OR P1, PT, R16, R217, !P1 ;  /* 0x000000d91000720c */ /* 0x000fe20004f26670 */
[----:B---3--:R-:W-:Y:S01]  /*4c30*/  FFMA.FTZ R10, R10, -R195, R83 ;  /* 0x800000c30a0a7223 */ /* 0x008fe20000010053 */
[----:B------:R-:W-:Y:S02]  /*4c40*/  FSEL R132, R30, -INF , !P2 ;  /* 0xff8000001e847808 */ /* 0x000fe40005000000 */
[----:B------:R-:W-:-:S02]  /*4c50*/  ISETP.GE.AND P2, PT, R24, R208, PT ;  /* 0x000000d01800720c */ /* 0x000fc40003f46270 */
[----:B------:R-:W-:Y:S01]  /*4c60*/  ISETP.GE.AND P6, PT, R17, R208, PT ;  /* 0x000000d01100720c */ /* 0x000fe20003fc6270 */
[----:B------:R3:W-:Y:S01]  /*4c70*/  I2F R9, R4 ;  /* 0x0000000400097306 */ /* 0x0007e20000201400 */
[----:B------:R-:W-:Y:S01]  /*4c80*/  FSEL R74, R23, -INF , !P1 ;  /* 0xff800000174a7808 */ /* 0x000fe20004800000 */
[----:B-1----:R-:W-:Y:S01]  /*4c90*/  FFMA.FTZ R2, R2, -R195, R57 ;  /* 0x800000c302027223 */ /* 0x002fe20000010039 */
[C---:B------:R-:W-:Y:S01]  /*4ca0*/  ISETP.GE.AND P1, PT, R24.reuse, R209, PT ;  /* 0x000000d11800720c */ /* 0x040fe20003f26270 */
[----:B------:R-:W1:Y:S01]  /*4cb0*/  LDSM.16.M88.4 R20, [R191+0x8c00] ;  /* 0x008c0000bf14783b */ /* 0x000e620000000200 */
[----:B------:R-:W-:Y:S01]  /*4cc0*/  ISETP.GE.OR P2, PT, R24, R216, !P2 ;  /* 0x000000d81800720c */ /* 0x000fe20005746670 */
[----:B------:R-:W-:-:S04]  /*4cd0*/  DEPBAR.LE SB0, 0x0 ;  /* 0x000080000000791a */ /* 0x000fc80000000000 */
[-C--:B--2---:R-:W-:Y:S01]  /*4ce0*/  FFMA.FTZ R0, R7, -R195.reuse, R81 ;  /* 0x800000c307007223 */ /* 0x084fe20000010051 */
[----:B------:R-:W-:Y:S01]  /*4cf0*/  ISETP.GE.OR P6, PT, R17, R216, !P6 ;  /* 0x000000d81100720c */ /* 0x000fe200077c6670 */
[----:B----4-:R-:W-:Y:S01]  /*4d00*/  FFMA.FTZ R7, R5, -R195, R76 ;  /* 0x800000c305077223 */ /* 0x010fe2000001004c */
[----:B------:R-:W-:Y:S02]  /*4d10*/  ISETP.GE.OR P1, PT, R24, R217, !P1 ;  /* 0x000000d91800720c */ /* 0x000fe40004f26670 */
[----:B------:R-:W-:Y:S01]  /*4d20*/  FSEL R131, R0, -INF , !P4 ;  /* 0xff80000000837808 */ /* 0x000fe20006000000 */
[----:B------:R-:W-:Y:S01]  /*4d30*/  IMAD.IADD R0, R211, 0x1, -R24 ;  /* 0x00000001d3007824 */ /* 0x000fe200078e0a18 */
[----:B------:R-:W-:Y:S01]  /*4d40*/  FSEL R124, R2, -INF , !P2 ;  /* 0xff800000027c7808 */ /* 0x000fe20005000000 */
[----:B---3--:R-:W-:Y:S01]  /*4d50*/  FFMA.FTZ R4, R8, -R195, R56 ;  /* 0x800000c308047223 */ /* 0x008fe20000010038 */
[----:B------:R-:W-:Y:S02]  /*4d60*/  FSEL R106, R15, -INF , !P1 ;  /* 0xff8000000f6a7808 */ /* 0x000fe40004800000 */
[----:B------:R-:W-:-:S02]  /*4d70*/  IABS R6, R0 ;  /* 0x0000000000067213 */ /* 0x000fc40000000000 */
[----:B------:R-:W-:Y:S01]  /*4d80*/  FSEL R125, R4, -INF , !P0 ;  /* 0xff800000047d7808 */ /* 0x000fe20004000000 */
[----:B------:R-:W-:Y:S01]  /*4d90*/  IMAD.IADD R4, R211, 0x1, -R25 ;  /* 0x00000001d3047824 */ /* 0x000fe200078e0a19 */
[----:B------:R-:W-:Y:S02]  /*4da0*/  IADD3 R0, R28, 0x19, RZ ;  /* 0x000000191c007810 */ /* 0x000fe40007ffe0ff */
[----:B------:R-:W2:Y:S01]  /*4db0*/  I2F R6, R6 ;  /* 0x0000000600067306 */ /* 0x000ea20000201400 */
[----:B------:R-:W-:Y:S02]  /*4dc0*/  ISETP.GE.AND P0, PT, R25, R208, PT ;  /* 0x000000d01900720c */ /* 0x000fe40003f06270 */
[----:B------:R-:W-:Y:S01]  /*4dd0*/  IMAD.IADD R5, R213, 0x1, -R0 ;  /* 0x00000001d5057824 */ /* 0x000fe200078e0a00 */
[----:B------:R-:W-:Y:S02]  /*4de0*/  IABS R4, R4 ;  /* 0x0000000400047213 */ /* 0x000fe40000000000 */
[----:B------:R-:W-:-:S02]  /*4df0*/  ISETP.GE.OR P0, PT, R25, R216, !P0 ;  /* 0x000000d81900720c */ /* 0x000fc40004706670 */
[----:B------:R-:W-:Y:S01]  /*4e00*/  IABS R2, R5 ;  /* 0x0000000500027213 */ /* 0x000fe20000000000 */
[----:B------:R-:W-:Y:S01]  /*4e10*/  IMAD.IADD R5, R214, 0x1, -R0 ;  /* 0x00000001d6057824 */ /* 0x000fe200078e0a00 */
[----:B------:R-:W-:Y:S02]  /*4e20*/  ISETP.GE.AND P3, PT, R16, R207, PT ;  /* 0x000000cf1000720c */ /* 0x000fe40003f66270 */
[----:B------:R3:W-:Y:S01]  /*4e30*/  I2F R12, R2 ;  /* 0x00000002000c7306 */ /* 0x0007e20000201400 */
[----:B------:R-:W-:Y:S02]  /*4e40*/  FSEL R123, R7, -INF , !P0 ;  /* 0xff800000077b7808 */ /* 0x000fe40004000000 */
[----:B------:R-:W-:Y:S01]  /*4e50*/  IABS R5, R5 ;  /* 0x0000000500057213 */ /* 0x000fe20000000000 */
[----:B--2---:R-:W-:Y:S01]  /*4e60*/  FFMA.FTZ R17, R6, -R195, R59 ;  /* 0x800000c306117223 */ /* 0x004fe2000001003b */
[----:B------:R-:W-:Y:S01]  /*4e70*/  ISETP.GE.OR P3, PT, R16, R215, !P3 ;  /* 0x000000d71000720c */ /* 0x000fe20005f66670 */
[----:B------:R-:W-:Y:S01]  /*4e80*/  IMAD.MOV.U32 R6, RZ, RZ, R4 ;  /* 0x000000ffff067224 */ /* 0x000fe200078e0004 */
[----:B------:R-:W-:Y:S01]  /*4e90*/  IADD3 R4, R28, 0x20, RZ ;  /* 0x000000201c047810 */ /* 0x000fe20007ffe0ff */
[----:B------:R-:W-:Y:S01]  /*4ea0*/  FFMA.FTZ R16, R9, -R195, R58 ;  /* 0x800000c309107223 */ /* 0x000fe2000001003a */
[-C--:B------:R-:W-:Y:S01]  /*4eb0*/  ISETP.GE.AND P1, PT, R18, R207.reuse, PT ;  /* 0x000000cf1200720c */ /* 0x080fe20003f26270 */
[----:B------:R2:W4:Y:S01]  /*4ec0*/  I2F R15, R6 ;  /* 0x00000006000f7306 */ /* 0x0005220000201400 */
[----:B------:R-:W-:Y:S01]  /*4ed0*/  ISETP.GE.AND P0, PT, R28, R207, PT ;  /* 0x000000cf1c00720c */ /* 0x000fe20003f06270 */
[----:B------:R-:W-:Y:S01]  /*4ee0*/  IMAD.IADD R7, R213, 0x1, -R4 ;  /* 0x00000001d5077824 */ /* 0x000fe200078e0a04 */
[-C--:B------:R-:W-:Y:S01]  /*4ef0*/  ISETP.GE.OR P1, PT, R18, R215.reuse, !P1 ;  /* 0x000000d71200720c */ /* 0x080fe20004f26670 */
[----:B-1----:R-:W-:Y:S01]  /*4f00*/  HMMA.16816.F32.BF16 R32, R36, R20, R92 ;  /* 0x000000142420723c */ /* 0x002fe2000004185c */
[----:B------:R-:W-:-:S02]  /*4f10*/  ISETP.GE.OR P0, PT, R28, R215, !P0 ;  /* 0x000000d71c00720c */ /* 0x000fc40004706670 */
[----:B---3--:R-:W-:Y:S01]  /*4f20*/  IADD3 R2, R28, 0x21, RZ ;  /* 0x000000211c027810 */ /* 0x008fe20007ffe0ff */
[----:B------:R1:W3:Y:S01]  /*4f30*/  I2F R9, R5 ;  /* 0x0000000500097306 */ /* 0x0002e20000201400 */
[----:B------:R-:W-:Y:S02]  /*4f40*/  IABS R7, R7 ;  /* 0x0000000700077213 */ /* 0x000fe40000000000 */
[----:B------:R-:W-:Y:S01]  /*4f50*/  FSEL R119, R14, -INF , !P0 ;  /* 0xff8000000e777808 */ /* 0x000fe20004000000 */
[----:B------:R-:W-:Y:S01]  /*4f60*/  HMMA.16816.F32.BF16 R44, R40, R20, R140 ;  /* 0x00000014282c723c */ /* 0x000fe2000004188c */
[----:B------:R-:W-:Y:S02]  /*4f70*/  FSEL R117, R13, -INF , !P5 ;  /* 0xff8000000d757808 */ /* 0x000fe40006800000 */
[----:B------:R-:W-:Y:S01]  /*4f80*/  FSEL R121, R11, -INF , !P3 ;  /* 0xff8000000b797808 */ /* 0x000fe20005800000 */
[----:B--2---:R-:W-:Y:S01]  /*4f90*/  IMAD.IADD R6, R212, 0x1, -R0 ;  /* 0x00000001d4067824 */ /* 0x004fe200078e0a00 */
[----:B------:R-:W-:Y:S01]  /*4fa0*/  FSEL R120, R10, -INF , !P1 ;  /* 0xff8000000a787808 */ /* 0x000fe20004800000 */
[-C--:B----4-:R-:W-:Y:S01]  /*4fb0*/  FFMA.FTZ R10, R15, -R195.reuse, R78 ;  /* 0x800000c30f0a7223 */ /* 0x090fe2000001004e */
[----:B------:R-:W-:Y:S01]  /*4fc0*/  ISETP.GE.AND P0, PT, R0, R210, PT ;  /* 0x000000d20000720c */ /* 0x000fe20003f06270 */
[----:B------:R-:W-:Y:S01]  /*4fd0*/  FFMA.FTZ R11, R12, -R195, R65 ;  /* 0x800000c30c0b7223 */ /* 0x000fe20000010041 */
[----:B------:R-:W-:Y:S01]  /*4fe0*/  IABS R6, R6 ;  /* 0x0000000600067213 */ /* 0x000fe20000000000 */
[----:B------:R-:W-:Y:S01]  /*4ff0*/  HMMA.16816.F32.BF16 R36, R36, R22, R136 ;  /* 0x000000162424723c */ /* 0x000fe20000041888 */
[C---:B------:R-:W-:Y:S01]  /*5000*/  ISETP.GE.AND P5, PT, R0.reuse, R209, PT ;  /* 0x000000d10000720c */ /* 0x040fe20003fa6270 */
[----:B-1----:R-:W-:Y:S01]  /*5010*/  IMAD.IADD R5, R213, 0x1, -R2 ;  /* 0x00000001d5057824 */ /* 0x002fe200078e0a02 */
[C---:B------:R-:W-:Y:S01]  /*5020*/  ISETP.GE.AND P3, PT, R0.reuse, R208, PT ;  /* 0x000000d00000720c */ /* 0x040fe20003f66270 */
[----:B------:R-:W-:Y:S01]  /*5030*/  IMAD.MOV.U32 R8, RZ, RZ, R6 ;  /* 0x000000ffff087224 */ /* 0x000fe200078e0006 */
[C---:B------:R-:W-:Y:S01]  /*5040*/  ISETP.GE.AND P1, PT, R0.reuse, R207, PT ;  /* 0x000000cf0000720c */ /* 0x040fe20003f26270 */
[----:B---3--:R-:W-:Y:S01]  /*5050*/  FFMA.FTZ R12, R9, -R195, R67 ;  /* 0x800000c3090c7223 */ /* 0x008fe20000010043 */
[----:B------:R-:W-:Y:S01]  /*5060*/  IABS R6, R5 ;  /* 0x0000000500067213 */ /* 0x000fe20000000000 */
[----:B------:R-:W-:Y:S01]  /*5070*/  IMAD.MOV.U32 R5, RZ, RZ, R7 ;  /* 0x000000ffff057224 */ /* 0x000fe200078e0007 */
[C---:B------:R-:W-:Y:S01]  /*5080*/  ISETP.GE.OR P0, PT, R0.reuse, R218, !P0 ;  /* 0x000000da0000720c */ /* 0x040fe20004706670 */
[----:B------:R-:W1:Y:S01]  /*5090*/  I2F R7, R8 ;  /* 0x0000000800077306 */ /* 0x000e620000201400 */
[----:B------:R-:W-:-:S02]  /*50a0*/  ISETP.GE.OR P5, PT, R0, R217, !P5 ;  /* 0x000000d90000720c */ /* 0x000fc40006fa6670 */
[C---:B------:R-:W-:Y:S02]  /*50b0*/  ISETP.GE.OR P3, PT, R0.reuse, R216, !P3 ;  /* 0x000000d80000720c */ /* 0x040fe40005f66670 */
[----:B------:R-:W-:Y:S02]  /*50c0*/  ISETP.GE.OR P1, PT, R0, R215, !P1 ;  /* 0x000000d70000720c */ /* 0x000fe40004f26670 */
[----:B------:R-:W-:Y:S01]  /*50d0*/  FSEL R129, R29, -INF , !P6 ;  /* 0xff8000001d817808 */ /* 0x000fe20007000000 */
[----:B------:R2:W-:Y:S01]  /*50e0*/  I2F R13, R5 ;  /* 0x00000005000d7306 */ /* 0x0005e20000201400 */
[----:B------:R-:W-:Y:S01]  /*50f0*/  BAR.SYNC.DEFER_BLOCKING 0x0 ;  /* 0x0000000000007b1d */ /* 0x000fe20000010000 */
[-C--:B------:R-:W-:Y:S02]  /*5100*/  ISETP.GE.AND P6, PT, R19, R207.reuse, PT ;  /* 0x000000cf1300720c */ /* 0x080fe40003fc6270 */
[-C--:B------:R-:W-:Y:S02]  /*5110*/  ISETP.GE.AND P4, PT, R24, R207.reuse, PT ;  /* 0x000000cf1800720c */ /* 0x080fe40003f86270 */
[----:B------:R-:W-:Y:S01]  /*5120*/  ISETP.GE.AND P2, PT, R25, R207, PT ;  /* 0x000000cf1900720c */ /* 0x000fe20003f46270 */
[----:B-1----:R-:W-:Y:S01]  /*5130*/  FFMA.FTZ R14, R7, -R195, R77 ;  /* 0x800000c3070e7223 */ /* 0x002fe2000001004d */
[----:B------:R-:W-:-:S02]  /*5140*/  ISETP.GE.OR P6, PT, R19, R215, !P6 ;  /* 0x000000d71300720c */ /* 0x000fc400077c6670 */
[-C--:B------:R-:W-:Y:S02]  /*5150*/  ISETP.GE.OR P4, PT, R24, R215.reuse, !P4 ;  /* 0x000000d71800720c */ /* 0x080fe40006786670 */
[----:B------:R-:W-:Y:S02]  /*5160*/  ISETP.GE.OR P2, PT, R25, R215, !P2 ;  /* 0x000000d71900720c */ /* 0x000fe40005746670 */
[----:B------:R-:W-:Y:S01]  /*5170*/  FSEL R115, R16, -INF , !P6 ;  /* 0xff80000010737808 */ /* 0x000fe20007000000 */
[----:B--2---:R-:W-:Y:S01]  /*5180*/  IMAD.IADD R5, R211, 0x1, -R0 ;  /* 0x00000001d3057824 */ /* 0x004fe200078e0a00 */
[----:B------:R-:W-:Y:S01]  /*5190*/  FSEL R114, R17, -INF , !P4 ;  /* 0xff80000011727808 */ /* 0x000fe20006000000 */
[----:B------:R-:W-:Y:S01]  /*51a0*/  IMAD.MOV.U32 R0, RZ, RZ, R6 ;  /* 0x000000ffff007224 */ /* 0x000fe200078e0006 */
[----:B------:R-:W-:Y:S02]  /*51b0*/  FSEL R113, R10, -INF , !P2 ;  /* 0xff8000000a717808 */ /* 0x000fe40005000000 */
[----:B------:R-:W-:Y:S01]  /*51c0*/  IABS R6, R5 ;  /* 0x0000000500067213 */ /* 0x000fe20000000000 */
[----:B------:R1:W-:Y:S01]  /*51d0*/  I2F R15, R0 ;  /* 0x00000000000f7306 */ /* 0x0003e20000201400 */
[----:B------:R-:W-:Y:S01]  /*51e0*/  IMAD.IADD R5, R214, 0x1, -R4 ;  /* 0x00000001d6057824 */ /* 0x000fe200078e0a04 */
[----:B------:R-:W-:-:S02]  /*51f0*/  FSEL R61, R11, -INF , !P0 ;  /* 0xff8000000b3d7808 */ /* 0x000fc40004000000 */
[----:B------:R-:W-:Y:S01]  /*5200*/  IMAD.MOV.U32 R8, RZ, RZ, R6 ;  /* 0x000000ffff087224 */ /* 0x000fe200078e0006 */
[C---:B------:R-:W-:Y:S02]  /*5210*/  ISETP.GE.AND P6, PT, R4.reuse, R210, PT ;  /* 0x000000d20400720c */ /* 0x040fe40003fc6270 */
[----:B------:R-:W-:Y:S01]  /*5220*/  IABS R5, R5 ;  /* 0x0000000500057213 */ /* 0x000fe20000000000 */
[----:B------:R2:W3:Y:S01]  /*5230*/  I2F R9, R8 ;  /* 0x0000000800097306 */ /* 0x0004e20000201400 */
[C---:B------:R-:W-:Y:S02]  /*5240*/  ISETP.GE.AND P4, PT, R4.reuse, R209, PT ;  /* 0x000000d10400720c */ /* 0x040fe40003f86270 */
[C---:B------:R-:W-:Y:S02]  /*5250*/  ISETP.GE.AND P2, PT, R4.reuse, R208, PT ;  /* 0x000000d00400720c */ /* 0x040fe40003f46270 */
[C---:B------:R-:W-:Y:S02]  /*5260*/  ISETP.GE.AND P0, PT, R4.reuse, R207, PT ;  /* 0x000000cf0400720c */ /* 0x040fe40003f06270 */
[----:B------:R-:W-:-:S02]  /*5270*/  ISETP.GE.OR P6, PT, R4, R218, !P6 ;  /* 0x000000da0400720c */ /* 0x000fc400077c6670 */
[----:B-1----:R-:W-:Y:S02]  /*5280*/  IADD3 R0, R28, 0x28, RZ ;  /* 0x000000281c007810 */ /* 0x002fe40007ffe0ff */
[C---:B------:R-:W-:Y:S02]  /*5290*/  ISETP.GE.OR P4, PT, R4.reuse, R217, !P4 ;  /* 0x000000d90400720c */ /* 0x040fe40006786670 */
[C---:B------:R-:W-:Y:S01]  /*52a0*/  ISETP.GE.OR P2, PT, R4.reuse, R216, !P2 ;  /* 0x000000d80400720c */ /* 0x040fe20005746670 */
[----:B------:R-:W-:Y:S01]  /*52b0*/  IMAD.IADD R6, R213, 0x1, -R0 ;  /* 0x00000001d5067824 */ /* 0x000fe200078e0a00 */
[----:B------:R-:W-:Y:S01]  /*52c0*/  ISETP.GE.OR P0, PT, R4, R215, !P0 ;  /* 0x000000d70400720c */ /* 0x000fe20004706670 */
[----:B--2---:R-:W-:Y:S01]  /*52d0*/  IMAD.MOV.U32 R8, RZ, RZ, R5 ;  /* 0x000000ffff087224 */ /* 0x004fe200078e0005 */
[----:B------:R-:W-:Y:S01]  /*52e0*/  FSEL R116, R14, -INF , !P3 ;  /* 0xff8000000e747808 */ /* 0x000fe20005800000 */
[----:B---3--:R-:W-:Y:S01]  /*52f0*/  FFMA.FTZ R9, R9, -R195, R79 ;  /* 0x800000c309097223 */ /* 0x008fe2000001004f */
[----:B------:R-:W-:Y:S01]  /*5300*/  IABS R7, R6 ;  /* 0x0000000600077213 */ /* 0x000fe20000000000 */
[--C-:B------:R-:W-:Y:S01]  /*5310*/  IMAD.IADD R6, R212, 0x1, -R4.reuse ;  /* 0x00000001d4067824 */ /* 0x100fe200078e0a04 */
[----:B------:R-:W-:Y:S01]  /*5320*/  FSEL R65, R12, -INF , !P5 ;  /* 0xff8000000c417808 */ /* 0x000fe20006800000 */
[----:B------:R-:W-:Y:S01]  /*5330*/  IMAD.IADD R4, R211, 0x1, -R4 ;  /* 0x00000001d3047824 */ /* 0x000fe200078e0a04 */
[----:B------:R-:W-:-:S02]  /*5340*/  FSEL R105, R9, -INF , !P1 ;  /* 0xff80000009697808 */ /* 0x000fc40004800000 */
[----:B------:R-:W-:Y:S01]  /*5350*/  IABS R5, R6 ;  /* 0x0000000600057213 */ /* 0x000fe20000000000 */
[----:B------:R-:W-:Y:S01]  /*5360*/  IMAD.MOV.U32 R6, RZ, RZ, R7 ;  /* 0x000000ffff067224 */ /* 0x000fe200078e0007 */
[----:B------:R-:W-:Y:S01]  /*5370*/  IABS R11, R4 ;  /* 0x00000004000b7213 */ /* 0x000fe20000000000 */
[----:B------:R1:W2:Y:S01]  /*5380*/  I2F R7, R8 ;  /* 0x0000000800077306 */ /* 0x0002a20000201400 */
[C---:B------:R-:W-:Y:S02]  /*5390*/  ISETP.GE.AND P5, PT, R2.reuse, R210, PT ;  /* 0x000000d20200720c */ /* 0x040fe40003fa6270 */
[C---:B------:R-:W-:Y:S02]  /*53a0*/  ISETP.GE.AND P3, PT, R2.reuse, R209, PT ;  /* 0x000000d10200720c */ /* 0x040fe40003f66270 */
[C---:B------:R-:W-:Y:S02]  /*53b0*/  ISETP.GE.AND P1, PT, R2.reuse, R208, PT ;  /* 0x000000d00200720c */ /* 0x040fe40003f26270 */
[C---:B------:R-:W-:Y:S01]  /*53c0*/  ISETP.GE.OR P5, PT, R2.reuse, R218, !P5 ;  /* 0x000000da0200720c */ /* 0x040fe20006fa6670 */
[----:B------:R3:W-:Y:S01]  /*53d0*/  I2F R16, R6 ;  /* 0x0000000600107306 */ /* 0x0007e20000201400 */
[----:B------:R-:W-:-:S02]  /*53e0*/  ISETP.GE.OR P3, PT, R2, R217, !P3 ;  /* 0x000000d90200720c */ /* 0x000fc40005f66670 */
[----:B------:R-:W-:-:S05]  /*53f0*/  ISETP.GE.OR P1, PT, R2, R216, !P1 ;  /* 0x000000d80200720c */ /* 0x000fca0004f26670 */
[----:B------:R-:W4:Y:S01]  /*5400*/  I2F R10, R5 ;  /* 0x00000005000a7306 */ /* 0x000f220000201400 */
[-C--:B-1----:R-:W-:Y:S02]  /*5410*/  FFMA.FTZ R8, R13, -R195.reuse, R68 ;  /* 0x800000c30d087223 */ /* 0x082fe40000010044 */
[----:B--2---:R-:W-:Y:S02]  /*5420*/  FFMA.FTZ R13, R7, -R195, R70 ;  /* 0x800000c3070d7223 */ /* 0x004fe40000010046 */
[----:B------:R-:W-:Y:S01]  /*5430*/  IMAD.IADD R7, R212, 0x1, -R2 ;  /* 0x00000001d4077824 */ /* 0x000fe200078e0a02 */
[----:B------:R-:W-:Y:S02]  /*5440*/  FSEL R66, R8, -INF , !P6 ;  /* 0xff80000008427808 */ /* 0x000fe40007000000 */
[----:B---3--:R-:W-:Y:S01]  /*5450*/  IADD3 R6, R28, 0x29, RZ ;  /* 0x000000291c067810 */ /* 0x008fe20007ffe0ff */
[----:B------:R-:W1:Y:S01]  /*5460*/  I2F R11, R11 ;  /* 0x0000000b000b7306 */ /* 0x000e620000201400 */
[----:B------:R-:W-:-:S02]  /*5470*/  IABS R7, R7 ;  /* 0x0000000700077213 */ /* 0x000fc40000000000 */
[C---:B------:R-:W-:Y:S01]  /*5480*/  ISETP.GE.AND P6, PT, R2.reuse, R207, PT ;  /* 0x000000cf0200720c */ /* 0x040fe20003fc6270 */
[----:B------:R-:W-:Y:S01]  /*5490*/  IMAD.IADD R4, R213, 0x1, -R6 ;  /* 0x00000001d5047824 */ /* 0x000fe200078e0a06 */
[----:B------:R-:W-:Y:S02]  /*54a0*/  FSEL R83, R13, -INF , !P4 ;  /* 0xff8000000d537808 */ /* 0x000fe40006000000 */
[----:B------:R-:W-:Y:S01]  /*54b0*/  ISETP.GE.OR P6, PT, R2, R215, !P6 ;  /* 0x000000d70200720c */ /* 0x000fe200077c6670 */
[-C--:B----4-:R-:W-:Y:S01]  /*54c0*/  FFMA.FTZ R9, R10, -R195.reuse, R88 ;  /* 0x800000c30a097223 */ /* 0x090fe20000010058 */
[----:B------:R-:W-:Y:S01]  /*54d0*/  IABS R5, R4 ;  /* 0x0000000400057213 */ /* 0x000fe20000000000 */
[----:B------:R-:W-:Y:S01]  /*54e0*/  IMAD.IADD R4, R214, 0x1, -R2 ;  /* 0x00000001d6047824 */ /* 0x000fe200078e0a02 */
[----:B------:R-:W-:Y:S01]  /*54f0*/  ISETP.GE.AND P4, PT, R0, R210, PT ;  /* 0x000000d20000720c */ /* 0x000fe20003f86270 */
[----:B------:R-:W-:Y:S01]  /*5500*/  FFMA.FTZ R10, R15, -R195, R69 ;  /* 0x800000c30f0a7223 */ /* 0x000fe20000010045 */
[----:B------:R2:W-:Y:S01]  /*5510*/  I2F R19, R5 ;  /* 0x0000000500137306 */ /* 0x0005e20000201400 */
[----:B------:R-:W-:-:S02]  /*5520*/  FSEL R110, R9, -INF , !P2 ;  /* 0xff800000096e7808 */ /* 0x000fc40005000000 */
[----:B------:R-:W-:Y:S01]  /*5530*/  IABS R4, R4 ;  /* 0x0000000400047213 */ /* 0x000fe20000000000 */
[-C--:B-1----:R-:W-:Y:S01]  /*5540*/  FFMA.FTZ R11, R11, -R195.reuse, R90 ;  /* 0x800000c30b0b7223 */ /* 0x082fe2000001005a */
[----:B------:R-:W-:Y:S01]  /*5550*/  FSEL R63, R10, -INF , !P5 ;  /* 0xff8000000a3f7808 */ /* 0x000fe20006800000 */
[----:B------:R-:W-:Y:S01]  /*5560*/  FFMA.FTZ R10, R16, -R195, R48 ;  /* 0x800000c3100a7223 */ /* 0x000fe20000010030 */
[C---:B------:R-:W-:Y:S01]  /*5570*/  ISETP.GE.AND P2, PT, R0.reuse, R209, PT ;  /* 0x000000d10000720c */ /* 0x040fe20003f46270 */
[----:B------:R1:W3:Y:S01]  /*5580*/  I2F R14, R4 ;  /* 0x00000004000e7306 */ /* 0x0002e20000201400 */
[----:B------:R-:W-:Y:S02]  /*5590*/  FSEL R96, R11, -INF , !P0 ;  /* 0xff8000000b607808 */ /* 0x000fe40004000000 */
[C---:B------:R-:W-:Y:S02]  /*55a0*/  ISETP.GE.AND P0, PT, R0.reuse, R208, PT ;  /* 0x000000d00000720c */ /* 0x040fe40003f06270 */
[----:B------:R-:W-:-:S02]  /*55b0*/  ISETP.GE.AND P5, PT, R0, R207, PT ;  /* 0x000000cf0000720c */ /* 0x000fc40003fa6270 */
[----:B------:R-:W-:Y:S02]  /*55c0*/  ISETP.GE.OR P4, PT, R0, R218, !P4 ;  /* 0x000000da0000720c */ /* 0x000fe40006786670 */
[----:B--2---:R-:W-:Y:S02]  /*55d0*/  IADD3 R5, R28, 0x30, RZ ;  /* 0x000000301c057810 */ /* 0x004fe40007ffe0ff */
[C---:B------:R-:W-:Y:S02]  /*55e0*/  ISETP.GE.OR P2, PT, R0.reuse, R217, !P2 ;  /* 0x000000d90000720c */ /* 0x040fe40005746670 */
[C---:B------:R-:W-:Y:S02]  /*55f0*/  ISETP.GE.OR P0, PT, R0.reuse, R216, !P0 ;  /* 0x000000d80000720c */ /* 0x040fe40004706670 */
[----:B------:R-:W-:Y:S01]  /*5600*/  ISETP.GE.OR P5, PT, R0, R215, !P5 ;  /* 0x000000d70000720c */ /* 0x000fe20006fa6670 */
[----:B-1----:R-:W-:Y:S01]  /*5610*/  IMAD.IADD R4, R211, 0x1, -R2 ;  /* 0x00000001d3047824 */ /* 0x002fe200078e0a02 */
[----:B------:R-:W-:Y:S01]  /*5620*/  FSEL R92, R10, -INF , !P4 ;  /* 0xff8000000a5c7808 */ /* 0x000fe20006000000 */
[----:B------:R-:W-:Y:S01]  /*5630*/  IMAD.MOV.U32 R2, RZ, RZ, R7 ;  /* 0x000000ffff027224 */ /* 0x000fe200078e0007 */
[----:B------:R-:W-:Y:S01]  /*5640*/  ISETP.GE.AND P4, PT, R6, R207, PT ;  /* 0x000000cf0600720c */ /* 0x000fe20003f86270 */
[----:B------:R-:W-:Y:S01]  /*5650*/  IMAD.IADD R7, R213, 0x1, -R5 ;  /* 0x00000001d5077824 */ /* 0x000fe200078e0a05 */
[----:B------:R-:W-:Y:S01]  /*5660*/  IABS R4, R4 ;  /* 0x0000000400047213 */ /* 0x000fe20000000000 */
[----:B------:R1:W2:Y:S01]  /*5670*/  I2F R12, R2 ;  /* 0x00000002000c7306 */ /* 0x0002a20000201400 */
[----:B---3--:R-:W-:Y:S01]  /*5680*/  FFMA.FTZ R14, R14, -R195, R71 ;  /* 0x800000c30e0e7223 */ /* 0x008fe20000010047 */
[----:B------:R-:W-:Y:S01]  /*5690*/  ISETP.GE.OR P4, PT, R6, R215, !P4 ;  /* 0x000000d70600720c */ /* 0x000fe20006786670 */
[----:B------:R-:W-:-:S02]  /*56a0*/  FFMA.FTZ R10, R19, -R195, R49 ;  /* 0x800000c3130a7223 */ /* 0x000fc40000010031 */
[----:B------:R-:W-:Y:S01]  /*56b0*/  IMAD.MOV.U32 R8, RZ, RZ, R4 ;  /* 0x000000ffff087224 */ /* 0x000fe200078e0004 */
[----:B------:R-:W-:Y:S01]  /*56c0*/  FSEL R79, R14, -INF , !P3 ;  /* 0xff8000000e4f7808 */ /* 0x000fe20005800000 */
[--C-:B------:R-:W-:Y:S01]  /*56d0*/  IMAD.IADD R4, R212, 0x1, -R0.reuse ;  /* 0x00000001d4047824 */ /* 0x100fe200078e0a00 */
[C---:B------:R-:W-:Y:S01]  /*56e0*/  ISETP.GE.AND P3, PT, R6.reuse, R210, PT ;  /* 0x000000d20600720c */ /* 0x040fe20003f66270 */
[----:B------:R3:W4:Y:S03]  /*56f0*/  I2F R15, R8 ;  /* 0x00000008000f7306 */ /* 0x0007260000201400 */
[----:B------:R-:W-:Y:S02]  /*5700*/  IABS R4, R4 ;  /* 0x0000000400047213 */ /* 0x000fe40000000000 */
[----:B------:R-:W-:Y:S01]  /*5710*/  ISETP.GE.OR P3, PT, R6, R218, !P3 ;  /* 0x000000da0600720c */ /* 0x000fe20005f66670 */
[----:B-1----:R-:W-:-:S02]  /*5720*/  IMAD.IADD R2, R214, 0x1, -R0 ;  /* 0x00000001d6027824 */ /* 0x002fc400078e0a00 */
[----:B--2---:R-:W-:Y:S01]  /*5730*/  FFMA.FTZ R13, R12, -R195, R89 ;  /* 0x800000c30c0d7223 */ /* 0x004fe20000010059 */
[----:B------:R-:W-:Y:S02]  /*5740*/  FSEL R89, R10, -INF , !P3 ;  /* 0xff8000000a597808 */ /* 0x000fe40005800000 */
[----:B------:R-:W-:Y:S02]  /*5750*/  IABS R2, R2 ;  /* 0x0000000200027213 */ /* 0x000fe40000000000 */
[----:B------:R-:W-:Y:S02]  /*5760*/  FSEL R95, R13, -INF , !P1 ;  /* 0xff8000000d5f7808 */ /* 0x000fe40004800000 */
[----:B---3--:R-:W-:Y:S01]  /*5770*/  IABS R8, R7 ;  /* 0x0000000700087213 */ /* 0x008fe20000000000 */
[----:B----4-:R-:W-:Y:S01]  /*5780*/  FFMA.FTZ R11, R15, -R195, R91 ;  /* 0x800000c30f0b7223 */ /* 0x010fe2000001005b */
[----:B------:R1:W2:Y:S01]  /*5790*/  I2F R7, R2 ;  /* 0x0000000200077306 */ /* 0x0002a20000201400 */
[----:B------:R-:W-:-:S02]  /*57a0*/  ISETP.GE.AND P1, PT, R6, R209, PT ;  /* 0x000000d10600720c */ /* 0x000fc40003f26270 */
[----:B------:R-:W-:Y:S02]  /*57b0*/  ISETP.GE.AND P3, PT, R5, R207, PT ;  /* 0x000000cf0500720c */ /* 0x000fe40003f66270 */
[----:B------:R-:W-:Y:S02]  /*57c0*/  FSEL R93, R11, -INF , !P6 ;  /* 0xff8000000b5d7808 */ /* 0x000fe40007000000 */
[C---:B------:R-:W-:Y:S02]  /*57d0*/  ISETP.GE.AND P6, PT, R6.reuse, R208, PT ;  /* 0x000000d00600720c */ /* 0x040fe40003fc6270 */
[C---:B------:R-:W-:Y:S02]  /*57e0*/  ISETP.GE.OR P1, PT, R6.reuse, R217, !P1 ;  /* 0x000000d90600720c */ /* 0x040fe40004f26670 */
[----:B------:R-:W-:Y:S02]  /*57f0*/  ISETP.GE.OR P6, PT, R6, R216, !P6 ;  /* 0x000000d80600720c */ /* 0x000fe400077c6670 */
[----:B------:R-:W-:Y:S01]  /*5800*/  ISETP.GE.OR P3, PT, R5, R215, !P3 ;  /* 0x000000d70500720c */ /* 0x000fe20005f66670 */
[----:B-1----:R-:W-:-:S02]  /*5810*/  IMAD.MOV.U32 R2, RZ, RZ, R4 ;  /* 0x000000ffff027224 */ /* 0x002fc400078e0004 */
[----:B--2---:R-:W-:Y:S02]  /*5820*/  FFMA.FTZ R16, R7, -R195, R50 ;  /* 0x800000c307107223 */ /* 0x004fe40000010032 */
[----:B------:R1:W2:Y:S01]  /*5830*/  I2F R4, R2 ;  /* 0x0000000200047306 */ /* 0x0002a20000201400 */
[----:B------:R-:W-:Y:S02]  /*5840*/  IMAD.IADD R7, R212, 0x1, -R6 ;  /* 0x00000001d4077824 */ /* 0x000fe400078e0a06 */
[----:B------:R-:W-:Y:S02]  /*5850*/  FSEL R91, R16, -INF , !P2 ;  /* 0xff800000105b7808 */ /* 0x000fe40005000000 */
[C---:B------:R-:W-:Y:S02]  /*5860*/  ISETP.GE.AND P2, PT, R5.reuse, R210, PT ;  /* 0x000000d20500720c */ /* 0x040fe40003f46270 */
[----:B------:R-:W-:Y:S02]  /*5870*/  IABS R7, R7 ;  /* 0x0000000700077213 */ /* 0x000fe40000000000 */
[----:B------:R-:W-:-:S03]  /*5880*/  ISETP.GE.OR P2, PT, R5, R218, !P2 ;  /* 0x000000da0500720c */ /* 0x000fc60005746670 */
[----:B------:R-:W-:Y:S02]  /*5890*/  IMAD.MOV.U32 R9, RZ, RZ, R7 ;  /* 0x000000ffff097224 */ /* 0x000fe400078e0007 */
[----:B-1----:R-:W-:Y:S02]  /*58a0*/  IMAD.IADD R2, R211, 0x1, -R0 ;  /* 0x00000001d3027824 */ /* 0x002fe400078e0a00 */
[----:B------:R-:W-:Y:S02]  /*58b0*/  IMAD.MOV.U32 R0, RZ, RZ, R8 ;  /* 0x000000ffff007224 */ /* 0x000fe400078e0008 */
[----:B------:R-:W1:Y:S01]  /*58c0*/  I2F R9, R9 ;  /* 0x0000000900097306 */ /* 0x000e620000201400 */
[----:B--2---:R-:W-:Y:S01]  /*58d0*/  FFMA.FTZ R17, R4, -R195, R52 ;  /* 0x800000c304117223 */ /* 0x004fe20000010034 */
[----:B------:R-:W-:Y:S02]  /*58e0*/  IADD3 R4, R28, 0x31, RZ ;  /* 0x000000311c047810 */ /* 0x000fe40007ffe0ff */
[----:B------:R-:W-:-:S02]  /*58f0*/  IABS R2, R2 ;  /* 0x0000000200027213 */ /* 0x000fc40000000000 */
[----:B------:R-:W-:Y:S01]  /*5900*/  FSEL R94, R17, -INF , !P0 ;  /* 0xff800000115e7808 */ /* 0x000fe20004000000 */
[----:B------:R-:W-:Y:S01]  /*5910*/  IMAD.IADD R8, R213, 0x1, -R4 ;  /* 0x00000001d5087824 */ /* 0x000fe200078e0a04 */
[----:B------:R2:W3:Y:S01]  /*5920*/  I2F R18, R0 ;  /* 0x0000000000127306 */ /* 0x0004e20000201400 */
[----:B------:R-:W-:-:S03]  /*5930*/  ISETP.GE.AND P0, PT, R5, R209, PT ;  /* 0x000000d10500720c */ /* 0x000fc60003f06270 */
[----:B------:R-:W-:Y:S02]  /*5940*/  IABS R8, R8 ;  /* 0x0000000800087213 */ /* 0x000fe40000000000 */
[----:B------:R-:W-:Y:S02]  /*5950*/  ISETP.GE.OR P0, PT, R5, R217, !P0 ;  /* 0x000000d90500720c */ /* 0x000fe40004706670 */
[----:B------:R4:W4:Y:S01]  /*5960*/  I2F R15, R2 ;  /* 0x00000002000f7306 */ /* 0x0009220000201400 */
[----:B------:R-:W-:Y:S02]  /*5970*/  IMAD.MOV.U32 R7, RZ, RZ, R8 ;  /* 0x000000ffff077224 */ /* 0x000fe400078e0008 */
[----:B------:R-:W-:Y:S02]  /*5980*/  IMAD.IADD R8, R214, 0x1, -R5 ;  /* 0x00000001d6087824 */ /* 0x000fe400078e0a05 */
[-C--:B-1----:R-:W-:Y:S02]  /*5990*/  FFMA.FTZ R14, R9, -R195.reuse, R53 ;  /* 0x800000c3090e7223 */ /* 0x082fe40000010035 */
[----:B------:R-:W-:Y:S01]  /*59a0*/  IMAD.IADD R9, R212, 0x1, -R5 ;  /* 0x00000001d4097824 */ /* 0x000fe200078e0a05 */
[----:B------:R1:W-:Y:S01]  /*59b0*/  I2F R20, R7 ;  /* 0x0000000700147306 */ /* 0x0003e20000201400 */
[----:B--2---:R-:W-:Y:S01]  /*59c0*/  IMAD.IADD R0, R214, 0x1, -R6 ;  /* 0x00000001d6007824 */ /* 0x004fe200078e0a06 */
[----:B------:R-:W-:Y:S01]  /*59d0*/  FSEL R90, R14, -INF , !P6 ;  /* 0xff8000000e5a7808 */ /* 0x000fe20007000000 */
[----:B---3--:R-:W-:Y:S01]  /*59e0*/  FFMA.FTZ R10, R18, -R195, R32 ;  /* 0x800000c3120a7223 */ /* 0x008fe20000010020 */
[----:B------:R-:W-:-:S02]  /*59f0*/  ISETP.GE.AND P6, PT, R4, R209, PT ;  /* 0x000000d10400720c */ /* 0x000fc40003fc6270 */
[----:B------:R-:W-:Y:S02]  /*5a00*/  IABS R0, R0 ;  /* 0x0000000000007213 */ /* 0x000fe40000000000 */
[----:B----4-:R-:W-:Y:S01]  /*5a10*/  IADD3 R2, R28, 0x38, RZ ;  /* 0x000000381c027810 */ /* 0x010fe20007ffe0ff */
[----:B------:R-:W-:Y:S01]  /*5a20*/  FFMA.FTZ R11, R15, -R195, R54 ;  /* 0x800000c30f0b7223 */ /* 0x000fe20000010036 */
[----:B------:R2:W3:Y:S01]  /*5a30*/  I2F R12, R0 ;  /* 0x00000000000c7306 */ /* 0x0004e20000201400 */
[----:B------:R-:W-:Y:S02]  /*5a40*/  FSEL R86, R10, -INF , !P2 ;  /* 0xff8000000a567808 */ /* 0x000fe40005000000 */
[----:B------:R-:W-:Y:S02]  /*5a50*/  ISETP.GE.AND P2, PT, R4, R207, PT ;  /* 0x000000cf0400720c */ /* 0x000fe40003f46270 */
[----:B------:R-:W-:Y:S01]  /*5a60*/  FSEL R88, R11, -INF , !P5 ;  /* 0xff8000000b587808 */ /* 0x000fe20006800000 */
[----:B-1----:R-:W-:Y:S01]  /*5a70*/  IMAD.IADD R7, R211, 0x1, -R6 ;  /* 0x00000001d3077824 */ /* 0x002fe200078e0a06 */
[----:B------:R-:W-:-:S02]  /*5a80*/  ISETP.GE.AND P5, PT, R5, R208, PT ;  /* 0x000000d00500720c */ /* 0x000fc40003fa6270 */
[C---:B------:R-:W-:Y:S02]  /*5a90*/  ISETP.GE.OR P6, PT, R4.reuse, R217, !P6 ;  /* 0x000000d90400720c */ /* 0x040fe400077c6670 */
[----:B------:R-:W-:Y:S02]  /*5aa0*/  IABS R7, R7 ;  /* 0x0000000700077213 */ /* 0x000fe40000000000 */
[----:B------:R-:W-:Y:S02]  /*5ab0*/  ISETP.GE.OR P5, PT, R5, R216, !P5 ;  /* 0x000000d80500720c */ /* 0x000fe40006fa6670 */
[----:B------:R-:W-:Y:S01]  /*5ac0*/  ISETP.GE.OR P2, PT, R4, R215, !P2 ;  /* 0x000000d70400720c */ /* 0x000fe20005746670 */
[----:B--2---:R-:W-:Y:S02]  /*5ad0*/  IMAD.IADD R0, R213, 0x1, -R2 ;  /* 0x00000001d5007824 */ /* 0x004fe400078e0a02 */
[----:B---3--:R-:W-:Y:S02]  /*5ae0*/  FFMA.FTZ R13, R12, -R195, R51 ;  /* 0x800000c30c0d7223 */ /* 0x008fe40000010033 */
[----:B------:R-:W1:Y:S01]  /*5af0*/  I2F R12, R7 ;  /* 0x00000007000c7306 */ /* 0x000e620000201400 */
[----:B------:R-:W-:-:S02]  /*5b00*/  IABS R0, R0 ;  /* 0x0000000000007213 */ /* 0x000fc40000000000 */
[----:B------:R-:W-:Y:S02]  /*5b10*/  FSEL R87, R13, -INF , !P1 ;  /* 0xff8000000d577808 */ /* 0x000fe40004800000 */
[----:B------:R-:W-:Y:S01]  /*5b20*/  ISETP.GE.AND P1, PT, R4, R210, PT ;  /* 0x000000d20400720c */ /* 0x000fe20003f26270 */
[----:B------:R-:W-:Y:S01]  /*5b30*/  IMAD.MOV.U32 R6, RZ, RZ, R0 ;  /* 0x000000ffff067224 */ /* 0x000fe200078e0000 */
[----:B------:R-:W-:Y:S02]  /*5b40*/  IADD3 R0, R28, 0x39, RZ ;  /* 0x000000391c007810 */ /* 0x000fe40007ffe0ff */
[----:B------:R-:W-:Y:S01]  /*5b50*/  ISETP.GE.OR P1, PT, R4, R218, !P1 ;  /* 0x000000da0400720c */ /* 0x000fe20004f26670 */
[----:B------:R2:W-:Y:S02]  /*5b60*/  I2F R24, R6 ;  /* 0x0000000600187306 */ /* 0x0005e40000201400 */
[--C-:B------:R-:W-:Y:S02]  /*5b70*/  IMAD.IADD R10, R214, 0x1, -R0.reuse ;  /* 0x00000001d60a7824 */ /* 0x100fe400078e0a00 */
[----:B--2---:R-:W-:-:S05]  /*5b80*/  IMAD.IADD R6, R213, 0x1, -R0 ;  /* 0x00000001d5067824 */ /* 0x004fca00078e0a00 */
[----:B------:R-:W-:-:S05]  /*5b90*/  IABS R6, R6 ;  /* 0x0000000600067213 */ /* 0x000fca0000000000 */
[----:B------:R-:W-:Y:S01]  /*5ba0*/  IMAD.MOV.U32 R7, RZ, RZ, R6 ;  /* 0x000000ffff077224 */ /* 0x000fe200078e0006 */
[----:B------:R-:W-:Y:S02]  /*5bb0*/  IABS R6, R8 ;  /* 0x0000000800067213 */ /* 0x000fe40000000000 */
[----:B------:R-:W-:Y:S01]  /*5bc0*/  IABS R8, R9 ;  /* 0x0000000900087213 */ /* 0x000fe20000000000 */
[----:B------:R2:W-:Y:S08]  /*5bd0*/  I2F R21, R7 ;  /* 0x0000000700157306 */ /* 0x0005f00000201400 */
[----:B------:R3:W-:Y:S01]  /*5be0*/  I2F R11, R6 ;  /* 0x00000006000b7306 */ /* 0x0007e20000201400 */
[----:B--2---:R-:W-:-:S02]  /*5bf0*/  IMAD.IADD R7, R211, 0x1, -R4 ;  /* 0x00000001d3077824 */ /* 0x004fc400078e0a04 */
[----:B---3--:R-:W-:Y:S02]  /*5c00*/  IMAD.IADD R6, R211, 0x1, -R5 ;  /* 0x00000001d3067824 */ /* 0x008fe400078e0a05 */
[----:B------:R-:W-:Y:S02]  /*5c10*/  IMAD.MOV.U32 R5, RZ, RZ, R8 ;  /* 0x000000ffff057224 */ /* 0x000fe400078e0008 */
[----:B-1----:R-:W-:Y:S01]  /*5c20*/  FFMA.FTZ R8, R12, -R195, R55 ;  /* 0x800000c30c087223 */ /* 0x002fe20000010037 */
[----:B------:R-:W-:Y:S01]  /*5c30*/  IABS R12, R6 ;  /* 0x00000006000c7213 */ /* 0x000fe20000000000 */
[----:B------:R1:W2:Y:S01]  /*5c40*/  I2F R9, R5 ;  /* 0x0000000500097306 */ /* 0x0002a20000201400 */
[----:B------:R-:W-:Y:S02]  /*5c50*/  IMAD.IADD R6, R212, 0x1, -R4 ;  /* 0x00000001d4067824 */ /* 0x000fe400078e0a04 */
[----:B------:R-:W-:Y:S02]  /*5c60*/  FSEL R85, R8, -INF , !P4 ;  /* 0xff80000008557808 */ /* 0x000fe40006000000 */
[----:B------:R-:W-:-:S02]  /*5c70*/  ISETP.GE.AND P4, PT, R4, R208, PT ;  /* 0x000000d00400720c */ /* 0x000fc40003f86270 */
[----:B------:R-:W-:Y:S01]  /*5c80*/  IABS R6, R6 ;  /* 0x0000000600067213 */ /* 0x000fe20000000000 */
[----:B------:R-:W3:Y:S01]  /*5c90*/  I2F R12, R12 ;  /* 0x0000000c000c7306 */ /* 0x000ee20000201400 */
[----:B------:R-:W-:Y:S01]  /*5ca0*/  ISETP.GE.OR P4, PT, R4, R216, !P4 ;  /* 0x000000d80400720c */ /* 0x000fe20006786670 */
[C---:B-1----:R-:W-:Y:S02]  /*5cb0*/  IMAD.IADD R5, R214.reuse, 0x1, -R4 ;  /* 0x00000001d6057824 */ /* 0x042fe400078e0a04 */
[----:B--2---:R-:W-:Y:S02]  /*5cc0*/  FFMA.FTZ R9, R9, -R195, R44 ;  /* 0x800000c309097223 */ /* 0x004fe4000001002c */
[----:B------:R-:W-:Y:S01]  /*5cd0*/  IMAD.IADD R4, R214, 0x1, -R2 ;  /* 0x00000001d6047824 */ /* 0x000fe200078e0a02 */
[----:B------:R-:W-:Y:S02]  /*5ce0*/  IABS R5, R5 ;  /* 0x0000000500057213 */ /* 0x000fe40000000000 */
[----:B------:R-:W-:Y:S01]  /*5cf0*/  FSEL R84, R9, -INF , !P5 ;  /* 0xff80000009547808 */ /* 0x000fe20006800000 */
[----:B---3--:R-:W-:Y:S01]  /*5d00*/  FFMA.FTZ R8, R12, -R195, R46 ;  /* 0x800000c30c087223 */ /* 0x008fe2000001002e */
[----:B------:R1:W-:Y:S01]  /*5d10*/  I2F R19, R5 ;  /* 0x0000000500137306 */ /* 0x0003e20000201400 */
[----:B------:R-:W-:Y:S01]  /*5d20*/  IABS R4, R4 ;  /* 0x0000000400047213 */ /* 0x000fe20000000000 */
[----:B------:R-:W-:Y:S01]  /*5d30*/  HMMA.16816.F32.BF16 R12, R40, R22, R144 ;  /* 0x00000016280c723c */ /* 0x000fe20000041890 */
[----:B------:R-:W-:-:S02]  /*5d40*/  ISETP.GE.AND P5, PT, R2, R209, PT ;  /* 0x000000d10200720c */ /* 0x000fc40003fa6270 */
[----:B------:R-:W-:Y:S02]  /*5d50*/  FSEL R80, R8, -INF , !P3 ;  /* 0xff80000008507808 */ /* 0x000fe40005800000 */
[C---:B------:R-:W-:Y:S01]  /*5d60*/  ISETP.GE.AND P3, PT, R2.reuse, R208, PT ;  /* 0x000000d00200720c */ /* 0x040fe20003f66270 */
[----:B------:R-:W-:Y:S01]  /*5d70*/  I2F R18, R4 ;  /* 0x0000000400127306 */ /* 0x000fe20000201400 */
[C---:B------:R-:W-:Y:S02]  /*5d80*/  ISETP.GE.OR P5, PT, R2.reuse, R217, !P5 ;  /* 0x000000d90200720c */ /* 0x040fe40006fa6670 */
[----:B------:R-:W-:Y:S01]  /*5d90*/  ISETP.GE.OR P3, PT, R2, R216, !P3 ;  /* 0x000000d80200720c */ /* 0x000fe20005f66670 */
[----:B-1----:R-:W-:Y:S01]  /*5da0*/  IMAD.MOV.U32 R5, RZ, RZ, R6 ;  /* 0x000000ffff057224 */ /* 0x002fe200078e0006 */
[----:B------:R-:W-:Y:S01]  /*5db0*/  IABS R6, R7 ;  /* 0x0000000700067213 */ /* 0x000fe20000000000 */
[-C--:B------:R-:W-:Y:S02]  /*5dc0*/  FFMA.FTZ R7, R11, -R195.reuse, R34 ;  /* 0x800000c30b077223 */ /* 0x080fe40000010022 */
[----:B------:R1:W2:Y:S01]  /*5dd0*/  I2F R17, R5 ;  /* 0x0000000500117306 */ /* 0x0002a20000201400 */
[----:B------:R-:W-:-:S02]  /*5de0*/  FFMA.FTZ R11, R20, -R195, R33 ;  /* 0x800000c3140b7223 */ /* 0x000fc40000010021 */
[----:B------:R-:W-:Y:S02]  /*5df0*/  FSEL R82, R7, -INF , !P0 ;  /* 0xff80000007527808 */ /* 0x000fe40004000000 */
[C---:B------:R-:W-:Y:S02]  /*5e00*/  ISETP.GE.AND P0, PT, R2.reuse, R210, PT ;  /* 0x000000d20200720c */ /* 0x040fe40003f06270 */
[----:B------:R-:W-:Y:S02]  /*5e10*/  FSEL R81, R11, -INF , !P1 ;  /* 0xff8000000b517808 */ /* 0x000fe40004800000 */
[C---:B------:R-:W-:Y:S02]  /*5e20*/  ISETP.GE.AND P1, PT, R2.reuse, R207, PT ;  /* 0x000000cf0200720c */ /* 0x040fe40003f26270 */
[C---:B------:R-:W-:Y:S02]  /*5e30*/  ISETP.GE.OR P0, PT, R2.reuse, R218, !P0 ;  /* 0x000000da0200720c */ /* 0x040fe40004706670 */
[----:B------:R-:W-:Y:S01]  /*5e40*/  ISETP.GE.OR P1, PT, R2, R215, !P1 ;  /* 0x000000d70200720c */ /* 0x000fe20004f26670 */
[----:B-1----:R-:W-:-:S02]  /*5e50*/  IMAD.MOV.U32 R5, RZ, RZ, R6 ;  /* 0x000000ffff057224 */ /* 0x002fc400078e0006 */
[----:B------:R-:W-:Y:S02]  /*5e60*/  IMAD.IADD R6, R211, 0x1, -R2 ;  /* 0x00000001d3067824 */ /* 0x000fe400078e0a02 */
[----:B------:R1:W3:Y:S01]  /*5e70*/  I2F R20, R5 ;  /* 0x0000000500147306 */ /* 0x0002e20000201400 */
[-C--:B--2---:R-:W-:Y:S02]  /*5e80*/  FFMA.FTZ R8, R17, -R195.reuse, R45 ;  /* 0x800000c311087223 */ /* 0x084fe4000001002d */
[----:B------:R-:W-:Y:S01]  /*5e90*/  IABS R4, R6 ;  /* 0x0000000600047213 */ /* 0x000fe20000000000 */
[-C--:B------:R-:W-:Y:S02]  /*5ea0*/  FFMA.FTZ R6, R19, -R195.reuse, R35 ;  /* 0x800000c313067223 */ /* 0x080fe40000010023 */
[----:B------:R-:W-:Y:S01]  /*5eb0*/  FSEL R62, R8, -INF , !P4 ;  /* 0xff800000083e7808 */ /* 0x000fe20006000000 */
[-C--:B------:R-:W-:Y:S01]  /*5ec0*/  FFMA.FTZ R8, R18, -R195.reuse, R38 ;  /* 0x800000c312087223 */ /* 0x080fe20000010026 */
[----:B------:R2:W-:Y:S01]  /*5ed0*/  I2F R9, R4 ;  /* 0x0000000400097306 */ /* 0x0005e20000201400 */
[----:B------:R-:W-:Y:S01]  /*5ee0*/  FSEL R60, R6, -INF , !P6 ;  /* 0xff800000063c7808 */ /* 0x000fe20007000000 */
[----:B------:R-:W-:Y:S01]  /*5ef0*/  FFMA.FTZ R6, R24, -R195, R36 ;  /* 0x800000c318067223 */ /* 0x000fe20000010024 */
[----:B------:R-:W-:-:S02]  /*5f00*/  ISETP.GE.AND P6, PT, R0, R210, PT ;  /* 0x000000d20000720c */ /* 0x000fc40003fc6270 */
[----:B------:R-:W-:Y:S02]  /*5f10*/  FSEL R53, R8, -INF , !P5 ;  /* 0xff80000008357808 */ /* 0x000fe40006800000 */
[----:B------:R-:W-:Y:S01]  /*5f20*/  ISETP.GT.AND P5, PT, R107, R177, PT ;  /* 0x000000b16b00720c */ /* 0x000fe20003fa4270 */
[----:B-1----:R-:W-:Y:S01]  /*5f30*/  IMAD.IADD R5, R212, 0x1, -R2 ;  /* 0x00000001d4057824 */ /* 0x002fe200078e0a02 */
[----:B------:R-:W-:Y:S01]  /*5f40*/  IABS R2, R10 ;  /* 0x0000000a00027213 */ /* 0x000fe20000000000 */
[----:B---3--:R-:W-:Y:S01]  /*5f50*/  FFMA.FTZ R7, R20, -R195, R47 ;  /* 0x800000c314077223 */ /* 0x008fe2000001002f */
[----:B------:R-:W-:Y:S02]  /*5f60*/  FSEL R59, R6, -INF , !P0 ;  /* 0xff800000063b7808 */ /* 0x000fe40004000000 */
[----:B------:R-:W-:Y:S02]  /*5f70*/  IABS R5, R5 ;  /* 0x0000000500057213 */ /* 0x000fe40000000000 */
[----:B------:R-:W-:Y:S01]  /*5f80*/  FSEL R56, R7, -INF , !P2 ;  /* 0xff80000007387808 */ /* 0x000fe20005000000 */
[----:B--2---:R-:W-:Y:S01]  /*5f90*/  IMAD.MOV.U32 R4, RZ, RZ, R2 ;  /* 0x000000ffff047224 */ /* 0x004fe200078e0002 */
[----:B------:R1:W2:Y:S01]  /*5fa0*/  I2F R16, R5 ;  /* 0x0000000500107306 */ /* 0x0002a20000201400 */
[----:B------:R-:W-:-:S02]  /*5fb0*/  ISETP.GE.AND P4, PT, R0, R209, PT ;  /* 0x000000d10000720c */ /* 0x000fc40003f86270 */
[C---:B------:R-:W-:Y:S02]  /*5fc0*/  ISETP.GE.AND P2, PT, R0.reuse, R208, PT ;  /* 0x000000d00000720c */ /* 0x040fe40003f46270 */
[C---:B------:R-:W-:Y:S02]  /*5fd0*/  ISETP.GE.AND P0, PT, R0.reuse, R207, PT ;  /* 0x000000cf0000720c */ /* 0x040fe40003f06270 */
[C---:B------:R-:W-:Y:S01]  /*5fe0*/  ISETP.GE.OR P6, PT, R0.reuse, R218, !P6 ;  /* 0x000000da0000720c */ /* 0x040fe200077c6670 */
[----:B------:R-:W3:Y:S01]  /*5ff0*/  I2F R10, R4 ;  /* 0x00000004000a7306 */ /* 0x000ee20000201400 */
[C---:B------:R-:W-:Y:S02]  /*6000*/  ISETP.GE.OR P4, PT, R0.reuse, R217, !P4 ;  /* 0x000000d90000720c */ /* 0x040fe40006786670 */
[C---:B------:R-:W-:Y:S02]  /*6010*/  ISETP.GE.OR P2, PT, R0.reuse, R216, !P2 ;  /* 0x000000d80000720c */ /* 0x040fe40005746670 */
[----:B------:R-:W-:Y:S01]  /*6020*/  ISETP.GE.OR P0, PT, R0, R215, !P0 ;  /* 0x000000d70000720c */ /* 0x000fe20004706670 */
[----:B-1----:R-:W-:-:S02]  /*6030*/  IMAD.IADD R5, R212, 0x1, -R0 ;  /* 0x00000001d4057824 */ /* 0x002fc400078e0a00 */
[----:B--2---:R-:W-:-:S03]  /*6040*/  FFMA.FTZ R6, R16, -R195, R12 ;  /* 0x800000c310067223 */ /* 0x004fc6000001000c */
[----:B------:R-:W-:Y:S01]  /*6050*/  IABS R2, R5 ;  /* 0x0000000500027213 */ /* 0x000fe20000000000 */
[----:B------:R-:W-:Y:S01]  /*6060*/  IMAD.IADD R5, R211, 0x1, -R0 ;  /* 0x00000001d3057824 */ /* 0x000fe200078e0a00 */
[----:B------:R-:W-:Y:S01]  /*6070*/  FSEL R58, R6, -INF , !P3 ;  /* 0xff800000063a7808 */ /* 0x000fe20005800000 */
[----:B---3--:R-:W-:Y:S02]  /*6080*/  FFMA.FTZ R7, R10, -R195, R39 ;  /* 0x800000c30a077223 */ /* 0x008fe40000010027 */
[----:B------:R-:W-:Y:S01]  /*6090*/  IMAD.MOV.U32 R4, RZ, RZ, R2 ;  /* 0x000000ffff047224 */ /* 0x000fe200078e0002 */
[----:B------:R-:W-:Y:S01]  /*60a0*/  IABS R2, R5 ;  /* 0x0000000500027213 */ /* 0x000fe20000000000 */
[----:B------:R-:W-:Y:S01]  /*60b0*/  IMAD.IADD R0, R153, 0x1, R128 ;  /* 0x0000000199007824 */ /* 0x000fe200078e0280 */
[----:B------:R-:W-:Y:S01]  /*60c0*/  FSEL R51, R7, -INF , !P4 ;  /* 0xff80000007337808 */ /* 0x000fe20006000000 */
[----:B------:R1:W2:Y:S08]  /*60d0*/  I2F R5, R4 ;  /* 0x0000000400057306 */ /* 0x0002b00000201400 */
[----:B------:R-:W3:Y:S01]  /*60e0*/  I2F R2, R2 ;  /* 0x0000000200027306 */ /* 0x000ee20000201400 */
[----:B-1----:R-:W-:-:S02]  /*60f0*/  FFMA.FTZ R4, R9, -R195, R14 ;  /* 0x800000c309047223 */ /* 0x002fc4000001000e */
        /* <DEDUP_REMOVED lines=10> */
[----:B------:R-:W-:Y:S02]  /*61a0*/  ISETP.GE.AND P4, PT, R176, R200, PT ;  /* 0x000000c8b000720c */ /* 0x000fe40003f86270 */
        /* <DEDUP_REMOVED lines=54> */
.L_x_937:
[----:B------:R-:W-:Y:S05]  /*6510*/  BSYNC B0 ;  /* 0x0000000000007941 */ /* 0x000fea0003800000 */
.L_x_936:
[----:B------:R-:W0:Y:S02]  /*6520*/  LDGDEPBAR ;  /* 0x00000000000079af */ /* 0x000e240000000000 */
.L_x_935:
[----:B------:R-:W-:Y:S05]  /*6530*/  BSYNC B1 ;  /* 0x0000000000017941 */ /* 0x000fea0003800000 */
.L_x_934:
[----:B------:R-:W3:Y:S01]  /*6540*/  LD.E R2, [R108.64+0xdc] ;  /* 0x0000dc046c027980 */ /* 0x000ee2000c101900 */
[----:B--2---:R-:W-:Y:S01]  /*6550*/  FMNMX.FTZ R4, R72, R73, !PT ;  /* 0x0000004948047209 */ /* 0x004fe20007810000 */
[----:B-1----:R-:W-:Y:S01]  /*6560*/  IMAD R9, R166, R158, R167 ;  /* 0x0000009ea6097224 */ /* 0x002fe200078e02a7 */
[----:B------:R-:W-:Y:S01]  /*6570*/  LOP3.LUT R5, R154, 0x7ffffffc, RZ, 0xc0, !PT ;  /* 0x7ffffffc9a057812 */ /* 0x000fe200078ec0ff */
[----:B------:R-:W-:Y:S01]  /*6580*/  IMAD.SHL.U32 R7, R163, 0x40, RZ ;  /* 0x00000040a3077824 */ /* 0x000fe200078e00ff */
[----:B------:R-:W-:Y:S01]  /*6590*/  FMNMX.FTZ R4, R98, R4, !PT ;  /* 0x0000000462047209 */ /* 0x000fe20007810000 */
[----:B------:R-:W-:Y:S01]  /*65a0*/  IMAD R201, R201, R9, R160 ;  /* 0x00000009c9c97224 */ /* 0x000fe200078e02a0 */
[----:B------:R-:W-:Y:S01]  /*65b0*/  LOP3.LUT R188, R164, R159, RZ, 0x3c, !PT ;  /* 0x0000009fa4bc7212 */ /* 0x000fe200078e3cff */
[----:B------:R-:W-:Y:S01]  /*65c0*/  IMAD.IADD R8, R152, 0x1, -R5 ;  /* 0x0000000198087824 */ /* 0x000fe200078e0a05 */
[----:B------:R-:W-:Y:S01]  /*65d0*/  FMNMX.FTZ R4, R99, R4, !PT ;  /* 0x0000000463047209 */ /* 0x000fe20007810000 */
[----:B------:R-:W-:Y:S01]  /*65e0*/  IMAD R201, R186, R201, R7 ;  /* 0x000000c9bac97224 */ /* 0x000fe200078e0207 */
[----:B------:R-:W-:Y:S01]  /*65f0*/  FMNMX.FTZ R5, R64, R26, !PT ;  /* 0x0000001a40057209 */ /* 0x000fe20007810000 */
[----:B------:R-:W-:Y:S01]  /*6600*/  IMAD.SHL.U32 R8, R8, 0x2, RZ ;  /* 0x0000000208087824 */ /* 0x000fe200078e00ff */
[----:B------:R-:W-:Y:S01]  /*6610*/  FMNMX.FTZ R4, R111, R4, !PT ;  /* 0x000000046f047209 */ /* 0x000fe20007810000 */
[----:B------:R-:W-:Y:S01]  /*6620*/  IMAD.WIDE.U32 R224, R161, -0x326172a9, RZ ;  /* 0xcd9e8d57a1e07825 */ /* 0x000fe200078e00ff */
[----:B------:R-:W-:Y:S01]  /*6630*/  IADD3 R153, R165, -0x4498517b, RZ ;  /* 0xbb67ae85a5997810 */ /* 0x000fe20007ffe0ff */
[----:B------:R-:W-:Y:S01]  /*6640*/  STL [R1+0x1b0], R188 ;  /* 0x0001b0bc01007387 */ /* 0x000fe20000100800 */
[----:B------:R-:W-:Y:S01]  /*6650*/  FMNMX.FTZ R4, R112, R4, !PT ;  /* 0x0000000470047209 */ /* 0x000fe20007810000 */
[----:B------:R-:W-:Y:S01]  /*6660*/  IMAD.WIDE.U32 R226, R162, -0x2daee0ad, RZ ;  /* 0xd2511f53a2e27825 */ /* 0x000fe200078e00ff */
[----:B------:R-:W-:-:S02]  /*6670*/  IADD3 R221, R164, -0x61c88647, RZ ;  /* 0x9e3779b9a4dd7810 */ /* 0x000fc40007ffe0ff */
[----:B------:R-:W-:Y:S02]  /*6680*/  FMNMX.FTZ R4, R118, R4, !PT ;  /* 0x0000000476047209 */ /* 0x000fe40007810000 */
[----:B------:R-:W-:Y:S01]  /*6690*/  IADD3 R220, R164, 0x3c6ef372, RZ ;  /* 0x3c6ef372a4dc7810 */ /* 0x000fe20007ffe0ff */
[----:B------:R-:W-:Y:S01]  /*66a0*/  STL [R1+0xcc], R221 ;  /* 0x0000ccdd01007387 */ /* 0x000fe20000100800 */
[----:B------:R-:W-:Y:S02]  /*66b0*/  FMNMX.FTZ R6, R61, R4, !PT ;  /* 0x000000043d067209 */ /* 0x000fe40007810000 */
[----:B------:R-:W-:Y:S01]  /*66c0*/  FMNMX.FTZ R4, R74, R5, !PT ;  /* 0x000000054a047209 */ /* 0x000fe20007810000 */
[----:B------:R-:W-:Y:S01]  /*66d0*/  STL.64 [R1+0xa0], R226 ;  /* 0x0000a0e201007387 */ /* 0x000fe20000100a00 */
[----:B------:R-:W-:Y:S02]  /*66e0*/  FMNMX.FTZ R5, R66, R6, !PT ;  /* 0x0000000642057209 */ /* 0x000fe40007810000 */
[----:B------:R-:W-:Y:S01]  /*66f0*/  FMNMX.FTZ R4, R97, R4, !PT ;  /* 0x0000000461047209 */ /* 0x000fe20007810000 */
[----:B------:R-:W-:Y:S01]  /*6700*/  STL.64 [R1+0x138], R224 ;  /* 0x000138e001007387 */ /* 0x000fe20000100a00 */
[----:B------:R-:W-:Y:S01]  /*6710*/  FMNMX.FTZ R7, R63, R5, !PT ;  /* 0x000000053f077209 */ /* 0x000fe20007810000 */
[----:B------:R-:W-:Y:S01]  /*6720*/  IMAD R5, R186, R155, R8 ;  /* 0x0000009bba057224 */ /* 0x000fe200078e0208 */
[----:B------:R-:W-:-:S02]  /*6730*/  FMNMX.FTZ R6, R104, R4, !PT ;  /* 0x0000000468067209 */ /* 0x000fc40007810000 */
[----:B------:R-:W-:Y:S02]  /*6740*/  IADD3 R4, R201, -0x40, RZ ;  /* 0xffffffc0c9047810 */ /* 0x000fe40007ffe0ff */
[----:B------:R-:W-:Y:S02]  /*6750*/  FMNMX.FTZ R6, R106, R6, !PT ;  /* 0x000000066a067209 */ /* 0x000fe40007810000 */
[----:B------:R-:W-:Y:S02]  /*6760*/  FMNMX.FTZ R7, R92, R7, !PT ;  /* 0x000000075c077209 */ /* 0x000fe40007810000 */
[----:B------:R-:W-:Y:S02]  /*6770*/  SHF.R.S32.HI R9, RZ, 0x1f, R4 ;  /* 0x0000001fff097819 */ /* 0x000fe40000011404 */
[----:B------:R-:W-:Y:S02]  /*6780*/  IADD3 R8, P0, R5, R4, RZ ;  /* 0x0000000405087210 */ /* 0x000fe40007f1e0ff */
[----:B------:R-:W-:-:S02]  /*6790*/  FMNMX.FTZ R4, R122, R6, !PT ;  /* 0x000000067a047209 */ /* 0x000fc40007810000 */
[----:B------:R-:W-:Y:S02]  /*67a0*/  FMNMX.FTZ R7, R89, R7, !PT ;  /* 0x0000000759077209 */ /* 0x000fe40007810000 */
[----:B------:R-:W-:Y:S02]  /*67b0*/  LEA.HI.X.SX32 R10, R5, R9, 0x1, P0 ;  /* 0x00000009050a7211 */ /* 0x000fe400000f0eff */
        /* <DEDUP_REMOVED lines=8> */
[----:B------:R-:W-:Y:S02]  /*6840*/  FMNMX.FTZ R5, R48, R7, !PT ;  /* 0x0000000730057209 */ /* 0x000fe40007810000 */
[----:B------:R-:W-:Y:S02]  /*6850*/  IADD3 R7, R4, 0x1, RZ ;  /* 0x0000000104077810 */ /* 0x000fe40007ffe0ff */
[----:B------:R-:W-:Y:S01]  /*6860*/  FMNMX.FTZ R6, R87, R6, !PT ;  /* 0x0000000657067209 */ /* 0x000fe20007810000 */
[----:B------:R-:W1:Y:S01]  /*6870*/  SHFL.BFLY PT, R102, R5, 0x2, 0x1f ;  /* 0x0c401f0005667f89 */ /* 0x000e6200000e0000 */
[----:B------:R-:W-:-:S02]  /*6880*/  LOP3.LUT R155, R165, R7, RZ, 0x3c, !PT ;  /* 0x00000007a59b7212 */ /* 0x000fc400078e3cff */
[----:B------:R-:W-:Y:S02]  /*6890*/  FMNMX.FTZ R7, R82, R6, !PT ;  /* 0x0000000652077209 */ /* 0x000fe40007810000 */
[----:B------:R-:W-:Y:S02]  /*68a0*/  LOP3.LUT R4, R165, R4, RZ, 0x3c, !PT ;  /* 0x00000004a5047212 */ /* 0x000fe400078e3cff */
[----:B------:R-:W-:Y:S02]  /*68b0*/  FMNMX.FTZ R7, R60, R7, !PT ;  /* 0x000000073c077209 */ /* 0x000fe40007810000 */
[----:B------:R-:W-:Y:S02]  /*68c0*/  LOP3.LUT R9, R188, R225, RZ, 0x3c, !PT ;  /* 0x000000e1bc097212 */ /* 0x000fe400078e3cff */
[----:B------:R-:W-:Y:S02]  /*68d0*/  FMNMX.FTZ R7, R53, R7, !PT ;  /* 0x0000000735077209 */ /* 0x000fe40007810000 */
[----:B------:R-:W-:Y:S01]  /*68e0*/  LOP3.LUT R6, R4, R227, RZ, 0x3c, !PT ;  /* 0x000000e304067212 */ /* 0x000fe200078e3cff */
[----:B------:R-:W-:Y:S01]  /*68f0*/  IMAD.WIDE.U32 R184, R9, -0x2daee0ad, RZ ;  /* 0xd2511f5309b87825 */ /* 0x000fe200078e00ff */
[----:B------:R-:W-:-:S02]  /*6900*/  FMNMX.FTZ R12, R51, R7, !PT ;  /* 0x00000007330c7209 */ /* 0x000fc40007810000 */
[----:B------:R-:W-:Y:S01]  /*6910*/  LOP3.LUT R4, R155, R227, RZ, 0x3c, !PT ;  /* 0x000000e39b047212 */ /* 0x000fe200078e3cff */
[----:B------:R-:W-:Y:S01]  /*6920*/  IMAD.WIDE.U32 R162, R6, -0x326172a9, RZ ;  /* 0xcd9e8d5706a27825 */ /* 0x000fe200078e00ff */
[----:B------:R-:W-:Y:S01]  /*6930*/  LEA R34, P0, R8, R156, 0x1 ;  /* 0x0000009c08227211 */ /* 0x000fe200078008ff */
[----:B------:R-:W2:Y:S01]  /*6940*/  SHFL.BFLY PT, R101, R12, 0x2, 0x1f ;  /* 0x0c401f000c657f89 */ /* 0x000ea200000e0000 */
[----:B------:R-:W-:Y:S01]  /*6950*/  IADD3 R173, R161, 0x4, RZ ;  /* 0x00000004a1ad7810 */ /* 0x000fe20007ffe0ff */
[----:B------:R-:W-:Y:S01]  /*6960*/  IMAD.WIDE.U32 R30, R4, -0x326172a9, RZ ;  /* 0xcd9e8d57041e7825 */ /* 0x000fe200078e00ff */
[----:B------:R-:W-:Y:S01]  /*6970*/  LOP3.LUT R4, R185, R153, R226, 0x96, !PT ;  /* 0x00000099b9047212 */ /* 0x000fe200078e96e2 */
[----:B------:R-:W-:Y:S01]  /*6980*/  STL.64 [R1+0xd0], R184 ;  /* 0x0000d0b801007387 */ /* 0x000fe20000100a00 */
[----:B-1----:R-:W-:Y:S01]  /*6990*/  FMNMX.FTZ R102, R5, R102, !PT ;  /* 0x0000006605667209 */ /* 0x002fe20007810000 */
[----:B------:R-:W-:Y:S01]  /*69a0*/  IMAD.WIDE.U32 R14, R173, -0x326172a9, RZ ;  /* 0xcd9e8d57ad0e7825 */ /* 0x000fe200078e00ff */
[----:B------:R-:W-:Y:S01]  /*69b0*/  LEA.HI.X R35, R8, R157, R10, 0x1, P0 ;  /* 0x0000009d08237211 */ /* 0x000fe200000f0c0a */
[----:B------:R-:W-:Y:S01]  /*69c0*/  STL [R1+0x16c], R220 ;  /* 0x00016cdc01007387 */ /* 0x000fe20000100800 */
[-CC-:B------:R-:W-:Y:S01]  /*69d0*/  LOP3.LUT R6, R163, R221.reuse, R224.reuse, 0x96, !PT ;  /* 0x000000dda3067212 */ /* 0x180fe200078e96e0 */
[----:B------:R-:W-:Y:S01]  /*69e0*/  IMAD.WIDE.U32 R202, R4, -0x326172a9, RZ ;  /* 0xcd9e8d5704ca7825 */ /* 0x000fe200078e00ff */
[----:B------:R-:W-:Y:S01]  /*69f0*/  LOP3.LUT R4, R31, R221, R224, 0x96, !PT ;  /* 0x000000dd1f047212 */ /* 0x000fe200078e96e0 */
[----:B------:R-:W1:Y:S01]  /*6a00*/  SHFL.BFLY PT, R13, R102, 0x1, 0x1f ;  /* 0x0c201f00660d7f89 */ /* 0x000e6200000e0000 */
[----:B------:R-:W-:Y:S01]  /*6a10*/  IADD3 R190, R165, 0x76cf5d0a, RZ ;  /* 0x76cf5d0aa5be7810 */ /* 0x000fe20007ffe0ff */
[----:B------:R-:W-:Y:S01]  /*6a20*/  IMAD.WIDE.U32 R6, R6, -0x2daee0ad, RZ ;  /* 0xd2511f5306067825 */ /* 0x000fe200078e00ff */
[----:B------:R-:W-:-:S02]  /*6a30*/  LOP3.LUT R8, R203, R220, R162, 0x96, !PT ;  /* 0x000000dccb087212 */ /* 0x000fc400078e96a2 */
[----:B------:R-:W-:Y:S01]  /*6a40*/  LOP3.LUT R10, R203, R220, R30, 0x96, !PT ;  /* 0x000000dccb0a7212 */ /* 0x000fe200078e961e */
[----:B------:R-:W-:Y:S01]  /*6a50*/  IMAD.WIDE.U32 R4, R4, -0x2daee0ad, RZ ;  /* 0xd2511f5304047825 */ /* 0x000fe200078e00ff */
[----:B------:R-:W-:Y:S01]  /*6a60*/  IADD3 R222, R165, 0x32370b8f, RZ ;  /* 0x32370b8fa5de7810 */ /* 0x000fe20007ffe0ff */
[----:B------:R-:W-:Y:S01]  /*6a70*/  STL [R1+0xc4], R190 ;  /* 0x0000c4be01007387 */ /* 0x000fe20000100800 */
[-CC-:B------:R-:W-:Y:S01]  /*6a80*/  LOP3.LUT R7, R7, R190.reuse, R184.reuse, 0x96, !PT ;  /* 0x000000be07077212 */ /* 0x180fe200078e96b8 */
[----:B------:R-:W-:Y:S01]  /*6a90*/  IMAD.WIDE.U32 R8, R8, -0x2daee0ad, RZ ;  /* 0xd2511f5308087825 */ /* 0x000fe200078e00ff */
[----:B------:R-:W-:Y:S01]  /*6aa0*/  LOP3.LUT R5, R5, R190, R184, 0x96, !PT ;  /* 0x000000be05057212 */ /* 0x000fe200078e96b8 */
[----:B------:R-:W-:Y:S01]  /*6ab0*/  STL [R1+0xdc], R222 ;  /* 0x0000dcde01007387 */ /* 0x000fe20000100800 */
[----:B--2---:R-:W-:Y:S01]  /*6ac0*/  FMNMX.FTZ R101, R12, R101, !PT ;  /* 0x000000650c657209 */ /* 0x004fe20007810000 */
[----:B------:R-:W-:Y:S01]  /*6ad0*/  IMAD.WIDE.U32 R10, R10, -0x2daee0ad, RZ ;  /* 0xd2511f530a0a7825 */ /* 0x000fe200078e00ff */
[----:B------:R-:W-:-:S02]  /*6ae0*/  LOP3.LUT R6, R9, R222, R6, 0x96, !PT ;  /* 0x000000de09067212 */ /* 0x000fc400078e9606 */
[-CC-:B------:R-:W-:Y:S01]  /*6af0*/  LOP3.LUT R128, R163, R221.reuse, R14.reuse, 0x96, !PT ;  /* 0x000000dda3807212 */ /* 0x180fe200078e960e */
[----:B------:R-:W2:Y:S01]  /*6b00*/  SHFL.BFLY PT, R18, R101, 0x1, 0x1f ;  /* 0x0c201f0065127f89 */ /* 0x000ea200000e0000 */
[----:B------:R-:W-:Y:S01]  /*6b10*/  LOP3.LUT R152, R31, R221, R14, 0x96, !PT ;  /* 0x000000dd1f987212 */ /* 0x000fe200078e960e */
[----:B------:R-:W-:Y:S01]  /*6b20*/  IMAD.WIDE.U32 R28, R7, -0x326172a9, RZ ;  /* 0xcd9e8d57071c7825 */ /* 0x000fe200078e00ff */
[----:B------:R-:W-:Y:S02]  /*6b30*/  LOP3.LUT R14, R11, R222, R4, 0x96, !PT ;  /* 0x000000de0b0e7212 */ /* 0x000fe400078e9604 */
[----:B------:R-:W-:Y:S01]  /*6b40*/  IADD3 R223, R164, -0x255992d5, RZ ;  /* 0xdaa66d2ba4df7810 */ /* 0x000fe20007ffe0ff */
[----:B------:R-:W-:Y:S01]  /*6b50*/  IMAD.WIDE.U32 R24, R6, -0x326172a9, RZ ;  /* 0xcd9e8d5706187825 */ /* 0x000fe200078e00ff */
[----:B------:R-:W-:Y:S02]  /*6b60*/  IADD3 R230, R164, 0x78dde6e4, RZ ;  /* 0x78dde6e4a4e67810 */ /* 0x000fe40007ffe0ff */
[----:B------:R-:W-:Y:S01]  /*6b70*/  LOP3.LUT R127, R188, R15, RZ, 0x3c, !PT ;  /* 0x0000000fbc7f7212 */ /* 0x000fe200078e3cff */
[----:B------:R-:W-:Y:S01]  /*6b80*/  IMAD.WIDE.U32 R4, R5, -0x326172a9, RZ ;  /* 0xcd9e8d5705047825 */ /* 0x000fe200078e00ff */
[-C--:B------:R-:W-:Y:S01]  /*6b90*/  LOP3.LUT R6, R29, R223.reuse, R202, 0x96, !PT ;  /* 0x000000df1d067212 */ /* 0x080fe200078e96ca */
[----:B------:R-:W-:Y:S01]  /*6ba0*/  STL [R1+0x4c], R223 ;  /* 0x00004cdf01007387 */ /* 0x000fe20000100800 */
[-C--:B------:R-:W-:Y:S01]  /*6bb0*/  LOP3.LUT R16, R25, R230.reuse, R28, 0x96, !PT ;  /* 0x000000e619107212 */ /* 0x080fe200078e961c */
[----:B------:R-:W-:Y:S01]  /*6bc0*/  IMAD.WIDE.U32 R14, R14, -0x326172a9, RZ ;  /* 0xcd9e8d570e0e7825 */ /* 0x000fe200078e00ff */
[----:B------:R-:W-:Y:S01]  /*6bd0*/  LOP3.LUT R7, R5, R223, R202, 0x96, !PT ;  /* 0x000000df05077212 */ /* 0x000fe200078e96ca */
[----:B------:R-:W-:Y:S01]  /*6be0*/  STL [R1+0x58], R230 ;  /* 0x000058e601007387 */ /* 0x000fe20000100800 */
[----:B------:R-:W-:Y:S01]  /*6bf0*/  IADD3 R231, R165, -0x126145ec, RZ ;  /* 0xed9eba14a5e77810 */ /* 0x000fe20007ffe0ff */
[----:B------:R-:W-:Y:S01]  /*6c00*/  IMAD.WIDE.U32 R16, R16, -0x2daee0ad, RZ ;  /* 0xd2511f5310107825 */ /* 0x000fe200078e00ff */
[----:B------:R-:W-:-:S02]  /*6c10*/  LOP3.LUT R9, R15, R230, R4, 0x96, !PT ;  /* 0x000000e60f097212 */ /* 0x000fc400078e9604 */
[----:B------:R-:W-:Y:S01]  /*6c20*/  IADD3 R232, R165, -0x56f99767, RZ ;  /* 0xa9066899a5e87810 */ /* 0x000fe20007ffe0ff */
[----:B------:R-:W-:Y:S01]  /*6c30*/  IMAD.WIDE.U32 R4, R6, -0x2daee0ad, RZ ;  /* 0xd2511f5306047825 */ /* 0x000fe200078e00ff */
[----:B-1----:R-:W-:Y:S01]  /*6c40*/  FMNMX.FTZ R102, R102, R13, !PT ;  /* 0x0000000d66667209 */ /* 0x002fe20007810000 */
[----:B------:R-:W-:Y:S01]  /*6c50*/  STL [R1+0xbc], R231 ;  /* 0x0000bce701007387 */ /* 0x000fe20000100800 */
[----:B--2---:R-:W-:Y:S01]  /*6c60*/  FMNMX.FTZ R101, R101, R18, !PT ;  /* 0x0000001265657209 */ /* 0x004fe20007810000 */
[----:B------:R-:W-:Y:S01]  /*6c70*/  IMAD.WIDE.U32 R6, R7, -0x2daee0ad, RZ ;  /* 0xd2511f5307067825 */ /* 0x000fe200078e00ff */
[----:B------:R-:W-:Y:S01]  /*6c80*/  LOP3.LUT R4, R17, R232, R4, 0x96, !PT ;  /* 0x000000e811047212 */ /* 0x000fe200078e9604 */
[----:B------:R-:W-:Y:S01]  /*6c90*/  STL [R1+0x54], R232 ;  /* 0x000054e801007387 */ /* 0x000fe20000100800 */
[----:B------:R-:W-:Y:S01]  /*6ca0*/  FSETP.NEU.FTZ.AND P0, PT, R102, -INF , PT ;  /* 0xff8000006600780b */ /* 0x000fe20003f1d000 */
[----:B------:R-:W-:Y:S01]  /*6cb0*/  IMAD.WIDE.U32 R20, R9, -0x2daee0ad, RZ ;  /* 0xd2511f5309147825 */ /* 0x000fe200078e00ff */
[----:B------:R-:W-:-:S02]  /*6cc0*/  LOP3.LUT R9, R5, R231, R8, 0x96, !PT ;  /* 0x000000e705097212 */ /* 0x000fc400078e9608 */
[----:B------:R-:W-:Y:S01]  /*6cd0*/  LOP3.LUT R12, R7, R231, R10, 0x96, !PT ;  /* 0x000000e7070c7212 */ /* 0x000fe200078e960a */
[----:B------:R-:W-:Y:S01]  /*6ce0*/  IMAD.WIDE.U32 R4, R4, -0x326172a9, RZ ;  /* 0xcd9e8d5704047825 */ /* 0x000fe200078e00ff */
[----:B------:R-:W-:Y:S02]  /*6cf0*/  LOP3.LUT R8, R21, R232, R6, 0x96, !PT ;  /* 0x000000e815087212 */ /* 0x000fe400078e9606 */
[----:B------:R-:W-:Y:S01]  /*6d00*/  IADD3 R238, R164, 0x1715609d, RZ ;  /* 0x1715609da4ee7810 */ /* 0x000fe20007ffe0ff */
[----:B------:R-:W-:Y:S01]  /*6d10*/  IMAD.WIDE.U32 R22, R9, -0x326172a9, RZ ;  /* 0xcd9e8d5709167825 */ /* 0x000fe200078e00ff */
[C---:B------:R-:W-:Y:S02]  /*6d20*/  LOP3.LUT R11, R4.reuse, 0xff, RZ, 0xc0, !PT ;  /* 0x000000ff040b7812 */ /* 0x040fe400078ec0ff */
[----:B------:R-:W-:Y:S01]  /*6d30*/  LOP3.LUT R19, R4, 0xffff, RZ, 0xc0, !PT ;  /* 0x0000ffff04137812 */ /* 0x000fe200078ec0ff */
[----:B------:R-:W-:Y:S01]  /*6d40*/  IMAD.WIDE.U32 R12, R12, -0x326172a9, RZ ;  /* 0xcd9e8d570c0c7825 */ /* 0x000fe200078e00ff */
[----:B------:R-:W-:Y:S01]  /*6d50*/  LOP3.LUT R10, R5, R239, R22, 0x96, !PT ;  /* 0x000000ef050a7212 */ /* 0x000fe200078e9616 */
[----:B------:R-:W-:Y:S01]  /*6d60*/  STL [R1+0x50], R238 ;  /* 0x000050ee01007387 */ /* 0x000fe20000100800 */
[--C-:B------:R-:W-:Y:S01]  /*6d70*/  SHF.R.U32.HI R17, RZ, 0x10, R4.reuse ;  /* 0x00000010ff117819 */ /* 0x100fe20000011604 */
[----:B------:R-:W-:Y:S01]  /*6d80*/  IMAD.WIDE.U32 R8, R8, -0x326172a9, RZ ;  /* 0xcd9e8d5708087825 */ /* 0x000fe200078e00ff */
[----:B------:R-:W-:-:S02]  /*6d90*/  SHF.R.U32.HI R15, RZ, 0x18, R4 ;  /* 0x00000018ff0f7819 */ /* 0x000fc40000011604 */
[----:B------:R-:W-:Y:S02]  /*6da0*/  LOP3.LUT R52, R13, R238, R14, 0x96, !PT ;  /* 0x000000ee0d347212 */ /* 0x000fe400078e960e */
[C---:B------:R-:W-:Y:S02]  /*6db0*/  LOP3.LUT R18, R8.reuse, 0xff, RZ, 0xc0, !PT ;  /* 0x000000ff08127812 */ /* 0x040fe400078ec0ff */
[----:B------:R-:W-:Y:S02]  /*6dc0*/  LOP3.LUT R43, R8, 0xffff, RZ, 0xc0, !PT ;  /* 0x0000ffff082b7812 */ /* 0x000fe400078ec0ff */
[--C-:B------:R-:W-:Y:S02]  /*6dd0*/  SHF.R.U32.HI R21, RZ, 0x10, R8.reuse ;  /* 0x00000010ff157819 */ /* 0x100fe40000011608 */
[----:B------:R-:W-:Y:S02]  /*6de0*/  SHF.R.U32.HI R14, RZ, 0x18, R8 ;  /* 0x00000018ff0e7819 */ /* 0x000fe40000011608 */
[----:B------:R-:W-:-:S02]  /*6df0*/  LOP3.LUT R13, R9, R239, R12, 0x96, !PT ;  /* 0x000000ef090d7212 */ /* 0x000fc400078e960c */
[----:B------:R-:W-:Y:S02]  /*6e00*/  LOP3.LUT R9, R23, R238, R24, 0x96, !PT ;  /* 0x000000ee17097212 */ /* 0x000fe400078e9618 */
[C---:B------:R-:W-:Y:S02]  /*6e10*/  ISETP.GE.U32.AND P2, PT, R194.reuse, R11, PT ;  /* 0x0000000bc200720c */ /* 0x040fe40003f46070 */
[----:B------:R-:W-:Y:S02]  /*6e20*/  IADD3 R187, R165, 0x646e171e, RZ ;  /* 0x646e171ea5bb7810 */ /* 0x000fe40007ffe0ff */
[----:B------:R-:W-:-:S03]  /*6e30*/  ISETP.GE.U32.AND P4, PT, R194, R15, PT ;  /* 0x0000000fc200720c */ /* 0x000fc60003f86070 */
[----:B------:R-:W-:Y:S01]  /*6e40*/  STL [R1+0x18], R187 ;  /* 0x000018bb01007387 */ /* 0x000fe20000100800 */
[C---:B---3--:R-:W-:Y:S02]  /*6e50*/  FMUL.FTZ R7, R2.reuse, R102 ;  /* 0x0000006602077220 */ /* 0x048fe40000410000 */
[----:B------:R-:W-:-:S03]  /*6e60*/  FMUL.FTZ R6, R2, R101 ;  /* 0x0000006502067220 */ /* 0x000fc60000410000 */
[----:B------:R-:W-:Y:S02]  /*6e70*/  FSEL R7, R7, RZ, P0 ;  /* 0x000000ff07077208 */ /* 0x000fe40000000000 */
[----:B------:R-:W-:-:S03]  /*6e80*/  FSETP.NEU.FTZ.AND P0, PT, R101, -INF , PT ;  /* 0xff8000006500780b */ /* 0x000fc60003f1d000 */
[-CC-:B------:R-:W-:Y:S01]  /*6e90*/  FFMA.FTZ R5, R72, R2.reuse, -R7.reuse ;  /* 0x0000000248057223 */ /* 0x180fe20000010807 */
[----:B------:R-:W-:Y:S01]  /*6ea0*/  FSEL R6, R6, RZ, P0 ;  /* 0x000000ff06067208 */ /* 0x000fe20000000000 */
[-C--:B------:R-:W-:Y:S02]  /*6eb0*/  FFMA.FTZ R4, R73, R2.reuse, -R7 ;  /* 0x0000000249047223 */ /* 0x080fe40000010807 */
[----:B------:R1:W-:Y:S02]  /*6ec0*/  MUFU.EX2 R160, R5 ;  /* 0x0000000500a07308 */ /* 0x0003e40000000800 */
[-CC-:B------:R-:W-:Y:S02]  /*6ed0*/  FFMA.FTZ R8, R64, R2.reuse, -R6.reuse ;  /* 0x0000000240087223 */ /* 0x180fe40000010806 */
[----:B------:R-:W-:-:S04]  /*6ee0*/  FFMA.FTZ R12, R26, R2, -R6 ;  /* 0x000000021a0c7223 */ /* 0x000fc80000010806 */
[----:B------:R2:W3:Y:S08]  /*6ef0*/  MUFU.EX2 R159, R4 ;  /* 0x00000004009f7308 */ /* 0x0004f00000000800 */
[----:B------:R4:W-:Y:S01]  /*6f00*/  MUFU.EX2 R158, R8 ;  /* 0x00000008009e7308 */ /* 0x0009e20000000800 */
[----:B-1----:R-:W-:-:S04]  /*6f10*/  LOP3.LUT R5, R10, 0xff, RZ, 0xc0, !PT ;  /* 0x000000ff0a057812 */ /* 0x002fc800078ec0ff */
[----:B------:R-:W-:Y:S02]  /*6f20*/  ISETP.GE.U32.AND P3, PT, R194, R5, PT ;  /* 0x00000005c200720c */ /* 0x000fe40003f66070 */
[----:B--2---:R-:W-:Y:S01]  /*6f30*/  LOP3.LUT R4, R10, 0xffff, RZ, 0xc0, !PT ;  /* 0x0000ffff0a047812 */ /* 0x004fe200078ec0ff */
[----:B------:R1:W2:Y:S03]  /*6f40*/  MUFU.EX2 R157, R12 ;  /* 0x0000000c009d7308 */ /* 0x0002a60000000800 */
[----:B----4-:R-:W-:Y:S01]  /*6f50*/  SHF.R.U32.HI R8, RZ, 0x8, R4 ;  /* 0x00000008ff087819 */ /* 0x010fe20000011604 */
[----:B------:R-:W-:Y:S01]  /*6f60*/  IMAD.WIDE.U32 R4, R9, -0x2daee0ad, RZ ;  /* 0xd2511f5309047825 */ /* 0x000fe200078e00ff */
[----:B---3--:R-:W-:Y:S02]  /*6f70*/  F2FP.BF16.PACK_AB R9, R159, R160 ;  /* 0x000000a09f09723e */ /* 0x008fe400000010ff */
[----:B------:R-:W-:-:S02]  /*6f80*/  LOP3.LUT R11, R8, 0xffff, RZ, 0xc0, !PT ;  /* 0x0000ffff080b7812 */ /* 0x000fc400078ec0ff */
[C---:B------:R-:W-:Y:S02]  /*6f90*/  PRMT R75, R9.reuse, 0x7610, R75 ;  /* 0x00007610094b7816 */ /* 0x040fe4000000004b */
[----:B------:R-:W-:Y:S01]  /*6fa0*/  ISETP.GE.U32.AND P1, PT, R194, R11, PT ;  /* 0x0000000bc200720c */ /* 0x000fe20003f26070 */
[-C--:B-1----:R-:W-:Y:S01]  /*6fb0*/  FFMA.FTZ R12, R98, R2.reuse, -R7 ;  /* 0x00000002620c7223 */ /* 0x082fe20000010807 */
[--C-:B------:R-:W-:Y:S01]  /*6fc0*/  SHF.R.U32.HI R11, RZ, 0x18, R10.reuse ;  /* 0x00000018ff0b7819 */ /* 0x100fe2000001160a */
[----:B------:R-:W-:Y:S01]  /*6fd0*/  @!P3 HFMA2.BF16_V2 R26, -RZ.H0_H0, RZ.H0_H0, -R75.H0_H0 ;  /* 0x200000ffff1ab231 */ /* 0x000fe2000034094b */
[----:B------:R-:W-:Y:S01]  /*6fe0*/  PRMT R33, R9, 0x7632, R33 ;  /* 0x0000763209217816 */ /* 0x000fe20000000021 */
[----:B------:R1:W-:Y:S01]  /*6ff0*/  MUFU.EX2 R156, R12 ;  /* 0x0000000c009c7308 */ /* 0x0003e20000000800 */
[----:B------:R-:W-:Y:S01]  /*7000*/  SHF.R.U32.HI R9, RZ, 0x10, R10 ;  /* 0x00000010ff097819 */ /* 0x000fe2000001160a */
[----:B------:R-:W-:Y:S01]  /*7010*/  FFMA.FTZ R10, R99, R2, -R7 ;  /* 0x00000002630a7223 */ /* 0x000fe20000010807 */
[----:B------:R-:W-:-:S02]  /*7020*/  ISETP.GE.U32.AND P0, PT, R194, R11, PT ;  /* 0x0000000bc200720c */ /* 0x000fc40003f06070 */
[----:B------:R-:W-:Y:S02]  /*7030*/  LOP3.LUT R8, R5, R187, R16, 0x96, !PT ;  /* 0x000000bb05087212 */ /* 0x000fe400078e9610 */
[----:B------:R-:W-:Y:S01]  /*7040*/  LOP3.LUT R11, R4, 0xff, RZ, 0xc0, !PT ;  /* 0x000000ff040b7812 */ /* 0x000fe200078ec0ff */
[----:B------:R3:W4:Y:S01]  /*7050*/  MUFU.EX2 R154, R10 ;  /* 0x0000000a009a7308 */ /* 0x0007220000000800 */
[--C-:B------:R-:W-:Y:S01]  /*7060*/  SHF.R.U32.HI R16, RZ, 0x10, R4.reuse ;  /* 0x00000010ff107819 */ /* 0x100fe20000011604 */
[----:B------:R-:W-:Y:S01]  /*7070*/  @!P1 HFMA2.BF16_V2 R27, -RZ.H0_H0, RZ.H0_H0, -R33.H0_H0 ;  /* 0x200000ffff1b9231 */ /* 0x000fe20000340921 */
[----:B------:R-:W-:Y:S02]  /*7080*/  SHF.R.U32.HI R15, RZ, 0x18, R4 ;  /* 0x00000018ff0f7819 */ /* 0x000fe40000011604 */
[----:B------:R-:W-:Y:S02]  /*7090*/  LOP3.LUT R9, R9, 0xff, RZ, 0xc0, !PT ;  /* 0x000000ff09097812 */ /* 0x000fe400078ec0ff */
[----:B------:R-:W-:-:S02]  /*70a0*/  PRMT R171, R75, 0x5410, R33 ;  /* 0x000054104bab7816 */ /* 0x000fc40000000021 */
[----:B-1----:R-:W-:Y:S01]  /*70b0*/  LOP3.LUT R12, R4, 0xffff, RZ, 0xc0, !PT ;  /* 0x0000ffff040c7812 */ /* 0x002fe200078ec0ff */
[--C-:B------:R-:W-:Y:S01]  /*70c0*/  FFMA.FTZ R5, R74, R2, -R6.reuse ;  /* 0x000000024a057223 */ /* 0x100fe20000010806 */
[----:B--2---:R-:W-:Y:S02]  /*70d0*/  F2FP.BF16.PACK_AB R4, R157, R158 ;  /* 0x0000009e9d04723e */ /* 0x004fe400000010ff */
[----:B------:R-:W-:Y:S01]  /*70e0*/  @!P3 PRMT R75, R26, 0x5410, RZ ;  /* 0x000054101a4bb816 */ /* 0x000fe200000000ff */
[----:B------:R1:W-:Y:S01]  /*70f0*/  MUFU.EX2 R99, R5 ;  /* 0x0000000500637308 */ /* 0x0003e20000000800 */
[----:B------:R-:W-:Y:S01]  /*7100*/  PRMT R49, R4, 0x7632, R49 ;  /* 0x0000763204317816 */ /* 0x000fe20000000031 */
[-C--:B---3--:R-:W-:Y:S01]  /*7110*/  FFMA.FTZ R10, R112, R2.reuse, -R7 ;  /* 0x00000002700a7223 */ /* 0x088fe20000010807 */
[----:B------:R-:W-:Y:S01]  /*7120*/  PRMT R31, R4, 0x7610, R31 ;  /* 0x00007610041f7816 */ /* 0x000fe2000000001f */
[----:B------:R-:W-:Y:S01]  /*7130*/  ST.E.U16 [R34.64], R75 ;  /* 0x0000004b22007985 */ /* 0x000fe2000c101504 */
[----:B------:R-:W-:Y:S01]  /*7140*/  SHF.R.U32.HI R4, RZ, 0x8, R19 ;  /* 0x00000008ff047819 */ /* 0x000fe20000011613 */
[----:B------:R-:W-:Y:S01]  /*7150*/  @!P0 HFMA2.BF16_V2 R36, -RZ.H0_H0, RZ.H0_H0, -R49.H0_H0 ;  /* 0x200000ffff248231 */ /* 0x000fe20000340931 */
[----:B------:R-:W-:Y:S01]  /*7160*/  ISETP.GE.U32.AND P3, PT, R194, R9, PT ;  /* 0x00000009c200720c */ /* 0x000fe20003f66070 */
[----:B------:R2:W-:Y:S01]  /*7170*/  MUFU.EX2 R175, R10 ;  /* 0x0000000a00af7308 */ /* 0x0005e20000000800 */
[----:B------:R-:W-:Y:S01]  /*7180*/  LOP3.LUT R4, R4, 0xffff, RZ, 0xc0, !PT ;  /* 0x0000ffff04047812 */ /* 0x000fe200078ec0ff */
[----:B------:R-:W-:Y:S01]  /*7190*/  FFMA.FTZ R19, R53, R2, -R6 ;  /* 0x0000000235137223 */ /* 0x000fe20000010806 */
[----:B------:R-:W-:-:S02]  /*71a0*/  PRMT R168, R31, 0x5410, R49 ;  /* 0x000054101fa87816 */ /* 0x000fc40000000031 */
[----:B------:R-:W-:Y:S02]  /*71b0*/  @!P0 PRMT R49, R36, 0x5410, RZ ;  /* 0x0000541024318816 */ /* 0x000fe400000000ff */
[----:B------:R-:W-:Y:S01]  /*71c0*/  ISETP.GE.U32.AND P0, PT, R194, R4, PT ;  /* 0x00000004c200720c */ /* 0x000fe20003f06070 */
[----:B-1----:R-:W-:Y:S01]  /*71d0*/  FFMA.FTZ R5, R97, R2, -R6 ;  /* 0x0000000261057223 */ /* 0x002fe20000010806 */
[----:B----4-:R-:W-:Y:S01]  /*71e0*/  F2FP.BF16.PACK_AB R4, R154, R156 ;  /* 0x0000009c9a04723e */ /* 0x010fe200000010ff */
[----:B------:R-:W-:Y:S01]  /*71f0*/  MUFU.EX2 R248, R19 ;  /* 0x0000001300f87308 */ /* 0x000fe20000000800 */
[----:B------:R-:W-:Y:S01]  /*7200*/  LOP3.LUT R9, R17, 0xff, RZ, 0xc0, !PT ;  /* 0x000000ff11097812 */ /* 0x000fe200078ec0ff */
[----:B------:R-:W-:Y:S01]  /*7210*/  @!P3 HFMA2.BF16_V2 R32, -RZ.H0_H0, RZ.H0_H0, -R31.H0_H0 ;  /* 0x200000ffff20b231 */ /* 0x000fe2000034091f */
[----:B------:R-:W-:Y:S01]  /*7220*/  PRMT R73, R4, 0x7610, R73 ;  /* 0x0000761004497816 */ /* 0x000fe20000000049 */
[-CC-:B------:R-:W-:Y:S01]  /*7230*/  FFMA.FTZ R17, R48, R2.reuse, -R7.reuse ;  /* 0x0000000230117223 */ /* 0x180fe20000010807 */
[----:B------:R-:W-:Y:S01]  /*7240*/  PRMT R50, R4, 0x7632, R50 ;  /* 0x0000763204327816 */ /* 0x000fe20000000032 */
[----:B--2---:R-:W-:Y:S01]  /*7250*/  FFMA.FTZ R10, R92, R2, -R7 ;  /* 0x000000025c0a7223 */ /* 0x004fe20000010807 */
[----:B------:R-:W-:Y:S01]  /*7260*/  @!P1 PRMT R33, R27, 0x5410, RZ ;  /* 0x000054101b219816 */ /* 0x000fe200000000ff */
[----:B------:R1:W2:Y:S01]  /*7270*/  MUFU.EX2 R26, R5 ;  /* 0x00000005001a7308 */ /* 0x0002a20000000800 */
[----:B------:R-:W-:Y:S01]  /*7280*/  @!P2 HFMA2.BF16_V2 R37, -RZ.H0_H0, RZ.H0_H0, -R73.H0_H0 ;  /* 0x200000ffff25a231 */ /* 0x000fe20000340949 */
[----:B------:R-:W-:Y:S01]  /*7290*/  ISETP.GE.U32.AND P1, PT, R194, R9, PT ;  /* 0x00000009c200720c */ /* 0x000fe20003f26070 */
[----:B------:R-:W-:Y:S01]  /*72a0*/  @!P0 HFMA2.BF16_V2 R38, -RZ.H0_H0, RZ.H0_H0, -R50.H0_H0 ;  /* 0x200000ffff268231 */ /* 0x000fe20000340932 */
[----:B------:R-:W-:Y:S01]  /*72b0*/  LOP3.LUT R9, R8, 0xff, RZ, 0xc0, !PT ;  /* 0x000000ff08097812 */ /* 0x000fe200078ec0ff */
[----:B------:R-:W-:Y:S01]  /*72c0*/  ST.E.U16 [R34.64+0x2], R33 ;  /* 0x0000022122007985 */ /* 0x000fe2000c101504 */
[----:B------:R-:W-:-:S02]  /*72d0*/  PRMT R167, R73, 0x5410, R50 ;  /* 0x0000541049a77816 */ /* 0x000fc40000000032 */
[----:B------:R-:W-:Y:S01]  /*72e0*/  @!P3 PRMT R31, R32, 0x5410, RZ ;  /* 0x00005410201fb816 */ /* 0x000fe200000000ff */
[----:B------:R3:W-:Y:S01]  /*72f0*/  MUFU.EX2 R236, R10 ;  /* 0x0000000a00ec7308 */ /* 0x0007e20000000800 */
[----:B------:R-:W-:Y:S02]  /*7300*/  @!P2 PRMT R73, R37, 0x5410, RZ ;  /* 0x000054102549a816 */ /* 0x000fe400000000ff */
[----:B------:R-:W-:Y:S01]  /*7310*/  ISETP.GE.U32.AND P3, PT, R194, R9, PT ;  /* 0x00000009c200720c */ /* 0x000fe20003f66070 */
[-CC-:B------:R-:W-:Y:S01]  /*7320*/  FFMA.FTZ R9, R104, R2.reuse, -R6.reuse ;  /* 0x0000000268097223 */ /* 0x180fe20000010806 */
[----:B------:R-:W-:Y:S01]  /*7330*/  @!P0 PRMT R50, R38, 0x5410, RZ ;  /* 0x0000541026328816 */ /* 0x000fe200000000ff */
[----:B-1----:R-:W-:Y:S02]  /*7340*/  FFMA.FTZ R5, R111, R2, -R7 ;  /* 0x000000026f057223 */ /* 0x002fe40000010807 */
[----:B------:R-:W-:Y:S01]  /*7350*/  MUFU.EX2 R172, R9 ;  /* 0x0000000900ac7308 */ /* 0x000fe20000000800 */
[----:B------:R-:W-:Y:S01]  /*7360*/  ISETP.GE.U32.AND P0, PT, R194, R18, PT ;  /* 0x00000012c200720c */ /* 0x000fe20003f06070 */
[----:B------:R-:W-:-:S06]  /*7370*/  FFMA.FTZ R18, R51, R2, -R6 ;  /* 0x0000000233127223 */ /* 0x000fcc0000010806 */
[----:B------:R1:W4:Y:S01]  /*7380*/  MUFU.EX2 R164, R5 ;  /* 0x0000000500a47308 */ /* 0x0003220000000800 */
[----:B---3--:R-:W-:-:S07]  /*7390*/  FFMA.FTZ R10, R87, R2, -R6 ;  /* 0x00000002570a7223 */ /* 0x008fce0000010806 */
[----:B------:R-:W-:Y:S01]  /*73a0*/  MUFU.EX2 R205, R10 ;  /* 0x0000000a00cd7308 */ /* 0x000fe20000000800 */
[----:B-1----:R-:W-:-:S07]  /*73b0*/  LOP3.LUT R5, R8, 0xffff, RZ, 0xc0, !PT ;  /* 0x0000ffff08057812 */ /* 0x002fce00078ec0ff */
[----:B------:R-:W-:Y:S01]  /*73c0*/  MUFU.EX2 R251, R17 ;  /* 0x0000001100fb7308 */ /* 0x000fe20000000800 */
[----:B------:R-:W-:-:S04]  /*73d0*/  SHF.R.U32.HI R4, RZ, 0x8, R5 ;  /* 0x00000008ff047819 */ /* 0x000fc80000011605 */
[----:B------:R-:W-:-:S03]  /*73e0*/  LOP3.LUT R5, R4, 0xffff, RZ, 0xc0, !PT ;  /* 0x0000ffff04057812 */ /* 0x000fc600078ec0ff */
[----:B------:R-:W-:Y:S01]  /*73f0*/  MUFU.EX2 R247, R18 ;  /* 0x0000001200f77308 */ /* 0x000fe20000000800 */
[----:B--2---:R-:W-:Y:S02]  /*7400*/  F2FP.BF16.PACK_AB R4, R26, R99 ;  /* 0x000000631a04723e */ /* 0x004fe400000010ff */
[----:B------:R-:W-:Y:S01]  /*7410*/  ISETP.GE.U32.AND P2, PT, R194, R5, PT ;  /* 0x00000005c200720c */ /* 0x000fe20003f46070 */
[----:B------:R-:W-:Y:S01]  /*7420*/  FFMA.FTZ R5, R106, R2, -R6 ;  /* 0x000000026a057223 */ /* 0x000fe20000010806 */
[C---:B------:R-:W-:Y:S02]  /*7430*/  PRMT R78, R4.reuse, 0x7632, R78 ;  /* 0x00007632044e7816 */ /* 0x040fe4000000004e */
[----:B------:R-:W-:Y:S01]  /*7440*/  PRMT R74, R4, 0x7610, R74 ;  /* 0x00007610044a7816 */ /* 0x000fe2000000004a */
[----:B------:R1:W2:Y:S01]  /*7450*/  MUFU.EX2 R174, R5 ;  /* 0x0000000500ae7308 */ /* 0x0002a20000000800 */
[----:B----4-:R-:W-:Y:S01]  /*7460*/  F2FP.BF16.PACK_AB R4, R175, R164 ;  /* 0x000000a4af04723e */ /* 0x010fe200000010ff */
[----:B------:R-:W-:Y:S01]  /*7470*/  @!P4 HFMA2.BF16_V2 R39, -RZ.H0_H0, RZ.H0_H0, -R78.H0_H0 ;  /* 0x200000ffff27c231 */ /* 0x000fe2000034094e */
[----:B------:R-:W-:Y:S01]  /*7480*/  PRMT R165, R74, 0x5410, R78 ;  /* 0x000054104aa57816 */ /* 0x000fe2000000004e */
[----:B------:R-:W-:Y:S01]  /*7490*/  @!P1 HFMA2.BF16_V2 R41, -RZ.H0_H0, RZ.H0_H0, -R74.H0_H0 ;  /* 0x200000ffff299231 */ /* 0x000fe2000034094a */
[----:B------:R-:W-:-:S02]  /*74a0*/  PRMT R77, R4, 0x7610, R77 ;  /* 0x00007610044d7816 */ /* 0x000fc4000000004d */
[----:B------:R-:W-:Y:S02]  /*74b0*/  PRMT R76, R4, 0x7632, R76 ;  /* 0x00007632044c7816 */ /* 0x000fe4000000004c */
[--C-:B------:R-:W-:Y:S01]  /*74c0*/  SHF.R.U32.HI R4, RZ, 0x18, R8.reuse ;  /* 0x00000018ff047819 */ /* 0x100fe20000011608 */
[----:B------:R-:W-:Y:S01]  /*74d0*/  @!P3 HFMA2.BF16_V2 R40, -RZ.H0_H0, RZ.H0_H0, -R77.H0_H0 ;  /* 0x200000ffff28b231 */ /* 0x000fe2000034094d */
[----:B------:R-:W-:Y:S01]  /*74e0*/  SHF.R.U32.HI R8, RZ, 0x10, R8 ;  /* 0x00000010ff087819 */ /* 0x000fe20000011608 */
[----:B------:R-:W-:Y:S01]  /*74f0*/  @!P2 HFMA2.BF16_V2 R42, -RZ.H0_H0, RZ.H0_H0, -R76.H0_H0 ;  /* 0x200000ffff2aa231 */ /* 0x000fe2000034094c */
[----:B------:R-:W-:Y:S02]  /*7500*/  PRMT R170, R77, 0x5410, R76 ;  /* 0x000054104daa7816 */ /* 0x000fe4000000004c */
[----:B------:R-:W-:Y:S01]  /*7510*/  @!P3 PRMT R77, R40, 0x5410, RZ ;  /* 0x00005410284db816 */ /* 0x000fe200000000ff */
[----:B-1----:R-:W-:Y:S01]  /*7520*/  FFMA.FTZ R5, R118, R2, -R7 ;  /* 0x0000000276057223 */ /* 0x002fe20000010807 */
[----:B------:R-:W-:-:S02]  /*7530*/  ISETP.GE.U32.AND P3, PT, R194, R4, PT ;  /* 0x00000004c200720c */ /* 0x000fc40003f66070 */
[----:B--2---:R-:W-:Y:S01]  /*7540*/  F2FP.BF16.PACK_AB R4, R174, R172 ;  /* 0x000000acae04723e */ /* 0x004fe200000010ff */
[----:B------:R1:W-:Y:S01]  /*7550*/  MUFU.EX2 R181, R5 ;  /* 0x0000000500b57308 */ /* 0x0003e20000000800 */
[----:B------:R-:W-:Y:S02]  /*7560*/  LOP3.LUT R8, R8, 0xff, RZ, 0xc0, !PT ;  /* 0x000000ff08087812 */ /* 0x000fe400078ec0ff */
[----:B------:R-:W-:Y:S02]  /*7570*/  @!P2 PRMT R76, R42, 0x5410, RZ ;  /* 0x000054102a4ca816 */ /* 0x000fe400000000ff */
[C---:B------:R-:W-:Y:S02]  /*7580*/  PRMT R72, R4.reuse, 0x7632, R72 ;  /* 0x0000763204487816 */ /* 0x040fe40000000048 */
[----:B------:R-:W-:Y:S01]  /*7590*/  PRMT R71, R4, 0x7610, R71 ;  /* 0x0000761004477816 */ /* 0x000fe20000000047 */
[----:B------:R-:W-:Y:S01]  /*75a0*/  FFMA.FTZ R4, R61, R2, -R7 ;  /* 0x000000023d047223 */ /* 0x000fe20000010807 */
[----:B------:R-:W-:Y:S01]  /*75b0*/  ISETP.GE.U32.AND P2, PT, R194, R8, PT ;  /* 0x00000008c200720c */ /* 0x000fe20003f46070 */
[----:B------:R-:W-:Y:S01]  /*75c0*/  @!P3 HFMA2.BF16_V2 R44, -RZ.H0_H0, RZ.H0_H0, -R72.H0_H0 ;  /* 0x200000ffff2cb231 */ /* 0x000fe20000340948 */
[----:B------:R-:W-:Y:S01]  /*75d0*/  FMNMX.FTZ R8, R130, R129, !PT ;  /* 0x0000008182087209 */ /* 0x000fe20007810000 */
[----:B------:R2:W3:Y:S01]  /*75e0*/  MUFU.EX2 R182, R4 ;  /* 0x0000000400b67308 */ /* 0x0004e20000000800 */
[----:B------:R-:W-:-:S02]  /*75f0*/  PRMT R169, R71, 0x5410, R72 ;  /* 0x0000541047a97816 */ /* 0x000fc40000000048 */
[----:B------:R-:W-:Y:S02]  /*7600*/  FMNMX.FTZ R8, R132, R8, !PT ;  /* 0x0000000884087209 */ /* 0x000fe40007810000 */
[----:B-1----:R-:W-:Y:S02]  /*7610*/  FMNMX.FTZ R5, R119, R117, !PT ;  /* 0x0000007577057209 */ /* 0x002fe40007810000 */
[----:B------:R-:W-:Y:S02]  /*7620*/  FMNMX.FTZ R8, R131, R8, !PT ;  /* 0x0000000883087209 */ /* 0x000fe40007810000 */
[----:B------:R-:W-:Y:S01]  /*7630*/  FMNMX.FTZ R5, R121, R5, !PT ;  /* 0x0000000579057209 */ /* 0x000fe20007810000 */
[----:B------:R-:W-:Y:S01]  /*7640*/  @!P2 HFMA2.BF16_V2 R45, -RZ.H0_H0, RZ.H0_H0, -R71.H0_H0 ;  /* 0x200000ffff2da231 */ /* 0x000fe20000340947 */
[----:B------:R-:W-:Y:S02]  /*7650*/  FMNMX.FTZ R8, R125, R8, !PT ;  /* 0x000000087d087209 */ /* 0x000fe40007810000 */
[----:B------:R-:W-:-:S02]  /*7660*/  FMNMX.FTZ R5, R120, R5, !PT ;  /* 0x0000000578057209 */ /* 0x000fc40007810000 */
[----:B------:R-:W-:Y:S02]  /*7670*/  FMNMX.FTZ R8, R124, R8, !PT ;  /* 0x000000087c087209 */ /* 0x000fe40007810000 */
[----:B------:R-:W-:Y:S02]  /*7680*/  FMNMX.FTZ R5, R115, R5, !PT ;  /* 0x0000000573057209 */ /* 0x000fe40007810000 */
[----:B--2---:R-:W-:Y:S01]  /*7690*/  SHF.R.U32.HI R4, RZ, 0x8, R12 ;  /* 0x00000008ff047819 */ /* 0x004fe2000001160c */
[----:B------:R-:W-:Y:S01]  /*76a0*/  FFMA.FTZ R12, R86, R2, -R7 ;  /* 0x00000002560c7223 */ /* 0x000fe20000010807 */
[----:B------:R-:W-:Y:S02]  /*76b0*/  FMNMX.FTZ R5, R114, R5, !PT ;  /* 0x0000000572057209 */ /* 0x000fe40007810000 */
[----:B------:R-:W-:Y:S01]  /*76c0*/  LOP3.LUT R4, R4, 0xffff, RZ, 0xc0, !PT ;  /* 0x0000ffff04047812 */ /* 0x000fe200078ec0ff */
[----:B------:R-:W-:Y:S01]  /*76d0*/  MUFU.EX2 R237, R12 ;  /* 0x0000000c00ed7308 */ /* 0x000fe20000000800 */
[----:B------:R-:W-:-:S02]  /*76e0*/  @!P3 PRMT R72, R44, 0x5410, RZ ;  /* 0x000054102c48b816 */ /* 0x000fc400000000ff */
[----:B------:R-:W-:Y:S02]  /*76f0*/  FMNMX.FTZ R5, R113, R5, !PT ;  /* 0x0000000571057209 */ /* 0x000fe40007810000 */
[----:B------:R-:W-:Y:S02]  /*7700*/  ISETP.GE.U32.AND P3, PT, R194, R4, PT ;  /* 0x00000004c200720c */ /* 0x000fe40003f66070 */
[----:B---3--:R-:W-:Y:S02]  /*7710*/  F2FP.BF16.PACK_AB R4, R182, R181 ;  /* 0x000000b5b604723e */ /* 0x008fe400000010ff */
[----:B------:R-:W-:Y:S02]  /*7720*/  FMNMX.FTZ R9, R123, R8, !PT ;  /* 0x000000087b097209 */ /* 0x000fe40007810000 */
[----:B------:R-:W-:Y:S02]  /*7730*/  FMNMX.FTZ R8, R105, R5, !PT ;  /* 0x0000000569087209 */ /* 0x000fe40007810000 */
[----:B------:R-:W-:-:S02]  /*7740*/  PRMT R70, R4, 0x7610, R70 ;  /* 0x0000761004467816 */ /* 0x000fc40000000046 */
[----:B------:R-:W-:Y:S01]  /*7750*/  PRMT R69, R4, 0x7632, R69 ;  /* 0x0000763204457816 */ /* 0x000fe20000000045 */
[----:B------:R-:W-:Y:S01]  /*7760*/  FFMA.FTZ R4, R122, R2, -R6 ;  /* 0x000000027a047223 */ /* 0x000fe20000010806 */
[----:B------:R-:W-:Y:S02]  /*7770*/  FMNMX.FTZ R8, R96, R8, !PT ;  /* 0x0000000860087209 */ /* 0x000fe40007810000 */
[----:B------:R-:W-:Y:S01]  /*7780*/  FMNMX.FTZ R5, R116, R9, !PT ;  /* 0x0000000974057209 */ /* 0x000fe20007810000 */
[----:B------:R1:W-:Y:S01]  /*7790*/  MUFU.EX2 R177, R4 ;  /* 0x0000000400b17308 */ /* 0x0003e20000000800 */
[----:B------:R-:W-:Y:S01]  /*77a0*/  @!P1 PRMT R74, R41, 0x5410, RZ ;  /* 0x00005410294a9816 */ /* 0x000fe200000000ff */
[----:B------:R-:W-:Y:S01]  /*77b0*/  @!P3 HFMA2.BF16_V2 R55, -RZ.H0_H0, RZ.H0_H0, -R69.H0_H0 ;  /* 0x200000ffff37b231 */ /* 0x000fe20000340945 */
[----:B------:R-:W-:Y:S02]  /*77c0*/  FMNMX.FTZ R5, R110, R5, !PT ;  /* 0x000000056e057209 */ /* 0x000fe40007810000 */
[----:B------:R-:W-:Y:S01]  /*77d0*/  ISETP.GE.U32.AND P1, PT, R194, R11, PT ;  /* 0x0000000bc200720c */ /* 0x000fe20003f26070 */
[----:B------:R-:W-:Y:S01]  /*77e0*/  FFMA.FTZ R11, R89, R2, -R7 ;  /* 0x00000002590b7223 */ /* 0x000fe20000010807 */
[----:B------:R-:W-:-:S02]  /*77f0*/  FMNMX.FTZ R5, R95, R5, !PT ;  /* 0x000000055f057209 */ /* 0x000fc40007810000 */
[----:B------:R-:W-:Y:S01]  /*7800*/  PRMT R166, R70, 0x5410, R69 ;  /* 0x0000541046a67816 */ /* 0x000fe20000000045 */
[----:B------:R-:W-:Y:S01]  /*7810*/  MUFU.EX2 R233, R11 ;  /* 0x0000000b00e97308 */ /* 0x000fe20000000800 */
[----:B------:R-:W-:Y:S01]  /*7820*/  FMNMX.FTZ R100, R94, R5, !PT ;  /* 0x000000055e647209 */ /* 0x000fe20007810000 */
[----:B------:R-:W-:Y:S01]  /*7830*/  FFMA.FTZ R5, R66, R2, -R7 ;  /* 0x0000000242057223 */ /* 0x000fe20000010807 */
[----:B------:R-:W-:Y:S02]  /*7840*/  @!P2 PRMT R71, R45, 0x5410, RZ ;  /* 0x000054102d47a816 */ /* 0x000fe400000000ff */
[----:B------:R-:W-:Y:S02]  /*7850*/  FMNMX.FTZ R100, R90, R100, !PT ;  /* 0x000000645a647209 */ /* 0x000fe40007810000 */
[----:B-1----:R-:W-:Y:S01]  /*7860*/  FMNMX.FTZ R4, R93, R8, !PT ;  /* 0x000000085d047209 */ /* 0x002fe20007810000 */
[----:B------:R-:W-:Y:S01]  /*7870*/  FFMA.FTZ R8, R65, R2, -R6 ;  /* 0x0000000241087223 */ /* 0x000fe20000010806 */
[----:B------:R-:W-:Y:S01]  /*7880*/  @!P1 HFMA2.BF16_V2 R54, -RZ.H0_H0, RZ.H0_H0, -R70.H0_H0 ;  /* 0x200000ffff369231 */ /* 0x000fe20000340946 */
[----:B------:R-:W-:Y:S01]  /*7890*/  FMNMX.FTZ R100, R84, R100, !PT ;  /* 0x0000006454647209 */ /* 0x000fe20007810000 */
[----:B------:R-:W-:Y:S01]  /*78a0*/  MUFU.EX2 R245, R5 ;  /* 0x0000000500f57308 */ /* 0x000fe20000000800 */
[----:B------:R-:W-:-:S02]  /*78b0*/  FMNMX.FTZ R103, R88, R4, !PT ;  /* 0x0000000458677209 */ /* 0x000fc40007810000 */
[----:B------:R-:W-:Y:S02]  /*78c0*/  LOP3.LUT R4, R21, 0xff, RZ, 0xc0, !PT ;  /* 0x000000ff15047812 */ /* 0x000fe400078ec0ff */
[----:B------:R-:W-:Y:S02]  /*78d0*/  FMNMX.FTZ R103, R85, R103, !PT ;  /* 0x0000006755677209 */ /* 0x000fe40007810000 */
[----:B------:R-:W-:Y:S01]  /*78e0*/  @!P1 PRMT R70, R54, 0x5410, RZ ;  /* 0x0000541036469816 */ /* 0x000fe200000000ff */
[----:B------:R1:W2:Y:S01]  /*78f0*/  MUFU.EX2 R180, R8 ;  /* 0x0000000800b47308 */ /* 0x0002a20000000800 */
[----:B------:R-:W-:Y:S02]  /*7900*/  FMNMX.FTZ R103, R80, R103, !PT ;  /* 0x0000006750677209 */ /* 0x000fe40007810000 */
[----:B------:R-:W-:Y:S02]  /*7910*/  ISETP.GE.U32.AND P1, PT, R194, R4, PT ;  /* 0x00000004c200720c */ /* 0x000fe40003f26070 */
[----:B------:R-:W-:-:S02]  /*7920*/  FMNMX.FTZ R103, R56, R103, !PT ;  /* 0x0000006738677209 */ /* 0x000fc40007810000 */
[----:B------:R-:W-:Y:S02]  /*7930*/  FMNMX.FTZ R100, R62, R100, !PT ;  /* 0x000000643e647209 */ /* 0x000fe40007810000 */
[----:B------:R-:W-:Y:S02]  /*7940*/  FMNMX.FTZ R103, R47, R103, !PT ;  /* 0x000000672f677209 */ /* 0x000fe40007810000 */
[----:B------:R-:W-:Y:S01]  /*7950*/  LOP3.LUT R4, R16, 0xff, RZ, 0xc0, !PT ;  /* 0x000000ff10047812 */ /* 0x000fe200078ec0ff */
[-CC-:B------:R-:W-:Y:S01]  /*7960*/  FFMA.FTZ R16, R59, R2.reuse, -R7.reuse ;  /* 0x000000023b107223 */ /* 0x180fe20000010807 */
[----:B------:R-:W-:Y:S02]  /*7970*/  FMNMX.FTZ R103, R46, R103, !PT ;  /* 0x000000672e677209 */ /* 0x000fe40007810000 */
[----:B------:R-:W-:Y:S01]  /*7980*/  ISETP.GE.U32.AND P2, PT, R194, R15, PT ;  /* 0x0000000fc200720c */ /* 0x000fe20003f46070 */
[----:B------:R-:W-:Y:S01]  /*7990*/  FFMA.FTZ R15, R82, R2, -R6 ;  /* 0x00000002520f7223 */ /* 0x000fe20000010806 */
[----:B------:R-:W-:Y:S01]  /*79a0*/  @!P3 PRMT R69, R55, 0x5410, RZ ;  /* 0x000054103745b816 */ /* 0x000fe200000000ff */
[----:B-1----:R-:W1:Y:S01]  /*79b0*/  SHFL.BFLY PT, R8, R103, 0x2, 0x1f ;  /* 0x0c401f0067087f89 */ /* 0x002e6200000e0000 */
[----:B------:R-:W-:Y:S01]  /*79c0*/  FMNMX.FTZ R100, R58, R100, !PT ;  /* 0x000000643a647209 */ /* 0x000fe20007810000 */
[----:B------:R-:W-:Y:S01]  /*79d0*/  MUFU.EX2 R219, R15 ;  /* 0x0000000f00db7308 */ /* 0x000fe20000000800 */
[----:B------:R-:W-:Y:S01]  /*79e0*/  ISETP.GE.U32.AND P3, PT, R194, R4, PT ;  /* 0x00000004c200720c */ /* 0x000fe20003f66070 */
[----:B------:R-:W-:Y:S01]  /*79f0*/  FFMA.FTZ R4, R63, R2, -R7 ;  /* 0x000000023f047223 */ /* 0x000fe20000010807 */
[----:B--2---:R-:W-:-:S02]  /*7a00*/  F2FP.BF16.PACK_AB R5, R180, R177 ;  /* 0x000000b1b405723e */ /* 0x004fc400000010ff */
[----:B------:R-:W-:Y:S02]  /*7a10*/  FMNMX.FTZ R100, R57, R100, !PT ;  /* 0x0000006439647209 */ /* 0x000fe40007810000 */
[C---:B------:R-:W-:Y:S01]  /*7a20*/  PRMT R68, R5.reuse, 0x7632, R68 ;  /* 0x0000763205447816 */ /* 0x040fe20000000044 */
[----:B------:R2:W3:Y:S01]  /*7a30*/  MUFU.EX2 R246, R4 ;  /* 0x0000000400f67308 */ /* 0x0004e20000000800 */
[----:B------:R-:W-:Y:S01]  /*7a40*/  PRMT R67, R5, 0x7610, R67 ;  /* 0x0000761005437816 */ /* 0x000fe20000000043 */
[----:B------:R-:W4:Y:S01]  /*7a50*/  SHFL.BFLY PT, R9, R100, 0x2, 0x1f ;  /* 0x0c401f0064097f89 */ /* 0x000f2200000e0000 */
[----:B------:R-:W-:Y:S01]  /*7a60*/  LOP3.LUT R5, R13, 0xff, RZ, 0xc0, !PT ;  /* 0x000000ff0d057812 */ /* 0x000fe200078ec0ff */
[----:B------:R-:W-:Y:S01]  /*7a70*/  @!P2 HFMA2.BF16_V2 R61, -RZ.H0_H0, RZ.H0_H0, -R68.H0_H0 ;  /* 0x200000ffff3da231 */ /* 0x000fe20000340944 */
[----:B------:R-:W-:Y:S01]  /*7a80*/  PRMT R161, R67, 0x5410, R68 ;  /* 0x0000541043a17816 */ /* 0x000fe20000000044 */
[----:B------:R-:W-:Y:S01]  /*7a90*/  @!P3 HFMA2.BF16_V2 R63, -RZ.H0_H0, RZ.H0_H0, -R67.H0_H0 ;  /* 0x200000ffff3fb231 */ /* 0x000fe20000340943 */
[----:B------:R-:W-:Y:S01]  /*7aa0*/  @!P4 PRMT R78, R39, 0x5410, RZ ;  /* 0x00005410274ec816 */ /* 0x000fe200000000ff */
[----:B------:R-:W-:Y:S01]  /*7ab0*/  MUFU.EX2 R250, R16 ;  /* 0x0000001000fa7308 */ /* 0x000fe20000000800 */
[----:B------:R-:W-:-:S02]  /*7ac0*/  @!P2 PRMT R68, R61, 0x5410, RZ ;  /* 0x000054103d44a816 */ /* 0x000fc400000000ff */
[----:B------:R-:W-:Y:S02]  /*7ad0*/  ISETP.GE.U32.AND P2, PT, R194, R5, PT ;  /* 0x00000005c200720c */ /* 0x000fe40003f46070 */
[----:B------:R-:W-:Y:S02]  /*7ae0*/  @!P3 PRMT R67, R63, 0x5410, RZ ;  /* 0x000054103f43b816 */ /* 0x000fe400000000ff */
[----:B-1----:R-:W-:Y:S02]  /*7af0*/  FMNMX.FTZ R103, R103, R8, !PT ;  /* 0x0000000867677209 */ /* 0x002fe40007810000 */
[----:B--2---:R-:W-:Y:S02]  /*7b00*/  LOP3.LUT R4, R13, 0xffff, RZ, 0xc0, !PT ;  /* 0x0000ffff0d047812 */ /* 0x004fe400078ec0ff */
[----:B---3--:R-:W-:Y:S02]  /*7b10*/  F2FP.BF16.PACK_AB R5, R246, R245 ;  /* 0x000000f5f605723e */ /* 0x008fe400000010ff */
[----:B------:R-:W-:-:S02]  /*7b20*/  SHF.R.U32.HI R4, RZ, 0x8, R4 ;  /* 0x00000008ff047819 */ /* 0x000fc40000011604 */
[C---:B------:R-:W-:Y:S02]  /*7b30*/  PRMT R66, R5.reuse, 0x7610, R66 ;  /* 0x0000761005427816 */ /* 0x040fe40000000042 */
[----:B------:R-:W-:Y:S02]  /*7b40*/  LOP3.LUT R4, R4, 0xffff, RZ, 0xc0, !PT ;  /* 0x0000ffff04047812 */ /* 0x000fe400078ec0ff */
[----:B------:R-:W-:Y:S01]  /*7b50*/  PRMT R65, R5, 0x7632, R65 ;  /* 0x0000763205417816 */ /* 0x000fe20000000041 */
[--C-:B------:R-:W-:Y:S01]  /*7b60*/  FFMA.FTZ R5, R79, R2, -R6.reuse ;  /* 0x000000024f057223 */ /* 0x100fe20000010806 */
[----:B------:R-:W-:Y:S01]  /*7b70*/  ISETP.GE.U32.AND P3, PT, R194, R4, PT ;  /* 0x00000004c200720c */ /* 0x000fe20003f66070 */
[----:B------:R-:W-:Y:S01]  /*7b80*/  FFMA.FTZ R4, R83, R2, -R6 ;  /* 0x0000000253047223 */ /* 0x000fe20000010806 */
[----:B------:R-:W-:Y:S01]  /*7b90*/  @!P2 HFMA2.BF16_V2 R64, -RZ.H0_H0, RZ.H0_H0, -R66.H0_H0 ;  /* 0x200000ffff40a231 */ /* 0x000fe20000340942 */
[----:B------:R1:W-:Y:S01]  /*7ba0*/  MUFU.EX2 R244, R5 ;  /* 0x0000000500f47308 */ /* 0x0003e20000000800 */
[----:B----4-:R-:W-:-:S02]  /*7bb0*/  FMNMX.FTZ R100, R100, R9, !PT ;  /* 0x0000000964647209 */ /* 0x010fc40007810000 */
[----:B------:R-:W-:Y:S02]  /*7bc0*/  PRMT R204, R66, 0x5410, R65 ;  /* 0x0000541042cc7816 */ /* 0x000fe40000000041 */
[----:B------:R-:W-:Y:S01]  /*7bd0*/  @!P2 PRMT R66, R64, 0x5410, RZ ;  /* 0x000054104042a816 */ /* 0x000fe200000000ff */
[----:B------:R-:W2:Y:S01]  /*7be0*/  SHFL.BFLY PT, R8, R100, 0x1, 0x1f ;  /* 0x0c201f0064087f89 */ /* 0x000ea200000e0000 */
[----:B------:R-:W-:Y:S01]  /*7bf0*/  ISETP.GE.U32.AND P4, PT, R194, R14, PT ;  /* 0x0000000ec200720c */ /* 0x000fe20003f86070 */
[----:B------:R3:W4:Y:S01]  /*7c00*/  MUFU.EX2 R183, R4 ;  /* 0x0000000400b77308 */ /* 0x0007220000000800 */
[----:B------:R-:W-:Y:S01]  /*7c10*/  FFMA.FTZ R14, R60, R2, -R6 ;  /* 0x000000023c0e7223 */ /* 0x000fe20000010806 */
[----:B------:R-:W-:-:S05]  /*7c20*/  @!P3 HFMA2.BF16_V2 R79, -RZ.H0_H0, RZ.H0_H0, -R65.H0_H0 ;  /* 0x200000ffff4fb231 */ /* 0x000fca0000340941 */
[----:B------:R-:W-:Y:S01]  /*7c30*/  @!P3 PRMT R65, R79, 0x5410, RZ ;  /* 0x000054104f41b816 */ /* 0x000fe200000000ff */
[----:B-1----:R-:W1:Y:S01]  /*7c40*/  SHFL.BFLY PT, R5, R103, 0x1, 0x1f ;  /* 0x0c201f0067057f89 */ /* 0x002e6200000e0000 */
[----:B------:R-:W-:Y:S01]  /*7c50*/  MUFU.EX2 R249, R14 ;  /* 0x0000000e00f97308 */ /* 0x000fe20000000800 */
[----:B---3--:R-:W-:-:S04]  /*7c60*/  SHF.R.U32.HI R4, RZ, 0x18, R13 ;  /* 0x00000018ff047819 */ /* 0x008fc8000001160d */
[----:B------:R-:W-:Y:S02]  /*7c70*/  ISETP.GE.U32.AND P2, PT, R194, R4, PT ;  /* 0x00000004c200720c */ /* 0x000fe40003f46070 */
[----:B------:R-:W-:Y:S01]  /*7c80*/  SHF.R.U32.HI R4, RZ, 0x10, R13 ;  /* 0x00000010ff047819 */ /* 0x000fe2000001160d */
[----:B------:R-:W-:Y:S01]  /*7c90*/  FFMA.FTZ R13, R81, R2, -R7 ;  /* 0x00000002510d7223 */ /* 0x000fe20000010807 */
[----:B--2---:R-:W-:Y:S01]  /*7ca0*/  FMNMX.FTZ R100, R100, R8, !PT ;  /* 0x0000000864647209 */ /* 0x004fe20007810000 */
[----:B------:R-:W-:Y:S01]  /*7cb0*/  FFMA.FTZ R7, R91, R2, -R6 ;  /* 0x000000025b077223 */ /* 0x000fe20000010806 */
[----:B------:R-:W-:Y:S01]  /*7cc0*/  LOP3.LUT R4, R4, 0xff, RZ, 0xc0, !PT ;  /* 0x000000ff04047812 */ /* 0x000fe200078ec0ff */
[----:B------:R-:W-:Y:S01]  /*7cd0*/  MUFU.EX2 R252, R13 ;  /* 0x0000000d00fc7308 */ /* 0x000fe20000000800 */
[----:B------:R-:W-:Y:S02]  /*7ce0*/  SHF.R.U32.HI R8, RZ, 0x8, R43 ;  /* 0x00000008ff087819 */ /* 0x000fe4000001162b */
[----:B------:R-:W-:-:S02]  /*7cf0*/  ISETP.GE.U32.AND P3, PT, R194, R4, PT ;  /* 0x00000004c200720c */ /* 0x000fc40003f66070 */
[----:B----4-:R-:W-:Y:S02]  /*7d00*/  F2FP.BF16.PACK_AB R4, R244, R183 ;  /* 0x000000b7f404723e */ /* 0x010fe400000010ff */
[----:B-1----:R-:W-:Y:S01]  /*7d10*/  FMNMX.FTZ R103, R103, R5, !PT ;  /* 0x0000000567677209 */ /* 0x002fe20007810000 */
[----:B------:R-:W-:Y:S01]  /*7d20*/  FMUL.FTZ R5, R2, R100 ;  /* 0x0000006402057220 */ /* 0x000fe20000410000 */
[C---:B------:R-:W-:Y:S01]  /*7d30*/  PRMT R64, R4.reuse, 0x7632, R64 ;  /* 0x0000763204407816 */ /* 0x040fe20000000040 */
[----:B------:R1:W2:Y:S01]  /*7d40*/  MUFU.EX2 R206, R7 ;  /* 0x0000000700ce7308 */ /* 0x0002a20000000800 */
[----:B------:R-:W-:Y:S01]  /*7d50*/  PRMT R63, R4, 0x7610, R63 ;  /* 0x00007610043f7816 */ /* 0x000fe2000000003f */
[----:B------:R-:W-:Y:S01]  /*7d60*/  FMUL.FTZ R4, R2, R103 ;  /* 0x0000006702047220 */ /* 0x000fe20000410000 */
[----:B------:R-:W-:Y:S01]  /*7d70*/  LOP3.LUT R8, R8, 0xffff, RZ, 0xc0, !PT ;  /* 0x0000ffff08087812 */ /* 0x000fe200078ec0ff */
[----:B------:R-:W-:Y:S01]  /*7d80*/  @!P2 HFMA2.BF16_V2 R83, -RZ.H0_H0, RZ.H0_H0, -R64.H0_H0 ;  /* 0x200000ffff53a231 */ /* 0x000fe20000340940 */
[----:B------:R-:W-:-:S02]  /*7d90*/  PRMT R201, R63, 0x5410, R64 ;  /* 0x000054103fc97816 */ /* 0x000fc40000000040 */
[----:B------:R-:W-:Y:S02]  /*7da0*/  F2FP.BF16.PACK_AB R6, R233, R236 ;  /* 0x000000ece906723e */ /* 0x000fe400000010ff */
[----:B------:R-:W-:Y:S02]  /*7db0*/  @!P2 PRMT R64, R83, 0x5410, RZ ;  /* 0x000054105340a816 */ /* 0x000fe400000000ff */
[----:B------:R-:W-:Y:S02]  /*7dc0*/  FSETP.NEU.FTZ.AND P2, PT, R103, -INF , PT ;  /* 0xff8000006700780b */ /* 0x000fe40003f5d000 */
[----:B------:R-:W-:Y:S02]  /*7dd0*/  PRMT R61, R6, 0x7632, R61 ;  /* 0x00007632063d7816 */ /* 0x000fe4000000003d */
[----:B------:R-:W-:Y:S02]  /*7de0*/  FSEL R4, R4, RZ, P2 ;  /* 0x000000ff04047208 */ /* 0x000fe40001000000 */
[----:B------:R-:W-:-:S03]  /*7df0*/  FSETP.NEU.FTZ.AND P2, PT, R100, -INF , PT ;  /* 0xff8000006400780b */ /* 0x000fc60003f5d000 */
[-CC-:B------:R-:W-:Y:S01]  /*7e00*/  FFMA.FTZ R27, R119, R2.reuse, -R4.reuse ;  /* 0x00000002771b7223 */ /* 0x180fe20000010804 */
[----:B------:R-:W-:Y:S01]  /*7e10*/  FSEL R5, R5, RZ, P2 ;  /* 0x000000ff05057208 */ /* 0x000fe20001000000 */
[--C-:B------:R-:W-:Y:S01]  /*7e20*/  FFMA.FTZ R32, R117, R2, -R4.reuse ;  /* 0x0000000275207223 */ /* 0x100fe20000010804 */
[----:B------:R-:W-:Y:S01]  /*7e30*/  ISETP.GE.U32.AND P2, PT, R194, R8, PT ;  /* 0x00000008c200720c */ /* 0x000fe20003f46070 */
[----:B------:R-:W-:Y:S01]  /*7e40*/  IMAD.WIDE.U32 R8, R52, -0x2daee0ad, RZ ;  /* 0xd2511f5334087825 */ /* 0x000fe200078e00ff */
[----:B------:R-:W-:Y:S03]  /*7e50*/  MUFU.EX2 R16, R27 ;  /* 0x0000001b00107308 */ /* 0x000fe60000000800 */
[-C--:B------:R-:W-:Y:S01]  /*7e60*/  FFMA.FTZ R40, R121, R2.reuse, -R4 ;  /* 0x0000000279287223 */ /* 0x080fe20000010804 */
[----:B-1----:R-:W-:Y:S01]  /*7e70*/  SHF.R.U32.HI R7, RZ, 0x10, R8 ;  /* 0x00000010ff077819 */ /* 0x002fe20000011608 */
[----:B------:R-:W-:-:S02]  /*7e80*/  FFMA.FTZ R45, R115, R2, -R4 ;  /* 0x00000002732d7223 */ /* 0x000fc40000010804 */
[-CC-:B------:R-:W-:Y:S02]  /*7e90*/  FFMA.FTZ R97, R113, R2.reuse, -R4.reuse ;  /* 0x0000000271617223 */ /* 0x180fe40000010804 */
[-CC-:B------:R-:W-:Y:S02]  /*7ea0*/  FFMA.FTZ R41, R120, R2.reuse, -R4.reuse ;  /* 0x0000000278297223 */ /* 0x180fe40000010804 */
[-CC-:B------:R-:W-:Y:S01]  /*7eb0*/  FFMA.FTZ R79, R114, R2.reuse, -R4.reuse ;  /* 0x00000002724f7223 */ /* 0x180fe20000010804 */
[----:B------:R-:W-:Y:S01]  /*7ec0*/  @!P2 HFMA2.BF16_V2 R48, -RZ.H0_H0, RZ.H0_H0, -R61.H0_H0 ;  /* 0x200000ffff30a231 */ /* 0x000fe2000034093d */
[-CC-:B------:R-:W-:Y:S02]  /*7ed0*/  FFMA.FTZ R98, R105, R2.reuse, -R4.reuse ;  /* 0x0000000269627223 */ /* 0x180fe40000010804 */
[-CC-:B------:R-:W-:Y:S02]  /*7ee0*/  FFMA.FTZ R111, R96, R2.reuse, -R4.reuse ;  /* 0x00000002606f7223 */ /* 0x180fe40000010804 */
[-CC-:B------:R-:W-:Y:S01]  /*7ef0*/  FFMA.FTZ R113, R93, R2.reuse, -R4.reuse ;  /* 0x000000025d717223 */ /* 0x180fe20000010804 */
[----:B------:R-:W-:Y:S01]  /*7f00*/  MUFU.EX2 R79, R79 ;  /* 0x0000004f004f7308 */ /* 0x000fe20000000800 */
[----:B------:R-:W-:-:S02]  /*7f10*/  FFMA.FTZ R115, R88, R2, -R4 ;  /* 0x0000000258737223 */ /* 0x000fc40000010804 */
[-CC-:B------:R-:W-:Y:S02]  /*7f20*/  FFMA.FTZ R117, R85, R2.reuse, -R4.reuse ;  /* 0x0000000255757223 */ /* 0x180fe40000010804 */
[-CC-:B------:R-:W-:Y:S02]  /*7f30*/  FFMA.FTZ R119, R80, R2.reuse, -R4.reuse ;  /* 0x0000000250777223 */ /* 0x180fe40000010804 */
[-CC-:B------:R-:W-:Y:S02]  /*7f40*/  FFMA.FTZ R126, R56, R2.reuse, -R4.reuse ;  /* 0x00000002387e7223 */ /* 0x180fe40000010804 */
[-CC-:B------:R-:W-:Y:S02]  /*7f50*/  FFMA.FTZ R118, R47, R2.reuse, -R4.reuse ;  /* 0x000000022f767223 */ /* 0x180fe40000010804 */
[-C--:B------:R-:W-:Y:S01]  /*7f60*/  FFMA.FTZ R121, R46, R2.reuse, -R4 ;  /* 0x000000022e797223 */ /* 0x080fe20000010804 */
[----:B------:R-:W-:Y:S01]  /*7f70*/  LOP3.LUT R4, R9, R187, R20, 0x96, !PT ;  /* 0x000000bb09047212 */ /* 0x000fe200078e9614 */
[-CC-:B------:R-:W-:Y:S01]  /*7f80*/  FFMA.FTZ R89, R95, R2.reuse, -R5.reuse ;  /* 0x000000025f597223 */ /* 0x180fe20000010805 */
[----:B------:R-:W-:Y:S01]  /*7f90*/  @!P3 HFMA2.BF16_V2 R46, -RZ.H0_H0, RZ.H0_H0, -R63.H0_H0 ;  /* 0x200000ffff2eb231 */ /* 0x000fe2000034093f */
[-CC-:B------:R-:W-:Y:S01]  /*7fa0*/  FFMA.FTZ R20, R130, R2.reuse, -R5.reuse ;  /* 0x0000000282147223 */ /* 0x180fe20000010805 */
[----:B------:R-:W-:Y:S01]  /*7fb0*/  LOP3.LUT R9, R8, 0xffff, RZ, 0xc0, !PT ;  /* 0x0000ffff08097812 */ /* 0x000fe200078ec0ff */
[-CC-:B------:R-:W-:Y:S01]  /*7fc0*/  FFMA.FTZ R11, R129, R2.reuse, -R5.reuse ;  /* 0x00000002810b7223 */ /* 0x180fe20000010805 */
[----:B------:R-:W-:Y:S01]  /*7fd0*/  MUFU.EX2 R179, R89 ;  /* 0x0000005900b37308 */ /* 0x000fe20000000800 */
[-CC-:B------:R-:W-:Y:S01]  /*7fe0*/  FFMA.FTZ R21, R132, R2.reuse, -R5.reuse ;  /* 0x0000000284157223 */ /* 0x180fe20000010805 */
[----:B------:R-:W-:Y:S01]  /*7ff0*/  @!P3 PRMT R63, R46, 0x5410, RZ ;  /* 0x000054102e3fb816 */ /* 0x000fe200000000ff */
[----:B------:R-:W-:-:S02]  /*8000*/  FFMA.FTZ R36, R131, R2, -R5 ;  /* 0x0000000283247223 */ /* 0x000fc40000010805 */
[-CC-:B------:R-:W-:Y:S02]  /*8010*/  FFMA.FTZ R42, R125, R2.reuse, -R5.reuse ;  /* 0x000000027d2a7223 */ /* 0x180fe40000010805 */
[-CC-:B------:R-:W-:Y:S02]  /*8020*/  FFMA.FTZ R43, R124, R2.reuse, -R5.reuse ;  /* 0x000000027c2b7223 */ /* 0x180fe40000010805 */
[-CC-:B------:R-:W-:Y:S02]  /*8030*/  FFMA.FTZ R85, R123, R2.reuse, -R5.reuse ;  /* 0x000000027b557223 */ /* 0x180fe40000010805 */
[-CC-:B------:R-:W-:Y:S02]  /*8040*/  FFMA.FTZ R86, R116, R2.reuse, -R5.reuse ;  /* 0x0000000274567223 */ /* 0x180fe40000010805 */
[-CC-:B------:R-:W-:Y:S02]  /*8050*/  FFMA.FTZ R88, R110, R2.reuse, -R5.reuse ;  /* 0x000000026e587223 */ /* 0x180fe40000010805 */
[-CC-:B------:R-:W-:Y:S01]  /*8060*/  FFMA.FTZ R95, R94, R2.reuse, -R5.reuse ;  /* 0x000000025e5f7223 */ /* 0x180fe20000010805 */
[----:B------:R-:W-:Y:S01]  /*8070*/  MUFU.EX2 R178, R86 ;  /* 0x0000005600b27308 */ /* 0x000fe20000000800 */
[----:B------:R-:W-:-:S02]  /*8080*/  FFMA.FTZ R96, R90, R2, -R5 ;  /* 0x000000025a607223 */ /* 0x000fc40000010805 */
[-CC-:B------:R-:W-:Y:S02]  /*8090*/  FFMA.FTZ R106, R84, R2.reuse, -R5.reuse ;  /* 0x00000002546a7223 */ /* 0x180fe40000010805 */
[-CC-:B------:R-:W-:Y:S01]  /*80a0*/  FFMA.FTZ R105, R62, R2.reuse, -R5.reuse ;  /* 0x000000023e697223 */ /* 0x180fe20000010805 */
[----:B------:R-:W-:Y:S01]  /*80b0*/  PRMT R62, R6, 0x7610, R62 ;  /* 0x00007610063e7816 */ /* 0x000fe2000000003e */
[--C-:B------:R-:W-:Y:S01]  /*80c0*/  FFMA.FTZ R114, R58, R2, -R5.reuse ;  /* 0x000000023a727223 */ /* 0x100fe20000010805 */
[----:B--2---:R-:W-:Y:S01]  /*80d0*/  F2FP.BF16.PACK_AB R6, R205, R206 ;  /* 0x000000cecd06723e */ /* 0x004fe200000010ff */
[----:B------:R-:W-:Y:S01]  /*80e0*/  FFMA.FTZ R112, R57, R2, -R5 ;  /* 0x0000000239707223 */ /* 0x000fe20000010805 */
[----:B------:R-:W-:Y:S01]  /*80f0*/  LOP3.LUT R2, R8, 0xff, RZ, 0xc0, !PT ;  /* 0x000000ff08027812 */ /* 0x000fe200078ec0ff */
[----:B------:R-:W-:Y:S01]  /*8100*/  @!P0 HFMA2.BF16_V2 R47, -RZ.H0_H0, RZ.H0_H0, -R62.H0_H0 ;  /* 0x200000ffff2f8231 */ /* 0x000fe2000034093e */
[----:B------:R-:W-:Y:S01]  /*8110*/  PRMT R60, R6, 0x7632, R60 ;  /* 0x00007632063c7816 */ /* 0x000fe2000000003c */
[----:B------:R-:W-:Y:S01]  /*8120*/  MUFU.EX2 R176, R88 ;  /* 0x0000005800b07308 */ /* 0x000fe20000000800 */
[----:B------:R-:W-:-:S02]  /*8130*/  ISETP.GE.U32.AND P3, PT, R194, R2, PT ;  /* 0x00000002c200720c */ /* 0x000fc40003f66070 */
[C---:B------:R-:W-:Y:S01]  /*8140*/  LOP3.LUT R2, R4.reuse, 0xffff, RZ, 0xc0, !PT ;  /* 0x0000ffff04027812 */ /* 0x040fe200078ec0ff */
[----:B------:R-:W-:Y:S01]  /*8150*/  @!P4 HFMA2.BF16_V2 R51, -RZ.H0_H0, RZ.H0_H0, -R60.H0_H0 ;  /* 0x200000ffff33c231 */ /* 0x000fe2000034093c */
[----:B------:R-:W-:Y:S02]  /*8160*/  LOP3.LUT R5, R4, 0xff, RZ, 0xc0, !PT ;  /* 0x000000ff04057812 */ /* 0x000fe400078ec0ff */
[----:B------:R-:W-:Y:S01]  /*8170*/  SHF.R.U32.HI R2, RZ, 0x8, R2 ;  /* 0x00000008ff027819 */ /* 0x000fe20000011602 */
[----:B------:R-:W-:Y:S01]  /*8180*/  MUFU.EX2 R242, R106 ;  /* 0x0000006a00f27308 */ /* 0x000fe20000000800 */
[----:B------:R-:W-:Y:S02]  /*8190*/  PRMT R59, R6, 0x7610, R59 ;  /* 0x00007610063b7816 */ /* 0x000fe4000000003b */
[----:B------:R-:W-:Y:S02]  /*81a0*/  PRMT R199, R62, 0x5410, R61 ;  /* 0x000054103ec77816 */ /* 0x000fe4000000003d */
[----:B------:R-:W-:Y:S01]  /*81b0*/  @!P2 PRMT R61, R48, 0x5410, RZ ;  /* 0x00005410303da816 */ /* 0x000fe200000000ff */
[----:B------:R-:W-:Y:S01]  /*81c0*/  @!P1 HFMA2.BF16_V2 R53, -RZ.H0_H0, RZ.H0_H0, -R59.H0_H0 ;  /* 0x200000ffff359231 */ /* 0x000fe2000034093b */
[----:B------:R-:W-:Y:S01]  /*81d0*/  LOP3.LUT R2, R2, 0xffff, RZ, 0xc0, !PT ;  /* 0x0000ffff02027812 */ /* 0x000fe200078ec0ff */
[----:B------:R-:W-:Y:S01]  /*81e0*/  MUFU.EX2 R6, R20 ;  /* 0x0000001400067308 */ /* 0x000fe20000000800 */
[----:B------:R-:W-:-:S02]  /*81f0*/  ISETP.GE.U32.AND P2, PT, R194, R5, PT ;  /* 0x00000005c200720c */ /* 0x000fc40003f46070 */
[----:B------:R-:W-:Y:S02]  /*8200*/  PRMT R197, R59, 0x5410, R60 ;  /* 0x000054103bc57816 */ /* 0x000fe4000000003c */
[----:B------:R-:W-:Y:S02]  /*8210*/  @!P4 PRMT R60, R51, 0x5410, RZ ;  /* 0x00005410333cc816 */ /* 0x000fe400000000ff */
[----:B------:R-:W-:Y:S01]  /*8220*/  ISETP.GE.U32.AND P4, PT, R194, R2, PT ;  /* 0x00000002c200720c */ /* 0x000fe20003f86070 */
[----:B------:R1:W-:Y:S01]  /*8230*/  MUFU.EX2 R243, R105 ;  /* 0x0000006900f37308 */ /* 0x0003e20000000800 */
[----:B------:R-:W-:Y:S02]  /*8240*/  F2FP.BF16.PACK_AB R2, R252, R237 ;  /* 0x000000edfc02723e */ /* 0x000fe400000010ff */
[----:B------:R-:W-:Y:S02]  /*8250*/  @!P1 PRMT R59, R53, 0x5410, RZ ;  /* 0x00005410353b9816 */ /* 0x000fe400000000ff */
[----:B------:R-:W-:-:S02]  /*8260*/  PRMT R58, R2, 0x7610, R58 ;  /* 0x00007610023a7816 */ /* 0x000fc4000000003a */
[----:B------:R-:W-:Y:S01]  /*8270*/  PRMT R57, R2, 0x7632, R57 ;  /* 0x0000763202397816 */ /* 0x000fe20000000039 */
[----:B------:R-:W-:Y:S01]  /*8280*/  MUFU.EX2 R240, R114 ;  /* 0x0000007200f07308 */ /* 0x000fe20000000800 */
[----:B------:R-:W-:Y:S01]  /*8290*/  SHF.R.U32.HI R2, RZ, 0x18, R4 ;  /* 0x00000018ff027819 */ /* 0x000fe20000011604 */
[----:B------:R-:W-:Y:S01]  /*82a0*/  @!P2 HFMA2.BF16_V2 R80, -RZ.H0_H0, RZ.H0_H0, -R58.H0_H0 ;  /* 0x200000ffff50a231 */ /* 0x000fe2000034093a */
[----:B------:R-:W-:Y:S01]  /*82b0*/  PRMT R196, R58, 0x5410, R57 ;  /* 0x000054103ac47816 */ /* 0x000fe20000000039 */
[----:B------:R-:W-:Y:S01]  /*82c0*/  @!P4 HFMA2.BF16_V2 R56, -RZ.H0_H0, RZ.H0_H0, -R57.H0_H0 ;  /* 0x200000ffff38c231 */ /* 0x000fe20000340939 */
[----:B------:R-:W-:Y:S02]  /*82d0*/  SHF.R.U32.HI R8, RZ, 0x18, R8 ;  /* 0x00000018ff087819 */ /* 0x000fe40000011608 */
[----:B------:R-:W-:Y:S01]  /*82e0*/  @!P2 PRMT R58, R80, 0x5410, RZ ;  /* 0x00005410503aa816 */ /* 0x000fe200000000ff */
[----:B------:R-:W-:Y:S01]  /*82f0*/  MUFU.EX2 R241, R112 ;  /* 0x0000007000f17308 */ /* 0x000fe20000000800 */
[----:B------:R-:W-:Y:S01]  /*8300*/  ISETP.GE.U32.AND P2, PT, R194, R2, PT ;  /* 0x00000002c200720c */ /* 0x000fe20003f46070 */
[----:B-1----:R-:W-:Y:S01]  /*8310*/  IMAD.MOV.U32 R105, RZ, RZ, R239 ;  /* 0x000000ffff697224 */ /* 0x002fe200078e00ef */
[----:B------:R-:W-:-:S02]  /*8320*/  SHF.R.U32.HI R2, RZ, 0x10, R4 ;  /* 0x00000010ff027819 */ /* 0x000fc40000011604 */
[----:B------:R-:W-:Y:S02]  /*8330*/  F2FP.BF16.PACK_AB R4, R249, R219 ;  /* 0x000000dbf904723e */ /* 0x000fe400000010ff */
[----:B------:R-:W-:Y:S01]  /*8340*/  LOP3.LUT R2, R2, 0xff, RZ, 0xc0, !PT ;  /* 0x000000ff02027812 */ /* 0x000fe200078ec0ff */
[----:B------:R-:W-:Y:S01]  /*8350*/  MUFU.EX2 R106, R119 ;  /* 0x00000077006a7308 */ /* 0x000fe20000000800 */
[----:B------:R-:W-:Y:S02]  /*8360*/  @!P4 PRMT R57, R56, 0x5410, RZ ;  /* 0x000054103839c816 */ /* 0x000fe400000000ff */
[----:B------:R-:W-:Y:S02]  /*8370*/  PRMT R56, R4, 0x7632, R56 ;  /* 0x0000763204387816 */ /* 0x000fe40000000038 */
[----:B------:R-:W-:Y:S02]  /*8380*/  ISETP.GE.U32.AND P4, PT, R194, R2, PT ;  /* 0x00000002c200720c */ /* 0x000fe40003f86070 */
[----:B------:R-:W-:Y:S01]  /*8390*/  SHF.R.U32.HI R2, RZ, 0x8, R9 ;  /* 0x00000008ff027819 */ /* 0x000fe20000011609 */
[----:B------:R-:W-:Y:S01]  /*83a0*/  @!P2 HFMA2.BF16_V2 R81, -RZ.H0_H0, RZ.H0_H0, -R56.H0_H0 ;  /* 0x200000ffff51a231 */ /* 0x000fe20000340938 */
[----:B------:R-:W-:Y:S01]  /*83b0*/  PRMT R55, R4, 0x7610, R55 ;  /* 0x0000761004377816 */ /* 0x000fe20000000037 */
[----:B------:R-:W-:Y:S01]  /*83c0*/  FADD.FTZ R4, R158, R157 ;  /* 0x0000009d9e047221 */ /* 0x000fe20000010000 */
[----:B------:R-:W-:Y:S01]  /*83d0*/  LOP3.LUT R2, R2, 0xffff, RZ, 0xc0, !PT ;  /* 0x0000ffff02027812 */ /* 0x000fe200078ec0ff */
[----:B------:R-:W-:Y:S01]  /*83e0*/  MUFU.EX2 R158, R111 ;  /* 0x0000006f009e7308 */ /* 0x000fe20000000800 */
[----:B------:R-:W-:-:S02]  /*83f0*/  PRMT R157, R55, 0x5410, R56 ;  /* 0x00005410379d7816 */ /* 0x000fc40000000038 */
[----:B------:R-:W-:Y:S01]  /*8400*/  @!P2 PRMT R56, R81, 0x5410, RZ ;  /* 0x000054105138a816 */ /* 0x000fe200000000ff */
[----:B------:R-:W-:Y:S01]  /*8410*/  IMAD.WIDE.U32 R80, R127, -0x2daee0ad, RZ ;  /* 0xd2511f537f507825 */ /* 0x000fe200078e00ff */
[C---:B------:R-:W-:Y:S01]  /*8420*/  ISETP.GE.U32.AND P2, PT, R194.reuse, R2, PT ;  /* 0x00000002c200720c */ /* 0x040fe20003f46070 */
[----:B------:R-:W-:Y:S01]  /*8430*/  @!P4 HFMA2.BF16_V2 R84, -RZ.H0_H0, RZ.H0_H0, -R55.H0_H0 ;  /* 0x200000ffff54c231 */ /* 0x000fe20000340937 */
[----:B------:R-:W-:Y:S01]  /*8440*/  @!P0 PRMT R62, R47, 0x5410, RZ ;  /* 0x000054102f3e8816 */ /* 0x000fe200000000ff */
[----:B------:R-:W-:Y:S01]  /*8450*/  FADD.FTZ R2, R99, R4 ;  /* 0x0000000463027221 */ /* 0x000fe20000010000 */
[----:B------:R-:W-:Y:S02]  /*8460*/  F2FP.BF16.PACK_AB R4, R251, R250 ;  /* 0x000000fafb04723e */ /* 0x000fe400000010ff */
[----:B------:R-:W-:Y:S01]  /*8470*/  ISETP.GE.U32.AND P0, PT, R194, R8, PT ;  /* 0x00000008c200720c */ /* 0x000fe20003f06070 */
[----:B------:R-:W-:Y:S01]  /*8480*/  FADD.FTZ R18, R26, R2 ;  /* 0x000000021a127221 */ /* 0x000fe20000010000 */
[----:B------:R-:W-:-:S02]  /*8490*/  PRMT R54, R4, 0x7610, R54 ;  /* 0x0000761004367816 */ /* 0x000fc40000000036 */
[----:B------:R-:W-:Y:S01]  /*84a0*/  PRMT R53, R4, 0x7632, R53 ;  /* 0x0000763204357816 */ /* 0x000fe20000000035 */
[----:B------:R-:W-:Y:S01]  /*84b0*/  FADD.FTZ R18, R172, R18 ;  /* 0x00000012ac127221 */ /* 0x000fe20000010000 */
[----:B------:R-:W1:Y:S01]  /*84c0*/  MUFU.EX2 R4, R11 ;  /* 0x0000000b00047308 */ /* 0x000e620000000800 */
[----:B------:R-:W-:Y:S01]  /*84d0*/  LOP3.LUT R5, R7, 0xff, RZ, 0xc0, !PT ;  /* 0x000000ff07057812 */ /* 0x000fe200078ec0ff */
[----:B------:R-:W-:Y:S01]  /*84e0*/  @!P3 HFMA2.BF16_V2 R87, -RZ.H0_H0, RZ.H0_H0, -R54.H0_H0 ;  /* 0x200000ffff57b231 */ /* 0x000fe20000340936 */
[----:B------:R-:W-:Y:S01]  /*84f0*/  LOP3.LUT R8, R81, R153, R226, 0x96, !PT ;  /* 0x0000009951087212 */ /* 0x000fe200078e96e2 */
[----:B------:R-:W-:Y:S01]  /*8500*/  @!P2 HFMA2.BF16_V2 R91, -RZ.H0_H0, RZ.H0_H0, -R53.H0_H0 ;  /* 0x200000ffff5ba231 */ /* 0x000fe20000340935 */
[----:B------:R-:W-:Y:S01]  /*8510*/  ISETP.GE.U32.AND P1, PT, R194, R5, PT ;  /* 0x00000005c200720c */ /* 0x000fe20003f26070 */
[----:B------:R-:W-:Y:S01]  /*8520*/  FADD.FTZ R5, R160, R159 ;  /* 0x0000009fa0057221 */ /* 0x000fe20000010000 */
[----:B------:R-:W-:Y:S01]  /*8530*/  F2FP.BF16.PACK_AB R2, R247, R248 ;  /* 0x000000f8f702723e */ /* 0x000fe200000010ff */
[----:B------:R-:W-:Y:S01]  /*8540*/  IMAD.WIDE.U32 R8, R8, -0x326172a9, RZ ;  /* 0xcd9e8d5708087825 */ /* 0x000fe200078e00ff */
[----:B------:R-:W-:Y:S01]  /*8550*/  @!P4 PRMT R55, R84, 0x5410, RZ ;  /* 0x000054105437c816 */ /* 0x000fe200000000ff */
[----:B------:R-:W-:Y:S01]  /*8560*/  MUFU.EX2 R159, R113 ;  /* 0x00000071009f7308 */ /* 0x000fe20000000800 */
[----:B------:R-:W-:Y:S01]  /*8570*/  PRMT R52, R2, 0x7610, R52 ;  /* 0x0000761002347816 */ /* 0x000fe20000000034 */
[----:B------:R-:W-:Y:S01]  /*8580*/  FADD.FTZ R5, R156, R5 ;  /* 0x000000059c057221 */ /* 0x000fe20000010000 */
[----:B------:R-:W-:-:S02]  /*8590*/  PRMT R51, R2, 0x7632, R51 ;  /* 0x0000763202337816 */ /* 0x000fc40000000033 */
[C---:B------:R-:W-:Y:S01]  /*85a0*/  LOP3.LUT R2, R9.reuse, R220, R162, 0x96, !PT ;  /* 0x000000dc09027212 */ /* 0x040fe200078e96a2 */
[----:B-1----:R-:W-:Y:S01]  /*85b0*/  FADD.FTZ R20, R6, R4 ;  /* 0x0000000406147221 */ /* 0x002fe20000010000 */
[----:B------:R-:W-:Y:S01]  /*85c0*/  F2FP.BF16.PACK_AB R26, R4, R6 ;  /* 0x00000006041a723e */ /* 0x000fe200000010ff */
[----:B------:R-:W-:Y:S01]  /*85d0*/  IMAD.WIDE.U32 R6, R128, -0x2daee0ad, RZ ;  /* 0xd2511f5380067825 */ /* 0x000fe200078e00ff */
[----:B------:R-:W-:Y:S01]  /*85e0*/  LOP3.LUT R30, R9, R220, R30, 0x96, !PT ;  /* 0x000000dc091e7212 */ /* 0x000fe200078e961e */
[----:B------:R-:W-:Y:S01]  /*85f0*/  @!P0 HFMA2.BF16_V2 R90, -RZ.H0_H0, RZ.H0_H0, -R51.H0_H0 ;  /* 0x200000ffff5a8231 */ /* 0x000fe20000340933 */
[----:B------:R-:W-:Y:S01]  /*8600*/  LOP3.LUT R9, R25, R230, R28, 0x96, !PT ;  /* 0x000000e619097212 */ /* 0x000fe200078e961c */
[----:B------:R-:W-:Y:S01]  /*8610*/  FADD.FTZ R17, R154, R5 ;  /* 0x000000059a117221 */ /* 0x000fe20000010000 */
[----:B------:R-:W-:Y:S01]  /*8620*/  LOP3.LUT R4, R7, R190, R80, 0x96, !PT ;  /* 0x000000be07047212 */ /* 0x000fe200078e9650 */
[----:B------:R-:W-:Y:S01]  /*8630*/  IMAD.WIDE.U32 R38, R2, -0x2daee0ad, RZ ;  /* 0xd2511f5302267825 */ /* 0x000fe200078e00ff */
[----:B------:R-:W-:Y:S01]  /*8640*/  LOP3.LUT R25, R23, R238, R24, 0x96, !PT ;  /* 0x000000ee17197212 */ /* 0x000fe200078e9618 */
[----:B------:R-:W-:Y:S01]  /*8650*/  @!P1 HFMA2.BF16_V2 R82, -RZ.H0_H0, RZ.H0_H0, -R52.H0_H0 ;  /* 0x200000ffff529231 */ /* 0x000fe20000340934 */
[----:B------:R-:W-:Y:S01]  /*8660*/  PRMT R154, R52, 0x5410, R51 ;  /* 0x00005410349a7816 */ /* 0x000fe20000000033 */
[----:B------:R-:W-:Y:S01]  /*8670*/  IMAD.WIDE.U32 R4, R4, -0x326172a9, RZ ;  /* 0xcd9e8d5704047825 */ /* 0x000fe200078e00ff */
[----:B------:R-:W-:Y:S01]  /*8680*/  LOP3.LUT R6, R39, R222, R6, 0x96, !PT ;  /* 0x000000de27067212 */ /* 0x000fe200078e9606 */
[----:B------:R-:W-:Y:S01]  /*8690*/  MUFU.EX2 R160, R95 ;  /* 0x0000005f00a07308 */ /* 0x000fe20000000800 */
[----:B------:R-:W-:Y:S01]  /*86a0*/  @!P0 PRMT R51, R90, 0x5410, RZ ;  /* 0x000054105a338816 */ /* 0x000fe200000000ff */
[----:B------:R-:W-:Y:S01]  /*86b0*/  IMAD.WIDE.U32 R14, R9, -0x2daee0ad, RZ ;  /* 0xd2511f53090e7825 */ /* 0x000fe200078e00ff */
[----:B------:R-:W-:-:S02]  /*86c0*/  LOP3.LUT R10, R5, R223, R8, 0x96, !PT ;  /* 0x000000df050a7212 */ /* 0x000fc400078e9608 */
[----:B------:R-:W-:Y:S01]  /*86d0*/  @!P1 PRMT R52, R82, 0x5410, RZ ;  /* 0x0000541052349816 */ /* 0x000fe200000000ff */
[----:B------:R-:W-:Y:S01]  /*86e0*/  IMAD.WIDE.U32 R6, R6, -0x326172a9, RZ ;  /* 0xcd9e8d5706067825 */ /* 0x000fe200078e00ff */
[----:B------:R-:W-:Y:S01]  /*86f0*/  PRMT R156, R54, 0x5410, R53 ;  /* 0x00005410369c7816 */ /* 0x000fe20000000035 */
[----:B------:R-:W-:Y:S01]  /*8700*/  MUFU.EX2 R90, R43 ;  /* 0x0000002b005a7308 */ /* 0x000fe20000000800 */
[----:B------:R-:W-:Y:S01]  /*8710*/  @!P3 PRMT R54, R87, 0x5410, RZ ;  /* 0x000054105736b816 */ /* 0x000fe200000000ff */
[----:B------:R-:W-:Y:S01]  /*8720*/  IMAD.WIDE.U32 R10, R10, -0x2daee0ad, RZ ;  /* 0xd2511f530a0a7825 */ /* 0x000fe200078e00ff */
[----:B------:R-:W-:Y:S02]  /*8730*/  LOP3.LUT R12, R7, R230, R4, 0x96, !PT ;  /* 0x000000e6070c7212 */ /* 0x000fe400078e9604 */
[----:B------:R-:W-:Y:S02]  /*8740*/  @!P2 PRMT R53, R91, 0x5410, RZ ;  /* 0x000054105b35a816 */ /* 0x000fe400000000ff */
[----:B------:R-:W-:Y:S01]  /*8750*/  LOP3.LUT R5, R11, R231, R38, 0x96, !PT ;  /* 0x000000e70b057212 */ /* 0x000fe200078e9626 */
[----:B------:R-:W-:Y:S01]  /*8760*/  IMAD.WIDE.U32 R12, R12, -0x2daee0ad, RZ ;  /* 0xd2511f530c0c7825 */ /* 0x000fe200078e00ff */
[----:B------:R-:W-:Y:S03]  /*8770*/  MUFU.EX2 R87, R85 ;  /* 0x0000005500577308 */ /* 0x000fe60000000800 */
[----:B------:R-:W-:-:S05]  /*8780*/  IMAD.WIDE.U32 R4, R5, -0x326172a9, RZ ;  /* 0xcd9e8d5705047825 */ /* 0x000fca00078e00ff */
[----:B------:R-:W-:Y:S01]  /*8790*/  LOP3.LUT R11, R5, R238, R6, 0x96, !PT ;  /* 0x000000ee050b7212 */ /* 0x000fe200078e9606 */
[----:B------:R-:W-:Y:S01]  /*87a0*/  MUFU.EX2 R162, R96 ;  /* 0x0000006000a27308 */ /* 0x000fe20000000800 */
[----:B------:R-:W-:Y:S02]  /*87b0*/  LOP3.LUT R6, R13, R232, R10, 0x96, !PT ;  /* 0x000000e80d067212 */ /* 0x000fe400078e960a */
[----:B------:R-:W-:-:S03]  /*87c0*/  LOP3.LUT R5, R29, R223, R202, 0x96, !PT ;  /* 0x000000df1d057212 */ /* 0x000fc600078e96ca */
[----:B------:R-:W-:Y:S02]  /*87d0*/  IMAD.WIDE.U32 R6, R6, -0x326172a9, RZ ;  /* 0xcd9e8d5706067825 */ /* 0x000fe400078e00ff */
[----:B------:R1:W-:Y:S03]  /*87e0*/  MUFU.EX2 R13, R21 ;  /* 0x00000015000d7308 */ /* 0x0003e60000000800 */
[----:B------:R-:W-:Y:S01]  /*87f0*/  LOP3.LUT R2, R7, R239, R4, 0x96, !PT ;  /* 0x000000ef07027212 */ /* 0x000fe200078e9604 */
[----:B------:R-:W-:-:S03]  /*8800*/  IMAD R4, R5, -0x2daee0ad, RZ ;  /* 0xd2511f5305047824 */ /* 0x000fc600078e02ff */
[C---:B------:R-:W-:Y:S01]  /*8810*/  LOP3.LUT R5, R2.reuse, 0xff, RZ, 0xc0, !PT ;  /* 0x000000ff02057812 */ /* 0x040fe200078ec0ff */
[----:B------:R-:W2:Y:S01]  /*8820*/  MUFU.EX2 R10, R32 ;  /* 0x00000020000a7308 */ /* 0x000ea20000000800 */
[----:B------:R-:W-:Y:S02]  /*8830*/  LOP3.LUT R4, R15, R232, R4, 0x96, !PT ;  /* 0x000000e80f047212 */ /* 0x000fe400078e9604 */
[----:B------:R-:W-:Y:S02]  /*8840*/  LOP3.LUT R9, R2, 0xffff, RZ, 0xc0, !PT ;  /* 0x0000ffff02097812 */ /* 0x000fe400078ec0ff */
[----:B------:R-:W-:Y:S01]  /*8850*/  ISETP.GE.U32.AND P4, PT, R194, R5, PT ;  /* 0x00000005c200720c */ /* 0x000fe20003f86070 */
[----:B------:R-:W-:Y:S01]  /*8860*/  IMAD.WIDE.U32 R4, R4, -0x326172a9, RZ ;  /* 0xcd9e8d5704047825 */ /* 0x000fe200078e00ff */
[----:B------:R-:W-:Y:S01]  /*8870*/  SHF.R.U32.HI R9, RZ, 0x8, R9 ;  /* 0x00000008ff097819 */ /* 0x000fe20000011609 */
[----:B------:R-:W-:Y:S02]  /*8880*/  MUFU.EX2 R32, R42 ;  /* 0x0000002a00207308 */ /* 0x000fe40000000800 */
[----:B-1----:R-:W-:Y:S01]  /*8890*/  FADD.FTZ R21, R164, R17 ;  /* 0x00000011a4157221 */ /* 0x002fe20000010000 */
[----:B------:R-:W-:-:S02]  /*88a0*/  LOP3.LUT R9, R9, 0xffff, RZ, 0xc0, !PT ;  /* 0x0000ffff09097812 */ /* 0x000fc400078ec0ff */
[----:B------:R-:W-:Y:S02]  /*88b0*/  LOP3.LUT R15, R5, R239, R22, 0x96, !PT ;  /* 0x000000ef050f7212 */ /* 0x000fe400078e9616 */
[----:B------:R-:W-:Y:S01]  /*88c0*/  LOP3.LUT R19, R4, 0xffff, RZ, 0xc0, !PT ;  /* 0x0000ffff04137812 */ /* 0x000fe200078ec0ff */
[----:B--2---:R-:W-:Y:S01]  /*88d0*/  FADD.FTZ R17, R16, R10 ;  /* 0x0000000a10117221 */ /* 0x004fe20000010000 */
[----:B------:R-:W-:Y:S01]  /*88e0*/  LOP3.LUT R24, R4, 0xff, RZ, 0xc0, !PT ;  /* 0x000000ff04187812 */ /* 0x000fe200078ec0ff */
[----:B------:R-:W-:Y:S01]  /*88f0*/  @!P4 HFMA2.BF16_V2 R92, -RZ.H0_H0, RZ.H0_H0, -R26.H0_H0 ;  /* 0x200000ffff5cc231 */ /* 0x000fe2000034091a */
[--C-:B------:R-:W-:Y:S02]  /*8900*/  SHF.R.U32.HI R23, RZ, 0x10, R4.reuse ;  /* 0x00000010ff177819 */ /* 0x100fe40000011604 */
[----:B------:R-:W-:Y:S02]  /*8910*/  SHF.R.U32.HI R22, RZ, 0x18, R4 ;  /* 0x00000018ff167819 */ /* 0x000fe40000011604 */
[----:B------:R-:W-:-:S02]  /*8920*/  SHF.R.U32.HI R4, RZ, 0x10, R2 ;  /* 0x00000010ff047819 */ /* 0x000fc40000011602 */
[----:B------:R-:W-:Y:S02]  /*8930*/  SHF.R.U32.HI R2, RZ, 0x18, R2 ;  /* 0x00000018ff027819 */ /* 0x000fe40000011602 */
[C---:B------:R-:W-:Y:S02]  /*8940*/  ISETP.GE.U32.AND P0, PT, R194.reuse, R9, PT ;  /* 0x00000009c200720c */ /* 0x040fe40003f06070 */
[----:B------:R-:W1:Y:S01]  /*8950*/  MUFU.EX2 R9, R36 ;  /* 0x0000002400097308 */ /* 0x000e620000000800 */
[----:B------:R-:W-:Y:S02]  /*8960*/  ISETP.GE.U32.AND P1, PT, R194, R2, PT ;  /* 0x00000002c200720c */ /* 0x000fe40003f26070 */
[----:B------:R-:W-:Y:S02]  /*8970*/  LOP3.LUT R4, R4, 0xff, RZ, 0xc0, !PT ;  /* 0x000000ff04047812 */ /* 0x000fe400078ec0ff */
[----:B------:R-:W-:Y:S02]  /*8980*/  LOP3.LUT R2, R6, 0xff, RZ, 0xc0, !PT ;  /* 0x000000ff06027812 */ /* 0x000fe400078ec0ff */
[----:B------:R-:W-:-:S02]  /*8990*/  ISETP.GE.U32.AND P2, PT, R194, R4, PT ;  /* 0x00000004c200720c */ /* 0x000fc40003f46070 */
[----:B------:R-:W-:Y:S02]  /*89a0*/  ISETP.GE.U32.AND P3, PT, R194, R2, PT ;  /* 0x00000002c200720c */ /* 0x000fe40003f66070 */
[----:B------:R-:W-:Y:S01]  /*89b0*/  LOP3.LUT R2, R6, 0xffff, RZ, 0xc0, !PT ;  /* 0x0000ffff06027812 */ /* 0x000fe200078ec0ff */
[--C-:B------:R-:W-:Y:S01]  /*89c0*/  FADD.FTZ R7, R13, R20.reuse ;  /* 0x000000140d077221 */ /* 0x100fe20000010000 */
[----:B------:R-:W-:Y:S02]  /*89d0*/  PRMT R20, R26, 0x7632, R20 ;  /* 0x000076321a147816 */ /* 0x000fe40000000014 */
[--C-:B------:R-:W-:Y:S01]  /*89e0*/  SHF.R.U32.HI R5, RZ, 0x10, R6.reuse ;  /* 0x00000010ff057819 */ /* 0x100fe20000011606 */
[----:B-1----:R-:W-:Y:S01]  /*89f0*/  FADD.FTZ R27, R9, R7 ;  /* 0x00000007091b7221 */ /* 0x002fe20000010000 */
[----:B------:R-:W-:Y:S01]  /*8a00*/  F2FP.BF16.PACK_AB R4, R10, R16 ;  /* 0x000000100a04723e */ /* 0x000fe200000010ff */
[----:B------:R-:W-:Y:S01]  /*8a10*/  @!P0 HFMA2.BF16_V2 R93, -RZ.H0_H0, RZ.H0_H0, -R20.H0_H0 ;  /* 0x200000ffff5d8231 */ /* 0x000fe20000340914 */
[----:B------:R-:W-:Y:S01]  /*8a20*/  SHF.R.U32.HI R6, RZ, 0x18, R6 ;  /* 0x00000018ff067819 */ /* 0x000fe20000011606 */
[----:B------:R-:W-:Y:S01]  /*8a30*/  MUFU.EX2 R10, R41 ;  /* 0x00000029000a7308 */ /* 0x000fe20000000800 */
[----:B------:R-:W-:-:S02]  /*8a40*/  PRMT R104, R26, 0x5410, R20 ;  /* 0x000054101a687816 */ /* 0x000fc40000000014 */
[----:B------:R-:W-:Y:S02]  /*8a50*/  SHF.R.U32.HI R2, RZ, 0x8, R2 ;  /* 0x00000008ff027819 */ /* 0x000fe40000011602 */
[----:B------:R-:W-:Y:S02]  /*8a60*/  @!P4 PRMT R26, R92, 0x5410, RZ ;  /* 0x000054105c1ac816 */ /* 0x000fe400000000ff */
[----:B------:R-:W-:Y:S02]  /*8a70*/  PRMT R37, R4, 0x7610, R37 ;  /* 0x0000761004257816 */ /* 0x000fe40000000025 */
[----:B------:R-:W-:Y:S02]  /*8a80*/  ISETP.GE.U32.AND P4, PT, R194, R6, PT ;  /* 0x00000006c200720c */ /* 0x000fe40003f86070 */
[----:B------:R-:W-:Y:S01]  /*8a90*/  F2FP.BF16.PACK_AB R7, R9, R13 ;  /* 0x0000000d0907723e */ /* 0x000fe200000010ff */
[----:B------:R-:W-:Y:S01]  /*8aa0*/  @!P2 HFMA2.BF16_V2 R94, -RZ.H0_H0, RZ.H0_H0, -R37.H0_H0 ;  /* 0x200000ffff5ea231 */ /* 0x000fe20000340925 */
[----:B------:R-:W-:Y:S01]  /*8ab0*/  PRMT R36, R4, 0x7632, R36 ;  /* 0x0000763204247816 */ /* 0x000fe20000000024 */
[----:B------:R-:W1:Y:S01]  /*8ac0*/  MUFU.EX2 R13, R40 ;  /* 0x00000028000d7308 */ /* 0x000e620000000800 */
[----:B------:R-:W-:Y:S01]  /*8ad0*/  LOP3.LUT R6, R5, 0xff, RZ, 0xc0, !PT ;  /* 0x000000ff05067812 */ /* 0x000fe200078ec0ff */
[----:B------:R-:W-:Y:S01]  /*8ae0*/  IMAD.WIDE.U32 R4, R11, -0x2daee0ad, RZ ;  /* 0xd2511f530b047825 */ /* 0x000fe200078e00ff */
[----:B------:R-:W-:Y:S01]  /*8af0*/  LOP3.LUT R2, R2, 0xffff, RZ, 0xc0, !PT ;  /* 0x0000ffff02027812 */ /* 0x000fe200078ec0ff */
[----:B------:R-:W-:Y:S01]  /*8b00*/  @!P1 HFMA2.BF16_V2 R110, -RZ.H0_H0, RZ.H0_H0, -R36.H0_H0 ;  /* 0x200000ffff6e9231 */ /* 0x000fe20000340924 */
[----:B------:R-:W-:-:S02]  /*8b10*/  @!P0 PRMT R20, R93, 0x5410, RZ ;  /* 0x000054105d148816 */ /* 0x000fc400000000ff */
[----:B------:R-:W-:Y:S02]  /*8b20*/  ISETP.GE.U32.AND P0, PT, R194, R2, PT ;  /* 0x00000002c200720c */ /* 0x000fe40003f06070 */
[----:B------:R-:W-:Y:S02]  /*8b30*/  LOP3.LUT R2, R5, R187, R12, 0x96, !PT ;  /* 0x000000bb05027212 */ /* 0x000fe400078e960c */
[----:B------:R-:W-:Y:S02]  /*8b40*/  PRMT R99, R37, 0x5410, R36 ;  /* 0x0000541025637816 */ /* 0x000fe40000000024 */
[----:B------:R-:W-:Y:S02]  /*8b50*/  @!P2 PRMT R37, R94, 0x5410, RZ ;  /* 0x000054105e25a816 */ /* 0x000fe400000000ff */
[----:B------:R-:W-:Y:S02]  /*8b60*/  ISETP.GE.U32.AND P2, PT, R194, R6, PT ;  /* 0x00000006c200720c */ /* 0x000fe40003f46070 */
[----:B------:R-:W-:-:S02]  /*8b70*/  SHF.R.U32.HI R6, RZ, 0x10, R2 ;  /* 0x00000010ff067819 */ /* 0x000fc40000011602 */
[C---:B------:R-:W-:Y:S02]  /*8b80*/  PRMT R48, R7.reuse, 0x7610, R48 ;  /* 0x0000761007307816 */ /* 0x040fe40000000030 */
[----:B------:R-:W-:Y:S02]  /*8b90*/  LOP3.LUT R6, R6, 0xff, RZ, 0xc0, !PT ;  /* 0x000000ff06067812 */ /* 0x000fe400078ec0ff */
[----:B------:R-:W-:Y:S01]  /*8ba0*/  PRMT R47, R7, 0x7632, R47 ;  /* 0x00007632072f7816 */ /* 0x000fe2000000002f */
[----:B------:R-:W-:Y:S01]  /*8bb0*/  @!P3 HFMA2.BF16_V2 R116, -RZ.H0_H0, RZ.H0_H0, -R48.H0_H0 ;  /* 0x200000ffff74b231 */ /* 0x000fe20000340930 */
[----:B------:R-:W-:Y:S01]  /*8bc0*/  @!P1 PRMT R36, R110, 0x5410, RZ ;  /* 0x000054106e249816 */ /* 0x000fe200000000ff */
[----:B-1----:R-:W-:Y:S01]  /*8bd0*/  FADD.FTZ R7, R13, R17 ;  /* 0x000000110d077221 */ /* 0x002fe20000010000 */
[----:B------:R-:W-:Y:S01]  /*8be0*/  ISETP.GE.U32.AND P1, PT, R194, R6, PT ;  /* 0x00000006c200720c */ /* 0x000fe20003f26070 */
[----:B------:R-:W-:Y:S01]  /*8bf0*/  @!P0 HFMA2.BF16_V2 R120, -RZ.H0_H0, RZ.H0_H0, -R47.H0_H0 ;  /* 0x200000ffff788231 */ /* 0x000fe2000034092f */
[----:B------:R-:W-:Y:S01]  /*8c00*/  LOP3.LUT R6, R2, 0xff, RZ, 0xc0, !PT ;  /* 0x000000ff02067812 */ /* 0x000fe200078ec0ff */
[----:B------:R-:W-:Y:S01]  /*8c10*/  FADD.FTZ R9, R10, R7 ;  /* 0x000000070a097221 */ /* 0x000fe20000010000 */
[----:B------:R-:W-:-:S02]  /*8c20*/  PRMT R94, R48, 0x5410, R47 ;  /* 0x00005410305e7816 */ /* 0x000fc4000000002f */
[----:B------:R-:W-:Y:S01]  /*8c30*/  F2FP.BF16.PACK_AB R7, R10, R13 ;  /* 0x0000000d0a07723e */ /* 0x000fe200000010ff */
[----:B------:R-:W-:Y:S01]  /*8c40*/  IMAD.WIDE.U32 R10, R30, -0x2daee0ad, RZ ;  /* 0xd2511f531e0a7825 */ /* 0x000fe200078e00ff */
[----:B------:R-:W-:Y:S01]  /*8c50*/  @!P3 PRMT R48, R116, 0x5410, RZ ;  /* 0x000054107430b816 */ /* 0x000fe200000000ff */
[----:B------:R-:W1:Y:S01]  /*8c60*/  MUFU.EX2 R13, R45 ;  /* 0x0000002d000d7308 */ /* 0x000e620000000800 */
[----:B------:R-:W-:Y:S02]  /*8c70*/  ISETP.GE.U32.AND P3, PT, R194, R6, PT ;  /* 0x00000006c200720c */ /* 0x000fe40003f66070 */
[----:B------:R-:W-:Y:S02]  /*8c80*/  SHF.R.U32.HI R6, RZ, 0x18, R2 ;  /* 0x00000018ff067819 */ /* 0x000fe40000011602 */
[----:B------:R-:W-:Y:S02]  /*8c90*/  LOP3.LUT R2, R2, 0xffff, RZ, 0xc0, !PT ;  /* 0x0000ffff02027812 */ /* 0x000fe400078ec0ff */
[----:B------:R-:W-:Y:S01]  /*8ca0*/  PRMT R46, R7, 0x7610, R46 ;  /* 0x00007610072e7816 */ /* 0x000fe2000000002e */
[----:B------:R-:W-:Y:S01]  /*8cb0*/  MUFU.EX2 R30, R98 ;  /* 0x00000062001e7308 */ /* 0x000fe20000000800 */
[----:B------:R-:W-:-:S02]  /*8cc0*/  SHF.R.U32.HI R2, RZ, 0x8, R2 ;  /* 0x00000008ff027819 */ /* 0x000fc40000011602 */
[----:B------:R-:W-:Y:S01]  /*8cd0*/  @!P0 PRMT R47, R120, 0x5410, RZ ;  /* 0x00005410782f8816 */ /* 0x000fe200000000ff */
[----:B------:R-:W-:Y:S01]  /*8ce0*/  @!P2 HFMA2.BF16_V2 R122, -RZ.H0_H0, RZ.H0_H0, -R46.H0_H0 ;  /* 0x200000ffff7aa231 */ /* 0x000fe2000034092e */
[----:B------:R-:W-:Y:S02]  /*8cf0*/  PRMT R44, R7, 0x7632, R44 ;  /* 0x00007632072c7816 */ /* 0x000fe4000000002c */
[----:B------:R-:W-:Y:S01]  /*8d00*/  ISETP.GE.U32.AND P0, PT, R194, R6, PT ;  /* 0x00000006c200720c */ /* 0x000fe20003f06070 */
[----:B------:R-:W-:Y:S01]  /*8d10*/  IMAD.WIDE.U32 R6, R152, -0x2daee0ad, RZ ;  /* 0xd2511f5398067825 */ /* 0x000fe200078e00ff */
[----:B------:R-:W-:Y:S01]  /*8d20*/  LOP3.LUT R2, R2, 0xffff, RZ, 0xc0, !PT ;  /* 0x0000ffff02027812 */ /* 0x000fe200078ec0ff */
[----:B------:R-:W-:Y:S01]  /*8d30*/  @!P4 HFMA2.BF16_V2 R123, -RZ.H0_H0, RZ.H0_H0, -R44.H0_H0 ;  /* 0x200000ffff7bc231 */ /* 0x000fe2000034092c */
[----:B------:R-:W-:Y:S01]  /*8d40*/  PRMT R91, R46, 0x5410, R44 ;  /* 0x000054102e5b7816 */ /* 0x000fe2000000002c */
[----:B-1----:R-:W-:Y:S01]  /*8d50*/  FADD.FTZ R17, R13, R9 ;  /* 0x000000090d117221 */ /* 0x002fe20000010000 */
[----:B------:R-:W-:-:S02]  /*8d60*/  @!P2 PRMT R46, R122, 0x5410, RZ ;  /* 0x000054107a2ea816 */ /* 0x000fc400000000ff */
[----:B------:R-:W-:Y:S02]  /*8d70*/  ISETP.GE.U32.AND P2, PT, R194, R2, PT ;  /* 0x00000002c200720c */ /* 0x000fe40003f46070 */
[----:B------:R-:W-:Y:S02]  /*8d80*/  F2FP.BF16.PACK_AB R2, R90, R32 ;  /* 0x000000205a02723e */ /* 0x000fe400000010ff */
[----:B------:R-:W-:Y:S02]  /*8d90*/  LOP3.LUT R7, R7, R190, R80, 0x96, !PT ;  /* 0x000000be07077212 */ /* 0x000fe400078e9650 */
[----:B------:R-:W-:Y:S02]  /*8da0*/  LOP3.LUT R12, R11, R222, R6, 0x96, !PT ;  /* 0x000000de0b0c7212 */ /* 0x000fe400078e9606 */
[C---:B------:R-:W-:Y:S01]  /*8db0*/  PRMT R43, R2.reuse, 0x7610, R43 ;  /* 0x00007610022b7816 */ /* 0x040fe2000000002b */
[----:B------:R-:W-:Y:S01]  /*8dc0*/  IMAD.WIDE.U32 R6, R7, -0x326172a9, RZ ;  /* 0xcd9e8d5707067825 */ /* 0x000fe200078e00ff */
[----:B------:R-:W-:-:S02]  /*8dd0*/  PRMT R42, R2, 0x7632, R42 ;  /* 0x00007632022a7816 */ /* 0x000fc4000000002a */
[----:B------:R-:W-:Y:S01]  /*8de0*/  F2FP.BF16.PACK_AB R2, R79, R13 ;  /* 0x0000000d4f02723e */ /* 0x000fe200000010ff */
[----:B------:R-:W-:Y:S01]  /*8df0*/  IMAD.WIDE.U32 R12, R12, -0x326172a9, RZ ;  /* 0xcd9e8d570c0c7825 */ /* 0x000fe200078e00ff */
[----:B------:R-:W-:Y:S01]  /*8e00*/  LOP3.LUT R7, R7, R223, R8, 0x96, !PT ;  /* 0x000000df07077212 */ /* 0x000fe200078e9608 */
[----:B------:R-:W-:Y:S01]  /*8e10*/  @!P2 HFMA2.BF16_V2 R129, -RZ.H0_H0, RZ.H0_H0, -R42.H0_H0 ;  /* 0x200000ffff81a231 */ /* 0x000fe2000034092a */
[C---:B------:R-:W-:Y:S01]  /*8e20*/  PRMT R41, R2.reuse, 0x7610, R41 ;  /* 0x0000761002297816 */ /* 0x040fe20000000029 */
[----:B------:R-:W-:Y:S01]  /*8e30*/  @!P3 HFMA2.BF16_V2 R125, -RZ.H0_H0, RZ.H0_H0, -R43.H0_H0 ;  /* 0x200000ffff7db231 */ /* 0x000fe2000034092b */
[----:B------:R-:W-:Y:S01]  /*8e40*/  LOP3.LUT R8, R13, R230, R6, 0x96, !PT ;  /* 0x000000e60d087212 */ /* 0x000fe200078e9606 */
[----:B------:R-:W-:Y:S01]  /*8e50*/  IMAD.WIDE.U32 R6, R7, -0x2daee0ad, RZ ;  /* 0xd2511f5307067825 */ /* 0x000fe200078e00ff */
[----:B------:R-:W-:Y:S01]  /*8e60*/  PRMT R40, R2, 0x7632, R40 ;  /* 0x0000763202287816 */ /* 0x000fe20000000028 */
[----:B------:R-:W-:Y:S01]  /*8e70*/  @!P1 HFMA2.BF16_V2 R131, -RZ.H0_H0, RZ.H0_H0, -R41.H0_H0 ;  /* 0x200000ffff839231 */ /* 0x000fe20000340929 */
[----:B------:R-:W-:Y:S01]  /*8e80*/  LOP3.LUT R2, R4, 0xff, RZ, 0xc0, !PT ;  /* 0x000000ff04027812 */ /* 0x000fe200078ec0ff */
[----:B------:R-:W-:Y:S01]  /*8e90*/  IMAD.WIDE.U32 R8, R8, -0x2daee0ad, RZ ;  /* 0xd2511f5308087825 */ /* 0x000fe200078e00ff */
[----:B------:R-:W-:Y:S01]  /*8ea0*/  LOP3.LUT R7, R7, R231, R10, 0x96, !PT ;  /* 0x000000e707077212 */ /* 0x000fe200078e960a */
[----:B------:R-:W-:Y:S01]  /*8eb0*/  @!P0 HFMA2.BF16_V2 R130, -RZ.H0_H0, RZ.H0_H0, -R40.H0_H0 ;  /* 0x200000ffff828231 */ /* 0x000fe20000340928 */
[----:B------:R-:W-:-:S02]  /*8ec0*/  PRMT R124, R43, 0x5410, R42 ;  /* 0x000054102b7c7816 */ /* 0x000fc4000000002a */
[----:B------:R-:W-:Y:S01]  /*8ed0*/  LOP3.LUT R9, R9, R232, R6, 0x96, !PT ;  /* 0x000000e809097212 */ /* 0x000fe200078e9606 */
[----:B------:R-:W-:Y:S01]  /*8ee0*/  IMAD.WIDE.U32 R6, R7, -0x326172a9, RZ ;  /* 0xcd9e8d5707067825 */ /* 0x000fe200078e00ff */
[----:B------:R-:W-:Y:S02]  /*8ef0*/  @!P2 PRMT R42, R129, 0x5410, RZ ;  /* 0x00005410812aa816 */ /* 0x000fe400000000ff */
[----:B------:R-:W-:Y:S02]  /*8f00*/  ISETP.GE.U32.AND P2, PT, R194, R2, PT ;  /* 0x00000002c200720c */ /* 0x000fe40003f46070 */
[--C-:B------:R-:W-:Y:S02]  /*8f10*/  SHF.R.U32.HI R2, RZ, 0x18, R4.reuse ;  /* 0x00000018ff027819 */ /* 0x100fe40000011604 */
[----:B------:R-:W-:Y:S02]  /*8f20*/  LOP3.LUT R10, R4, 0xffff, RZ, 0xc0, !PT ;  /* 0x0000ffff040a7812 */ /* 0x000fe400078ec0ff */
[----:B------:R-:W-:Y:S01]  /*8f30*/  SHF.R.U32.HI R11, RZ, 0x10, R4 ;  /* 0x00000010ff0b7819 */ /* 0x000fe20000011604 */
[----:B------:R-:W-:Y:S01]  /*8f40*/  IMAD.WIDE.U32 R4, R9, -0x326172a9, RZ ;  /* 0xcd9e8d5709047825 */ /* 0x000fe200078e00ff */
[----:B------:R-:W-:-:S02]  /*8f50*/  PRMT R110, R41, 0x5410, R40 ;  /* 0x00005410296e7816 */ /* 0x000fc40000000028 */
[----:B------:R-:W-:Y:S02]  /*8f60*/  @!P1 PRMT R41, R131, 0x5410, RZ ;  /* 0x0000541083299816 */ /* 0x000fe400000000ff */
[----:B------:R-:W-:Y:S02]  /*8f70*/  ISETP.GE.U32.AND P1, PT, R194, R2, PT ;  /* 0x00000002c200720c */ /* 0x000fe40003f26070 */
[----:B------:R-:W-:Y:S02]  /*8f80*/  LOP3.LUT R12, R7, R238, R12, 0x96, !PT ;  /* 0x000000ee070c7212 */ /* 0x000fe400078e960c */
[----:B------:R-:W-:Y:S02]  /*8f90*/  LOP3.LUT R6, R5, R239, R6, 0x96, !PT ;  /* 0x000000ef05067212 */ /* 0x000fe400078e9606 */
[C---:B------:R-:W-:Y:S01]  /*8fa0*/  LOP3.LUT R7, R4.reuse, 0xff, RZ, 0xc0, !PT ;  /* 0x000000ff04077812 */ /* 0x040fe200078ec0ff */
[----:B------:R-:W-:Y:S01]  /*8fb0*/  MUFU.EX2 R239, R121 ;  /* 0x0000007900ef7308 */ /* 0x000fe20000000800 */
[----:B------:R-:W-:-:S02]  /*8fc0*/  LOP3.LUT R16, R4, 0xffff, RZ, 0xc0, !PT ;  /* 0x0000ffff04107812 */ /* 0x000fc400078ec0ff */
[--C-:B------:R-:W-:Y:S02]  /*8fd0*/  SHF.R.U32.HI R13, RZ, 0x10, R4.reuse ;  /* 0x00000010ff0d7819 */ /* 0x100fe40000011604 */
[----:B------:R-:W-:Y:S01]  /*8fe0*/  SHF.R.U32.HI R2, RZ, 0x18, R4 ;  /* 0x00000018ff027819 */ /* 0x000fe20000011604 */
[----:B------:R-:W-:Y:S01]  /*8ff0*/  IMAD.WIDE.U32 R4, R25, -0x2daee0ad, RZ ;  /* 0xd2511f5319047825 */ /* 0x000fe200078e00ff */
[----:B------:R-:W-:Y:S02]  /*9000*/  @!P4 PRMT R44, R123, 0x5410, RZ ;  /* 0x000054107b2cc816 */ /* 0x000fe400000000ff */
[----:B------:R-:W-:Y:S02]  /*9010*/  ISETP.GE.U32.AND P4, PT, R194, R2, PT ;  /* 0x00000002c200720c */ /* 0x000fe40003f86070 */
[----:B------:R-:W-:Y:S02]  /*9020*/  LOP3.LUT R45, R5, R187, R14, 0x96, !PT ;  /* 0x000000bb052d7212 */ /* 0x000fe400078e960e */
[C---:B------:R-:W-:Y:S01]  /*9030*/  LOP3.LUT R81, R4.reuse, 0xffff, RZ, 0xc0, !PT ;  /* 0x0000ffff04517812 */ /* 0x040fe200078ec0ff */
[----:B------:R-:W1:Y:S01]  /*9040*/  MUFU.EX2 R14, R97 ;  /* 0x00000061000e7308 */ /* 0x000e620000000800 */
[----:B------:R-:W-:-:S02]  /*9050*/  LOP3.LUT R84, R4, 0xff, RZ, 0xc0, !PT ;  /* 0x000000ff04547812 */ /* 0x000fc400078ec0ff */
[--C-:B------:R-:W-:Y:S02]  /*9060*/  SHF.R.U32.HI R82, RZ, 0x10, R4.reuse ;  /* 0x00000010ff527819 */ /* 0x100fe40000011604 */
[----:B------:R-:W-:Y:S01]  /*9070*/  SHF.R.U32.HI R83, RZ, 0x18, R4 ;  /* 0x00000018ff537819 */ /* 0x000fe20000011604 */
[----:B------:R-:W-:Y:S01]  /*9080*/  IMAD.WIDE.U32 R4, R12, -0x2daee0ad, RZ ;  /* 0xd2511f530c047825 */ /* 0x000fe200078e00ff */
[----:B------:R-:W-:Y:S02]  /*9090*/  @!P3 PRMT R43, R125, 0x5410, RZ ;  /* 0x000054107d2bb816 */ /* 0x000fe400000000ff */
[----:B------:R-:W-:Y:S02]  /*90a0*/  @!P0 PRMT R40, R130, 0x5410, RZ ;  /* 0x0000541082288816 */ /* 0x000fe400000000ff */
        /* <DEDUP_REMOVED lines=8> */
[----:B------:R-:W-:-:S02]  /*9130*/  LOP3.LUT R4, R23, 0xff, RZ, 0xc0, !PT ;  /* 0x000000ff17047812 */ /* 0x000fc400078ec0ff */
[----:B------:R-:W-:Y:S01]  /*9140*/  SHF.R.U32.HI R5, RZ, 0x8, R10 ;  /* 0x00000008ff057819 */ /* 0x000fe2000001160a */
[----:B------:R-:W-:Y:S01]  /*9150*/  FADD.FTZ R10, R175, R21 ;  /* 0x00000015af0a7221 */ /* 0x000fe20000010000 */
[----:B------:R-:W-:Y:S02]  /*9160*/  F2FP.BF16.PACK_AB R23, R178, R87 ;  /* 0x00000057b217723e */ /* 0x000fe400000010ff */
[--C-:B------:R-:W-:Y:S02]  /*9170*/  PRMT R85, R4, 0x5410, R22.reuse ;  /* 0x0000541004557816 */ /* 0x100fe40000000016 */
[----:B------:R-:W-:Y:S01]  /*9180*/  LOP3.LUT R4, R5, 0xffff, RZ, 0xc0, !PT ;  /* 0x0000ffff05047812 */ /* 0x000fe200078ec0ff */
[----:B------:R-:W-:Y:S01]  /*9190*/  @!P2 HFMA2.BF16_V2 R133, -RZ.H0_H0, RZ.H0_H0, -R23.H0_H0 ;  /* 0x200000ffff85a231 */ /* 0x000fe20000340917 */
[----:B------:R-:W-:Y:S02]  /*91a0*/  PRMT R22, R23, 0x7632, R22 ;  /* 0x0000763217167816 */ /* 0x000fe40000000016 */
[----:B------:R-:W-:-:S02]  /*91b0*/  ISETP.GE.U32.AND P3, PT, R194, R4, PT ;  /* 0x00000004c200720c */ /* 0x000fc40003f66070 */
[----:B------:R-:W-:Y:S01]  /*91c0*/  LOP3.LUT R4, R11, 0xff, RZ, 0xc0, !PT ;  /* 0x000000ff0b047812 */ /* 0x000fe200078ec0ff */
[----:B------:R-:W-:Y:S01]  /*91d0*/  FADD.FTZ R11, R174, R18 ;  /* 0x00000012ae0b7221 */ /* 0x000fe20000010000 */
[----:B------:R-:W-:Y:S02]  /*91e0*/  PRMT R93, R23, 0x5410, R22 ;  /* 0x00005410175d7816 */ /* 0x000fe40000000016 */
[----:B------:R-:W-:Y:S02]  /*91f0*/  @!P2 PRMT R23, R133, 0x5410, RZ ;  /* 0x000054108517a816 */ /* 0x000fe400000000ff */
[----:B------:R-:W-:Y:S02]  /*9200*/  ISETP.GE.U32.AND P2, PT, R194, R4, PT ;  /* 0x00000004c200720c */ /* 0x000fe40003f46070 */
[----:B------:R-:W-:Y:S02]  /*9210*/  LOP3.LUT R4, R6, 0xffff, RZ, 0xc0, !PT ;  /* 0x0000ffff06047812 */ /* 0x000fe400078ec0ff */
[----:B-1----:R-:W-:Y:S01]  /*9220*/  F2FP.BF16.PACK_AB R25, R30, R14 ;  /* 0x0000000e1e19723e */ /* 0x002fe200000010ff */
        /* <DEDUP_REMOVED lines=18> */
[C---:B------:R-:W-:Y:S02]  /*9350*/  PRMT R17, R21.reuse, 0x7632, R17 ;  /* 0x0000763215117816 */ /* 0x040fe40000000011 */
[----:B------:R-:W-:Y:S02]  /*9360*/  LOP3.LUT R4, R4, 0xff, RZ, 0xc0, !PT ;  /* 0x000000ff04047812 */ /* 0x000fe400078ec0ff */
[----:B------:R-:W-:Y:S01]  /*9370*/  PRMT R152, R21, 0x5410, R17 ;  /* 0x0000541015987816 */ /* 0x000fe20000000011 */
[----:B------:R-:W-:Y:S01]  /*9380*/  @!P2 HFMA2.BF16_V2 R136, -RZ.H0_H0, RZ.H0_H0, -R17.H0_H0 ;  /* 0x200000ffff88a231 */ /* 0x000fe20000340911 */
[----:B------:R-:W-:Y:S02]  /*9390*/  @!P3 PRMT R21, R137, 0x5410, RZ ;  /* 0x000054108915b816 */ /* 0x000fe400000000ff */
[----:B------:R-:W-:Y:S02]  /*93a0*/  ISETP.GE.U32.AND P3, PT, R194, R4, PT ;  /* 0x00000004c200720c */ /* 0x000fe40003f66070 */
[----:B------:R-:W-:-:S02]  /*93b0*/  F2FP.BF16.PACK_AB R19, R159, R158 ;  /* 0x0000009e9f13723e */ /* 0x000fc400000010ff */
[----:B------:R-:W-:Y:S02]  /*93c0*/  LOP3.LUT R4, R13, 0xff, RZ, 0xc0, !PT ;  /* 0x000000ff0d047812 */ /* 0x000fe400078ec0ff */
[C---:B------:R-:W-:Y:S02]  /*93d0*/  PRMT R18, R19.reuse, 0x7632, R18 ;  /* 0x0000763213127816 */ /* 0x040fe40000000012 */
[----:B------:R-:W-:Y:S02]  /*93e0*/  @!P2 PRMT R17, R136, 0x5410, RZ ;  /* 0x000054108811a816 */ /* 0x000fe400000000ff */
[----:B------:R-:W-:Y:S01]  /*93f0*/  ISETP.GE.U32.AND P2, PT, R194, R4, PT ;  /* 0x00000004c200720c */ /* 0x000fe20003f46070 */
[----:B------:R-:W-:Y:S01]  /*9400*/  @!P1 HFMA2.BF16_V2 R138, -RZ.H0_H0, RZ.H0_H0, -R18.H0_H0 ;  /* 0x200000ffff8a9231 */ /* 0x000fe20000340912 */
[----:B------:R-:W-:Y:S01]  /*9410*/  SHF.R.U32.HI R4, RZ, 0x8, R16 ;  /* 0x00000008ff047819 */ /* 0x000fe20000011610 */
[----:B------:R-:W-:Y:S01]  /*9420*/  @!P3 HFMA2.BF16_V2 R139, -RZ.H0_H0, RZ.H0_H0, -R19.H0_H0 ;  /* 0x200000ffff8bb231 */ /* 0x000fe20000340913 */
[----:B------:R-:W-:-:S02]  /*9430*/  PRMT R137, R19, 0x5410, R18 ;  /* 0x0000541013897816 */ /* 0x000fc40000000012 */
[----:B------:R-:W-:Y:S02]  /*9440*/  LOP3.LUT R4, R4, 0xffff, RZ, 0xc0, !PT ;  /* 0x0000ffff04047812 */ /* 0x000fe400078ec0ff */
[----:B------:R-:W-:Y:S02]  /*9450*/  @!P3 PRMT R19, R139, 0x5410, RZ ;  /* 0x000054108b13b816 */ /* 0x000fe400000000ff */
[----:B------:R-:W-:Y:S01]  /*9460*/  @!P1 PRMT R18, R138, 0x5410, RZ ;  /* 0x000054108a129816 */ /* 0x000fe200000000ff */
[----:B------:R-:W-:Y:S01]  /*9470*/  MUFU.EX2 R139, R117 ;  /* 0x00000075008b7308 */ /* 0x000fe20000000800 */
[C---:B------:R-:W-:Y:S02]  /*9480*/  ISETP.GE.U32.AND P1, PT, R194.reuse, R4, PT ;  /* 0x00000004c200720c */ /* 0x040fe40003f26070 */
[----:B------:R-:W-:Y:S01]  /*9490*/  ISETP.GE.U32.AND P3, PT, R194, R9, PT ;  /* 0x00000009c200720c */ /* 0x000fe20003f66070 */
[----:B------:R-:W-:Y:S01]  /*94a0*/  FADD.FTZ R9, R14, R8 ;  /* 0x000000080e097221 */ /* 0x000fe20000010000 */
[----:B------:R-:W-:Y:S01]  /*94b0*/  ISETP.GE.U32.AND P0, PT, R194, R7, PT ;  /* 0x00000007c200720c */ /* 0x000fe20003f06070 */
[----:B------:R-:W-:Y:S01]  /*94c0*/  FADD.FTZ R7, R32, R27 ;  /* 0x0000001b20077221 */ /* 0x000fe20000010000 */
[----:B------:R-:W-:Y:S01]  /*94d0*/  F2FP.BF16.PACK_AB R14, R162, R160 ;  /* 0x000000a0a20e723e */ /* 0x000fe200000010ff */
[----:B------:R-:W1:Y:S01]  /*94e0*/  MUFU.EX2 R138, R115 ;  /* 0x00000073008a7308 */ /* 0x000e620000000800 */
[----:B------:R-:W-:Y:S01]  /*94f0*/  LOP3.LUT R4, R15, 0xffff, RZ, 0xc0, !PT ;  /* 0x0000ffff0f047812 */ /* 0x000fe200078ec0ff */
[----:B------:R-:W-:Y:S01]  /*9500*/  FADD.FTZ R27, R90, R7 ;  /* 0x000000075a1b7221 */ /* 0x000fe20000010000 */
[----:B------:R-:W-:Y:S01]  /*9510*/  SHF.R.U32.HI R5, RZ, 0x10, R15 ;  /* 0x00000010ff057819 */ /* 0x000fe2000001160f */
[----:B------:R-:W-:Y:S01]  /*9520*/  IMAD.SHL.U32 R32, R186, 0x8, RZ ;  /* 0x00000008ba207824 */ /* 0x000fe200078e00ff */
[----:B------:R-:W-:Y:S01]  /*9530*/  PRMT R13, R14, 0x7632, R13 ;  /* 0x000076320e0d7816 */ /* 0x000fe2000000000d */
[----:B------:R-:W-:Y:S01]  /*9540*/  FADD.FTZ R98, R30, R9 ;  /* 0x000000091e627221 */ /* 0x000fe20000010000 */
[----:B------:R-:W-:Y:S01]  /*9550*/  SHF.R.U32.HI R6, RZ, 0x8, R4 ;  /* 0x00000008ff067819 */ /* 0x000fe20000011604 */
[----:B------:R-:W-:Y:S01]  /*9560*/  IMAD.WIDE R32, R32, 0x2, R34 ;  /* 0x0000000220207825 */ /* 0x000fe200078e0222 */
[----:B------:R-:W-:Y:S01]  /*9570*/  SHF.R.U32.HI R7, RZ, 0x18, R15 ;  /* 0x00000018ff077819 */ /* 0x000fe2000001160f */
[----:B------:R-:W-:Y:S01]  /*9580*/  @!P1 HFMA2.BF16_V2 R141, -RZ.H0_H0, RZ.H0_H0, -R13.H0_H0 ;  /* 0x200000ffff8d9231 */ /* 0x000fe2000034090d */
[----:B------:R-:W-:Y:S01]  /*9590*/  LOP3.LUT R4, R5, 0xff, RZ, 0xc0, !PT ;  /* 0x000000ff05047812 */ /* 0x000fe200078ec0ff */
[----:B------:R-:W-:Y:S01]  /*95a0*/  @!P0 HFMA2.BF16_V2 R140, -RZ.H0_H0, RZ.H0_H0, -R14.H0_H0 ;  /* 0x200000ffff8c8231 */ /* 0x000fe2000034090e */
[----:B------:R-:W-:Y:S01]  /*95b0*/  LOP3.LUT R8, R15, 0xff, RZ, 0xc0, !PT ;  /* 0x000000ff0f087812 */ /* 0x000fe200078ec0ff */
[----:B------:R-:W-:Y:S01]  /*95c0*/  FADD.FTZ R5, R177, R11 ;  /* 0x0000000bb1057221 */ /* 0x000fe20000010000 */
[----:B------:R-:W-:Y:S01]  /*95d0*/  PRMT R79, R4, 0x5410, R7 ;  /* 0x00005410044f7816 */ /* 0x000fe20000000007 */
[----:B------:R-:W-:Y:S01]  /*95e0*/  IMAD.MOV.U32 R177, RZ, RZ, R238 ;  /* 0x000000ffffb17224 */ /* 0x000fe200078e00ee */
[----:B-1----:R-:W-:Y:S01]  /*95f0*/  F2FP.BF16.PACK_AB R16, R139, R138 ;  /* 0x0000008a8b10723e */ /* 0x002fe200000010ff */
[----:B------:R-:W1:Y:S01]  /*9600*/  MUFU.EX2 R238, R118 ;  /* 0x0000007600ee7308 */ /* 0x000e620000000800 */
[----:B------:R-:W-:Y:S01]  /*9610*/  LOP3.LUT R4, R28, 0xff, RZ, 0xc0, !PT ;  /* 0x000000ff1c047812 */ /* 0x000fe200078ec0ff */
[----:B------:R-:W-:Y:S01]  /*9620*/  FADD.FTZ R95, R180, R5 ;  /* 0x00000005b45f7221 */ /* 0x000fe20000010000 */
[----:B------:R-:W-:Y:S01]  /*9630*/  PRMT R136, R14, 0x5410, R13 ;  /* 0x000054100e887816 */ /* 0x000fe2000000000d */
[----:B------:R-:W-:Y:S01]  /*9640*/  @!P2 HFMA2.BF16_V2 R142, -RZ.H0_H0, RZ.H0_H0, -R16.H0_H0 ;  /* 0x200000ffff8ea231 */ /* 0x000fe20000340910 */
[----:B------:R-:W-:Y:S01]  /*9650*/  @!P1 PRMT R13, R141, 0x5410, RZ ;  /* 0x000054108d0d9816 */ /* 0x000fe200000000ff */
[----:B------:R-:W-:Y:S01]  /*9660*/  IMAD.MOV.U32 R180, RZ, RZ, R222 ;  /* 0x000000ffffb47224 */ /* 0x000fe200078e00de */
[----:B------:R-:W-:Y:S01]  /*9670*/  PRMT R15, R16, 0x7632, R15 ;  /* 0x00007632100f7816 */ /* 0x000fe2000000000f */
[----:B------:R-:W-:Y:S01]  /*9680*/  IMAD.SHL.U32 R30, R186, 0x40, RZ ;  /* 0x00000040ba1e7824 */ /* 0x000fe200078e00ff */
[----:B------:R-:W-:Y:S01]  /*9690*/  ISETP.GE.U32.AND P1, PT, R194, R4, PT ;  /* 0x00000004c200720c */ /* 0x000fe20003f26070 */
[----:B------:R2:W-:Y:S01]  /*96a0*/  ST.E.U16 [R32.64], R31 ;  /* 0x0000001f20007985 */ /* 0x0005e2000c101504 */
[----:B------:R-:W-:Y:S01]  /*96b0*/  LOP3.LUT R4, R2, 0xff, RZ, 0xc0, !PT ;  /* 0x000000ff02047812 */ /* 0x000fe200078ec0ff */
[----:B------:R-:W-:Y:S01]  /*96c0*/  @!P4 HFMA2.BF16_V2 R143, -RZ.H0_H0, RZ.H0_H0, -R15.H0_H0 ;  /* 0x200000ffff8fc231 */ /* 0x000fe2000034090f */
[----:B------:R-:W-:Y:S01]  /*96d0*/  PRMT R131, R16, 0x5410, R15 ;  /* 0x0000541010837816 */ /* 0x000fe2000000000f */
[----:B------:R-:W-:Y:S01]  /*96e0*/  ST.E.U16 [R32.64+0x2], R49 ;  /* 0x0000023120007985 */ /* 0x000fe2000c101504 */
[----:B------:R-:W-:Y:S01]  /*96f0*/  @!P2 PRMT R16, R142, 0x5410, RZ ;  /* 0x000054108e10a816 */ /* 0x000fe200000000ff */
[----:B------:R-:W-:Y:S01]  /*9700*/  FADD.FTZ R97, R87, R27 ;  /* 0x0000001b57617221 */ /* 0x000fe20000010000 */
[----:B------:R-:W-:Y:S01]  /*9710*/  ISETP.GE.U32.AND P2, PT, R194, R4, PT ;  /* 0x00000004c200720c */ /* 0x000fe20003f46070 */
[----:B------:R-:W-:Y:S01]  /*9720*/  IMAD R28, R186, 0x48, RZ ;  /* 0x00000048ba1c7824 */ /* 0x000fe200078e02ff */
[----:B------:R-:W-:-:S02]  /*9730*/  LOP3.LUT R4, R2, 0xffff, RZ, 0xc0, !PT ;  /* 0x0000ffff02047812 */ /* 0x000fc400078ec0ff */
[----:B------:R-:W-:Y:S02]  /*9740*/  @!P4 PRMT R15, R143, 0x5410, RZ ;  /* 0x000054108f0fc816 */ /* 0x000fe400000000ff */
[----:B------:R-:W-:Y:S02]  /*9750*/  SHF.R.U32.HI R4, RZ, 0x8, R4 ;  /* 0x00000008ff047819 */ /* 0x000fe40000011604 */
[----:B------:R-:W-:Y:S02]  /*9760*/  @!P0 PRMT R14, R140, 0x5410, RZ ;  /* 0x000054108c0e8816 */ /* 0x000fe400000000ff */
[----:B------:R-:W-:Y:S02]  /*9770*/  LOP3.LUT R4, R4, 0xffff, RZ, 0xc0, !PT ;  /* 0x0000ffff04047812 */ /* 0x000fe400078ec0ff */
[C---:B------:R-:W-:Y:S02]  /*9780*/  ISETP.GE.U32.AND P0, PT, R194.reuse, R12, PT ;  /* 0x0000000cc200720c */ /* 0x040fe40003f06070 */
[----:B------:R-:W-:-:S02]  /*9790*/  ISETP.GE.U32.AND P4, PT, R194, R4, PT ;  /* 0x00000004c200720c */ /* 0x000fc40003f86070 */
[----:B------:R-:W-:Y:S02]  /*97a0*/  F2FP.BF16.PACK_AB R12, R243, R242 ;  /* 0x000000f2f30c723e */ /* 0x000fe400000010ff */
[----:B------:R-:W-:Y:S01]  /*97b0*/  SHF.R.U32.HI R4, RZ, 0x8, R29 ;  /* 0x00000008ff047819 */ /* 0x000fe2000001161d */
[----:B------:R-:W-:Y:S01]  /*97c0*/  IMAD.WIDE R28, R28, 0x2, R34 ;  /* 0x000000021c1c7825 */ /* 0x000fe200078e0222 */
[----:B------:R-:W-:Y:S01]  /*97d0*/  PRMT R11, R12, 0x7632, R11 ;  /* 0x000076320c0b7816 */ /* 0x000fe2000000000b */
[----:B------:R-:W-:Y:S01]  /*97e0*/  @!P2 HFMA2.BF16_V2 R145, -RZ.H0_H0, RZ.H0_H0, -R12.H0_H0 ;  /* 0x200000ffff91a231 */ /* 0x000fe2000034090c */
[----:B------:R-:W-:Y:S01]  /*97f0*/  LOP3.LUT R4, R4, 0xffff, RZ, 0xc0, !PT ;  /* 0x0000ffff04047812 */ /* 0x000fe200078ec0ff */
[----:B--2---:R-:W-:Y:S01]  /*9800*/  IMAD.WIDE R30, R30, 0x2, R34 ;  /* 0x000000021e1e7825 */ /* 0x004fe200078e0222 */
[----:B------:R-:W-:Y:S02]  /*9810*/  PRMT R130, R12, 0x5410, R11 ;  /* 0x000054100c827816 */ /* 0x000fe4000000000b */
[----:B------:R-:W-:Y:S01]  /*9820*/  @!P2 PRMT R12, R145, 0x5410, RZ ;  /* 0x00005410910ca816 */ /* 0x000fe200000000ff */
[----:B------:R-:W-:Y:S01]  /*9830*/  @!P4 HFMA2.BF16_V2 R144, -RZ.H0_H0, RZ.H0_H0, -R11.H0_H0 ;  /* 0x200000ffff90c231 */ /* 0x000fe2000034090b */
[----:B------:R-:W-:Y:S01]  /*9840*/  ISETP.GE.U32.AND P2, PT, R194, R4, PT ;  /* 0x00000004c200720c */ /* 0x000fe20003f46070 */
[----:B------:R2:W-:Y:S01]  /*9850*/  ST.E.U16 [R30.64], R26 ;  /* 0x0000001a1e007985 */ /* 0x0005e2000c101504 */
[----:B------:R-:W-:Y:S01]  /*9860*/  SHF.R.U32.HI R4, RZ, 0x18, R2 ;  /* 0x00000018ff047819 */ /* 0x000fe20000011602 */
[----:B------:R-:W-:Y:S01]  /*9870*/  IMAD.MOV.U32 R145, RZ, RZ, R232 ;  /* 0x000000ffff917224 */ /* 0x000fe200078e00e8 */
[----:B------:R-:W-:Y:S01]  /*9880*/  PRMT R80, R8, 0x5410, R6 ;  /* 0x0000541008507816 */ /* 0x000fe20000000006 */
[----:B------:R-:W-:Y:S01]  /*9890*/  FADD.FTZ R6, R181, R10 ;  /* 0x0000000ab5067221 */ /* 0x000fe20000010000 */
[----:B------:R-:W-:Y:S01]  /*98a0*/  F2FP.BF16.PACK_AB R8, R241, R240 ;  /* 0x000000f0f108723e */ /* 0x000fe200000010ff */
[----:B------:R3:W-:Y:S01]  /*98b0*/  ST.E.U16 [R30.64+0x2], R20 ;  /* 0x000002141e007985 */ /* 0x0007e2000c101504 */
[----:B------:R-:W-:Y:S01]  /*98c0*/  @!P4 PRMT R11, R144, 0x5410, RZ ;  /* 0x00005410900bc816 */ /* 0x000fe200000000ff */
[----:B------:R-:W-:Y:S01]  /*98d0*/  FADD.FTZ R96, R182, R6 ;  /* 0x00000006b6607221 */ /* 0x000fe20000010000 */
[----:B------:R-:W-:Y:S01]  /*98e0*/  ISETP.GE.U32.AND P4, PT, R194, R4, PT ;  /* 0x00000004c200720c */ /* 0x000fe20003f86070 */
[----:B------:R-:W-:Y:S01]  /*98f0*/  @!P3 HFMA2.BF16_V2 R146, -RZ.H0_H0, RZ.H0_H0, -R8.H0_H0 ;  /* 0x200000ffff92b231 */ /* 0x000fe20000340908 */
[--C-:B------:R-:W-:Y:S01]  /*9900*/  SHF.R.U32.HI R4, RZ, 0x10, R2.reuse ;  /* 0x00000010ff047819 */ /* 0x100fe20000011602 */
[----:B------:R-:W-:Y:S01]  /*9910*/  IMAD.MOV.U32 R182, RZ, RZ, R223 ;  /* 0x000000ffffb67224 */ /* 0x000fe200078e00df */
[----:B-1----:R-:W-:Y:S01]  /*9920*/  F2FP.BF16.PACK_AB R10, R239, R238 ;  /* 0x000000eeef0a723e */ /* 0x002fe200000010ff */
[----:B------:R-:W-:Y:S01]  /*9930*/  IMAD.WIDE.U32 R222, R173, -0x326172a9, RZ ;  /* 0xcd9e8d57adde7825 */ /* 0x000fe200078e00ff */
[----:B------:R-:W-:Y:S01]  /*9940*/  PRMT R2, R8, 0x7632, R2 ;  /* 0x0000763208027816 */ /* 0x000fe20000000002 */
[----:B------:R-:W1:Y:S01]  /*9950*/  MUFU.EX2 R232, R126 ;  /* 0x0000007e00e87308 */ /* 0x000e620000000800 */
[----:B------:R-:W-:Y:S01]  /*9960*/  LOP3.LUT R4, R4, 0xff, RZ, 0xc0, !PT ;  /* 0x000000ff04047812 */ /* 0x000fe200078ec0ff */
[----:B------:R-:W-:Y:S01]  /*9970*/  @!P1 HFMA2.BF16_V2 R148, -RZ.H0_H0, RZ.H0_H0, -R10.H0_H0 ;  /* 0x200000ffff949231 */ /* 0x000fe2000034090a */
[----:B------:R-:W-:Y:S01]  /*9980*/  PRMT R9, R10, 0x7632, R9 ;  /* 0x000076320a097816 */ /* 0x000fe20000000009 */
[----:B------:R-:W-:Y:S01]  /*9990*/  @!P2 HFMA2.BF16_V2 R147, -RZ.H0_H0, RZ.H0_H0, -R2.H0_H0 ;  /* 0x200000ffff93a231 */ /* 0x000fe20000340902 */
[----:B------:R-:W-:Y:S01]  /*99a0*/  PRMT R129, R8, 0x5410, R2 ;  /* 0x0000541008817816 */ /* 0x000fe20000000002 */
[----:B------:R-:W-:Y:S01]  /*99b0*/  IMAD.MOV.U32 R144, RZ, RZ, R231 ;  /* 0x000000ffff907224 */ /* 0x000fe200078e00e7 */
[----:B------:R-:W-:Y:S01]  /*99c0*/  @!P3 PRMT R8, R146, 0x5410, RZ ;  /* 0x000054109208b816 */ /* 0x000fe200000000ff */
[----:B------:R-:W-:Y:S01]  /*99d0*/  @!P0 HFMA2.BF16_V2 R149, -RZ.H0_H0, RZ.H0_H0, -R9.H0_H0 ;  /* 0x200000ffff958231 */ /* 0x000fe20000340909 */
[----:B------:R-:W-:Y:S01]  /*99e0*/  ISETP.GE.U32.AND P3, PT, R194, R4, PT ;  /* 0x00000004c200720c */ /* 0x000fe20003f66070 */
[----:B------:R-:W-:Y:S01]  /*99f0*/  IMAD.MOV.U32 R146, RZ, RZ, R230 ;  /* 0x000000ffff927224 */ /* 0x000fe200078e00e6 */
[----:B------:R-:W-:Y:S01]  /*9a00*/  LOP3.LUT R4, R163, R221, R222, 0x96, !PT ;  /* 0x000000dda3047212 */ /* 0x000fe200078e96de */
[----:B------:R-:W-:Y:S01]  /*9a10*/  ST.E.U16 [R28.64], R37 ;  /* 0x000000251c007985 */ /* 0x000fe2000c101504 */
[----:B------:R-:W-:Y:S01]  /*9a20*/  LOP3.LUT R5, R188, R223, RZ, 0x3c, !PT ;  /* 0x000000dfbc057212 */ /* 0x000fe200078e3cff */
[----:B------:R-:W-:Y:S01]  /*9a30*/  IMAD.SHL.U32 R188, R0, 0x2, RZ ;  /* 0x0000000200bc7824 */ /* 0x000fe200078e00ff */
[----:B------:R-:W-:Y:S01]  /*9a40*/  PRMT R128, R10, 0x5410, R9 ;  /* 0x000054100a807816 */ /* 0x000fe20000000009 */
[----:B--2---:R-:W-:Y:S01]  /*9a50*/  IMAD.WIDE.U32 R26, R4, -0x2daee0ad, RZ ;  /* 0xd2511f53041a7825 */ /* 0x004fe200078e00ff */
[----:B------:R-:W-:Y:S01]  /*9a60*/  @!P2 PRMT R2, R147, 0x5410, RZ ;  /* 0x000054109302a816 */ /* 0x000fe200000000ff */
[----:B------:R2:W-:Y:S01]  /*9a70*/  ST.E.U16 [R28.64+0x2], R36 ;  /* 0x000002241c007985 */ /* 0x0005e2000c101504 */
[----:B------:R-:W-:Y:S01]  /*9a80*/  @!P1 PRMT R10, R148, 0x5410, RZ ;  /* 0x00005410940a9816 */ /* 0x000fe200000000ff */
[----:B------:R-:W-:Y:S01]  /*9a90*/  IMAD.MOV.U32 R147, RZ, RZ, R190 ;  /* 0x000000ffff937224 */ /* 0x000fe200078e00be */
[----:B------:R-:W-:Y:S01]  /*9aa0*/  @!P0 PRMT R9, R149, 0x5410, RZ ;  /* 0x0000541095098816 */ /* 0x000fe200000000ff */
[----:B------:R-:W-:Y:S01]  /*9ab0*/  IMAD.WIDE.U32 R148, R5, -0x2daee0ad, RZ ;  /* 0xd2511f5305947825 */ /* 0x000fe200078e00ff */
[----:B---3--:R-:W-:Y:S01]  /*9ac0*/  LOP3.LUT R20, R39, R180, R26, 0x96, !PT ;  /* 0x000000b427147212 */ /* 0x008fe200078e961a */
[----:B------:R-:W-:Y:S01]  /*9ad0*/  ST.E.U16 [R34.64+0x10], R73 ;  /* 0x0000104922007985 */ /* 0x000fe2000c101504 */
[----:B-1----:R-:W-:Y:S01]  /*9ae0*/  F2FP.BF16.PACK_AB R7, R232, R106 ;  /* 0x0000006ae807723e */ /* 0x002fe200000010ff */
[----:B------:R-:W-:Y:S01]  /*9af0*/  IMAD R190, R3, 0x2, R188 ;  /* 0x0000000203be7824 */ /* 0x000fe200078e02bc */
[----:B------:R-:W-:Y:S01]  /*9b00*/  LOP3.LUT R26, R27, R147, R148, 0x96, !PT ;  /* 0x000000931b1a7212 */ /* 0x000fe200078e9694 */
[----:B------:R1:W-:Y:S01]  /*9b10*/  ST.E.U16 [R34.64+0x12], R50 ;  /* 0x0000123222007985 */ /* 0x0003e2000c101504 */
[----:B------:R-:W-:Y:S01]  /*9b20*/  LOP3.LUT R4, R149, R153, R226, 0x96, !PT ;  /* 0x0000009995047212 */ /* 0x000fe200078e96e2 */
[----:B------:R-:W-:Y:S01]  /*9b30*/  @!P3 HFMA2.BF16_V2 R151, -RZ.H0_H0, RZ.H0_H0, -R7.H0_H0 ;  /* 0x200000ffff97b231 */ /* 0x000fe20000340907 */
[C---:B------:R-:W-:Y:S01]  /*9b40*/  PRMT R6, R7.reuse, 0x7632, R6 ;  /* 0x0000763207067816 */ /* 0x040fe20000000006 */
[----:B------:R-:W-:Y:S01]  /*9b50*/  IMAD.WIDE.U32 R26, R26, -0x326172a9, RZ ;  /* 0xcd9e8d571a1a7825 */ /* 0x000fe200078e00ff */
[----:B------:R-:W-:Y:S02]  /*9b60*/  ST.E.U16 [R32.64+0x10], R74 ;  /* 0x0000104a20007985 */ /* 0x000fe4000c101504 */
[----:B------:R-:W-:Y:S01]  /*9b70*/  PRMT R111, R7, 0x5410, R6 ;  /* 0x00005410076f7816 */ /* 0x000fe20000000006 */
[----:B------:R-:W-:Y:S01]  /*9b80*/  IMAD.WIDE.U32 R230, R4, -0x326172a9, RZ ;  /* 0xcd9e8d5704e67825 */ /* 0x000fe200078e00ff */
[----:B------:R-:W-:Y:S01]  /*9b90*/  ST.E.U16 [R32.64+0x12], R78 ;  /* 0x0000124e20007985 */ /* 0x000fe2000c101504 */
[----:B------:R-:W-:Y:S01]  /*9ba0*/  @!P4 HFMA2.BF16_V2 R150, -RZ.H0_H0, RZ.H0_H0, -R6.H0_H0 ;  /* 0x200000ffff96c231 */ /* 0x000fe20000340906 */
[----:B------:R-:W-:Y:S01]  /*9bb0*/  @!P3 PRMT R7, R151, 0x5410, RZ ;  /* 0x000054109707b816 */ /* 0x000fe200000000ff */
[----:B------:R-:W-:Y:S01]  /*9bc0*/  IMAD.MOV.U32 R181, RZ, RZ, R187 ;  /* 0x000000ffffb57224 */ /* 0x000fe200078e00bb */
[----:B------:R-:W-:Y:S01]  /*9bd0*/  LOP3.LUT R4, R27, R182, R230, 0x96, !PT ;  /* 0x000000b61b047212 */ /* 0x000fe200078e96e6 */
[----:B------:R-:W-:Y:S01]  /*9be0*/  ST.E.U16 [R30.64+0x10], R48 ;  /* 0x000010301e007985 */ /* 0x000fe2000c101504 */
[----:B------:R-:W-:Y:S01]  /*9bf0*/  @!P4 PRMT R6, R150, 0x5410, RZ ;  /* 0x000054109606c816 */ /* 0x000fe200000000ff */
[----:B------:R-:W-:-:S02]  /*9c00*/  IMAD.MOV.U32 R150, RZ, RZ, R184 ;  /* 0x000000ffff967224 */ /* 0x000fc400078e00b8 */
[----:B------:R-:W-:Y:S01]  /*9c10*/  IMAD.WIDE.U32 R4, R4, -0x2daee0ad, RZ ;  /* 0xd2511f5304047825 */ /* 0x000fe200078e00ff */
[----:B------:R-:W-:Y:S03]  /*9c20*/  ST.E.U16 [R30.64+0x12], R47 ;  /* 0x0000122f1e007985 */ /* 0x000fe6000c101504 */
[----:B--2---:R-:W-:Y:S01]  /*9c30*/  IMAD.WIDE.U32 R36, R20, -0x326172a9, RZ ;  /* 0xcd9e8d5714247825 */ /* 0x004fe200078e00ff */
[----:B------:R-:W-:Y:S01]  /*9c40*/  LOP3.LUT R27, R5, R144, R38, 0x96, !PT ;  /* 0x00000090051b7212 */ /* 0x000fe200078e9626 */
[----:B------:R-:W-:Y:S02]  /*9c50*/  ST.E.U16 [R28.64+0x10], R46 ;  /* 0x0000102e1c007985 */ /* 0x000fe4000c101504 */
[----:B------:R-:W-:Y:S01]  /*9c60*/  IMAD.MOV.U32 R151, RZ, RZ, R185 ;  /* 0x000000ffff977224 */ /* 0x000fe200078e00b9 */
        /* <DEDUP_REMOVED lines=8> */
[----:B------:R-:W-:Y:S03]  /*9cf0*/  ST.E.U16 [R32.64+0x20], R71 ;  /* 0x0000204720007985 */ /* 0x000fe6000c101504 */
[----:B------:R-:W-:Y:S01]  /*9d00*/  IMAD.WIDE.U32 R4, R4, -0x326172a9, RZ ;  /* 0xcd9e8d5704047825 */ /* 0x000fe200078e00ff */
[----:B------:R-:W-:Y:S04]  /*9d10*/  ST.E.U16 [R32.64+0x22], R72 ;  /* 0x0000224820007985 */ /* 0x000fe8000c101504 */
[----:B------:R-:W-:Y:S01]  /*9d20*/  ST.E.U16 [R30.64+0x20], R43 ;  /* 0x0000202b1e007985 */ /* 0x000fe2000c101504 */
[----:B------:R-:W-:-:S02]  /*9d30*/  LOP3.LUT R20, R5, R105, R26, 0x96, !PT ;  /* 0x0000006905147212 */ /* 0x000fc400078e961a */
[C---:B------:R-:W-:Y:S01]  /*9d40*/  LOP3.LUT R27, R4.reuse, 0xffff, RZ, 0xc0, !PT ;  /* 0x0000ffff041b7812 */ /* 0x040fe200078ec0ff */
[----:B------:R-:W-:Y:S01]  /*9d50*/  ST.E.U16 [R30.64+0x22], R42 ;  /* 0x0000222a1e007985 */ /* 0x000fe2000c101504 */
[----:B-1----:R-:W-:Y:S02]  /*9d60*/  LOP3.LUT R50, R4, 0xff, RZ, 0xc0, !PT ;  /* 0x000000ff04327812 */ /* 0x002fe400078ec0ff */
[--C-:B------:R-:W-:Y:S01]  /*9d70*/  SHF.R.U32.HI R39, RZ, 0x10, R4.reuse ;  /* 0x00000010ff277819 */ /* 0x100fe20000011604 */
[----:B------:R-:W-:Y:S01]  /*9d80*/  ST.E.U16 [R28.64+0x20], R41 ;  /* 0x000020291c007985 */ /* 0x000fe2000c101504 */
[----:B------:R-:W-:Y:S01]  /*9d90*/  SHF.R.U32.HI R49, RZ, 0x18, R4 ;  /* 0x00000018ff317819 */ /* 0x000fe20000011604 */
[----:B------:R-:W-:Y:S01]  /*9da0*/  IMAD.WIDE.U32 R4, R36, -0x2daee0ad, RZ ;  /* 0xd2511f5324047825 */ /* 0x000fe200078e00ff */
[----:B------:R-:W-:Y:S01]  /*9db0*/  SHF.R.U32.HI R3, RZ, 0x10, R20 ;  /* 0x00000010ff037819 */ /* 0x000fe20000011614 */
[----:B------:R-:W-:Y:S03]  /*9dc0*/  ST.E.U16 [R28.64+0x22], R40 ;  /* 0x000022281c007985 */ /* 0x000fe6000c101504 */
[C---:B------:R-:W-:Y:S01]  /*9dd0*/  LOP3.LUT R26, R4.reuse, 0xffff, RZ, 0xc0, !PT ;  /* 0x0000ffff041a7812 */ /* 0x040fe200078ec0ff */
[----:B------:R-:W-:Y:S01]  /*9de0*/  ST.E.U16 [R34.64+0x30], R70 ;  /* 0x0000304622007985 */ /* 0x000fe2000c101504 */
[----:B------:R-:W-:-:S02]  /*9df0*/  LOP3.LUT R37, R4, 0xff, RZ, 0xc0, !PT ;  /* 0x000000ff04257812 */ /* 0x000fc400078ec0ff */
[----:B------:R-:W-:Y:S01]  /*9e00*/  SHF.R.U32.HI R0, RZ, 0x8, R26 ;  /* 0x00000008ff007819 */ /* 0x000fe2000001161a */
[----:B------:R1:W-:Y:S01]  /*9e10*/  ST.E.U16 [R34.64+0x32], R69 ;  /* 0x0000324522007985 */ /* 0x0003e2000c101504 */
[----:B------:R-:W-:Y:S02]  /*9e20*/  LOP3.LUT R36, R5, R181, R38, 0x96, !PT ;  /* 0x000000b505247212 */ /* 0x000fe400078e9626 */
[----:B------:R-:W-:Y:S01]  /*9e30*/  LOP3.LUT R5, R82, 0xff, RZ, 0xc0, !PT ;  /* 0x000000ff52057812 */ /* 0x000fe200078ec0ff */
[----:B------:R-:W-:Y:S01]  /*9e40*/  ST.E.U16 [R32.64+0x30], R67 ;  /* 0x0000304320007985 */ /* 0x000fe2000c101504 */
[--C-:B------:R-:W-:Y:S02]  /*9e50*/  SHF.R.U32.HI R38, RZ, 0x10, R4.reuse ;  /* 0x00000010ff267819 */ /* 0x100fe40000011604 */
[----:B------:R-:W-:Y:S01]  /*9e60*/  SHF.R.U32.HI R73, RZ, 0x18, R4 ;  /* 0x00000018ff497819 */ /* 0x000fe20000011604 */
[----:B------:R-:W-:Y:S01]  /*9e70*/  ST.E.U16 [R32.64+0x32], R68 ;  /* 0x0000324420007985 */ /* 0x000fe2000c101504 */
[----:B------:R-:W-:-:S02]  /*9e80*/  SHF.R.U32.HI R4, RZ, 0x8, R27 ;  /* 0x00000008ff047819 */ /* 0x000fc4000001161b */
[----:B------:R-:W-:Y:S01]  /*9e90*/  LOP3.LUT R3, R3, 0xff, RZ, 0xc0, !PT ;  /* 0x000000ff03037812 */ /* 0x000fe200078ec0ff */
        /* <DEDUP_REMOVED lines=29> */
[----:B------:R3:W-:Y:S04]  /*a070*/  ST.E.U16 [R28.64+0x62], R6 ;  /* 0x000062061c007985 */ /* 0x0007e8000c101504 */
[----:B------:R-:W-:Y:S04]  /*a080*/  ST.E.U16 [R34.64+0x70], R54 ;  /* 0x0000703622007985 */ /* 0x000fe8000c101504 */
[----:B------:R-:W-:Y:S04]  /*a090*/  ST.E.U16 [R34.64+0x72], R53 ;  /* 0x0000723522007985 */ /* 0x000fe8000c101504 */
[----:B------:R-:W-:Y:S04]  /*a0a0*/  ST.E.U16 [R32.64+0x70], R52 ;  /* 0x0000703420007985 */ /* 0x000fe8000c101504 */
[----:B------:R-:W-:Y:S01]  /*a0b0*/  ST.E.U16 [R32.64+0x72], R51 ;  /* 0x0000723320007985 */ /* 0x000fe2000c101504 */
[----:B-1----:R-:W-:-:S03]  /*a0c0*/  PRMT R11, R37, 0x5410, R0 ;  /* 0x00005410250b7816 */ /* 0x002fc60000000000 */
[----:B------:R1:W-:Y:S01]  /*a0d0*/  ST.E.U16 [R30.64+0x70], R8 ;  /* 0x000070081e007985 */ /* 0x0003e2000c101504 */
[----:B------:R-:W-:Y:S02]  /*a0e0*/  LOP3.LUT R0, R20, 0xffff, RZ, 0xc0, !PT ;  /* 0x0000ffff14007812 */ /* 0x000fe400078ec0ff */
[----:B--2---:R-:W-:Y:S01]  /*a0f0*/  LOP3.LUT R7, R45, 0xff, RZ, 0xc0, !PT ;  /* 0x000000ff2d077812 */ /* 0x004fe200078ec0ff */
[----:B------:R2:W-:Y:S01]  /*a100*/  ST.E.U16 [R30.64+0x72], R2 ;  /* 0x000072021e007985 */ /* 0x0005e2000c101504 */
[----:B---3--:R-:W-:-:S03]  /*a110*/  SHF.R.U32.HI R6, RZ, 0x8, R81 ;  /* 0x00000008ff067819 */ /* 0x008fc60000011651 */
[----:B------:R-:W-:Y:S01]  /*a120*/  ST.E.U16 [R28.64+0x70], R10 ;  /* 0x0000700a1c007985 */ /* 0x000fe2000c101504 */
[----:B------:R-:W-:-:S03]  /*a130*/  PRMT R16, R84, 0x5410, R6 ;  /* 0x0000541054107816 */ /* 0x000fc60000000006 */
[----:B------:R3:W-:Y:S01]  /*a140*/  ST.E.U16 [R28.64+0x72], R9 ;  /* 0x000072091c007985 */ /* 0x0007e2000c101504 */
[----:B------:R-:W-:-:S03]  /*a150*/  LOP3.LUT R6, R20, 0xff, RZ, 0xc0, !PT ;  /* 0x000000ff14067812 */ /* 0x000fc600078ec0ff */
[----:B------:R-:W-:Y:S04]  /*a160*/  LDSM.16.MT88.4 R120, [R190+0x9000] ;  /* 0x00900000be78783b */ /* 0x000fe80000004200 */
[----:B------:R-:W4:Y:S04]  /*a170*/  LDSM.16.MT88.4 R116, [R188+0x9000] ;  /* 0x00900000bc74783b */ /* 0x000f280000004200 */
[----:B------:R-:W5:Y:S01]  /*a180*/  LDSM.16.MT88.4 R112, [R188+0xa000] ;  /* 0x00a00000bc70783b */ /* 0x000f620000004200 */
[----:B-1----:R-:W-:-:S03]  /*a190*/  PRMT R8, R50, 0x5410, R4 ;  /* 0x0000541032087816 */ /* 0x002fc60000000004 */
[----:B------:R-:W-:Y:S01]  /*a1a0*/  STL.64 [R1+0xb0], R222 ;  /* 0x0000b0de01007387 */ /* 0x000fe20000100a00 */
[----:B------:R-:W-:Y:S02]  /*a1b0*/  SHF.R.U32.HI R4, RZ, 0x18, R20 ;  /* 0x00000018ff047819 */ /* 0x000fe40000011614 */
[----:B--2---:R-:W-:Y:S01]  /*a1c0*/  LOP3.LUT R2, R39, 0xff, RZ, 0xc0, !PT ;  /* 0x000000ff27027812 */ /* 0x004fe200078ec0ff */
[----:B------:R-:W-:Y:S04]  /*a1d0*/  LDSM.16.MT88.4 R52, [R188+0xb000] ;  /* 0x00b00000bc34783b */ /* 0x000fe80000004200 */
[----:B------:R-:W-:Y:S01]  /*a1e0*/  STL.64 [R1+0xa8], R148 ;  /* 0x0000a89401007387 */ /* 0x000fe20000100a00 */
[----:B---3--:R-:W-:Y:S02]  /*a1f0*/  PRMT R9, R2, 0x5410, R49 ;  /* 0x0000541002097816 */ /* 0x008fe40000000031 */
[----:B------:R-:W-:-:S04]  /*a200*/  LOP3.LUT R2, R45, 0xffff, RZ, 0xc0, !PT ;  /* 0x0000ffff2d027812 */ /* 0x000fc800078ec0ff */
[----:B------:R-:W-:Y:S02]  /*a210*/  SHF.R.U32.HI R5, RZ, 0x8, R2 ;  /* 0x00000008ff057819 */ /* 0x000fe40000011602 */
[----:B------:R-:W-:Y:S01]  /*a220*/  SHF.R.U32.HI R2, RZ, 0x8, R0 ;  /* 0x00000008ff027819 */ /* 0x000fe20000011600 */
[--C-:B------:R-:W-:Y:S01]  /*a230*/  HSET2.LE.AND R0, R80, R69.reuse, PT ;  /* 0x0000004550007233 */ /* 0x100fe20003803000 */
[----:B------:R-:W-:Y:S01]  /*a240*/  PRMT R10, R7, 0x5410, R5 ;  /* 0x00005410070a7816 */ /* 0x000fe20000000005 */
[----:B------:R-:W-:Y:S01]  /*a250*/  LDSM.16.MT88.4 R80, [R190+0xa000] ;  /* 0x00a00000be50783b */ /* 0x000fe20000004200 */
[----:B------:R-:W-:Y:S01]  /*a260*/  PRMT R6, R6, 0x5410, R2 ;  /* 0x0000541006067816 */ /* 0x000fe20000000002 */
[--C-:B------:R-:W-:Y:S01]  /*a270*/  HSET2.LE.AND R2, R79, R69.reuse, PT ;  /* 0x000000454f027233 */ /* 0x100fe20003803000 */
[----:B------:R-:W-:Y:S01]  /*a280*/  LOP3.LUT R24, R171, R0, RZ, 0xc0, !PT ;  /* 0x00000000ab187212 */ /* 0x000fe200078ec0ff */
[--C-:B------:R-:W-:Y:S01]  /*a290*/  HSET2.LE.AND R0, R9, R69.reuse, PT ;  /* 0x0000004509007233 */ /* 0x100fe20003803000 */
[----:B------:R-:W-:Y:S01]  /*a2a0*/  PRMT R5, R3, 0x5410, R4 ;  /* 0x0000541003057816 */ /* 0x000fe20000000004 */
[--C-:B------:R-:W-:Y:S01]  /*a2b0*/  HSET2.LE.AND R3, R86, R69.reuse, PT ;  /* 0x0000004556037233 */ /* 0x100fe20003803000 */
[----:B------:R-:W-:Y:S01]  /*a2c0*/  LOP3.LUT R25, R168, R2, RZ, 0xc0, !PT ;  /* 0x00000002a8197212 */ /* 0x000fe200078ec0ff */
[--C-:B------:R-:W-:Y:S01]  /*a2d0*/  HSET2.LE.AND R2, R8, R69.reuse, PT ;  /* 0x0000004508027233 */ /* 0x100fe20003803000 */
[----:B------:R-:W-:Y:S01]  /*a2e0*/  LOP3.LUT R15, R91, R0, RZ, 0xc0, !PT ;  /* 0x000000005b0f7212 */ /* 0x000fe200078ec0ff */
[--C-:B------:R-:W-:Y:S01]  /*a2f0*/  HSET2.LE.AND R4, R85, R69.reuse, PT ;  /* 0x0000004555047233 */ /* 0x100fe20003803000 */
[----:B------:R-:W1:Y:S01]  /*a300*/  LDSM.16.MT88.4 R88, [R190+0x9400] ;  /* 0x00940000be58783b */ /* 0x000e620000004200 */
[----:B------:R-:W-:Y:S01]  /*a310*/  LOP3.LUT R26, R167, R3, RZ, 0xc0, !PT ;  /* 0x00000003a71a7212 */ /* 0x000fe200078ec0ff */
[--C-:B------:R-:W-:Y:S01]  /*a320*/  HSET2.LE.AND R3, R6, R69.reuse, PT ;  /* 0x0000004506037233 */ /* 0x100fe20003803000 */
[----:B------:R-:W-:Y:S01]  /*a330*/  LOP3.LUT R14, R94, R2, RZ, 0xc0, !PT ;  /* 0x000000025e0e7212 */ /* 0x000fe200078ec0ff */
[----:B------:R-:W2:Y:S01]  /*a340*/  LDSM.16.MT88.4 R84, [R188+0x9400] ;  /* 0x00940000bc54783b */ /* 0x000ea20000004200 */
[----:B------:R-:W-:Y:S01]  /*a350*/  LOP3.LUT R27, R165, R4, RZ, 0xc0, !PT ;  /* 0x00000004a51b7212 */ /* 0x000fe200078ec0ff */
[----:B------:R-:W-:Y:S01]  /*a360*/  HSET2.LE.AND R2, R5, R69, PT ;  /* 0x0000004505027233 */ /* 0x000fe20003803000 */
[----:B------:R-:W-:Y:S01]  /*a370*/  LOP3.LUT R12, R104, R3, RZ, 0xc0, !PT ;  /* 0x00000003680c7212 */ /* 0x000fe200078ec0ff */
[----:B------:R-:W3:Y:S01]  /*a380*/  LDSM.16.MT88.4 R76, [R188+0xa400] ;  /* 0x00a40000bc4c783b */ /* 0x000ee20000004200 */
[----:B------:R-:W-:-:S02]  /*a390*/  SHF.R.U32.HI R3, RZ, 0x10, R45 ;  /* 0x00000010ff037819 */ /* 0x000fc4000001162d */
[----:B------:R-:W-:Y:S01]  /*a3a0*/  LOP3.LUT R13, R99, R2, RZ, 0xc0, !PT ;  /* 0x00000002630d7212 */ /* 0x000fe200078ec0ff */
[-C--:B----4-:R-:W-:Y:S01]  /*a3b0*/  HMMA.16816.F32.BF16 R48, R24, R116.reuse, RZ ;  /* 0x000000741830723c */ /* 0x090fe200000418ff */
[----:B------:R-:W-:Y:S02]  /*a3c0*/  LOP3.LUT R5, R38, 0xff, RZ, 0xc0, !PT ;  /* 0x000000ff26057812 */ /* 0x000fe400078ec0ff */
[C---:B------:R-:W-:Y:S02]  /*a3d0*/  LOP3.LUT R0, R36.reuse, 0xffff, RZ, 0xc0, !PT ;  /* 0x0000ffff24007812 */ /* 0x040fe400078ec0ff */
[----:B------:R-:W-:Y:S02]  /*a3e0*/  LOP3.LUT R8, R36, 0xff, RZ, 0xc0, !PT ;  /* 0x000000ff24087812 */ /* 0x000fe400078ec0ff */
[--C-:B------:R-:W-:Y:S01]  /*a3f0*/  SHF.R.U32.HI R2, RZ, 0x10, R36.reuse ;  /* 0x00000010ff027819 */ /* 0x100fe20000011624 */
[----:B------:R-:W-:Y:S01]  /*a400*/  HMMA.16816.F32.BF16 R40, R12, R116, RZ ;  /* 0x000000740c28723c */ /* 0x000fe200000418ff */
[----:B------:R-:W-:-:S02]  /*a410*/  SHF.R.U32.HI R6, RZ, 0x18, R36 ;  /* 0x00000018ff067819 */ /* 0x000fc40000011624 */
[----:B------:R-:W-:Y:S02]  /*a420*/  SHF.R.U32.HI R7, RZ, 0x18, R45 ;  /* 0x00000018ff077819 */ /* 0x000fe4000001162d */
[----:B------:R-:W-:Y:S02]  /*a430*/  LOP3.LUT R3, R3, 0xff, RZ, 0xc0, !PT ;  /* 0x000000ff03037812 */ /* 0x000fe400078ec0ff */
[----:B------:R-:W-:Y:S01]  /*a440*/  SHF.R.U32.HI R4, RZ, 0x8, R0 ;  /* 0x00000008ff047819 */ /* 0x000fe20000011600 */
[-C--:B------:R-:W-:Y:S01]  /*a450*/  HMMA.16816.F32.BF16 R36, R24, R120.reuse, RZ ;  /* 0x000000781824723c */ /* 0x080fe200000418ff */
[----:B------:R-:W-:Y:S01]  /*a460*/  LOP3.LUT R2, R2, 0xff, RZ, 0xc0, !PT ;  /* 0x000000ff02027812 */ /* 0x000fe200078ec0ff */
[--C-:B------:R-:W-:Y:S01]  /*a470*/  HSET2.LE.AND R0, R10, R69.reuse, PT ;  /* 0x000000450a007233 */ /* 0x100fe20003803000 */
[----:B------:R-:W-:Y:S02]  /*a480*/  PRMT R9, R5, 0x5410, R73 ;  /* 0x0000541005097816 */ /* 0x000fe40000000049 */
[----:B------:R-:W-:Y:S01]  /*a490*/  PRMT R3, R3, 0x5410, R7 ;  /* 0x0000541003037816 */ /* 0x000fe20000000007 */
[----:B------:R-:W4:Y:S01]  /*a4a0*/  LDSM.16.MT88.4 R72, [R190+0xa400] ;  /* 0x00a40000be48783b */ /* 0x000f220000004200 */
        /* <DEDUP_REMOVED lines=16> */
[----:B-----5:R-:W-:Y:S01]  /*a5b0*/  HMMA.16816.F32.BF16 R4, R24, R112, RZ ;  /* 0x000000701804723c */ /* 0x020fe200000418ff */
[----:B------:R-:W-:-:S02]  /*a5c0*/  LOP3.LUT R11, R92, R0, RZ, 0xc0, !PT ;  /* 0x000000005c0b7212 */ /* 0x000fc400078ec0ff */
[----:B------:R-:W-:Y:S02]  /*a5d0*/  LOP3.LUT R9, R110, R2, RZ, 0xc0, !PT ;  /* 0x000000026e097212 */ /* 0x000fe400078ec0ff */
[----:B------:R-:W-:-:S03]  /*a5e0*/  LOP3.LUT R2, R155, R227, RZ, 0x3c, !PT ;  /* 0x000000e39b027212 */ /* 0x000fc600078e3cff */
[----:B-1----:R-:W-:Y:S02]  /*a5f0*/  HMMA.16816.F32.BF16 R164, R20, R88, R36 ;  /* 0x0000005814a4723c */ /* 0x002fe40000041824 */
[----:B------:R-:W-:-:S05]  /*a600*/  IMAD.WIDE.U32 R2, R2, -0x326172a9, RZ ;  /* 0xcd9e8d5702027825 */ /* 0x000fca00078e00ff */
[-C--:B------:R-:W-:Y:S01]  /*a610*/  LOP3.LUT R0, R3, R221.reuse, R224, 0x96, !PT ;  /* 0x000000dd03007212 */ /* 0x080fe200078e96e0 */
[----:B------:R-:W-:Y:S08]  /*a620*/  HMMA.16816.F32.BF16 R36, R24, R80, RZ ;  /* 0x000000501824723c */ /* 0x000ff000000418ff */
[----:B--2---:R-:W-:Y:S08]  /*a630*/  HMMA.16816.F32.BF16 R140, R8, R84, R40 ;  /* 0x00000054088c723c */ /* 0x004ff00000041828 */
[----:B------:R-:W-:Y:S08]  /*a640*/  HMMA.16816.F32.BF16 R40, R12, R80, RZ ;  /* 0x000000500c28723c */ /* 0x000ff000000418ff */
[----:B------:R-:W-:Y:S08]  /*a650*/  HMMA.16816.F32.BF16 R132, R8, R88, R16 ;  /* 0x000000580884723c */ /* 0x000ff00000041810 */
[----:B------:R-:W-:Y:S08]  /*a660*/  HMMA.16816.F32.BF16 R16, R12, R112, RZ ;  /* 0x000000700c10723c */ /* 0x000ff000000418ff */
[C---:B---3--:R-:W-:Y:S07]  /*a670*/  HMMA.16816.F32.BF16 R184, R20.reuse, R76, R4 ;  /* 0x0000004c14b8723c */ /* 0x048fee0000041804 */
[----:B------:R-:W-:Y:S01]  /*a680*/  LOP3.LUT R6, R203, R220, R2, 0x96, !PT ;  /* 0x000000dccb067212 */ /* 0x000fe200078e9602 */
[----:B----4-:R-:W-:Y:S01]  /*a690*/  HMMA.16816.F32.BF16 R224, R20, R72, R36 ;  /* 0x0000004814e0723c */ /* 0x010fe20000041824 */
        /* <DEDUP_REMOVED lines=115> */
[----:B------:R-:W-:Y:S02]  /*add0*/  LOP3.LUT R94, R129, R49, RZ, 0xc0, !PT ;  /* 0x00000031815e7212 */ /* 0x000fe400078ec0ff */
        /* <DEDUP_REMOVED lines=10> */
[----:B------:R-:W-:Y:S08]  /*ae80*/  HMMA.16816.F32.BF16 R16, R24, R44, RZ ;  /* 0x0000002c1810723c */ /* 0x000ff000000418ff */
[----:B------:R-:W-:Y:S07]  /*ae90*/  HMMA.16816.F32.BF16 R168, R8, R40, R4 ;  /* 0x0000002808a8723c */ /* 0x000fee0000041804 */
[----:B------:R-:W-:Y:S01]  /*aea0*/  FADD.FTZ R4, R246, R3 ;  /* 0x00000003f6047221 */ /* 0x000fe20000010000 */
[----:B------:R-:W-:Y:S01]  /*aeb0*/  HSET2.LE.AND R41, R60, R69, PT ;  /* 0x000000453c297233 */ /* 0x000fe20003803000 */
[----:B------:R-:W-:-:S02]  /*aec0*/  FADD.FTZ R3, R244, R37 ;  /* 0x00000025f4037221 */ /* 0x000fc40000010000 */
[----:B------:R-:W1:Y:S01]  /*aed0*/  LDSM.16.MT88.4 R36, [R190+0xb400] ;  /* 0x00b40000be24783b */ /* 0x000e620000004200 */
[----:B------:R-:W-:Y:S02]  /*aee0*/  FADD.FTZ R5, R138, R0 ;  /* 0x000000008a057221 */ /* 0x000fe40000010000 */
[----:B------:R-:W-:Y:S02]  /*aef0*/  FADD.FTZ R0, R236, R4 ;  /* 0x00000004ec007221 */ /* 0x000fe40000010000 */
[----:B------:R-:W-:Y:S02]  /*af00*/  FADD.FTZ R40, R139, R5 ;  /* 0x000000058b287221 */ /* 0x000fe40000010000 */
[C---:B------:R-:W-:Y:S01]  /*af10*/  HMMA.16816.F32.BF16 R4, R12.reuse, R44, RZ ;  /* 0x0000002c0c04723c */ /* 0x040fe200000418ff */
[----:B------:R-:W-:Y:S02]  /*af20*/  FADD.FTZ R3, R206, R3 ;  /* 0x00000003ce037221 */ /* 0x000fe40000010000 */
        /* <DEDUP_REMOVED lines=10> */
[----:B------:R-:W-:Y:S01]  /*afd0*/  LOP3.LUT R98, R156, R3, RZ, 0xc0, !PT ;  /* 0x000000039c627212 */ /* 0x000fe200078ec0ff */
[----:B------:R-:W-:-:S02]  /*afe0*/  FADD.FTZ R105, R237, R52 ;  /* 0x00000034ed697221 */ /* 0x000fc40000010000 */
[----:B------:R-:W-:Y:S01]  /*aff0*/  FADD.FTZ R3, R249, R104 ;  /* 0x00000068f9037221 */ /* 0x000fe20000010000 */
[----:B------:R-:W-:Y:S02]  /*b000*/  LOP3.LUT R92, R130, R45, RZ, 0xc0, !PT ;  /* 0x0000002d825c7212 */ /* 0x000fe400078ec0ff */
[-C--:B-1----:R-:W-:Y:S07]  /*b010*/  HMMA.16816.F32.BF16 R176, R20, R36.reuse, R16 ;  /* 0x0000002414b0723c */ /* 0x082fee0000041810 */
[----:B------:R-:W-:Y:S01]  /*b020*/  LOP3.LUT R18, R199, R0, RZ, 0xc0, !PT ;  /* 0x00000000c7127212 */ /* 0x000fe200078ec0ff */
[----:B------:R-:W-:Y:S01]  /*b030*/  HMMA.16816.F32.BF16 R160, R8, R36, R4 ;  /* 0x0000002408a0723c */ /* 0x000fe20000041804 */
[----:B------:R-:W-:Y:S01]  /*b040*/  LOP3.LUT R19, R197, R2, RZ, 0xc0, !PT ;  /* 0x00000002c5137212 */ /* 0x000fe200078ec0ff */
[----:B------:R-:W-:-:S02]  /*b050*/  FADD.FTZ R2, R242, R110 ;  /* 0x0000006ef2027221 */ /* 0x000fc40000010000 */
[----:B------:R-:W-:-:S03]  /*b060*/  FADD.FTZ R0, R232, R106 ;  /* 0x0000006ae8007221 */ /* 0x000fc60000010000 */
[--C-:B------:R-:W-:Y:S02]  /*b070*/  HSET2.LE.AND R5, R66, R69.reuse, PT ;  /* 0x0000004542057233 */ /* 0x100fe40003803000 */
[--C-:B------:R-:W-:Y:S02]  /*b080*/  HSET2.LE.AND R6, R65, R69.reuse, PT ;  /* 0x0000004541067233 */ /* 0x100fe40003803000 */
        /* <DEDUP_REMOVED lines=16> */
[----:B------:R-:W-:-:S04]  /*b190*/  IADD3 R196, P0, R34, -0x80, RZ ;  /* 0xffffff8022c47810 */ /* 0x000fc80007f1e0ff */
[----:B------:R-:W-:Y:S01]  /*b1a0*/  IADD3.X R197, R35, -0x1, RZ, P0, !PT ;  /* 0xffffffff23c57810 */ /* 0x000fe200007fe4ff */
        /* <DEDUP_REMOVED lines=43> */
[----:B------:R-:W1:Y:S07]  /*b460*/  LDSM.16.MT88.4 R168, [R188+0x9c00] ;  /* 0x009c0000bca8783b */ /* 0x000e6e0000004200 */
[C---:B------:R-:W-:Y:S08]  /*b470*/  HMMA.16816.F32.BF16 R112, R4.reuse, R22, R156 ;  /* 0x000000160470723c */ /* 0x040ff0000004189c */
[----:B------:R-:W-:Y:S01]  /*b480*/  HMMA.16816.F32.BF16 R76, R4, R14, R152 ;  /* 0x0000000e044c723c */ /* 0x000fe20000041898 */
[----:B------:R-:W-:Y:S07]  /*b490*/  LDSM.16.MT88.4 R152, [R188+0xac00] ;  /* 0x00ac0000bc98783b */ /* 0x000fee0000004200 */
[----:B------:R-:W-:Y:S08]  /*b4a0*/  HMMA.16816.F32.BF16 R68, R16, R12, R180 ;  /* 0x0000000c1044723c */ /* 0x000ff000000418b4 */
[C---:B---3--:R-:W-:Y:S01]  /*b4b0*/  HMMA.16816.F32.BF16 R88, R4.reuse, R8, R160 ;  /* 0x000000080458723c */ /* 0x048fe200000418a0 */
[----:B------:R-:W2:Y:S07]  /*b4c0*/  LDSM.16.MT88.4 R160, [R190+0x9c00] ;  /* 0x009c0000bea0783b */ /* 0x000eae0000004200 */
[----:B------:R-:W-:Y:S01]  /*b4d0*/  HMMA.16816.F32.BF16 R48, R4, R10, R148 ;  /* 0x0000000a0430723c */ /* 0x000fe20000041894 */
[----:B------:R-:W3:Y:S07]  /*b4e0*/  LDSM.16.MT88.4 R4, [R190+0xbc00] ;  /* 0x00bc0000be04783b */ /* 0x000eee0000004200 */
[C---:B------:R-:W-:Y:S08]  /*b4f0*/  HMMA.16816.F32.BF16 R148, R16.reuse, R20, R224 ;  /* 0x000000141094723c */ /* 0x040ff000000418e0 */
[C---:B------:R-:W-:Y:S08]  /*b500*/  HMMA.16816.F32.BF16 R84, R16.reuse, R8, R176 ;  /* 0x000000081054723c */ /* 0x040ff000000418b0 */
[C---:B------:R-:W-:Y:S08]  /*b510*/  HMMA.16816.F32.BF16 R20, R16.reuse, R22, R72 ;  /* 0x000000161014723c */ /* 0x040ff00000041848 */
[C---:B------:R-:W-:Y:S08]  /*b520*/  HMMA.16816.F32.BF16 R40, R16.reuse, R14, R40 ;  /* 0x0000000e1028723c */ /* 0x040ff00000041828 */
[----:B------:R-:W-:Y:S08]  /*b530*/  HMMA.16816.F32.BF16 R24, R16, R10, R24 ;  /* 0x0000000a1018723c */ /* 0x000ff00000041818 */
[-C--:B-1----:R-:W-:Y:S08]  /*b540*/  HMMA.16816.F32.BF16 R172, R96, R168.reuse, R172 ;  /* 0x000000a860ac723c */ /* 0x082ff000000418ac */
[C---:B------:R-:W-:Y:S08]  /*b550*/  HMMA.16816.F32.BF16 R140, R92.reuse, R168, R140 ;  /* 0x000000a85c8c723c */ /* 0x040ff0000004188c */
        /* <DEDUP_REMOVED lines=9> */
[----:B---3--:R-:W-:Y:S08]  /*b5f0*/  HMMA.16816.F32.BF16 R88, R92, R4, R88 ;  /* 0x000000045c58723c */ /* 0x008ff00000041858 */
[C---:B------:R-:W-:Y:S08]  /*b600*/  HMMA.16816.F32.BF16 R164, R96.reuse, R160, R164 ;  /* 0x000000a060a4723c */ /* 0x040ff000000418a4 */
[C---:B------:R-:W-:Y:S08]  /*b610*/  HMMA.16816.F32.BF16 R156, R96.reuse, R152, R60 ;  /* 0x00000098609c723c */ /* 0x040ff0000004183c */
[C---:B------:R-:W-:Y:S08]  /*b620*/  HMMA.16816.F32.BF16 R148, R96.reuse, R144, R148 ;  /* 0x000000906094723c */ /* 0x040ff00000041894 */
[C---:B------:R-:W-:Y:S08]  /*b630*/  HMMA.16816.F32.BF16 R68, R96.reuse, R80, R68 ;  /* 0x000000506044723c */ /* 0x040ff00000041844 */
[C---:B------:R-:W-:Y:S07]  /*b640*/  HMMA.16816.F32.BF16 R84, R96.reuse, R4, R84 ;  /* 0x000000046054723c */ /* 0x040fee0000041854 */
[----:B------:R-:W-:Y:S01]  /*b650*/  FADD.FTZ R4, R252, R105 ;  /* 0x00000069fc047221 */ /* 0x000fe20000010000 */
[----:B------:R-:W-:Y:S01]  /*b660*/  HMMA.16816.F32.BF16 R168, R96, R170, R36 ;  /* 0x000000aa60a8723c */ /* 0x000fe20000041824 */
[----:B------:R-:W-:-:S02]  /*b670*/  FADD.FTZ R5, R238, R0 ;  /* 0x00000000ee057221 */ /* 0x000fc40000010000 */
[----:B------:R-:W-:Y:S02]  /*b680*/  FADD.FTZ R4, R250, R4 ;  /* 0x00000004fa047221 */ /* 0x000fe40000010000 */
[----:B------:R-:W-:-:S03]  /*b690*/  FADD.FTZ R5, R239, R5 ;  /* 0x00000005ef057221 */ /* 0x000fc60000010000 */
[C---:B------:R-:W-:Y:S02]  /*b6a0*/  HMMA.16816.F32.BF16 R160, R96.reuse, R162, R56 ;  /* 0x000000a260a0723c */ /* 0x040fe40000041838 */
[----:B------:R1:W-:Y:S06]  /*b6b0*/  STL [R1+0x44], R5 ;  /* 0x0000440501007387 */ /* 0x0003ec0000100800 */
[C---:B------:R-:W-:Y:S08]  /*b6c0*/  HMMA.16816.F32.BF16 R152, R96.reuse, R154, R52 ;  /* 0x0000009a6098723c */ /* 0x040ff00000041834 */
[C---:B------:R-:W-:Y:S08]  /*b6d0*/  HMMA.16816.F32.BF16 R144, R96.reuse, R146, R20 ;  /* 0x000000926090723c */ /* 0x040ff00000041814 */
[----:B------:R-:W-:Y:S08]  /*b6e0*/  HMMA.16816.F32.BF16 R80, R96, R82, R40 ;  /* 0x000000526050723c */ /* 0x000ff00000041828 */
[-C--:B------:R-:W-:Y:S08]  /*b6f0*/  HMMA.16816.F32.BF16 R92, R92, R6.reuse, R48 ;  /* 0x000000065c5c723c */ /* 0x080ff00000041830 */
[----:B------:R-:W-:Y:S07]  /*b700*/  HMMA.16816.F32.BF16 R96, R96, R6, R24 ;  /* 0x000000066060723c */ /* 0x000fee0000041818 */
        /* <DEDUP_REMOVED lines=8> */
[----:B------:R1:W-:Y:S01]  /*b790*/  STL [R1+0x40], R0 ;  /* 0x0000400001007387 */ /* 0x0003e20000100800 */
[----:B------:R-:W-:Y:S05]  /*b7a0*/  @!P5 BRA `(.L_x_938) ;  /* 0x000134000000d947 */ /* 0x000fea0003800000 */
[----:B------:R-:W2:Y:S01]  /*b7b0*/  LDL R237, [R1+0x3c] ;  /* 0x00003c0001ed7983 */ /* 0x000ea20000100800 */
[----:B------:R-:W-:-:S04]  /*b7c0*/  DEPBAR.LE SB0, 0x0 ;  /* 0x000080000000791a */ /* 0x000fc80000000000 */
[----:B------:R-:W3:Y:S04]  /*b7d0*/  LDL R233, [R1+0x48] ;  /* 0x0000480001e97983 */ /* 0x000ee80000100800 */
[----:B------:R-:W4:Y:S04]  /*b7e0*/  LDL.LU R206, [R1+0xc] ;  /* 0x00000c0001ce7983 */ /* 0x000f280000300800 */
[----:B------:R-:W5:Y:S04]  /*b7f0*/  LDL.64 R204, [R1+0x1c8] ;  /* 0x0001c80001cc7983 */ /* 0x000f680000100a00 */
[----:B------:R-:W5:Y:S04]  /*b800*/  LDL.LU R236, [R1] ;  /* 0x0000000001ec7983 */ /* 0x000f680000300800 */
[----:B------:R-:W4:Y:S04]  /*b810*/  LDL.LU R244, [R1+0x4] ;  /* 0x0000040001f47983 */ /* 0x000f280000300800 */
[----:B------:R-:W4:Y:S04]  /*b820*/  LDL.LU R246, [R1+0x8] ;  /* 0x0000080001f67983 */ /* 0x000f280000300800 */
[----:B------:R-:W4:Y:S04]  /*b830*/  LDL R199, [R1+0xc8] ;  /* 0x0000c80001c77983 */ /* 0x000f280000100800 */
[----:B------:R-:W5:Y:S04]  /*b840*/  LDL R219, [R1+0x34] ;  /* 0x0000340001db7983 */ /* 0x000f680000100800 */
[----:B------:R-:W5:Y:S01]  /*b850*/  LDL R245, [R1+0x1b4] ;  /* 0x0001b40001f57983 */ /* 0x000f620000100800 */
[----:B------:R-:W-:Y:S03]  /*b860*/  WARPSYNC 0xffffffff ;  /* 0xffffffff00007948 */ /* 0x000fe60003800000 */
[----:B------:R-:W-:Y:S01]  /*b870*/  BAR.SYNC.DEFER_BLOCKING 0x0 ;  /* 0x0000000000007b1d */ /* 0x000fe20000010000 */
[----:B--2---:R-:W-:-:S02]  /*b880*/  ISETP.GE.AND P3, PT, R237, R200, PT ;  /* 0x000000c8ed00720c */ /* 0x004fc40003f66270 */
[-C--:B---3--:R-:W-:Y:S02]  /*b890*/  ISETP.GE.AND P2, PT, R233, R200.reuse, PT ;  /* 0x000000c8e900720c */ /* 0x088fe40003f46270 */
[----:B----4-:R-:W-:Y:S02]  /*b8a0*/  IADD3 R197, R199, -0x2, RZ ;  /* 0xfffffffec7c57810 */ /* 0x010fe40007ffe0ff */
[----:B-----5:R-:W-:-:S03]  /*b8b0*/  ISETP.GE.AND P4, PT, R219, R200, PT ;  /* 0x000000c8db00720c */ /* 0x020fc60003f86270 */
[----:B-1----:R-:W-:Y:S01]  /*b8c0*/  IMAD R0, R206, R197, RZ ;  /* 0x000000c5ce007224 */ /* 0x002fe200078e02ff */
[----:B------:R-:W-:Y:S01]  /*b8d0*/  SHF.R.S32.HI R4, RZ, 0x1f, R197 ;  /* 0x0000001fff047819 */ /* 0x000fe200000114c5 */
[----:B------:R-:W-:-:S04]  /*b8e0*/  IMAD.WIDE.U32 R2, R197, R236, R204 ;  /* 0x000000ecc5027225 */ /* 0x000fc800078e00cc */
[----:B------:R-:W-:Y:S01]  /*b8f0*/  IMAD R0, R4, R236, R0 ;  /* 0x000000ec04007224 */ /* 0x000fe200078e0200 */
[CC--:B------:R-:W-:Y:S02]  /*b900*/  @!P3 LEA R10, P1, R2.reuse, R234.reuse, 0x1 ;  /* 0x000000ea020ab211 */ /* 0x0c0fe400078208ff */
[----:B------:R-:W-:Y:S01]  /*b910*/  @!P2 LEA R8, P0, R2, R234, 0x1 ;  /* 0x000000ea0208a211 */ /* 0x000fe200078008ff */
[----:B------:R-:W-:Y:S01]  /*b920*/  IMAD.IADD R3, R3, 0x1, R0 ;  /* 0x0000000103037824 */ /* 0x000fe200078e0200 */
[----:B------:R-:W-:Y:S02]  /*b930*/  IADD3 R0, P5, R244, R2, RZ ;  /* 0x00000002f4007210 */ /* 0x000fe40007fbe0ff */
[C---:B------:R-:W-:Y:S02]  /*b940*/  @!P4 LEA R12, P6, R2.reuse, R234, 0x1 ;  /* 0x000000ea020cc211 */ /* 0x040fe400078c08ff */
[CCC-:B------:R-:W-:Y:S02]  /*b950*/  @!P3 LEA.HI.X R11, R2.reuse, R235.reuse, R3.reuse, 0x1, P1 ;  /* 0x000000eb020bb211 */ /* 0x1c0fe400008f0c03 */
[----:B------:R-:W-:-:S02]  /*b960*/  @!P4 LEA.HI.X R13, R2, R235, R3, 0x1, P6 ;  /* 0x000000eb020dc211 */ /* 0x000fc400030f0c03 */
        /* <DEDUP_REMOVED lines=41> */
[----:B------:R-:W5:Y:S04]  /*bc00*/  LDSM.16.M88.4 R48, [R189+0x6800] ;  /* 0x00680000bd30783b */ /* 0x000f680000000200 */
[----:B-1----:R-:W1:Y:S04]  /*bc10*/  LDSM.16.M88.4 R12, [R192+0x1000] ;  /* 0x00100000c00c783b */ /* 0x002e680000000200 */
[----:B------:R-:W1:Y:S04]  /*bc20*/  LDSM.16.M88.4 R44, [R189+0x6c00] ;  /* 0x006c0000bd2c783b */ /* 0x000e680000000200 */
[----:B--2---:R-:W-:Y:S04]  /*bc30*/  LDSM.16.M88.4 R8, [R193] ;  /* 0x00000000c108783b */ /* 0x004fe80000000200 */
[----:B------:R-:W2:Y:S04]  /*bc40*/  LDSM.16.M88.4 R24, [R191+0x6800] ;  /* 0x00680000bf18783b */ /* 0x000ea80000000200 */
[----:B------:R-:W2:Y:S04]  /*bc50*/  LDSM.16.M88.4 R52, [R189+0x6400] ;  /* 0x00640000bd34783b */ /* 0x000ea80000000200 */
[----:B---3--:R-:W3:Y:S04]  /*bc60*/  LDSM.16.M88.4 R4, [R193+0x1000] ;  /* 0x00100000c104783b */ /* 0x008ee80000000200 */
[----:B------:R-:W2:Y:S04]  /*bc70*/  LDSM.16.M88.4 R20, [R191+0x6c00] ;  /* 0x006c0000bf14783b */ /* 0x000ea80000000200 */
[----:B------:R-:W2:Y:S04]  /*bc80*/  LDSM.16.M88.4 R56, [R189+0x6000] ;  /* 0x00600000bd38783b */ /* 0x000ea80000000200 */
[----:B------:R-:W3:Y:S01]  /*bc90*/  LDSM.16.M88.4 R36, [R191+0x6400] ;  /* 0x00640000bf24783b */ /* 0x000ee20000000200 */
[----:B-----5:R-:W-:Y:S03]  /*bca0*/  HMMA.16816.F32.BF16 R176, R16, R48, RZ ;  /* 0x0000003010b0723c */ /* 0x020fe600000418ff */
[----:B------:R-:W5:Y:S01]  /*bcb0*/  LDSM.16.M88.4 R40, [R191+0x6000] ;  /* 0x00600000bf28783b */ /* 0x000f620000000200 */
[----:B------:R-:W-:-:S03]  /*bcc0*/  IMAD.MOV.U32 R206, RZ, RZ, R245 ;  /* 0x000000ffffce7224 */ /* 0x000fc600078e00f5 */
[----:B------:R-:W2:Y:S01]  /*bcd0*/  S2R R111, SR_TID.X ;  /* 0x00000000006f7919 */ /* 0x000ea20000002100 */
[----:B-1----:R-:W-:Y:S03]  /*bce0*/  HMMA.16816.F32.BF16 R104, R12, R48, RZ ;  /* 0x000000300c68723c */ /* 0x002fe600000418ff */
[----:B------:R-:W0:Y:S05]  /*bcf0*/  LDGDEPBAR ;  /* 0x00000000000079af */ /* 0x000e2a0000000000 */
[-C--:B------:R-:W-:Y:S08]  /*bd00*/  HMMA.16816.F32.BF16 R64, R16, R44.reuse, RZ ;  /* 0x0000002c1040723c */ /* 0x080ff000000418ff */
[----:B------:R-:W-:Y:S08]  /*bd10*/  HMMA.16816.F32.BF16 R60, R12, R44, RZ ;  /* 0x0000002c0c3c723c */ /* 0x000ff000000418ff */
[----:B--2---:R-:W-:Y:S08]  /*bd20*/  HMMA.16816.F32.BF16 R244, R8, R24, R176 ;  /* 0x0000001808f4723c */ /* 0x004ff000000418b0 */
[----:B------:R-:W-:Y:S08]  /*bd30*/  HMMA.16816.F32.BF16 R184, R16, R52, RZ ;  /* 0x0000003410b8723c */ /* 0x000ff000000418ff */
[----:B---3--:R-:W-:Y:S08]  /*bd40*/  HMMA.16816.F32.BF16 R176, R4, R24, R104 ;  /* 0x0000001804b0723c */ /* 0x008ff00000041868 */
[-C--:B------:R-:W-:Y:S08]  /*bd50*/  HMMA.16816.F32.BF16 R240, R8, R20.reuse, R64 ;  /* 0x0000001408f0723c */ /* 0x080ff00000041840 */
[----:B------:R-:W-:Y:S08]  /*bd60*/  HMMA.16816.F32.BF16 R248, R4, R20, R60 ;  /* 0x0000001404f8723c */ /* 0x000ff0000004183c */
[C---:B------:R-:W-:Y:S08]  /*bd70*/  HMMA.16816.F32.BF16 R220, R12.reuse, R56, RZ ;  /* 0x000000380cdc723c */ /* 0x040ff000000418ff */
[C---:B------:R-:W-:Y:S08]  /*bd80*/  HMMA.16816.F32.BF16 R180, R12.reuse, R52, RZ ;  /* 0x000000340cb4723c */ /* 0x040ff000000418ff */
[C---:B------:R-:W-:Y:S08]  /*bd90*/  HMMA.16816.F32.BF16 R104, R12.reuse, R58, RZ ;  /* 0x0000003a0c68723c */ /* 0x040ff000000418ff */
[C---:B------:R-:W-:Y:S08]  /*bda0*/  HMMA.16816.F32.BF16 R64, R12.reuse, R54, RZ ;  /* 0x000000360c40723c */ /* 0x040ff000000418ff */
[----:B------:R-:W-:Y:S08]  /*bdb0*/  HMMA.16816.F32.BF16 R60, R12, R50, RZ ;  /* 0x000000320c3c723c */ /* 0x000ff000000418ff */
[----:B------:R-:W-:Y:S08]  /*bdc0*/  HMMA.16816.F32.BF16 R224, R16, R56, RZ ;  /* 0x0000003810e0723c */ /* 0x000ff000000418ff */
[----:B------:R-:W-:Y:S08]  /*bdd0*/  HMMA.16816.F32.BF16 R12, R12, R46, RZ ;  /* 0x0000002e0c0c723c */ /* 0x000ff000000418ff */
[C---:B------:R-:W-:Y:S08]  /*bde0*/  HMMA.16816.F32.BF16 R56, R16.reuse, R58, RZ ;  /* 0x0000003a1038723c */ /* 0x040ff000000418ff */
[C---:B------:R-:W-:Y:S08]  /*bdf0*/  HMMA.16816.F32.BF16 R52, R16.reuse, R54, RZ ;  /* 0x000000361034723c */ /* 0x040ff000000418ff */
[C---:B------:R-:W-:Y:S08]  /*be00*/  HMMA.16816.F32.BF16 R48, R16.reuse, R50, RZ ;  /* 0x000000321030723c */ /* 0x040ff000000418ff */
[----:B------:R-:W-:Y:S01]  /*be10*/  HMMA.16816.F32.BF16 R16, R16, R46, RZ ;  /* 0x0000002e1010723c */ /* 0x000fe200000418ff */
[----:B------:R-:W-:-:S02]  /*be20*/  IMAD.MOV.U32 R24, RZ, RZ, R240 ;  /* 0x000000ffff187224 */ /* 0x000fc400078e00f0 */
[----:B----4-:R-:W-:Y:S02]  /*be30*/  IMAD.MOV.U32 R3, RZ, RZ, R241 ;  /* 0x000000ffff037224 */ /* 0x010fe400078e00f1 */
[----:B------:R-:W-:Y:S02]  /*be40*/  IMAD.MOV.U32 R2, RZ, RZ, R242 ;  /* 0x000000ffff027224 */ /* 0x000fe400078e00f2 */
[----:B------:R-:W-:Y:S01]  /*be50*/  IMAD.MOV.U32 R0, RZ, RZ, R243 ;  /* 0x000000ffff007224 */ /* 0x000fe200078e00f3 */
[-C--:B------:R-:W-:Y:S08]  /*be60*/  HMMA.16816.F32.BF16 R236, R8, R36.reuse, R184 ;  /* 0x0000002408ec723c */ /* 0x080ff000000418b8 */
[C---:B------:R-:W-:Y:S08]  /*be70*/  HMMA.16816.F32.BF16 R184, R4.reuse, R36, R180 ;  /* 0x0000002404b8723c */ /* 0x040ff000000418b4 */
[C---:B-----5:R-:W-:Y:S08]  /*be80*/  HMMA.16816.F32.BF16 R220, R4.reuse, R40, R220 ;  /* 0x0000002804dc723c */ /* 0x060ff000000418dc */
        /* <DEDUP_REMOVED lines=9> */
[C---:B------:R-:W-:Y:S08]  /*bf20*/  HMMA.16816.F32.BF16 R48, R8.reuse, R26, R48 ;  /* 0x0000001a0830723c */ /* 0x040ff00000041830 */
[----:B------:R-:W-:Y:S01]  /*bf30*/  HMMA.16816.F32.BF16 R16, R8, R22, R16 ;  /* 0x000000160810723c */ /* 0x000fe20000041810 */
[----:B------:R-:W2:Y:S07]  /*bf40*/  LDSM.16.M88.4 R8, [R192+0x2000] ;  /* 0x00200000c008783b */ /* 0x000eae0000000200 */
[----:B-1----:R-:W-:Y:S07]  /*bf50*/  HMMA.16816.F32.BF16 R40, R4, R12, R220 ;  /* 0x0000000c0428723c */ /* 0x002fee00000418dc */
[----:B------:R-:W-:-:S02]  /*bf60*/  IMAD.MOV.U32 R220, RZ, RZ, R24 ;  /* 0x000000ffffdc7224 */ /* 0x000fc400078e0018 */
[----:B------:R-:W-:Y:S08]  /*bf70*/  HMMA.16816.F32.BF16 R24, R4, R14, R104 ;  /* 0x0000000e0418723c */ /* 0x000ff00000041868 */
[C---:B--2---:R-:W-:Y:S08]  /*bf80*/  HMMA.16816.F32.BF16 R36, R8.reuse, R12, R224 ;  /* 0x0000000c0824723c */ /* 0x044ff000000418e0 */
[C---:B------:R-:W-:Y:S01]  /*bf90*/  HMMA.16816.F32.BF16 R20, R8.reuse, R14, R56 ;  /* 0x0000000e0814723c */ /* 0x040fe20000041838 */
[----:B------:R-:W1:Y:S07]  /*bfa0*/  LDSM.16.M88.4 R12, [R189+0x7400] ;  /* 0x00740000bd0c783b */ /* 0x000e6e0000000200 */
[-C--:B-1----:R-:W-:Y:S08]  /*bfb0*/  HMMA.16816.F32.BF16 R44, R8, R12.reuse, R236 ;  /* 0x0000000c082c723c */ /* 0x082ff000000418ec */
[C---:B------:R-:W-:Y:S08]  /*bfc0*/  HMMA.16816.F32.BF16 R52, R4.reuse, R12, R184 ;  /* 0x0000000c0434723c */ /* 0x040ff000000418b8 */
[-C--:B------:R-:W-:Y:S08]  /*bfd0*/  HMMA.16816.F32.BF16 R56, R4, R14.reuse, R64 ;  /* 0x0000000e0438723c */ /* 0x080ff00000041840 */
[----:B------:R-:W-:Y:S01]  /*bfe0*/  HMMA.16816.F32.BF16 R60, R8, R14, R60 ;  /* 0x0000000e083c723c */ /* 0x000fe2000004183c */
[----:B------:R-:W1:Y:S01]  /*bff0*/  LDSM.16.M88.4 R12, [R189+0x7800] ;  /* 0x00780000bd0c783b */ /* 0x000e620000000200 */
[----:B------:R-:W-:-:S02]  /*c000*/  IMAD.MOV.U32 R221, RZ, RZ, R3 ;  /* 0x000000ffffdd7224 */ /* 0x000fc400078e0003 */
[----:B------:R-:W-:Y:S02]  /*c010*/  IMAD.MOV.U32 R222, RZ, RZ, R2 ;  /* 0x000000ffffde7224 */ /* 0x000fe400078e0002 */
[----:B------:R-:W-:Y:S02]  /*c020*/  IMAD.MOV.U32 R223, RZ, RZ, R0 ;  /* 0x000000ffffdf7224 */ /* 0x000fe400078e0000 */
[-C--:B-1----:R-:W-:Y:S08]  /*c030*/  HMMA.16816.F32.BF16 R104, R4, R12.reuse, R176 ;  /* 0x0000000c0468723c */ /* 0x082ff000000418b0 */
[----:B------:R-:W-:Y:S08]  /*c040*/  HMMA.16816.F32.BF16 R64, R8, R12, R244 ;  /* 0x0000000c0840723c */ /* 0x000ff000000418f4 */
        /* <DEDUP_REMOVED lines=34> */
[----:B--2---:R-:W-:Y:S08]  /*c270*/  HMMA.16816.F32.BF16 R240, R8, R14, R20 ;  /* 0x0000000e08f0723c */ /* 0x004ff00000041814 */
[----:B------:R-:W-:-:S02]  /*c280*/  IMAD.MOV.U32 R110, RZ, RZ, R248 ;  /* 0x000000ffff6e7224 */ /* 0x000fc400078e00f8 */
[----:B------:R-:W-:Y:S02]  /*c290*/  IMAD.MOV.U32 R3, RZ, RZ, R249 ;  /* 0x000000ffff037224 */ /* 0x000fe400078e00f9 */
[----:B------:R-:W-:Y:S02]  /*c2a0*/  IMAD.MOV.U32 R2, RZ, RZ, R250 ;  /* 0x000000ffff027224 */ /* 0x000fe400078e00fa */
[----:B------:R-:W-:Y:S02]  /*c2b0*/  IMAD.MOV.U32 R0, RZ, RZ, R251 ;  /* 0x000000ffff007224 */ /* 0x000fe400078e00fb */
        /* <DEDUP_REMOVED lines=16> */
[C---:B------:R-:W-:Y:S08]  /*c3c0*/  HMMA.16816.F32.BF16 R36, R4.reuse, R12, R184 ;  /* 0x0000000c0424723c */ /* 0x040ff000000418b8 */
[-C--:B------:R-:W-:Y:S01]  /*c3d0*/  HMMA.16816.F32.BF16 R20, R4, R14.reuse, R180 ;  /* 0x0000000e0414723c */ /* 0x080fe200000418b4 */
[----:B------:R-:W-:Y:S07]  /*c3e0*/  LDSM.16.M88.4 R4, [R193+0x5000] ;  /* 0x00500000c104783b */ /* 0x000fee0000000200 */
[----:B------:R-:W-:Y:S01]  /*c3f0*/  HMMA.16816.F32.BF16 R16, R8, R14, R104 ;  /* 0x0000000e0810723c */ /* 0x000fe20000041868 */
[----:B------:R-:W1:Y:S04]  /*c400*/  LDSM.16.M88.4 R12, [R191+0x8000] ;  /* 0x00800000bf0c783b */ /* 0x000e680000000200 */
[----:B------:R-:W2:Y:S01]  /*c410*/  LDSM.16.M88.4 R8, [R193+0x4000] ;  /* 0x00400000c108783b */ /* 0x000ea20000000200 */
[----:B------:R-:W-:-:S07]  /*c420*/  IMAD.MOV.U32 R55, RZ, RZ, R0 ;  /* 0x000000ffff377224 */ /* 0x000fce00078e0000 */
        /* <DEDUP_REMOVED lines=13> */
[----:B------:R-:W-:Y:S11]  /*c500*/  HMMA.16816.F32.BF16 R12, R8, R14, R24 ;  /* 0x0000000e080c723c */ /* 0x000ff60000041818 */
[----:B------:R-:W-:Y:S11]  /*c510*/  @!UPT UIADD3 URZ, URZ, URZ, URZ ;  /* 0x0000003f3f3ff290 */ /* 0x000ff6000fffe03f */
[----:B------:R-:W-:Y:S02]  /*c520*/  @!UPT UIADD3 URZ, URZ, URZ, URZ ;  /* 0x0000003f3f3ff290 */ /* 0x000fe4000fffe03f */
[----:B------:R-:W-:Y:S02]  /*c530*/  IMAD.MOV.U32 R41, RZ, RZ, R15 ;  /* 0x000000ffff297224 */ /* 0x000fe400078e000f */
[----:B------:R-:W-:Y:S02]  /*c540*/  IMAD.MOV.U32 R40, RZ, RZ, R13 ;  /* 0x000000ffff287224 */ /* 0x000fe400078e000d */
[----:B------:R-:W-:Y:S02]  /*c550*/  IMAD.MOV.U32 R25, RZ, RZ, R14 ;  /* 0x000000ffff197224 */ /* 0x000fe400078e000e */
[----:B------:R-:W-:Y:S02]  /*c560*/  IMAD.MOV.U32 R24, RZ, RZ, R12 ;  /* 0x000000ffff187224 */ /* 0x000fe400078e000c */
[----:B------:R-:W1:Y:S01]  /*c570*/  LDSM.16.M88.4 R12, [R191+0x8c00] ;  /* 0x008c0000bf0c783b */ /* 0x000e620000000200 */
[----:B------:R-:W-:Y:S01]  /*c580*/  IMAD.SHL.U32 R111, R111, 0x2, RZ ;  /* 0x000000026f6f7824 */ /* 0x000fe200078e00ff */
[----:B------:R-:W-:-:S04]  /*c590*/  DEPBAR.LE SB0, 0x0 ;  /* 0x000080000000791a */ /* 0x000fc80000000000 */
[-C--:B-1----:R-:W-:Y:S11]  /*c5a0*/  HMMA.16816.F32.BF16 R48, R8, R12.reuse, R48 ;  /* 0x0000000c0830723c */ /* 0x082ff60000041830 */
[----:B------:R-:W-:Y:S11]  /*c5b0*/  @!UPT UIADD3 URZ, URZ, URZ, URZ ;  /* 0x0000003f3f3ff290 */ /* 0x000ff6000fffe03f */
[----:B------:R-:W-:Y:S02]  /*c5c0*/  @!UPT UIADD3 URZ, URZ, URZ, URZ ;  /* 0x0000003f3f3ff290 */ /* 0x000fe4000fffe03f */
[----:B------:R-:W-:Y:S02]  /*c5d0*/  IMAD.MOV.U32 R45, RZ, RZ, R50 ;  /* 0x000000ffff2d7224 */ /* 0x000fe400078e0032 */
[----:B------:R-:W-:Y:S02]  /*c5e0*/  IMAD.MOV.U32 R44, RZ, RZ, R48 ;  /* 0x000000ffff2c7224 */ /* 0x000fe400078e0030 */
[----:B------:R-:W-:Y:S02]  /*c5f0*/  IMAD.MOV.U32 R47, RZ, RZ, R49 ;  /* 0x000000ffff2f7224 */ /* 0x000fe400078e0031 */
[----:B------:R-:W-:Y:S02]  /*c600*/  IMAD.MOV.U32 R252, RZ, RZ, R51 ;  /* 0x000000fffffc7224 */ /* 0x000fe400078e0033 */
[C---:B------:R-:W-:Y:S08]  /*c610*/  HMMA.16816.F32.BF16 R48, R4.reuse, R12, R36 ;  /* 0x0000000c0430723c */ /* 0x040ff00000041824 */
[----:B------:R-:W-:Y:S01]  /*c620*/  HMMA.16816.F32.BF16 R4, R4, R14, R20 ;  /* 0x0000000e0404723c */ /* 0x000fe20000041814 */
[----:B------:R-:W-:Y:S01]  /*c630*/  LOP3.LUT R111, R111, 0x6, RZ, 0xc0, !PT ;  /* 0x000000066f6f7812 */ /* 0x000fe200078ec0ff */
[----:B------:R-:W-:-:S04]  /*c640*/  IMAD.MOV.U32 R2, RZ, RZ, R104 ;  /* 0x000000ffff027224 */ /* 0x000fc800078e0068 */
[----:B------:R-:W-:Y:S02]  /*c650*/  IMAD R0, R197, 0x40, R111 ;  /* 0x00000040c5007824 */ /* 0x000fe400078e026f */
[----:B------:R-:W-:Y:S11]  /*c660*/  IMAD.MOV.U32 R3, RZ, RZ, R107 ;  /* 0x000000ffff037224 */ /* 0x000ff600078e006b */
[----:B------:R-:W-:Y:S05]  /*c670*/  @!UPT UIADD3 URZ, URZ, URZ, URZ ;  /* 0x0000003f3f3ff290 */ /* 0x000fea000fffe03f */
[----:B------:R-:W-:Y:S02]  /*c680*/  IMAD.MOV.U32 R205, RZ, RZ, R4 ;  /* 0x000000ffffcd7224 */ /* 0x000fe400078e0004 */
[----:B------:R-:W-:Y:S02]  /*c690*/  IMAD.MOV.U32 R204, RZ, RZ, R6 ;  /* 0x000000ffffcc7224 */ /* 0x000fe400078e0006 */
[----:B------:R-:W-:Y:S02]  /*c6a0*/  IMAD.MOV.U32 R201, RZ, RZ, R5 ;  /* 0x000000ffffc97224 */ /* 0x000fe400078e0005 */
[----:B------:R-:W-:Y:S02]  /*c6b0*/  IMAD.MOV.U32 R196, RZ, RZ, R7 ;  /* 0x000000ffffc47224 */ /* 0x000fe400078e0007 */
[----:B------:R-:W-:Y:S07]  /*c6c0*/  HMMA.16816.F32.BF16 R4, R8, R14, R16 ;  /* 0x0000000e0804723c */ /* 0x000fee0000041810 */
[----:B------:R-:W-:-:S02]  /*c6d0*/  IMAD.MOV.U32 R16, RZ, RZ, R2 ;  /* 0x000000ffff107224 */ /* 0x000fc400078e0002 */
[----:B------:R-:W-:-:S05]  /*c6e0*/  IMAD.IADD R2, R213, 0x1, -R0 ;  /* 0x00000001d5027824 */ /* 0x000fca00078e0a00 */
[----:B------:R-:W-:Y:S01]  /*c6f0*/  IABS R2, R2 ;  /* 0x0000000200027213 */ /* 0x000fe20000000000 */
[----:B------:R-:W-:-:S04]  /*c700*/  IMAD.MOV.U32 R17, RZ, RZ, R3 ;  /* 0x000000ffff117224 */ /* 0x000fc800078e0003 */
[----:B------:R-:W-:Y:S02]  /*c710*/  IMAD.MOV.U32 R3, RZ, RZ, R2 ;  /* 0x000000ffff037224 */ /* 0x000fe400078e0002 */
[----:B------:R-:W-:-:S03]  /*c720*/  IMAD.IADD R2, R214, 0x1, -R0 ;  /* 0x00000001d6027824 */ /* 0x000fc600078e0a00 */
[----:B------:R-:W-:Y:S02]  /*c730*/  IMAD.MOV.U32 R232, RZ, RZ, R4 ;  /* 0x000000ffffe87224 */ /* 0x000fe400078e0004 */
[----:B------:R-:W-:Y:S01]  /*c740*/  IABS R2, R2 ;  /* 0x0000000200027213 */ /* 0x000fe20000000000 */
[----:B------:R-:W-:Y:S02]  /*c750*/  IMAD.IADD R4, R212, 0x1, -R0 ;  /* 0x00000001d4047824 */ /* 0x000fe400078e0a00 */
[----:B------:R-:W-:Y:S02]  /*c760*/  IMAD.MOV.U32 R219, RZ, RZ, R6 ;  /* 0x000000ffffdb7224 */ /* 0x000fe400078e0006 */
[----:B------:R1:W-:Y:S01]  /*c770*/  I2F R6, R3 ;  /* 0x0000000300067306 */ /* 0x0003e20000201400 */
[----:B------:R-:W-:Y:S02]  /*c780*/  IMAD.MOV.U32 R20, RZ, RZ, R5 ;  /* 0x000000ffff147224 */ /* 0x000fe400078e0005 */
[----:B-1----:R-:W-:Y:S01]  /*c790*/  IMAD.MOV.U32 R3, RZ, RZ, R2 ;  /* 0x000000ffff037224 */ /* 0x002fe200078e0002 */
[----:B------:R-:W-:-:S04]  /*c7a0*/  IABS R2, R4 ;  /* 0x0000000400027213 */ /* 0x000fc80000000000 */
[----:B------:R-:W-:Y:S08]  /*c7b0*/  I2F R5, R3 ;  /* 0x0000000300057306 */ /* 0x000ff00000201400 */
[----:B------:R1:W2:Y:S02]  /*c7c0*/  I2F R3, R2 ;  /* 0x0000000200037306 */ /* 0x0002a40000201400 */
[----:B-1----:R-:W-:-:S05]  /*c7d0*/  IMAD.IADD R2, R211, 0x1, -R0 ;  /* 0x00000001d3027824 */ /* 0x002fca00078e0a00 */
[----:B------:R-:W-:-:S04]  /*c7e0*/  IABS R2, R2 ;  /* 0x0000000200027213 */ /* 0x000fc80000000000 */
[----:B------:R1:W3:Y:S01]  /*c7f0*/  I2F R4, R2 ;  /* 0x0000000200047306 */ /* 0x0002e20000201400 */
[----:B--2---:R-:W-:Y:S02]  /*c800*/  FFMA.FTZ R8, R3, -R195, R64 ;  /* 0x800000c303087223 */ /* 0x004fe40000010040 */
[----:B------:R-:W-:Y:S01]  /*c810*/  IMAD.MOV.U32 R18, RZ, RZ, R7 ;  /* 0x000000ffff127224 */ /* 0x000fe200078e0007 */
[----:B-1----:R-:W-:-:S05]  /*c820*/  IADD3 R2, R0, 0x1, RZ ;  /* 0x0000000100027810 */ /* 0x002fca0007ffe0ff */
[----:B------:R-:W-:-:S05]  /*c830*/  IMAD.IADD R3, R213, 0x1, -R2 ;  /* 0x00000001d5037824 */ /* 0x000fca00078e0a02 */
[----:B------:R-:W-:Y:S01]  /*c840*/  IABS R3, R3 ;  /* 0x0000000300037213 */ /* 0x000fe20000000000 */
[----:B---3--:R-:W-:-:S04]  /*c850*/  FFMA.FTZ R7, R4, -R195, R66 ;  /* 0x800000c304077223 */ /* 0x008fc80000010042 */
[----:B------:R-:W-:Y:S02]  /*c860*/  IMAD.MOV.U32 R4, RZ, RZ, R3 ;  /* 0x000000ffff047224 */ /* 0x000fe400078e0003 */
[----:B------:R-:W-:Y:S02]  /*c870*/  IMAD.IADD R3, R214, 0x1, -R2 ;  /* 0x00000001d6037824 */ /* 0x000fe400078e0a02 */
[----:B------:R-:W-:Y:S02]  /*c880*/  FFMA.FTZ R9, R5, -R195, R54 ;  /* 0x800000c305097223 */ /* 0x000fe40000010036 */
[----:B------:R-:W-:Y:S01]  /*c890*/  IMAD.IADD R5, R212, 0x1, -R2 ;  /* 0x00000001d4057824 */ /* 0x000fe200078e0a02 */
[----:B------:R-:W-:Y:S01]  /*c8a0*/  IABS R3, R3 ;  /* 0x0000000300037213 */ /* 0x000fe20000000000 */
[----:B------:R-:W-:Y:S02]  /*c8b0*/  FFMA.FTZ R10, R6, -R195, R52 ;  /* 0x800000c3060a7223 */ /* 0x000fe40000010034 */
[----:B------:R1:W-:Y:S02]  /*c8c0*/  I2F R6, R4 ;  /* 0x0000000400067306 */ /* 0x0003e40000201400 */
[----:B-1----:R-:W-:Y:S01]  /*c8d0*/  IMAD.MOV.U32 R4, RZ, RZ, R3 ;  /* 0x000000ffff047224 */ /* 0x002fe200078e0003 */
[----:B------:R-:W-:-:S05]  /*c8e0*/  IABS R3, R5 ;  /* 0x0000000500037213 */ /* 0x000fca0000000000 */
[----:B------:R1:W-:Y:S01]  /*c8f0*/  I2F R5, R4 ;  /* 0x0000000400057306 */ /* 0x0003e20000201400 */
[C---:B------:R-:W-:Y:S02]  /*c900*/  ISETP.GE.AND P0, PT, R0.reuse, R210, PT ;  /* 0x000000d20000720c */ /* 0x040fe40003f06270 */
[C---:B------:R-:W-:Y:S02]  /*c910*/  ISETP.GE.AND P6, PT, R0.reuse, R209, PT ;  /* 0x000000d10000720c */ /* 0x040fe40003fc6270 */
[C---:B------:R-:W-:Y:S01]  /*c920*/  ISETP.GE.AND P5, PT, R0.reuse, R208, PT ;  /* 0x000000d00000720c */ /* 0x040fe20003fa6270 */
[----:B-1----:R-:W-:Y:S02]  /*c930*/  IMAD.MOV.U32 R4, RZ, RZ, R3 ;  /* 0x000000ffff047224 */ /* 0x002fe400078e0003 */
[----:B------:R-:W-:Y:S01]  /*c940*/  IMAD.IADD R3, R211, 0x1, -R2 ;  /* 0x00000001d3037824 */ /* 0x000fe200078e0a02 */
[----:B------:R-:W-:-:S04]  /*c950*/  ISETP.GE.AND P1, PT, R0, R207, PT ;  /* 0x000000cf0000720c */ /* 0x000fc80003f26270 */
[----:B------:R-:W-:Y:S02]  /*c960*/  IABS R3, R3 ;  /* 0x0000000300037213 */ /* 0x000fe40000000000 */
[C---:B------:R-:W-:Y:S02]  /*c970*/  ISETP.GE.OR P0, PT, R0.reuse, R218, !P0 ;  /* 0x000000da0000720c */ /* 0x040fe40004706670 */
[C---:B------:R-:W-:Y:S02]  /*c980*/  ISETP.GE.OR P6, PT, R0.reuse, R217, !P6 ;  /* 0x000000d90000720c */ /* 0x040fe400077c6670 */
[----:B------:R-:W1:Y:S01]  /*c990*/  I2F R3, R3 ;  /* 0x0000000300037306 */ /* 0x000e620000201400 */
[C---:B------:R-:W-:Y:S02]  /*c9a0*/  ISETP.GE.OR P5, PT, R0.reuse, R216, !P5 ;  /* 0x000000d80000720c */ /* 0x040fe40006fa6670 */
[----:B------:R-:W-:Y:S01]  /*c9b0*/  ISETP.GE.OR P1, PT, R0, R215, !P1 ;  /* 0x000000d70000720c */ /* 0x000fe20004f26670 */
[----:B------:R-:W-:Y:S01]  /*c9c0*/  IMAD.MOV.U32 R43, RZ, RZ, R106 ;  /* 0x000000ffff2b7224 */ /* 0x000fe200078e006a */
[----:B------:R-:W-:Y:S01]  /*c9d0*/  FSEL R106, R10, -INF , !P0 ;  /* 0xff8000000a6a7808 */ /* 0x000fe20004000000 */
[----:B------:R-:W-:Y:S01]  /*c9e0*/  IMAD.MOV.U32 R22, RZ, RZ, R45 ;  /* 0x000000ffff167224 */ /* 0x000fe200078e002d */
[----:B------:R-:W-:-:S02]  /*c9f0*/  FSEL R111, R9, -INF , !P6 ;  /* 0xff800000096f7808 */ /* 0x000fc40007000000 */
[----:B------:R-:W-:Y:S02]  /*ca00*/  FSEL R183, R8, -INF , !P5 ;  /* 0xff80000008b77808 */ /* 0x000fe40006800000 */
[----:B------:R-:W-:Y:S02]  /*ca10*/  FSEL R45, R7, -INF , !P1 ;  /* 0xff800000072d7808 */ /* 0x000fe40004800000 */
[C---:B------:R-:W-:Y:S02]  /*ca20*/  ISETP.GE.AND P0, PT, R2.reuse, R210, PT ;  /* 0x000000d20200720c */ /* 0x040fe40003f06270 */
[C---:B------:R-:W-:Y:S02]  /*ca30*/  ISETP.GE.AND P6, PT, R2.reuse, R209, PT ;  /* 0x000000d10200720c */ /* 0x040fe40003fc6270 */
[C---:B------:R-:W-:Y:S02]  /*ca40*/  ISETP.GE.AND P5, PT, R2.reuse, R208, PT ;  /* 0x000000d00200720c */ /* 0x040fe40003fa6270 */
[C---:B------:R-:W-:Y:S01]  /*ca50*/  ISETP.GE.AND P1, PT, R2.reuse, R207, PT ;  /* 0x000000cf0200720c */ /* 0x040fe20003f26270 */
[----:B------:R-:W2:Y:S01]  /*ca60*/  I2F R4, R4 ;  /* 0x0000000400047306 */ /* 0x000ea20000201400 */
[----:B------:R-:W-:-:S02]  /*ca70*/  ISETP.GE.OR P0, PT, R2, R218, !P0 ;  /* 0x000000da0200720c */ /* 0x000fc40004706670 */
[C---:B------:R-:W-:Y:S02]  /*ca80*/  ISETP.GE.OR P6, PT, R2.reuse, R217, !P6 ;  /* 0x000000d90200720c */ /* 0x040fe400077c6670 */
[C---:B------:R-:W-:Y:S02]  /*ca90*/  ISETP.GE.OR P5, PT, R2.reuse, R216, !P5 ;  /* 0x000000d80200720c */ /* 0x040fe40006fa6670 */
[----:B------:R-:W-:Y:S02]  /*caa0*/  ISETP.GE.OR P1, PT, R2, R215, !P1 ;  /* 0x000000d70200720c */ /* 0x000fe40004f26670 */
[----:B------:R-:W-:Y:S01]  /*cab0*/  IADD3 R2, R0, 0x8, RZ ;  /* 0x0000000800027810 */ /* 0x000fe20007ffe0ff */
[----:B-1----:R-:W-:-:S04]  /*cac0*/  FFMA.FTZ R8, R3, -R195, R67 ;  /* 0x800000c303087223 */ /* 0x002fc80000010043 */
[--C-:B------:R-:W-:Y:S02]  /*cad0*/  IMAD.IADD R3, R213, 0x1, -R2.reuse ;  /* 0x00000001d5037824 */ /* 0x100fe400078e0a02 */
[----:B------:R-:W-:Y:S02]  /*cae0*/  FFMA.FTZ R10, R5, -R195, R55 ;  /* 0x800000c3050a7223 */ /* 0x000fe40000010037 */
[----:B------:R-:W-:Y:S01]  /*caf0*/  IMAD.IADD R5, R214, 0x1, -R2 ;  /* 0x00000001d6057824 */ /* 0x000fe200078e0a02 */
[----:B------:R-:W-:Y:S01]  /*cb00*/  IABS R3, R3 ;  /* 0x0000000300037213 */ /* 0x000fe20000000000 */
[----:B--2---:R-:W-:-:S04]  /*cb10*/  FFMA.FTZ R9, R4, -R195, R65 ;  /* 0x800000c304097223 */ /* 0x004fc80000010041 */
[----:B------:R-:W-:Y:S01]  /*cb20*/  IMAD.MOV.U32 R4, RZ, RZ, R3 ;  /* 0x000000ffff047224 */ /* 0x000fe200078e0003 */
[----:B------:R-:W-:-:S03]  /*cb30*/  IABS R3, R5 ;  /* 0x0000000500037213 */ /* 0x000fc60000000000 */
[----:B------:R1:W-:Y:S01]  /*cb40*/  I2F R7, R4 ;  /* 0x0000000400077306 */ /* 0x0003e20000201400 */
[----:B------:R-:W-:Y:S02]  /*cb50*/  FFMA.FTZ R11, R6, -R195, R53 ;  /* 0x800000c3060b7223 */ /* 0x000fe40000010035 */
[----:B-1----:R-:W-:Y:S02]  /*cb60*/  IMAD.MOV.U32 R4, RZ, RZ, R3 ;  /* 0x000000ffff047224 */ /* 0x002fe400078e0003 */
[----:B------:R-:W-:-:S05]  /*cb70*/  IMAD.IADD R3, R212, 0x1, -R2 ;  /* 0x00000001d4037824 */ /* 0x000fca00078e0a02 */
[----:B------:R-:W-:-:S04]  /*cb80*/  IABS R3, R3 ;  /* 0x0000000300037213 */ /* 0x000fc80000000000 */
[----:B------:R1:W-:Y:S01]  /*cb90*/  I2F R5, R3 ;  /* 0x0000000300057306 */ /* 0x0003e20000201400 */
[----:B------:R-:W-:Y:S01]  /*cba0*/  IMAD.MOV.U32 R42, RZ, RZ, R105 ;  /* 0x000000ffff2a7224 */ /* 0x000fe200078e0069 */
[----:B------:R-:W-:Y:S01]  /*cbb0*/  FSEL R105, R11, -INF , !P0 ;  /* 0xff8000000b697808 */ /* 0x000fe20004000000 */
[----:B------:R-:W-:Y:S01]  /*cbc0*/  IMAD.MOV.U32 R21, RZ, RZ, R44 ;  /* 0x000000ffff157224 */ /* 0x000fe200078e002c */
[----:B------:R-:W-:Y:S02]  /*cbd0*/  FSEL R110, R10, -INF , !P6 ;  /* 0xff8000000a6e7808 */ /* 0x000fe40007000000 */
[----:B------:R-:W-:Y:S02]  /*cbe0*/  FSEL R182, R9, -INF , !P5 ;  /* 0xff80000009b67808 */ /* 0x000fe40006800000 */
[----:B------:R-:W-:Y:S02]  /*cbf0*/  FSEL R44, R8, -INF , !P1 ;  /* 0xff800000082c7808 */ /* 0x000fe40004800000 */
[C---:B------:R-:W-:Y:S01]  /*cc00*/  ISETP.GE.AND P0, PT, R2.reuse, R210, PT ;  /* 0x000000d20200720c */ /* 0x040fe20003f06270 */
[----:B-1----:R-:W-:Y:S01]  /*cc10*/  IMAD.IADD R3, R211, 0x1, -R2 ;  /* 0x00000001d3037824 */ /* 0x002fe200078e0a02 */
[----:B------:R-:W-:-:S02]  /*cc20*/  ISETP.GE.AND P6, PT, R2, R209, PT ;  /* 0x000000d10200720c */ /* 0x000fc40003fc6270 */
[C---:B------:R-:W-:Y:S02]  /*cc30*/  ISETP.GE.AND P5, PT, R2.reuse, R208, PT ;  /* 0x000000d00200720c */ /* 0x040fe40003fa6270 */
[C---:B------:R-:W-:Y:S02]  /*cc40*/  ISETP.GE.AND P1, PT, R2.reuse, R207, PT ;  /* 0x000000cf0200720c */ /* 0x040fe40003f26270 */
[----:B------:R-:W-:Y:S02]  /*cc50*/  IABS R3, R3 ;  /* 0x0000000300037213 */ /* 0x000fe40000000000 */
[C---:B------:R-:W-:Y:S02]  /*cc60*/  ISETP.GE.OR P0, PT, R2.reuse, R218, !P0 ;  /* 0x000000da0200720c */ /* 0x040fe40004706670 */
[C---:B------:R-:W-:Y:S02]  /*cc70*/  ISETP.GE.OR P6, PT, R2.reuse, R217, !P6 ;  /* 0x000000d90200720c */ /* 0x040fe400077c6670 */
[----:B------:R-:W-:-:S02]  /*cc80*/  ISETP.GE.OR P5, PT, R2, R216, !P5 ;  /* 0x000000d80200720c */ /* 0x000fc40006fa6670 */
[----:B------:R-:W-:Y:S01]  /*cc90*/  ISETP.GE.OR P1, PT, R2, R215, !P1 ;  /* 0x000000d70200720c */ /* 0x000fe20004f26670 */
[----:B------:R-:W-:Y:S01]  /*cca0*/  IMAD.MOV.U32 R2, RZ, RZ, R3 ;  /* 0x000000ffff027224 */ /* 0x000fe200078e0003 */
[----:B------:R-:W-:Y:S01]  /*ccb0*/  I2F R6, R4 ;  /* 0x0000000400067306 */ /* 0x000fe20000201400 */
[----:B------:R-:W-:-:S07]  /*ccc0*/  IADD3 R3, R0, 0x9, RZ ;  /* 0x0000000900037810 */ /* 0x000fce0007ffe0ff */
[----:B------:R1:W2:Y:S02]  /*ccd0*/  I2F R4, R2 ;  /* 0x0000000200047306 */ /* 0x0002a40000201400 */
[----:B-1----:R-:W-:-:S05]  /*cce0*/  IMAD.IADD R2, R213, 0x1, -R3 ;  /* 0x00000001d5027824 */ /* 0x002fca00078e0a03 */
[----:B------:R-:W-:Y:S01]  /*ccf0*/  IABS R2, R2 ;  /* 0x0000000200027213 */ /* 0x000fe20000000000 */
[----:B--2---:R-:W-:-:S04]  /*cd00*/  FFMA.FTZ R12, R4, -R195, R246 ;  /* 0x800000c3040c7223 */ /* 0x004fc800000100f6 */
[----:B------:R-:W-:Y:S02]  /*cd10*/  IMAD.MOV.U32 R4, RZ, RZ, R2 ;  /* 0x000000ffff047224 */ /* 0x000fe400078e0002 */
[--C-:B------:R-:W-:Y:S02]  /*cd20*/  IMAD.IADD R2, R214, 0x1, -R3.reuse ;  /* 0x00000001d6027824 */ /* 0x100fe400078e0a03 */
[----:B------:R-:W-:Y:S02]  /*cd30*/  FFMA.FTZ R13, R5, -R195, R244 ;  /* 0x800000c3050d7223 */ /* 0x000fe400000100f4 */
[----:B------:R-:W-:Y:S01]  /*cd40*/  IMAD.IADD R5, R212, 0x1, -R3 ;  /* 0x00000001d4057824 */ /* 0x000fe200078e0a03 */
[----:B------:R-:W-:Y:S01]  /*cd50*/  IABS R2, R2 ;  /* 0x0000000200027213 */ /* 0x000fe20000000000 */
[----:B------:R1:W-:Y:S04]  /*cd60*/  I2F R11, R4 ;  /* 0x00000004000b7306 */ /* 0x0003e80000201400 */
[----:B-1----:R-:W-:Y:S01]  /*cd70*/  IMAD.MOV.U32 R4, RZ, RZ, R2 ;  /* 0x000000ffff047224 */ /* 0x002fe200078e0002 */
[----:B------:R-:W-:-:S05]  /*cd80*/  IABS R2, R5 ;  /* 0x0000000500027213 */ /* 0x000fca0000000000 */
[----:B------:R-:W-:Y:S02]  /*cd90*/  IMAD.MOV.U32 R5, RZ, RZ, R2 ;  /* 0x000000ffff057224 */ /* 0x000fe400078e0002 */
[----:B------:R-:W-:Y:S01]  /*cda0*/  IMAD.IADD R2, R211, 0x1, -R3 ;  /* 0x00000001d3027824 */ /* 0x000fe200078e0a03 */
[----:B------:R1:W-:Y:S01]  /*cdb0*/  I2F R10, R4 ;  /* 0x00000004000a7306 */ /* 0x0003e20000201400 */
[----:B------:R-:W-:-:S07]  /*cdc0*/  FFMA.FTZ R15, R7, -R195, R240 ;  /* 0x800000c3070f7223 */ /* 0x000fce00000100f0 */
[----:B------:R2:W-:Y:S01]  /*cdd0*/  I2F R9, R5 ;  /* 0x0000000500097306 */ /* 0x0005e20000201400 */
[----:B-1----:R-:W-:Y:S02]  /*cde0*/  IABS R4, R2 ;  /* 0x0000000200047213 */ /* 0x002fe40000000000 */
[----:B------:R-:W-:-:S03]  /*cdf0*/  IADD3 R2, R0, 0x10, RZ ;  /* 0x0000001000027810 */ /* 0x000fc60007ffe0ff */
[----:B--2---:R-:W-:Y:S02]  /*ce00*/  IMAD.MOV.U32 R5, RZ, RZ, R4 ;  /* 0x000000ffff057224 */ /* 0x004fe400078e0004 */
[----:B------:R-:W-:Y:S02]  /*ce10*/  IMAD.IADD R4, R213, 0x1, -R2 ;  /* 0x00000001d5047824 */ /* 0x000fe400078e0a02 */
[----:B------:R1:W2:Y:S01]  /*ce20*/  I2F R7, R5 ;  /* 0x0000000500077306 */ /* 0x0002a20000201400 */
[----:B------:R-:W-:Y:S02]  /*ce30*/  FFMA.FTZ R14, R6, -R195, R242 ;  /* 0x800000c3060e7223 */ /* 0x000fe400000100f2 */
[----:B------:R-:W-:Y:S01]  /*ce40*/  IABS R4, R4 ;  /* 0x0000000400047213 */ /* 0x000fe20000000000 */
[----:B------:R-:W-:Y:S01]  /*ce50*/  IMAD.IADD R6, R214, 0x1, -R2 ;  /* 0x00000001d6067824 */ /* 0x000fe200078e0a02 */
[----:B------:R-:W-:Y:S01]  /*ce60*/  FSEL R65, R15, -INF , !P0 ;  /* 0xff8000000f417808 */ /* 0x000fe20004000000 */
[----:B------:R-:W-:Y:S01]  /*ce70*/  IMAD.MOV.U32 R19, RZ, RZ, R43 ;  /* 0x000000ffff137224 */ /* 0x000fe200078e002b */
[----:B------:R-:W-:-:S02]  /*ce80*/  FSEL R104, R14, -INF , !P6 ;  /* 0xff8000000e687808 */ /* 0x000fc40007000000 */
[----:B------:R-:W-:Y:S02]  /*ce90*/  FSEL R181, R13, -INF , !P5 ;  /* 0xff8000000db57808 */ /* 0x000fe40006800000 */
[----:B------:R-:W-:Y:S02]  /*cea0*/  FSEL R43, R12, -INF , !P1 ;  /* 0xff8000000c2b7808 */ /* 0x000fe40004800000 */
[C---:B------:R-:W-:Y:S01]  /*ceb0*/  ISETP.GE.AND P0, PT, R3.reuse, R210, PT ;  /* 0x000000d20300720c */ /* 0x040fe20003f06270 */
[----:B-1----:R-:W-:Y:S01]  /*cec0*/  IMAD.MOV.U32 R5, RZ, RZ, R4 ;  /* 0x000000ffff057224 */ /* 0x002fe200078e0004 */
[----:B------:R-:W-:Y:S02]  /*ced0*/  IABS R4, R6 ;  /* 0x0000000600047213 */ /* 0x000fe40000000000 */
[C---:B------:R-:W-:Y:S02]  /*cee0*/  ISETP.GE.AND P6, PT, R3.reuse, R209, PT ;  /* 0x000000d10300720c */ /* 0x040fe40003fc6270 */
[----:B------:R-:W-:-:S02]  /*cef0*/  ISETP.GE.AND P5, PT, R3, R208, PT ;  /* 0x000000d00300720c */ /* 0x000fc40003fa6270 */
[C---:B------:R-:W-:Y:S01]  /*cf00*/  ISETP.GE.AND P1, PT, R3.reuse, R207, PT ;  /* 0x000000cf0300720c */ /* 0x040fe20003f26270 */
[----:B------:R1:W3:Y:S01]  /*cf10*/  I2F R6, R4 ;  /* 0x0000000400067306 */ /* 0x0002e20000201400 */
[----:B------:R-:W-:Y:S01]  /*cf20*/  ISETP.GE.OR P0, PT, R3, R218, !P0 ;  /* 0x000000da0300720c */ /* 0x000fe20004706670 */
[----:B--2---:R-:W-:Y:S01]  /*cf30*/  FFMA.FTZ R7, R7, -R195, R247 ;  /* 0x800000c307077223 */ /* 0x004fe200000100f7 */
[C---:B------:R-:W-:Y:S02]  /*cf40*/  ISETP.GE.OR P6, PT, R3.reuse, R217, !P6 ;  /* 0x000000d90300720c */ /* 0x040fe400077c6670 */
[C---:B------:R-:W-:Y:S02]  /*cf50*/  ISETP.GE.OR P5, PT, R3.reuse, R216, !P5 ;  /* 0x000000d80300720c */ /* 0x040fe40006fa6670 */
[----:B------:R-:W-:Y:S01]  /*cf60*/  ISETP.GE.OR P1, PT, R3, R215, !P1 ;  /* 0x000000d70300720c */ /* 0x000fe20004f26670 */
[----:B------:R2:W4:Y:S01]  /*cf70*/  I2F R8, R5 ;  /* 0x0000000500087306 */ /* 0x0005220000201400 */
[----:B------:R-:W-:-:S02]  /*cf80*/  FFMA.FTZ R3, R10, -R195, R243 ;  /* 0x800000c30a037223 */ /* 0x000fc400000100f3 */
[----:B------:R-:W-:Y:S02]  /*cf90*/  IMAD.MOV.U32 R23, RZ, RZ, R42 ;  /* 0x000000ffff177224 */ /* 0x000fe400078e002a */
[-C--:B-1----:R-:W-:Y:S01]  /*cfa0*/  FFMA.FTZ R4, R11, -R195.reuse, R241 ;  /* 0x800000c30b047223 */ /* 0x082fe200000100f1 */
[----:B------:R-:W-:Y:S01]  /*cfb0*/  FSEL R66, R3, -INF , !P6 ;  /* 0xff80000003427808 */ /* 0x000fe20007000000 */
[----:B------:R-:W-:Y:S01]  /*cfc0*/  IMAD.IADD R3, R212, 0x1, -R2 ;  /* 0x00000001d4037824 */ /* 0x000fe200078e0a02 */
[----:B------:R-:W-:Y:S01]  /*cfd0*/  FSEL R42, R7, -INF , !P1 ;  /* 0xff800000072a7808 */ /* 0x000fe20004800000 */
[----:B--2---:R-:W-:Y:S01]  /*cfe0*/  FFMA.FTZ R5, R9, -R195, R245 ;  /* 0x800000c309057223 */ /* 0x004fe200000100f5 */
[----:B------:R-:W-:Y:S02]  /*cff0*/  FSEL R61, R4, -INF , !P0 ;  /* 0xff800000043d7808 */ /* 0x000fe40004000000 */
[----:B------:R-:W-:Y:S02]  /*d000*/  ISETP.GE.AND P0, PT, R2, R210, PT ;  /* 0x000000d20200720c */ /* 0x000fe40003f06270 */
[----:B------:R-:W-:-:S02]  /*d010*/  FSEL R180, R5, -INF , !P5 ;  /* 0xff80000005b47808 */ /* 0x000fc40006800000 */
[C---:B------:R-:W-:Y:S02]  /*d020*/  ISETP.GE.AND P6, PT, R2.reuse, R209, PT ;  /* 0x000000d10200720c */ /* 0x040fe40003fc6270 */
[C---:B------:R-:W-:Y:S02]  /*d030*/  ISETP.GE.AND P5, PT, R2.reuse, R208, PT ;  /* 0x000000d00200720c */ /* 0x040fe40003fa6270 */
[C---:B------:R-:W-:Y:S01]  /*d040*/  ISETP.GE.AND P1, PT, R2.reuse, R207, PT ;  /* 0x000000cf0200720c */ /* 0x040fe20003f26270 */
[----:B------:R-:W-:Y:S01]  /*d050*/  IMAD.IADD R4, R211, 0x1, -R2 ;  /* 0x00000001d3047824 */ /* 0x000fe200078e0a02 */
[C---:B------:R-:W-:Y:S02]  /*d060*/  ISETP.GE.OR P0, PT, R2.reuse, R218, !P0 ;  /* 0x000000da0200720c */ /* 0x040fe40004706670 */
[C---:B------:R-:W-:Y:S02]  /*d070*/  ISETP.GE.OR P6, PT, R2.reuse, R217, !P6 ;  /* 0x000000d90200720c */ /* 0x040fe400077c6670 */
[----:B------:R-:W-:-:S02]  /*d080*/  ISETP.GE.OR P5, PT, R2, R216, !P5 ;  /* 0x000000d80200720c */ /* 0x000fc40006fa6670 */
[----:B------:R-:W-:Y:S02]  /*d090*/  ISETP.GE.OR P1, PT, R2, R215, !P1 ;  /* 0x000000d70200720c */ /* 0x000fe40004f26670 */
[----:B------:R-:W-:Y:S02]  /*d0a0*/  IABS R3, R3 ;  /* 0x0000000300037213 */ /* 0x000fe40000000000 */
[----:B------:R-:W-:Y:S01]  /*d0b0*/  IADD3 R2, R0, 0x11, RZ ;  /* 0x0000001100027810 */ /* 0x000fe20007ffe0ff */
[----:B---3--:R-:W-:Y:S02]  /*d0c0*/  FFMA.FTZ R9, R6, -R195, R238 ;  /* 0x800000c306097223 */ /* 0x008fe400000100ee */
[----:B------:R1:W2:Y:S01]  /*d0d0*/  I2F R6, R3 ;  /* 0x0000000300067306 */ /* 0x0002a20000201400 */
[----:B------:R-:W-:Y:S01]  /*d0e0*/  IABS R4, R4 ;  /* 0x0000000400047213 */ /* 0x000fe20000000000 */
[--C-:B------:R-:W-:Y:S02]  /*d0f0*/  IMAD.IADD R5, R214, 0x1, -R2.reuse ;  /* 0x00000001d6057824 */ /* 0x100fe400078e0a02 */
[----:B-1----:R-:W-:-:S04]  /*d100*/  IMAD.IADD R3, R213, 0x1, -R2 ;  /* 0x00000001d5037824 */ /* 0x002fc800078e0a02 */
[----:B------:R1:W3:Y:S01]  /*d110*/  I2F R11, R4 ;  /* 0x00000004000b7306 */ /* 0x0002e20000201400 */
[----:B------:R-:W-:Y:S01]  /*d120*/  IABS R3, R3 ;  /* 0x0000000300037213 */ /* 0x000fe20000000000 */
[----:B----4-:R-:W-:-:S04]  /*d130*/  FFMA.FTZ R10, R8, -R195, R236 ;  /* 0x800000c3080a7223 */ /* 0x010fc800000100ec */
[----:B-1----:R-:W-:Y:S01]  /*d140*/  IMAD.MOV.U32 R4, RZ, RZ, R3 ;  /* 0x000000ffff047224 */ /* 0x002fe200078e0003 */
[----:B------:R-:W-:-:S03]  /*d150*/  IABS R3, R5 ;  /* 0x0000000500037213 */ /* 0x000fc60000000000 */
[----:B------:R1:W4:Y:S01]  /*d160*/  I2F R8, R4 ;  /* 0x0000000400087306 */ /* 0x0003220000201400 */
[--C-:B------:R-:W-:Y:S02]  /*d170*/  IMAD.IADD R5, R211, 0x1, -R2.reuse ;  /* 0x00000001d3057824 */ /* 0x100fe400078e0a02 */
[----:B-1----:R-:W-:Y:S02]  /*d180*/  IMAD.MOV.U32 R4, RZ, RZ, R3 ;  /* 0x000000ffff047224 */ /* 0x002fe400078e0003 */
[----:B------:R-:W-:-:S05]  /*d190*/  IMAD.IADD R3, R212, 0x1, -R2 ;  /* 0x00000001d4037824 */ /* 0x000fca00078e0a02 */
[----:B------:R-:W-:Y:S01]  /*d1a0*/  IABS R3, R3 ;  /* 0x0000000300037213 */ /* 0x000fe20000000000 */
[----:B------:R1:W-:Y:S01]  /*d1b0*/  I2F R7, R4 ;  /* 0x0000000400077306 */ /* 0x0003e20000201400 */
[----:B--2---:R-:W-:Y:S01]  /*d1c0*/  FFMA.FTZ R6, R6, -R195, R224 ;  /* 0x800000c306067223 */ /* 0x004fe200000100e0 */
[----:B------:R-:W-:Y:S01]  /*d1d0*/  FSEL R59, R10, -INF , !P0 ;  /* 0xff8000000a3b7808 */ /* 0x000fe20004000000 */
[----:B------:R-:W-:Y:S02]  /*d1e0*/  IMAD.MOV.U32 R37, RZ, RZ, R41 ;  /* 0x000000ffff257224 */ /* 0x000fe400078e0029 */
[----:B-1----:R-:W-:Y:S01]  /*d1f0*/  IMAD.MOV.U32 R4, RZ, RZ, R3 ;  /* 0x000000ffff047224 */ /* 0x002fe200078e0003 */
[----:B------:R-:W-:-:S03]  /*d200*/  IABS R3, R5 ;  /* 0x0000000500037213 */ /* 0x000fc60000000000 */
[----:B------:R3:W-:Y:S01]  /*d210*/  I2F R5, R4 ;  /* 0x0000000400057306 */ /* 0x0007e20000201400 */
[----:B------:R-:W-:-:S07]  /*d220*/  FSEL R63, R9, -INF , !P6 ;  /* 0xff800000093f7808 */ /* 0x000fce0007000000 */
[----:B------:R-:W1:Y:S01]  /*d230*/  I2F R3, R3 ;  /* 0x0000000300037306 */ /* 0x000e620000201400 */
[----:B------:R-:W-:Y:S01]  /*d240*/  FSEL R107, R6, -INF , !P5 ;  /* 0xff800000066b7808 */ /* 0x000fe20006800000 */
[----:B---3--:R-:W-:Y:S01]  /*d250*/  FFMA.FTZ R4, R11, -R195, R226 ;  /* 0x800000c30b047223 */ /* 0x008fe200000100e2 */
[C---:B------:R-:W-:Y:S02]  /*d260*/  ISETP.GE.AND P0, PT, R2.reuse, R210, PT ;  /* 0x000000d20200720c */ /* 0x040fe40003f06270 */
[----:B------:R-:W-:Y:S02]  /*d270*/  ISETP.GE.AND P6, PT, R2, R209, PT ;  /* 0x000000d10200720c */ /* 0x000fe40003fc6270 */
[----:B------:R-:W-:Y:S02]  /*d280*/  FSEL R41, R4, -INF , !P1 ;  /* 0xff80000004297808 */ /* 0x000fe40004800000 */
[C---:B------:R-:W-:Y:S02]  /*d290*/  ISETP.GE.AND P5, PT, R2.reuse, R208, PT ;  /* 0x000000d00200720c */ /* 0x040fe40003fa6270 */
[----:B------:R-:W-:-:S02]  /*d2a0*/  ISETP.GE.AND P1, PT, R2, R207, PT ;  /* 0x000000cf0200720c */ /* 0x000fc40003f26270 */
[C---:B------:R-:W-:Y:S02]  /*d2b0*/  ISETP.GE.OR P0, PT, R2.reuse, R218, !P0 ;  /* 0x000000da0200720c */ /* 0x040fe40004706670 */
[C---:B------:R-:W-:Y:S02]  /*d2c0*/  ISETP.GE.OR P6, PT, R2.reuse, R217, !P6 ;  /* 0x000000d90200720c */ /* 0x040fe400077c6670 */
[C---:B------:R-:W-:Y:S02]  /*d2d0*/  ISETP.GE.OR P5, PT, R2.reuse, R216, !P5 ;  /* 0x000000d80200720c */ /* 0x040fe40006fa6670 */
[----:B------:R-:W-:Y:S02]  /*d2e0*/  ISETP.GE.OR P1, PT, R2, R215, !P1 ;  /* 0x000000d70200720c */ /* 0x000fe40004f26670 */
[----:B------:R-:W-:Y:S01]  /*d2f0*/  IADD3 R2, R0, 0x18, RZ ;  /* 0x0000001800027810 */ /* 0x000fe20007ffe0ff */
[-C--:B----4-:R-:W-:Y:S02]  /*d300*/  FFMA.FTZ R11, R8, -R195.reuse, R237 ;  /* 0x800000c3080b7223 */ /* 0x090fe400000100ed */
[----:B-1----:R-:W-:-:S02]  /*d310*/  FFMA.FTZ R8, R3, -R195, R227 ;  /* 0x800000c303087223 */ /* 0x002fc400000100e3 */
[--C-:B------:R-:W-:Y:S02]  /*d320*/  IMAD.IADD R3, R213, 0x1, -R2.reuse ;  /* 0x00000001d5037824 */ /* 0x100fe400078e0a02 */
[----:B------:R-:W-:Y:S02]  /*d330*/  FFMA.FTZ R9, R5, -R195, R225 ;  /* 0x800000c305097223 */ /* 0x000fe400000100e1 */
[----:B------:R-:W-:Y:S01]  /*d340*/  IMAD.IADD R5, R214, 0x1, -R2 ;  /* 0x00000001d6057824 */ /* 0x000fe200078e0a02 */
[----:B------:R-:W-:Y:S01]  /*d350*/  IABS R3, R3 ;  /* 0x0000000300037213 */ /* 0x000fe20000000000 */
[----:B------:R-:W-:-:S04]  /*d360*/  FFMA.FTZ R10, R7, -R195, R239 ;  /* 0x800000c3070a7223 */ /* 0x000fc800000100ef */
[----:B------:R-:W-:Y:S01]  /*d370*/  IMAD.MOV.U32 R4, RZ, RZ, R3 ;  /* 0x000000ffff047224 */ /* 0x000fe200078e0003 */
[----:B------:R-:W-:-:S03]  /*d380*/  IABS R3, R5 ;  /* 0x0000000500037213 */ /* 0x000fc60000000000 */
[----:B------:R1:W-:Y:S01]  /*d390*/  I2F R7, R4 ;  /* 0x0000000400077306 */ /* 0x0003e20000201400 */
[----:B------:R-:W-:Y:S02]  /*d3a0*/  IMAD.MOV.U32 R39, RZ, RZ, R50 ;  /* 0x000000ffff277224 */ /* 0x000fe400078e0032 */
[----:B-1----:R-:W-:Y:S02]  /*d3b0*/  IMAD.MOV.U32 R4, RZ, RZ, R3 ;  /* 0x000000ffff047224 */ /* 0x002fe400078e0003 */
[----:B------:R-:W-:-:S05]  /*d3c0*/  IMAD.IADD R3, R212, 0x1, -R2 ;  /* 0x00000001d4037824 */ /* 0x000fca00078e0a02 */
[----:B------:R-:W-:-:S04]  /*d3d0*/  IABS R3, R3 ;  /* 0x0000000300037213 */ /* 0x000fc80000000000 */
[----:B------:R1:W-:Y:S01]  /*d3e0*/  I2F R5, R3 ;  /* 0x0000000300057306 */ /* 0x0003e20000201400 */
[----:B------:R-:W-:Y:S01]  /*d3f0*/  IMAD.MOV.U32 R50, RZ, RZ, R40 ;  /* 0x000000ffff327224 */ /* 0x000fe200078e0028 */
[----:B------:R-:W-:Y:S02]  /*d400*/  FSEL R56, R11, -INF , !P0 ;  /* 0xff8000000b387808 */ /* 0x000fe40004000000 */
        /* <DEDUP_REMOVED lines=112> */
[C---:B------:R-:W-:Y:S01]  /*db10*/  ISETP.GE.OR P5, PT, R2.reuse, R216, !P5 ;  /* 0x000000d80200720c */ /* 0x040fe20006fa6670 */
[----:B------:R-:W-:Y:S01]  /*db20*/  BAR.SYNC.DEFER_BLOCKING 0x0 ;  /* 0x0000000000007b1d */ /* 0x000fe20000010000 */
        /* <DEDUP_REMOVED lines=51> */
[----:B------:R2:W3:Y:S01]  /*de60*/  I2F R9, R5 ;  /* 0x0000000500097306 */ /* 0x0004e20000201400 */
[----:B-1----:R-:W-:Y:S02]  /*de70*/  IABS R4, R2 ;  /* 0x0000000200047213 */ /* 0x002fe40000000000 */
[----:B------:R-:W-:-:S03]  /*de80*/  IADD3 R2, R0, 0x30, RZ ;  /* 0x0000003000027810 */ /* 0x000fc60007ffe0ff */
[----:B--2---:R-:W-:Y:S02]  /*de90*/  IMAD.MOV.U32 R5, RZ, RZ, R4 ;  /* 0x000000ffff057224 */ /* 0x004fe400078e0004 */
[--C-:B------:R-:W-:Y:S02]  /*dea0*/  IMAD.IADD R4, R213, 0x1, -R2.reuse ;  /* 0x00000001d5047824 */ /* 0x100fe400078e0a02 */
[----:B------:R-:W-:-:S03]  /*deb0*/  IMAD.IADD R6, R214, 0x1, -R2 ;  /* 0x00000001d6067824 */ /* 0x000fc600078e0a02 */
[----:B------:R-:W-:Y:S01]  /*dec0*/  IABS R4, R4 ;  /* 0x0000000400047213 */ /* 0x000fe20000000000 */
[----:B------:R-:W-:Y:S02]  /*ded0*/  FFMA.FTZ R15, R7, -R195, R242 ;  /* 0x800000c3070f7223 */ /* 0x000fe400000100f2 */
[----:B------:R1:W2:Y:S01]  /*dee0*/  I2F R7, R5 ;  /* 0x0000000500077306 */ /* 0x0002a20000201400 */
[----:B------:R-:W-:Y:S01]  /*def0*/  IMAD.MOV.U32 R16, RZ, RZ, R23 ;  /* 0x000000ffff107224 */ /* 0x000fe200078e0017 */
[----:B------:R-:W-:Y:S01]  /*df00*/  FSEL R19, R12, -INF , !P1 ;  /* 0xff8000000c137808 */ /* 0x000fe20004800000 */
[----:B------:R-:W-:Y:S01]  /*df10*/  IMAD.MOV.U32 R240, RZ, RZ, R37 ;  /* 0x000000fffff07224 */ /* 0x000fe200078e0025 */
[----:B------:R-:W-:Y:S01]  /*df20*/  FSEL R23, R15, -INF , !P0 ;  /* 0xff8000000f177808 */ /* 0x000fe20004000000 */
[----:B------:R-:W-:Y:S02]  /*df30*/  IMAD.MOV.U32 R242, RZ, RZ, R50 ;  /* 0x000000fffff27224 */ /* 0x000fe400078e0032 */
[----:B-1----:R-:W-:Y:S01]  /*df40*/  IMAD.MOV.U32 R5, RZ, RZ, R4 ;  /* 0x000000ffff057224 */ /* 0x002fe200078e0004 */
[----:B------:R-:W-:-:S03]  /*df50*/  IABS R4, R6 ;  /* 0x0000000600047213 */ /* 0x000fc60000000000 */
[----:B------:R3:W-:Y:S01]  /*df60*/  I2F R8, R5 ;  /* 0x0000000500087306 */ /* 0x0007e20000201400 */
[----:B------:R-:W-:-:S07]  /*df70*/  FSEL R37, R14, -INF , !P6 ;  /* 0xff8000000e257808 */ /* 0x000fce0007000000 */
[----:B------:R1:W4:Y:S01]  /*df80*/  I2F R6, R4 ;  /* 0x0000000400067306 */ /* 0x0003220000201400 */
[----:B------:R-:W-:Y:S02]  /*df90*/  FSEL R50, R13, -INF , !P5 ;  /* 0xff8000000d327808 */ /* 0x000fe40006800000 */
[C---:B------:R-:W-:Y:S02]  /*dfa0*/  ISETP.GE.AND P0, PT, R3.reuse, R210, PT ;  /* 0x000000d20300720c */ /* 0x040fe40003f06270 */
[C---:B------:R-:W-:Y:S02]  /*dfb0*/  ISETP.GE.AND P6, PT, R3.reuse, R209, PT ;  /* 0x000000d10300720c */ /* 0x040fe40003fc6270 */
[C---:B------:R-:W-:Y:S02]  /*dfc0*/  ISETP.GE.AND P5, PT, R3.reuse, R208, PT ;  /* 0x000000d00300720c */ /* 0x040fe40003fa6270 */
[----:B------:R-:W-:Y:S01]  /*dfd0*/  ISETP.GE.AND P1, PT, R3, R207, PT ;  /* 0x000000cf0300720c */ /* 0x000fe20003f26270 */
[-C--:B---3--:R-:W-:Y:S01]  /*dfe0*/  FFMA.FTZ R5, R9, -R195.reuse, R16 ;  /* 0x800000c309057223 */ /* 0x088fe20000010010 */
[----:B------:R-:W-:Y:S01]  /*dff0*/  ISETP.GE.OR P0, PT, R3, R218, !P0 ;  /* 0x000000da0300720c */ /* 0x000fe20004706670 */
[----:B--2---:R-:W-:Y:S01]  /*e000*/  FFMA.FTZ R7, R7, -R195, R17 ;  /* 0x800000c307077223 */ /* 0x004fe20000010011 */
[----:B------:R-:W-:-:S02]  /*e010*/  ISETP.GE.OR P6, PT, R3, R217, !P6 ;  /* 0x000000d90300720c */ /* 0x000fc400077c6670 */
[----:B------:R-:W-:Y:S01]  /*e020*/  ISETP.GE.OR P5, PT, R3, R216, !P5 ;  /* 0x000000d80300720c */ /* 0x000fe20006fa6670 */
[----:B-1----:R-:W-:Y:S01]  /*e030*/  FFMA.FTZ R4, R11, -R195, R242 ;  /* 0x800000c30b047223 */ /* 0x002fe200000100f2 */
[----:B------:R-:W-:Y:S01]  /*e040*/  ISETP.GE.OR P1, PT, R3, R215, !P1 ;  /* 0x000000d70300720c */ /* 0x000fe20004f26670 */
[-C--:B------:R-:W-:Y:S02]  /*e050*/  FFMA.FTZ R3, R10, -R195.reuse, R240 ;  /* 0x800000c30a037223 */ /* 0x080fe400000100f0 */
[-C--:B----4-:R-:W-:Y:S01]  /*e060*/  FFMA.FTZ R9, R6, -R195.reuse, R22 ;  /* 0x800000c306097223 */ /* 0x090fe20000010016 */
[----:B------:R-:W-:Y:S01]  /*e070*/  FSEL R16, R7, -INF , !P1 ;  /* 0xff80000007107808 */ /* 0x000fe20004800000 */
[----:B------:R-:W-:Y:S01]  /*e080*/  FFMA.FTZ R10, R8, -R195, R21 ;  /* 0x800000c3080a7223 */ /* 0x000fe20000010015 */
[----:B------:R-:W-:Y:S01]  /*e090*/  FSEL R21, R4, -INF , !P0 ;  /* 0xff80000004157808 */ /* 0x000fe20004000000 */
[----:B------:R-:W-:Y:S01]  /*e0a0*/  IMAD.MOV.U32 R17, RZ, RZ, R47 ;  /* 0x000000ffff117224 */ /* 0x000fe200078e002f */
[----:B------:R-:W-:Y:S01]  /*e0b0*/  FSEL R47, R5, -INF , !P5 ;  /* 0xff800000052f7808 */ /* 0x000fe20006800000 */
[----:B------:R-:W-:Y:S01]  /*e0c0*/  IMAD.MOV.U32 R22, RZ, RZ, R27 ;  /* 0x000000ffff167224 */ /* 0x000fe200078e001b */
[----:B------:R-:W-:Y:S01]  /*e0d0*/  FSEL R27, R3, -INF , !P6 ;  /* 0xff800000031b7808 */ /* 0x000fe20007000000 */
[----:B------:R-:W-:Y:S01]  /*e0e0*/  IMAD.IADD R3, R212, 0x1, -R2 ;  /* 0x00000001d4037824 */ /* 0x000fe200078e0a02 */
[----:B------:R-:W-:-:S02]  /*e0f0*/  ISETP.GE.AND P0, PT, R2, R210, PT ;  /* 0x000000d20200720c */ /* 0x000fc40003f06270 */
        /* <DEDUP_REMOVED lines=9> */
[----:B------:R-:W-:Y:S02]  /*e190*/  IADD3 R2, R0, 0x31, RZ ;  /* 0x0000003100027810 */ /* 0x000fe40007ffe0ff */
[----:B------:R1:W2:Y:S01]  /*e1a0*/  I2F R6, R3 ;  /* 0x0000000300067306 */ /* 0x0002a20000201400 */
[----:B------:R-:W-:Y:S02]  /*e1b0*/  IABS R4, R4 ;  /* 0x0000000400047213 */ /* 0x000fe40000000000 */
[--C-:B------:R-:W-:Y:S02]  /*e1c0*/  IMAD.IADD R5, R214, 0x1, -R2.reuse ;  /* 0x00000001d6057824 */ /* 0x100fe400078e0a02 */
[----:B-1----:R-:W-:-:S03]  /*e1d0*/  IMAD.IADD R3, R213, 0x1, -R2 ;  /* 0x00000001d5037824 */ /* 0x002fc600078e0a02 */
[----:B------:R1:W3:Y:S02]  /*e1e0*/  I2F R11, R4 ;  /* 0x00000004000b7306 */ /* 0x0002e40000201400 */
[----:B------:R-:W-:-:S05]  /*e1f0*/  IABS R3, R3 ;  /* 0x0000000300037213 */ /* 0x000fca0000000000 */
[----:B-1----:R-:W-:Y:S01]  /*e200*/  IMAD.MOV.U32 R4, RZ, RZ, R3 ;  /* 0x000000ffff047224 */ /* 0x002fe200078e0003 */
[----:B------:R-:W-:-:S03]  /*e210*/  IABS R3, R5 ;  /* 0x0000000500037213 */ /* 0x000fc60000000000 */
[----:B------:R1:W-:Y:S01]  /*e220*/  I2F R8, R4 ;  /* 0x0000000400087306 */ /* 0x0003e20000201400 */
[--C-:B------:R-:W-:Y:S02]  /*e230*/  IMAD.IADD R5, R211, 0x1, -R2.reuse ;  /* 0x00000001d3057824 */ /* 0x100fe400078e0a02 */
[----:B-1----:R-:W-:Y:S02]  /*e240*/  IMAD.MOV.U32 R4, RZ, RZ, R3 ;  /* 0x000000ffff047224 */ /* 0x002fe400078e0003 */
[----:B------:R-:W-:-:S05]  /*e250*/  IMAD.IADD R3, R212, 0x1, -R2 ;  /* 0x00000001d4037824 */ /* 0x000fca00078e0a02 */
[----:B------:R-:W-:Y:S01]  /*e260*/  IABS R3, R3 ;  /* 0x0000000300037213 */ /* 0x000fe20000000000 */
[----:B------:R1:W-:Y:S01]  /*e270*/  I2F R7, R4 ;  /* 0x0000000400077306 */ /* 0x0003e20000201400 */
[----:B--2---:R-:W-:Y:S01]  /*e280*/  FFMA.FTZ R6, R6, -R195, R22 ;  /* 0x800000c306067223 */ /* 0x004fe20000010016 */
[----:B------:R-:W-:Y:S02]  /*e290*/  FSEL R15, R10, -INF , !P0 ;  /* 0xff8000000a0f7808 */ /* 0x000fe40004000000 */
[----:B-1----:R-:W-:Y:S01]  /*e2a0*/  IMAD.MOV.U32 R4, RZ, RZ, R3 ;  /* 0x000000ffff047224 */ /* 0x002fe200078e0003 */
[----:B------:R-:W-:-:S03]  /*e2b0*/  IABS R3, R5 ;  /* 0x0000000500037213 */ /* 0x000fc60000000000 */
[----:B------:R3:W-:Y:S01]  /*e2c0*/  I2F R5, R4 ;  /* 0x0000000400057306 */ /* 0x0007e20000201400 */
[----:B------:R-:W-:-:S07]  /*e2d0*/  FSEL R22, R9, -INF , !P6 ;  /* 0xff80000009167808 */ /* 0x000fce0007000000 */
[----:B------:R-:W1:Y:S01]  /*e2e0*/  I2F R3, R3 ;  /* 0x0000000300037306 */ /* 0x000e620000201400 */
[----:B------:R-:W-:Y:S01]  /*e2f0*/  ISETP.GE.AND P0, PT, R2, R210, PT ;  /* 0x000000d20200720c */ /* 0x000fe20003f06270 */
[----:B---3--:R-:W-:Y:S01]  /*e300*/  FFMA.FTZ R4, R11, -R195, R39 ;  /* 0x800000c30b047223 */ /* 0x008fe20000010027 */
[----:B------:R-:W-:Y:S02]  /*e310*/  FSEL R39, R6, -INF , !P5 ;  /* 0xff80000006277808 */ /* 0x000fe40006800000 */
        /* <DEDUP_REMOVED lines=18> */
[----:B------:R-:W-:Y:S01]  /*e440*/  IADD3 R0, R0, 0x39, RZ ;  /* 0x0000003900007810 */ /* 0x000fe20007ffe0ff */
[----:B-1----:R-:W-:Y:S02]  /*e450*/  IMAD.MOV.U32 R4, RZ, RZ, R3 ;  /* 0x000000ffff047224 */ /* 0x002fe400078e0003 */
[----:B------:R-:W-:-:S04]  /*e460*/  IMAD.IADD R3, R212, 0x1, -R2 ;  /* 0x00000001d4037824 */ /* 0x000fc800078e0a02 */
[----:B------:R1:W-:Y:S01]  /*e470*/  I2F R6, R4 ;  /* 0x0000000400067306 */ /* 0x0003e20000201400 */
[----:B------:R-:W-:-:S05]  /*e480*/  IABS R3, R3 ;  /* 0x0000000300037213 */ /* 0x000fca0000000000 */
[----:B------:R-:W-:Y:S02]  /*e490*/  IMAD.MOV.U32 R5, RZ, RZ, R3 ;  /* 0x000000ffff057224 */ /* 0x000fe400078e0003 */
[----:B-1----:R-:W-:-:S05]  /*e4a0*/  IMAD.IADD R4, R211, 0x1, -R2 ;  /* 0x00000001d3047824 */ /* 0x002fca00078e0a02 */
[----:B------:R-:W-:-:S05]  /*e4b0*/  IABS R3, R4 ;  /* 0x0000000400037213 */ /* 0x000fca0000000000 */
[----:B------:R-:W-:Y:S02]  /*e4c0*/  IMAD.MOV.U32 R4, RZ, RZ, R3 ;  /* 0x000000ffff047224 */ /* 0x000fe400078e0003 */
[----:B------:R-:W-:Y:S02]  /*e4d0*/  IMAD.IADD R3, R213, 0x1, -R0 ;  /* 0x00000001d5037824 */ /* 0x000fe400078e0a00 */
[----:B------:R-:W-:-:S03]  /*e4e0*/  FFMA.FTZ R8, R8, -R195, R17 ;  /* 0x800000c308087223 */ /* 0x000fc60000010011 */
[----:B------:R-:W-:Y:S02]  /*e4f0*/  IABS R3, R3 ;  /* 0x0000000300037213 */ /* 0x000fe40000000000 */
[----:B------:R-:W-:Y:S02]  /*e500*/  FSEL R11, R8, -INF , !P0 ;  /* 0xff800000080b7808 */ /* 0x000fe40004000000 */
[----:B------:R-:W-:Y:S02]  /*e510*/  FSEL R17, R12, -INF , !P6 ;  /* 0xff8000000c117808 */ /* 0x000fe40007000000 */
[----:B------:R-:W1:Y:S01]  /*e520*/  I2F R3, R3 ;  /* 0x0000000300037306 */ /* 0x000e620000201400 */
[----:B------:R-:W-:Y:S02]  /*e530*/  FSEL R26, R10, -INF , !P5 ;  /* 0xff8000000a1a7808 */ /* 0x000fe40006800000 */
[----:B------:R-:W-:Y:S02]  /*e540*/  FSEL R8, R9, -INF , !P1 ;  /* 0xff80000009087808 */ /* 0x000fe40004800000 */
[----:B------:R-:W-:-:S02]  /*e550*/  ISETP.GE.AND P0, PT, R2, R210, PT ;  /* 0x000000d20200720c */ /* 0x000fc40003f06270 */
[C---:B------:R-:W-:Y:S02]  /*e560*/  ISETP.GE.AND P6, PT, R2.reuse, R209, PT ;  /* 0x000000d10200720c */ /* 0x040fe40003fc6270 */
[C---:B------:R-:W-:Y:S02]  /*e570*/  ISETP.GE.AND P5, PT, R2.reuse, R208, PT ;  /* 0x000000d00200720c */ /* 0x040fe40003fa6270 */
[C---:B------:R-:W-:Y:S01]  /*e580*/  ISETP.GE.AND P1, PT, R2.reuse, R207, PT ;  /* 0x000000cf0200720c */ /* 0x040fe20003f26270 */
[----:B------:R-:W2:Y:S01]  /*e590*/  I2F R4, R4 ;  /* 0x0000000400047306 */ /* 0x000ea20000201400 */
[C---:B------:R-:W-:Y:S02]  /*e5a0*/  ISETP.GE.OR P0, PT, R2.reuse, R218, !P0 ;  /* 0x000000da0200720c */ /* 0x040fe40004706670 */
[C---:B------:R-:W-:Y:S02]  /*e5b0*/  ISETP.GE.OR P6, PT, R2.reuse, R217, !P6 ;  /* 0x000000d90200720c */ /* 0x040fe400077c6670 */
[----:B------:R-:W-:-:S02]  /*e5c0*/  ISETP.GE.OR P5, PT, R2, R216, !P5 ;  /* 0x000000d80200720c */ /* 0x000fc40006fa6670 */
[----:B------:R-:W-:Y:S01]  /*e5d0*/  ISETP.GE.OR P1, PT, R2, R215, !P1 ;  /* 0x000000d70200720c */ /* 0x000fe20004f26670 */
[----:B------:R-:W-:Y:S01]  /*e5e0*/  IMAD.IADD R2, R214, 0x1, -R0 ;  /* 0x00000001d6027824 */ /* 0x000fe200078e0a00 */
[----:B------:R-:W3:Y:S04]  /*e5f0*/  I2F R5, R5 ;  /* 0x0000000500057306 */ /* 0x000ee80000201400 */
[----:B------:R-:W-:Y:S01]  /*e600*/  IABS R2, R2 ;  /* 0x0000000200027213 */ /* 0x000fe20000000000 */
[----:B-1----:R-:W-:-:S04]  /*e610*/  FFMA.FTZ R12, R3, -R195, R20 ;  /* 0x800000c3030c7223 */ /* 0x002fc80000010014 */
[----:B------:R-:W-:Y:S02]  /*e620*/  IMAD.MOV.U32 R3, RZ, RZ, R2 ;  /* 0x000000ffff037224 */ /* 0x000fe400078e0002 */
[----:B------:R-:W-:Y:S02]  /*e630*/  IMAD.IADD R2, R212, 0x1, -R0 ;  /* 0x00000001d4027824 */ /* 0x000fe400078e0a00 */
[-C--:B------:R-:W-:Y:S02]  /*e640*/  FFMA.FTZ R10, R7, -R195.reuse, R232 ;  /* 0x800000c3070a7223 */ /* 0x080fe400000100e8 */
[-C--:B--2---:R-:W-:Y:S01]  /*e650*/  FFMA.FTZ R7, R4, -R195.reuse, R204 ;  /* 0x800000c304077223 */ /* 0x084fe200000100cc */
[----:B------:R-:W-:Y:S01]  /*e660*/  IABS R2, R2 ;  /* 0x0000000200027213 */ /* 0x000fe20000000000 */
[----:B------:R-:W-:Y:S02]  /*e670*/  IMAD.IADD R4, R211, 0x1, -R0 ;  /* 0x00000001d3047824 */ /* 0x000fe400078e0a00 */
[----:B------:R-:W-:-:S02]  /*e680*/  FFMA.FTZ R9, R6, -R195, R219 ;  /* 0x800000c306097223 */ /* 0x000fc400000100db */
[----:B---3--:R-:W-:Y:S02]  /*e690*/  FFMA.FTZ R6, R5, -R195, R205 ;  /* 0x800000c305067223 */ /* 0x008fe400000100cd */
[----:B------:R1:W2:Y:S01]  /*e6a0*/  I2F R5, R3 ;  /* 0x0000000300057306 */ /* 0x0002a20000201400 */
[----:B------:R-:W-:Y:S02]  /*e6b0*/  FSEL R10, R10, -INF , !P0 ;  /* 0xff8000000a0a7808 */ /* 0x000fe40004000000 */
[----:B------:R-:W-:-:S04]  /*e6c0*/  ISETP.GE.AND P0, PT, R0, R210, PT ;  /* 0x000000d20000720c */ /* 0x000fc80003f06270 */
[----:B------:R-:W-:Y:S01]  /*e6d0*/  ISETP.GE.OR P0, PT, R0, R218, !P0 ;  /* 0x000000da0000720c */ /* 0x000fe20004706670 */
[----:B-1----:R-:W-:Y:S01]  /*e6e0*/  IMAD.MOV.U32 R3, RZ, RZ, R2 ;  /* 0x000000ffff037224 */ /* 0x002fe200078e0002 */
[----:B------:R-:W-:-:S05]  /*e6f0*/  IABS R2, R4 ;  /* 0x0000000400027213 */ /* 0x000fca0000000000 */
[----:B------:R-:W-:Y:S01]  /*e700*/  I2F R3, R3 ;  /* 0x0000000300037306 */ /* 0x000fe20000201400 */
[----:B------:R-:W-:Y:S02]  /*e710*/  FSEL R14, R9, -INF , !P6 ;  /* 0xff800000090e7808 */ /* 0x000fe40007000000 */
[----:B------:R-:W-:-:S05]  /*e720*/  FSEL R9, R12, -INF , !P0 ;  /* 0xff8000000c097808 */ /* 0x000fca0004000000 */
[----:B------:R-:W1:Y:S01]  /*e730*/  I2F R2, R2 ;  /* 0x0000000200027306 */ /* 0x000e620000201400 */
[----:B------:R-:W-:Y:S02]  /*e740*/  ISETP.GT.AND P0, PT, R197, R206, PT ;  /* 0x000000cec500720c */ /* 0x000fe40003f04270 */
[----:B------:R-:W-:Y:S02]  /*e750*/  FSEL R20, R6, -INF , !P5 ;  /* 0xff80000006147808 */ /* 0x000fe40006800000 */
[----:B------:R-:W-:Y:S02]  /*e760*/  FSEL R7, R7, -INF , !P1 ;  /* 0xff80000007077808 */ /* 0x000fe40004800000 */
[C---:B------:R-:W-:Y:S02]  /*e770*/  ISETP.GE.AND P6, PT, R0.reuse, R209, PT ;  /* 0x000000d10000720c */ /* 0x040fe40003fc6270 */
[C---:B------:R-:W-:Y:S02]  /*e780*/  ISETP.GE.AND P5, PT, R0.reuse, R208, PT ;  /* 0x000000d00000720c */ /* 0x040fe40003fa6270 */
[C---:B------:R-:W-:Y:S01]  /*e790*/  ISETP.GE.AND P1, PT, R0.reuse, R207, PT ;  /* 0x000000cf0000720c */ /* 0x040fe20003f26270 */
[----:B--2---:R-:W-:Y:S01]  /*e7a0*/  FFMA.FTZ R4, R5, -R195, R18 ;  /* 0x800000c305047223 */ /* 0x004fe20000010012 */
[----:B------:R-:W-:-:S02]  /*e7b0*/  ISETP.GE.OR P6, PT, R0, R217, !P6 ;  /* 0x000000d90000720c */ /* 0x000fc400077c6670 */
[----:B------:R-:W-:Y:S01]  /*e7c0*/  ISETP.GE.OR P5, PT, R0, R216, !P5 ;  /* 0x000000d80000720c */ /* 0x000fe20006fa6670 */
[----:B-1----:R-:W-:Y:S01]  /*e7d0*/  FFMA.FTZ R6, R2, -R195, R196 ;  /* 0x800000c302067223 */ /* 0x002fe200000100c4 */
[----:B------:R-:W-:Y:S01]  /*e7e0*/  ISETP.GE.OR P1, PT, R0, R215, !P1 ;  /* 0x000000d70000720c */ /* 0x000fe20004f26670 */
[----:B------:R-:W-:Y:S01]  /*e7f0*/  FFMA.FTZ R0, R3, -R195, R201 ;  /* 0x800000c303007223 */ /* 0x000fe200000100c9 */
[----:B------:R-:W-:Y:S01]  /*e800*/  BSSY B1, `(.L_x_939) ;  /* 0x0000042000017945 */ /* 0x000fe20003800000 */
[----:B------:R-:W-:Y:S02]  /*e810*/  FSEL R12, R4, -INF , !P6 ;  /* 0xff800000040c7808 */ /* 0x000fe40007000000 */
[----:B------:R-:W-:Y:S02]  /*e820*/  FSEL R6, R6, -INF , !P1 ;  /* 0xff80000006067808 */ /* 0x000fe40004800000 */
[----:B------:R-:W-:Y:S01]  /*e830*/  FSEL R18, R0, -INF , !P5 ;  /* 0xff80000000127808 */ /* 0x000fe20006800000 */
[----:B------:R-:W-:Y:S05]  /*e840*/  @!P0 BRA `(.L_x_940) ;  /* 0x000003d000008947 */ /* 0x000fea0003800000 */
[----:B------:R-:W2:Y:S04]  /*e850*/  LDL R219, [R1+0x1ec] ;  /* 0x0001ec0001db7983 */ /* 0x000ea80000100800 */
[----:B------:R-:W3:Y:S04]  /*e860*/  LDL R205, [R1+0x1b8] ;  /* 0x0001b80001cd7983 */ /* 0x000ee80000100800 */
[----:B------:R-:W4:Y:S04]  /*e870*/  LDL.64 R240, [R1+0x1c0] ;  /* 0x0001c00001f07983 */ /* 0x000f280000100a00 */
[----:B------:R-:W5:Y:S04]  /*e880*/  LDL R233, [R1+0x1bc] ;  /* 0x0001bc0001e97983 */ /* 0x000f680000100800 */
[----:B------:R-:W5:Y:S01]  /*e890*/  LDL R206, [R1+0x1d8] ;  /* 0x0001d80001ce7983 */ /* 0x000f620000100800 */
[----:B------:R-:W-:-:S04]  /*e8a0*/  IADD3 R2, R199, -0x3, RZ ;  /* 0xfffffffdc7027810 */ /* 0x000fc80007ffe0ff */
[----:B------:R-:W-:Y:S01]  /*e8b0*/  SHF.R.S32.HI R3, RZ, 0x1f, R2 ;  /* 0x0000001fff037819 */ /* 0x000fe20000011402 */
[----:B------:R1:W-:Y:S04]  /*e8c0*/  @P4 STS [R198+0x6000], RZ ;  /* 0x006000ffc6004388 */ /* 0x0003e80000000800 */
[----:B------:R1:W-:Y:S04]  /*e8d0*/  @P4 STS [R198+0x6004], RZ ;  /* 0x006004ffc6004388 */ /* 0x0003e80000000800 */
[----:B------:R1:W-:Y:S01]  /*e8e0*/  @P4 STS.64 [R198+0x6008], RZ ;  /* 0x006008ffc6004388 */ /* 0x0003e20000000a00 */
[----:B------:R-:W-:Y:S01]  /*e8f0*/  BSSY B0, `(.L_x_941) ;  /* 0x0000031000007945 */ /* 0x000fe20003800000 */
[----:B--2---:R-:W-:-:S04]  /*e900*/  IMAD R0, R219, R2, RZ ;  /* 0x00000002db007224 */ /* 0x004fc800078e02ff */
[-C--:B---3--:R-:W-:Y:S02]  /*e910*/  IMAD R0, R3, R205.reuse, R0 ;  /* 0x000000cd03007224 */ /* 0x088fe400078e0200 */
[----:B----4-:R-:W-:-:S04]  /*e920*/  IMAD.WIDE.U32 R2, R2, R205, R240 ;  /* 0x000000cd02027225 */ /* 0x010fc800078e00f0 */
        /* <DEDUP_REMOVED lines=17> */
[----:B-----5:R-:W-:-:S03]  /*ea40*/  IADD3 R2, P0, R233, R2, RZ ;  /* 0x00000002e9027210 */ /* 0x020fc60007f1e0ff */
        /* <DEDUP_REMOVED lines=27> */
.L_x_942:
[----:B------:R-:W-:Y:S05]  /*ec00*/  BSYNC B0 ;  /* 0x0000000000007941 */ /* 0x000fea0003800000 */
.L_x_941:
[----:B------:R-:W0:Y:S02]  /*ec10*/  LDGDEPBAR ;  /* 0x00000000000079af */ /* 0x000e240000000000 */
.L_x_940:
[----:B------:R-:W-:Y:S05]  /*ec20*/  BSYNC B1 ;  /* 0x0000000000017941 */ /* 0x000fea0003800000 */
.L_x_939:
[----:B------:R-:W2:Y:S01]  /*ec30*/  LD.E R0, [R108.64+0xdc] ;  /* 0x0000dc046c007980 */ /* 0x000ea2000c101900 */
[----:B------:R-:W-:-:S03]  /*ec40*/  FMNMX.FTZ R2, R103, R45, !PT ;  /* 0x0000002d67027209 */ /* 0x000fc60007810000 */
[----:B------:R-:W3:Y:S01]  /*ec50*/  LDL R178, [R1+0x18] ;  /* 0x0000180001b27983 */ /* 0x000ee20000100800 */
[----:B------:R-:W-:Y:S02]  /*ec60*/  FMNMX.FTZ R2, R44, R2, !PT ;  /* 0x000000022c027209 */ /* 0x000fe40007810000 */
[----:B------:R-:W-:Y:S01]  /*ec70*/  FMNMX.FTZ R3, R102, R106, !PT ;  /* 0x0000006a66037209 */ /* 0x000fe20007810000 */
[----:B------:R-:W4:Y:S01]  /*ec80*/  LDL.LU.64 R244, [R1+0xb0] ;  /* 0x0000b00001f47983 */ /* 0x000f220000300a00 */
[----:B------:R-:W-:Y:S02]  /*ec90*/  FMNMX.FTZ R2, R43, R2, !PT ;  /* 0x000000022b027209 */ /* 0x000fe40007810000 */
[----:B------:R-:W-:Y:S01]  /*eca0*/  FMNMX.FTZ R3, R105, R3, !PT ;  /* 0x0000000369037209 */ /* 0x000fe20007810000 */
[----:B------:R-:W3:Y:S01]  /*ecb0*/  LDL R221, [R1+0x38] ;  /* 0x0000380001dd7983 */ /* 0x000ee20000100800 */
[----:B------:R-:W-:Y:S02]  /*ecc0*/  FMNMX.FTZ R2, R42, R2, !PT ;  /* 0x000000022a027209 */ /* 0x000fe40007810000 */
[----:B------:R-:W-:Y:S01]  /*ecd0*/  FMNMX.FTZ R3, R65, R3, !PT ;  /* 0x0000000341037209 */ /* 0x000fe20007810000 */
[----:B------:R-:W3:Y:S01]  /*ece0*/  LDL.LU R222, [R1+0x180] ;  /* 0x0001800001de7983 */ /* 0x000ee20000300800 */
        /* <DEDUP_REMOVED lines=11> */
[----:B------:R-:W-:Y:S01]  /*eda0*/  STL.64 [R1+0x2a0], R28 ;  /* 0x0002a01c01007387 */ /* 0x000fe20000100a00 */
        /* <DEDUP_REMOVED lines=13> */
[----:B------:R-:W-:Y:S01]  /*ee80*/  STL [R1+0x250], R229 ;  /* 0x000250e501007387 */ /* 0x000fe20000100800 */
[----:B------:R-:W-:-:S03]  /*ee90*/  FMNMX.FTZ R2, R8, R2, !PT ;  /* 0x0000000208027209 */ /* 0x000fc60007810000 */
[----:B------:R-:W-:Y:S01]  /*eea0*/  STL [R1+0x24c], R228 ;  /* 0x00024ce401007387 */ /* 0x000fe20000100800 */
[----:B------:R-:W-:-:S03]  /*eeb0*/  FMNMX.FTZ R2, R7, R2, !PT ;  /* 0x0000000207027209 */ /* 0x000fc60007810000 */
[----:B------:R-:W-:Y:S01]  /*eec0*/  STL [R1+0x248], R218 ;  /* 0x000248da01007387 */ /* 0x000fe20000100800 */
[----:B------:R-:W-:-:S03]  /*eed0*/  FMNMX.FTZ R2, R6, R2, !PT ;  /* 0x0000000206027209 */ /* 0x000fc60007810000 */
[----:B------:R-:W-:Y:S04]  /*eee0*/  STL [R1+0x244], R217 ;  /* 0x000244d901007387 */ /* 0x000fe80000100800 */
[----:B-1----:R-:W1:Y:S04]  /*eef0*/  SHFL.BFLY PT, R4, R2, 0x2, 0x1f ;  /* 0x0c401f0002047f89 */ /* 0x002e6800000e0000 */
[----:B------:R-:W-:Y:S04]  /*ef00*/  STL [R1+0x240], R216 ;  /* 0x000240d801007387 */ /* 0x000fe80000100800 */
[----:B------:R-:W-:Y:S04]  /*ef10*/  STL [R1+0x23c], R215 ;  /* 0x00023cd701007387 */ /* 0x000fe80000100800 */
[----:B------:R-:W-:Y:S04]  /*ef20*/  STL [R1+0x238], R214 ;  /* 0x000238d601007387 */ /* 0x000fe80000100800 */
[----:B------:R1:W-:Y:S02]  /*ef30*/  STL.64 [R1+0x230], R212 ;  /* 0x000230d401007387 */ /* 0x0003e40000100a00 */
[----:B-1----:R-:W-:-:S05]  /*ef40*/  FMNMX.FTZ R2, R2, R4, !PT ;  /* 0x0000000402027209 */ /* 0x002fca0007810000 */
[----:B------:R-:W1:Y:S04]  /*ef50*/  SHFL.BFLY PT, R4, R2, 0x1, 0x1f ;  /* 0x0c201f0002047f89 */ /* 0x000e6800000e0000 */
[----:B------:R-:W3:Y:S04]  /*ef60*/  LDL.64 R212, [R1+0xa0] ;  /* 0x0000a00001d47983 */ /* 0x000ee80000100a00 */
[----:B------:R1:W-:Y:S02]  /*ef70*/  STL.64 [R1+0x228], R210 ;  /* 0x000228d201007387 */ /* 0x0003e40000100a00 */
[----:B-1----:R-:W-:-:S02]  /*ef80*/  FMNMX.FTZ R250, R2, R4, !PT ;  /* 0x0000000402fa7209 */ /* 0x002fc40007810000 */
[----:B------:R-:W-:Y:S02]  /*ef90*/  FMNMX.FTZ R2, R21, R3, !PT ;  /* 0x0000000315027209 */ /* 0x000fe40007810000 */
[----:B------:R-:W-:Y:S02]  /*efa0*/  FSETP.NEU.FTZ.AND P0, PT, R250, -INF , PT ;  /* 0xff800000fa00780b */ /* 0x000fe40003f1d000 */
[----:B------:R-:W-:-:S04]  /*efb0*/  FMNMX.FTZ R3, R15, R2, !PT ;  /* 0x000000020f037209 */ /* 0x000fc80007810000 */
[----:B------:R-:W-:-:S04]  /*efc0*/  FMNMX.FTZ R3, R11, R3, !PT ;  /* 0x000000030b037209 */ /* 0x000fc80007810000 */
[----:B------:R-:W-:Y:S01]  /*efd0*/  FMNMX.FTZ R3, R10, R3, !PT ;  /* 0x000000030a037209 */ /* 0x000fe20007810000 */
[----:B------:R-:W3:Y:S04]  /*efe0*/  LDL.64 R210, [R1+0x138] ;  /* 0x0001380001d27983 */ /* 0x000ee80000100a00 */
[----:B------:R1:W-:Y:S04]  /*eff0*/  STL [R1+0x224], R207 ;  /* 0x000224cf01007387 */ /* 0x0003e80000100800 */
[----:B-1----:R-:W3:Y:S04]  /*f000*/  LDL R207, [R1+0xcc] ;  /* 0x0000cc0001cf7983 */ /* 0x002ee80000100800 */
        /* <DEDUP_REMOVED lines=15> */
[-CC-:B------:R-:W-:Y:S01]  /*f100*/  FFMA.FTZ R41, R41, R0.reuse, -R2.reuse ;  /* 0x0000000029297223 */ /* 0x180fe20000010802 */
[----:B-1----:R-:W2:Y:S01]  /*f110*/  LDL R193, [R1+0x4c] ;  /* 0x00004c0001c17983 */ /* 0x002ea20000100800 */
[----:B------:R-:W-:-:S02]  /*f120*/  FFMA.FTZ R40, R40, R0, -R2 ;  /* 0x0000000028287223 */ /* 0x000fc40000010802 */
[-CC-:B------:R-:W-:Y:S01]  /*f130*/  FFMA.FTZ R199, R48, R0.reuse, -R2.reuse ;  /* 0x0000000030c77223 */ /* 0x180fe20000010802 */
[----:B------:R1:W-:Y:S01]  /*f140*/  STL [R1+0x208], R192 ;  /* 0x000208c001007387 */ /* 0x0003e20000100800 */
        /* <DEDUP_REMOVED lines=9> */
[----:B------:R-:W-:Y:S02]  /*f1e0*/  FMNMX.FTZ R2, R9, R3, !PT ;  /* 0x0000000309027209 */ /* 0x000fe40007810000 */
[----:B------:R-:W-:-:S05]  /*f1f0*/  FSEL R3, R250, RZ, P0 ;  /* 0x000000fffa037208 */ /* 0x000fca0000000000 */
[----:B------:R-:W-:Y:S01]  /*f200*/  FADD.FTZ R36, R103, -R3 ;  /* 0x8000000367247221 */ /* 0x000fe20000010000 */
[----:B-1----:R-:W2:Y:S04]  /*f210*/  LDL R192, [R1+0x58] ;  /* 0x0000580001c07983 */ /* 0x002ea80000100800 */
[----:B------:R-:W1:Y:S04]  /*f220*/  SHFL.BFLY PT, R3, R2, 0x2, 0x1f ;  /* 0x0c401f0002037f89 */ /* 0x000e6800000e0000 */
[----:B------:R1:W-:Y:S02]  /*f230*/  STL [R1+0x204], R191 ;  /* 0x000204bf01007387 */ /* 0x0003e40000100800 */
[----:B-1----:R-:W-:-:S05]  /*f240*/  FMNMX.FTZ R2, R2, R3, !PT ;  /* 0x0000000302027209 */ /* 0x002fca0007810000 */
[----:B------:R-:W1:Y:S04]  /*f250*/  SHFL.BFLY PT, R3, R2, 0x1, 0x1f ;  /* 0x0c201f0002037f89 */ /* 0x000e6800000e0000 */
[----:B------:R-:W2:Y:S04]  /*f260*/  LDL R191, [R1+0xbc] ;  /* 0x0000bc0001bf7983 */ /* 0x000ea80000100800 */
[----:B------:R1:W-:Y:S02]  /*f270*/  STL [R1+0x200], R189 ;  /* 0x000200bd01007387 */ /* 0x0003e40000100800 */
[----:B-1----:R-:W-:-:S02]  /*f280*/  FMNMX.FTZ R252, R2, R3, !PT ;  /* 0x0000000302fc7209 */ /* 0x002fc40007810000 */
[----:B------:R-:W2:Y:S04]  /*f290*/  LDL R189, [R1+0x54] ;  /* 0x0000540001bd7983 */ /* 0x000ea80000100800 */
[----:B------:R-:W-:Y:S04]  /*f2a0*/  STL [R1+0x260], R108 ;  /* 0x0002606c01007387 */ /* 0x000fe80000100800 */
[----:B------:R-:W-:Y:S04]  /*f2b0*/  STL [R1+0x25c], R109 ;  /* 0x00025c6d01007387 */ /* 0x000fe80000100800 */
[----:B------:R-:W-:Y:S04]  /*f2c0*/  STL [R1+0x1c], R250 ;  /* 0x00001cfa01007387 */ /* 0x000fe80000100800 */
        /* <DEDUP_REMOVED lines=54> */
[----:B------:R-:W-:Y:S01]  /*f630*/  FSEL R2, R2, RZ, P0 ;  /* 0x000000ff02027208 */ /* 0x000fe20000000000 */
[----:B------:R-:W-:-:S04]  /*f640*/  IMAD.MOV.U32 R246, RZ, RZ, R178 ;  /* 0x000000fffff67224 */ /* 0x000fc800078e00b2 */
        /* <DEDUP_REMOVED lines=9> */
[-CC-:B------:R-:W-:Y:S01]  /*f6e0*/  FFMA.FTZ R6, R110, R0.reuse, -R2.reuse ;  /* 0x000000006e067223 */ /* 0x180fe20000010802 */
[----:B------:R-:W-:Y:S01]  /*f6f0*/  MUFU.EX2 R102, R16 ;  /* 0x0000001000667308 */ /* 0x000fe20000000800 */
[-CC-:B------:R-:W-:Y:S01]  /*f700*/  FFMA.FTZ R9, R104, R0.reuse, -R2.reuse ;  /* 0x0000000068097223 */ /* 0x180fe20000010802 */
[----:B------:R-:W2:Y:S01]  /*f710*/  LDL R31, [R1+0x50] ;  /* 0x00005000011f7983 */ /* 0x000ea20000100800 */
        /* <DEDUP_REMOVED lines=42> */
[----:B------:R1:W-:Y:S01]  /*f9c0*/  MUFU.EX2 R16, R5 ;  /* 0x0000000500107308 */ /* 0x0003e20000000800 */
[----:B------:R-:W-:Y:S02]  /*f9d0*/  FMUL.FTZ R6, R0, R6 ;  /* 0x0000000600067220 */ /* 0x000fe40000410000 */
[----:B-1----:R-:W-:-:S05]  /*f9e0*/  FFMA.FTZ R5, R182, R0, -R2 ;  /* 0x00000000b6057223 */ /* 0x002fca0000010802 */
[----:B------:R1:W-:Y:S08]  /*f9f0*/  MUFU.EX2 R15, R5 ;  /* 0x00000005000f7308 */ /* 0x0003f00000000800 */
[----:B------:R-:W-:Y:S01]  /*fa00*/  MUFU.EX2 R45, R45 ;  /* 0x0000002d002d7308 */ /* 0x000fe20000000800 */
[----:B-1----:R-:W-:-:S07]  /*fa10*/  FMUL.FTZ R5, R0, R36 ;  /* 0x0000002400057220 */ /* 0x002fce0000410000 */
[----:B------:R-:W3:Y:S08]  /*fa20*/  MUFU.EX2 R6, R6 ;  /* 0x0000000600067308 */ /* 0x000ef00000000800 */
[----:B------:R-:W2:Y:S01]  /*fa30*/  MUFU.EX2 R5, R5 ;  /* 0x0000000500057308 */ /* 0x000ea20000000800 */
[-CC-:B------:R-:W-:Y:S01]  /*fa40*/  FFMA.FTZ R12, R62, R0.reuse, -R2.reuse ;  /* 0x000000003e0c7223 */ /* 0x180fe20000010802 */
[----:B------:R-:W-:Y:S01]  /*fa50*/  STL [R1+0x14], R30 ;  /* 0x0000141e01007387 */ /* 0x000fe20000100800 */
[----:B------:R-:W-:-:S02]  /*fa60*/  FFMA.FTZ R17, R58, R0, -R2 ;  /* 0x000000003a117223 */ /* 0x000fc40000010802 */
[----:B------:R-:W-:-:S03]  /*fa70*/  FFMA.FTZ R22, R50, R0, -R2 ;  /* 0x0000000032167223 */ /* 0x000fc60000010802 */
[----:B------:R-:W-:Y:S01]  /*fa80*/  MUFU.EX2 R53, R43 ;  /* 0x0000002b00357308 */ /* 0x000fe20000000800 */
[-CC-:B------:R-:W-:Y:S02]  /*fa90*/  FFMA.FTZ R21, R47, R0.reuse, -R2.reuse ;  /* 0x000000002f157223 */ /* 0x180fe40000010802 */
[-CC-:B------:R-:W-:Y:S02]  /*faa0*/  FFMA.FTZ R39, R39, R0.reuse, -R2.reuse ;  /* 0x0000000027277223 */ /* 0x180fe40000010802 */
[----:B------:R-:W-:-:S03]  /*fab0*/  FFMA.FTZ R26, R26, R0, -R2 ;  /* 0x000000001a1a7223 */ /* 0x000fc60000010802 */
[----:B------:R-:W-:Y:S01]  /*fac0*/  MUFU.EX2 R43, R42 ;  /* 0x0000002a002b7308 */ /* 0x000fe20000000800 */
[----:B------:R-:W-:-:S07]  /*fad0*/  FFMA.FTZ R23, R18, R0, -R2 ;  /* 0x0000000012177223 */ /* 0x000fce0000010802 */
[----:B------:R-:W-:Y:S08]  /*fae0*/  MUFU.EX2 R63, R41 ;  /* 0x00000029003f7308 */ /* 0x000ff00000000800 */
[----:B------:R1:W-:Y:S08]  /*faf0*/  MUFU.EX2 R110, R24 ;  /* 0x00000018006e7308 */ /* 0x0003f00000000800 */
[----:B------:R3:W-:Y:S08]  /*fb00*/  MUFU.EX2 R42, R19 ;  /* 0x00000013002a7308 */ /* 0x0007f00000000800 */
[----:B------:R4:W-:Y:S01]  /*fb10*/  MUFU.EX2 R38, R9 ;  /* 0x0000000900267308 */ /* 0x0009e20000000800 */
[----:B-1----:R-:W-:-:S07]  /*fb20*/  FFMA.FTZ R24, R20, R0, -R2 ;  /* 0x0000000014187223 */ /* 0x002fce0000010802 */
[----:B------:R1:W-:Y:S01]  /*fb30*/  MUFU.EX2 R105, R8 ;  /* 0x0000000800697308 */ /* 0x0003e20000000800 */
[----:B---3--:R-:W-:-:S07]  /*fb40*/  FFMA.FTZ R19, R55, R0, -R2 ;  /* 0x0000000037137223 */ /* 0x008fce0000010802 */
[----:B------:R3:W-:Y:S01]  /*fb50*/  MUFU.EX2 R41, R7 ;  /* 0x0000000700297308 */ /* 0x0007e20000000800 */
[----:B----4-:R-:W-:-:S07]  /*fb60*/  FFMA.FTZ R9, R67, R0, -R2 ;  /* 0x0000000043097223 */ /* 0x010fce0000010802 */
[----:B------:R4:W-:Y:S01]  /*fb70*/  MUFU.EX2 R104, R10 ;  /* 0x0000000a00687308 */ /* 0x0009e20000000800 */
[----:B-1----:R-:W-:-:S07]  /*fb80*/  FFMA.FTZ R8, R180, R0, -R2 ;  /* 0x00000000b4087223 */ /* 0x002fce0000010802 */
[----:B------:R1:W-:Y:S01]  /*fb90*/  MUFU.EX2 R54, R11 ;  /* 0x0000000b00367308 */ /* 0x0003e20000000800 */
[-CC-:B---3--:R-:W-:Y:S02]  /*fba0*/  FFMA.FTZ R7, R181, R0.reuse, -R2.reuse ;  /* 0x00000000b5077223 */ /* 0x188fe40000010802 */
[-CC-:B----4-:R-:W-:Y:S02]  /*fbb0*/  FFMA.FTZ R10, R107, R0.reuse, -R2.reuse ;  /* 0x000000006b0a7223 */ /* 0x190fe40000010802 */
[----:B-1----:R-:W-:Y:S02]  /*fbc0*/  FFMA.FTZ R11, R64, R0, -R2 ;  /* 0x00000000400b7223 */ /* 0x002fe40000010802 */
[----:B------:R-:W-:Y:S02]  /*fbd0*/  FFMA.FTZ R2, R249, R6, R16 ;  /* 0x00000006f9027223 */ /* 0x000fe40000010010 */
[----:B--2---:R-:W-:Y:S02]  /*fbe0*/  FFMA.FTZ R0, R248, R5, R45 ;  /* 0x00000005f8007223 */ /* 0x004fe4000001002d */
[----:B------:R-:W2:Y:S01]  /*fbf0*/  LDL.64 R248, [R1+0x178] ;  /* 0x0001780001f87983 */ /* 0x000ea20000100a00 */
[----:B------:R-:W-:Y:S08]  /*fc00*/  MUFU.EX2 R44, R44 ;  /* 0x0000002c002c7308 */ /* 0x000ff00000000800 */
[----:B------:R-:W-:Y:S08]  /*fc10*/  MUFU.EX2 R60, R40 ;  /* 0x00000028003c7308 */ /* 0x000ff00000000800 */
[----:B------:R-:W1:Y:S08]  /*fc20*/  MUFU.EX2 R40, R25 ;  /* 0x0000001900287308 */ /* 0x000e700000000800 */
[----:B------:R3:W4:Y:S08]  /*fc30*/  MUFU.EX2 R25, R7 ;  /* 0x0000000700197308 */ /* 0x0007300000000800 */
[----:B------:R4:W4:Y:S08]  /*fc40*/  MUFU.EX2 R14, R8 ;  /* 0x00000008000e7308 */ /* 0x0009300000000800 */
[----:B------:R-:W4:Y:S01]  /*fc50*/  MUFU.EX2 R10, R10 ;  /* 0x0000000a000a7308 */ /* 0x000f220000000800 */
[----:B---3--:R-:W-:-:S02]  /*fc60*/  FADD.FTZ R7, R15, R2 ;  /* 0x000000020f077221 */ /* 0x008fc40000010000 */
[----:B-1----:R-:W-:Y:S02]  /*fc70*/  FADD.FTZ R2, R40, R106 ;  /* 0x0000006a28027221 */ /* 0x002fe40000010000 */
[----:B----4-:R-:W-:Y:S02]  /*fc80*/  FADD.FTZ R8, R44, R0 ;  /* 0x000000002c087221 */ /* 0x010fe40000010000 */
[----:B------:R-:W-:Y:S01]  /*fc90*/  FADD.FTZ R0, R38, R46 ;  /* 0x0000002e26007221 */ /* 0x000fe20000010000 */
[----:B------:R-:W1:Y:S01]  /*fca0*/  MUFU.EX2 R13, R13 ;  /* 0x0000000d000d7308 */ /* 0x000e620000000800 */
        /* <DEDUP_REMOVED lines=13> */
[----:B------:R-:W-:Y:S02]  /*fd80*/  IMAD.SHL.U32 R33, R197, 0x2, RZ ;  /* 0x00000002c5217824 */ /* 0x000fe400078e00ff */
[----:B------:R-:W-:-:S02]  /*fd90*/  FADD.FTZ R18, R60, R7 ;  /* 0x000000073c127221 */ /* 0x000fc40000010000 */
[----:B-1----:R-:W-:Y:S01]  /*fda0*/  FADD.FTZ R7, R13, R0 ;  /* 0x000000000d077221 */ /* 0x002fe20000010000 */
[----:B------:R-:W1:Y:S08]  /*fdb0*/  MUFU.EX2 R9, R9 ;  /* 0x0000000900097308 */ /* 0x000e700000000800 */
[----:B------:R-:W3:Y:S01]  /*fdc0*/  MUFU.EX2 R11, R11 ;  /* 0x0000000b000b7308 */ /* 0x000ee20000000800 */
[----:B------:R-:W-:-:S07]  /*fdd0*/  F2FP.BF16.PACK_AB R236, R44, R45 ;  /* 0x0000002d2cec723e */ /* 0x000fce00000010ff */
[----:B------:R-:W4:Y:S01]  /*fde0*/  MUFU.EX2 R12, R12 ;  /* 0x0000000c000c7308 */ /* 0x000f220000000800 */
[C---:B-1----:R-:W-:Y:S01]  /*fdf0*/  FADD.FTZ R2, R9.reuse, R2 ;  /* 0x0000000209027221 */ /* 0x042fe20000010000 */
[----:B------:R-:W-:Y:S02]  /*fe00*/  F2FP.BF16.PACK_AB R44, R9, R10 ;  /* 0x0000000a092c723e */ /* 0x000fe400000010ff */
[----:B------:R-:W-:Y:S01]  /*fe10*/  F2FP.BF16.PACK_AB R36, R14, R25 ;  /* 0x000000190e24723e */ /* 0x000fe200000010ff */
[----:B---3--:R-:W-:Y:S01]  /*fe20*/  FADD.FTZ R2, R11, R2 ;  /* 0x000000020b027221 */ /* 0x008fe20000010000 */
[----:B------:R-:W-:Y:S02]  /*fe30*/  F2FP.BF16.PACK_AB R227, R15, R16 ;  /* 0x000000100fe3723e */ /* 0x000fe400000010ff */
[----:B------:R-:W-:Y:S01]  /*fe40*/  F2FP.BF16.PACK_AB R67, R13, R54 ;  /* 0x000000360d43723e */ /* 0x000fe200000010ff */
[C---:B----4-:R-:W-:Y:S01]  /*fe50*/  FADD.FTZ R16, R12.reuse, R2 ;  /* 0x000000020c107221 */ /* 0x050fe20000010000 */
[----:B------:R-:W-:Y:S01]  /*fe60*/  F2FP.BF16.PACK_AB R45, R12, R11 ;  /* 0x0000000b0c2d723e */ /* 0x000fe200000010ff */
[----:B------:R-:W-:Y:S01]  /*fe70*/  IMAD.MOV.U32 R29, RZ, RZ, R247 ;  /* 0x000000ffff1d7224 */ /* 0x000fe200078e00f7 */
[----:B------:R-:W1:Y:S08]  /*fe80*/  MUFU.EX2 R52, R52 ;  /* 0x0000003400347308 */ /* 0x000e700000000800 */
[----:B------:R-:W3:Y:S08]  /*fe90*/  MUFU.EX2 R49, R49 ;  /* 0x0000003100317308 */ /* 0x000ef00000000800 */
[----:B------:R-:W4:Y:S01]  /*fea0*/  MUFU.EX2 R17, R17 ;  /* 0x0000001100117308 */ /* 0x000f220000000800 */
[----:B------:R-:W-:Y:S01]  /*feb0*/  PRMT R111, R176, 0x7632, R111 ;  /* 0x00007632b06f7816 */ /* 0x000fe2000000006f */
[----:B------:R-:W-:Y:S01]  /*fec0*/  STL [R1+0x268], R197 ;  /* 0x000268c501007387 */ /* 0x000fe20000100800 */
[----:B------:R-:W-:-:S03]  /*fed0*/  PRMT R177, R178, 0x7632, R177 ;  /* 0x00007632b2b17816 */ /* 0x000fc600000000b1 */
[----:B------:R-:W-:Y:S02]  /*fee0*/  STL [R1+0x128], R33 ;  /* 0x0001282101007387 */ /* 0x000fe40000100800 */
[----:B------:R-:W-:Y:S01]  /*fef0*/  MUFU.EX2 R25, R27 ;  /* 0x0000001b00197308 */ /* 0x000fe20000000800 */
[----:B------:R-:W-:Y:S02]  /*ff00*/  F2FP.BF16.PACK_AB R110, R110, R40 ;  /* 0x000000286e6e723e */ /* 0x000fe400000010ff */
        /* <DEDUP_REMOVED lines=27> */
[----:B------:R-:W-:-:S04]  /*100c0*/  SHF.R.U32.HI R2, RZ, 0x10, R0 ;  /* 0x00000010ff027819 */ /* 0x000fc80000011600 */
[----:B------:R-:W-:-:S04]  /*100d0*/  LOP3.LUT R2, R2, 0xff, RZ, 0xc0, !PT ;  /* 0x000000ff02027812 */ /* 0x000fc800078ec0ff */
[----:B------:R-:W-:Y:S02]  /*100e0*/  ISETP.GE.U32.AND P1, PT, R194, R2, PT ;  /* 0x00000002c200720c */ /* 0x000fe40003f26070 */
[----:B------:R-:W2:Y:S01]  /*100f0*/  MUFU.EX2 R2, R19 ;  /* 0x0000001300027308 */ /* 0x000ea20000000800 */
[----:B------:R-:W-:-:S04]  /*10100*/  SHF.R.U32.HI R0, RZ, 0x18, R0 ;  /* 0x00000018ff007819 */ /* 0x000fc80000011600 */
[----:B------:R-:W-:Y:S01]  /*10110*/  ISETP.GE.U32.AND P0, PT, R194, R0, PT ;  /* 0x00000000c200720c */ /* 0x000fe20003f06070 */
[----:B-1----:R-:W-:-:S04]  /*10120*/  FADD.FTZ R0, R52, R7 ;  /* 0x0000000734007221 */ /* 0x002fc80000010000 */
[----:B---3--:R-:W-:Y:S02]  /*10130*/  FADD.FTZ R7, R49, R0 ;  /* 0x0000000031077221 */ /* 0x008fe40000010000 */
[----:B----4-:R-:W-:-:S04]  /*10140*/  FADD.FTZ R0, R17, R16 ;  /* 0x0000001011007221 */ /* 0x010fc80000010000 */
[----:B--2---:R-:W-:Y:S01]  /*10150*/  FADD.FTZ R10, R2, R0 ;  /* 0x00000000020a7221 */ /* 0x004fe20000010000 */
[----:B------:R-:W-:Y:S01]  /*10160*/  PRMT R0, R176, 0x5410, R111 ;  /* 0x00005410b0007816 */ /* 0x000fe2000000006f */
[----:B------:R-:W-:Y:S04]  /*10170*/  STL [R1+0x294], R181 ;  /* 0x000294b501007387 */ /* 0x000fe80000100800 */
[----:B------:R-:W-:Y:S04]  /*10180*/  STL.64 [R1+0x298], R182 ;  /* 0x000298b601007387 */ /* 0x000fe80000100a00 */
[----:B------:R1:W-:Y:S01]  /*10190*/  STL [R1+0x9c], R0 ;  /* 0x00009c0001007387 */ /* 0x0003e20000100800 */
[----:B------:R-:W-:Y:S01]  /*101a0*/  @!P5 HFMA2.BF16_V2 R56, -RZ.H0_H0, RZ.H0_H0, -R111.H0_H0 ;  /* 0x200000ffff38d231 */ /* 0x000fe2000034096f */
[----:B------:R-:W2:Y:S01]  /*101b0*/  MUFU.EX2 R13, R37 ;  /* 0x00000025000d7308 */ /* 0x000ea20000000800 */
[----:B------:R-:W-:Y:S01]  /*101c0*/  @!P0 HFMA2.BF16_V2 R50, -RZ.H0_H0, RZ.H0_H0, -R177.H0_H0 ;  /* 0x200000ffff328231 */ /* 0x000fe200003409b1 */
[----:B------:R-:W-:-:S02]  /*101d0*/  F2FP.BF16.PACK_AB R232, R2, R17 ;  /* 0x0000001102e8723e */ /* 0x000fc400000010ff */
[----:B------:R-:W-:Y:S02]  /*101e0*/  @!P5 PRMT R111, R56, 0x5410, RZ ;  /* 0x00005410386fd816 */ /* 0x000fe400000000ff */
[----:B------:R-:W-:Y:S02]  /*101f0*/  SHF.R.U32.HI R2, RZ, 0x10, R8 ;  /* 0x00000010ff027819 */ /* 0x000fe40000011608 */
[----:B-1----:R-:W-:-:S05]  /*10200*/  PRMT R0, R178, 0x5410, R177 ;  /* 0x00005410b2007816 */ /* 0x002fca00000000b1 */
[----:B------:R1:W-:Y:S01]  /*10210*/  STL [R1+0x98], R0 ;  /* 0x0000980001007387 */ /* 0x0003e20000100800 */
[----:B------:R-:W-:Y:S01]  /*10220*/  @!P0 PRMT R177, R50, 0x5410, RZ ;  /* 0x0000541032b18816 */ /* 0x000fe200000000ff */
[----:B------:R-:W-:Y:S01]  /*10230*/  @!P1 HFMA2.BF16_V2 R55, -RZ.H0_H0, RZ.H0_H0, -R178.H0_H0 ;  /* 0x200000ffff379231 */ /* 0x000fe200003409b2 */
[----:B------:R-:W-:Y:S01]  /*10240*/  LOP3.LUT R2, R2, 0xff, RZ, 0xc0, !PT ;  /* 0x000000ff02027812 */ /* 0x000fe200078ec0ff */
[----:B------:R-:W-:Y:S01]  /*10250*/  @!P6 HFMA2.BF16_V2 R57, -RZ.H0_H0, RZ.H0_H0, -R176.H0_H0 ;  /* 0x200000ffff39e231 */ /* 0x000fe200003409b0 */
[----:B------:R-:W-:Y:S02]  /*10260*/  IMAD.MOV.U32 R15, RZ, RZ, R246 ;  /* 0x000000ffff0f7224 */ /* 0x000fe400078e00f6 */
[----:B------:R-:W-:Y:S02]  /*10270*/  @!P1 PRMT R178, R55, 0x5410, RZ ;  /* 0x0000541037b29816 */ /* 0x000fe400000000ff */
[----:B-1----:R-:W-:-:S04]  /*10280*/  LOP3.LUT R0, R8, 0xff, RZ, 0xc0, !PT ;  /* 0x000000ff08007812 */ /* 0x002fc800078ec0ff */
[----:B------:R-:W-:Y:S02]  /*10290*/  ISETP.GE.U32.AND P5, PT, R194, R0, PT ;  /* 0x00000000c200720c */ /* 0x000fe40003fa6070 */
[----:B------:R-:W-:Y:S02]  /*102a0*/  SHF.R.U32.HI R0, RZ, 0x18, R8 ;  /* 0x00000018ff007819 */ /* 0x000fe40000011608 */
[----:B------:R-:W-:Y:S02]  /*102b0*/  LOP3.LUT R8, R8, 0xffff, RZ, 0xc0, !PT ;  /* 0x0000ffff08087812 */ /* 0x000fe400078ec0ff */
[----:B------:R-:W-:Y:S02]  /*102c0*/  ISETP.GE.U32.AND P0, PT, R194, R0, PT ;  /* 0x00000000c200720c */ /* 0x000fe40003f06070 */
[----:B------:R-:W-:Y:S01]  /*102d0*/  SHF.R.U32.HI R0, RZ, 0x8, R8 ;  /* 0x00000008ff007819 */ /* 0x000fe20000011608 */
[----:B------:R-:W-:-:S03]  /*102e0*/  IMAD.WIDE.U32 R8, R11, -0x2daee0ad, RZ ;  /* 0xd2511f530b087825 */ /* 0x000fc600078e00ff */
[----:B------:R-:W-:Y:S02]  /*102f0*/  LOP3.LUT R0, R0, 0xffff, RZ, 0xc0, !PT ;  /* 0x0000ffff00007812 */ /* 0x000fe400078ec0ff */
[----:B------:R-:W-:Y:S02]  /*10300*/  @!P6 PRMT R176, R57, 0x5410, RZ ;  /* 0x0000541039b0e816 */ /* 0x000fe400000000ff */
[C---:B------:R-:W-:Y:S01]  /*10310*/  ISETP.GE.U32.AND P1, PT, R194.reuse, R2, PT ;  /* 0x00000002c200720c */ /* 0x040fe20003f26070 */
[----:B--2---:R-:W-:Y:S01]  /*10320*/  FADD.FTZ R2, R13, R7 ;  /* 0x000000070d027221 */ /* 0x004fe20000010000 */
[----:B------:R-:W-:Y:S02]  /*10330*/  ISETP.GE.U32.AND P6, PT, R194, R0, PT ;  /* 0x00000000c200720c */ /* 0x000fe40003fc6070 */
[----:B------:R-:W-:Y:S01]  /*10340*/  LOP3.LUT R0, R9, R15, R12, 0x96, !PT ;  /* 0x0000000f09007212 */ /* 0x000fe200078e960c */
[----:B------:R-:W-:-:S03]  /*10350*/  FADD.FTZ R7, R25, R2 ;  /* 0x0000000219077221 */ /* 0x000fc60000010000 */
        /* <DEDUP_REMOVED lines=10> */
[----:B------:R-:W-:Y:S02]  /*10400*/  F2FP.BF16.PACK_AB R105, R105, R38 ;  /* 0x000000266969723e */ /* 0x000fe400000010ff */
[----:B------:R-:W-:Y:S02]  /*10410*/  @!P6 PRMT R107, R59, 0x5410, RZ ;  /* 0x000054103b6be816 */ /* 0x000fe400000000ff */
[----:B------:R-:W-:Y:S02]  /*10420*/  ISETP.GE.U32.AND P6, PT, R194, R2, PT ;  /* 0x00000002c200720c */ /* 0x000fe40003fc6070 */
[----:B------:R-:W-:-:S02]  /*10430*/  PRMT R106, R105, 0x7632, R106 ;  /* 0x00007632696a7816 */ /* 0x000fc4000000006a */
[--C-:B------:R-:W-:Y:S02]  /*10440*/  SHF.R.U32.HI R2, RZ, 0x18, R0.reuse ;  /* 0x00000018ff027819 */ /* 0x100fe40000011600 */
[----:B------:R-:W-:Y:S01]  /*10450*/  SHF.R.U32.HI R0, RZ, 0x10, R0 ;  /* 0x00000010ff007819 */ /* 0x000fe20000011600 */
[----:B------:R-:W-:Y:S01]  /*10460*/  @!P0 HFMA2.BF16_V2 R61, -RZ.H0_H0, RZ.H0_H0, -R106.H0_H0 ;  /* 0x200000ffff3d8231 */ /* 0x000fe2000034096a */
[----:B------:R-:W-:Y:S01]  /*10470*/  F2FP.BF16.PACK_AB R102, R102, R42 ;  /* 0x0000002a6666723e */ /* 0x000fe200000010ff */
[----:B------:R-:W-:Y:S01]  /*10480*/  @!P1 HFMA2.BF16_V2 R62, -RZ.H0_H0, RZ.H0_H0, -R105.H0_H0 ;  /* 0x200000ffff3e9231 */ /* 0x000fe20000340969 */
[----:B------:R-:W-:Y:S02]  /*10490*/  LOP3.LUT R0, R0, 0xff, RZ, 0xc0, !PT ;  /* 0x000000ff00007812 */ /* 0x000fe400078ec0ff */
[----:B------:R-:W-:Y:S01]  /*104a0*/  PRMT R197, R105, 0x5410, R106 ;  /* 0x0000541069c57816 */ /* 0x000fe2000000006a */
[----:B------:R-:W-:Y:S01]  /*104b0*/  @!P6 HFMA2.BF16_V2 R100, -RZ.H0_H0, RZ.H0_H0, -R102.H0_H0 ;  /* 0x200000ffff64e231 */ /* 0x000fe20000340966 */
[----:B------:R-:W-:-:S02]  /*104c0*/  @!P0 PRMT R106, R61, 0x5410, RZ ;  /* 0x000054103d6a8816 */ /* 0x000fc400000000ff */
[----:B------:R-:W-:Y:S02]  /*104d0*/  ISETP.GE.U32.AND P0, PT, R194, R2, PT ;  /* 0x00000002c200720c */ /* 0x000fe40003f06070 */
[----:B------:R-:W-:Y:S02]  /*104e0*/  @!P1 PRMT R105, R62, 0x5410, RZ ;  /* 0x000054103e699816 */ /* 0x000fe400000000ff */
[----:B------:R-:W-:Y:S02]  /*104f0*/  PRMT R101, R102, 0x7632, R101 ;  /* 0x0000763266657816 */ /* 0x000fe40000000065 */
[----:B------:R-:W-:Y:S01]  /*10500*/  ISETP.GE.U32.AND P1, PT, R194, R0, PT ;  /* 0x00000000c200720c */ /* 0x000fe20003f26070 */
[----:B------:R1:W-:Y:S01]  /*10510*/  STL [R1+0x5c], R11 ;  /* 0x00005c0b01007387 */ /* 0x0003e20000100800 */
[----:B------:R-:W-:Y:S01]  /*10520*/  LOP3.LUT R0, R8, 0xff, RZ, 0xc0, !PT ;  /* 0x000000ff08007812 */ /* 0x000fe200078ec0ff */
[----:B------:R-:W-:Y:S01]  /*10530*/  MUFU.EX2 R22, R22 ;  /* 0x0000001600167308 */ /* 0x000fe20000000800 */
[----:B------:R-:W-:-:S02]  /*10540*/  F2FP.BF16.PACK_AB R104, R104, R41 ;  /* 0x000000296868723e */ /* 0x000fc400000010ff */
[----:B------:R-:W-:Y:S02]  /*10550*/  PRMT R217, R102, 0x5410, R101 ;  /* 0x0000541066d97816 */ /* 0x000fe40000000065 */
[----:B------:R-:W-:Y:S02]  /*10560*/  @!P6 PRMT R102, R100, 0x5410, RZ ;  /* 0x000054106466e816 */ /* 0x000fe400000000ff */
[----:B------:R-:W-:Y:S01]  /*10570*/  ISETP.GE.U32.AND P6, PT, R194, R0, PT ;  /* 0x00000000c200720c */ /* 0x000fe20003fc6070 */
[----:B------:R2:W-:Y:S01]  /*10580*/  MUFU.EX2 R12, R103 ;  /* 0x00000067000c7308 */ /* 0x0005e20000000800 */
[----:B------:R-:W-:Y:S02]  /*10590*/  LOP3.LUT R0, R8, 0xffff, RZ, 0xc0, !PT ;  /* 0x0000ffff08007812 */ /* 0x000fe400078ec0ff */
[----:B------:R-:W-:Y:S02]  /*105a0*/  SHF.R.U32.HI R2, RZ, 0x18, R8 ;  /* 0x00000018ff027819 */ /* 0x000fe40000011608 */
[----:B------:R-:W-:-:S03]  /*105b0*/  SHF.R.U32.HI R0, RZ, 0x8, R0 ;  /* 0x00000008ff007819 */ /* 0x000fc60000011600 */
[----:B------:R-:W-:Y:S08]  /*105c0*/  MUFU.EX2 R21, R21 ;  /* 0x0000001500157308 */ /* 0x000ff00000000800 */
[----:B-1----:R-:W1:Y:S01]  /*105d0*/  MUFU.EX2 R11, R48 ;  /* 0x00000030000b7308 */ /* 0x002e620000000800 */
[----:B--2---:R-:W-:Y:S01]  /*105e0*/  PRMT R103, R104, 0x7632, R103 ;  /* 0x0000763268677816 */ /* 0x004fe20000000067 */
[----:B------:R-:W-:Y:S01]  /*105f0*/  @!P5 HFMA2.BF16_V2 R66, -RZ.H0_H0, RZ.H0_H0, -R101.H0_H0 ;  /* 0x200000ffff42d231 */ /* 0x000fe20000340965 */
[----:B------:R-:W-:-:S05]  /*10600*/  SHF.R.U32.HI R8, RZ, 0x10, R8 ;  /* 0x00000010ff087819 */ /* 0x000fca0000011608 */
[----:B------:R-:W2:Y:S01]  /*10610*/  MUFU.EX2 R17, R51 ;  /* 0x0000003300117308 */ /* 0x000ea20000000800 */
[----:B------:R-:W-:Y:S01]  /*10620*/  @!P0 HFMA2.BF16_V2 R64, -RZ.H0_H0, RZ.H0_H0, -R103.H0_H0 ;  /* 0x200000ffff408231 */ /* 0x000fe20000340967 */
[----:B------:R-:W-:-:S06]  /*10630*/  LOP3.LUT R0, R0, 0xffff, RZ, 0xc0, !PT ;  /* 0x0000ffff00007812 */ /* 0x000fcc00078ec0ff */
[----:B------:R3:W4:Y:S01]  /*10640*/  MUFU.EX2 R9, R187 ;  /* 0x000000bb00097308 */ /* 0x0007220000000800 */
[----:B------:R-:W-:Y:S01]  /*10650*/  @!P1 HFMA2.BF16_V2 R65, -RZ.H0_H0, RZ.H0_H0, -R104.H0_H0 ;  /* 0x200000ffff419231 */ /* 0x000fe20000340968 */
[----:B------:R-:W-:Y:S02]  /*10660*/  LOP3.LUT R8, R8, 0xff, RZ, 0xc0, !PT ;  /* 0x000000ff08087812 */ /* 0x000fe400078ec0ff */
[----:B------:R-:W-:-:S04]  /*10670*/  PRMT R216, R104, 0x5410, R103 ;  /* 0x0000541068d87816 */ /* 0x000fc80000000067 */
[----:B------:R-:W2:Y:S01]  /*10680*/  MUFU.EX2 R39, R39 ;  /* 0x0000002700277308 */ /* 0x000ea20000000800 */
[----:B------:R-:W-:Y:S02]  /*10690*/  @!P5 PRMT R101, R66, 0x5410, RZ ;  /* 0x000054104265d816 */ /* 0x000fe400000000ff */
[----:B------:R-:W-:Y:S02]  /*106a0*/  @!P0 PRMT R103, R64, 0x5410, RZ ;  /* 0x0000541040678816 */ /* 0x000fe400000000ff */
[C---:B------:R-:W-:Y:S01]  /*106b0*/  ISETP.GE.U32.AND P0, PT, R194.reuse, R2, PT ;  /* 0x00000002c200720c */ /* 0x040fe20003f06070 */
[----:B-1----:R-:W-:Y:S01]  /*106c0*/  FADD.FTZ R2, R11, R7 ;  /* 0x000000070b027221 */ /* 0x002fe20000010000 */
[----:B------:R-:W-:Y:S01]  /*106d0*/  ISETP.GE.U32.AND P5, PT, R194, R0, PT ;  /* 0x00000000c200720c */ /* 0x000fe20003fa6070 */
[----:B------:R-:W1:Y:S01]  /*106e0*/  MUFU.EX2 R26, R26 ;  /* 0x0000001a001a7308 */ /* 0x000e620000000800 */
[----:B------:R-:W-:Y:S01]  /*106f0*/  @!P1 PRMT R104, R65, 0x5410, RZ ;  /* 0x0000541041689816 */ /* 0x000fe200000000ff */
[----:B------:R-:W-:Y:S01]  /*10700*/  FADD.FTZ R0, R22, R10 ;  /* 0x0000000a16007221 */ /* 0x000fe20000010000 */
[----:B------:R-:W-:-:S02]  /*10710*/  ISETP.GE.U32.AND P1, PT, R194, R8, PT ;  /* 0x00000008c200720c */ /* 0x000fc40003f26070 */
[C---:B---3--:R-:W-:Y:S01]  /*10720*/  F2FP.BF16.PACK_AB R187, R21.reuse, R22 ;  /* 0x0000001615bb723e */ /* 0x048fe200000010ff */
[----:B------:R-:W-:Y:S02]  /*10730*/  FADD.FTZ R7, R21, R0 ;  /* 0x0000000015077221 */ /* 0x000fe40000010000 */
[----:B------:R-:W3:Y:S01]  /*10740*/  MUFU.EX2 R8, R24 ;  /* 0x0000001800087308 */ /* 0x000ee20000000800 */
[----:B--2---:R-:W-:Y:S01]  /*10750*/  FADD.FTZ R21, R17, R2 ;  /* 0x0000000211157221 */ /* 0x004fe20000010000 */
[----:B----4-:R-:W-:Y:S02]  /*10760*/  F2FP.BF16.PACK_AB R0, R9, R12 ;  /* 0x0000000c0900723e */ /* 0x010fe400000010ff */
[----:B------:R-:W-:-:S04]  /*10770*/  F2FP.BF16.PACK_AB R19, R49, R52 ;  /* 0x000000343113723e */ /* 0x000fc800000010ff */
[----:B------:R-:W2:Y:S01]  /*10780*/  MUFU.EX2 R2, R23 ;  /* 0x0000001700027308 */ /* 0x000ea20000000800 */
[C---:B------:R-:W-:Y:S02]  /*10790*/  PRMT R49, R0.reuse, 0x7610, R49 ;  /* 0x0000761000317816 */ /* 0x040fe40000000031 */
[----:B------:R-:W-:Y:S01]  /*107a0*/  PRMT R66, R0, 0x7632, R66 ;  /* 0x0000763200427816 */ /* 0x000fe20000000042 */
[----:B------:R-:W-:Y:S01]  /*107b0*/  FADD.FTZ R0, R39, R7 ;  /* 0x0000000727007221 */ /* 0x000fe20000010000 */
[----:B------:R-:W-:-:S03]  /*107c0*/  PRMT R100, R67, 0x7632, R100 ;  /* 0x0000763243647816 */ /* 0x000fc60000000064 */
[----:B-1----:R-:W-:Y:S01]  /*107d0*/  FADD.FTZ R0, R26, R0 ;  /* 0x000000001a007221 */ /* 0x002fe20000010000 */
[----:B------:R-:W-:-:S03]  /*107e0*/  PRMT R215, R49, 0x5410, R66 ;  /* 0x0000541031d77816 */ /* 0x000fc60000000042 */
[----:B---3--:R-:W-:Y:S01]  /*107f0*/  FADD.FTZ R0, R8, R0 ;  /* 0x0000000008007221 */ /* 0x008fe20000010000 */
[----:B------:R-:W-:Y:S01]  /*10800*/  PRMT R214, R67, 0x5410, R100 ;  /* 0x0000541043d67816 */ /* 0x000fe20000000064 */
[----:B------:R-:W-:Y:S02]  /*10810*/  STL [R1+0x26c], R197 ;  /* 0x00026cc501007387 */ /* 0x000fe40000100800 */
[----:B--2---:R-:W-:Y:S02]  /*10820*/  FADD.FTZ R0, R2, R0 ;  /* 0x0000000002007221 */ /* 0x004fe40000010000 */
[----:B------:R-:W-:Y:S01]  /*10830*/  STL [R1+0x270], R217 ;  /* 0x000270d901007387 */ /* 0x000fe20000100800 */
[----:B------:R-:W-:-:S03]  /*10840*/  FMUL.FTZ R172, R172, R4 ;  /* 0x00000004acac7220 */ /* 0x000fc60000410000 */
[----:B------:R-:W-:Y:S01]  /*10850*/  STL [R1+0x274], R216 ;  /* 0x000274d801007387 */ /* 0x000fe20000100800 */
[----:B------:R-:W-:Y:S02]  /*10860*/  IMAD.MOV.U32 R246, RZ, RZ, R244 ;  /* 0x000000fffff67224 */ /* 0x000fe400078e00f4 */
[-C--:B------:R-:W-:Y:S01]  /*10870*/  FMUL.FTZ R173, R173, R4.reuse ;  /* 0x00000004adad7220 */ /* 0x080fe20000410000 */
[----:B------:R-:W-:Y:S01]  /*10880*/  STL [R1+0x278], R215 ;  /* 0x000278d701007387 */ /* 0x000fe20000100800 */
[----:B------:R-:W-:-:S03]  /*10890*/  FMUL.FTZ R244, R168, R4 ;  /* 0x00000004a8f47220 */ /* 0x000fc60000410000 */
[----:B------:R-:W-:Y:S04]  /*108a0*/  STL [R1+0x27c], R214 ;  /* 0x00027cd601007387 */ /* 0x000fe80000100800 */
[----:B------:R1:W-:Y:S04]  /*108b0*/  STL [R1+0x40], R0 ;  /* 0x0000400001007387 */ /* 0x0003e80000100800 */
[----:B------:R-:W-:Y:S04]  /*108c0*/  STL [R1+0x280], R172 ;  /* 0x000280ac01007387 */ /* 0x000fe80000100800 */
[----:B------:R-:W-:Y:S04]  /*108d0*/  STL [R1+0x284], R173 ;  /* 0x000284ad01007387 */ /* 0x000fe80000100800 */
[----:B------:R-:W-:Y:S01]  /*108e0*/  STL [R1+0x288], R244 ;  /* 0x000288f401007387 */ /* 0x000fe20000100800 */
[----:B-1----:R-:W-:-:S05]  /*108f0*/  FMUL.FTZ R0, R156, R4 ;  /* 0x000000049c007220 */ /* 0x002fca0000410000 */
[----:B------:R1:W-:Y:S04]  /*10900*/  STL [R1+0x20], R0 ;  /* 0x0000200001007387 */ /* 0x0003e80000100800 */
[----:B------:R-:W2:Y:S01]  /*10910*/  LDL.64 R182, [R1+0x178] ;  /* 0x0001780001b67983 */ /* 0x000ea20000100a00 */
[----:B------:R-:W-:-:S05]  /*10920*/  @!P6 HFMA2.BF16_V2 R184, -RZ.H0_H0, RZ.H0_H0, -R49.H0_H0 ;  /* 0x200000ffffb8e231 */ /* 0x000fca0000340931 */
[----:B------:R-:W-:Y:S02]  /*10930*/  @!P6 PRMT R49, R184, 0x5410, RZ ;  /* 0x00005410b831e816 */ /* 0x000fe400000000ff */
[----:B------:R-:W-:Y:S02]  /*10940*/  F2FP.BF16.PACK_AB R184, R2, R8 ;  /* 0x0000000802b8723e */ /* 0x000fe400000010ff */
[----:B------:R-:W1:Y:S08]  /*10950*/  MUFU.EX2 R8, R199 ;  /* 0x000000c700087308 */ /* 0x000e700000000800 */
[----:B------:R-:W3:Y:S01]  /*10960*/  MUFU.EX2 R7, R196 ;  /* 0x000000c400077308 */ /* 0x000ee20000000800 */
[----:B------:R-:W-:Y:S01]  /*10970*/  FMUL.FTZ R190, R83, R3 ;  /* 0x0000000353be7220 */ /* 0x000fe20000410000 */
[----:B------:R-:W-:Y:S01]  /*10980*/  @!P0 HFMA2.BF16_V2 R185, -RZ.H0_H0, RZ.H0_H0, -R100.H0_H0 ;  /* 0x200000ffffb98231 */ /* 0x000fe20000340964 */
[----:B-1----:R-:W-:-:S04]  /*10990*/  FADD.FTZ R0, R8, R18 ;  /* 0x0000001208007221 */ /* 0x002fc80000010000 */
[----:B------:R-:W-:Y:S02]  /*109a0*/  @!P0 PRMT R100, R185, 0x5410, RZ ;  /* 0x00005410b9648816 */ /* 0x000fe400000000ff */
[C---:B---3--:R-:W-:Y:S01]  /*109b0*/  F2FP.BF16.PACK_AB R83, R7.reuse, R8 ;  /* 0x000000080753723e */ /* 0x048fe200000010ff */
[----:B------:R-:W-:Y:S01]  /*109c0*/  FADD.FTZ R7, R7, R0 ;  /* 0x0000000007077221 */ /* 0x000fe20000010000 */
[----:B------:R-:W-:Y:S01]  /*109d0*/  IADD3 R0, R33, 0x1, RZ ;  /* 0x0000000121007810 */ /* 0x000fe20007ffe0ff */
[----:B------:R-:W-:Y:S02]  /*109e0*/  IMAD.MOV.U32 R14, RZ, RZ, R30 ;  /* 0x000000ffff0e7224 */ /* 0x000fe400078e001e */
[----:B------:R-:W-:Y:S02]  /*109f0*/  FMUL.FTZ R248, R164, R4 ;  /* 0x00000004a4f87220 */ /* 0x000fe40000410000 */
[----:B------:R-:W-:Y:S02]  /*10a00*/  IMAD.MOV.U32 R16, RZ, RZ, R28 ;  /* 0x000000ffff107224 */ /* 0x000fe400078e001c */
[----:B------:R-:W-:Y:S01]  /*10a10*/  IMAD.MOV.U32 R247, RZ, RZ, R245 ;  /* 0x000000fffff77224 */ /* 0x000fe200078e00f5 */
[----:B------:R-:W-:Y:S01]  /*10a20*/  F2FP.BF16.PACK_AB R25, R25, R13 ;  /* 0x0000000d1919723e */ /* 0x000fe200000010ff */
[----:B------:R-:W-:Y:S01]  /*10a30*/  FMUL.FTZ R217, R162, R3 ;  /* 0x00000003a2d97220 */ /* 0x000fe20000410000 */
[----:B------:R-:W-:Y:S01]  /*10a40*/  F2FP.BF16.PACK_AB R17, R17, R11 ;  /* 0x0000000b1111723e */ /* 0x000fe200000010ff */
        /* <DEDUP_REMOVED lines=13> */
[-C--:B------:R-:W-:Y:S01]  /*10b20*/  FMUL.FTZ R249, R165, R4.reuse ;  /* 0x00000004a5f97220 */ /* 0x080fe20000410000 */
[----:B------:R-:W-:Y:S01]  /*10b30*/  @!P1 HFMA2.BF16_V2 R186, -RZ.H0_H0, RZ.H0_H0, -R67.H0_H0 ;  /* 0x200000ffffba9231 */ /* 0x000fe20000340943 */
        /* <DEDUP_REMOVED lines=9> */
[-C--:B------:R-:W-:Y:S01]  /*10bd0*/  FMUL.FTZ R229, R97, R4.reuse ;  /* 0x0000000461e57220 */ /* 0x080fe20000410000 */
[----:B------:R-:W-:Y:S01]  /*10be0*/  @!P5 HFMA2.BF16_V2 R179, -RZ.H0_H0, RZ.H0_H0, -R66.H0_H0 ;  /* 0x200000ffffb3d231 */ /* 0x000fe20000340942 */
[----:B------:R-:W-:Y:S01]  /*10bf0*/  FADD.FTZ R2, R12, R20 ;  /* 0x000000140c027221 */ /* 0x000fe20000010000 */
[----:B------:R-:W-:Y:S01]  /*10c00*/  F2FP.BF16.PACK_AB R237, R60, R63 ;  /* 0x0000003f3ced723e */ /* 0x000fe200000010ff */
[----:B------:R-:W-:Y:S01]  /*10c10*/  IMAD.MOV.U32 R199, RZ, RZ, R16 ;  /* 0x000000ffffc77224 */ /* 0x000fe200078e0010 */
[----:B------:R-:W-:Y:S01]  /*10c20*/  PRMT R64, R19, 0x7610, R64 ;  /* 0x0000761013407816 */ /* 0x000fe20000000040 */
[----:B------:R-:W-:Y:S01]  /*10c30*/  FADD.FTZ R16, R9, R2 ;  /* 0x0000000209107221 */ /* 0x000fe20000010000 */
[----:B------:R-:W3:Y:S01]  /*10c40*/  LDL.LU R33, [R1+0x2b0] ;  /* 0x0002b00001217983 */ /* 0x000ee20000300800 */
[----:B------:R-:W-:-:S02]  /*10c50*/  FMUL.FTZ R216, R161, R4 ;  /* 0x00000004a1d87220 */ /* 0x000fc40000410000 */
        /* <DEDUP_REMOVED lines=13> */
[----:B------:R-:W-:Y:S02]  /*10d30*/  IMAD.MOV.U32 R165, RZ, RZ, R13 ;  /* 0x000000ffffa57224 */ /* 0x000fe400078e000d */
[----:B------:R-:W-:Y:S02]  /*10d40*/  IMAD.MOV.U32 R166, RZ, RZ, R10 ;  /* 0x000000ffffa67224 */ /* 0x000fe400078e000a */
[----:B------:R-:W-:Y:S01]  /*10d50*/  IMAD.MOV.U32 R167, RZ, RZ, R11 ;  /* 0x000000ffffa77224 */ /* 0x000fe200078e000b */
[----:B------:R-:W-:Y:S01]  /*10d60*/  @!P1 PRMT R67, R186, 0x5410, RZ ;  /* 0x00005410ba439816 */ /* 0x000fe200000000ff */
[-C--:B------:R-:W-:Y:S02]  /*10d70*/  FMUL.FTZ R215, R160, R4.reuse ;  /* 0x00000004a0d77220 */ /* 0x080fe40000410000 */
[----:B------:R-:W-:-:S02]  /*10d80*/  FMUL.FTZ R173, R157, R4 ;  /* 0x000000049dad7220 */ /* 0x000fc40000410000 */
[-C--:B------:R-:W-:Y:S02]  /*10d90*/  FMUL.FTZ R245, R169, R4.reuse ;  /* 0x00000004a9f57220 */ /* 0x080fe40000410000 */
[-C--:B------:R-:W-:Y:S02]  /*10da0*/  FMUL.FTZ R156, R144, R4.reuse ;  /* 0x00000004909c7220 */ /* 0x080fe40000410000 */
[-C--:B------:R-:W-:Y:S02]  /*10db0*/  FMUL.FTZ R30, R145, R4.reuse ;  /* 0x00000004911e7220 */ /* 0x080fe40000410000 */
[-C--:B------:R-:W-:Y:S02]  /*10dc0*/  FMUL.FTZ R157, R68, R4.reuse ;  /* 0x00000004449d7220 */ /* 0x080fe40000410000 */
[-C--:B------:R-:W-:Y:S02]  /*10dd0*/  FMUL.FTZ R160, R69, R4.reuse ;  /* 0x0000000445a07220 */ /* 0x080fe40000410000 */
[----:B------:R-:W-:Y:S01]  /*10de0*/  FMUL.FTZ R186, R80, R4 ;  /* 0x0000000450ba7220 */ /* 0x000fe20000410000 */
[----:B------:R-:W-:-:S02]  /*10df0*/  @!P5 PRMT R66, R179, 0x5410, RZ ;  /* 0x00005410b342d816 */ /* 0x000fc400000000ff */
[----:B------:R-:W-:Y:S01]  /*10e00*/  PRMT R63, R19, 0x7632, R63 ;  /* 0x00007632133f7816 */ /* 0x000fe2000000003f */
[----:B------:R-:W-:Y:S01]  /*10e10*/  IMAD.MOV.U32 R20, RZ, RZ, R28 ;  /* 0x000000ffff147224 */ /* 0x000fe200078e001c */
[----:B--2---:R-:W-:-:S04]  /*10e20*/  LOP3.LUT R185, R183, R0, RZ, 0x3c, !PT ;  /* 0x00000000b7b97212 */ /* 0x004fc800078e3cff */
        /* <DEDUP_REMOVED lines=26> */
[----:B------:R-:W2:Y:S01]  /*10fd0*/  MUFU.EX2 R8, R206 ;  /* 0x000000ce00087308 */ /* 0x000ea20000000800 */
[----:B------:R-:W-:Y:S02]  /*10fe0*/  ISETP.GE.U32.AND P5, PT, R194, R4, PT ;  /* 0x00000004c200720c */ /* 0x000fe40003fa6070 */
[----:B------:R-:W-:-:S05]  /*10ff0*/  SHF.R.U32.HI R4, RZ, 0x10, R0 ;  /* 0x00000010ff047819 */ /* 0x000fca0000011600 */
[----:B------:R-:W4:Y:S01]  /*11000*/  MUFU.EX2 R13, R201 ;  /* 0x000000c9000d7308 */ /* 0x000f220000000800 */
[----:B------:R-:W-:-:S07]  /*11010*/  SHF.R.U32.HI R0, RZ, 0x18, R0 ;  /* 0x00000018ff007819 */ /* 0x000fce0000011600 */
[----:B------:R-:W3:Y:S01]  /*11020*/  MUFU.EX2 R11, R204 ;  /* 0x000000cc000b7308 */ /* 0x000ee20000000800 */
[----:B------:R-:W-:Y:S01]  /*11030*/  ISETP.GE.U32.AND P0, PT, R194, R0, PT ;  /* 0x00000000c200720c */ /* 0x000fe20003f06070 */
[----:B-1----:R-:W-:Y:S01]  /*11040*/  FADD.FTZ R0, R9, R7 ;  /* 0x0000000709007221 */ /* 0x002fe20000010000 */
[----:B------:R-:W-:-:S03]  /*11050*/  LOP3.LUT R4, R4, 0xff, RZ, 0xc0, !PT ;  /* 0x000000ff04047812 */ /* 0x000fc600078ec0ff */
[----:B--2---:R-:W-:Y:S01]  /*11060*/  FADD.FTZ R7, R8, R0 ;  /* 0x0000000008077221 */ /* 0x004fe20000010000 */
[----:B------:R-:W-:Y:S01]  /*11070*/  ISETP.GE.U32.AND P1, PT, R194, R4, PT ;  /* 0x00000004c200720c */ /* 0x000fe20003f26070 */
[----:B----4-:R-:W-:Y:S01]  /*11080*/  FADD.FTZ R4, R13, R16 ;  /* 0x000000100d047221 */ /* 0x010fe20000010000 */
[----:B---3--:R-:W-:-:S04]  /*11090*/  F2FP.BF16.PACK_AB R0, R11, R13 ;  /* 0x0000000d0b00723e */ /* 0x008fc800000010ff */
[C---:B------:R-:W-:Y:S02]  /*110a0*/  PRMT R65, R0.reuse, 0x7610, R65 ;  /* 0x0000761000417816 */ /* 0x040fe40000000041 */
[----:B------:R-:W-:Y:S02]  /*110b0*/  PRMT R62, R0, 0x7632, R62 ;  /* 0x00007632003e7816 */ /* 0x000fe4000000003e */
[----:B------:R-:W-:Y:S01]  /*110c0*/  F2FP.BF16.PACK_AB R82, R8, R9 ;  /* 0x000000090852723e */ /* 0x000fe200000010ff */
[----:B------:R-:W-:Y:S01]  /*110d0*/  @!P6 HFMA2.BF16_V2 R69, -RZ.H0_H0, RZ.H0_H0, -R65.H0_H0 ;  /* 0x200000ffff45e231 */ /* 0x000fe20000340941 */
[----:B------:R-:W-:Y:S01]  /*110e0*/  FADD.FTZ R8, R11, R4 ;  /* 0x000000040b087221 */ /* 0x000fe20000010000 */
[----:B------:R-:W-:Y:S01]  /*110f0*/  LOP3.LUT R0, R2, 0xff, RZ, 0xc0, !PT ;  /* 0x000000ff02007812 */ /* 0x000fe200078ec0ff */
[----:B------:R1:W2:Y:S08]  /*11100*/  MUFU.EX2 R11, R223 ;  /* 0x000000df000b7308 */ /* 0x0002b00000000800 */
[----:B------:R-:W3:Y:S01]  /*11110*/  MUFU.EX2 R13, R219 ;  /* 0x000000db000d7308 */ /* 0x000ee20000000800 */
[----:B-1----:R-:W-:-:S02]  /*11120*/  PRMT R223, R65, 0x5410, R62 ;  /* 0x0000541041df7816 */ /* 0x002fc4000000003e */
[----:B------:R-:W-:Y:S02]  /*11130*/  @!P6 PRMT R65, R69, 0x5410, RZ ;  /* 0x000054104541e816 */ /* 0x000fe400000000ff */
[----:B------:R-:W-:Y:S02]  /*11140*/  ISETP.GE.U32.AND P6, PT, R194, R0, PT ;  /* 0x00000000c200720c */ /* 0x000fe40003fc6070 */
[----:B------:R-:W-:Y:S01]  /*11150*/  LOP3.LUT R0, R2, 0xffff, RZ, 0xc0, !PT ;  /* 0x0000ffff02007812 */ /* 0x000fe200078ec0ff */
[----:B------:R-:W1:Y:S01]  /*11160*/  MUFU.EX2 R16, R220 ;  /* 0x000000dc00107308 */ /* 0x000e620000000800 */
[----:B------:R-:W-:Y:S02]  /*11170*/  @!P0 HFMA2.BF16_V2 R70, -RZ.H0_H0, RZ.H0_H0, -R63.H0_H0 ;  /* 0x200000ffff468231 */ /* 0x000fe4000034093f */
[----:B------:R-:W-:Y:S01]  /*11180*/  SHF.R.U32.HI R0, RZ, 0x8, R0 ;  /* 0x00000008ff007819 */ /* 0x000fe20000011600 */
[----:B------:R-:W-:-:S03]  /*11190*/  @!P1 HFMA2.BF16_V2 R71, -RZ.H0_H0, RZ.H0_H0, -R64.H0_H0 ;  /* 0x200000ffff479231 */ /* 0x000fc60000340940 */
[----:B------:R-:W-:Y:S01]  /*111a0*/  LOP3.LUT R0, R0, 0xffff, RZ, 0xc0, !PT ;  /* 0x0000ffff00007812 */ /* 0x000fe200078ec0ff */
[----:B------:R4:W1:Y:S01]  /*111b0*/  MUFU.EX2 R9, R225 ;  /* 0x000000e100097308 */ /* 0x0008620000000800 */
[----:B------:R-:W-:Y:S02]  /*111c0*/  SHF.R.U32.HI R4, RZ, 0x18, R2 ;  /* 0x00000018ff047819 */ /* 0x000fe40000011602 */
[----:B----4-:R-:W-:Y:S02]  /*111d0*/  PRMT R225, R64, 0x5410, R63 ;  /* 0x0000541040e17816 */ /* 0x010fe4000000003f */
[----:B------:R-:W-:Y:S02]  /*111e0*/  @!P0 PRMT R63, R70, 0x5410, RZ ;  /* 0x00005410463f8816 */ /* 0x000fe400000000ff */
[----:B------:R-:W-:Y:S01]  /*111f0*/  ISETP.GE.U32.AND P0, PT, R194, R0, PT ;  /* 0x00000000c200720c */ /* 0x000fe20003f06070 */
[----:B--2---:R-:W-:Y:S02]  /*11200*/  FADD.FTZ R0, R11, R7 ;  /* 0x000000070b007221 */ /* 0x004fe40000010000 */
[----:B---3--:R-:W-:Y:S01]  /*11210*/  FADD.FTZ R7, R13, R8 ;  /* 0x000000080d077221 */ /* 0x008fe20000010000 */
[----:B------:R-:W-:-:S02]  /*11220*/  @!P1 PRMT R64, R71, 0x5410, RZ ;  /* 0x0000541047409816 */ /* 0x000fc400000000ff */
[----:B------:R-:W-:Y:S01]  /*11230*/  ISETP.GE.U32.AND P1, PT, R194, R4, PT ;  /* 0x00000004c200720c */ /* 0x000fe20003f26070 */
[C---:B-1----:R-:W-:Y:S01]  /*11240*/  FADD.FTZ R7, R16.reuse, R7 ;  /* 0x0000000710077221 */ /* 0x042fe20000010000 */
[----:B------:R-:W-:Y:S02]  /*11250*/  F2FP.BF16.PACK_AB R4, R16, R13 ;  /* 0x0000000d1004723e */ /* 0x000fe400000010ff */
[----:B------:R1:W-:Y:S02]  /*11260*/  MUFU.EX2 R16, R238 ;  /* 0x000000ee00107308 */ /* 0x0003e40000000800 */
[----:B-1----:R-:W-:Y:S02]  /*11270*/  IMAD.MOV.U32 R238, RZ, RZ, R29 ;  /* 0x000000ffffee7224 */ /* 0x002fe400078e001d */
[----:B------:R-:W2:Y:S01]  /*11280*/  LDL.LU.64 R28, [R1+0xa8] ;  /* 0x0000a800011c7983 */ /* 0x000ea20000300a00 */
[----:B------:R-:W-:Y:S01]  /*11290*/  SHF.R.U32.HI R2, RZ, 0x10, R2 ;  /* 0x00000010ff027819 */ /* 0x000fe20000011602 */
[----:B------:R-:W-:-:S03]  /*112a0*/  @!P5 HFMA2.BF16_V2 R68, -RZ.H0_H0, RZ.H0_H0, -R62.H0_H0 ;  /* 0x200000ffff44d231 */ /* 0x000fc6000034093e */
[----:B------:R-:W-:Y:S02]  /*112b0*/  LOP3.LUT R2, R2, 0xff, RZ, 0xc0, !PT ;  /* 0x000000ff02027812 */ /* 0x000fe400078ec0ff */
[----:B------:R-:W-:Y:S01]  /*112c0*/  @!P5 PRMT R62, R68, 0x5410, RZ ;  /* 0x00005410443ed816 */ /* 0x000fe200000000ff */
[----:B------:R-:W-:Y:S01]  /*112d0*/  IMAD.MOV.U32 R70, RZ, RZ, R162 ;  /* 0x000000ffff467224 */ /* 0x000fe200078e00a2 */
[----:B------:R-:W-:Y:S01]  /*112e0*/  ISETP.GE.U32.AND P5, PT, R194, R2, PT ;  /* 0x00000002c200720c */ /* 0x000fe20003fa6070 */
[----:B------:R-:W-:Y:S01]  /*112f0*/  IMAD.WIDE.U32 R2, R10, -0x2daee0ad, RZ ;  /* 0xd2511f530a027825 */ /* 0x000fe200078e00ff */
[C---:B------:R-:W-:Y:S02]  /*11300*/  PRMT R61, R4.reuse, 0x7610, R61 ;  /* 0x00007610043d7816 */ /* 0x040fe4000000003d */
[C---:B------:R-:W-:Y:S01]  /*11310*/  F2FP.BF16.PACK_AB R81, R9.reuse, R11 ;  /* 0x0000000b0951723e */ /* 0x040fe200000010ff */
        /* <DEDUP_REMOVED lines=30> */
[----:B------:R-:W-:Y:S01]  /*11500*/  @!P6 HFMA2.BF16_V2 R98, -RZ.H0_H0, RZ.H0_H0, -R57.H0_H0 ;  /* 0x200000ffff62e231 */ /* 0x000fe20000340939 */
[----:B------:R-:W-:Y:S01]  /*11510*/  PRMT R54, R0, 0x7632, R54 ;  /* 0x0000763200367816 */ /* 0x000fe20000000036 */
        /* <DEDUP_REMOVED lines=16> */
[----:B------:R-:W4:Y:S01]  /*11620*/  MUFU.EX2 R8, R241 ;  /* 0x000000f100087308 */ /* 0x000f220000000800 */
[----:B------:R-:W-:Y:S02]  /*11630*/  ISETP.GE.U32.AND P1, PT, R194, R2, PT ;  /* 0x00000002c200720c */ /* 0x000fe40003f26070 */
[----:B------:R-:W-:Y:S02]  /*11640*/  SHF.R.U32.HI R0, RZ, 0x8, R0 ;  /* 0x00000008ff007819 */ /* 0x000fe40000011600 */
[----:B-1----:R-:W-:-:S03]  /*11650*/  F2FP.BF16.PACK_AB R2, R16, R13 ;  /* 0x0000000d1002723e */ /* 0x002fc600000010ff */
[----:B------:R-:W-:Y:S01]  /*11660*/  MUFU.EX2 R11, R221 ;  /* 0x000000dd000b7308 */ /* 0x000fe20000000800 */
[----:B------:R-:W-:Y:S01]  /*11670*/  @!P5 HFMA2.BF16_V2 R97, -RZ.H0_H0, RZ.H0_H0, -R54.H0_H0 ;  /* 0x200000ffff61d231 */ /* 0x000fe20000340936 */
[----:B------:R-:W-:-:S06]  /*11680*/  F2FP.BF16.PACK_AB R233, R43, R53 ;  /* 0x000000352be9723e */ /* 0x000fcc00000010ff */
[----:B------:R-:W1:Y:S01]  /*11690*/  MUFU.EX2 R12, R222 ;  /* 0x000000de000c7308 */ /* 0x000e620000000800 */
[----:B------:R-:W-:Y:S02]  /*116a0*/  LOP3.LUT R0, R0, 0xffff, RZ, 0xc0, !PT ;  /* 0x0000ffff00007812 */ /* 0x000fe400078ec0ff */
[C---:B------:R-:W-:Y:S02]  /*116b0*/  PRMT R53, R2.reuse, 0x7610, R53 ;  /* 0x0000761002357816 */ /* 0x040fe40000000035 */
[----:B------:R-:W-:Y:S01]  /*116c0*/  PRMT R52, R2, 0x7632, R52 ;  /* 0x0000763202347816 */ /* 0x000fe20000000034 */
[----:B------:R-:W-:Y:S02]  /*116d0*/  FADD.FTZ R2, R18, R3 ;  /* 0x0000000312027221 */ /* 0x000fe40000010000 */
[----:B------:R-:W1:Y:S01]  /*116e0*/  MUFU.EX2 R7, R242 ;  /* 0x000000f200077308 */ /* 0x000e620000000800 */
[----:B------:R-:W-:Y:S01]  /*116f0*/  @!P0 HFMA2.BF16_V2 R87, -RZ.H0_H0, RZ.H0_H0, -R55.H0_H0 ;  /* 0x200000ffff578231 */ /* 0x000fe20000340937 */
[----:B------:R-:W-:-:S02]  /*11700*/  @!P5 PRMT R54, R97, 0x5410, RZ ;  /* 0x000054106136d816 */ /* 0x000fc400000000ff */
[----:B------:R-:W-:Y:S01]  /*11710*/  ISETP.GE.U32.AND P5, PT, R194, R0, PT ;  /* 0x00000000c200720c */ /* 0x000fe20003fa6070 */
[----:B---3--:R-:W-:-:S03]  /*11720*/  FADD.FTZ R0, R10, R9 ;  /* 0x000000090a007221 */ /* 0x008fc60000010000 */
[----:B------:R-:W3:Y:S01]  /*11730*/  MUFU.EX2 R3, R243 ;  /* 0x000000f300037308 */ /* 0x000ee20000000800 */
[----:B------:R-:W-:Y:S02]  /*11740*/  @!P0 PRMT R55, R87, 0x5410, RZ ;  /* 0x0000541057378816 */ /* 0x000fe400000000ff */
[----:B------:R-:W-:Y:S01]  /*11750*/  ISETP.GE.U32.AND P0, PT, R194, R4, PT ;  /* 0x00000004c200720c */ /* 0x000fe20003f06070 */
[----:B----4-:R-:W-:Y:S01]  /*11760*/  FADD.FTZ R4, R8, R0 ;  /* 0x0000000008047221 */ /* 0x010fe20000010000 */
[----:B-1----:R-:W-:Y:S01]  /*11770*/  F2FP.BF16.PACK_AB R0, R12, R11 ;  /* 0x0000000b0c00723e */ /* 0x002fe200000010ff */
[----:B------:R-:W-:-:S03]  /*11780*/  IMAD.MOV.U32 R162, RZ, RZ, R166 ;  /* 0x000000ffffa27224 */ /* 0x000fc600078e00a6 */
[C---:B------:R-:W-:Y:S02]  /*11790*/  PRMT R51, R0.reuse, 0x7610, R51 ;  /* 0x0000761000337816 */ /* 0x040fe40000000033 */
[----:B------:R-:W-:Y:S01]  /*117a0*/  PRMT R50, R0, 0x7632, R50 ;  /* 0x0000763200327816 */ /* 0x000fe20000000032 */
[----:B------:R-:W-:Y:S02]  /*117b0*/  FADD.FTZ R0, R7, R4 ;  /* 0x0000000407007221 */ /* 0x000fe40000010000 */
[----:B------:R-:W-:Y:S01]  /*117c0*/  FADD.FTZ R2, R13, R2 ;  /* 0x000000020d027221 */ /* 0x000fe20000010000 */
[C---:B---3--:R-:W-:Y:S01]  /*117d0*/  F2FP.BF16.PACK_AB R48, R3.reuse, R7 ;  /* 0x000000070330723e */ /* 0x048fe200000010ff */
[----:B------:R-:W-:Y:S02]  /*117e0*/  FADD.FTZ R3, R3, R0 ;  /* 0x0000000003037221 */ /* 0x000fe40000010000 */
[----:B------:R-:W-:Y:S01]  /*117f0*/  FADD.FTZ R0, R16, R2 ;  /* 0x0000000210007221 */ /* 0x000fe20000010000 */
[----:B------:R-:W-:-:S02]  /*11800*/  LOP3.LUT R2, R47, R207, R162, 0x96, !PT ;  /* 0x000000cf2f027212 */ /* 0x000fc400078e96a2 */
[----:B------:R1:W-:Y:S01]  /*11810*/  STL [R1+0x44], R3 ;  /* 0x0000440301007387 */ /* 0x0003e20000100800 */
[----:B------:R-:W-:Y:S02]  /*11820*/  @!P1 HFMA2.BF16_V2 R145, -RZ.H0_H0, RZ.H0_H0, -R51.H0_H0 ;  /* 0x200000ffff919231 */ /* 0x000fe40000340933 */
[----:B------:R-:W-:Y:S01]  /*11830*/  @!P0 HFMA2.BF16_V2 R144, -RZ.H0_H0, RZ.H0_H0, -R50.H0_H0 ;  /* 0x200000ffff908231 */ /* 0x000fe20000340932 */
[----:B------:R2:W-:Y:S01]  /*11840*/  STL [R1+0x180], R0 ;  /* 0x0001800001007387 */ /* 0x0005e20000100800 */
[----:B------:R-:W-:Y:S01]  /*11850*/  IMAD.MOV.U32 R222, RZ, RZ, R147 ;  /* 0x000000ffffde7224 */ /* 0x000fe200078e0093 */
[----:B------:R-:W-:Y:S01]  /*11860*/  F2FP.BF16.PACK_AB R80, R8, R10 ;  /* 0x0000000a0850723e */ /* 0x000fe200000010ff */
[----:B------:R-:W-:Y:S01]  /*11870*/  IMAD.MOV.U32 R71, RZ, RZ, R157 ;  /* 0x000000ffff477224 */ /* 0x000fe200078e009d */
[----:B------:R-:W-:Y:S01]  /*11880*/  PRMT R220, R51, 0x5410, R50 ;  /* 0x0000541033dc7816 */ /* 0x000fe20000000032 */
[----:B------:R-:W-:Y:S01]  /*11890*/  IMAD.MOV.U32 R9, RZ, RZ, R196 ;  /* 0x000000ffff097224 */ /* 0x000fe200078e00c4 */
[----:B------:R-:W-:Y:S01]  /*118a0*/  @!P1 PRMT R51, R145, 0x5410, RZ ;  /* 0x0000541091339816 */ /* 0x000fe200000000ff */
[----:B------:R-:W-:Y:S01]  /*118b0*/  IMAD.MOV.U32 R8, RZ, RZ, R161 ;  /* 0x000000ffff087224 */ /* 0x000fe200078e00a1 */
[----:B------:R-:W-:Y:S01]  /*118c0*/  @!P0 PRMT R50, R144, 0x5410, RZ ;  /* 0x0000541090328816 */ /* 0x000fe200000000ff */
[----:B------:R-:W-:-:S02]  /*118d0*/  IMAD.MOV.U32 R239, RZ, RZ, R156 ;  /* 0x000000ffffef7224 */ /* 0x000fc400078e009c */
[----:B------:R-:W-:Y:S02]  /*118e0*/  IMAD.MOV.U32 R69, RZ, RZ, R148 ;  /* 0x000000ffff457224 */ /* 0x000fe400078e0094 */
[----:B------:R-:W-:Y:S02]  /*118f0*/  IMAD.MOV.U32 R241, RZ, RZ, R149 ;  /* 0x000000fffff17224 */ /* 0x000fe400078e0095 */
[----:B-1----:R-:W-:-:S04]  /*11900*/  IMAD.WIDE.U32 R2, R2, -0x2daee0ad, RZ ;  /* 0xd2511f5302027825 */ /* 0x002fc800078e00ff */
[----:B------:R-:W-:Y:S02]  /*11910*/  IMAD.MOV.U32 R196, RZ, RZ, R165 ;  /* 0x000000ffffc47224 */ /* 0x000fe400078e00a5 */
[----:B------:R-:W-:Y:S02]  /*11920*/  IMAD.MOV.U32 R161, RZ, RZ, R164 ;  /* 0x000000ffffa17224 */ /* 0x000fe400078e00a4 */
[----:B------:R-:W-:Y:S02]  /*11930*/  IMAD.MOV.U32 R201, RZ, RZ, R153 ;  /* 0x000000ffffc97224 */ /* 0x000fe400078e0099 */
[----:B------:R-:W-:Y:S02]  /*11940*/  IMAD.MOV.U32 R205, RZ, RZ, R152 ;  /* 0x000000ffffcd7224 */ /* 0x000fe400078e0098 */
        /* <DEDUP_REMOVED lines=24> */
[----:B------:R-:W-:Y:S02]  /*11ad0*/  IMAD.MOV.U32 R242, RZ, RZ, R222 ;  /* 0x000000fffff27224 */ /* 0x000fe400078e00de */
[----:B------:R-:W-:-:S02]  /*11ae0*/  IMAD.MOV.U32 R222, RZ, RZ, R71 ;  /* 0x000000ffffde7224 */ /* 0x000fc400078e0047 */
[----:B------:R-:W-:Y:S02]  /*11af0*/  FADD.FTZ R10, R11, R21 ;  /* 0x000000150b0a7221 */ /* 0x000fe40000010000 */
[----:B------:R-:W-:Y:S01]  /*11b00*/  IMAD.MOV.U32 R71, RZ, RZ, R20 ;  /* 0x000000ffff477224 */ /* 0x000fe200078e0014 */
[----:B------:R-:W-:Y:S02]  /*11b10*/  @!P6 HFMA2.BF16_V2 R99, -RZ.H0_H0, RZ.H0_H0, -R53.H0_H0 ;  /* 0x200000ffff63e231 */ /* 0x000fe40000340935 */
[----:B------:R-:W-:Y:S01]  /*11b20*/  @!P5 HFMA2.BF16_V2 R146, -RZ.H0_H0, RZ.H0_H0, -R52.H0_H0 ;  /* 0x200000ffff92d231 */ /* 0x000fe20000340934 */
[----:B------:R-:W-:Y:S01]  /*11b30*/  PRMT R221, R53, 0x5410, R52 ;  /* 0x0000541035dd7816 */ /* 0x000fe20000000034 */
[----:B------:R-:W-:Y:S01]  /*11b40*/  IMAD.MOV.U32 R163, RZ, RZ, R167 ;  /* 0x000000ffffa37224 */ /* 0x000fe200078e00a7 */
[----:B------:R-:W-:Y:S01]  /*11b50*/  @!P6 PRMT R53, R99, 0x5410, RZ ;  /* 0x000054106335e816 */ /* 0x000fe200000000ff */
[----:B------:R-:W-:Y:S01]  /*11b60*/  IMAD.MOV.U32 R240, RZ, RZ, R150 ;  /* 0x000000fffff07224 */ /* 0x000fe200078e0096 */
[----:B------:R-:W-:Y:S01]  /*11b70*/  @!P5 PRMT R52, R146, 0x5410, RZ ;  /* 0x000054109234d816 */ /* 0x000fe200000000ff */
        /* <DEDUP_REMOVED lines=22> */
[----:B------:R-:W-:Y:S01]  /*11ce0*/  FMUL.FTZ R158, R90, R5 ;  /* 0x000000055a9e7220 */ /* 0x000fe20000410000 */
[----:B--2---:R-:W-:Y:S02]  /*11cf0*/  LOP3.LUT R0, R3, R198, R28, 0x96, !PT ;  /* 0x000000c603007212 */ /* 0x004fe400078e961c */
[----:B------:R-:W-:-:S03]  /*11d00*/  LOP3.LUT R3, R231, R200, R46, 0x96, !PT ;  /* 0x000000c8e7037212 */ /* 0x000fc600078e962e */
[----:B------:R-:W-:-:S04]  /*11d10*/  IMAD.WIDE.U32 R6, R0, -0x326172a9, RZ ;  /* 0xcd9e8d5700067825 */ /* 0x000fc800078e00ff */
[----:B------:R-:W-:Y:S01]  /*11d20*/  IMAD.WIDE.U32 R20, R3, -0x2daee0ad, RZ ;  /* 0xd2511f5303147825 */ /* 0x000fe200078e00ff */
[----:B------:R-:W-:-:S04]  /*11d30*/  LOP3.LUT R0, R7, R193, R230, 0x96, !PT ;  /* 0x000000c107007212 */ /* 0x000fc800078e96e6 */
[----:B------:R-:W-:Y:S01]  /*11d40*/  LOP3.LUT R2, R21, R195, R2, 0x96, !PT ;  /* 0x000000c315027212 */ /* 0x000fe200078e9602 */
[-C--:B------:R-:W-:Y:S02]  /*11d50*/  FMUL.FTZ R159, R91, R5.reuse ;  /* 0x000000055b9f7220 */ /* 0x080fe40000410000 */
[-C--:B------:R-:W-:Y:S02]  /*11d60*/  FMUL.FTZ R166, R94, R5.reuse ;  /* 0x000000055ea67220 */ /* 0x080fe40000410000 */
[----:B------:R-:W-:Y:S02]  /*11d70*/  FMUL.FTZ R167, R95, R5 ;  /* 0x000000055fa77220 */ /* 0x000fe40000410000 */
[----:B------:R-:W-:-:S04]  /*11d80*/  IMAD.WIDE.U32 R4, R0, -0x2daee0ad, RZ ;  /* 0xd2511f5300047825 */ /* 0x000fc800078e00ff */
[----:B------:R-:W-:Y:S01]  /*11d90*/  IMAD.WIDE.U32 R2, R2, -0x326172a9, RZ ;  /* 0xcd9e8d5702027825 */ /* 0x000fe200078e00ff */
[----:B------:R-:W-:-:S04]  /*11da0*/  LOP3.LUT R0, R5, R191, R20, 0x96, !PT ;  /* 0x000000bf05007212 */ /* 0x000fc800078e9614 */
[----:B------:R-:W-:Y:S01]  /*11db0*/  LOP3.LUT R3, R3, R192, R6, 0x96, !PT ;  /* 0x000000c003037212 */ /* 0x000fe200078e9606 */
[----:B------:R-:W-:-:S04]  /*11dc0*/  IMAD.WIDE.U32 R6, R0, -0x326172a9, RZ ;  /* 0xcd9e8d5700067825 */ /* 0x000fc800078e00ff */
[----:B------:R-:W-:Y:S02]  /*11dd0*/  IMAD.MOV.U32 R243, RZ, RZ, R8 ;  /* 0x000000fffff37224 */ /* 0x000fe400078e0008 */
[----:B------:R-:W-:Y:S02]  /*11de0*/  IMAD.MOV.U32 R0, RZ, RZ, R9 ;  /* 0x000000ffff007224 */ /* 0x000fe400078e0009 */
[----:B------:R-:W-:Y:S01]  /*11df0*/  IMAD.WIDE.U32 R8, R3, -0x2daee0ad, RZ ;  /* 0xd2511f5303087825 */ /* 0x000fe200078e00ff */
[----:B------:R-:W-:-:S04]  /*11e00*/  LOP3.LUT R5, R7, R31, R2, 0x96, !PT ;  /* 0x0000001f07057212 */ /* 0x000fc800078e9602 */
[----:B------:R-:W-:Y:S01]  /*11e10*/  LOP3.LUT R2, R9, R189, R4, 0x96, !PT ;  /* 0x000000bd09027212 */ /* 0x000fe200078e9604 */
[----:B------:R-:W-:-:S04]  /*11e20*/  IMAD.MOV.U32 R4, RZ, RZ, R0 ;  /* 0x000000ffff047224 */ /* 0x000fc800078e0000 */
[----:B------:R-:W-:-:S05]  /*11e30*/  IMAD.WIDE.U32 R2, R2, -0x326172a9, RZ ;  /* 0xcd9e8d5702027825 */ /* 0x000fca00078e00ff */
[----:B------:R-:W-:Y:S01]  /*11e40*/  LOP3.LUT R0, R3, R238, R6, 0x96, !PT ;  /* 0x000000ee03007212 */ /* 0x000fe200078e9606 */
[----:B------:R-:W-:-:S03]  /*11e50*/  IMAD.MOV.U32 R7, RZ, RZ, R4 ;  /* 0x000000ffff077224 */ /* 0x000fc600078e0004 */
[----:B------:R-:W-:-:S04]  /*11e60*/  LOP3.LUT R4, R0, 0xff, RZ, 0xc0, !PT ;  /* 0x000000ff00047812 */ /* 0x000fc800078ec0ff */
[----:B------:R-:W-:Y:S02]  /*11e70*/  ISETP.GE.U32.AND P0, PT, R194, R4, PT ;  /* 0x00000004c200720c */ /* 0x000fe40003f06070 */
[C---:B------:R-:W-:Y:S02]  /*11e80*/  PRMT R43, R227.reuse, 0x7610, R43 ;  /* 0x00007610e32b7816 */ /* 0x040fe4000000002b */
[----:B------:R-:W-:Y:S01]  /*11e90*/  PRMT R42, R227, 0x7632, R42 ;  /* 0x00007632e32a7816 */ /* 0x000fe2000000002a */
[----:B------:R-:W-:Y:S02]  /*11ea0*/  FADD.FTZ R227, R12, R10 ;  /* 0x0000000a0ce37221 */ /* 0x000fe40000010000 */
[----:B------:R-:W-:Y:S02]  /*11eb0*/  IMAD.MOV.U32 R6, RZ, RZ, R30 ;  /* 0x000000ffff067224 */ /* 0x000fe400078e001e */
[----:B------:R-:W2:Y:S01]  /*11ec0*/  LDL.LU R30, [R1+0x2ac] ;  /* 0x0002ac00011e7983 */ /* 0x000ea20000300800 */
[----:B------:R-:W-:-:S03]  /*11ed0*/  IMAD.MOV.U32 R4, RZ, RZ, R31 ;  /* 0x000000ffff047224 */ /* 0x000fc600078e001f */
[----:B------:R-:W2:Y:S01]  /*11ee0*/  LDL.LU R31, [R1+0x2a8] ;  /* 0x0002a800011f7983 */ /* 0x000ea20000300800 */
[----:B------:R-:W-:-:S03]  /*11ef0*/  @!P0 HFMA2.BF16_V2 R88, -RZ.H0_H0, RZ.H0_H0, -R43.H0_H0 ;  /* 0x200000ffff588231 */ /* 0x000fc6000034092b */
[----:B------:R1:W-:Y:S02]  /*11f00*/  STL [R1+0x184], R227 ;  /* 0x000184e301007387 */ /* 0x0003e40000100800 */
[----:B-1----:R-:W-:Y:S02]  /*11f10*/  IMAD.MOV.U32 R227, RZ, RZ, R6 ;  /* 0x000000ffffe37224 */ /* 0x002fe400078e0006 */
[----:B------:R-:W-:Y:S02]  /*11f20*/  IMAD.MOV.U32 R6, RZ, RZ, R7 ;  /* 0x000000ffff067224 */ /* 0x000fe400078e0007 */
[----:B------:R-:W-:Y:S01]  /*11f30*/  IMAD.MOV.U32 R7, RZ, RZ, R71 ;  /* 0x000000ffff077224 */ /* 0x000fe200078e0047 */
[----:B------:R-:W-:Y:S02]  /*11f40*/  PRMT R71, R43, 0x5410, R42 ;  /* 0x000054102b477816 */ /* 0x000fe4000000002a */
[----:B------:R-:W-:Y:S01]  /*11f50*/  @!P0 PRMT R43, R88, 0x5410, RZ ;  /* 0x00005410582b8816 */ /* 0x000fe200000000ff */
[----:B------:R-:W-:Y:S01]  /*11f60*/  IMAD.MOV.U32 R88, RZ, RZ, R4 ;  /* 0x000000ffff587224 */ /* 0x000fe200078e0004 */
[----:B------:R-:W-:-:S04]  /*11f70*/  LOP3.LUT R4, R0, 0xffff, RZ, 0xc0, !PT ;  /* 0x0000ffff00047812 */ /* 0x000fc800078ec0ff */
        /* <DEDUP_REMOVED lines=9> */
[----:B------:R-:W-:Y:S02]  /*12010*/  LOP3.LUT R0, R0, 0xff, RZ, 0xc0, !PT ;  /* 0x000000ff00007812 */ /* 0x000fe400078ec0ff */
[----:B------:R-:W-:-:S02]  /*12020*/  PRMT R41, R236, 0x7610, R41 ;  /* 0x00007610ec297816 */ /* 0x000fc40000000029 */
[----:B------:R-:W-:-:S03]  /*12030*/  ISETP.GE.U32.AND P1, PT, R194, R0, PT ;  /* 0x00000000c200720c */ /* 0x000fc60003f26070 */
[----:B------:R-:W-:Y:S01]  /*12040*/  @!P0 HFMA2.BF16_V2 R90, -RZ.H0_H0, RZ.H0_H0, -R40.H0_H0 ;  /* 0x200000ffff5a8231 */ /* 0x000fe20000340928 */
[----:B------:R-:W-:Y:S01]  /*12050*/  LOP3.LUT R0, R2, 0xff, RZ, 0xc0, !PT ;  /* 0x000000ff02007812 */ /* 0x000fe200078ec0ff */
[----:B------:R-:W-:Y:S01]  /*12060*/  IMAD.MOV.U32 R89, RZ, RZ, R70 ;  /* 0x000000ffff597224 */ /* 0x000fe200078e0046 */
[----:B------:R-:W-:Y:S02]  /*12070*/  PRMT R70, R41, 0x5410, R40 ;  /* 0x0000541029467816 */ /* 0x000fe40000000028 */
[----:B------:R-:W-:Y:S02]  /*12080*/  @!P0 PRMT R40, R90, 0x5410, RZ ;  /* 0x000054105a288816 */ /* 0x000fe400000000ff */
[----:B------:R-:W-:Y:S02]  /*12090*/  ISETP.GE.U32.AND P0, PT, R194, R0, PT ;  /* 0x00000000c200720c */ /* 0x000fe40003f06070 */
[----:B------:R-:W-:Y:S02]  /*120a0*/  F2FP.BF16.PACK_AB R179, R26, R39 ;  /* 0x000000271ab3723e */ /* 0x000fe400000010ff */
[----:B------:R-:W-:-:S02]  /*120b0*/  LOP3.LUT R0, R2, 0xffff, RZ, 0xc0, !PT ;  /* 0x0000ffff02007812 */ /* 0x000fc400078ec0ff */
[C---:B------:R-:W-:Y:S02]  /*120c0*/  PRMT R39, R36.reuse, 0x7610, R39 ;  /* 0x0000761024277816 */ /* 0x040fe40000000027 */
[----:B------:R-:W-:Y:S01]  /*120d0*/  SHF.R.U32.HI R0, RZ, 0x8, R0 ;  /* 0x00000008ff007819 */ /* 0x000fe20000011600 */
[----:B------:R-:W-:Y:S01]  /*120e0*/  IMAD.MOV.U32 R4, RZ, RZ, R89 ;  /* 0x000000ffff047224 */ /* 0x000fe200078e0059 */
[----:B------:R-:W-:Y:S01]  /*120f0*/  PRMT R38, R36, 0x7632, R38 ;  /* 0x0000763224267816 */ /* 0x000fe20000000026 */
[----:B------:R-:W-:Y:S02]  /*12100*/  IMAD.MOV.U32 R89, RZ, RZ, R88 ;  /* 0x000000ffff597224 */ /* 0x000fe400078e0058 */
[----:B------:R-:W-:Y:S01]  /*12110*/  @!P0 HFMA2.BF16_V2 R92, -RZ.H0_H0, RZ.H0_H0, -R39.H0_H0 ;  /* 0x200000ffff5c8231 */ /* 0x000fe20000340927 */
[----:B------:R-:W-:Y:S01]  /*12120*/  IMAD.MOV.U32 R88, RZ, RZ, R239 ;  /* 0x000000ffff587224 */ /* 0x000fe200078e00ef */
[----:B------:R-:W-:Y:S01]  /*12130*/  LOP3.LUT R0, R0, 0xffff, RZ, 0xc0, !PT ;  /* 0x0000ffff00007812 */ /* 0x000fe200078ec0ff */
[----:B------:R-:W-:Y:S01]  /*12140*/  IMAD.MOV.U32 R239, RZ, RZ, R69 ;  /* 0x000000ffffef7224 */ /* 0x000fe200078e0045 */
[----:B------:R-:W-:-:S02]  /*12150*/  PRMT R69, R39, 0x5410, R38 ;  /* 0x0000541027457816 */ /* 0x000fc40000000026 */
        /* <DEDUP_REMOVED lines=8> */
[----:B------:R-:W-:Y:S01]  /*121e0*/  IMAD.MOV.U32 R93, RZ, RZ, R4 ;  /* 0x000000ffff5d7224 */ /* 0x000fe200078e0004 */
[----:B------:R-:W-:Y:S01]  /*121f0*/  LOP3.LUT R0, R0, 0xff, RZ, 0xc0, !PT ;  /* 0x000000ff00007812 */ /* 0x000fe200078ec0ff */
[----:B------:R-:W-:Y:S01]  /*12200*/  IMAD.WIDE.U32 R2, R5, -0x2daee0ad, RZ ;  /* 0xd2511f5305027825 */ /* 0x000fe200078e00ff */
[----:B------:R-:W-:Y:S02]  /*12210*/  PRMT R36, R233, 0x7632, R36 ;  /* 0x00007632e9247816 */ /* 0x000fe40000000024 */
[----:B------:R-:W-:Y:S02]  /*12220*/  @!P1 PRMT R41, R91, 0x5410, RZ ;  /* 0x000054105b299816 */ /* 0x000fe400000000ff */
[----:B------:R-:W-:-:S02]  /*12230*/  ISETP.GE.U32.AND P1, PT, R194, R0, PT ;  /* 0x00000000c200720c */ /* 0x000fc40003f26070 */
[----:B------:R-:W-:Y:S02]  /*12240*/  LOP3.LUT R0, R3, R93, R8, 0x96, !PT ;  /* 0x0000005d03007212 */ /* 0x000fe400078e9608 */
[----:B------:R-:W-:Y:S01]  /*12250*/  PRMT R37, R233, 0x7610, R37 ;  /* 0x00007610e9257816 */ /* 0x000fe20000000025 */
[----:B------:R-:W-:Y:S01]  /*12260*/  @!P0 HFMA2.BF16_V2 R95, -RZ.H0_H0, RZ.H0_H0, -R36.H0_H0 ;  /* 0x200000ffff5f8231 */ /* 0x000fe20000340924 */
[----:B------:R-:W-:Y:S01]  /*12270*/  IMAD.MOV.U32 R233, RZ, RZ, R89 ;  /* 0x000000ffffe97224 */ /* 0x000fe200078e0059 */
[----:B------:R-:W-:Y:S01]  /*12280*/  LOP3.LUT R4, R0, 0xff, RZ, 0xc0, !PT ;  /* 0x000000ff00047812 */ /* 0x000fe200078ec0ff */
[----:B------:R-:W-:Y:S02]  /*12290*/  IMAD.MOV.U32 R89, RZ, RZ, R242 ;  /* 0x000000ffff597224 */ /* 0x000fe400078e00f2 */
[----:B------:R-:W-:Y:S01]  /*122a0*/  IMAD.MOV.U32 R242, RZ, RZ, R68 ;  /* 0x000000fffff27224 */ /* 0x000fe200078e0044 */
[----:B------:R-:W-:Y:S02]  /*122b0*/  PRMT R68, R37, 0x5410, R36 ;  /* 0x0000541025447816 */ /* 0x000fe40000000024 */
[----:B------:R-:W-:-:S02]  /*122c0*/  @!P0 PRMT R36, R95, 0x5410, RZ ;  /* 0x000054105f248816 */ /* 0x000fc400000000ff */
[----:B------:R-:W-:Y:S02]  /*122d0*/  ISETP.GE.U32.AND P0, PT, R194, R4, PT ;  /* 0x00000004c200720c */ /* 0x000fe40003f06070 */
        /* <DEDUP_REMOVED lines=10> */
[--C-:B------:R-:W-:Y:S02]  /*12380*/  SHF.R.U32.HI R4, RZ, 0x10, R0.reuse ;  /* 0x00000010ff047819 */ /* 0x100fe40000011600 */
[----:B------:R-:W-:-:S09]  /*12390*/  SHF.R.U32.HI R0, RZ, 0x18, R0 ;  /* 0x00000018ff007819 */ /* 0x000fd20000011600 */
[----:B------:R-:W-:-:S05]  /*123a0*/  @!P0 HFMA2.BF16_V2 R113, -RZ.H0_H0, RZ.H0_H0, -R26.H0_H0 ;  /* 0x200000ffff718231 */ /* 0x000fca000034091a */
[----:B------:R-:W-:Y:S02]  /*123b0*/  @!P0 PRMT R26, R113, 0x5410, RZ ;  /* 0x00005410711a8816 */ /* 0x000fe400000000ff */
[----:B------:R-:W-:Y:S02]  /*123c0*/  ISETP.GE.U32.AND P0, PT, R194, R0, PT ;  /* 0x00000000c200720c */ /* 0x000fe40003f06070 */
[C---:B------:R-:W-:Y:S01]  /*123d0*/  PRMT R24, R237.reuse, 0x7632, R24 ;  /* 0x00007632ed187816 */ /* 0x040fe20000000018 */
[----:B------:R-:W-:Y:S01]  /*123e0*/  @!P1 HFMA2.BF16_V2 R94, -RZ.H0_H0, RZ.H0_H0, -R37.H0_H0 ;  /* 0x200000ffff5e9231 */ /* 0x000fe20000340925 */
[----:B------:R-:W-:Y:S02]  /*123f0*/  PRMT R25, R237, 0x7610, R25 ;  /* 0x00007610ed197816 */ /* 0x000fe40000000019 */
[----:B------:R-:W-:Y:S02]  /*12400*/  LOP3.LUT R0, R2, 0xff, RZ, 0xc0, !PT ;  /* 0x000000ff02007812 */ /* 0x000fe400078ec0ff */
[----:B------:R-:W-:Y:S01]  /*12410*/  @!P1 PRMT R37, R94, 0x5410, RZ ;  /* 0x000054105e259816 */ /* 0x000fe200000000ff */
[----:B------:R-:W-:-:S04]  /*12420*/  IMAD.MOV.U32 R94, RZ, RZ, R162 ;  /* 0x000000ffff5e7224 */ /* 0x000fc800078e00a2 */
[----:B------:R-:W-:Y:S01]  /*12430*/  @!P0 HFMA2.BF16_V2 R115, -RZ.H0_H0, RZ.H0_H0, -R24.H0_H0 ;  /* 0x200000ffff738231 */ /* 0x000fe20000340918 */
[----:B------:R-:W-:-:S04]  /*12440*/  PRMT R162, R25, 0x5410, R24 ;  /* 0x0000541019a27816 */ /* 0x000fc80000000018 */
[----:B------:R-:W-:Y:S02]  /*12450*/  @!P0 PRMT R24, R115, 0x5410, RZ ;  /* 0x0000541073188816 */ /* 0x000fe400000000ff */
[----:B------:R-:W-:Y:S02]  /*12460*/  ISETP.GE.U32.AND P0, PT, R194, R0, PT ;  /* 0x00000000c200720c */ /* 0x000fe40003f06070 */
[----:B------:R-:W-:Y:S02]  /*12470*/  LOP3.LUT R0, R2, 0xffff, RZ, 0xc0, !PT ;  /* 0x0000ffff02007812 */ /* 0x000fe400078ec0ff */
[C---:B------:R-:W-:Y:S01]  /*12480*/  PRMT R23, R45.reuse, 0x7610, R23 ;  /* 0x000076102d177816 */ /* 0x040fe20000000017 */
[----:B------:R-:W-:Y:S01]  /*12490*/  IMAD.MOV.U32 R236, RZ, RZ, R243 ;  /* 0x000000ffffec7224 */ /* 0x000fe200078e00f3 */
[----:B------:R-:W-:Y:S01]  /*124a0*/  SHF.R.U32.HI R0, RZ, 0x8, R0 ;  /* 0x00000008ff007819 */ /* 0x000fe20000011600 */
[----:B------:R-:W-:Y:S01]  /*124b0*/  IMAD.MOV.U32 R243, RZ, RZ, R240 ;  /* 0x000000fffff37224 */ /* 0x000fe200078e00f0 */
[----:B------:R-:W-:Y:S01]  /*124c0*/  PRMT R22, R45, 0x7632, R22 ;  /* 0x000076322d167816 */ /* 0x000fe20000000016 */
[----:B------:R-:W-:Y:S01]  /*124d0*/  IMAD.MOV.U32 R240, RZ, RZ, R204 ;  /* 0x000000fffff07224 */ /* 0x000fe200078e00cc */
[C---:B------:R-:W-:Y:S01]  /*124e0*/  PRMT R17, R232.reuse, 0x7610, R17 ;  /* 0x00007610e8117816 */ /* 0x040fe20000000011 */
[----:B------:R-:W-:Y:S01]  /*124f0*/  IMAD.MOV.U32 R204, RZ, RZ, R205 ;  /* 0x000000ffffcc7224 */ /* 0x000fe200078e00cd */
[----:B------:R-:W-:Y:S01]  /*12500*/  PRMT R16, R232, 0x7632, R16 ;  /* 0x00007632e8107816 */ /* 0x000fe20000000010 */
[----:B------:R-:W-:Y:S01]  /*12510*/  @!P0 HFMA2.BF16_V2 R116, -RZ.H0_H0, RZ.H0_H0, -R23.H0_H0 ;  /* 0x200000ffff748231 */ /* 0x000fe20000340917 */
[----:B------:R-:W-:Y:S01]  /*12520*/  IMAD.MOV.U32 R90, RZ, RZ, R28 ;  /* 0x000000ffff5a7224 */ /* 0x000fe200078e001c */
[----:B------:R-:W-:Y:S01]  /*12530*/  LOP3.LUT R0, R0, 0xffff, RZ, 0xc0, !PT ;  /* 0x0000ffff00007812 */ /* 0x000fe200078ec0ff */
[----:B------:R-:W-:-:S02]  /*12540*/  IMAD.MOV.U32 R91, RZ, RZ, R29 ;  /* 0x000000ffff5b7224 */ /* 0x000fc400078e001d */
[----:B------:R-:W-:Y:S01]  /*12550*/  IMAD.MOV.U32 R205, RZ, RZ, R196 ;  /* 0x000000ffffcd7224 */ /* 0x000fe200078e00c4 */
[----:B------:R-:W3:Y:S01]  /*12560*/  LDL.LU.64 R28, [R1+0x2a0] ;  /* 0x0002a000011c7983 */ /* 0x000ee20000300a00 */
[----:B------:R-:W-:Y:S02]  /*12570*/  IMAD.MOV.U32 R232, RZ, RZ, R93 ;  /* 0x000000ffffe87224 */ /* 0x000fe400078e005d */
[----:B------:R-:W-:Y:S01]  /*12580*/  IMAD.MOV.U32 R196, RZ, RZ, R161 ;  /* 0x000000ffffc47224 */ /* 0x000fe200078e00a1 */
[----:B------:R-:W-:Y:S01]  /*12590*/  PRMT R161, R23, 0x5410, R22 ;  /* 0x0000541017a17816 */ /* 0x000fe20000000016 */
[----:B------:R-:W-:Y:S01]  /*125a0*/  IMAD.MOV.U32 R93, RZ, RZ, R236 ;  /* 0x000000ffff5d7224 */ /* 0x000fe200078e00ec */
[----:B------:R-:W-:Y:S01]  /*125b0*/  @!P0 PRMT R23, R116, 0x5410, RZ ;  /* 0x0000541074178816 */ /* 0x000fe200000000ff */
[----:B------:R-:W4:Y:S01]  /*125c0*/  LDL R236, [R1+0x1a0] ;  /* 0x0001a00001ec7983 */ /* 0x000f220000100800 */
[----:B------:R-:W-:Y:S02]  /*125d0*/  ISETP.GE.U32.AND P0, PT, R194, R0, PT ;  /* 0x00000000c200720c */ /* 0x000fe40003f06070 */
[----:B------:R-:W-:Y:S01]  /*125e0*/  SHF.R.U32.HI R0, RZ, 0x10, R2 ;  /* 0x00000010ff007819 */ /* 0x000fe20000011602 */
[----:B------:R-:W2:Y:S03]  /*125f0*/  LDL R116, [R1+0x1b0] ;  /* 0x0001b00001747983 */ /* 0x000ea60000100800 */
[----:B------:R-:W-:-:S02]  /*12600*/  LOP3.LUT R0, R0, 0xff, RZ, 0xc0, !PT ;  /* 0x000000ff00007812 */ /* 0x000fc400078ec0ff */
[----:B------:R-:W-:Y:S02]  /*12610*/  LOP3.LUT R4, R4, 0xff, RZ, 0xc0, !PT ;  /* 0x000000ff04047812 */ /* 0x000fe400078ec0ff */
[C---:B------:R-:W-:Y:S02]  /*12620*/  ISETP.GE.U32.AND P5, PT, R194.reuse, R0, PT ;  /* 0x00000000c200720c */ /* 0x040fe40003fa6070 */
[----:B------:R-:W-:Y:S02]  /*12630*/  LOP3.LUT R0, R15, R207, R94, 0x96, !PT ;  /* 0x000000cf0f007212 */ /* 0x000fe400078e965e */
[----:B------:R-:W-:-:S03]  /*12640*/  ISETP.GE.U32.AND P1, PT, R194, R4, PT ;  /* 0x00000004c200720c */ /* 0x000fc60003f26070 */
[----:B------:R-:W-:Y:S01]  /*12650*/  IMAD.WIDE.U32 R4, R0, -0x2daee0ad, RZ ;  /* 0xd2511f5300047825 */ /* 0x000fe200078e00ff */
[----:B------:R-:W-:-:S04]  /*12660*/  LOP3.LUT R3, R231, R200, R14, 0x96, !PT ;  /* 0x000000c8e7037212 */ /* 0x000fc800078e960e */
[----:B------:R-:W-:Y:S01]  /*12670*/  LOP3.LUT R0, R5, R198, R90, 0x96, !PT ;  /* 0x000000c605007212 */ /* 0x000fe200078e965a */
[----:B------:R-:W-:Y:S02]  /*12680*/  IMAD.MOV.U32 R92, RZ, RZ, R6 ;  /* 0x000000ffff5c7224 */ /* 0x000fe400078e0006 */
[----:B------:R-:W-:Y:S02]  /*12690*/  IMAD.MOV.U32 R91, RZ, RZ, R7 ;  /* 0x000000ffff5b7224 */ /* 0x000fe400078e0007 */
        /* <DEDUP_REMOVED lines=18> */
[----:B------:R-:W-:Y:S01]  /*127c0*/  LOP3.LUT R4, R0, 0xffff, RZ, 0xc0, !PT ;  /* 0x0000ffff00047812 */ /* 0x000fe200078ec0ff */
[----:B------:R-:W-:-:S03]  /*127d0*/  IMAD.MOV.U32 R112, RZ, RZ, R91 ;  /* 0x000000ffff707224 */ /* 0x000fc600078e005b */
        /* <DEDUP_REMOVED lines=14> */
[----:B------:R-:W-:Y:S01]  /*128c0*/  IMAD.MOV.U32 R95, RZ, RZ, R88 ;  /* 0x000000ffff5f7224 */ /* 0x000fe200078e0058 */
[----:B------:R-:W-:Y:S01]  /*128d0*/  PRMT R15, R82, 0x7610, R15 ;  /* 0x00007610520f7816 */ /* 0x000fe2000000000f */
[----:B------:R-:W-:Y:S01]  /*128e0*/  IMAD.MOV.U32 R88, RZ, RZ, R242 ;  /* 0x000000ffff587224 */ /* 0x000fe200078e00f2 */
[----:B------:R-:W-:Y:S01]  /*128f0*/  LOP3.LUT R0, R2, 0xff, RZ, 0xc0, !PT ;  /* 0x000000ff02007812 */ /* 0x000fe200078ec0ff */
[----:B------:R-:W-:Y:S02]  /*12900*/  IMAD.MOV.U32 R242, RZ, RZ, R240 ;  /* 0x000000fffff27224 */ /* 0x000fe400078e00f0 */
[----:B------:R-:W-:-:S04]  /*12910*/  IMAD.MOV.U32 R240, RZ, RZ, R196 ;  /* 0x000000fffff07224 */ /* 0x000fc800078e00c4 */
[----:B------:R-:W-:Y:S01]  /*12920*/  @!P0 HFMA2.BF16_V2 R122, -RZ.H0_H0, RZ.H0_H0, -R14.H0_H0 ;  /* 0x200000ffff7a8231 */ /* 0x000fe2000034090e */
[----:B------:R-:W-:-:S04]  /*12930*/  PRMT R196, R15, 0x5410, R14 ;  /* 0x000054100fc47816 */ /* 0x000fc8000000000e */
[----:B------:R-:W-:Y:S02]  /*12940*/  @!P0 PRMT R14, R122, 0x5410, RZ ;  /* 0x000054107a0e8816 */ /* 0x000fe400000000ff */
[----:B------:R-:W-:Y:S01]  /*12950*/  ISETP.GE.U32.AND P0, PT, R194, R0, PT ;  /* 0x00000000c200720c */ /* 0x000fe20003f06070 */
[----:B------:R-:W-:Y:S01]  /*12960*/  @!P1 HFMA2.BF16_V2 R114, -RZ.H0_H0, RZ.H0_H0, -R25.H0_H0 ;  /* 0x200000ffff729231 */ /* 0x000fe20000340919 */
[----:B------:R-:W-:Y:S02]  /*12970*/  LOP3.LUT R0, R2, 0xffff, RZ, 0xc0, !PT ;  /* 0x0000ffff02007812 */ /* 0x000fe400078ec0ff */
[----:B------:R-:W-:Y:S02]  /*12980*/  PRMT R13, R187, 0x7610, R13 ;  /* 0x00007610bb0d7816 */ /* 0x000fe4000000000d */
[----:B------:R-:W-:Y:S02]  /*12990*/  @!P1 PRMT R25, R114, 0x5410, RZ ;  /* 0x0000541072199816 */ /* 0x000fe400000000ff */
[----:B------:R-:W-:-:S02]  /*129a0*/  ISETP.GE.U32.AND P1, PT, R194, R6, PT ;  /* 0x00000006c200720c */ /* 0x000fc40003f26070 */
[----:B------:R-:W-:Y:S02]  /*129b0*/  SHF.R.U32.HI R0, RZ, 0x8, R0 ;  /* 0x00000008ff007819 */ /* 0x000fe40000011600 */
[----:B------:R-:W-:Y:S01]  /*129c0*/  PRMT R12, R187, 0x7632, R12 ;  /* 0x00007632bb0c7816 */ /* 0x000fe2000000000c */
[----:B------:R-:W-:Y:S01]  /*129d0*/  @!P0 HFMA2.BF16_V2 R124, -RZ.H0_H0, RZ.H0_H0, -R13.H0_H0 ;  /* 0x200000ffff7c8231 */ /* 0x000fe2000034090d */
[----:B------:R-:W-:Y:S02]  /*129e0*/  LOP3.LUT R0, R0, 0xffff, RZ, 0xc0, !PT ;  /* 0x0000ffff00007812 */ /* 0x000fe400078ec0ff */
[----:B------:R-:W-:Y:S02]  /*129f0*/  PRMT R187, R13, 0x5410, R12 ;  /* 0x000054100dbb7816 */ /* 0x000fe4000000000c */
[----:B------:R-:W-:Y:S02]  /*12a00*/  PRMT R18, R83, 0x7632, R18 ;  /* 0x0000763253127816 */ /* 0x000fe40000000012 */
[----:B------:R-:W-:-:S02]  /*12a10*/  @!P0 PRMT R13, R124, 0x5410, RZ ;  /* 0x000054107c0d8816 */ /* 0x000fc400000000ff */
[----:B------:R-:W-:Y:S01]  /*12a20*/  ISETP.GE.U32.AND P0, PT, R194, R0, PT ;  /* 0x00000000c200720c */ /* 0x000fe20003f06070 */
[----:B------:R-:W-:Y:S01]  /*12a30*/  @!P1 HFMA2.BF16_V2 R120, -RZ.H0_H0, RZ.H0_H0, -R18.H0_H0 ;  /* 0x200000ffff789231 */ /* 0x000fe20000340912 */
[----:B------:R-:W-:Y:S01]  /*12a40*/  PRMT R19, R83, 0x7610, R19 ;  /* 0x0000761053137816 */ /* 0x000fe20000000013 */
[----:B------:R-:W-:Y:S01]  /*12a50*/  IMAD.MOV.U32 R90, RZ, RZ, R160 ;  /* 0x000000ffff5a7224 */ /* 0x000fe200078e00a0 */
[----:B------:R-:W-:Y:S02]  /*12a60*/  LOP3.LUT R4, R4, 0xff, RZ, 0xc0, !PT ;  /* 0x000000ff04047812 */ /* 0x000fe400078ec0ff */
[----:B------:R-:W-:Y:S02]  /*12a70*/  PRMT R160, R19, 0x5410, R18 ;  /* 0x0000541013a07816 */ /* 0x000fe40000000012 */
[----:B------:R-:W-:Y:S02]  /*12a80*/  @!P1 PRMT R18, R120, 0x5410, RZ ;  /* 0x0000541078129816 */ /* 0x000fe400000000ff */
[----:B------:R-:W-:-:S02]  /*12a90*/  ISETP.GE.U32.AND P1, PT, R194, R4, PT ;  /* 0x00000004c200720c */ /* 0x000fc40003f26070 */
[--C-:B------:R-:W-:Y:S01]  /*12aa0*/  SHF.R.U32.HI R0, RZ, 0x10, R2.reuse ;  /* 0x00000010ff007819 */ /* 0x100fe20000011602 */
[----:B------:R-:W-:Y:S01]  /*12ab0*/  @!P0 HFMA2.BF16_V2 R125, -RZ.H0_H0, RZ.H0_H0, -R12.H0_H0 ;  /* 0x200000ffff7d8231 */ /* 0x000fe2000034090c */
[----:B------:R-:W-:Y:S02]  /*12ac0*/  SHF.R.U32.HI R2, RZ, 0x18, R2 ;  /* 0x00000018ff027819 */ /* 0x000fe40000011602 */
[----:B------:R-:W-:Y:S02]  /*12ad0*/  LOP3.LUT R5, R5, R233, R8, 0x96, !PT ;  /* 0x000000e905057212 */ /* 0x000fe400078e9608 */
[----:B------:R-:W-:Y:S02]  /*12ae0*/  @!P0 PRMT R12, R125, 0x5410, RZ ;  /* 0x000054107d0c8816 */ /* 0x000fe400000000ff */
[----:B------:R-:W-:Y:S01]  /*12af0*/  ISETP.GE.U32.AND P0, PT, R194, R2, PT ;  /* 0x00000002c200720c */ /* 0x000fe20003f06070 */
[----:B------:R-:W-:Y:S02]  /*12b00*/  IMAD.WIDE.U32 R2, R5, -0x2daee0ad, RZ ;  /* 0xd2511f5305027825 */ /* 0x000fe400078e00ff */
[----:B------:R-:W-:Y:S01]  /*12b10*/  @!P1 HFMA2.BF16_V2 R123, -RZ.H0_H0, RZ.H0_H0, -R15.H0_H0 ;  /* 0x200000ffff7b9231 */ /* 0x000fe2000034090f */
[----:B------:R-:W-:-:S02]  /*12b20*/  LOP3.LUT R0, R0, 0xff, RZ, 0xc0, !PT ;  /* 0x000000ff00007812 */ /* 0x000fc400078ec0ff */
[----:B------:R-:W-:Y:S02]  /*12b30*/  PRMT R10, R81, 0x7632, R10 ;  /* 0x00007632510a7816 */ /* 0x000fe4000000000a */
[----:B------:R-:W-:Y:S02]  /*12b40*/  @!P1 PRMT R15, R123, 0x5410, RZ ;  /* 0x000054107b0f9816 */ /* 0x000fe400000000ff */
[----:B------:R-:W-:Y:S02]  /*12b50*/  ISETP.GE.U32.AND P1, PT, R194, R0, PT ;  /* 0x00000000c200720c */ /* 0x000fe40003f26070 */
[----:B------:R-:W-:Y:S01]  /*12b60*/  LOP3.LUT R0, R3, R232, R44, 0x96, !PT ;  /* 0x000000e803007212 */ /* 0x000fe200078e962c */
[----:B------:R-:W-:Y:S01]  /*12b70*/  @!P0 HFMA2.BF16_V2 R127, -RZ.H0_H0, RZ.H0_H0, -R10.H0_H0 ;  /* 0x200000ffff7f8231 */ /* 0x000fe2000034090a */
[----:B------:R-:W-:Y:S01]  /*12b80*/  PRMT R11, R81, 0x7610, R11 ;  /* 0x00007610510b7816 */ /* 0x000fe2000000000b */
[----:B------:R-:W-:Y:S01]  /*12b90*/  IMAD.MOV.U32 R115, RZ, RZ, R186 ;  /* 0x000000ffff737224 */ /* 0x000fe200078e00ba */
[----:B------:R-:W-:-:S02]  /*12ba0*/  LOP3.LUT R4, R0, 0xff, RZ, 0xc0, !PT ;  /* 0x000000ff00047812 */ /* 0x000fc400078ec0ff */
[----:B------:R-:W-:Y:S02]  /*12bb0*/  PRMT R186, R11, 0x5410, R10 ;  /* 0x000054100bba7816 */ /* 0x000fe4000000000a */
[----:B------:R-:W-:Y:S02]  /*12bc0*/  @!P0 PRMT R10, R127, 0x5410, RZ ;  /* 0x000054107f0a8816 */ /* 0x000fe400000000ff */
[----:B------:R-:W-:Y:S02]  /*12bd0*/  ISETP.GE.U32.AND P0, PT, R194, R4, PT ;  /* 0x00000004c200720c */ /* 0x000fe40003f06070 */
        /* <DEDUP_REMOVED lines=31> */
[----:B------:R-:W-:Y:S01]  /*12dd0*/  SHF.R.U32.HI R0, RZ, 0x8, R0 ;  /* 0x00000008ff007819 */ /* 0x000fe20000011600 */
[----:B------:R-:W-:Y:S01]  /*12de0*/  IMAD.MOV.U32 R113, RZ, RZ, R92 ;  /* 0x000000ffff717224 */ /* 0x000fe200078e005c */
        /* <DEDUP_REMOVED lines=15> */
[----:B------:R-:W-:Y:S01]  /*12ee0*/  ST.E.U16 [R34.64+-0x80], R176 ;  /* 0xffff80b022007985 */ /* 0x000fe2000c101504 */
[----:B------:R-:W-:-:S03]  /*12ef0*/  SHF.R.U32.HI R2, RZ, 0x18, R2 ;  /* 0x00000018ff027819 */ /* 0x000fc60000011602 */
[----:B------:R-:W-:Y:S01]  /*12f00*/  ST.E.U16 [R34.64+-0x7e], R111 ;  /* 0xffff826f22007985 */ /* 0x000fe2000c101504 */
[----:B----4-:R-:W-:-:S03]  /*12f10*/  IADD3 R83, R236, 0x4, RZ ;  /* 0x00000004ec537810 */ /* 0x010fc60007ffe0ff */
[----:B------:R-:W-:Y:S04]  /*12f20*/  ST.E.U16 [R32.64+-0x80], R178 ;  /* 0xffff80b220007985 */ /* 0x000fe8000c101504 */
[----:B------:R-:W-:Y:S01]  /*12f30*/  @!P0 HFMA2.BF16_V2 R170, -RZ.H0_H0, RZ.H0_H0, -R48.H0_H0 ;  /* 0x200000ffffaa8231 */ /* 0x000fe20000340930 */
[----:B------:R-:W-:Y:S01]  /*12f40*/  ST.E.U16 [R32.64+-0x7e], R177 ;  /* 0xffff82b120007985 */ /* 0x000fe2000c101504 */
[----:B------:R-:W-:-:S03]  /*12f50*/  @P0 PRMT R44, R48, 0x7610, R44 ;  /* 0x00007610302c0816 */ /* 0x000fc6000000002c */
[----:B--2---:R-:W-:Y:S01]  /*12f60*/  ST.E.U16 [R30.64+-0x80], R43 ;  /* 0xffff802b1e007985 */ /* 0x004fe2000c101504 */
[----:B------:R-:W-:-:S03]  /*12f70*/  @!P0 PRMT R44, R170, 0x5410, RZ ;  /* 0x00005410aa2c8816 */ /* 0x000fc600000000ff */
[----:B------:R-:W-:Y:S01]  /*12f80*/  ST.E.U16 [R30.64+-0x7e], R42 ;  /* 0xffff822a1e007985 */ /* 0x000fe2000c101504 */
[----:B------:R-:W-:-:S03]  /*12f90*/  ISETP.GE.U32.AND P0, PT, R194, R2, PT ;  /* 0x00000002c200720c */ /* 0x000fc60003f06070 */
[----:B---3--:R-:W-:Y:S04]  /*12fa0*/  ST.E.U16 [R28.64+-0x80], R41 ;  /* 0xffff80291c007985 */ /* 0x008fe8000c101504 */
[----:B------:R-:W-:Y:S01]  /*12fb0*/  ST.E.U16 [R28.64+-0x7e], R40 ;  /* 0xffff82281c007985 */ /* 0x000fe2000c101504 */
        /* <DEDUP_REMOVED lines=16> */
[----:B------:R1:W-:Y:S02]  /*130c0*/  ST.E.U16 [R28.64+-0x60], R25 ;  /* 0xffffa0191c007985 */ /* 0x0003e4000c101504 */
[----:B------:R-:W-:Y:S02]  /*130d0*/  @!P0 HFMA2.BF16_V2 R171, -RZ.H0_H0, RZ.H0_H0, -R0.H0_H0 ;  /* 0x200000ffffab8231 */ /* 0x000fe40000340900 */
[----:B------:R-:W-:Y:S01]  /*130e0*/  STL [R1+0x134], R83 ;  /* 0x0001345301007387 */ /* 0x000fe20000100800 */
[----:B------:R-:W-:-:S03]  /*130f0*/  PRMT R184, R48, 0x5410, R0 ;  /* 0x0000541030b87816 */ /* 0x000fc60000000000 */
[----:B------:R-:W-:Y:S01]  /*13100*/  STL.64 [R1+0x120], R236 ;  /* 0x000120ec01007387 */ /* 0x000fe20000100a00 */
[----:B------:R-:W-:Y:S01]  /*13110*/  IMAD.MOV.U32 R169, RZ, RZ, R181 ;  /* 0x000000ffffa97224 */ /* 0x000fe200078e00b5 */
[----:B------:R-:W-:Y:S01]  /*13120*/  @!P0 PRMT R0, R171, 0x5410, RZ ;  /* 0x00005410ab008816 */ /* 0x000fe200000000ff */
[----:B------:R-:W-:Y:S02]  /*13130*/  IMAD.MOV.U32 R170, RZ, RZ, R188 ;  /* 0x000000ffffaa7224 */ /* 0x000fe400078e00bc */
[----:B------:R-:W-:Y:S01]  /*13140*/  IMAD.MOV.U32 R171, RZ, RZ, R190 ;  /* 0x000000ffffab7224 */ /* 0x000fe200078e00be */
[----:B-1----:R-:W-:Y:S02]  /*13150*/  LOP3.LUT R25, R116, R237, RZ, 0x3c, !PT ;  /* 0x000000ed74197212 */ /* 0x002fe400078e3cff */
[----:B------:R-:W-:Y:S02]  /*13160*/  IADD3 R26, R183, -0x4498517b, RZ ;  /* 0xbb67ae85b71a7810 */ /* 0x000fe40007ffe0ff */
[----:B------:R-:W2:Y:S01]  /*13170*/  LDL.LU.64 R182, [R1+0x298] ;  /* 0x0002980001b67983 */ /* 0x000ea20000300a00 */
[----:B------:R-:W-:-:S05]  /*13180*/  IMAD.WIDE.U32 R110, R25, -0x2daee0ad, RZ ;  /* 0xd2511f53196e7825 */ /* 0x000fca00078e00ff */
[----:B------:R-:W-:Y:S04]  /*13190*/  STL.64 [R1+0x90], R110 ;  /* 0x0000906e01007387 */ /* 0x000fe80000100a00 */
[----:B------:R-:W-:Y:S04]  /*131a0*/  STL [R1+0x12c], R26 ;  /* 0x00012c1a01007387 */ /* 0x000fe80000100800 */
[----:B------:R-:W3:Y:S04]  /*131b0*/  LDL.LU R181, [R1+0x294] ;  /* 0x0002940001b57983 */ /* 0x000ee80000300800 */
[----:B------:R-:W4:Y:S04]  /*131c0*/  LDL.LU R188, [R1+0x290] ;  /* 0x0002900001bc7983 */ /* 0x000f280000300800 */
[----:B------:R-:W2:Y:S01]  /*131d0*/  LDL.LU R190, [R1+0x28c] ;  /* 0x00028c0001be7983 */ /* 0x000ea20000300800 */
[----:B------:R-:W-:Y:S01]  /*131e0*/  LOP3.LUT R2, R47, R207, R236, 0x96, !PT ;  /* 0x000000cf2f027212 */ /* 0x000fe200078e96ec */
[----:B------:R-:W-:-:S04]  /*131f0*/  @!P5 HFMA2.BF16_V2 R118, -RZ.H0_H0, RZ.H0_H0, -R19.H0_H0 ;  /* 0x200000ffff76d231 */ /* 0x000fc80000340913 */
[----:B------:R-:W-:Y:S01]  /*13200*/  IMAD.WIDE.U32 R2, R2, -0x2daee0ad, RZ ;  /* 0xd2511f5302027825 */ /* 0x000fe200078e00ff */
[----:B------:R-:W-:-:S04]  /*13210*/  @!P5 PRMT R19, R118, 0x5410, RZ ;  /* 0x000054107613d816 */ /* 0x000fc800000000ff */
[----:B------:R-:W-:Y:S02]  /*13220*/  LOP3.LUT R21, R21, R195, R2, 0x96, !PT ;  /* 0x000000c315157212 */ /* 0x000fe400078e9602 */
[----:B------:R-:W-:Y:S02]  /*13230*/  LOP3.LUT R2, R3, R198, R110, 0x96, !PT ;  /* 0x000000c603027212 */ /* 0x000fe400078e966e */
[----:B------:R-:W-:Y:S01]  /*13240*/  LOP3.LUT R3, R111, R26, R212, 0x96, !PT ;  /* 0x0000001a6f037212 */ /* 0x000fe200078e96d4 */
[----:B------:R-:W-:Y:S04]  /*13250*/  ST.E.U16 [R28.64+-0x5e], R24 ;  /* 0xffffa2181c007985 */ /* 0x000fe8000c101504 */
[----:B------:R1:W-:Y:S01]  /*13260*/  ST.E.U16 [R34.64+-0x50], R49 ;  /* 0xffffb03122007985 */ /* 0x0003e2000c101504 */
[----:B------:R-:W-:-:S03]  /*13270*/  IMAD.WIDE.U32 R230, R3, -0x326172a9, RZ ;  /* 0xcd9e8d5703e67825 */ /* 0x000fc600078e00ff */
[----:B------:R-:W-:Y:S01]  /*13280*/  ST.E.U16 [R34.64+-0x4e], R66 ;  /* 0xffffb24222007985 */ /* 0x000fe2000c101504 */
[----:B------:R-:W-:-:S03]  /*13290*/  IMAD.WIDE.U32 R2, R2, -0x326172a9, RZ ;  /* 0xcd9e8d5702027825 */ /* 0x000fc600078e00ff */
[----:B------:R-:W-:Y:S01]  /*132a0*/  ST.E.U16 [R32.64+-0x50], R67 ;  /* 0xffffb04320007985 */ /* 0x000fe2000c101504 */
[----:B------:R-:W-:-:S03]  /*132b0*/  IMAD.WIDE.U32 R46, R21, -0x326172a9, RZ ;  /* 0xcd9e8d57152e7825 */ /* 0x000fc600078e00ff */
[----:B------:R-:W-:Y:S01]  /*132c0*/  ST.E.U16 [R32.64+-0x4e], R100 ;  /* 0xffffb26420007985 */ /* 0x000fe2000c101504 */
[----:B------:R-:W-:-:S03]  /*132d0*/  @!P1 HFMA2.BF16_V2 R131, -RZ.H0_H0, RZ.H0_H0, -R7.H0_H0 ;  /* 0x200000ffff839231 */ /* 0x000fc60000340907 */
[----:B------:R-:W-:Y:S04]  /*132e0*/  ST.E.U16 [R30.64+-0x50], R23 ;  /* 0xffffb0171e007985 */ /* 0x000fe8000c101504 */
[----:B------:R1:W-:Y:S04]  /*132f0*/  ST.E.U16 [R30.64+-0x4e], R22 ;  /* 0xffffb2161e007985 */ /* 0x0003e8000c101504 */
[----:B------:R-:W-:Y:S04]  /*13300*/  ST.E.U16 [R28.64+-0x50], R19 ;  /* 0xffffb0131c007985 */ /* 0x000fe8000c101504 */
[----:B------:R-:W-:Y:S04]  /*13310*/  ST.E.U16 [R28.64+-0x4e], R18 ;  /* 0xffffb2121c007985 */ /* 0x000fe8000c101504 */
[----:B------:R-:W-:Y:S04]  /*13320*/  ST.E.U16 [R34.64+-0x40], R65 ;  /* 0xffffc04122007985 */ /* 0x000fe8000c101504 */
[----:B------:R-:W-:Y:S01]  /*13330*/  ST.E.U16 [R34.64+-0x3e], R62 ;  /* 0xffffc23e22007985 */ /* 0x000fe2000c101504 */
[----:B------:R-:W-:-:S03]  /*13340*/  LOP3.LUT R3, R3, R193, R230, 0x96, !PT ;  /* 0x000000c103037212 */ /* 0x000fc600078e96e6 */
[----:B------:R-:W-:Y:S04]  /*13350*/  ST.E.U16 [R32.64+-0x40], R64 ;  /* 0xffffc04020007985 */ /* 0x000fe8000c101504 */
[----:B------:R-:W-:Y:S01]  /*13360*/  ST.E.U16 [R32.64+-0x3e], R63 ;  /* 0xffffc23f20007985 */ /* 0x000fe2000c101504 */
[----:B------:R-:W-:-:S03]  /*13370*/  LOP3.LUT R21, R47, R192, R2, 0x96, !PT ;  /* 0x000000c02f157212 */ /* 0x000fc600078e9602 */
        /* <DEDUP_REMOVED lines=8> */
[----:B------:R-:W-:Y:S01]  /*13400*/  ST.E.U16 [R32.64+-0x2e], R59 ;  /* 0xffffd23b20007985 */ /* 0x000fe2000c101504 */
[----:B------:R-:W-:-:S03]  /*13410*/  IMAD.WIDE.U32 R2, R3, -0x2daee0ad, RZ ;  /* 0xd2511f5303027825 */ /* 0x000fc600078e00ff */
[----:B------:R-:W-:Y:S04]  /*13420*/  ST.E.U16 [R30.64+-0x30], R13 ;  /* 0xffffd00d1e007985 */ /* 0x000fe8000c101504 */
[----:B------:R-:W-:Y:S01]  /*13430*/  ST.E.U16 [R30.64+-0x2e], R12 ;  /* 0xffffd20c1e007985 */ /* 0x000fe2000c101504 */
[----:B-1----:R-:W-:-:S03]  /*13440*/  IMAD.WIDE.U32 R48, R21, -0x2daee0ad, RZ ;  /* 0xd2511f5315307825 */ /* 0x002fc600078e00ff */
[----:B------:R-:W-:Y:S04]  /*13450*/  ST.E.U16 [R28.64+-0x30], R11 ;  /* 0xffffd00b1c007985 */ /* 0x000fe8000c101504 */
[----:B------:R1:W-:Y:S04]  /*13460*/  ST.E.U16 [R28.64+-0x2e], R10 ;  /* 0xffffd20a1c007985 */ /* 0x0003e8000c101504 */
[----:B------:R-:W-:Y:S04]  /*13470*/  ST.E.U16 [R34.64+-0x20], R57 ;  /* 0xffffe03922007985 */ /* 0x000fe8000c101504 */
[----:B------:R-:W-:Y:S04]  /*13480*/  ST.E.U16 [R34.64+-0x1e], R54 ;  /* 0xffffe23622007985 */ /* 0x000fe8000c101504 */
[----:B------:R-:W-:Y:S04]  /*13490*/  ST.E.U16 [R32.64+-0x20], R56 ;  /* 0xffffe03820007985 */ /* 0x000fe8000c101504 */
[----:B------:R-:W-:Y:S04]  /*134a0*/  ST.E.U16 [R32.64+-0x1e], R55 ;  /* 0xffffe23720007985 */ /* 0x000fe8000c101504 */
[----:B------:R1:W-:Y:S04]  /*134b0*/  ST.E.U16 [R30.64+-0x20], R9 ;  /* 0xffffe0091e007985 */ /* 0x0003e8000c101504 */
[----:B------:R-:W-:Y:S01]  /*134c0*/  ST.E.U16 [R30.64+-0x1e], R8 ;  /* 0xffffe2081e007985 */ /* 0x000fe2000c101504 */
[----:B------:R-:W-:-:S03]  /*134d0*/  LOP3.LUT R3, R3, R191, R20, 0x96, !PT ;  /* 0x000000bf03037212 */ /* 0x000fc600078e9614 */
        /* <DEDUP_REMOVED lines=8> */
[----:B------:R1:W-:Y:S04]  /*13560*/  ST.E.U16 [R30.64+-0xe], R4 ;  /* 0xfffff2041e007985 */ /* 0x0003e8000c101504 */
[----:B------:R-:W-:Y:S04]  /*13570*/  ST.E.U16 [R28.64+-0x10], R44 ;  /* 0xfffff02c1c007985 */ /* 0x000fe8000c101504 */
[----:B------:R1:W-:Y:S01]  /*13580*/  ST.E.U16 [R28.64+-0xe], R0 ;  /* 0xfffff2001c007985 */ /* 0x0003e2000c101504 */
[----:B------:R-:W-:-:S04]  /*13590*/  IMAD.WIDE.U32 R22, R3, -0x326172a9, RZ ;  /* 0xcd9e8d5703167825 */ /* 0x000fc800078e00ff */
[----:B------:R-:W-:-:S05]  /*135a0*/  IMAD.WIDE.U32 R2, R2, -0x326172a9, RZ ;  /* 0xcd9e8d5702027825 */ /* 0x000fca00078e00ff */
[C---:B-1----:R-:W-:Y:S02]  /*135b0*/  LOP3.LUT R10, R2.reuse, 0xff, RZ, 0xc0, !PT ;  /* 0x000000ff020a7812 */ /* 0x042fe400078ec0ff */
[--C-:B------:R-:W-:Y:S02]  /*135c0*/  SHF.R.U32.HI R9, RZ, 0x18, R2.reuse ;  /* 0x00000018ff097819 */ /* 0x100fe40000011602 */
[----:B------:R-:W-:Y:S02]  /*135d0*/  SHF.R.U32.HI R4, RZ, 0x10, R2 ;  /* 0x00000010ff047819 */ /* 0x000fe40000011602 */
[----:B------:R-:W-:Y:S02]  /*135e0*/  LOP3.LUT R0, R3, R238, R22, 0x96, !PT ;  /* 0x000000ee03007212 */ /* 0x000fe400078e9616 */
[----:B------:R-:W-:Y:S02]  /*135f0*/  LOP3.LUT R3, R2, 0xffff, RZ, 0xc0, !PT ;  /* 0x0000ffff02037812 */ /* 0x000fe400078ec0ff */
[----:B------:R-:W-:-:S02]  /*13600*/  LOP3.LUT R2, R0, 0xffff, RZ, 0xc0, !PT ;  /* 0x0000ffff00027812 */ /* 0x000fc400078ec0ff */
[----:B------:R-:W-:Y:S02]  /*13610*/  SHF.R.U32.HI R6, RZ, 0x8, R3 ;  /* 0x00000008ff067819 */ /* 0x000fe40000011603 */
[----:B------:R-:W-:Y:S02]  /*13620*/  SHF.R.U32.HI R3, RZ, 0x10, R0 ;  /* 0x00000010ff037819 */ /* 0x000fe40000011600 */
[----:B------:R-:W-:Y:S02]  /*13630*/  LOP3.LUT R5, R4, 0xff, RZ, 0xc0, !PT ;  /* 0x000000ff04057812 */ /* 0x000fe400078ec0ff */
[----:B------:R-:W-:Y:S01]  /*13640*/  SHF.R.U32.HI R4, RZ, 0x8, R2 ;  /* 0x00000008ff047819 */ /* 0x000fe20000011602 */
[----:B------:R-:W-:Y:S01]  /*13650*/  IMAD.MOV.U32 R168, RZ, RZ, R115 ;  /* 0x000000ffffa87224 */ /* 0x000fe200078e0073 */
[----:B------:R-:W-:Y:S02]  /*13660*/  LOP3.LUT R8, R0, 0xff, RZ, 0xc0, !PT ;  /* 0x000000ff00087812 */ /* 0x000fe400078ec0ff */
[----:B------:R-:W-:-:S02]  /*13670*/  SHF.R.U32.HI R7, RZ, 0x18, R0 ;  /* 0x00000018ff077819 */ /* 0x000fc40000011600 */
[----:B------:R-:W-:Y:S01]  /*13680*/  LOP3.LUT R2, R3, 0xff, RZ, 0xc0, !PT ;  /* 0x000000ff03027812 */ /* 0x000fe200078ec0ff */
[----:B------:R-:W-:Y:S01]  /*13690*/  IMAD.MOV.U32 R115, RZ, RZ, R222 ;  /* 0x000000ffff737224 */ /* 0x000fe200078e00de */
[----:B------:R-:W-:Y:S02]  /*136a0*/  PRMT R222, R194, 0x7054, R194 ;  /* 0x00007054c2de7816 */ /* 0x000fe400000000c2 */
[----:B------:R-:W-:Y:S02]  /*136b0*/  PRMT R3, R5, 0x5410, R9 ;  /* 0x0000541005037816 */ /* 0x000fe40000000009 */
[----:B------:R-:W-:Y:S02]  /*136c0*/  PRMT R0, R10, 0x5410, R6 ;  /* 0x000054100a007816 */ /* 0x000fe40000000006 */
[----:B------:R-:W-:Y:S02]  /*136d0*/  PRMT R4, R8, 0x5410, R4 ;  /* 0x0000541008047816 */ /* 0x000fe40000000004 */
[----:B------:R-:W-:Y:S01]  /*136e0*/  PRMT R5, R2, 0x5410, R7 ;  /* 0x0000541002057816 */ /* 0x000fe20000000007 */
[----:B------:R-:W-:-:S02]  /*136f0*/  HSET2.LE.AND R2, R3, R222, PT ;  /* 0x000000de03027233 */ /* 0x000fc40003803000 */
[--C-:B------:R-:W-:Y:S02]  /*13700*/  HSET2.LE.AND R0, R0, R222.reuse, PT ;  /* 0x000000de00007233 */ /* 0x100fe40003803000 */
[--C-:B------:R-:W-:Y:S02]  /*13710*/  HSET2.LE.AND R3, R4, R222.reuse, PT ;  /* 0x000000de04037233 */ /* 0x100fe40003803000 */
[----:B------:R-:W-:Y:S01]  /*13720*/  HSET2.LE.AND R5, R5, R222, PT ;  /* 0x000000de05057233 */ /* 0x000fe20003803000 */
[----:B------:R-:W-:Y:S02]  /*13730*/  LOP3.LUT R6, R69, R0, RZ, 0xc0, !PT ;  /* 0x0000000045067212 */ /* 0x000fe400078ec0ff */
[----:B------:R-:W-:Y:S02]  /*13740*/  LOP3.LUT R7, R68, R2, RZ, 0xc0, !PT ;  /* 0x0000000244077212 */ /* 0x000fe400078ec0ff */
[----:B------:R-:W-:Y:S02]  /*13750*/  LOP3.LUT R4, R71, R3, RZ, 0xc0, !PT ;  /* 0x0000000347047212 */ /* 0x000fe400078ec0ff */
[----:B------:R-:W-:Y:S01]  /*13760*/  LOP3.LUT R5, R70, R5, RZ, 0xc0, !PT ;  /* 0x0000000546057212 */ /* 0x000fe200078ec0ff */
[----:B------:R-:W-:-:S02]  /*13770*/  IMAD.MOV.U32 R60, RZ, RZ, R215 ;  /* 0x000000ffff3c7224 */ /* 0x000fc400078e00d7 */
[----:B------:R-:W-:Y:S02]  /*13780*/  IMAD.MOV.U32 R61, RZ, RZ, R216 ;  /* 0x000000ffff3d7224 */ /* 0x000fe400078e00d8 */
[----:B------:R-:W-:Y:S01]  /*13790*/  IMAD.MOV.U32 R62, RZ, RZ, R217 ;  /* 0x000000ffff3e7224 */ /* 0x000fe200078e00d9 */
[----:B----4-:R-:W1:Y:S04]  /*137a0*/  LDSM.16.MT88.4 R24, [R188+0xa000] ;  /* 0x00a00000bc18783b */ /* 0x010e680000004200 */
[----:B--2---:R-:W2:Y:S01]  /*137b0*/  LDSM.16.MT88.4 R36, [R190+0x9000] ;  /* 0x00900000be24783b */ /* 0x004ea20000004200 */
[----:B------:R-:W-:-:S03]  /*137c0*/  IMAD.MOV.U32 R63, RZ, RZ, R197 ;  /* 0x000000ffff3f7224 */ /* 0x000fc600078e00c5 */
[----:B------:R-:W4:Y:S04]  /*137d0*/  LDSM.16.MT88.4 R40, [R188+0x9000] ;  /* 0x00900000bc28783b */ /* 0x000f280000004200 */
[----:B------:R-:W3:Y:S04]  /*137e0*/  LDSM.16.MT88.4 R16, [R190+0xa000] ;  /* 0x00a00000be10783b */ /* 0x000ee80000004200 */
[----:B------:R-:W3:Y:S04]  /*137f0*/  LDSM.16.MT88.4 R12, [R188+0xb000] ;  /* 0x00b00000bc0c783b */ /* 0x000ee80000004200 */
[----:B------:R-:W3:Y:S01]  /*13800*/  LDSM.16.MT88.4 R56, [R190+0xb000] ;  /* 0x00b00000be38783b */ /* 0x000ee20000004200 */
[C---:B-1----:R-:W-:Y:S08]  /*13810*/  HMMA.16816.F32.BF16 R100, R4.reuse, R26, R144 ;  /* 0x0000001a0464723c */ /* 0x042ff00000041890 */
[----:B--2---:R-:W-:Y:S01]  /*13820*/  HMMA.16816.F32.BF16 R128, R4, R36, R132 ;  /* 0x000000240480723c */ /* 0x004fe20000041884 */
[----:B------:R-:W-:-:S02]  /*13830*/  IMAD.MOV.U32 R145, RZ, RZ, R173 ;  /* 0x000000ffff917224 */ /* 0x000fc400078e00ad */
[----:B------:R-:W-:-:S04]  /*13840*/  IMAD.MOV.U32 R146, RZ, RZ, R172 ;  /* 0x000000ffff927224 */ /* 0x000fc800078e00ac */
[----:B------:R-:W-:Y:S02]  /*13850*/  IMAD.MOV.U32 R135, RZ, RZ, R244 ;  /* 0x000000ffff877224 */ /* 0x000fe400078e00f4 */
[----:B------:R-:W2:Y:S01]  /*13860*/  LDL.LU R244, [R1+0x288] ;  /* 0x0002880001f47983 */ /* 0x000ea20000300800 */
[----:B------:R-:W-:-:S03]  /*13870*/  IMAD.MOV.U32 R147, RZ, RZ, R214 ;  /* 0x000000ffff937224 */ /* 0x000fc600078e00d6 */
[----:B------:R-:W2:Y:S04]  /*13880*/  LDL.LU R144, [R1+0x20] ;  /* 0x0000200001907983 */ /* 0x000ea80000300800 */
[----:B------:R-:W2:Y:S04]  /*13890*/  LDL.LU R173, [R1+0x284] ;  /* 0x0002840001ad7983 */ /* 0x000ea80000300800 */
[----:B------:R-:W2:Y:S04]  /*138a0*/  LDL.LU R172, [R1+0x280] ;  /* 0x0002800001ac7983 */ /* 0x000ea80000300800 */
        /* <DEDUP_REMOVED lines=8> */
[----:B------:R-:W2:Y:S01]  /*13930*/  LDL.LU R243, [R1+0x98] ;  /* 0x0000980001f37983 */ /* 0x000ea20000300800 */
[----:B------:R-:W-:-:S03]  /*13940*/  IMAD.MOV.U32 R134, RZ, RZ, R242 ;  /* 0x000000ffff867224 */ /* 0x000fc600078e00f2 */
[----:B------:R-:W2:Y:S01]  /*13950*/  LDL.LU R242, [R1+0x5c] ;  /* 0x00005c0001f27983 */ /* 0x000ea20000300800 */
[----:B---3--:R-:W-:Y:S02]  /*13960*/  LOP3.LUT R2, R181, R198, R208, 0x96, !PT ;  /* 0x000000c6b5027212 */ /* 0x008fe400078e96d0 */
        /* <DEDUP_REMOVED lines=17> */
[--C-:B------:R-:W-:Y:S02]  /*13a80*/  SHF.R.U32.HI R8, RZ, 0x10, R0.reuse ;  /* 0x00000010ff087819 */ /* 0x100fe40000011600 */
[----:B------:R-:W-:Y:S02]  /*13a90*/  LOP3.LUT R10, R0, 0xff, RZ, 0xc0, !PT ;  /* 0x000000ff000a7812 */ /* 0x000fe400078ec0ff */
[----:B------:R-:W-:Y:S02]  /*13aa0*/  SHF.R.U32.HI R9, RZ, 0x18, R0 ;  /* 0x00000018ff097819 */ /* 0x000fe40000011600 */
[----:B------:R-:W-:Y:S02]  /*13ab0*/  SHF.R.U32.HI R0, RZ, 0x8, R2 ;  /* 0x00000008ff007819 */ /* 0x000fe40000011602 */
[----:B------:R-:W-:Y:S02]  /*13ac0*/  LOP3.LUT R2, R8, 0xff, RZ, 0xc0, !PT ;  /* 0x000000ff08027812 */ /* 0x000fe400078ec0ff */
        /* <DEDUP_REMOVED lines=10> */
[----:B----4-:R-:W-:Y:S01]  /*13b70*/  HMMA.16816.F32.BF16 R124, R4, R40, R140 ;  /* 0x00000028047c723c */ /* 0x010fe2000004188c */
        /* <DEDUP_REMOVED lines=15> */
[C---:B------:R-:W-:Y:S08]  /*13c70*/  HMMA.16816.F32.BF16 R88, R4.reuse, R16, R148 ;  /* 0x000000100458723c */ /* 0x040ff00000041894 */
[C---:B------:R-:W-:Y:S08]  /*13c80*/  HMMA.16816.F32.BF16 R84, R4.reuse, R18, R152 ;  /* 0x000000120454723c */ /* 0x040ff00000041898 */
[C---:B------:R-:W-:Y:S08]  /*13c90*/  HMMA.16816.F32.BF16 R92, R4.reuse, R12, R72 ;  /* 0x0000000c045c723c */ /* 0x040ff00000041848 */
[C---:B------:R-:W-:Y:S08]  /*13ca0*/  HMMA.16816.F32.BF16 R104, R4.reuse, R14, R76 ;  /* 0x0000000e0468723c */ /* 0x040ff0000004184c */
[C---:B------:R-:W-:Y:S08]  /*13cb0*/  HMMA.16816.F32.BF16 R96, R4.reuse, R56, R156 ;  /* 0x000000380460723c */ /* 0x040ff0000004189c */
[----:B------:R-:W-:Y:S01]  /*13cc0*/  HMMA.16816.F32.BF16 R80, R4, R58, R164 ;  /* 0x0000003a0450723c */ /* 0x000fe200000418a4 */
[----:B--2---:R-:W-:-:S02]  /*13cd0*/  LOP3.LUT R9, R243, R2, RZ, 0xc0, !PT ;  /* 0x00000002f3097212 */ /* 0x004fc400078ec0ff */
[----:B------:R-:W-:Y:S02]  /*13ce0*/  LOP3.LUT R2, R23, R233, R46, 0x96, !PT ;  /* 0x000000e917027212 */ /* 0x000fe400078e962e */
[----:B------:R-:W-:Y:S01]  /*13cf0*/  LOP3.LUT R10, R242, R3, RZ, 0xc0, !PT ;  /* 0x00000003f20a7212 */ /* 0x000fe200078ec0ff */
[----:B------:R-:W-:Y:S02]  /*13d00*/  LDSM.16.MT88.4 R44, [R190+0xa400] ;  /* 0x00a40000be2c783b */ /* 0x000fe40000004200 */
[----:B------:R-:W-:Y:S01]  /*13d10*/  IMAD.WIDE.U32 R2, R2, -0x2daee0ad, RZ ;  /* 0xd2511f5302027825 */ /* 0x000fe200078e00ff */
[----:B------:R-:W-:Y:S02]  /*13d20*/  LOP3.LUT R8, R227, R0, RZ, 0xc0, !PT ;  /* 0x00000000e3087212 */ /* 0x000fe400078ec0ff */
[----:B------:R-:W-:Y:S02]  /*13d30*/  LOP3.LUT R11, R197, R11, RZ, 0xc0, !PT ;  /* 0x0000000bc50b7212 */ /* 0x000fe400078ec0ff */
[----:B------:R-:W-:Y:S01]  /*13d40*/  LOP3.LUT R0, R3, R232, R48, 0x96, !PT ;  /* 0x000000e803007212 */ /* 0x000fe200078e9630 */
[----:B------:R-:W2:Y:S03]  /*13d50*/  LDL.LU R197, [R1+0x268] ;  /* 0x0002680001c57983 */ /* 0x000ea60000300800 */
[----:B------:R-:W-:Y:S01]  /*13d60*/  LOP3.LUT R4, R0, 0xffff, RZ, 0xc0, !PT ;  /* 0x0000ffff00047812 */ /* 0x000fe200078ec0ff */
[----:B------:R-:W-:Y:S01]  /*13d70*/  HMMA.16816.F32.BF16 R140, R8, R12, R140 ;  /* 0x0000000c088c723c */ /* 0x000fe2000004188c */
[--C-:B------:R-:W-:Y:S01]  /*13d80*/  SHF.R.U32.HI R5, RZ, 0x10, R0.reuse ;  /* 0x00000010ff057819 */ /* 0x100fe20000011600 */
[----:B------:R-:W-:Y:S01]  /*13d90*/  LDSM.16.MT88.4 R48, [R188+0xb400] ;  /* 0x00b40000bc30783b */ /* 0x000fe20000004200 */
[----:B------:R-:W-:-:S04]  /*13da0*/  SHF.R.U32.HI R7, RZ, 0x18, R0 ;  /* 0x00000018ff077819 */ /* 0x000fc80000011600 */
[----:B------:R-:W-:Y:S02]  /*13db0*/  LOP3.LUT R12, R0, 0xff, RZ, 0xc0, !PT ;  /* 0x000000ff000c7812 */ /* 0x000fe400078ec0ff */
[----:B------:R-:W-:Y:S02]  /*13dc0*/  SHF.R.U32.HI R0, RZ, 0x8, R4 ;  /* 0x00000008ff007819 */ /* 0x000fe40000011604 */
[----:B------:R-:W-:Y:S02]  /*13dd0*/  LOP3.LUT R4, R5, 0xff, RZ, 0xc0, !PT ;  /* 0x000000ff05047812 */ /* 0x000fe400078ec0ff */
[C---:B------:R-:W-:Y:S02]  /*13de0*/  LOP3.LUT R3, R2.reuse, 0xffff, RZ, 0xc0, !PT ;  /* 0x0000ffff02037812 */ /* 0x040fe400078ec0ff */
[----:B------:R-:W-:Y:S02]  /*13df0*/  LOP3.LUT R6, R2, 0xff, RZ, 0xc0, !PT ;  /* 0x000000ff02067812 */ /* 0x000fe400078ec0ff */
[----:B------:R-:W-:-:S02]  /*13e00*/  SHF.R.U32.HI R13, RZ, 0x10, R2 ;  /* 0x00000010ff0d7819 */ /* 0x000fc40000011602 */
[----:B------:R-:W-:Y:S02]  /*13e10*/  SHF.R.U32.HI R5, RZ, 0x18, R2 ;  /* 0x00000018ff057819 */ /* 0x000fe40000011602 */
[----:B------:R-:W-:Y:S02]  /*13e20*/  PRMT R2, R4, 0x5410, R7 ;  /* 0x0000541004027816 */ /* 0x000fe40000000007 */
[----:B------:R-:W-:Y:S02]  /*13e30*/  SHF.R.U32.HI R3, RZ, 0x8, R3 ;  /* 0x00000008ff037819 */ /* 0x000fe40000011603 */
[----:B------:R-:W-:Y:S01]  /*13e40*/  LOP3.LUT R7, R13, 0xff, RZ, 0xc0, !PT ;  /* 0x000000ff0d077812 */ /* 0x000fe200078ec0ff */
[----:B------:R-:W-:Y:S01]  /*13e50*/  HSET2.LE.AND R2, R2, R222, PT ;  /* 0x000000de02027233 */ /* 0x000fe20003803000 */
[----:B------:R-:W-:Y:S01]  /*13e60*/  PRMT R3, R6, 0x5410, R3 ;  /* 0x0000541006037816 */ /* 0x000fe20000000003 */
[----:B------:R-:W-:Y:S01]  /*13e70*/  HMMA.16816.F32.BF16 R72, R8, R40, R172 ;  /* 0x000000280848723c */ /* 0x000fe200000418ac */
[----:B------:R-:W-:-:S02]  /*13e80*/  PRMT R7, R7, 0x5410, R5 ;  /* 0x0000541007077816 */ /* 0x000fc40000000005 */
[----:B------:R-:W-:Y:S01]  /*13e90*/  PRMT R0, R12, 0x5410, R0 ;  /* 0x000054100c007816 */ /* 0x000fe20000000000 */
[----:B------:R-:W-:Y:S01]  /*13ea0*/  HSET2.LE.AND R3, R3, R222, PT ;  /* 0x000000de03037233 */ /* 0x000fe20003803000 */
[----:B------:R-:W-:-:S03]  /*13eb0*/  LOP3.LUT R5, R162, R2, RZ, 0xc0, !PT ;  /* 0x00000002a2057212 */ /* 0x000fc600078ec0ff */
[----:B------:R-:W-:Y:S01]  /*13ec0*/  HMMA.16816.F32.BF16 R68, R8, R42, R244 ;  /* 0x0000002a0844723c */ /* 0x000fe200000418f4 */
[----:B------:R-:W-:-:S07]  /*13ed0*/  LOP3.LUT R2, R21, R233, R54, 0x96, !PT ;  /* 0x000000e915027212 */ /* 0x000fce00078e9636 */
[----:B------:R-:W-:Y:S01]  /*13ee0*/  HMMA.16816.F32.BF16 R76, R8, R26, R132 ;  /* 0x0000001a084c723c */ /* 0x000fe20000041884 */
[----:B------:R-:W-:Y:S01]  /*13ef0*/  HSET2.LE.AND R0, R0, R222, PT ;  /* 0x000000de00007233 */ /* 0x000fe20003803000 */
[----:B------:R-:W-:-:S06]  /*13f00*/  LOP3.LUT R6, R161, R3, RZ, 0xc0, !PT ;  /* 0x00000003a1067212 */ /* 0x000fcc00078ec0ff */
[C---:B------:R-:W-:Y:S08]  /*13f10*/  HMMA.16816.F32.BF16 R64, R8.reuse, R36, R248 ;  /* 0x000000240840723c */ /* 0x040ff000000418f8 */
[C---:B------:R-:W-:Y:S01]  /*13f20*/  HMMA.16816.F32.BF16 R60, R8.reuse, R38, R60 ;  /* 0x00000026083c723c */ /* 0x040fe2000004183c */
[----:B------:R-:W-:Y:S01]  /*13f30*/  HSET2.LE.AND R7, R7, R222, PT ;  /* 0x000000de07077233 */ /* 0x000fe20003803000 */
[----:B------:R-:W-:Y:S06]  /*13f40*/  LDSM.16.MT88.4 R20, [R188+0xa800] ;  /* 0x00a80000bc14783b */ /* 0x000fec0000004200 */
[C---:B------:R-:W-:Y:S08]  /*13f50*/  HMMA.16816.F32.BF16 R40, R8.reuse, R24, R144 ;  /* 0x000000180828723c */ /* 0x040ff00000041890 */
[----:B------:R-:W-:Y:S01]  /*13f60*/  HMMA.16816.F32.BF16 R132, R8, R16, R136 ;  /* 0x000000100884723c */ /* 0x000fe20000041888 */
[----:B------:R-:W-:Y:S01]  /*13f70*/  IMAD.WIDE.U32 R2, R2, -0x2daee0ad, RZ ;  /* 0xd2511f5302027825 */ /* 0x000fe200078e00ff */
[----:B------:R-:W1:Y:S01]  /*13f80*/  LDSM.16.MT88.4 R36, [R188+0xa400] ;  /* 0x00a40000bc24783b */ /* 0x000e620000004200 */
[----:B------:R-:W-:-:S03]  /*13f90*/  LOP3.LUT R4, R163, R0, RZ, 0xc0, !PT ;  /* 0x00000000a3047212 */ /* 0x000fc600078ec0ff */
[----:B------:R-:W3:Y:S02]  /*13fa0*/  LDSM.16.MT88.4 R24, [R188+0x9400] ;  /* 0x00940000bc18783b */ /* 0x000ee40000004200 */
[C---:B------:R-:W-:Y:S02]  /*13fb0*/  HMMA.16816.F32.BF16 R136, R8.reuse, R18, R176 ;  /* 0x000000120888723c */ /* 0x040fe400000418b0 */
[----:B------:R-:W4:Y:S05]  /*13fc0*/  LDSM.16.MT88.4 R16, [R190+0x9400] ;  /* 0x00940000be10783b */ /* 0x000f2a0000004200 */
[----:B------:R-:W-:Y:S01]  /*13fd0*/  IMAD.MOV.U32 R176, RZ, RZ, R252 ;  /* 0x000000ffffb07224 */ /* 0x000fe200078e00fc */
[----:B------:R-:W-:Y:S01]  /*13fe0*/  HMMA.16816.F32.BF16 R144, R8, R14, R168 ;  /* 0x0000000e0890723c */ /* 0x000fe200000418a8 */
[----:B------:R-:W-:Y:S01]  /*13ff0*/  IMAD.MOV.U32 R177, RZ, RZ, R108 ;  /* 0x000000ffffb17224 */ /* 0x000fe200078e006c */
[----:B------:R-:W-:Y:S01]  /*14000*/  LOP3.LUT R0, R3, R232, R52, 0x96, !PT ;  /* 0x000000e803007212 */ /* 0x000fe200078e9634 */
[----:B------:R-:W-:Y:S01]  /*14010*/  IMAD.MOV.U32 R178, RZ, RZ, R109 ;  /* 0x000000ffffb27224 */ /* 0x000fe200078e006d */
[----:B------:R-:W-:Y:S01]  /*14020*/  SHF.R.U32.HI R12, RZ, 0x18, R2 ;  /* 0x00000018ff0c7819 */ /* 0x000fe20000011602 */
[----:B------:R-:W-:Y:S01]  /*14030*/  IMAD.MOV.U32 R179, RZ, RZ, R235 ;  /* 0x000000ffffb37224 */ /* 0x000fe200078e00eb */
[----:B------:R-:W-:Y:S01]  /*14040*/  LOP3.LUT R7, R160, R7, RZ, 0xc0, !PT ;  /* 0x00000007a0077212 */ /* 0x000fe200078ec0ff */
[----:B------:R-:W-:Y:S01]  /*14050*/  IMAD.MOV.U32 R168, RZ, RZ, R234 ;  /* 0x000000ffffa87224 */ /* 0x000fe200078e00ea */
[----:B------:R-:W2:Y:S01]  /*14060*/  LDL.LU R252, [R1+0x264] ;  /* 0x0002640001fc7983 */ /* 0x000ea20000300800 */
[----:B------:R-:W-:-:S02]  /*14070*/  IMAD.MOV.U32 R169, RZ, RZ, R229 ;  /* 0x000000ffffa97224 */ /* 0x000fc400078e00e5 */
[----:B------:R-:W-:Y:S02]  /*14080*/  IMAD.MOV.U32 R170, RZ, RZ, R228 ;  /* 0x000000ffffaa7224 */ /* 0x000fe400078e00e4 */
[----:B------:R-:W-:Y:S01]  /*14090*/  IMAD.MOV.U32 R171, RZ, RZ, R218 ;  /* 0x000000ffffab7224 */ /* 0x000fe200078e00da */
[C---:B------:R-:W-:Y:S01]  /*140a0*/  HMMA.16816.F32.BF16 R152, R8.reuse, R56, R176 ;  /* 0x000000380898723c */ /* 0x040fe200000418b0 */
[----:B------:R-:W-:Y:S01]  /*140b0*/  LOP3.LUT R3, R2, 0xffff, RZ, 0xc0, !PT ;  /* 0x0000ffff02037812 */ /* 0x000fe200078ec0ff */
[----:B------:R2:W5:Y:S01]  /*140c0*/  LDL.LU R108, [R1+0x260] ;  /* 0x00026000016c7983 */ /* 0x0005620000300800 */
[C---:B------:R-:W-:Y:S02]  /*140d0*/  LOP3.LUT R14, R0.reuse, 0xff, RZ, 0xc0, !PT ;  /* 0x000000ff000e7812 */ /* 0x040fe400078ec0ff */
[----:B------:R-:W-:Y:S01]  /*140e0*/  SHF.R.U32.HI R13, RZ, 0x18, R0 ;  /* 0x00000018ff0d7819 */ /* 0x000fe20000011600 */
[----:B------:R2:W5:Y:S02]  /*140f0*/  LDL.LU R109, [R1+0x25c] ;  /* 0x00025c00016d7983 */ /* 0x0005640000300800 */
[----:B------:R-:W-:Y:S02]  /*14100*/  HMMA.16816.F32.BF16 R148, R8, R58, R168 ;  /* 0x0000003a0894723c */ /* 0x000fe400000418a8 */
[----:B------:R-:W4:Y:S04]  /*14110*/  LDSM.16.MT88.4 R56, [R190+0xb400] ;  /* 0x00b40000be38783b */ /* 0x000f280000004200 */
[----:B------:R2:W5:Y:S01]  /*14120*/  LDL.LU R235, [R1+0x258] ;  /* 0x0002580001eb7983 */ /* 0x0005620000300800 */
[----:B------:R-:W-:-:S02]  /*14130*/  LOP3.LUT R8, R0, 0xffff, RZ, 0xc0, !PT ;  /* 0x0000ffff00087812 */ /* 0x000fc400078ec0ff */
[----:B------:R-:W-:Y:S01]  /*14140*/  SHF.R.U32.HI R9, RZ, 0x10, R0 ;  /* 0x00000010ff097819 */ /* 0x000fe20000011600 */
[----:B------:R-:W-:Y:S01]  /*14150*/  LDSM.16.MT88.4 R52, [R188+0x9800] ;  /* 0x00980000bc34783b */ /* 0x000fe20000004200 */
[----:B------:R-:W-:Y:S02]  /*14160*/  LOP3.LUT R10, R2, 0xff, RZ, 0xc0, !PT ;  /* 0x000000ff020a7812 */ /* 0x000fe400078ec0ff */
[----:B------:R-:W-:Y:S02]  /*14170*/  SHF.R.U32.HI R0, RZ, 0x8, R3 ;  /* 0x00000008ff007819 */ /* 0x000fe40000011603 */
[----:B------:R-:W-:Y:S01]  /*14180*/  SHF.R.U32.HI R11, RZ, 0x10, R2 ;  /* 0x00000010ff0b7819 */ /* 0x000fe20000011602 */
[----:B-1----:R-:W-:Y:S01]  /*14190*/  HMMA.16816.F32.BF16 R160, R4, R36, R112 ;  /* 0x0000002404a0723c */ /* 0x002fe20000041870 */
[----:B------:R-:W-:Y:S01]  /*141a0*/  SHF.R.U32.HI R3, RZ, 0x8, R8 ;  /* 0x00000008ff037819 */ /* 0x000fe20000011608 */
[----:B------:R1:W5:Y:S01]  /*141b0*/  LDL.LU R234, [R1+0x254] ;  /* 0x0002540001ea7983 */ /* 0x0003620000300800 */
[----:B------:R-:W-:-:S02]  /*141c0*/  LOP3.LUT R8, R9, 0xff, RZ, 0xc0, !PT ;  /* 0x000000ff09087812 */ /* 0x000fc400078ec0ff */
[----:B------:R-:W-:Y:S01]  /*141d0*/  PRMT R9, R10, 0x5410, R0 ;  /* 0x000054100a097816 */ /* 0x000fe20000000000 */
[----:B------:R1:W5:Y:S01]  /*141e0*/  LDL.LU R229, [R1+0x250] ;  /* 0x0002500001e57983 */ /* 0x0003620000300800 */
[----:B------:R-:W-:Y:S02]  /*141f0*/  PRMT R0, R14, 0x5410, R3 ;  /* 0x000054100e007816 */ /* 0x000fe40000000003 */
[----:B------:R-:W-:Y:S02]  /*14200*/  PRMT R2, R8, 0x5410, R13 ;  /* 0x0000541008027816 */ /* 0x000fe4000000000d */
[----:B------:R-:W-:Y:S01]  /*14210*/  LOP3.LUT R11, R11, 0xff, RZ, 0xc0, !PT ;  /* 0x000000ff0b0b7812 */ /* 0x000fe200078ec0ff */
[--C-:B------:R-:W-:Y:S01]  /*14220*/  HSET2.LE.AND R0, R0, R222.reuse, PT ;  /* 0x000000de00007233 */ /* 0x100fe20003803000 */
[C---:B---3--:R-:W-:Y:S01]  /*14230*/  HMMA.16816.F32.BF16 R124, R4.reuse, R24, R124 ;  /* 0x00000018047c723c */ /* 0x048fe2000004187c */
[----:B------:R1:W5:Y:S03]  /*14240*/  LDL.LU R228, [R1+0x24c] ;  /* 0x00024c0001e47983 */ /* 0x0003660000300800 */
[----:B------:R-:W-:Y:S01]  /*14250*/  LOP3.LUT R8, R217, R0, RZ, 0xc0, !PT ;  /* 0x00000000d9087212 */ /* 0x000fe200078ec0ff */
[--C-:B------:R-:W-:Y:S01]  /*14260*/  HSET2.LE.AND R2, R2, R222.reuse, PT ;  /* 0x000000de02027233 */ /* 0x100fe20003803000 */
[----:B------:R-:W-:Y:S01]  /*14270*/  LOP3.LUT R0, R185, R213, RZ, 0x3c, !PT ;  /* 0x000000d5b9007212 */ /* 0x000fe200078e3cff */
[--C-:B------:R-:W-:Y:S01]  /*14280*/  HSET2.LE.AND R3, R9, R222.reuse, PT ;  /* 0x000000de09037233 */ /* 0x100fe20003803000 */
[----:B------:R-:W-:Y:S01]  /*14290*/  PRMT R11, R11, 0x5410, R12 ;  /* 0x000054100b0b7816 */ /* 0x000fe2000000000c */
[----:B------:R-:W-:Y:S01]  /*142a0*/  HMMA.16816.F32.BF16 R120, R4, R26, R120 ;  /* 0x0000001a0478723c */ /* 0x000fe20000041878 */
[----:B------:R1:W5:Y:S01]  /*142b0*/  LDL.LU R218, [R1+0x248] ;  /* 0x0002480001da7983 */ /* 0x0003620000300800 */
[----:B------:R-:W-:Y:S01]  /*142c0*/  IMAD.WIDE.U32 R12, R0, -0x326172a9, RZ ;  /* 0xcd9e8d57000c7825 */ /* 0x000fe200078e00ff */
[----:B------:R-:W-:Y:S01]  /*142d0*/  LOP3.LUT R9, R216, R2, RZ, 0xc0, !PT ;  /* 0x00000002d8097212 */ /* 0x000fe200078ec0ff */
[----:B------:R-:W-:Y:S01]  /*142e0*/  HSET2.LE.AND R11, R11, R222, PT ;  /* 0x000000de0b0b7233 */ /* 0x000fe20003803000 */
[----:B------:R-:W-:Y:S01]  /*142f0*/  LOP3.LUT R10, R215, R3, RZ, 0xc0, !PT ;  /* 0x00000003d70a7212 */ /* 0x000fe200078ec0ff */
[----:B------:R1:W5:Y:S01]  /*14300*/  LDL.LU R217, [R1+0x244] ;  /* 0x0002440001d97983 */ /* 0x0003620000300800 */
[----:B------:R-:W-:-:S02]  /*14310*/  LOP3.LUT R2, R13, R207, R236, 0x96, !PT ;  /* 0x000000cf0d027212 */ /* 0x000fc400078e96ec */
[----:B------:R-:W-:Y:S01]  /*14320*/  LOP3.LUT R0, R231, R200, R12, 0x96, !PT ;  /* 0x000000c8e7007212 */ /* 0x000fe200078e960c */
[C---:B----4-:R-:W-:Y:S01]  /*14330*/  HMMA.16816.F32.BF16 R128, R4.reuse, R16, R128 ;  /* 0x000000100480723c */ /* 0x050fe20000041880 */
[----:B------:R-:W-:Y:S01]  /*14340*/  LOP3.LUT R11, R214, R11, RZ, 0xc0, !PT ;  /* 0x0000000bd60b7212 */ /* 0x000fe200078ec0ff */
[----:B------:R-:W-:Y:S01]  /*14350*/  IMAD.WIDE.U32 R2, R2, -0x2daee0ad, RZ ;  /* 0xd2511f5302027825 */ /* 0x000fe200078e00ff */
[----:B------:R1:W5:Y:S05]  /*14360*/  LDL.LU R216, [R1+0x240] ;  /* 0x0002400001d87983 */ /* 0x00036a0000300800 */
[C---:B------:R-:W-:Y:S01]  /*14370*/  HMMA.16816.F32.BF16 R116, R4.reuse, R18, R116 ;  /* 0x000000120474723c */ /* 0x040fe20000041874 */
[----:B------:R-:W-:Y:S01]  /*14380*/  LOP3.LUT R3, R3, R198, R110, 0x96, !PT ;  /* 0x000000c603037212 */ /* 0x000fe200078e966e */
[----:B------:R1:W5:Y:S04]  /*14390*/  LDL.LU R215, [R1+0x23c] ;  /* 0x00023c0001d77983 */ /* 0x0003680000300800 */
[----:B------:R1:W5:Y:S02]  /*143a0*/  LDL.LU R214, [R1+0x238] ;  /* 0x0002380001d67983 */ /* 0x0003640000300800 */
[C---:B------:R-:W-:Y:S02]  /*143b0*/  HMMA.16816.F32.BF16 R164, R4.reuse, R38, R100 ;  /* 0x0000002604a4723c */ /* 0x040fe40000041864 */
[----:B------:R1:W5:Y:S06]  /*143c0*/  LDL.LU.64 R212, [R1+0x230] ;  /* 0x0002300001d47983 */ /* 0x00036c0000300a00 */
        /* <DEDUP_REMOVED lines=18> */
[----:B------:R-:W-:Y:S04]  /*144f0*/  HMMA.16816.F32.BF16 R100, R8, R24, R72 ;  /* 0x000000180864723c */ /* 0x000fe80000041848 */
[----:B------:R-:W-:-:S04]  /*14500*/  IMAD.WIDE.U32 R2, R2, -0x326172a9, RZ ;  /* 0xcd9e8d5702027825 */ /* 0x000fc800078e00ff */
[----:B------:R-:W-:Y:S01]  /*14510*/  IMAD.WIDE.U32 R24, R0, -0x326172a9, RZ ;  /* 0xcd9e8d5700187825 */ /* 0x000fe200078e00ff */
[----:B------:R-:W-:Y:S01]  /*14520*/  HMMA.16816.F32.BF16 R88, R8, R16, R64 ;  /* 0x000000100858723c */ /* 0x000fe20000041840 */
[----:B------:R-:W-:-:S03]  /*14530*/  SHF.R.U32.HI R4, RZ, 0x10, R2 ;  /* 0x00000010ff047819 */ /* 0x000fc60000011602 */
[----:B------:R-:W-:Y:S02]  /*14540*/  LOP3.LUT R0, R3, R238, R24, 0x96, !PT ;  /* 0x000000ee03007212 */ /* 0x000fe400078e9618 */
[C---:B------:R-:W-:Y:S02]  /*14550*/  LOP3.LUT R3, R2.reuse, 0xffff, RZ, 0xc0, !PT ;  /* 0x0000ffff02037812 */ /* 0x040fe400078ec0ff */
[----:B------:R-:W-:Y:S02]  /*14560*/  LOP3.LUT R16, R2, 0xff, RZ, 0xc0, !PT ;  /* 0x000000ff02107812 */ /* 0x000fe400078ec0ff */
[----:B------:R-:W-:Y:S02]  /*14570*/  SHF.R.U32.HI R15, RZ, 0x18, R2 ;  /* 0x00000018ff0f7819 */ /* 0x000fe40000011602 */
[----:B------:R-:W-:Y:S02]  /*14580*/  SHF.R.U32.HI R6, RZ, 0x8, R3 ;  /* 0x00000008ff067819 */ /* 0x000fe40000011603 */
[----:B------:R-:W-:-:S02]  /*14590*/  LOP3.LUT R2, R0, 0xffff, RZ, 0xc0, !PT ;  /* 0x0000ffff00027812 */ /* 0x000fc400078ec0ff */
[----:B------:R-:W-:Y:S02]  /*145a0*/  SHF.R.U32.HI R3, RZ, 0x10, R0 ;  /* 0x00000010ff037819 */ /* 0x000fe40000011600 */
[----:B------:R-:W-:Y:S02]  /*145b0*/  LOP3.LUT R5, R4, 0xff, RZ, 0xc0, !PT ;  /* 0x000000ff04057812 */ /* 0x000fe400078ec0ff */
[----:B------:R-:W-:Y:S02]  /*145c0*/  SHF.R.U32.HI R4, RZ, 0x8, R2 ;  /* 0x00000008ff047819 */ /* 0x000fe40000011602 */
[----:B------:R-:W-:Y:S02]  /*145d0*/  LOP3.LUT R14, R0, 0xff, RZ, 0xc0, !PT ;  /* 0x000000ff000e7812 */ /* 0x000fe400078ec0ff */
[----:B------:R-:W-:Y:S02]  /*145e0*/  SHF.R.U32.HI R7, RZ, 0x18, R0 ;  /* 0x00000018ff077819 */ /* 0x000fe40000011600 */
[----:B------:R-:W-:-:S02]  /*145f0*/  LOP3.LUT R2, R3, 0xff, RZ, 0xc0, !PT ;  /* 0x000000ff03027812 */ /* 0x000fc400078ec0ff */
[----:B------:R-:W-:Y:S02]  /*14600*/  PRMT R0, R16, 0x5410, R6 ;  /* 0x0000541010007816 */ /* 0x000fe40000000006 */
[----:B------:R-:W-:Y:S02]  /*14610*/  PRMT R3, R5, 0x5410, R15 ;  /* 0x0000541005037816 */ /* 0x000fe4000000000f */
[----:B------:R-:W-:Y:S01]  /*14620*/  PRMT R5, R2, 0x5410, R7 ;  /* 0x0000541002057816 */ /* 0x000fe20000000007 */
[--C-:B------:R-:W-:Y:S01]  /*14630*/  HSET2.LE.AND R0, R0, R222.reuse, PT ;  /* 0x000000de00007233 */ /* 0x100fe20003803000 */
[----:B------:R-:W-:Y:S01]  /*14640*/  PRMT R4, R14, 0x5410, R4 ;  /* 0x000054100e047816 */ /* 0x000fe20000000004 */
[--C-:B------:R-:W-:Y:S01]  /*14650*/  HSET2.LE.AND R2, R3, R222.reuse, PT ;  /* 0x000000de03027233 */ /* 0x100fe20003803000 */
[----:B------:R-:W-:Y:S01]  /*14660*/  HMMA.16816.F32.BF16 R84, R8, R18, R60 ;  /* 0x000000120854723c */ /* 0x000fe2000004183c */
[----:B------:R-:W-:Y:S01]  /*14670*/  LDSM.16.MT88.4 R16, [R190+0xa800] ;  /* 0x00a80000be10783b */ /* 0x000fe20000004200 */
[----:B------:R-:W-:Y:S01]  /*14680*/  LOP3.LUT R6, R187, R0, RZ, 0xc0, !PT ;  /* 0x00000000bb067212 */ /* 0x000fe200078ec0ff */
[----:B------:R-:W-:Y:S01]  /*14690*/  HSET2.LE.AND R3, R4, R222, PT ;  /* 0x000000de04037233 */ /* 0x000fe20003803000 */
[----:B------:R-:W-:-:S02]  /*146a0*/  LOP3.LUT R7, R186, R2, RZ, 0xc0, !PT ;  /* 0x00000002ba077212 */ /* 0x000fc400078ec0ff */
[----:B------:R-:W-:Y:S02]  /*146b0*/  LOP3.LUT R2, R13, R207, R210, 0x96, !PT ;  /* 0x000000cf0d027212 */ /* 0x000fe400078e96d2 */
[----:B------:R-:W-:Y:S01]  /*146c0*/  LOP3.LUT R0, R203, R200, R12, 0x96, !PT ;  /* 0x000000c8cb007212 */ /* 0x000fe200078e960c */
[C---:B------:R-:W-:Y:S01]  /*146d0*/  HMMA.16816.F32.BF16 R60, R8.reuse, R48, R140 ;  /* 0x00000030083c723c */ /* 0x040fe2000004188c */
[----:B------:R-:W-:Y:S01]  /*146e0*/  LOP3.LUT R4, R199, R3, RZ, 0xc0, !PT ;  /* 0x00000003c7047212 */ /* 0x000fe200078ec0ff */
[----:B------:R-:W-:Y:S01]  /*146f0*/  IMAD.WIDE.U32 R2, R2, -0x2daee0ad, RZ ;  /* 0xd2511f5302027825 */ /* 0x000fe200078e00ff */
[----:B------:R1:W5:Y:S05]  /*14700*/  LDL.LU.64 R210, [R1+0x228] ;  /* 0x0002280001d27983 */ /* 0x00036a0000300a00 */
[----:B------:R-:W-:Y:S01]  /*14710*/  HMMA.16816.F32.BF16 R72, R8, R50, R144 ;  /* 0x000000320848723c */ /* 0x000fe20000041890 */
[----:B------:R-:W-:-:S07]  /*14720*/  LOP3.LUT R3, R3, R198, R208, 0x96, !PT ;  /* 0x000000c603037212 */ /* 0x000fce00078e96d0 */
[C---:B------:R-:W-:Y:S08]  /*14730*/  HMMA.16816.F32.BF16 R76, R8.reuse, R38, R76 ;  /* 0x00000026084c723c */ /* 0x040ff0000004184c */
[C---:B------:R-:W-:Y:S08]  /*14740*/  HMMA.16816.F32.BF16 R68, R8.reuse, R44, R132 ;  /* 0x0000002c0844723c */ /* 0x040ff00000041884 */
[C---:B------:R-:W-:Y:S01]  /*14750*/  HMMA.16816.F32.BF16 R64, R8.reuse, R46, R136 ;  /* 0x0000002e0840723c */ /* 0x040fe20000041888 */
[----:B------:R-:W-:Y:S01]  /*14760*/  IMAD.MOV.U32 R199, RZ, RZ, R238 ;  /* 0x000000ffffc77224 */ /* 0x000fe200078e00ee */
[----:B------:R1:W5:Y:S04]  /*14770*/  LDL.LU R207, [R1+0x224] ;  /* 0x0002240001cf7983 */ /* 0x0003680000300800 */
[----:B------:R1:W5:Y:S02]  /*14780*/  LDL.LU R200, [R1+0x220] ;  /* 0x0002200001c87983 */ /* 0x0003640000300800 */
[C---:B------:R-:W-:Y:S02]  /*14790*/  HMMA.16816.F32.BF16 R48, R8.reuse, R56, R152 ;  /* 0x000000380830723c */ /* 0x040fe40000041898 */
[----:B------:R1:W5:Y:S04]  /*147a0*/  LDL.LU.64 R208, [R1+0x218] ;  /* 0x0002180001d07983 */ /* 0x0003680000300a00 */
[----:B------:R1:W5:Y:S02]  /*147b0*/  LDL.LU R198, [R1+0x214] ;  /* 0x0002140001c67983 */ /* 0x0003640000300800 */
[----:B------:R-:W-:Y:S02]  /*147c0*/  HMMA.16816.F32.BF16 R56, R8, R58, R148 ;  /* 0x0000003a0838723c */ /* 0x000fe40000041894 */
[----:B------:R-:W3:Y:S04]  /*147d0*/  LDSM.16.MT88.4 R44, [R190+0x9800] ;  /* 0x00980000be2c783b */ /* 0x000ee80000004200 */
[----:B------:R-:W4:Y:S01]  /*147e0*/  LDSM.16.MT88.4 R12, [R188+0xb800] ;  /* 0x00b80000bc0c783b */ /* 0x000f220000004200 */
[----:B------:R-:W-:-:S03]  /*147f0*/  IMAD.WIDE.U32 R8, R0, -0x2daee0ad, RZ ;  /* 0xd2511f5300087825 */ /* 0x000fc600078e00ff */
[----:B------:R-:W1:Y:S02]  /*14800*/  LDSM.16.MT88.4 R36, [R190+0xb800] ;  /* 0x00b80000be24783b */ /* 0x000e640000004200 */
[----:B------:R-:W-:Y:S01]  /*14810*/  LOP3.LUT R0, R9, R195, R2, 0x96, !PT ;  /* 0x000000c309007212 */ /* 0x000fe200078e9602 */
[----:B------:R-:W-:Y:S01]  /*14820*/  IMAD.WIDE.U32 R2, R3, -0x326172a9, RZ ;  /* 0xcd9e8d5703027825 */ /* 0x000fe200078e00ff */
[----:B------:R1:W5:Y:S03]  /*14830*/  LDL.LU R195, [R1+0x210] ;  /* 0x0002100001c37983 */ /* 0x0003660000300800 */
[----:B------:R-:W-:Y:S01]  /*14840*/  IMAD.WIDE.U32 R180, R0, -0x326172a9, RZ ;  /* 0xcd9e8d5700b47825 */ /* 0x000fe200078e00ff */
[----:B------:R-:W-:Y:S01]  /*14850*/  LOP3.LUT R3, R3, R193, R202, 0x96, !PT ;  /* 0x000000c103037212 */ /* 0x000fe200078e96ca */
[----:B------:R-:W-:Y:S01]  /*14860*/  HSET2.LE.AND R5, R5, R222, PT ;  /* 0x000000de05057233 */ /* 0x000fe20003803000 */
[----:B------:R1:W5:Y:S02]  /*14870*/  LDL.LU R193, [R1+0x20c] ;  /* 0x00020c0001c17983 */ /* 0x0003640000300800 */
[----:B------:R-:W-:Y:S01]  /*14880*/  LOP3.LUT R0, R181, R192, R2, 0x96, !PT ;  /* 0x000000c0b5007212 */ /* 0x000fe200078e9602 */
[----:B------:R-:W-:Y:S01]  /*14890*/  IMAD.WIDE.U32 R2, R3, -0x2daee0ad, RZ ;  /* 0xd2511f5303027825 */ /* 0x000fe200078e00ff */
[----:B------:R1:W5:Y:S03]  /*148a0*/  LDL.LU R192, [R1+0x208] ;  /* 0x0002080001c07983 */ /* 0x0003660000300800 */
[----:B------:R-:W-:Y:S01]  /*148b0*/  IMAD.WIDE.U32 R110, R0, -0x2daee0ad, RZ ;  /* 0xd2511f53006e7825 */ /* 0x000fe200078e00ff */
[----:B------:R-:W-:Y:S01]  /*148c0*/  LOP3.LUT R0, R3, R191, R8, 0x96, !PT ;  /* 0x000000bf03007212 */ /* 0x000fe200078e9608 */
[----:B------:R-:W-:Y:S03]  /*148d0*/  LDSM.16.MT88.4 R152, [R188+0xac00] ;  /* 0x00ac0000bc98783b */ /* 0x000fe60000004200 */
[----:B------:R-:W-:Y:S01]  /*148e0*/  LOP3.LUT R2, R111, R189, R2, 0x96, !PT ;  /* 0x000000bd6f027212 */ /* 0x000fe200078e9602 */
[----:B------:R-:W-:Y:S01]  /*148f0*/  IMAD.WIDE.U32 R42, R0, -0x326172a9, RZ ;  /* 0xcd9e8d57002a7825 */ /* 0x000fe200078e00ff */
[----:B------:R1:W5:Y:S03]  /*14900*/  LDL.LU R191, [R1+0x204] ;  /* 0x0002040001bf7983 */ /* 0x0003660000300800 */
[----:B------:R-:W-:Y:S01]  /*14910*/  IMAD.WIDE.U32 R2, R2, -0x326172a9, RZ ;  /* 0xcd9e8d5702027825 */ /* 0x000fe200078e00ff */
[----:B------:R1:W5:Y:S04]  /*14920*/  LDL.LU R189, [R1+0x200] ;  /* 0x0002000001bd7983 */ /* 0x0003680000300800 */
[----:B------:R-:W-:Y:S01]  /*14930*/  LOP3.LUT R0, R3, R199, R42, 0x96, !PT ;  /* 0x000000c703007212 */ /* 0x000fe200078e962a */
[----:B------:R-:W-:Y:S01]  /*14940*/  LDSM.16.MT88.4 R144, [R190+0xac00] ;  /* 0x00ac0000be90783b */ /* 0x000fe20000004200 */
[----:B------:R-:W-:-:S02]  /*14950*/  LOP3.LUT R3, R2, 0xffff, RZ, 0xc0, !PT ;  /* 0x0000ffff02037812 */ /* 0x000fc400078ec0ff */
[----:B------:R-:W-:Y:S02]  /*14960*/  LOP3.LUT R24, R2, 0xff, RZ, 0xc0, !PT ;  /* 0x000000ff02187812 */ /* 0x000fe400078ec0ff */
[--C-:B------:R-:W-:Y:S02]  /*14970*/  SHF.R.U32.HI R11, RZ, 0x10, R2.reuse ;  /* 0x00000010ff0b7819 */ /* 0x100fe40000011602 */
[----:B------:R-:W-:Y:S02]  /*14980*/  SHF.R.U32.HI R10, RZ, 0x18, R2 ;  /* 0x00000018ff0a7819 */ /* 0x000fe40000011602 */
[----:B------:R-:W-:Y:S02]  /*14990*/  LOP3.LUT R2, R0, 0xffff, RZ, 0xc0, !PT ;  /* 0x0000ffff00027812 */ /* 0x000fe400078ec0ff */
[----:B------:R-:W-:Y:S02]  /*149a0*/  SHF.R.U32.HI R3, RZ, 0x8, R3 ;  /* 0x00000008ff037819 */ /* 0x000fe40000011603 */
[----:B------:R-:W-:-:S02]  /*149b0*/  LOP3.LUT R11, R11, 0xff, RZ, 0xc0, !PT ;  /* 0x000000ff0b0b7812 */ /* 0x000fc400078ec0ff */
[----:B------:R-:W-:Y:S02]  /*149c0*/  SHF.R.U32.HI R8, RZ, 0x8, R2 ;  /* 0x00000008ff087819 */ /* 0x000fe40000011602 */
[----:B------:R-:W-:Y:S02]  /*149d0*/  LOP3.LUT R9, R0, 0xff, RZ, 0xc0, !PT ;  /* 0x000000ff00097812 */ /* 0x000fe400078ec0ff */
[----:B------:R-:W-:Y:S02]  /*149e0*/  PRMT R2, R24, 0x5410, R3 ;  /* 0x0000541018027816 */ /* 0x000fe40000000003 */
[----:B------:R-:W-:Y:S02]  /*149f0*/  SHF.R.U32.HI R3, RZ, 0x10, R0 ;  /* 0x00000010ff037819 */ /* 0x000fe40000011600 */
[----:B------:R-:W-:Y:S02]  /*14a00*/  PRMT R11, R11, 0x5410, R10 ;  /* 0x000054100b0b7816 */ /* 0x000fe4000000000a */
[----:B------:R-:W-:-:S02]  /*14a10*/  PRMT R8, R9, 0x5410, R8 ;  /* 0x0000541009087816 */ /* 0x000fc40000000008 */
[----:B------:R-:W-:Y:S01]  /*14a20*/  SHF.R.U32.HI R10, RZ, 0x18, R0 ;  /* 0x00000018ff0a7819 */ /* 0x000fe20000011600 */
[----:B------:R-:W-:Y:S01]  /*14a30*/  HSET2.LE.AND R0, R2, R222, PT ;  /* 0x000000de02007233 */ /* 0x000fe20003803000 */
[----:B------:R-:W-:-:S04]  /*14a40*/  LOP3.LUT R9, R3, 0xff, RZ, 0xc0, !PT ;  /* 0x000000ff03097812 */ /* 0x000fc800078ec0ff */
[----:B------:R-:W-:Y:S02]  /*14a50*/  PRMT R9, R9, 0x5410, R10 ;  /* 0x0000541009097816 */ /* 0x000fe4000000000a */
[----:B------:R-:W-:Y:S02]  /*14a60*/  LOP3.LUT R10, R219, R0, RZ, 0xc0, !PT ;  /* 0x00000000db0a7212 */ /* 0x000fe400078ec0ff */
[----:B------:R-:W2:Y:S01]  /*14a70*/  LDL R219, [R1+0x1b4] ;  /* 0x0001b40001db7983 */ /* 0x000ea20000100800 */
[--C-:B------:R-:W-:Y:S02]  /*14a80*/  HSET2.LE.AND R2, R11, R222.reuse, PT ;  /* 0x000000de0b027233 */ /* 0x100fe40003803000 */
[--C-:B------:R-:W-:Y:S01]  /*14a90*/  HSET2.LE.AND R3, R8, R222.reuse, PT ;  /* 0x000000de08037233 */ /* 0x100fe20003803000 */
[----:B------:R-:W-:Y:S02]  /*14aa0*/  LOP3.LUT R5, R196, R5, RZ, 0xc0, !PT ;  /* 0x00000005c4057212 */ /* 0x000fe400078ec0ff */
[----:B------:R-:W-:Y:S01]  /*14ab0*/  LOP3.LUT R11, R206, R2, RZ, 0xc0, !PT ;  /* 0x00000002ce0b7212 */ /* 0x000fe200078ec0ff */
[----:B------:R-:W-:Y:S01]  /*14ac0*/  HSET2.LE.AND R9, R9, R222, PT ;  /* 0x000000de09097233 */ /* 0x000fe20003803000 */
[----:B------:R-:W-:-:S02]  /*14ad0*/  LOP3.LUT R2, R25, R233, R40, 0x96, !PT ;  /* 0x000000e919027212 */ /* 0x000fc400078e9628 */
[----:B------:R-:W-:Y:S02]  /*14ae0*/  LOP3.LUT R8, R223, R3, RZ, 0xc0, !PT ;  /* 0x00000003df087212 */ /* 0x000fe400078ec0ff */
[----:B------:R-:W-:Y:S01]  /*14af0*/  LOP3.LUT R9, R225, R9, RZ, 0xc0, !PT ;  /* 0x00000009e1097212 */ /* 0x000fe200078ec0ff */
[----:B------:R-:W-:Y:S01]  /*14b00*/  IMAD.WIDE.U32 R2, R2, -0x2daee0ad, RZ ;  /* 0xd2511f5302027825 */ /* 0x000fe200078e00ff */
[----:B---3--:R-:W-:Y:S04]  /*14b10*/  HMMA.16816.F32.BF16 R132, R4, R44, R128 ;  /* 0x0000002c0484723c */ /* 0x008fe80000041880 */
[----:B------:R-:W-:Y:S02]  /*14b20*/  LOP3.LUT R0, R3, R232, R26, 0x96, !PT ;  /* 0x000000e803007212 */ /* 0x000fe400078e961a */
[----:B------:R-:W-:-:S02]  /*14b30*/  LOP3.LUT R3, R2, 0xffff, RZ, 0xc0, !PT ;  /* 0x0000ffff02037812 */ /* 0x000fc400078ec0ff */
        /* <DEDUP_REMOVED lines=9> */
[C---:B----4-:R-:W-:Y:S08]  /*14bd0*/  HMMA.16816.F32.BF16 R96, R4.reuse, R12, R176 ;  /* 0x0000000c0460723c */ /* 0x050ff000000418b0 */
[C---:B------:R-:W-:Y:S08]  /*14be0*/  HMMA.16816.F32.BF16 R104, R4.reuse, R14, R104 ;  /* 0x0000000e0468723c */ /* 0x040ff00000041868 */
[C---:B-1----:R-:W-:Y:S08]  /*14bf0*/  HMMA.16816.F32.BF16 R172, R4.reuse, R36, R172 ;  /* 0x0000002404ac723c */ /* 0x042ff000000418ac */
        /* <DEDUP_REMOVED lines=17> */
[----:B------:R-:W1:Y:S01]  /*14d10*/  LDSM.16.MT88.4 R80, [R188+0xbc00] ;  /* 0x00bc0000bc50783b */ /* 0x000e620000004200 */
        /* <DEDUP_REMOVED lines=14> */
[----:B------:R-:W3:Y:S01]  /*14e00*/  LDSM.16.MT88.4 R12, [R190+0xbc00] ;  /* 0x00bc0000be0c783b */ /* 0x000ee20000004200 */
        /* <DEDUP_REMOVED lines=22> */
[----:B------:R-:W-:-:S04]  /*14f70*/  LOP3.LUT R4, R3, 0xff, RZ, 0xc0, !PT ;  /* 0x000000ff03047812 */ /* 0x000fc800078ec0ff */
        /* <DEDUP_REMOVED lines=14> */
[----:B------:R-:W-:Y:S01]  /*15060*/  HMMA.16816.F32.BF16 R128, R92, R162, R128 ;  /* 0x000000a25c80723c */ /* 0x000fe20000041880 */
[----:B--2---:R-:W-:-:S07]  /*15070*/  ISETP.GT.AND P1, PT, R197, R219, PT ;  /* 0x000000dbc500720c */ /* 0x004fce0003f24270 */
[C---:B------:R-:W-:Y:S08]  /*15080*/  HMMA.16816.F32.BF16 R124, R92.reuse, R152, R124 ;  /* 0x000000985c7c723c */ /* 0x040ff0000004187c */
[C---:B------:R-:W-:Y:S08]  /*15090*/  HMMA.16816.F32.BF16 R120, R92.reuse, R154, R120 ;  /* 0x0000009a5c78723c */ /* 0x040ff00000041878 */
[C---:B------:R-:W-:Y:S08]  /*150a0*/  HMMA.16816.F32.BF16 R116, R92.reuse, R144, R116 ;  /* 0x000000905c74723c */ /* 0x040ff00000041874 */
[C---:B------:R-:W-:Y:S08]  /*150b0*/  HMMA.16816.F32.BF16 R112, R92.reuse, R146, R112 ;  /* 0x000000925c70723c */ /* 0x040ff00000041870 */
[C---:B------:R-:W-:Y:S08]  /*150c0*/  HMMA.16816.F32.BF16 R76, R92.reuse, R82, R104 ;  /* 0x000000525c4c723c */ /* 0x040ff00000041868 */
[----:B---3--:R-:W-:Y:S01]  /*150d0*/  HMMA.16816.F32.BF16 R88, R92, R12, R172 ;  /* 0x0000000c5c58723c */ /* 0x008fe200000418ac */
[----:B------:R-:W-:-:S07]  /*150e0*/  IMAD.MOV.U32 R107, RZ, RZ, R197 ;  /* 0x000000ffff6b7224 */ /* 0x000fce00078e00c5 */
[----:B------:R-:W-:Y:S01]  /*150f0*/  HMMA.16816.F32.BF16 R92, R92, R14, R148 ;  /* 0x0000000e5c5c723c */ /* 0x000fe20000041894 */
[----:B------:R-:W-:-:S07]  /*15100*/  IADD3.X R197, R35, -0x1, RZ, P0, !PT ;  /* 0xffffffff23c57810 */ /* 0x000fce00007fe4ff */
[C---:B------:R-:W-:Y:S08]  /*15110*/  HMMA.16816.F32.BF16 R164, R96.reuse, R160, R164 ;  /* 0x000000a060a4723c */ /* 0x040ff000000418a4 */
[C---:B------:R-:W-:Y:S08]  /*15120*/  HMMA.16816.F32.BF16 R148, R96.reuse, R144, R68 ;  /* 0x000000906094723c */ /* 0x040ff00000041844 */
[C---:B------:R-:W-:Y:S08]  /*15130*/  HMMA.16816.F32.BF16 R172, R96.reuse, R168, R100 ;  /* 0x000000a860ac723c */ /* 0x040ff00000041864 */
[----:B------:R-:W-:Y:S01]  /*15140*/  HMMA.16816.F32.BF16 R160, R96, R162, R84 ;  /* 0x000000a260a0723c */ /* 0x000fe20000041854 */
[----:B------:R-:W-:-:S02]  /*15150*/  IMAD.MOV.U32 R101, RZ, RZ, R239 ;  /* 0x000000ffff657224 */ /* 0x000fc400078e00ef */
        /* <DEDUP_REMOVED lines=76> */
[----:B------:R-:W4:Y:S04]  /*15620*/  LDSM.16.M88.4 R48, [R189+0x6800] ;  /* 0x00680000bd30783b */ /* 0x000f280000000200 */
        /* <DEDUP_REMOVED lines=9> */
[-C--:B----4-:R-:W-:Y:S03]  /*156c0*/  HMMA.16816.F32.BF16 R104, R16, R48.reuse, RZ ;  /* 0x000000301068723c */ /* 0x090fe600000418ff */
[----:B------:R-:W4:Y:S04]  /*156d0*/  LDSM.16.M88.4 R40, [R191+0x6000] ;  /* 0x00600000bf28783b */ /* 0x000f280000000200 */
[----:B------:R-:W0:Y:S01]  /*156e0*/  LDGDEPBAR ;  /* 0x00000000000079af */ /* 0x000e220000000000 */
[----:B-1----:R-:W-:Y:S08]  /*156f0*/  HMMA.16816.F32.BF16 R100, R12, R48, RZ ;  /* 0x000000300c64723c */ /* 0x002ff000000418ff */
[-C--:B------:R-:W-:Y:S08]  /*15700*/  HMMA.16816.F32.BF16 R64, R16, R44.reuse, RZ ;  /* 0x0000002c1040723c */ /* 0x080ff000000418ff */
[----:B------:R-:W-:Y:S08]  /*15710*/  HMMA.16816.F32.BF16 R60, R12, R44, RZ ;  /* 0x0000002c0c3c723c */ /* 0x000ff000000418ff */
[----:B--2---:R-:W-:Y:S08]  /*15720*/  HMMA.16816.F32.BF16 R236, R8, R24, R104 ;  /* 0x0000001808ec723c */ /* 0x004ff00000041868 */
[----:B------:R-:W-:Y:S08]  /*15730*/  HMMA.16816.F32.BF16 R180, R16, R52, RZ ;  /* 0x0000003410b4723c */ /* 0x000ff000000418ff */
[----:B---3--:R-:W-:Y:S08]  /*15740*/  HMMA.16816.F32.BF16 R104, R4, R24, R100 ;  /* 0x000000180468723c */ /* 0x008ff00000041864 */
[-C--:B------:R-:W-:Y:S08]  /*15750*/  HMMA.16816.F32.BF16 R248, R8, R20.reuse, R64 ;  /* 0x0000001408f8723c */ /* 0x080ff00000041840 */
[----:B------:R-:W-:Y:S08]  /*15760*/  HMMA.16816.F32.BF16 R244, R4, R20, R60 ;  /* 0x0000001404f4723c */ /* 0x000ff0000004183c */
[-C--:B------:R-:W-:Y:S08]  /*15770*/  HMMA.16816.F32.BF16 R220, R16, R56.reuse, RZ ;  /* 0x0000003810dc723c */ /* 0x080ff000000418ff */
[C---:B------:R-:W-:Y:S08]  /*15780*/  HMMA.16816.F32.BF16 R184, R12.reuse, R56, RZ ;  /* 0x000000380cb8723c */ /* 0x040ff000000418ff */
[C---:B------:R-:W-:Y:S08]  /*15790*/  HMMA.16816.F32.BF16 R176, R12.reuse, R52, RZ ;  /* 0x000000340cb0723c */ /* 0x040ff000000418ff */
        /* <DEDUP_REMOVED lines=8> */
[-C--:B------:R-:W-:Y:S08]  /*15820*/  HMMA.16816.F32.BF16 R224, R8, R36.reuse, R180 ;  /* 0x0000002408e0723c */ /* 0x080ff000000418b4 */
[C---:B------:R-:W-:Y:S08]  /*15830*/  HMMA.16816.F32.BF16 R180, R4.reuse, R36, R176 ;  /* 0x0000002404b4723c */ /* 0x040ff000000418b0 */
[----:B------:R-:W-:Y:S08]  /*15840*/  HMMA.16816.F32.BF16 R176, R4, R26, R60 ;  /* 0x0000001a04b0723c */ /* 0x000ff0000004183c */
[-C--:B----4-:R-:W-:Y:S08]  /*15850*/  HMMA.16816.F32.BF16 R220, R8, R40.reuse, R220 ;  /* 0x0000002808dc723c */ /* 0x090ff000000418dc */
        /* <DEDUP_REMOVED lines=20> */
[----:B------:R-:W1:Y:S07]  /*159a0*/  LDSM.16.M88.4 R12, [R189+0x7800] ;  /* 0x00780000bd0c783b */ /* 0x000e6e0000000200 */
        /* <DEDUP_REMOVED lines=59> */
[----:B------:R-:W-:Y:S01]  /*15d60*/  HMMA.16816.F32.BF16 R236, R8, R14, R236 ;  /* 0x0000000e08ec723c */ /* 0x000fe200000418ec */
[----:B------:R-:W1:Y:S07]  /*15d70*/  LDSM.16.M88.4 R12, [R191+0x8400] ;  /* 0x00840000bf0c783b */ /* 0x000e6e0000000200 */
[----:B-1----:R-:W-:Y:S08]  /*15d80*/  HMMA.16816.F32.BF16 R176, R4, R14, R100 ;  /* 0x0000000e04b0723c */ /* 0x002ff00000041864 */
[-C--:B------:R-:W-:Y:S08]  /*15d90*/  HMMA.16816.F32.BF16 R224, R8, R12.reuse, R224 ;  /* 0x0000000c08e0723c */ /* 0x080ff000000418e0 */
[----:B------:R-:W-:Y:S08]  /*15da0*/  HMMA.16816.F32.BF16 R220, R4, R12, R220 ;  /* 0x0000000c04dc723c */ /* 0x000ff000000418dc */
[C---:B------:R-:W-:Y:S01]  /*15db0*/  HMMA.16816.F32.BF16 R100, R8.reuse, R14, R60 ;  /* 0x0000000e0864723c */ /* 0x040fe2000004183c */
[----:B------:R-:W1:Y:S07]  /*15dc0*/  LDSM.16.M88.4 R12, [R191+0x8800] ;  /* 0x00880000bf0c783b */ /* 0x000e6e0000000200 */
[-C--:B-1----:R-:W-:Y:S08]  /*15dd0*/  HMMA.16816.F32.BF16 R184, R8, R12.reuse, R56 ;  /* 0x0000000c08b8723c */ /* 0x082ff00000041838 */
[C---:B------:R-:W-:Y:S08]  /*15de0*/  HMMA.16816.F32.BF16 R244, R4.reuse, R12, R44 ;  /* 0x0000000c04f4723c */ /* 0x040ff0000004182c */
[-C--:B------:R-:W-:Y:S08]  /*15df0*/  HMMA.16816.F32.BF16 R40, R4, R14.reuse, R40 ;  /* 0x0000000e0428723c */ /* 0x080ff00000041828 */
[----:B------:R-:W-:Y:S01]  /*15e00*/  HMMA.16816.F32.BF16 R248, R8, R14, R24 ;  /* 0x0000000e08f8723c */ /* 0x000fe20000041818 */
[----:B------:R-:W1:Y:S01]  /*15e10*/  LDSM.16.M88.4 R12, [R191+0x8c00] ;  /* 0x008c0000bf0c783b */ /* 0x000e620000000200 */
[----:B------:R-:W-:Y:S01]  /*15e20*/  ISETP.GT.AND P0, PT, R205, R219, PT ;  /* 0x000000dbcd00720c */ /* 0x000fe20003f04270 */
[----:B------:R-:W-:Y:S11]  /*15e30*/  DEPBAR.LE SB0, 0x0 ;  /* 0x000080000000791a */ /* 0x000ff60000000000 */
[----:B------:R-:W-:Y:S01]  /*15e40*/  @!UPT UIADD3 URZ, URZ, URZ, URZ ;  /* 0x0000003f3f3ff290 */ /* 0x000fe2000fffe03f */
[----:B------:R-:W-:Y:S04]  /*15e50*/  STL.64 [R1], R40 ;  /* 0x0000002801007387 */ /* 0x000fe80000100a00 */
[----:B------:R2:W-:Y:S01]  /*15e60*/  STL.64 [R1+0x8], R42 ;  /* 0x0000082a01007387 */ /* 0x0005e20000100a00 */
[-C--:B-1----:R-:W-:Y:S08]  /*15e70*/  HMMA.16816.F32.BF16 R24, R4, R12.reuse, R36 ;  /* 0x0000000c0418723c */ /* 0x082ff00000041824 */
[----:B--2---:R-:W-:Y:S08]  /*15e80*/  HMMA.16816.F32.BF16 R40, R8, R12, R48 ;  /* 0x0000000c0828723c */ /* 0x004ff00000041830 */
[-C--:B------:R-:W-:Y:S08]  /*15e90*/  HMMA.16816.F32.BF16 R20, R4, R14.reuse, R20 ;  /* 0x0000000e0414723c */ /* 0x080ff00000041814 */
[----:B------:R-:W-:Y:S07]  /*15ea0*/  HMMA.16816.F32.BF16 R4, R8, R14, R16 ;  /* 0x0000000e0804723c */ /* 0x000fee0000041810 */
[----:B------:R1:W-:Y:S04]  /*15eb0*/  STL.64 [R1+0x20], R40 ;  /* 0x0000202801007387 */ /* 0x0003e80000100a00 */
[----:B------:R1:W-:Y:S04]  /*15ec0*/  STL.64 [R1+0x28], R42 ;  /* 0x0000282a01007387 */ /* 0x0003e80000100a00 */
[----:B------:R1:W-:Y:S04]  /*15ed0*/  STL.64 [R1+0x60], R24 ;  /* 0x0000601801007387 */ /* 0x0003e80000100a00 */
[----:B------:R1:W-:Y:S04]  /*15ee0*/  STL.64 [R1+0x68], R26 ;  /* 0x0000681a01007387 */ /* 0x0003e80000100a00 */
[----:B------:R1:W-:Y:S04]  /*15ef0*/  STL.64 [R1+0x80], R20 ;  /* 0x0000801401007387 */ /* 0x0003e80000100a00 */
[----:B------:R1:W-:Y:S04]  /*15f00*/  STL.64 [R1+0x88], R22 ;  /* 0x0000881601007387 */ /* 0x0003e80000100a00 */
[----:B------:R1:W-:Y:S04]  /*15f10*/  STL.64 [R1+0x70], R4 ;  /* 0x0000700401007387 */ /* 0x0003e80000100a00 */
[----:B------:R1:W-:Y:S01]  /*15f20*/  STL.64 [R1+0x78], R6 ;  /* 0x0000780601007387 */ /* 0x0003e20000100a00 */
[----:B------:R-:W-:Y:S03]  /*15f30*/  BSSY B1, `(.L_x_943) ;  /* 0x0000040000017945 */ /* 0x000fe60003800000 */
[----:B------:R-:W-:Y:S06]  /*15f40*/  BAR.SYNC.DEFER_BLOCKING 0x0 ;  /* 0x0000000000007b1d */ /* 0x000fec0000010000 */
[----:B------:R-:W-:Y:S05]  /*15f50*/  @!P0 BRA `(.L_x_944) ;  /* 0x000003d000008947 */ /* 0x000fea0003800000 */
[----:B------:R-:W2:Y:S04]  /*15f60*/  LDL.64 R110, [R1+0x1c0] ;  /* 0x0001c000016e7983 */ /* 0x000ea80000100a00 */
[----:B------:R-:W2:Y:S04]  /*15f70*/  LDL R201, [R1+0x1b8] ;  /* 0x0001b80001c97983 */ /* 0x000ea80000100800 */
[----:B------:R-:W3:Y:S04]  /*15f80*/  LDL R204, [R1+0x1ec] ;  /* 0x0001ec0001cc7983 */ /* 0x000ee80000100800 */
[----:B------:R-:W4:Y:S04]  /*15f90*/  LDL R206, [R1+0x1bc] ;  /* 0x0001bc0001ce7983 */ /* 0x000f280000100800 */
[----:B------:R-:W5:Y:S01]  /*15fa0*/  LDL R219, [R1+0x1d8] ;  /* 0x0001d80001db7983 */ /* 0x000f620000100800 */
[----:B------:R-:W-:-:S04]  /*15fb0*/  IADD3 R0, R197, -0x4, RZ ;  /* 0xfffffffcc5007810 */ /* 0x000fc80007ffe0ff */
[----:B-1----:R-:W-:Y:S01]  /*15fc0*/  SHF.R.S32.HI R4, RZ, 0x1f, R0 ;  /* 0x0000001fff047819 */ /* 0x002fe20000011400 */
        /* <DEDUP_REMOVED lines=52> */
.L_x_946:
[----:B------:R-:W-:Y:S05]  /*16310*/  BSYNC B0 ;  /* 0x0000000000007941 */ /* 0x000fea0003800000 */
.L_x_945:
[----:B------:R-:W0:Y:S02]  /*16320*/  LDGDEPBAR ;  /* 0x00000000000079af */ /* 0x000e240000000000 */
.L_x_944:
[----:B------:R-:W-:Y:S05]  /*16330*/  BSYNC B1 ;  /* 0x0000000000017941 */ /* 0x000fea0003800000 */
.L_x_943:
[----:B------:R-:W2:Y:S04]  /*16340*/  LDL.64 R10, [R1+0x178] ;  /* 0x00017800010a7983 */ /* 0x000ea80000100a00 */
[----:B-1----:R-:W3:Y:S04]  /*16350*/  LDL R5, [R1+0x54] ;  /* 0x0000540001057983 */ /* 0x002ee80000100800 */
[----:B------:R-:W4:Y:S04]  /*16360*/  LDL R6, [R1+0xbc] ;  /* 0x0000bc0001067983 */ /* 0x000f280000100800 */
[----:B------:R-:W4:Y:S04]  /*16370*/  LDL.LU R36, [R1+0x64] ;  /* 0x0000640001247983 */ /* 0x000f280000300800 */
        /* <DEDUP_REMOVED lines=9> */
[----:B------:R-:W4:Y:S04]  /*16410*/  LDL.LU.64 R18, [R1+0xa0] ;  /* 0x0000a00001127983 */ /* 0x000f280000300a00 */
[----:B------:R-:W4:Y:S04]  /*16420*/  LDL.LU R8, [R1+0x8] ;  /* 0x0000080001087983 */ /* 0x000f280000300800 */
[----:B------:R-:W4:Y:S04]  /*16430*/  LDL.LU R7, [R1] ;  /* 0x0000000001077983 */ /* 0x000f280000300800 */
[----:B------:R-:W4:Y:S04]  /*16440*/  LDL R16, [R1+0x58] ;  /* 0x0000580001107983 */ /* 0x000f280000100800 */
[----:B------:R-:W4:Y:S04]  /*16450*/  LDL.LU R15, [R1+0x88] ;  /* 0x00008800010f7983 */ /* 0x000f280000300800 */
[----:B------:R-:W4:Y:S04]  /*16460*/  LDL.LU R14, [R1+0x8c] ;  /* 0x00008c00010e7983 */ /* 0x000f280000300800 */
[----:B------:R-:W4:Y:S04]  /*16470*/  LDL.LU R13, [R1+0x7c] ;  /* 0x00007c00010d7983 */ /* 0x000f280000300800 */
[----:B------:R-:W4:Y:S04]  /*16480*/  LDL.LU R12, [R1+0x70] ;  /* 0x00007000010c7983 */ /* 0x000f280000300800 */
[----:B------:R-:W4:Y:S04]  /*16490*/  LDL.LU R9, [R1+0x80] ;  /* 0x0000800001097983 */ /* 0x000f280000300800 */
[----:B------:R-:W4:Y:S04]  /*164a0*/  LDL.LU R4, [R1+0x4] ;  /* 0x0000040001047983 */ /* 0x000f280000300800 */
[----:B------:R-:W4:Y:S01]  /*164b0*/  LDL.LU R3, [R1+0xc] ;  /* 0x00000c0001037983 */ /* 0x000f220000300800 */
[----:B------:R-:W-:-:S03]  /*164c0*/  LOP3.LUT R2, R2, 0xffffffef, RZ, 0xc0, !PT ;  /* 0xffffffef02027812 */ /* 0x000fc600078ec0ff */
[----:B------:R-:W1:Y:S04]  /*164d0*/  S2R R0, SR_TID.X ;  /* 0x0000000000007919 */ /* 0x000e680000002100 */
[----:B------:R2:W-:Y:S04]  /*164e0*/  STL [R1+0x228], R229 ;  /* 0x000228e501007387 */ /* 0x0005e80000100800 */
[----:B------:R-:W-:Y:S04]  /*164f0*/  STL.64 [R1+0x220], R234 ;  /* 0x000220ea01007387 */ /* 0x000fe80000100a00 */
[----:B------:R2:W-:Y:S04]  /*16500*/  STL [R1+0x218], R228 ;  /* 0x000218e401007387 */ /* 0x0005e80000100800 */
[----:B------:R-:W-:Y:S04]  /*16510*/  STL [R1+0x214], R200 ;  /* 0x000214c801007387 */ /* 0x000fe80000100800 */
[----:B------:R-:W-:Y:S01]  /*16520*/  STL [R1+0x210], R198 ;  /* 0x000210c601007387 */ /* 0x000fe20000100800 */
[----:B-1----:R-:W-:-:S03]  /*16530*/  IMAD.SHL.U32 R0, R0, 0x2, RZ ;  /* 0x0000000200007824 */ /* 0x002fc600078e00ff */
[----:B------:R-:W-:Y:S02]  /*16540*/  STL [R1+0x20c], R193 ;  /* 0x00020cc101007387 */ /* 0x000fe40000100800 */
[----:B------:R-:W-:Y:S02]  /*16550*/  LOP3.LUT R0, R0, 0x6, RZ, 0xc0, !PT ;  /* 0x0000000600007812 */ /* 0x000fe400078ec0ff */
[----:B------:R-:W-:Y:S03]  /*16560*/  STL [R1+0x208], R192 ;  /* 0x000208c001007387 */ /* 0x000fe60000100800 */
[----:B------:R-:W-:Y:S01]  /*16570*/  IMAD R0, R205, 0x40, R0 ;  /* 0x00000040cd007824 */ /* 0x000fe200078e0200 */
[----:B------:R1:W-:Y:S04]  /*16580*/  STL [R1+0x204], R191 ;  /* 0x000204bf01007387 */ /* 0x0003e80000100800 */
[----:B------:R1:W-:Y:S01]  /*16590*/  STL [R1+0x200], R189 ;  /* 0x000200bd01007387 */ /* 0x0003e20000100800 */
[----:B------:R-:W-:-:S02]  /*165a0*/  ISETP.GE.AND P4, PT, R0, R210, PT ;  /* 0x000000d20000720c */ /* 0x000fc40003f86270 */
[C---:B------:R-:W-:Y:S02]  /*165b0*/  ISETP.GE.AND P6, PT, R0.reuse, R209, PT ;  /* 0x000000d10000720c */ /* 0x040fe40003fc6270 */
[C---:B------:R-:W-:Y:S02]  /*165c0*/  ISETP.GE.OR P4, PT, R0.reuse, R218, !P4 ;  /* 0x000000da0000720c */ /* 0x040fe40006786670 */
[C---:B------:R-:W-:Y:S02]  /*165d0*/  ISETP.GE.AND P3, PT, R0.reuse, R208, PT ;  /* 0x000000d00000720c */ /* 0x040fe40003f66270 */
[C---:B------:R-:W-:Y:S02]  /*165e0*/  ISETP.GE.OR P6, PT, R0.reuse, R217, !P6 ;  /* 0x000000d90000720c */ /* 0x040fe400077c6670 */
[----:B------:R-:W-:Y:S01]  /*165f0*/  ISETP.GE.OR P3, PT, R0, R216, !P3 ;  /* 0x000000d80000720c */ /* 0x000fe20005f66670 */
[----:B--2---:R-:W-:Y:S02]  /*16600*/  IMAD.MOV.U32 R229, RZ, RZ, R11 ;  /* 0x000000ffffe57224 */ /* 0x004fe400078e000b */
[----:B------:R-:W-:-:S02]  /*16610*/  IMAD.MOV.U32 R228, RZ, RZ, R10 ;  /* 0x000000ffffe47224 */ /* 0x000fc400078e000a */
[----:B---3--:R-:W-:Y:S02]  /*16620*/  IMAD.MOV.U32 R111, RZ, RZ, R5 ;  /* 0x000000ffff6f7224 */ /* 0x008fe400078e0005 */
[----:B------:R-:W-:Y:S02]  /*16630*/  IMAD.IADD R5, R212, 0x1, -R0 ;  /* 0x00000001d4057824 */ /* 0x000fe400078e0a00 */
[----:B----4-:R-:W-:Y:S02]  /*16640*/  IMAD.MOV.U32 R182, RZ, RZ, R6 ;  /* 0x000000ffffb67224 */ /* 0x010fe400078e0006 */
[----:B------:R-:W-:Y:S02]  /*16650*/  IMAD.MOV.U32 R183, RZ, RZ, R36 ;  /* 0x000000ffffb77224 */ /* 0x000fe400078e0024 */
[----:B------:R-:W-:Y:S02]  /*16660*/  IMAD.MOV.U32 R197, RZ, RZ, R27 ;  /* 0x000000ffffc57224 */ /* 0x000fe400078e001b */
[----:B------:R-:W-:-:S02]  /*16670*/  IMAD.MOV.U32 R219, RZ, RZ, R26 ;  /* 0x000000ffffdb7224 */ /* 0x000fc400078e001a */
[----:B------:R-:W-:Y:S02]  /*16680*/  IMAD.MOV.U32 R234, RZ, RZ, R25 ;  /* 0x000000ffffea7224 */ /* 0x000fe400078e0019 */
[----:B------:R-:W-:Y:S02]  /*16690*/  IMAD.MOV.U32 R45, RZ, RZ, R24 ;  /* 0x000000ffff2d7224 */ /* 0x000fe400078e0018 */
[----:B------:R-:W-:Y:S02]  /*166a0*/  IMAD.MOV.U32 R27, RZ, RZ, R23 ;  /* 0x000000ffff1b7224 */ /* 0x000fe400078e0017 */
[----:B-1----:R-:W-:Y:S02]  /*166b0*/  IMAD.MOV.U32 R191, RZ, RZ, R22 ;  /* 0x000000ffffbf7224 */ /* 0x002fe400078e0016 */
[----:B------:R-:W-:Y:S02]  /*166c0*/  IMAD.MOV.U32 R24, RZ, RZ, R21 ;  /* 0x000000ffff187224 */ /* 0x000fe400078e0015 */
        /* <DEDUP_REMOVED lines=13> */
[----:B------:R-:W-:-:S05]  /*167a0*/  IMAD.IADD R3, R213, 0x1, -R0 ;  /* 0x00000001d5037824 */ /* 0x000fca00078e0a00 */
[----:B------:R-:W-:-:S05]  /*167b0*/  IABS R3, R3 ;  /* 0x0000000300037213 */ /* 0x000fca0000000000 */
[----:B------:R-:W-:Y:S02]  /*167c0*/  IMAD.MOV.U32 R4, RZ, RZ, R3 ;  /* 0x000000ffff047224 */ /* 0x000fe400078e0003 */
[----:B------:R-:W-:Y:S02]  /*167d0*/  IMAD.IADD R3, R214, 0x1, -R0 ;  /* 0x00000001d6037824 */ /* 0x000fe400078e0a00 */
[----:B------:R1:W2:Y:S03]  /*167e0*/  I2F R6, R4 ;  /* 0x0000000400067306 */ /* 0x0002a60000201400 */
[----:B------:R-:W-:-:S05]  /*167f0*/  IABS R3, R3 ;  /* 0x0000000300037213 */ /* 0x000fca0000000000 */
[----:B-1----:R-:W-:Y:S01]  /*16800*/  IMAD.MOV.U32 R4, RZ, RZ, R3 ;  /* 0x000000ffff047224 */ /* 0x002fe200078e0003 */
[----:B------:R-:W-:Y:S01]  /*16810*/  IABS R3, R5 ;  /* 0x0000000500037213 */ /* 0x000fe20000000000 */
[----:B--2---:R-:W-:Y:S02]  /*16820*/  FFMA.FTZ R14, R6, -R195, R52 ;  /* 0x800000c3060e7223 */ /* 0x004fe40000010034 */
[----:B------:R-:W1:Y:S03]  /*16830*/  I2F R5, R4 ;  /* 0x0000000400057306 */ /* 0x000e660000201400 */
[----:B------:R-:W-:Y:S02]  /*16840*/  FSEL R61, R14, -INF , !P4 ;  /* 0xff8000000e3d7808 */ /* 0x000fe40006000000 */
[----:B------:R-:W-:-:S03]  /*16850*/  ISETP.GE.AND P4, PT, R0, R207, PT ;  /* 0x000000cf0000720c */ /* 0x000fc60003f86270 */
[----:B------:R2:W3:Y:S01]  /*16860*/  I2F R4, R3 ;  /* 0x0000000300047306 */ /* 0x0004e20000201400 */
[----:B------:R-:W-:Y:S01]  /*16870*/  ISETP.GE.OR P4, PT, R0, R215, !P4 ;  /* 0x000000d70000720c */ /* 0x000fe20006786670 */
[-C--:B-1----:R-:W-:Y:S02]  /*16880*/  FFMA.FTZ R12, R5, -R195.reuse, R54 ;  /* 0x800000c3050c7223 */ /* 0x082fe40000010036 */
[----:B--2---:R-:W-:Y:S02]  /*16890*/  IMAD.IADD R3, R211, 0x1, -R0 ;  /* 0x00000001d3037824 */ /* 0x004fe400078e0a00 */
[----:B---3--:R-:W-:Y:S02]  /*168a0*/  FFMA.FTZ R11, R4, -R195, R64 ;  /* 0x800000c3040b7223 */ /* 0x008fe40000010040 */
[----:B------:R-:W-:Y:S01]  /*168b0*/  IMAD.MOV.U32 R64, RZ, RZ, R8 ;  /* 0x000000ffff407224 */ /* 0x000fe200078e0008 */
[----:B------:R-:W-:Y:S02]  /*168c0*/  IABS R3, R3 ;  /* 0x0000000300037213 */ /* 0x000fe40000000000 */
[----:B------:R-:W-:-:S02]  /*168d0*/  FSEL R180, R11, -INF , !P3 ;  /* 0xff8000000bb47808 */ /* 0x000fc40005800000 */
[----:B------:R1:W2:Y:S02]  /*168e0*/  I2F R5, R3 ;  /* 0x0000000300057306 */ /* 0x0002a40000201400 */
[----:B-1----:R-:W-:Y:S01]  /*168f0*/  IADD3 R3, R0, 0x1, RZ ;  /* 0x0000000100037810 */ /* 0x002fe20007ffe0ff */
[----:B--2---:R-:W-:Y:S01]  /*16900*/  FFMA.FTZ R8, R5, -R195, R66 ;  /* 0x800000c305087223 */ /* 0x004fe20000010042 */
[----:B------:R-:W-:Y:S02]  /*16910*/  FSEL R66, R12, -INF , !P6 ;  /* 0xff8000000c427808 */ /* 0x000fe40007000000 */
[----:B------:R-:W-:Y:S01]  /*16920*/  ISETP.GE.AND P2, PT, R3, R210, PT ;  /* 0x000000d20300720c */ /* 0x000fe20003f46270 */
[----:B------:R-:W-:Y:S01]  /*16930*/  IMAD.IADD R4, R213, 0x1, -R3 ;  /* 0x00000001d5047824 */ /* 0x000fe200078e0a03 */
[C---:B------:R-:W-:Y:S02]  /*16940*/  ISETP.GE.AND P5, PT, R3.reuse, R209, PT ;  /* 0x000000d10300720c */ /* 0x040fe40003fa6270 */
[----:B------:R-:W-:-:S02]  /*16950*/  ISETP.GE.AND P0, PT, R3, R208, PT ;  /* 0x000000d00300720c */ /* 0x000fc40003f06270 */
[----:B------:R-:W-:Y:S02]  /*16960*/  IABS R4, R4 ;  /* 0x0000000400047213 */ /* 0x000fe40000000000 */
[C---:B------:R-:W-:Y:S02]  /*16970*/  ISETP.GE.AND P1, PT, R3.reuse, R207, PT ;  /* 0x000000cf0300720c */ /* 0x040fe40003f26270 */
[----:B------:R1:W2:Y:S01]  /*16980*/  I2F R6, R4 ;  /* 0x0000000400067306 */ /* 0x0002a20000201400 */
[C---:B------:R-:W-:Y:S02]  /*16990*/  ISETP.GE.OR P2, PT, R3.reuse, R218, !P2 ;  /* 0x000000da0300720c */ /* 0x040fe40005746670 */
[C---:B------:R-:W-:Y:S02]  /*169a0*/  ISETP.GE.OR P5, PT, R3.reuse, R217, !P5 ;  /* 0x000000d90300720c */ /* 0x040fe40006fa6670 */
[C---:B------:R-:W-:Y:S02]  /*169b0*/  ISETP.GE.OR P0, PT, R3.reuse, R216, !P0 ;  /* 0x000000d80300720c */ /* 0x040fe40004706670 */
[----:B------:R-:W-:-:S02]  /*169c0*/  ISETP.GE.OR P1, PT, R3, R215, !P1 ;  /* 0x000000d70300720c */ /* 0x000fc40004f26670 */
[----:B------:R-:W-:Y:S01]  /*169d0*/  FSEL R56, R8, -INF , !P4 ;  /* 0xff80000008387808 */ /* 0x000fe20006000000 */
[----:B-1----:R-:W-:Y:S02]  /*169e0*/  IMAD.IADD R4, R214, 0x1, -R3 ;  /* 0x00000001d6047824 */ /* 0x002fe400078e0a03 */
[----:B--2---:R-:W-:-:S03]  /*169f0*/  FFMA.FTZ R7, R6, -R195, R53 ;  /* 0x800000c306077223 */ /* 0x004fc60000010035 */
[----:B------:R-:W-:Y:S02]  /*16a00*/  IABS R4, R4 ;  /* 0x0000000400047213 */ /* 0x000fe40000000000 */
[----:B------:R-:W-:Y:S02]  /*16a10*/  FSEL R60, R7, -INF , !P2 ;  /* 0xff800000073c7808 */ /* 0x000fe40005000000 */
[----:B------:R1:W2:Y:S02]  /*16a20*/  I2F R5, R4 ;  /* 0x0000000400057306 */ /* 0x0002a40000201400 */
[----:B-1----:R-:W-:Y:S02]  /*16a30*/  IMAD.IADD R4, R212, 0x1, -R3 ;  /* 0x00000001d4047824 */ /* 0x002fe400078e0a03 */
[----:B--2---:R-:W-:-:S03]  /*16a40*/  FFMA.FTZ R15, R5, -R195, R55 ;  /* 0x800000c3050f7223 */ /* 0x004fc60000010037 */
[----:B------:R-:W-:Y:S02]  /*16a50*/  IABS R4, R4 ;  /* 0x0000000400047213 */ /* 0x000fe40000000000 */
[----:B------:R-:W-:Y:S02]  /*16a60*/  FSEL R63, R15, -INF , !P5 ;  /* 0xff8000000f3f7808 */ /* 0x000fe40006800000 */
[----:B------:R1:W2:Y:S02]  /*16a70*/  I2F R6, R4 ;  /* 0x0000000400067306 */ /* 0x0002a40000201400 */
[----:B-1----:R-:W-:Y:S01]  /*16a80*/  IMAD.IADD R4, R211, 0x1, -R3 ;  /* 0x00000001d3047824 */ /* 0x002fe200078e0a03 */
[----:B------:R-:W-:Y:S01]  /*16a90*/  IADD3 R3, R0, 0x8, RZ ;  /* 0x0000000800037810 */ /* 0x000fe20007ffe0ff */
[----:B--2---:R-:W-:-:S03]  /*16aa0*/  FFMA.FTZ R13, R6, -R195, R65 ;  /* 0x800000c3060d7223 */ /* 0x004fc60000010041 */
[----:B------:R-:W-:Y:S02]  /*16ab0*/  IABS R4, R4 ;  /* 0x0000000400047213 */ /* 0x000fe40000000000 */
[C---:B------:R-:W-:Y:S02]  /*16ac0*/  ISETP.GE.AND P6, PT, R3.reuse, R210, PT ;  /* 0x000000d20300720c */ /* 0x040fe40003fc6270 */
[----:B------:R1:W2:Y:S01]  /*16ad0*/  I2F R5, R4 ;  /* 0x0000000400057306 */ /* 0x0002a20000201400 */
[C---:B------:R-:W-:Y:S02]  /*16ae0*/  ISETP.GE.AND P3, PT, R3.reuse, R209, PT ;  /* 0x000000d10300720c */ /* 0x040fe40003f66270 */
[C---:B------:R-:W-:Y:S02]  /*16af0*/  ISETP.GE.AND P4, PT, R3.reuse, R208, PT ;  /* 0x000000d00300720c */ /* 0x040fe40003f86270 */
[C---:B------:R-:W-:Y:S02]  /*16b00*/  ISETP.GE.AND P2, PT, R3.reuse, R207, PT ;  /* 0x000000cf0300720c */ /* 0x040fe40003f46270 */
[----:B------:R-:W-:-:S02]  /*16b10*/  ISETP.GE.OR P6, PT, R3, R218, !P6 ;  /* 0x000000da0300720c */ /* 0x000fc400077c6670 */
[C---:B------:R-:W-:Y:S02]  /*16b20*/  ISETP.GE.OR P3, PT, R3.reuse, R217, !P3 ;  /* 0x000000d90300720c */ /* 0x040fe40005f66670 */
[C---:B------:R-:W-:Y:S02]  /*16b30*/  ISETP.GE.OR P4, PT, R3.reuse, R216, !P4 ;  /* 0x000000d80300720c */ /* 0x040fe40006786670 */
[----:B------:R-:W-:Y:S02]  /*16b40*/  ISETP.GE.OR P2, PT, R3, R215, !P2 ;  /* 0x000000d70300720c */ /* 0x000fe40005746670 */
[----:B------:R-:W-:Y:S01]  /*16b50*/  FSEL R107, R13, -INF , !P0 ;  /* 0xff8000000d6b7808 */ /* 0x000fe20004000000 */
[----:B-1----:R-:W-:Y:S02]  /*16b60*/  IMAD.IADD R4, R213, 0x1, -R3 ;  /* 0x00000001d5047824 */ /* 0x002fe400078e0a03 */
[----:B--2---:R-:W-:-:S03]  /*16b70*/  FFMA.FTZ R10, R5, -R195, R67 ;  /* 0x800000c3050a7223 */ /* 0x004fc60000010043 */
[----:B------:R-:W-:Y:S02]  /*16b80*/  IABS R4, R4 ;  /* 0x0000000400047213 */ /* 0x000fe40000000000 */
[----:B------:R-:W-:-:S03]  /*16b90*/  FSEL R52, R10, -INF , !P1 ;  /* 0xff8000000a347808 */ /* 0x000fc60004800000 */
[----:B------:R-:W-:Y:S02]  /*16ba0*/  IMAD.MOV.U32 R5, RZ, RZ, R4 ;  /* 0x000000ffff057224 */ /* 0x000fe400078e0004 */
[----:B------:R-:W-:Y:S02]  /*16bb0*/  IMAD.IADD R4, R214, 0x1, -R3 ;  /* 0x00000001d6047824 */ /* 0x000fe400078e0a03 */
[----:B------:R-:W1:Y:S03]  /*16bc0*/  I2F R6, R5 ;  /* 0x0000000500067306 */ /* 0x000e660000201400 */
[----:B------:R-:W-:-:S05]  /*16bd0*/  IABS R4, R4 ;  /* 0x0000000400047213 */ /* 0x000fca0000000000 */
[----:B------:R2:W3:Y:S01]  /*16be0*/  I2F R5, R4 ;  /* 0x0000000400057306 */ /* 0x0004e20000201400 */
[----:B-1----:R-:W-:-:S05]  /*16bf0*/  FFMA.FTZ R9, R6, -R195, R236 ;  /* 0x800000c306097223 */ /* 0x002fca00000100ec */
[----:B------:R-:W-:Y:S01]  /*16c00*/  FSEL R58, R9, -INF , !P6 ;  /* 0xff800000093a7808 */ /* 0x000fe20007000000 */
[----:B--2---:R-:W-:Y:S02]  /*16c10*/  IMAD.IADD R4, R212, 0x1, -R3 ;  /* 0x00000001d4047824 */ /* 0x004fe400078e0a03 */
[----:B---3--:R-:W-:-:S03]  /*16c20*/  FFMA.FTZ R17, R5, -R195, R238 ;  /* 0x800000c305117223 */ /* 0x008fc600000100ee */
[----:B------:R-:W-:Y:S02]  /*16c30*/  IABS R4, R4 ;  /* 0x0000000400047213 */ /* 0x000fe40000000000 */
[----:B------:R-:W-:-:S03]  /*16c40*/  FSEL R59, R17, -INF , !P3 ;  /* 0xff800000113b7808 */ /* 0x000fc60005800000 */
[----:B------:R-:W-:Y:S02]  /*16c50*/  IMAD.MOV.U32 R5, RZ, RZ, R4 ;  /* 0x000000ffff057224 */ /* 0x000fe400078e0004 */
[----:B------:R-:W-:Y:S01]  /*16c60*/  IMAD.IADD R4, R211, 0x1, -R3 ;  /* 0x00000001d3047824 */ /* 0x000fe200078e0a03 */
[----:B------:R-:W-:-:S03]  /*16c70*/  IADD3 R3, R0, 0x9, RZ ;  /* 0x0000000900037810 */ /* 0x000fc60007ffe0ff */
[----:B------:R-:W1:Y:S01]  /*16c80*/  I2F R5, R5 ;  /* 0x0000000500057306 */ /* 0x000e620000201400 */
[----:B------:R-:W-:Y:S01]  /*16c90*/  IABS R4, R4 ;  /* 0x0000000400047213 */ /* 0x000fe20000000000 */
[----:B------:R-:W-:Y:S01]  /*16ca0*/  IMAD.IADD R6, R214, 0x1, -R3 ;  /* 0x00000001d6067824 */ /* 0x000fe200078e0a03 */
[C---:B------:R-:W-:Y:S02]  /*16cb0*/  ISETP.GE.AND P5, PT, R3.reuse, R210, PT ;  /* 0x000000d20300720c */ /* 0x040fe40003fa6270 */
[C---:B------:R-:W-:Y:S02]  /*16cc0*/  ISETP.GE.AND P0, PT, R3.reuse, R209, PT ;  /* 0x000000d10300720c */ /* 0x040fe40003f06270 */
[C---:B------:R-:W-:Y:S01]  /*16cd0*/  ISETP.GE.AND P1, PT, R3.reuse, R208, PT ;  /* 0x000000d00300720c */ /* 0x040fe20003f26270 */
[----:B------:R-:W2:Y:S01]  /*16ce0*/  I2F R4, R4 ;  /* 0x0000000400047306 */ /* 0x000ea20000201400 */
[C---:B------:R-:W-:Y:S02]  /*16cf0*/  ISETP.GE.AND P6, PT, R3.reuse, R207, PT ;  /* 0x000000cf0300720c */ /* 0x040fe40003fc6270 */
[----:B------:R-:W-:-:S02]  /*16d00*/  ISETP.GE.OR P5, PT, R3, R218, !P5 ;  /* 0x000000da0300720c */ /* 0x000fc40006fa6670 */
[C---:B------:R-:W-:Y:S02]  /*16d10*/  ISETP.GE.OR P0, PT, R3.reuse, R217, !P0 ;  /* 0x000000d90300720c */ /* 0x040fe40004706670 */
[----:B------:R-:W-:Y:S01]  /*16d20*/  ISETP.GE.OR P1, PT, R3, R216, !P1 ;  /* 0x000000d80300720c */ /* 0x000fe20004f26670 */
[----:B-1----:R-:W-:Y:S01]  /*16d30*/  FFMA.FTZ R12, R5, -R195, R240 ;  /* 0x800000c3050c7223 */ /* 0x002fe200000100f0 */
[----:B------:R-:W-:-:S04]  /*16d40*/  ISETP.GE.OR P6, PT, R3, R215, !P6 ;  /* 0x000000d70300720c */ /* 0x000fc800077c6670 */
[----:B------:R-:W-:Y:S01]  /*16d50*/  FSEL R67, R12, -INF , !P4 ;  /* 0xff8000000c437808 */ /* 0x000fe20006000000 */
[----:B--2---:R-:W-:Y:S02]  /*16d60*/  FFMA.FTZ R11, R4, -R195, R242 ;  /* 0x800000c3040b7223 */ /* 0x004fe400000100f2 */
[----:B------:R-:W-:-:S03]  /*16d70*/  IMAD.IADD R4, R213, 0x1, -R3 ;  /* 0x00000001d5047824 */ /* 0x000fc600078e0a03 */
[----:B------:R-:W-:Y:S02]  /*16d80*/  FSEL R47, R11, -INF , !P2 ;  /* 0xff8000000b2f7808 */ /* 0x000fe40005000000 */
[----:B------:R-:W-:-:S05]  /*16d90*/  IABS R4, R4 ;  /* 0x0000000400047213 */ /* 0x000fca0000000000 */
[----:B------:R-:W-:Y:S01]  /*16da0*/  IMAD.MOV.U32 R5, RZ, RZ, R4 ;  /* 0x000000ffff057224 */ /* 0x000fe200078e0004 */
[----:B------:R-:W-:Y:S01]  /*16db0*/  IABS R4, R6 ;  /* 0x0000000600047213 */ /* 0x000fe20000000000 */
[----:B------:R-:W-:-:S04]  /*16dc0*/  IMAD.IADD R6, R211, 0x1, -R3 ;  /* 0x00000001d3067824 */ /* 0x000fc800078e0a03 */
[----:B------:R-:W1:Y:S08]  /*16dd0*/  I2F R5, R5 ;  /* 0x0000000500057306 */ /* 0x000e700000201400 */
[----:B------:R-:W2:Y:S01]  /*16de0*/  I2F R4, R4 ;  /* 0x0000000400047306 */ /* 0x000ea20000201400 */
[----:B-1----:R-:W-:-:S05]  /*16df0*/  FFMA.FTZ R8, R5, -R195, R237 ;  /* 0x800000c305087223 */ /* 0x002fca00000100ed */
[----:B------:R-:W-:Y:S01]  /*16e00*/  FSEL R54, R8, -INF , !P5 ;  /* 0xff80000008367808 */ /* 0x000fe20006800000 */
[----:B--2---:R-:W-:Y:S02]  /*16e10*/  FFMA.FTZ R16, R4, -R195, R239 ;  /* 0x800000c304107223 */ /* 0x004fe400000100ef */
[----:B------:R-:W-:Y:S01]  /*16e20*/  IMAD.IADD R4, R212, 0x1, -R3 ;  /* 0x00000001d4047824 */ /* 0x000fe200078e0a03 */
[----:B------:R-:W-:Y:S02]  /*16e30*/  IADD3 R3, R0, 0x10, RZ ;  /* 0x0000001000037810 */ /* 0x000fe40007ffe0ff */
[----:B------:R-:W-:Y:S02]  /*16e40*/  FSEL R57, R16, -INF , !P0 ;  /* 0xff80000010397808 */ /* 0x000fe40004000000 */
[----:B------:R-:W-:Y:S02]  /*16e50*/  IABS R4, R4 ;  /* 0x0000000400047213 */ /* 0x000fe40000000000 */
[----:B------:R-:W-:-:S02]  /*16e60*/  ISETP.GE.AND P3, PT, R3, R210, PT ;  /* 0x000000d20300720c */ /* 0x000fc40003f66270 */
[C---:B------:R-:W-:Y:S01]  /*16e70*/  ISETP.GE.AND P4, PT, R3.reuse, R209, PT ;  /* 0x000000d10300720c */ /* 0x040fe20003f86270 */
[----:B------:R-:W-:Y:S01]  /*16e80*/  IMAD.MOV.U32 R5, RZ, RZ, R4 ;  /* 0x000000ffff057224 */ /* 0x000fe200078e0004 */
[----:B------:R-:W-:Y:S01]  /*16e90*/  IABS R4, R6 ;  /* 0x0000000600047213 */ /* 0x000fe20000000000 */
[----:B------:R-:W-:Y:S01]  /*16ea0*/  IMAD.IADD R6, R214, 0x1, -R3 ;  /* 0x00000001d6067824 */ /* 0x000fe200078e0a03 */
[C---:B------:R-:W-:Y:S02]  /*16eb0*/  ISETP.GE.AND P2, PT, R3.reuse, R208, PT ;  /* 0x000000d00300720c */ /* 0x040fe40003f46270 */
[C---:B------:R-:W-:Y:S01]  /*16ec0*/  ISETP.GE.AND P5, PT, R3.reuse, R207, PT ;  /* 0x000000cf0300720c */ /* 0x040fe20003fa6270 */
[----:B------:R-:W1:Y:S01]  /*16ed0*/  I2F R5, R5 ;  /* 0x0000000500057306 */ /* 0x000e620000201400 */
[C---:B------:R-:W-:Y:S02]  /*16ee0*/  ISETP.GE.OR P3, PT, R3.reuse, R218, !P3 ;  /* 0x000000da0300720c */ /* 0x040fe40005f66670 */
[----:B------:R-:W-:-:S02]  /*16ef0*/  ISETP.GE.OR P4, PT, R3, R217, !P4 ;  /* 0x000000d90300720c */ /* 0x000fc40006786670 */
[C---:B------:R-:W-:Y:S02]  /*16f00*/  ISETP.GE.OR P2, PT, R3.reuse, R216, !P2 ;  /* 0x000000d80300720c */ /* 0x040fe40005746670 */
[----:B------:R-:W-:Y:S01]  /*16f10*/  ISETP.GE.OR P5, PT, R3, R215, !P5 ;  /* 0x000000d70300720c */ /* 0x000fe20006fa6670 */
[----:B------:R-:W2:Y:S01]  /*16f20*/  I2F R4, R4 ;  /* 0x0000000400047306 */ /* 0x000ea20000201400 */
[----:B-1----:R-:W-:-:S05]  /*16f30*/  FFMA.FTZ R13, R5, -R195, R241 ;  /* 0x800000c3050d7223 */ /* 0x002fca00000100f1 */
        /* <DEDUP_REMOVED lines=30> */
[----:B-1----:R-:W-:-:S09]  /*17120*/  FFMA.FTZ R12, R5, -R195, R220 ;  /* 0x800000c3050c7223 */ /* 0x002fd200000100dc */
[----:B------:R-:W-:Y:S02]  /*17130*/  @P6 LOP3.LUT R2, R2, 0x10, RZ, 0xfc, !PT ;  /* 0x0000001002026812 */ /* 0x000fe400078efcff */
[----:B------:R-:W-:Y:S02]  /*17140*/  FSEL R62, R12, -INF , !P2 ;  /* 0xff8000000c3e7808 */ /* 0x000fe40005000000 */
[----:B------:R-:W-:Y:S01]  /*17150*/  LOP3.LUT R2, R2, 0xfffffff7, RZ, 0xc0, !PT ;  /* 0xfffffff702027812 */ /* 0x000fe200078ec0ff */
        /* <DEDUP_REMOVED lines=30> */
[----:B------:R-:W-:-:S04]  /*17340*/  @P5 LOP3.LUT R2, R2, 0x8, RZ, 0xfc, !PT ;  /* 0x0000000802025812 */ /* 0x000fc800078efcff */
        /* <DEDUP_REMOVED lines=55> */
[C---:B------:R-:W-:Y:S01]  /*176c0*/  ISETP.GE.OR P0, PT, R3.reuse, R218, !P0 ;  /* 0x000000da0300720c */ /* 0x040fe20004706670 */
[----:B------:R-:W1:Y:S01]  /*176d0*/  I2F R5, R5 ;  /* 0x0000000500057306 */ /* 0x000e620000201400 */
[C---:B------:R-:W-:Y:S02]  /*176e0*/  ISETP.GE.OR P1, PT, R3.reuse, R217, !P1 ;  /* 0x000000d90300720c */ /* 0x040fe40004f26670 */
[----:B------:R-:W-:-:S05]  /*176f0*/  ISETP.GE.OR P3, PT, R3, R216, !P3 ;  /* 0x000000d80300720c */ /* 0x000fca0005f66670 */
[----:B------:R-:W2:Y:S01]  /*17700*/  I2F R4, R4 ;  /* 0x0000000400047306 */ /* 0x000ea20000201400 */
[----:B-1----:R-:W-:-:S07]  /*17710*/  FFMA.FTZ R196, R5, -R195, R177 ;  /* 0x800000c305c47223 */ /* 0x002fce00000100b1 */
[----:B------:R-:W-:-:S04]  /*17720*/  @P3 LOP3.LUT R2, R2, 0x2, RZ, 0xfc, !PT ;  /* 0x0000000202023812 */ /* 0x000fc800078efcff */
[----:B------:R-:W-:Y:S01]  /*17730*/  LOP3.LUT R2, R2, 0xfffffffe, RZ, 0xc0, !PT ;  /* 0xfffffffe02027812 */ /* 0x000fe200078ec0ff */
[----:B--2---:R-:W-:Y:S02]  /*17740*/  FFMA.FTZ R7, R4, -R195, R179 ;  /* 0x800000c304077223 */ /* 0x004fe400000100b3 */
[----:B------:R-:W-:-:S03]  /*17750*/  IMAD.IADD R4, R213, 0x1, -R3 ;  /* 0x00000001d5047824 */ /* 0x000fc600078e0a03 */
[----:B------:R-:W-:Y:S02]  /*17760*/  FSEL R21, R7, -INF , !P2 ;  /* 0xff80000007157808 */ /* 0x000fe40005000000 */
[----:B------:R-:W-:Y:S02]  /*17770*/  IABS R4, R4 ;  /* 0x0000000400047213 */ /* 0x000fe40000000000 */
[----:B------:R-:W-:-:S03]  /*17780*/  ISETP.GE.AND P2, PT, R3, R207, PT ;  /* 0x000000cf0300720c */ /* 0x000fc60003f46270 */
[----:B------:R-:W-:Y:S01]  /*17790*/  IMAD.MOV.U32 R5, RZ, RZ, R4 ;  /* 0x000000ffff057224 */ /* 0x000fe200078e0004 */
[----:B------:R-:W-:Y:S01]  /*177a0*/  IABS R4, R6 ;  /* 0x0000000600047213 */ /* 0x000fe20000000000 */
[----:B------:R-:W-:Y:S01]  /*177b0*/  IMAD.IADD R6, R211, 0x1, -R3 ;  /* 0x00000001d3067824 */ /* 0x000fe200078e0a03 */
[----:B------:R-:W-:-:S03]  /*177c0*/  ISETP.GE.OR P2, PT, R3, R215, !P2 ;  /* 0x000000d70300720c */ /* 0x000fc60005746670 */
        /* <DEDUP_REMOVED lines=14> */
[C---:B------:R-:W-:Y:S02]  /*178b0*/  ISETP.GE.OR P0, PT, R3.reuse, R218, !P0 ;  /* 0x000000da0300720c */ /* 0x040fe40004706670 */
[----:B------:R-:W-:Y:S01]  /*178c0*/  ISETP.GE.OR P1, PT, R3, R217, !P1 ;  /* 0x000000d90300720c */ /* 0x000fe20004f26670 */
[----:B------:R-:W1:Y:S08]  /*178d0*/  I2F R5, R5 ;  /* 0x0000000500057306 */ /* 0x000e700000201400 */
[----:B------:R-:W2:Y:S01]  /*178e0*/  I2F R4, R4 ;  /* 0x0000000400047306 */ /* 0x000ea20000201400 */
[----:B-1----:R-:W-:-:S02]  /*178f0*/  FFMA.FTZ R179, R5, -R195, R244 ;  /* 0x800000c305b37223 */ /* 0x002fc400000100f4 */
        /* <DEDUP_REMOVED lines=10> */
[----:B------:R-:W2:Y:S02]  /*179a0*/  I2F R4, R4 ;  /* 0x0000000400047306 */ /* 0x000ea40000201400 */
[----:B------:R-:W-:-:S04]  /*179b0*/  @P2 LOP3.LUT R2, R2, 0x1, RZ, 0xfc, !PT ;  /* 0x0000000102022812 */ /* 0x000fc800078efcff */
[----:B------:R-:W-:Y:S01]  /*179c0*/  LOP3.LUT R2, R2, 0xfffffdff, RZ, 0xc0, !PT ;  /* 0xfffffdff02027812 */ /* 0x000fe200078ec0ff */
[----:B-1----:R-:W-:-:S05]  /*179d0*/  FFMA.FTZ R7, R5, -R195, R185 ;  /* 0x800000c305077223 */ /* 0x002fca00000100b9 */
[----:B------:R-:W-:Y:S02]  /*179e0*/  FSEL R23, R7, -INF , !P0 ;  /* 0xff80000007177808 */ /* 0x000fe40004000000 */
[C---:B------:R-:W-:Y:S01]  /*179f0*/  ISETP.GE.AND P0, PT, R3.reuse, R207, PT ;  /* 0x000000cf0300720c */ /* 0x040fe20003f06270 */
[----:B--2---:R-:W-:Y:S02]  /*17a00*/  FFMA.FTZ R10, R4, -R195, R187 ;  /* 0x800000c3040a7223 */ /* 0x004fe400000100bb */
[----:B------:R-:W-:Y:S01]  /*17a10*/  IMAD.IADD R4, R212, 0x1, -R3 ;  /* 0x00000001d4047824 */ /* 0x000fe200078e0a03 */
[----:B------:R-:W-:Y:S02]  /*17a20*/  ISETP.GE.OR P0, PT, R3, R215, !P0 ;  /* 0x000000d70300720c */ /* 0x000fe40004706670 */
[----:B------:R-:W-:Y:S02]  /*17a30*/  IADD3 R3, R0, 0x28, RZ ;  /* 0x0000002800037810 */ /* 0x000fe40007ffe0ff */
[----:B------:R-:W-:-:S02]  /*17a40*/  IABS R4, R4 ;  /* 0x0000000400047213 */ /* 0x000fc40000000000 */
[----:B------:R-:W-:Y:S02]  /*17a50*/  FSEL R39, R10, -INF , !P1 ;  /* 0xff8000000a277808 */ /* 0x000fe40004800000 */
[C---:B------:R-:W-:Y:S01]  /*17a60*/  ISETP.GE.AND P1, PT, R3.reuse, R210, PT ;  /* 0x000000d20300720c */ /* 0x040fe20003f26270 */
[----:B------:R-:W-:Y:S01]  /*17a70*/  IMAD.MOV.U32 R5, RZ, RZ, R4 ;  /* 0x000000ffff057224 */ /* 0x000fe200078e0004 */
[----:B------:R-:W-:Y:S01]  /*17a80*/  IABS R4, R6 ;  /* 0x0000000600047213 */ /* 0x000fe20000000000 */
[----:B------:R-:W-:Y:S01]  /*17a90*/  IMAD.IADD R6, R214, 0x1, -R3 ;  /* 0x00000001d6067824 */ /* 0x000fe200078e0a03 */
[C---:B------:R-:W-:Y:S02]  /*17aa0*/  ISETP.GE.AND P6, PT, R3.reuse, R208, PT ;  /* 0x000000d00300720c */ /* 0x040fe40003fc6270 */
[C---:B------:R-:W-:Y:S01]  /*17ab0*/  ISETP.GE.OR P1, PT, R3.reuse, R218, !P1 ;  /* 0x000000da0300720c */ /* 0x040fe20004f26670 */
[----:B------:R-:W1:Y:S01]  /*17ac0*/  I2F R5, R5 ;  /* 0x0000000500057306 */ /* 0x000e620000201400 */
[----:B------:R-:W-:-:S07]  /*17ad0*/  ISETP.GE.OR P6, PT, R3, R216, !P6 ;  /* 0x000000d80300720c */ /* 0x000fce00077c6670 */
[----:B------:R-:W2:Y:S06]  /*17ae0*/  I2F R4, R4 ;  /* 0x0000000400047306 */ /* 0x000eac0000201400 */
[----:B------:R-:W-:Y:S01]  /*17af0*/  @P6 LOP3.LUT R2, R2, 0x200, RZ, 0xfc, !PT ;  /* 0x0000020002026812 */ /* 0x000fe200078efcff */
[-C--:B-1----:R-:W-:Y:S02]  /*17b00*/  FFMA.FTZ R181, R5, -R195.reuse, R245 ;  /* 0x800000c305b57223 */ /* 0x082fe400000100f5 */
        /* <DEDUP_REMOVED lines=14> */
[----:B------:R-:W-:-:S03]  /*17bf0*/  IMAD.IADD R4, R212, 0x1, -R3 ;  /* 0x00000001d4047824 */ /* 0x000fc600078e0a03 */
[----:B------:R-:W-:Y:S02]  /*17c00*/  FSEL R38, R7, -INF , !P0 ;  /* 0xff80000007267808 */ /* 0x000fe40004000000 */
[----:B------:R-:W-:Y:S02]  /*17c10*/  IABS R4, R4 ;  /* 0x0000000400047213 */ /* 0x000fe40000000000 */
[----:B------:R-:W-:-:S03]  /*17c20*/  ISETP.GE.AND P0, PT, R3, R207, PT ;  /* 0x000000cf0300720c */ /* 0x000fc60003f06270 */
[----:B------:R-:W-:Y:S01]  /*17c30*/  IMAD.MOV.U32 R5, RZ, RZ, R4 ;  /* 0x000000ffff057224 */ /* 0x000fe200078e0004 */
[----:B------:R-:W-:Y:S02]  /*17c40*/  IABS R4, R6 ;  /* 0x0000000600047213 */ /* 0x000fe40000000000 */
[----:B------:R-:W-:Y:S02]  /*17c50*/  ISETP.GE.OR P0, PT, R3, R215, !P0 ;  /* 0x000000d70300720c */ /* 0x000fe40004706670 */
[----:B------:R-:W-:Y:S01]  /*17c60*/  IADD3 R3, R0, 0x29, RZ ;  /* 0x0000002900037810 */ /* 0x000fe20007ffe0ff */
[----:B------:R-:W1:Y:S04]  /*17c70*/  I2F R5, R5 ;  /* 0x0000000500057306 */ /* 0x000e680000201400 */
[----:B------:R-:W-:-:S04]  /*17c80*/  IMAD.IADD R6, R214, 0x1, -R3 ;  /* 0x00000001d6067824 */ /* 0x000fc800078e0a03 */
[----:B------:R-:W2:Y:S01]  /*17c90*/  I2F R4, R4 ;  /* 0x0000000400047306 */ /* 0x000ea20000201400 */
[-C--:B-1----:R-:W-:Y:S02]  /*17ca0*/  FFMA.FTZ R110, R5, -R195.reuse, R110 ;  /* 0x800000c3056e7223 */ /* 0x082fe4000001006e */
[----:B--2---:R-:W-:Y:S02]  /*17cb0*/  FFMA.FTZ R12, R4, -R195, R64 ;  /* 0x800000c3040c7223 */ /* 0x004fe40000010040 */
[----:B------:R-:W-:-:S05]  /*17cc0*/  IMAD.IADD R4, R213, 0x1, -R3 ;  /* 0x00000001d5047824 */ /* 0x000fca00078e0a03 */
[----:B------:R-:W-:-:S05]  /*17cd0*/  IABS R4, R4 ;  /* 0x0000000400047213 */ /* 0x000fca0000000000 */
[----:B------:R-:W-:Y:S01]  /*17ce0*/  IMAD.MOV.U32 R5, RZ, RZ, R4 ;  /* 0x000000ffff057224 */ /* 0x000fe200078e0004 */
[----:B------:R-:W-:Y:S01]  /*17cf0*/  IABS R4, R6 ;  /* 0x0000000600047213 */ /* 0x000fe20000000000 */
[----:B------:R-:W-:-:S04]  /*17d00*/  IMAD.IADD R6, R211, 0x1, -R3 ;  /* 0x00000001d3067824 */ /* 0x000fc800078e0a03 */
[----:B------:R-:W1:Y:S08]  /*17d10*/  I2F R5, R5 ;  /* 0x0000000500057306 */ /* 0x000e700000201400 */
[----:B------:R-:W2:Y:S01]  /*17d20*/  I2F R4, R4 ;  /* 0x0000000400047306 */ /* 0x000ea20000201400 */
[-C--:B-1----:R-:W-:Y:S02]  /*17d30*/  FFMA.FTZ R9, R5, -R195.reuse, R249 ;  /* 0x800000c305097223 */ /* 0x082fe400000100f9 */
[----:B--2---:R-:W-:-:S02]  /*17d40*/  FFMA.FTZ R7, R4, -R195, R251 ;  /* 0x800000c304077223 */ /* 0x004fc400000100fb */
[----:B------:R-:W-:-:S05]  /*17d50*/  IMAD.IADD R4, R212, 0x1, -R3 ;  /* 0x00000001d4047824 */ /* 0x000fca00078e0a03 */
[----:B------:R-:W-:-:S05]  /*17d60*/  IABS R4, R4 ;  /* 0x0000000400047213 */ /* 0x000fca0000000000 */
[----:B------:R-:W-:Y:S01]  /*17d70*/  IMAD.MOV.U32 R5, RZ, RZ, R4 ;  /* 0x000000ffff057224 */ /* 0x000fe200078e0004 */
[----:B------:R-:W-:-:S05]  /*17d80*/  IABS R4, R6 ;  /* 0x0000000600047213 */ /* 0x000fca0000000000 */
[----:B------:R-:W1:Y:S08]  /*17d90*/  I2F R5, R5 ;  /* 0x0000000500057306 */ /* 0x000e700000201400 */
[----:B------:R-:W2:Y:S01]  /*17da0*/  I2F R4, R4 ;  /* 0x0000000400047306 */ /* 0x000ea20000201400 */
[----:B------:R-:W-:Y:S02]  /*17db0*/  IADD3 R6, R0, 0x30, RZ ;  /* 0x0000003000067810 */ /* 0x000fe40007ffe0ff */
[----:B------:R-:W-:Y:S01]  /*17dc0*/  FSEL R12, R12, -INF , !P0 ;  /* 0xff8000000c0c7808 */ /* 0x000fe20004000000 */
[----:B-1----:R-:W-:-:S02]  /*17dd0*/  FFMA.FTZ R100, R5, -R195, R189 ;  /* 0x800000c305647223 */ /* 0x002fc400000100bd */
[----:B--2---:R-:W-:Y:S02]  /*17de0*/  FFMA.FTZ R11, R4, -R195, R192 ;  /* 0x800000c3040b7223 */ /* 0x004fe400000100c0 */
[----:B------:R-:W-:Y:S02]  /*17df0*/  IMAD.MOV.U32 R192, RZ, RZ, R193 ;  /* 0x000000ffffc07224 */ /* 0x000fe400078e00c1 */
[----:B------:R-:W-:Y:S02]  /*17e00*/  IMAD.MOV.U32 R193, RZ, RZ, R234 ;  /* 0x000000ffffc17224 */ /* 0x000fe400078e00ea */
[----:B------:R-:W2:Y:S01]  /*17e10*/  LDL R234, [R1+0x1c] ;  /* 0x00001c0001ea7983 */ /* 0x000ea20000100800 */
[----:B------:R-:W-:Y:S01]  /*17e20*/  IMAD.IADD R4, R213, 0x1, -R6 ;  /* 0x00000001d5047824 */ /* 0x000fe200078e0a06 */
[----:B------:R-:W-:Y:S02]  /*17e30*/  ISETP.GE.AND P0, PT, R3, R210, PT ;  /* 0x000000d20300720c */ /* 0x000fe40003f06270 */
[----:B------:R-:W-:Y:S01]  /*17e40*/  IADD3 R5, R0, 0x31, RZ ;  /* 0x0000003100057810 */ /* 0x000fe20007ffe0ff */
[----:B------:R-:W-:Y:S01]  /*17e50*/  STL [R1+0x22c], R213 ;  /* 0x00022cd501007387 */ /* 0x000fe20000100800 */
[----:B------:R-:W-:-:S02]  /*17e60*/  IABS R4, R4 ;  /* 0x0000000400047213 */ /* 0x000fc40000000000 */
[C---:B------:R-:W-:Y:S01]  /*17e70*/  ISETP.GE.OR P0, PT, R3.reuse, R218, !P0 ;  /* 0x000000da0300720c */ /* 0x040fe20004706670 */
[----:B------:R-:W-:Y:S01]  /*17e80*/  STL [R1+0x238], R218 ;  /* 0x000238da01007387 */ /* 0x000fe20000100800 */
[----:B------:R-:W-:Y:S02]  /*17e90*/  ISETP.GE.AND P5, PT, R3, R208, PT ;  /* 0x000000d00300720c */ /* 0x000fe40003fa6270 */
[----:B------:R-:W1:Y:S01]  /*17ea0*/  I2F R4, R4 ;  /* 0x0000000400047306 */ /* 0x000e620000201400 */
[----:B------:R-:W-:Y:S01]  /*17eb0*/  FSEL R17, R9, -INF , !P0 ;  /* 0xff80000009117808 */ /* 0x000fe20004000000 */
[----:B------:R-:W-:Y:S01]  /*17ec0*/  STL.64 [R1+0x230], R210 ;  /* 0x000230d201007387 */ /* 0x000fe20000100a00 */
[C---:B------:R-:W-:Y:S02]  /*17ed0*/  ISETP.GE.AND P0, PT, R3.reuse, R209, PT ;  /* 0x000000d10300720c */ /* 0x040fe40003f06270 */
[C---:B------:R-:W-:Y:S01]  /*17ee0*/  ISETP.GE.OR P5, PT, R3.reuse, R216, !P5 ;  /* 0x000000d80300720c */ /* 0x040fe20006fa6670 */
[----:B------:R-:W-:Y:S01]  /*17ef0*/  STL [R1+0x23c], R207 ;  /* 0x00023ccf01007387 */ /* 0x000fe20000100800 */
[----:B------:R-:W-:-:S02]  /*17f00*/  ISETP.GE.OR P0, PT, R3, R217, !P0 ;  /* 0x000000d90300720c */ /* 0x000fc40004706670 */
[----:B------:R-:W-:Y:S01]  /*17f10*/  LOP3.LUT R2, R2, 0xfffffbff, RZ, 0xc0, !PT ;  /* 0xfffffbff02027812 */ /* 0x000fe200078ec0ff */
[----:B------:R-:W-:Y:S01]  /*17f20*/  STL [R1+0x240], R215 ;  /* 0x000240d701007387 */ /* 0x000fe20000100800 */
[CC--:B------:R-:W-:Y:S02]  /*17f30*/  ISETP.GE.AND P4, PT, R6.reuse, R208.reuse, PT ;  /* 0x000000d00600720c */ /* 0x0c0fe40003f86270 */
[C---:B------:R-:W-:Y:S02]  /*17f40*/  ISETP.GE.AND P3, PT, R5.reuse, R208, PT ;  /* 0x000000d00500720c */ /* 0x040fe40003f66270 */
[-C--:B------:R-:W-:Y:S01]  /*17f50*/  ISETP.GE.OR P4, PT, R6, R216.reuse, !P4 ;  /* 0x000000d80600720c */ /* 0x080fe20006786670 */
[----:B-1----:R-:W-:Y:S01]  /*17f60*/  FFMA.FTZ R8, R4, -R195, R191 ;  /* 0x800000c304087223 */ /* 0x002fe200000100bf */
[----:B------:R-:W-:Y:S01]  /*17f70*/  ISETP.GE.OR P3, PT, R5, R216, !P3 ;  /* 0x000000d80500720c */ /* 0x000fe20005f66670 */
[----:B------:R-:W-:Y:S01]  /*17f80*/  IMAD.IADD R4, R211, 0x1, -R6 ;  /* 0x00000001d3047824 */ /* 0x000fe200078e0a06 */
[----:B------:R-:W-:-:S04]  /*17f90*/  @P5 LOP3.LUT R2, R2, 0x400, RZ, 0xfc, !PT ;  /* 0x0000040002025812 */ /* 0x000fc800078efcff */
[----:B------:R-:W-:Y:S02]  /*17fa0*/  IABS R4, R4 ;  /* 0x0000000400047213 */ /* 0x000fe40000000000 */
[----:B------:R-:W-:-:S04]  /*17fb0*/  LOP3.LUT R2, R2, 0xfffffeff, RZ, 0xc0, !PT ;  /* 0xfffffeff02027812 */ /* 0x000fc800078ec0ff */
[----:B------:R-:W1:Y:S02]  /*17fc0*/  I2F R4, R4 ;  /* 0x0000000400047306 */ /* 0x000e640000201400 */
[----:B-1----:R-:W-:Y:S01]  /*17fd0*/  FFMA.FTZ R10, R4, -R195, R24 ;  /* 0x800000c3040a7223 */ /* 0x002fe20000010018 */
[----:B------:R-:W-:Y:S01]  /*17fe0*/  FSEL R24, R7, -INF , !P0 ;  /* 0xff80000007187808 */ /* 0x000fe20004000000 */
[----:B------:R-:W-:Y:S01]  /*17ff0*/  IMAD.IADD R4, R213, 0x1, -R5 ;  /* 0x00000001d5047824 */ /* 0x000fe200078e0a05 */
[----:B------:R-:W-:-:S04]  /*18000*/  ISETP.GE.AND P0, PT, R3, R207, PT ;  /* 0x000000cf0300720c */ /* 0x000fc80003f06270 */
[----:B------:R-:W-:Y:S02]  /*18010*/  IABS R4, R4 ;  /* 0x0000000400047213 */ /* 0x000fe40000000000 */
[----:B------:R-:W-:Y:S01]  /*18020*/  ISETP.GE.OR P0, PT, R3, R215, !P0 ;  /* 0x000000d70300720c */ /* 0x000fe20004706670 */
[----:B------:R-:W-:-:S03]  /*18030*/  IMAD.IADD R3, R214, 0x1, -R6 ;  /* 0x00000001d6037824 */ /* 0x000fc600078e0a06 */
[----:B------:R-:W1:Y:S01]  /*18040*/  I2F R4, R4 ;  /* 0x0000000400047306 */ /* 0x000e620000201400 */
[----:B------:R-:W-:Y:S02]  /*18050*/  FSEL R11, R11, -INF , !P0 ;  /* 0xff8000000b0b7808 */ /* 0x000fe40004000000 */
[----:B------:R-:W-:Y:S02]  /*18060*/  IABS R3, R3 ;  /* 0x0000000300037213 */ /* 0x000fe40000000000 */
[----:B------:R-:W-:-:S04]  /*18070*/  ISETP.GE.AND P0, PT, R6, R210, PT ;  /* 0x000000d20600720c */ /* 0x000fc80003f06270 */
[----:B------:R-:W3:Y:S01]  /*18080*/  I2F R3, R3 ;  /* 0x0000000300037306 */ /* 0x000ee20000201400 */
[----:B------:R-:W-:-:S04]  /*18090*/  ISETP.GE.OR P0, PT, R6, R218, !P0 ;  /* 0x000000da0600720c */ /* 0x000fc80004706670 */
[----:B------:R-:W-:Y:S01]  /*180a0*/  FSEL R16, R8, -INF , !P0 ;  /* 0xff80000008107808 */ /* 0x000fe20004000000 */
[----:B-1----:R-:W-:Y:S01]  /*180b0*/  FFMA.FTZ R7, R4, -R195, R192 ;  /* 0x800000c304077223 */ /* 0x002fe200000100c0 */
[----:B------:R-:W-:Y:S01]  /*180c0*/  ISETP.GE.AND P0, PT, R6, R207, PT ;  /* 0x000000cf0600720c */ /* 0x000fe20003f06270 */
[----:B------:R-:W-:-:S03]  /*180d0*/  IMAD.IADD R4, R211, 0x1, -R5 ;  /* 0x00000001d3047824 */ /* 0x000fc600078e0a05 */
[----:B------:R-:W-:Y:S02]  /*180e0*/  ISETP.GE.OR P0, PT, R6, R215, !P0 ;  /* 0x000000d70600720c */ /* 0x000fe40004706670 */
[----:B------:R-:W-:Y:S01]  /*180f0*/  IABS R4, R4 ;  /* 0x0000000400047213 */ /* 0x000fe20000000000 */
[----:B---3--:R-:W-:Y:S01]  /*18100*/  FFMA.FTZ R45, R3, -R195, R45 ;  /* 0x800000c3032d7223 */ /* 0x008fe2000001002d */
[----:B------:R-:W-:Y:S01]  /*18110*/  FSEL R10, R10, -INF , !P0 ;  /* 0xff8000000a0a7808 */ /* 0x000fe20004000000 */
[----:B------:R-:W-:Y:S01]  /*18120*/  IMAD.IADD R3, R212, 0x1, -R6 ;  /* 0x00000001d4037824 */ /* 0x000fe200078e0a06 */
[----:B------:R-:W-:Y:S02]  /*18130*/  ISETP.GE.AND P0, PT, R5, R210, PT ;  /* 0x000000d20500720c */ /* 0x000fe40003f06270 */
[----:B------:R-:W1:Y:S02]  /*18140*/  I2F R4, R4 ;  /* 0x0000000400047306 */ /* 0x000e640000201400 */
[----:B------:R-:W-:-:S02]  /*18150*/  IABS R3, R3 ;  /* 0x0000000300037213 */ /* 0x000fc40000000000 */
[----:B------:R-:W-:-:S04]  /*18160*/  ISETP.GE.OR P0, PT, R5, R218, !P0 ;  /* 0x000000da0500720c */ /* 0x000fc80004706670 */
[----:B------:R-:W3:Y:S01]  /*18170*/  I2F R3, R3 ;  /* 0x0000000300037306 */ /* 0x000ee20000201400 */
[----:B------:R-:W-:Y:S02]  /*18180*/  FSEL R15, R7, -INF , !P0 ;  /* 0xff800000070f7808 */ /* 0x000fe40004000000 */
[----:B------:R-:W-:Y:S01]  /*18190*/  ISETP.GE.AND P0, PT, R5, R207, PT ;  /* 0x000000cf0500720c */ /* 0x000fe20003f06270 */
[----:B-1----:R-:W-:-:S03]  /*181a0*/  FFMA.FTZ R4, R4, -R195, R193 ;  /* 0x800000c304047223 */ /* 0x002fc600000100c1 */
[----:B------:R-:W-:-:S04]  /*181b0*/  ISETP.GE.OR P0, PT, R5, R215, !P0 ;  /* 0x000000d70500720c */ /* 0x000fc80004706670 */
[----:B------:R-:W-:Y:S02]  /*181c0*/  FSEL R9, R4, -INF , !P0 ;  /* 0xff80000004097808 */ /* 0x000fe40004000000 */
[----:B------:R-:W-:Y:S01]  /*181d0*/  IADD3 R4, R0, 0x38, RZ ;  /* 0x0000003800047810 */ /* 0x000fe20007ffe0ff */
[----:B---3--:R-:W-:-:S03]  /*181e0*/  FFMA.FTZ R64, R3, -R195, R198 ;  /* 0x800000c303407223 */ /* 0x008fc600000100c6 */
[----:B------:R-:W-:Y:S01]  /*181f0*/  ISETP.GE.AND P0, PT, R4, R210, PT ;  /* 0x000000d20400720c */ /* 0x000fe20003f06270 */
[----:B------:R-:W-:-:S03]  /*18200*/  IMAD.IADD R3, R213, 0x1, -R4 ;  /* 0x00000001d5037824 */ /* 0x000fc600078e0a04 */
[----:B------:R-:W-:Y:S02]  /*18210*/  ISETP.GE.OR P0, PT, R4, R218, !P0 ;  /* 0x000000da0400720c */ /* 0x000fe40004706670 */
[----:B------:R-:W-:-:S06]  /*18220*/  IABS R3, R3 ;  /* 0x0000000300037213 */ /* 0x000fcc0000000000 */
[----:B------:R-:W1:Y:S02]  /*18230*/  I2F R3, R3 ;  /* 0x0000000300037306 */ /* 0x000e640000201400 */
[----:B-1----:R-:W-:-:S05]  /*18240*/  FFMA.FTZ R3, R3, -R195, R200 ;  /* 0x800000c303037223 */ /* 0x002fca00000100c8 */
[----:B------:R-:W-:Y:S01]  /*18250*/  FSEL R14, R3, -INF , !P0 ;  /* 0xff800000030e7808 */ /* 0x000fe20004000000 */
[----:B------:R-:W-:Y:S01]  /*18260*/  IMAD.IADD R3, R211, 0x1, -R4 ;  /* 0x00000001d3037824 */ /* 0x000fe200078e0a04 */
[----:B------:R-:W-:-:S04]  /*18270*/  ISETP.GE.AND P0, PT, R4, R207, PT ;  /* 0x000000cf0400720c */ /* 0x000fc80003f06270 */
[----:B------:R-:W-:Y:S02]  /*18280*/  IABS R3, R3 ;  /* 0x0000000300037213 */ /* 0x000fe40000000000 */
[----:B------:R-:W-:-:S04]  /*18290*/  ISETP.GE.OR P0, PT, R4, R215, !P0 ;  /* 0x000000d70400720c */ /* 0x000fc80004706670 */
[----:B------:R-:W1:Y:S02]  /*182a0*/  I2F R3, R3 ;  /* 0x0000000300037306 */ /* 0x000e640000201400 */
[----:B-1----:R-:W-:-:S05]  /*182b0*/  FFMA.FTZ R3, R3, -R195, R235 ;  /* 0x800000c303037223 */ /* 0x002fca00000100eb */
[----:B------:R-:W-:Y:S02]  /*182c0*/  FSEL R8, R3, -INF , !P0 ;  /* 0xff80000003087808 */ /* 0x000fe40004000000 */
[----:B------:R-:W-:-:S04]  /*182d0*/  IADD3 R3, R0, 0x39, RZ ;  /* 0x0000003900037810 */ /* 0x000fc80007ffe0ff */
        /* <DEDUP_REMOVED lines=13> */
[----:B------:R-:W-:Y:S01]  /*183b0*/  FSEL R7, R0, -INF , !P0 ;  /* 0xff80000000077808 */ /* 0x000fe20004000000 */
[----:B------:R-:W-:Y:S01]  /*183c0*/  IMAD.IADD R0, R214, 0x1, -R5 ;  /* 0x00000001d6007824 */ /* 0x000fe200078e0a05 */
[----:B------:R-:W-:-:S04]  /*183d0*/  ISETP.GE.AND P0, PT, R6, R209, PT ;  /* 0x000000d10600720c */ /* 0x000fc80003f06270 */
[----:B------:R-:W-:Y:S02]  /*183e0*/  IABS R0, R0 ;  /* 0x0000000000007213 */ /* 0x000fe40000000000 */
[----:B------:R-:W-:-:S04]  /*183f0*/  ISETP.GE.OR P0, PT, R6, R217, !P0 ;  /* 0x000000d90600720c */ /* 0x000fc80004706670 */
[----:B------:R-:W1:Y:S09]  /*18400*/  I2F R0, R0 ;  /* 0x0000000000007306 */ /* 0x000e720000201400 */
[----:B------:R-:W-:Y:S02]  /*18410*/  @P0 LOP3.LUT R2, R2, 0x100, RZ, 0xfc, !PT ;  /* 0x0000010002020812 */ /* 0x000fe400078efcff */
[----:B------:R-:W-:-:S02]  /*18420*/  ISETP.GE.AND P0, PT, R5, R209, PT ;  /* 0x000000d10500720c */ /* 0x000fc40003f06270 */
[----:B------:R-:W-:Y:S01]  /*18430*/  LOP3.LUT R2, R2, 0xfffff7ff, RZ, 0xc0, !PT ;  /* 0xfffff7ff02027812 */ /* 0x000fe200078ec0ff */
[----:B-1----:R-:W-:-:S03]  /*18440*/  FFMA.FTZ R27, R0, -R195, R27 ;  /* 0x800000c3001b7223 */ /* 0x002fc6000001001b */
[----:B------:R-:W-:Y:S02]  /*18450*/  @P4 LOP3.LUT R2, R2, 0x800, RZ, 0xfc, !PT ;  /* 0x0000080002024812 */ /* 0x000fe400078efcff */
[----:B------:R-:W-:Y:S01]  /*18460*/  ISETP.GE.OR P4, PT, R5, R217, !P0 ;  /* 0x000000d90500720c */ /* 0x000fe20004786670 */
[----:B------:R-:W-:Y:S01]  /*18470*/  IMAD.IADD R5, R212, 0x1, -R5 ;  /* 0x00000001d4057824 */ /* 0x000fe200078e0a05 */
[----:B------:R-:W-:Y:S02]  /*18480*/  ISETP.GE.AND P2, PT, R4, R208, PT ;  /* 0x000000d00400720c */ /* 0x000fe40003f46270 */
[----:B------:R-:W-:Y:S02]  /*18490*/  FMNMX.FTZ R102, R252, R61, !PT ;  /* 0x0000003dfc667209 */ /* 0x000fe40007810000 */
[----:B--2---:R-:W-:Y:S02]  /*184a0*/  FMNMX.FTZ R0, R234, R56, !PT ;  /* 0x00000038ea007209 */ /* 0x004fe40007810000 */
[----:B------:R-:W-:-:S02]  /*184b0*/  IABS R5, R5 ;  /* 0x0000000500057213 */ /* 0x000fc40000000000 */
[----:B------:R-:W-:Y:S02]  /*184c0*/  FMNMX.FTZ R0, R52, R0, !PT ;  /* 0x0000000034007209 */ /* 0x000fe40007810000 */
[----:B------:R-:W-:Y:S02]  /*184d0*/  ISETP.GE.AND P1, PT, R3, R208, PT ;  /* 0x000000d00300720c */ /* 0x000fe40003f26270 */
[----:B------:R-:W-:Y:S01]  /*184e0*/  FMNMX.FTZ R0, R47, R0, !PT ;  /* 0x000000002f007209 */ /* 0x000fe20007810000 */
[----:B------:R-:W1:Y:S01]  /*184f0*/  I2F R5, R5 ;  /* 0x0000000500057306 */ /* 0x000e620000201400 */
[----:B------:R-:W-:Y:S01]  /*18500*/  IMAD.MOV.U32 R193, RZ, RZ, R229 ;  /* 0x000000ffffc17224 */ /* 0x000fe200078e00e5 */
[----:B------:R-:W-:Y:S02]  /*18510*/  LOP3.LUT R2, R2, 0xffffefff, RZ, 0xc0, !PT ;  /* 0xffffefff02027812 */ /* 0x000fe400078ec0ff */
[----:B------:R-:W-:Y:S01]  /*18520*/  FMNMX.FTZ R0, R42, R0, !PT ;  /* 0x000000002a007209 */ /* 0x000fe20007810000 */
[----:B-1----:R-:W-:-:S03]  /*18530*/  FFMA.FTZ R55, R5, -R195, R183 ;  /* 0x800000c305377223 */ /* 0x002fc600000100b7 */
[----:B------:R-:W-:Y:S01]  /*18540*/  FMNMX.FTZ R0, R37, R0, !PT ;  /* 0x0000000025007209 */ /* 0x000fe20007810000 */
[----:B------:R-:W2:Y:S01]  /*18550*/  LDL.LU R183, [R1+0x84] ;  /* 0x0000840001b77983 */ /* 0x000ea20000300800 */
[----:B------:R-:W-:Y:S02]  /*18560*/  ISETP.GE.AND P0, PT, R4, R209, PT ;  /* 0x000000d10400720c */ /* 0x000fe40003f06270 */
[----:B------:R-:W-:Y:S02]  /*18570*/  FMNMX.FTZ R0, R26, R0, !PT ;  /* 0x000000001a007209 */ /* 0x000fe40007810000 */
[----:B------:R-:W-:Y:S02]  /*18580*/  ISETP.GE.OR P2, PT, R4, R216, !P2 ;  /* 0x000000d80400720c */ /* 0x000fe40005746670 */
[----:B------:R-:W-:Y:S02]  /*18590*/  FMNMX.FTZ R0, R22, R0, !PT ;  /* 0x0000000016007209 */ /* 0x000fe40007810000 */
[----:B------:R-:W-:-:S02]  /*185a0*/  FMNMX.FTZ R102, R60, R102, !PT ;  /* 0x000000663c667209 */ /* 0x000fc40007810000 */
[----:B------:R-:W-:Y:S02]  /*185b0*/  FMNMX.FTZ R0, R21, R0, !PT ;  /* 0x0000000015007209 */ /* 0x000fe40007810000 */
[----:B------:R-:W-:Y:S02]  /*185c0*/  ISETP.GE.OR P1, PT, R3, R216, !P1 ;  /* 0x000000d80300720c */ /* 0x000fe40004f26670 */
[----:B------:R-:W-:Y:S01]  /*185d0*/  FMNMX.FTZ R0, R19, R0, !PT ;  /* 0x0000000013007209 */ /* 0x000fe20007810000 */
[----:B------:R-:W-:Y:S01]  /*185e0*/  IMAD.MOV.U32 R200, RZ, RZ, R104 ;  /* 0x000000ffffc87224 */ /* 0x000fe200078e0068 */
[----:B------:R-:W-:Y:S02]  /*185f0*/  @P3 LOP3.LUT R2, R2, 0x1000, RZ, 0xfc, !PT ;  /* 0x0000100002023812 */ /* 0x000fe400078efcff */
[----:B------:R-:W-:Y:S01]  /*18600*/  FMNMX.FTZ R5, R18, R0, !PT ;  /* 0x0000000012057209 */ /* 0x000fe20007810000 */
[----:B------:R-:W-:Y:S01]  /*18610*/  IMAD.IADD R0, R214, 0x1, -R4 ;  /* 0x00000001d6007824 */ /* 0x000fe200078e0a04 */
[----:B------:R-:W-:Y:S01]  /*18620*/  STL [R1+0x248], R108 ;  /* 0x0002486c01007387 */ /* 0x000fe20000100800 */
[----:B------:R-:W-:-:S02]  /*18630*/  ISETP.GE.OR P5, PT, R4, R217, !P0 ;  /* 0x000000d90400720c */ /* 0x000fc400047a6670 */
[----:B------:R-:W-:Y:S02]  /*18640*/  FMNMX.FTZ R5, R12, R5, !PT ;  /* 0x000000050c057209 */ /* 0x000fe40007810000 */
[----:B------:R-:W-:Y:S02]  /*18650*/  IABS R0, R0 ;  /* 0x0000000000007213 */ /* 0x000fe40000000000 */
[----:B------:R-:W-:Y:S02]  /*18660*/  FMNMX.FTZ R5, R11, R5, !PT ;  /* 0x000000050b057209 */ /* 0x000fe40007810000 */
[----:B------:R1:W3:Y:S01]  /*18670*/  I2F R6, R0 ;  /* 0x0000000000067306 */ /* 0x0002e20000201400 */
[----:B------:R-:W-:Y:S01]  /*18680*/  FMNMX.FTZ R102, R58, R102, !PT ;  /* 0x000000663a667209 */ /* 0x000fe20007810000 */
[----:B------:R-:W-:Y:S01]  /*18690*/  IMAD.MOV.U32 R201, RZ, RZ, R105 ;  /* 0x000000ffffc97224 */ /* 0x000fe200078e0069 */
[----:B------:R-:W-:Y:S02]  /*186a0*/  LOP3.LUT P3, RZ, R2, 0x100, RZ, 0xc0, !PT ;  /* 0x0000010002ff7812 */ /* 0x000fe4000786c0ff */
[----:B-1----:R-:W-:-:S04]  /*186b0*/  FMNMX.FTZ R0, R10, R5, !PT ;  /* 0x000000050a007209 */ /* 0x002fc80007810000 */
[----:B------:R-:W-:-:S04]  /*186c0*/  FMNMX.FTZ R0, R9, R0, !PT ;  /* 0x0000000009007209 */ /* 0x000fc80007810000 */
[----:B------:R-:W-:-:S04]  /*186d0*/  FMNMX.FTZ R0, R8, R0, !PT ;  /* 0x0000000008007209 */ /* 0x000fc80007810000 */
[----:B------:R-:W-:-:S05]  /*186e0*/  FMNMX.FTZ R0, R7, R0, !PT ;  /* 0x0000000007007209 */ /* 0x000fca0007810000 */
[----:B------:R-:W1:Y:S02]  /*186f0*/  SHFL.BFLY PT, R5, R0, 0x2, 0x1f ;  /* 0x0c401f0000057f89 */ /* 0x000e6400000e0000 */
[----:B-1----:R-:W-:Y:S02]  /*18700*/  FMNMX.FTZ R5, R0, R5, !PT ;  /* 0x0000000500057209 */ /* 0x002fe40007810000 */
[----:B------:R-:W4:Y:S04]  /*18710*/  LD.E R0, [R108.64+0xdc] ;  /* 0x0000dc046c007980 */ /* 0x000f28000c101900 */
[----:B------:R-:W1:Y:S04]  /*18720*/  SHFL.BFLY PT, R103, R5, 0x1, 0x1f ;  /* 0x0c201f0005677f89 */ /* 0x000e6800000e0000 */
[----:B------:R-:W-:Y:S04]  /*18730*/  STL [R1+0x244], R109 ;  /* 0x0002446d01007387 */ /* 0x000fe80000100800 */
[----:B------:R-:W-:Y:S04]  /*18740*/  STL [R1+0x24c], R214 ;  /* 0x00024cd601007387 */ /* 0x000fe80000100800 */
[----:B------:R-:W-:Y:S04]  /*18750*/  STL [R1+0x250], R209 ;  /* 0x000250d101007387 */ /* 0x000fe80000100800 */
[----:B------:R-:W-:Y:S04]  /*18760*/  STL [R1+0x254], R217 ;  /* 0x000254d901007387 */ /* 0x000fe80000100800 */
[----:B------:R-:W-:Y:S01]  /*18770*/  STL [R1+0x258], R208 ;  /* 0x000258d001007387 */ /* 0x000fe20000100800 */
[----:B-1----:R-:W-:-:S03]  /*18780*/  FMNMX.FTZ R103, R5, R103, !PT ;  /* 0x0000006705677209 */ /* 0x002fc60007810000 */
[----:B------:R-:W-:Y:S04]  /*18790*/  STL [R1+0x25c], R216 ;  /* 0x00025cd801007387 */ /* 0x000fe80000100800 */
[----:B------:R-:W-:Y:S04]  /*187a0*/  STL [R1+0x260], R212 ;  /* 0x000260d401007387 */ /* 0x000fe80000100800 */
[----:B------:R-:W-:Y:S04]  /*187b0*/  STL [R1+0x264], R195 ;  /* 0x000264c301007387 */ /* 0x000fe80000100800 */
[----:B------:R-:W-:Y:S04]  /*187c0*/  STL [R1+0x268], R103 ;  /* 0x0002686701007387 */ /* 0x000fe80000100800 */
[----:B------:R-:W4:Y:S04]  /*187d0*/  LDL.LU R189, [R1+0x180] ;  /* 0x0001800001bd7983 */ /* 0x000f280000300800 */
[----:B------:R-:W4:Y:S01]  /*187e0*/  LDL R191, [R1+0x10] ;  /* 0x0000100001bf7983 */ /* 0x000f220000100800 */
[----:B------:R-:W-:-:S05]  /*187f0*/  IMAD.IADD R4, R212, 0x1, -R4 ;  /* 0x00000001d4047824 */ /* 0x000fca00078e0a04 */
[----:B------:R-:W-:Y:S02]  /*18800*/  IABS R4, R4 ;  /* 0x0000000400047213 */ /* 0x000fe40000000000 */
[----:B------:R-:W-:-:S04]  /*18810*/  FMNMX.FTZ R102, R54, R102, !PT ;  /* 0x0000006636667209 */ /* 0x000fc80007810000 */
[----:B------:R-:W1:Y:S01]  /*18820*/  I2F R4, R4 ;  /* 0x0000000400047306 */ /* 0x000e620000201400 */
[----:B------:R-:W-:-:S04]  /*18830*/  FMNMX.FTZ R102, R50, R102, !PT ;  /* 0x0000006632667209 */ /* 0x000fc80007810000 */
[----:B------:R-:W-:Y:S01]  /*18840*/  FMNMX.FTZ R102, R44, R102, !PT ;  /* 0x000000662c667209 */ /* 0x000fe20007810000 */
[----:B---3--:R-:W-:-:S03]  /*18850*/  FFMA.FTZ R6, R6, -R195, R197 ;  /* 0x800000c306067223 */ /* 0x008fc600000100c5 */
[----:B------:R-:W-:Y:S01]  /*18860*/  FMNMX.FTZ R102, R41, R102, !PT ;  /* 0x0000006629667209 */ /* 0x000fe20007810000 */
[----:B------:R-:W-:-:S03]  /*18870*/  IMAD.MOV.U32 R197, RZ, RZ, R51 ;  /* 0x000000ffffc57224 */ /* 0x000fc600078e0033 */
[----:B------:R-:W-:Y:S01]  /*18880*/  FMNMX.FTZ R102, R36, R102, !PT ;  /* 0x0000006624667209 */ /* 0x000fe20007810000 */
[----:B-1----:R-:W-:Y:S02]  /*18890*/  FFMA.FTZ R51, R4, -R195, R46 ;  /* 0x800000c304337223 */ /* 0x002fe4000001002e */
[--C-:B------:R-:W-:Y:S01]  /*188a0*/  IMAD.IADD R4, R214, 0x1, -R3.reuse ;  /* 0x00000001d6047824 */ /* 0x100fe200078e0a03 */
[----:B------:R-:W-:Y:S01]  /*188b0*/  ISETP.GE.AND P0, PT, R3, R209, PT ;  /* 0x000000d10300720c */ /* 0x000fe20003f06270 */
[----:B------:R-:W-:Y:S01]  /*188c0*/  IMAD.IADD R5, R212, 0x1, -R3 ;  /* 0x00000001d4057824 */ /* 0x000fe200078e0a03 */
[----:B------:R-:W-:Y:S02]  /*188d0*/  FMNMX.FTZ R102, R25, R102, !PT ;  /* 0x0000006619667209 */ /* 0x000fe40007810000 */
[----:B------:R-:W-:Y:S02]  /*188e0*/  IABS R4, R4 ;  /* 0x0000000400047213 */ /* 0x000fe40000000000 */
[----:B------:R-:W-:-:S02]  /*188f0*/  ISETP.GE.OR P6, PT, R3, R217, !P0 ;  /* 0x000000d90300720c */ /* 0x000fc400047c6670 */
[----:B------:R-:W-:Y:S01]  /*18900*/  IABS R5, R5 ;  /* 0x0000000500057213 */ /* 0x000fe20000000000 */
[----:B------:R-:W1:Y:S01]  /*18910*/  I2F R3, R4 ;  /* 0x0000000400037306 */ /* 0x000e620000201400 */
[----:B------:R-:W-:-:S03]  /*18920*/  FMNMX.FTZ R102, R23, R102, !PT ;  /* 0x0000006617667209 */ /* 0x000fc60007810000 */
[----:B------:R-:W-:Y:S01]  /*18930*/  IMAD.MOV.U32 R46, RZ, RZ, R5 ;  /* 0x000000ffff2e7224 */ /* 0x000fe200078e0005 */
[----:B------:R-:W-:-:S04]  /*18940*/  FMNMX.FTZ R102, R20, R102, !PT ;  /* 0x0000006614667209 */ /* 0x000fc80007810000 */
[----:B------:R-:W-:Y:S01]  /*18950*/  FMNMX.FTZ R102, R17, R102, !PT ;  /* 0x0000006611667209 */ /* 0x000fe20007810000 */
[----:B------:R-:W2:Y:S03]  /*18960*/  I2F R46, R46 ;  /* 0x0000002e002e7306 */ /* 0x000ea60000201400 */
[----:B------:R-:W-:Y:S01]  /*18970*/  FMNMX.FTZ R102, R16, R102, !PT ;  /* 0x0000006610667209 */ /* 0x000fe20007810000 */
[----:B-1----:R-:W-:-:S03]  /*18980*/  FFMA.FTZ R5, R3, -R195, R197 ;  /* 0x800000c303057223 */ /* 0x002fc600000100c5 */
[----:B------:R-:W-:Y:S02]  /*18990*/  FMNMX.FTZ R102, R15, R102, !PT ;  /* 0x000000660f667209 */ /* 0x000fe40007810000 */
[----:B------:R-:W-:Y:S02]  /*189a0*/  FSETP.NEU.FTZ.AND P0, PT, R103, -INF , PT ;  /* 0xff8000006700780b */ /* 0x000fe40003f1d000 */
[----:B------:R-:W-:Y:S01]  /*189b0*/  FMNMX.FTZ R102, R14, R102, !PT ;  /* 0x000000660e667209 */ /* 0x000fe20007810000 */
[----:B------:R-:W-:-:S03]  /*189c0*/  IMAD.MOV.U32 R197, RZ, RZ, R106 ;  /* 0x000000ffffc57224 */ /* 0x000fc600078e006a */
[----:B------:R-:W-:Y:S01]  /*189d0*/  FMNMX.FTZ R102, R13, R102, !PT ;  /* 0x000000660d667209 */ /* 0x000fe20007810000 */
[----:B------:R-:W-:Y:S02]  /*189e0*/  IMAD.MOV.U32 R235, RZ, RZ, R232 ;  /* 0x000000ffffeb7224 */ /* 0x000fe400078e00e8 */
[----:B------:R-:W-:Y:S01]  /*189f0*/  IMAD.MOV.U32 R229, RZ, RZ, R233 ;  /* 0x000000ffffe57224 */ /* 0x000fe200078e00e9 */
[----:B------:R-:W-:Y:S01]  /*18a00*/  FSEL R4, R103, RZ, P0 ;  /* 0x000000ff67047208 */ /* 0x000fe20000000000 */
[----:B------:R-:W-:Y:S02]  /*18a10*/  IMAD.MOV.U32 R242, RZ, RZ, R200 ;  /* 0x000000fffff27224 */ /* 0x000fe400078e00c8 */
[----:B------:R-:W-:Y:S02]  /*18a20*/  IMAD.MOV.U32 R192, RZ, RZ, R228 ;  /* 0x000000ffffc07224 */ /* 0x000fe400078e00e4 */
[----:B------:R-:W-:Y:S02]  /*18a30*/  IMAD.MOV.U32 R200, RZ, RZ, R111 ;  /* 0x000000ffffc87224 */ /* 0x000fe400078e006f */
[----:B------:R-:W-:-:S02]  /*18a40*/  IMAD.MOV.U32 R243, RZ, RZ, R201 ;  /* 0x000000fffff37224 */ /* 0x000fc400078e00c9 */
[----:B------:R-:W-:Y:S02]  /*18a50*/  IMAD.MOV.U32 R228, RZ, RZ, R182 ;  /* 0x000000ffffe47224 */ /* 0x000fe400078e00b6 */
[----:B------:R-:W-:Y:S02]  /*18a60*/  IMAD.MOV.U32 R198, RZ, RZ, R199 ;  /* 0x000000ffffc67224 */ /* 0x000fe400078e00c7 */
[----:B--2---:R-:W-:Y:S02]  /*18a70*/  FFMA.FTZ R46, R46, -R195, R183 ;  /* 0x800000c32e2e7223 */ /* 0x004fe400000100b7 */
[----:B----4-:R-:W-:-:S05]  /*18a80*/  FMUL.FTZ R3, R0, R103 ;  /* 0x0000006700037220 */ /* 0x010fca0000410000 */
        /* <DEDUP_REMOVED lines=17> */
[----:B------:R-:W1:Y:S02]  /*18ba0*/  SHFL.BFLY PT, R3, R102, 0x2, 0x1f ;  /* 0x0c401f0066037f89 */ /* 0x000e6400000e0000 */
[----:B-1----:R-:W-:-:S05]  /*18bb0*/  FMNMX.FTZ R102, R102, R3, !PT ;  /* 0x0000000366667209 */ /* 0x002fca0007810000 */
[----:B------:R-:W1:Y:S01]  /*18bc0*/  SHFL.BFLY PT, R3, R102, 0x1, 0x1f ;  /* 0x0c201f0066037f89 */ /* 0x000e6200000e0000 */
[----:B------:R-:W-:Y:S01]  /*18bd0*/  FADD.FTZ R52, R234, -R4 ;  /* 0x80000004ea347221 */ /* 0x000fe20000010000 */
[----:B-1----:R-:W-:-:S04]  /*18be0*/  FMNMX.FTZ R102, R102, R3, !PT ;  /* 0x0000000366667209 */ /* 0x002fc80007810000 */
[----:B------:R-:W-:-:S04]  /*18bf0*/  FSETP.NEU.FTZ.AND P0, PT, R102, -INF , PT ;  /* 0xff8000006600780b */ /* 0x000fc80003f1d000 */
[----:B------:R-:W-:-:S05]  /*18c00*/  FSEL R3, R102, RZ, P0 ;  /* 0x000000ff66037208 */ /* 0x000fca0000000000 */
[----:B------:R-:W-:Y:S02]  /*18c10*/  FADD.FTZ R9, R252, -R3 ;  /* 0x80000003fc097221 */ /* 0x000fe40000010000 */
[----:B------:R-:W-:-:S05]  /*18c20*/  FMUL.FTZ R3, R0, R102 ;  /* 0x0000006600037220 */ /* 0x000fca0000410000 */
[----:B------:R-:W-:Y:S01]  /*18c30*/  FSEL R3, R3, RZ, P0 ;  /* 0x000000ff03037208 */ /* 0x000fe20000000000 */
[----:B------:R-:W-:-:S04]  /*18c40*/  IMAD.MOV.U32 R234, RZ, RZ, R197 ;  /* 0x000000ffffea7224 */ /* 0x000fc800078e00c5 */
        /* <DEDUP_REMOVED lines=31> */
[----:B------:R-:W-:Y:S01]  /*18e40*/  FSEL R8, R45, -INF , !P3 ;  /* 0xff8000002d087808 */ /* 0x000fe20005800000 */
[----:B------:R2:W-:Y:S01]  /*18e50*/  STL [R1+0x26c], R102 ;  /* 0x00026c6601007387 */ /* 0x0005e20000100800 */
[----:B------:R-:W-:Y:S02]  /*18e60*/  FSEL R7, R27, -INF , !P4 ;  /* 0xff8000001b077808 */ /* 0x000fe40006000000 */
[----:B------:R-:W-:Y:S01]  /*18e70*/  FMNMX.FTZ R4, R8, R4, !PT ;  /* 0x0000000408047209 */ /* 0x000fe20007810000 */
[-C--:B-1----:R-:W-:Y:S02]  /*18e80*/  FMUL.FTZ R240, R172, R3.reuse ;  /* 0x00000003acf07220 */ /* 0x082fe40000410000 */
[-C--:B------:R-:W-:Y:S02]  /*18e90*/  FMUL.FTZ R241, R173, R3.reuse ;  /* 0x00000003adf17220 */ /* 0x080fe40000410000 */
[----:B------:R-:W-:-:S02]  /*18ea0*/  FMUL.FTZ R244, R168, R3 ;  /* 0x00000003a8f47220 */ /* 0x000fc40000410000 */
[-C--:B------:R-:W-:Y:S01]  /*18eb0*/  FMUL.FTZ R245, R169, R3.reuse ;  /* 0x00000003a9f57220 */ /* 0x080fe20000410000 */
[----:B------:R-:W-:Y:S01]  /*18ec0*/  STL [R1+0x270], R240 ;  /* 0x000270f001007387 */ /* 0x000fe20000100800 */
[-C--:B------:R-:W-:Y:S02]  /*18ed0*/  FMUL.FTZ R248, R164, R3.reuse ;  /* 0x00000003a4f87220 */ /* 0x080fe40000410000 */
[-C--:B------:R-:W-:Y:S01]  /*18ee0*/  FMUL.FTZ R249, R165, R3.reuse ;  /* 0x00000003a5f97220 */ /* 0x080fe20000410000 */
[----:B------:R-:W-:Y:S01]  /*18ef0*/  STL [R1+0x274], R241 ;  /* 0x000274f101007387 */ /* 0x000fe20000100800 */
[-C--:B------:R-:W-:Y:S02]  /*18f00*/  FMUL.FTZ R9, R160, R3.reuse ;  /* 0x00000003a0097220 */ /* 0x080fe40000410000 */
[-C--:B--2---:R-:W-:Y:S01]  /*18f10*/  FMUL.FTZ R102, R161, R3.reuse ;  /* 0x00000003a1667220 */ /* 0x084fe20000410000 */
[----:B------:R1:W-:Y:S01]  /*18f20*/  STL [R1+0x278], R244 ;  /* 0x000278f401007387 */ /* 0x0003e20000100800 */
[----:B------:R-:W-:-:S02]  /*18f30*/  FMUL.FTZ R212, R156, R3 ;  /* 0x000000039cd47220 */ /* 0x000fc40000410000 */
[----:B------:R-:W-:Y:S01]  /*18f40*/  FMUL.FTZ R216, R157, R3 ;  /* 0x000000039dd87220 */ /* 0x000fe20000410000 */
[----:B------:R2:W-:Y:S01]  /*18f50*/  STL [R1+0x27c], R245 ;  /* 0x00027cf501007387 */ /* 0x0005e20000100800 */
[----:B------:R-:W-:-:S03]  /*18f60*/  FSEL R6, R6, -INF , !P5 ;  /* 0xff80000006067808 */ /* 0x000fc60006800000 */
[----:B------:R-:W-:Y:S01]  /*18f70*/  STL [R1+0x280], R248 ;  /* 0x000280f801007387 */ /* 0x000fe20000100800 */
[----:B------:R-:W-:-:S03]  /*18f80*/  FMNMX.FTZ R4, R7, R4, !PT ;  /* 0x0000000407047209 */ /* 0x000fc60007810000 */
[----:B------:R-:W-:Y:S04]  /*18f90*/  STL [R1+0x284], R249 ;  /* 0x000284f901007387 */ /* 0x000fe80000100800 */
[----:B------:R3:W-:Y:S01]  /*18fa0*/  STL [R1], R9 ;  /* 0x0000000901007387 */ /* 0x0007e20000100800 */
[----:B------:R-:W-:-:S03]  /*18fb0*/  FSEL R5, R5, -INF , !P6 ;  /* 0xff80000005057808 */ /* 0x000fc60007000000 */
[----:B------:R4:W-:Y:S01]  /*18fc0*/  STL [R1+0x288], R102 ;  /* 0x0002886601007387 */ /* 0x0009e20000100800 */
[----:B------:R-:W-:Y:S01]  /*18fd0*/  FMNMX.FTZ R4, R6, R4, !PT ;  /* 0x0000000406047209 */ /* 0x000fe20007810000 */
[-C--:B-1----:R-:W-:Y:S02]  /*18fe0*/  FMUL.FTZ R244, R153, R3.reuse ;  /* 0x0000000399f47220 */ /* 0x082fe40000410000 */
[----:B------:R-:W-:Y:S01]  /*18ff0*/  STL [R1+0x28c], R212 ;  /* 0x00028cd401007387 */ /* 0x000fe20000100800 */
[----:B--2---:R-:W-:-:S03]  /*19000*/  FMUL.FTZ R245, R152, R3 ;  /* 0x0000000398f57220 */ /* 0x004fc60000410000 */
[----:B------:R-:W-:Y:S04]  /*19010*/  STL [R1+0x290], R216 ;  /* 0x000290d801007387 */ /* 0x000fe80000100800 */
[----:B------:R-:W-:Y:S01]  /*19020*/  STL [R1+0x294], R245 ;  /* 0x000294f501007387 */ /* 0x000fe20000100800 */
[----:B------:R-:W-:-:S03]  /*19030*/  FMNMX.FTZ R4, R5, R4, !PT ;  /* 0x0000000405047209 */ /* 0x000fc60007810000 */
[----:B------:R1:W-:Y:S01]  /*19040*/  STL [R1+0x298], R244 ;  /* 0x000298f401007387 */ /* 0x0003e20000100800 */
[-C--:B---3--:R-:W-:Y:S02]  /*19050*/  FMUL.FTZ R9, R148, R3.reuse ;  /* 0x0000000394097220 */ /* 0x088fe40000410000 */
[----:B----4-:R-:W-:-:S03]  /*19060*/  FMUL.FTZ R102, R149, R3 ;  /* 0x0000000395667220 */ /* 0x010fc60000410000 */
[----:B------:R-:W-:Y:S01]  /*19070*/  STL [R1+0x70], R9 ;  /* 0x0000700901007387 */ /* 0x000fe20000100800 */
[----:B------:R-:W-:-:S03]  /*19080*/  FFMA.FTZ R176, R189, R3, R41 ;  /* 0x00000003bdb07223 */ /* 0x000fc60000010029 */
[----:B------:R-:W-:Y:S01]  /*19090*/  STL [R1+0x29c], R102 ;  /* 0x00029c6601007387 */ /* 0x000fe20000100800 */
[-C--:B------:R-:W-:Y:S02]  /*190a0*/  FMUL.FTZ R103, R68, R3.reuse ;  /* 0x0000000344677220 */ /* 0x080fe40000410000 */
[-C--:B------:R-:W-:Y:S02]  /*190b0*/  FMUL.FTZ R109, R80, R3.reuse ;  /* 0x00000003506d7220 */ /* 0x080fe40000410000 */
[-C--:B------:R-:W-:Y:S02]  /*190c0*/  FMUL.FTZ R108, R81, R3.reuse ;  /* 0x00000003516c7220 */ /* 0x080fe40000410000 */
[-C--:B------:R-:W-:Y:S02]  /*190d0*/  FMUL.FTZ R209, R84, R3.reuse ;  /* 0x0000000354d17220 */ /* 0x080fe40000410000 */
[-C--:B-1----:R-:W-:Y:S02]  /*190e0*/  FMUL.FTZ R244, R144, R3.reuse ;  /* 0x0000000390f47220 */ /* 0x082fe40000410000 */
[----:B------:R-:W-:-:S02]  /*190f0*/  FMUL.FTZ R245, R145, R3 ;  /* 0x0000000391f57220 */ /* 0x000fc40000410000 */
[-C--:B------:R-:W-:Y:S01]  /*19100*/  FMUL.FTZ R214, R85, R3.reuse ;  /* 0x0000000355d67220 */ /* 0x080fe20000410000 */
[----:B------:R1:W-:Y:S01]  /*19110*/  STL [R1+0x2a4], R244 ;  /* 0x0002a4f401007387 */ /* 0x0003e20000100800 */
[-C--:B------:R-:W-:Y:S02]  /*19120*/  FMUL.FTZ R215, R96, R3.reuse ;  /* 0x0000000360d77220 */ /* 0x080fe40000410000 */
[-C--:B------:R-:W-:Y:S02]  /*19130*/  FMUL.FTZ R207, R97, R3.reuse ;  /* 0x0000000361cf7220 */ /* 0x080fe40000410000 */
[----:B-1----:R-:W-:Y:S02]  /*19140*/  FMUL.FTZ R244, R69, R3 ;  /* 0x0000000345f47220 */ /* 0x002fe40000410000 */
[----:B------:R-:W1:Y:S02]  /*19150*/  SHFL.BFLY PT, R3, R4, 0x2, 0x1f ;  /* 0x0c401f0004037f89 */ /* 0x000e6400000e0000 */
[----:B-1----:R-:W-:-:S05]  /*19160*/  FMNMX.FTZ R3, R4, R3, !PT ;  /* 0x0000000304037209 */ /* 0x002fca0007810000 */
[----:B------:R-:W1:Y:S04]  /*19170*/  SHFL.BFLY PT, R4, R3, 0x1, 0x1f ;  /* 0x0c201f0003047f89 */ /* 0x000e6800000e0000 */
[----:B------:R-:W-:Y:S04]  /*19180*/  STL [R1+0x2a0], R245 ;  /* 0x0002a0f501007387 */ /* 0x000fe80000100800 */
[----:B------:R-:W-:Y:S01]  /*19190*/  STL [R1+0x2a8], R244 ;  /* 0x0002a8f401007387 */ /* 0x000fe20000100800 */
[----:B-1----:R-:W-:-:S04]  /*191a0*/  FMNMX.FTZ R101, R3, R4, !PT ;  /* 0x0000000403657209 */ /* 0x002fc80007810000 */
[----:B------:R-:W-:-:S04]  /*191b0*/  FSETP.NEU.FTZ.AND P0, PT, R101, -INF , PT ;  /* 0xff8000006500780b */ /* 0x000fc80003f1d000 */
[----:B------:R-:W-:-:S05]  /*191c0*/  FSEL R3, R101, RZ, P0 ;  /* 0x000000ff65037208 */ /* 0x000fca0000000000 */
[----:B------:R-:W-:Y:S02]  /*191d0*/  FADD.FTZ R9, R191, -R3 ;  /* 0x80000003bf097221 */ /* 0x000fe40000010000 */
[----:B------:R-:W2:Y:S04]  /*191e0*/  LDL R191, [R1+0x14] ;  /* 0x0000140001bf7983 */ /* 0x000ea80000100800 */
[----:B------:R-:W3:Y:S01]  /*191f0*/  LDL.LU R189, [R1+0x184] ;  /* 0x0001840001bd7983 */ /* 0x000ee20000300800 */
[----:B------:R-:W-:Y:S01]  /*19200*/  FMUL.FTZ R3, R0, R101 ;  /* 0x0000006500037220 */ /* 0x000fe20000410000 */
[C---:B------:R-:W-:Y:S02]  /*19210*/  LOP3.LUT P3, RZ, R2.reuse, 0x10, RZ, 0xc0, !PT ;  /* 0x0000001002ff7812 */ /* 0x040fe4000786c0ff */
[----:B------:R-:W-:-:S02]  /*19220*/  LOP3.LUT P4, RZ, R2, 0x8, RZ, 0xc0, !PT ;  /* 0x0000000802ff7812 */ /* 0x000fc4000788c0ff */
[C---:B------:R-:W-:Y:S02]  /*19230*/  LOP3.LUT P5, RZ, R2.reuse, 0x4, RZ, 0xc0, !PT ;  /* 0x0000000402ff7812 */ /* 0x040fe400078ac0ff */
[----:B------:R-:W-:Y:S02]  /*19240*/  LOP3.LUT P6, RZ, R2, 0x2, RZ, 0xc0, !PT ;  /* 0x0000000202ff7812 */ /* 0x000fe400078cc0ff */
[----:B------:R-:W-:Y:S02]  /*19250*/  FSEL R3, R3, RZ, P0 ;  /* 0x000000ff03037208 */ /* 0x000fe40000000000 */
[----:B------:R-:W-:Y:S02]  /*19260*/  FSEL R23, R206, -INF , !P3 ;  /* 0xff800000ce177808 */ /* 0x000fe40005800000 */
        /* <DEDUP_REMOVED lines=31> */
[----:B------:R-:W3:Y:S01]  /*19460*/  MUFU.EX2 R3, R3 ;  /* 0x0000000300037308 */ /* 0x000ee20000000800 */
[----:B------:R-:W-:Y:S02]  /*19470*/  FSEL R25, R51, -INF , !P2 ;  /* 0xff80000033197808 */ /* 0x000fe40005000000 */
[----:B------:R-:W-:Y:S01]  /*19480*/  FSEL R24, R46, -INF , !P1 ;  /* 0xff8000002e187808 */ /* 0x000fe20004800000 */
        /* <DEDUP_REMOVED lines=11> */
[----:B------:R-:W-:Y:S01]  /*19540*/  IMAD.MOV.U32 R243, RZ, RZ, R192 ;  /* 0x000000fffff37224 */ /* 0x000fe200078e00c0 */
[----:B--2---:R-:W-:-:S04]  /*19550*/  FMNMX.FTZ R2, R191, R180, !PT ;  /* 0x000000b4bf027209 */ /* 0x004fc80007810000 */
        /* <DEDUP_REMOVED lines=15> */
[----:B---3--:R-:W-:-:S03]  /*19650*/  FFMA.FTZ R6, R189, R3, R4 ;  /* 0x00000003bd067223 */ /* 0x008fc60000010004 */
[----:B------:R-:W-:Y:S01]  /*19660*/  FMNMX.FTZ R5, R24, R5, !PT ;  /* 0x0000000518057209 */ /* 0x000fe20007810000 */
[C---:B-1----:R-:W-:Y:S01]  /*19670*/  FADD.FTZ R27, R2.reuse, R6 ;  /* 0x00000006021b7221 */ /* 0x042fe20000010000 */
[----:B------:R-:W-:-:S03]  /*19680*/  F2FP.BF16.PACK_AB R55, R2, R4 ;  /* 0x000000040237723e */ /* 0x000fc600000010ff */
[----:B------:R-:W1:Y:S02]  /*19690*/  SHFL.BFLY PT, R2, R5, 0x2, 0x1f ;  /* 0x0c401f0005027f89 */ /* 0x000e6400000e0000 */
[----:B-1----:R-:W-:-:S05]  /*196a0*/  FMNMX.FTZ R2, R5, R2, !PT ;  /* 0x0000000205027209 */ /* 0x002fca0007810000 */
[----:B------:R-:W1:Y:S02]  /*196b0*/  SHFL.BFLY PT, R4, R2, 0x1, 0x1f ;  /* 0x0c201f0002047f89 */ /* 0x000e6400000e0000 */
[----:B-1----:R-:W-:-:S04]  /*196c0*/  FMNMX.FTZ R100, R2, R4, !PT ;  /* 0x0000000402647209 */ /* 0x002fc80007810000 */
[----:B------:R-:W-:-:S04]  /*196d0*/  FSETP.NEU.FTZ.AND P0, PT, R100, -INF , PT ;  /* 0xff8000006400780b */ /* 0x000fc80003f1d000 */
[----:B------:R-:W-:-:S05]  /*196e0*/  FSEL R2, R100, RZ, P0 ;  /* 0x000000ff64027208 */ /* 0x000fca0000000000 */
[----:B------:R-:W-:Y:S02]  /*196f0*/  FADD.FTZ R5, R191, -R2 ;  /* 0x80000002bf057221 */ /* 0x000fe40000010000 */
[----:B------:R-:W2:Y:S01]  /*19700*/  LDL.LU R191, [R1+0x40] ;  /* 0x0000400001bf7983 */ /* 0x000ea20000300800 */
[----:B------:R-:W-:-:S03]  /*19710*/  IMAD.MOV.U32 R189, RZ, RZ, R228 ;  /* 0x000000ffffbd7224 */ /* 0x000fc600078e00e4 */
[----:B------:R-:W3:Y:S04]  /*19720*/  LDL.LU.64 R210, [R1+0x138] ;  /* 0x0001380001d27983 */ /* 0x000ee80000300a00 */
[----:B------:R-:W3:Y:S04]  /*19730*/  LDL R213, [R1+0xcc] ;  /* 0x0000cc0001d57983 */ /* 0x000ee80000100800 */
[----:B------:R-:W4:Y:S04]  /*19740*/  LDL R229, [R1+0x16c] ;  /* 0x00016c0001e57983 */ /* 0x000f280000100800 */
[----:B------:R-:W3:Y:S04]  /*19750*/  LDL.LU.64 R234, [R1+0xd0] ;  /* 0x0000d00001ea7983 */ /* 0x000ee80000300a00 */
[----:B------:R-:W3:Y:S04]  /*19760*/  LDL R228, [R1+0xc4] ;  /* 0x0000c40001e47983 */ /* 0x000ee80000100800 */
[----:B------:R-:W3:Y:S04]  /*19770*/  LDL R200, [R1+0xdc] ;  /* 0x0000dc0001c87983 */ /* 0x000ee80000100800 */
[----:B------:R-:W3:Y:S04]  /*19780*/  LDL R198, [R1+0x4c] ;  /* 0x00004c0001c67983 */ /* 0x000ee80000100800 */
[----:B------:R-:W3:Y:S01]  /*19790*/  LDL.LU R192, [R1+0x128] ;  /* 0x0001280001c07983 */ /* 0x000ee20000300800 */
[----:B------:R-:W-:-:S05]  /*197a0*/  FMUL.FTZ R2, R0, R100 ;  /* 0x0000006400027220 */ /* 0x000fca0000410000 */
[----:B------:R-:W-:-:S05]  /*197b0*/  FSEL R2, R2, RZ, P0 ;  /* 0x000000ff02027208 */ /* 0x000fca0000000000 */
[----:B------:R-:W-:-:S04]  /*197c0*/  FFMA.FTZ R4, R180, R0, -R2 ;  /* 0x00000000b4047223 */ /* 0x000fc80000010802 */
[----:B------:R1:W-:Y:S01]  /*197d0*/  MUFU.EX2 R9, R4 ;  /* 0x0000000400097308 */ /* 0x0003e20000000800 */
[-CC-:B------:R-:W-:Y:S02]  /*197e0*/  FFMA.FTZ R7, R67, R0.reuse, -R2.reuse ;  /* 0x0000000043077223 */ /* 0x180fe40000010802 */
[----:B-1----:R-:W-:-:S05]  /*197f0*/  FFMA.FTZ R4, R107, R0, -R2 ;  /* 0x000000006b047223 */ /* 0x002fca0000010802 */
[----:B------:R1:W-:Y:S01]  /*19800*/  MUFU.EX2 R8, R4 ;  /* 0x0000000400087308 */ /* 0x0003e20000000800 */
[----:B------:R-:W-:Y:S02]  /*19810*/  FFMA.FTZ R6, R65, R0, -R2 ;  /* 0x0000000041067223 */ /* 0x000fe40000010802 */
[----:B-1----:R-:W-:-:S05]  /*19820*/  FMUL.FTZ R4, R0, R5 ;  /* 0x0000000500047220 */ /* 0x002fca0000410000 */
[----:B------:R-:W1:Y:S08]  /*19830*/  MUFU.EX2 R15, R11 ;  /* 0x0000000b000f7308 */ /* 0x000e700000000800 */
        /* <DEDUP_REMOVED lines=13> */
[----:B------:R-:W-:Y:S02]  /*19910*/  FFMA.FTZ R44, R24, R0, -R2 ;  /* 0x00000000182c7223 */ /* 0x000fe40000010802 */
[----:B------:R-:W-:-:S03]  /*19920*/  FMUL.FTZ R52, R0, R52 ;  /* 0x0000003400347220 */ /* 0x000fc60000410000 */
[----:B------:R1:W-:Y:S08]  /*19930*/  MUFU.EX2 R11, R36 ;  /* 0x00000024000b7308 */ /* 0x0003f00000000800 */
[----:B------:R1:W-:Y:S02]  /*19940*/  MUFU.EX2 R10, R37 ;  /* 0x00000025000a7308 */ /* 0x0003e40000000800 */
[----:B-1----:R-:W-:-:S06]  /*19950*/  FFMA.FTZ R36, R20, R0, -R2 ;  /* 0x0000000014247223 */ /* 0x002fcc0000010802 */
[----:B------:R-:W1:Y:S01]  /*19960*/  MUFU.EX2 R12, R12 ;  /* 0x0000000c000c7308 */ /* 0x000e620000000800 */
[-CC-:B------:R-:W-:Y:S02]  /*19970*/  FFMA.FTZ R20, R16, R0.reuse, -R2.reuse ;  /* 0x0000000010147223 */ /* 0x180fe40000010802 */
[----:B------:R-:W-:-:S05]  /*19980*/  FFMA.FTZ R37, R19, R0, -R2 ;  /* 0x0000000013257223 */ /* 0x000fca0000010802 */
[----:B------:R-:W-:Y:S01]  /*19990*/  MUFU.EX2 R5, R5 ;  /* 0x0000000500057308 */ /* 0x000fe20000000800 */
[----:B------:R-:W-:-:S04]  /*199a0*/  FADD.FTZ R2, R15, R27 ;  /* 0x0000001b0f027221 */ /* 0x000fc80000010000 */
[----:B------:R-:W-:-:S03]  /*199b0*/  FADD.FTZ R2, R14, R2 ;  /* 0x000000020e027221 */ /* 0x000fc60000010000 */
[----:B------:R-:W1:Y:S01]  /*199c0*/  MUFU.EX2 R16, R23 ;  /* 0x0000001700107308 */ /* 0x000e620000000800 */
[----:B------:R-:W-:Y:S01]  /*199d0*/  FADD.FTZ R2, R13, R2 ;  /* 0x000000020d027221 */ /* 0x000fe20000010000 */
[----:B------:R-:W-:-:S03]  /*199e0*/  F2FP.BF16.PACK_AB R165, R6, R7 ;  /* 0x0000000706a5723e */ /* 0x000fc600000010ff */
[----:B-1----:R-:W-:Y:S01]  /*199f0*/  FADD.FTZ R2, R12, R2 ;  /* 0x000000020c027221 */ /* 0x002fe20000010000 */
[----:B------:R-:W-:Y:S02]  /*19a00*/  F2FP.BF16.PACK_AB R164, R8, R9 ;  /* 0x0000000908a4723e */ /* 0x000fe400000010ff */
[----:B------:R-:W-:Y:S02]  /*19a10*/  F2FP.BF16.PACK_AB R179, R16, R5 ;  /* 0x0000000510b3723e */ /* 0x000fe400000010ff */
[----:B------:R-:W-:Y:S02]  /*19a20*/  F2FP.BF16.PACK_AB R51, R12, R13 ;  /* 0x0000000d0c33723e */ /* 0x000fe400000010ff */
[----:B------:R-:W-:Y:S01]  /*19a30*/  F2FP.BF16.PACK_AB R57, R10, R11 ;  /* 0x0000000b0a39723e */ /* 0x000fe200000010ff */
[----:B------:R-:W-:Y:S02]  /*19a40*/  IMAD.MOV.U32 R240, RZ, RZ, R250 ;  /* 0x000000fffff07224 */ /* 0x000fe400078e00fa */
[----:B------:R-:W-:-:S02]  /*19a50*/  IMAD.MOV.U32 R250, RZ, RZ, R242 ;  /* 0x000000fffffa7224 */ /* 0x000fc400078e00f2 */
[----:B------:R-:W-:Y:S02]  /*19a60*/  IMAD.MOV.U32 R242, RZ, RZ, R189 ;  /* 0x000000fffff27224 */ /* 0x000fe400078e00bd */
[----:B------:R-:W-:Y:S02]  /*19a70*/  IMAD.MOV.U32 R62, RZ, RZ, R247 ;  /* 0x000000ffff3e7224 */ /* 0x000fe400078e00f7 */
[----:B--2---:R-:W-:-:S04]  /*19a80*/  FFMA.FTZ R0, R191, R4, R9 ;  /* 0x00000004bf007223 */ /* 0x004fc80000010009 */
[----:B------:R-:W-:-:S04]  /*19a90*/  FADD.FTZ R0, R8, R0 ;  /* 0x0000000008007221 */ /* 0x000fc80000010000 */
[----:B------:R-:W-:-:S04]  /*19aa0*/  FADD.FTZ R0, R7, R0 ;  /* 0x0000000007007221 */ /* 0x000fc80000010000 */
[----:B------:R-:W-:-:S04]  /*19ab0*/  FADD.FTZ R0, R6, R0 ;  /* 0x0000000006007221 */ /* 0x000fc80000010000 */
[----:B------:R-:W-:Y:S02]  /*19ac0*/  FADD.FTZ R0, R5, R0 ;  /* 0x0000000005007221 */ /* 0x000fe40000010000 */
[----:B------:R-:W-:Y:S02]  /*19ad0*/  FADD.FTZ R6, R11, R2 ;  /* 0x000000020b067221 */ /* 0x000fe40000010000 */
[----:B------:R-:W-:Y:S01]  /*19ae0*/  FADD.FTZ R2, R16, R0 ;  /* 0x0000000010027221 */ /* 0x000fe20000010000 */
[----:B------:R-:W1:Y:S01]  /*19af0*/  MUFU.EX2 R8, R22 ;  /* 0x0000001600087308 */ /* 0x000e620000000800 */
[----:B---3--:R-:W-:-:S07]  /*19b00*/  IADD3 R0, R192, -0x1, RZ ;  /* 0xffffffffc0007810 */ /* 0x008fce0007ffe0ff */
[----:B------:R-:W2:Y:S01]  /*19b10*/  MUFU.EX2 R7, R21 ;  /* 0x0000001500077308 */ /* 0x000ea20000000800 */
[----:B------:R-:W-:-:S04]  /*19b20*/  LOP3.LUT R204, R251, R0, RZ, 0x3c, !PT ;  /* 0x00000000fbcc7212 */ /* 0x000fc800078e3cff */
[----:B------:R-:W-:-:S05]  /*19b30*/  LOP3.LUT R0, R204, R241, RZ, 0x3c, !PT ;  /* 0x000000f1cc007212 */ /* 0x000fca00078e3cff */
[----:B------:R-:W-:-:S04]  /*19b40*/  IMAD.WIDE.U32 R64, R0, -0x326172a9, RZ ;  /* 0xcd9e8d5700407825 */ /* 0x000fc800078e00ff */
[----:B-1----:R-:W-:Y:S01]  /*19b50*/  FADD.FTZ R2, R8, R2 ;  /* 0x0000000208027221 */ /* 0x002fe20000010000 */
[----:B------:R-:W-:Y:S01]  /*19b60*/  LOP3.LUT R0, R65, R213, R210, 0x96, !PT ;  /* 0x000000d541007212 */ /* 0x000fe200078e96d2 */
[----:B------:R-:W-:Y:S01]  /*19b70*/  FADD.FTZ R16, R10, R6 ;  /* 0x000000060a107221 */ /* 0x000fe20000010000 */
[C---:B--2---:R-:W-:Y:S01]  /*19b80*/  F2FP.BF16.PACK_AB R180, R7.reuse, R8 ;  /* 0x0000000807b4723e */ /* 0x044fe200000010ff */
[----:B------:R-:W-:Y:S01]  /*19b90*/  FADD.FTZ R17, R7, R2 ;  /* 0x0000000207117221 */ /* 0x000fe20000010000 */
[----:B----4-:R-:W-:Y:S01]  /*19ba0*/  LOP3.LUT R2, R203, R229, R64, 0x96, !PT ;  /* 0x000000e5cb027212 */ /* 0x010fe200078e9640 */
[----:B------:R-:W-:-:S04]  /*19bb0*/  IMAD.WIDE.U32 R6, R0, -0x2daee0ad, RZ ;  /* 0xd2511f5300067825 */ /* 0x000fc800078e00ff */
[----:B------:R-:W-:Y:S01]  /*19bc0*/  IMAD.WIDE.U32 R8, R2, -0x2daee0ad, RZ ;  /* 0xd2511f5302087825 */ /* 0x000fe200078e00ff */
[----:B------:R-:W-:-:S05]  /*19bd0*/  LOP3.LUT R0, R7, R228, R234, 0x96, !PT ;  /* 0x000000e407007212 */ /* 0x000fca00078e96ea */
        /* <DEDUP_REMOVED lines=19> */
[----:B------:R-:W-:Y:S02]  /*19d10*/  F2FP.BF16.PACK_AB R46, R14, R15 ;  /* 0x0000000f0e2e723e */ /* 0x000fe400000010ff */
[----:B------:R-:W-:Y:S02]  /*19d20*/  LOP3.LUT R2, R2, 0xff, RZ, 0xc0, !PT ;  /* 0x000000ff02027812 */ /* 0x000fe400078ec0ff */
[----:B------:R-:W-:Y:S02]  /*19d30*/  LOP3.LUT R14, R9, R63, R10, 0x96, !PT ;  /* 0x0000003f090e7212 */ /* 0x000fe400078e960a */
[----:B------:R-:W-:Y:S01]  /*19d40*/  SHF.R.U32.HI R0, RZ, 0x18, R0 ;  /* 0x00000018ff007819 */ /* 0x000fe20000011600 */
[----:B------:R-:W1:Y:S01]  /*19d50*/  MUFU.EX2 R9, R40 ;  /* 0x0000002800097308 */ /* 0x000e620000000800 */
[----:B------:R-:W-:-:S02]  /*19d60*/  ISETP.GE.U32.AND P5, PT, R194, R2, PT ;  /* 0x00000002c200720c */ /* 0x000fc40003fa6070 */
[----:B------:R-:W-:Y:S02]  /*19d70*/  ISETP.GE.U32.AND P0, PT, R194, R0, PT ;  /* 0x00000000c200720c */ /* 0x000fe40003f06070 */
[----:B------:R-:W-:-:S03]  /*19d80*/  LOP3.LUT R0, R6, 0xff, RZ, 0xc0, !PT ;  /* 0x000000ff06007812 */ /* 0x000fc600078ec0ff */
[----:B------:R-:W2:Y:S01]  /*19d90*/  MUFU.EX2 R2, R39 ;  /* 0x0000002700027308 */ /* 0x000ea20000000800 */
[--C-:B------:R-:W-:Y:S02]  /*19da0*/  SHF.R.U32.HI R5, RZ, 0x10, R6.reuse ;  /* 0x00000010ff057819 */ /* 0x100fe40000011606 */
[----:B------:R-:W-:Y:S02]  /*19db0*/  ISETP.GE.U32.AND P2, PT, R194, R0, PT ;  /* 0x00000000c200720c */ /* 0x000fe40003f46070 */
[----:B------:R-:W-:Y:S02]  /*19dc0*/  LOP3.LUT R22, R6, 0xffff, RZ, 0xc0, !PT ;  /* 0x0000ffff06167812 */ /* 0x000fe400078ec0ff */
[----:B------:R-:W-:Y:S01]  /*19dd0*/  SHF.R.U32.HI R0, RZ, 0x18, R6 ;  /* 0x00000018ff007819 */ /* 0x000fe20000011606 */
[----:B------:R-:W-:Y:S01]  /*19de0*/  IMAD.WIDE.U32 R6, R14, -0x2daee0ad, RZ ;  /* 0xd2511f530e067825 */ /* 0x000fe200078e00ff */
[----:B------:R-:W-:Y:S01]  /*19df0*/  LOP3.LUT R5, R5, 0xff, RZ, 0xc0, !PT ;  /* 0x000000ff05057812 */ /* 0x000fe200078ec0ff */
[----:B------:R-:W3:Y:S02]  /*19e00*/  MUFU.EX2 R25, R36 ;  /* 0x0000002400197308 */ /* 0x000ee40000000800 */
[----:B------:R-:W-:Y:S01]  /*19e10*/  IMAD.MOV.U32 R247, RZ, RZ, R193 ;  /* 0x000000fffff77224 */ /* 0x000fe200078e00c1 */
[----:B------:R-:W-:-:S02]  /*19e20*/  LOP3.LUT R21, R6, 0xff, RZ, 0xc0, !PT ;  /* 0x000000ff06157812 */ /* 0x000fc400078ec0ff */
[----:B------:R-:W-:Y:S02]  /*19e30*/  LOP3.LUT R24, R6, 0xffff, RZ, 0xc0, !PT ;  /* 0x0000ffff06187812 */ /* 0x000fe400078ec0ff */
[--C-:B------:R-:W-:Y:S01]  /*19e40*/  SHF.R.U32.HI R23, RZ, 0x10, R6.reuse ;  /* 0x00000010ff177819 */ /* 0x100fe20000011606 */
[----:B------:R-:W-:Y:S01]  /*19e50*/  MUFU.EX2 R15, R50 ;  /* 0x00000032000f7308 */ /* 0x000fe20000000800 */
[----:B------:R-:W-:Y:S01]  /*19e60*/  SHF.R.U32.HI R19, RZ, 0x18, R6 ;  /* 0x00000018ff137819 */ /* 0x000fe20000011606 */
[----:B-1----:R-:W-:Y:S01]  /*19e70*/  FADD.FTZ R6, R9, R16 ;  /* 0x0000001009067221 */ /* 0x002fe20000010000 */
[C---:B------:R-:W-:Y:S02]  /*19e80*/  ISETP.GE.U32.AND P6, PT, R194.reuse, R5, PT ;  /* 0x00000005c200720c */ /* 0x040fe40003fc6070 */
[----:B------:R-:W-:-:S03]  /*19e90*/  ISETP.GE.U32.AND P1, PT, R194, R0, PT ;  /* 0x00000000c200720c */ /* 0x000fc60003f26070 */
[----:B------:R-:W1:Y:S01]  /*19ea0*/  MUFU.EX2 R8, R20 ;  /* 0x0000001400087308 */ /* 0x000e620000000800 */
[----:B------:R-:W-:Y:S01]  /*19eb0*/  LOP3.LUT R0, R7, R247, R12, 0x96, !PT ;  /* 0x000000f707007212 */ /* 0x000fe200078e960c */
[C---:B--2---:R-:W-:Y:S01]  /*19ec0*/  FADD.FTZ R12, R2.reuse, R6 ;  /* 0x00000006020c7221 */ /* 0x044fe20000010000 */
[----:B------:R-:W-:-:S05]  /*19ed0*/  F2FP.BF16.PACK_AB R16, R2, R9 ;  /* 0x000000090210723e */ /* 0x000fca00000010ff */
[----:B------:R-:W2:Y:S08]  /*19ee0*/  MUFU.EX2 R14, R54 ;  /* 0x00000036000e7308 */ /* 0x000eb00000000800 */
[----:B------:R-:W4:Y:S01]  /*19ef0*/  MUFU.EX2 R5, R45 ;  /* 0x0000002d00057308 */ /* 0x000f220000000800 */
[----:B---3--:R-:W-:-:S07]  /*19f00*/  FADD.FTZ R6, R25, R17 ;  /* 0x0000001119067221 */ /* 0x008fce0000010000 */
[----:B------:R-:W3:Y:S01]  /*19f10*/  MUFU.EX2 R2, R47 ;  /* 0x0000002f00027308 */ /* 0x000ee20000000800 */
[----:B-1----:R-:W-:Y:S01]  /*19f20*/  FADD.FTZ R18, R8, R6 ;  /* 0x0000000608127221 */ /* 0x002fe20000010000 */
[----:B--2---:R-:W-:Y:S01]  /*19f30*/  F2FP.BF16.PACK_AB R7, R14, R15 ;  /* 0x0000000f0e07723e */ /* 0x004fe200000010ff */
[----:B----4-:R-:W-:-:S05]  /*19f40*/  FADD.FTZ R6, R5, R12 ;  /* 0x0000000c05067221 */ /* 0x010fca0000010000 */
[----:B------:R1:W-:Y:S01]  /*19f50*/  MUFU.EX2 R13, R106 ;  /* 0x0000006a000d7308 */ /* 0x0003e20000000800 */
[C---:B------:R-:W-:Y:S02]  /*19f60*/  PRMT R110, R7.reuse, 0x7610, R110 ;  /* 0x00007610076e7816 */ /* 0x040fe4000000006e */
[----:B------:R-:W-:Y:S01]  /*19f70*/  PRMT R107, R7, 0x7632, R107 ;  /* 0x00007632076b7816 */ /* 0x000fe2000000006b */
[C---:B---3--:R-:W-:Y:S01]  /*19f80*/  FADD.FTZ R7, R2.reuse, R6 ;  /* 0x0000000602077221 */ /* 0x048fe20000010000 */
[----:B------:R-:W-:Y:S02]  /*19f90*/  F2FP.BF16.PACK_AB R20, R2, R5 ;  /* 0x000000050214723e */ /* 0x000fe400000010ff */
[----:B------:R-:W-:Y:S01]  /*19fa0*/  SHF.R.U32.HI R2, RZ, 0x8, R22 ;  /* 0x00000008ff027819 */ /* 0x000fe20000011616 */
[----:B------:R2:W-:Y:S01]  /*19fb0*/  MUFU.EX2 R10, R105 ;  /* 0x00000069000a7308 */ /* 0x0005e20000000800 */
[----:B------:R-:W-:Y:S01]  /*19fc0*/  @!P4 HFMA2.BF16_V2 R68, -RZ.H0_H0, RZ.H0_H0, -R110.H0_H0 ;  /* 0x200000ffff44c231 */ /* 0x000fe2000034096e */
[----:B-1----:R-:W-:-:S02]  /*19fd0*/  PRMT R106, R16, 0x7632, R106 ;  /* 0x00007632106a7816 */ /* 0x002fc4000000006a */
[----:B------:R-:W-:-:S04]  /*19fe0*/  LOP3.LUT R2, R2, 0xffff, RZ, 0xc0, !PT ;  /* 0x0000ffff02027812 */ /* 0x000fc800078ec0ff */
[----:B------:R-:W1:Y:S01]  /*19ff0*/  MUFU.EX2 R5, R37 ;  /* 0x0000002500057308 */ /* 0x000e620000000800 */
[----:B------:R-:W-:Y:S01]  /*1a000*/  @!P0 HFMA2.BF16_V2 R69, -RZ.H0_H0, RZ.H0_H0, -R106.H0_H0 ;  /* 0x200000ffff458231 */ /* 0x000fe2000034096a */
[----:B------:R-:W-:Y:S02]  /*1a010*/  PRMT R193, R110, 0x5410, R107 ;  /* 0x000054106ec17816 */ /* 0x000fe4000000006b */
[----:B--2---:R-:W-:Y:S02]  /*1a020*/  PRMT R105, R16, 0x7610, R105 ;  /* 0x0000761010697816 */ /* 0x004fe40000000069 */
[----:B------:R-:W-:Y:S02]  /*1a030*/  @!P4 PRMT R110, R68, 0x5410, RZ ;  /* 0x00005410446ec816 */ /* 0x000fe400000000ff */
[----:B------:R-:W-:Y:S02]  /*1a040*/  PRMT R192, R105, 0x5410, R106 ;  /* 0x0000541069c07816 */ /* 0x000fe4000000006a */
[----:B------:R-:W-:-:S02]  /*1a050*/  ISETP.GE.U32.AND P4, PT, R194, R2, PT ;  /* 0x00000002c200720c */ /* 0x000fc40003f86070 */
[----:B------:R-:W-:Y:S01]  /*1a060*/  @!P0 PRMT R106, R69, 0x5410, RZ ;  /* 0x00005410456a8816 */ /* 0x000fe200000000ff */
[----:B------:R-:W2:Y:S01]  /*1a070*/  MUFU.EX2 R2, R38 ;  /* 0x0000002600027308 */ /* 0x000ea20000000800 */
[----:B------:R-:W-:Y:S02]  /*1a080*/  ISETP.GE.U32.AND P0, PT, R194, R19, PT ;  /* 0x00000013c200720c */ /* 0x000fe40003f06070 */
[----:B------:R-:W-:Y:S01]  /*1a090*/  SHF.R.U32.HI R6, RZ, 0x10, R0 ;  /* 0x00000010ff067819 */ /* 0x000fe20000011600 */
[----:B------:R-:W-:-:S04]  /*1a0a0*/  @!P5 HFMA2.BF16_V2 R81, -RZ.H0_H0, RZ.H0_H0, -R105.H0_H0 ;  /* 0x200000ffff51d231 */ /* 0x000fc80000340969 */
[----:B------:R-:W-:Y:S01]  /*1a0b0*/  MUFU.EX2 R17, R58 ;  /* 0x0000003a00117308 */ /* 0x000fe20000000800 */
[----:B------:R-:W-:Y:S01]  /*1a0c0*/  @!P3 HFMA2.BF16_V2 R80, -RZ.H0_H0, RZ.H0_H0, -R107.H0_H0 ;  /* 0x200000ffff50b231 */ /* 0x000fe2000034096b */
[----:B------:R-:W-:-:S06]  /*1a0d0*/  LOP3.LUT R6, R6, 0xff, RZ, 0xc0, !PT ;  /* 0x000000ff06067812 */ /* 0x000fcc00078ec0ff */
[----:B------:R-:W3:Y:S01]  /*1a0e0*/  MUFU.EX2 R19, R60 ;  /* 0x0000003c00137308 */ /* 0x000ee20000000800 */
[----:B------:R-:W-:Y:S02]  /*1a0f0*/  @!P5 PRMT R105, R81, 0x5410, RZ ;  /* 0x000054105169d816 */ /* 0x000fe400000000ff */
[----:B------:R-:W-:Y:S02]  /*1a100*/  @!P3 PRMT R107, R80, 0x5410, RZ ;  /* 0x00005410506bb816 */ /* 0x000fe400000000ff */
[C---:B------:R-:W-:Y:S01]  /*1a110*/  ISETP.GE.U32.AND P5, PT, R194.reuse, R6, PT ;  /* 0x00000006c200720c */ /* 0x040fe20003fa6070 */
[----:B-1----:R-:W-:Y:S01]  /*1a120*/  FADD.FTZ R6, R5, R18 ;  /* 0x0000001205067221 */ /* 0x002fe20000010000 */
[----:B------:R-:W-:Y:S02]  /*1a130*/  ISETP.GE.U32.AND P3, PT, R194, R21, PT ;  /* 0x00000015c200720c */ /* 0x000fe40003f66070 */
[----:B------:R-:W1:Y:S01]  /*1a140*/  MUFU.EX2 R21, R48 ;  /* 0x0000003000157308 */ /* 0x000e620000000800 */
[C---:B--2---:R-:W-:Y:S01]  /*1a150*/  FADD.FTZ R12, R2.reuse, R6 ;  /* 0x00000006020c7221 */ /* 0x044fe20000010000 */
[----:B------:R-:W-:-:S02]  /*1a160*/  F2FP.BF16.PACK_AB R172, R2, R5 ;  /* 0x0000000502ac723e */ /* 0x000fc400000010ff */
[----:B---3--:R-:W-:-:S04]  /*1a170*/  F2FP.BF16.PACK_AB R2, R19, R17 ;  /* 0x000000111302723e */ /* 0x008fc800000010ff */
[----:B------:R-:W2:Y:S08]  /*1a180*/  MUFU.EX2 R16, R49 ;  /* 0x0000003100107308 */ /* 0x000eb00000000800 */
[----:B------:R3:W-:Y:S01]  /*1a190*/  MUFU.EX2 R11, R104 ;  /* 0x00000068000b7308 */ /* 0x0007e20000000800 */
[C---:B------:R-:W-:Y:S01]  /*1a1a0*/  PRMT R97, R2.reuse, 0x7632, R97 ;  /* 0x0000763202617816 */ /* 0x040fe20000000061 */
[----:B-1----:R-:W-:Y:S01]  /*1a1b0*/  FADD.FTZ R5, R21, R7 ;  /* 0x0000000715057221 */ /* 0x002fe20000010000 */
[----:B---3--:R-:W-:-:S02]  /*1a1c0*/  PRMT R104, R2, 0x7610, R104 ;  /* 0x0000761002687816 */ /* 0x008fc40000000068 */
[----:B------:R-:W-:-:S03]  /*1a1d0*/  LOP3.LUT R2, R0, 0xff, RZ, 0xc0, !PT ;  /* 0x000000ff00027812 */ /* 0x000fc600078ec0ff */
[----:B------:R-:W-:Y:S01]  /*1a1e0*/  @!P2 HFMA2.BF16_V2 R84, -RZ.H0_H0, RZ.H0_H0, -R104.H0_H0 ;  /* 0x200000ffff54a231 */ /* 0x000fe20000340968 */
[----:B------:R-:W-:Y:S01]  /*1a1f0*/  PRMT R191, R104, 0x5410, R97 ;  /* 0x0000541068bf7816 */ /* 0x000fe20000000061 */
[----:B------:R-:W-:-:S03]  /*1a200*/  @!P4 HFMA2.BF16_V2 R85, -RZ.H0_H0, RZ.H0_H0, -R97.H0_H0 ;  /* 0x200000ffff55c231 */ /* 0x000fc60000340961 */
[----:B------:R-:W-:Y:S02]  /*1a210*/  @!P2 PRMT R104, R84, 0x5410, RZ ;  /* 0x000054105468a816 */ /* 0x000fe400000000ff */
[----:B------:R-:W-:Y:S01]  /*1a220*/  ISETP.GE.U32.AND P2, PT, R194, R2, PT ;  /* 0x00000002c200720c */ /* 0x000fe20003f46070 */
[----:B--2---:R-:W-:Y:S01]  /*1a230*/  FADD.FTZ R27, R16, R5 ;  /* 0x00000005101b7221 */ /* 0x004fe20000010000 */
[----:B------:R-:W-:Y:S01]  /*1a240*/  SHF.R.U32.HI R2, RZ, 0x18, R0 ;  /* 0x00000018ff027819 */ /* 0x000fe20000011600 */
[----:B------:R-:W1:Y:S01]  /*1a250*/  MUFU.EX2 R5, R42 ;  /* 0x0000002a00057308 */ /* 0x000e620000000800 */
[----:B------:R-:W-:Y:S02]  /*1a260*/  @!P4 PRMT R97, R85, 0x5410, RZ ;  /* 0x000054105561c816 */ /* 0x000fe400000000ff */
[----:B------:R-:W-:Y:S02]  /*1a270*/  ISETP.GE.U32.AND P4, PT, R194, R2, PT ;  /* 0x00000002c200720c */ /* 0x000fe40003f86070 */
[----:B------:R-:W-:-:S02]  /*1a280*/  LOP3.LUT R0, R0, 0xffff, RZ, 0xc0, !PT ;  /* 0x0000ffff00007812 */ /* 0x000fc400078ec0ff */
[C---:B------:R-:W-:Y:S01]  /*1a290*/  PRMT R85, R20.reuse, 0x7610, R85 ;  /* 0x0000761014557816 */ /* 0x040fe20000000055 */
[----:B------:R-:W2:Y:S01]  /*1a2a0*/  MUFU.EX2 R2, R26 ;  /* 0x0000001a00027308 */ /* 0x000ea20000000800 */
[----:B------:R-:W-:Y:S02]  /*1a2b0*/  SHF.R.U32.HI R0, RZ, 0x8, R0 ;  /* 0x00000008ff007819 */ /* 0x000fe40000011600 */
[----:B------:R-:W-:Y:S01]  /*1a2c0*/  PRMT R96, R20, 0x7632, R96 ;  /* 0x0000763214607816 */ /* 0x000fe20000000060 */
[----:B------:R-:W-:-:S04]  /*1a2d0*/  @!P6 HFMA2.BF16_V2 R145, -RZ.H0_H0, RZ.H0_H0, -R85.H0_H0 ;  /* 0x200000ffff91e231 */ /* 0x000fc80000340955 */
[----:B------:R-:W-:Y:S01]  /*1a2e0*/  MUFU.EX2 R18, R61 ;  /* 0x0000003d00127308 */ /* 0x000fe20000000800 */
[----:B------:R-:W-:-:S07]  /*1a2f0*/  LOP3.LUT R0, R0, 0xffff, RZ, 0xc0, !PT ;  /* 0x0000ffff00007812 */ /* 0x000fce00078ec0ff */
        /* <DEDUP_REMOVED lines=14> */
[----:B------:R-:W-:Y:S02]  /*1a3e0*/  F2FP.BF16.PACK_AB R173, R8, R25 ;  /* 0x0000001908ad723e */ /* 0x000fe400000010ff */
[----:B------:R-:W-:Y:S02]  /*1a3f0*/  F2FP.BF16.PACK_AB R16, R16, R21 ;  /* 0x000000151010723e */ /* 0x000fe400000010ff */
[----:B------:R-:W-:Y:S01]  /*1a400*/  LOP3.LUT R5, R5, 0xffff, RZ, 0xc0, !PT ;  /* 0x0000ffff05057812 */ /* 0x000fe200078ec0ff */
[----:B------:R3:W-:Y:S01]  /*1a410*/  MUFU.EX2 R8, R186 ;  /* 0x000000ba00087308 */ /* 0x0007e20000000800 */
[----:B------:R-:W-:-:S02]  /*1a420*/  PRMT R80, R16, 0x7610, R80 ;  /* 0x0000761010507816 */ /* 0x000fc40000000050 */
[----:B------:R-:W-:-:S03]  /*1a430*/  PRMT R69, R16, 0x7632, R69 ;  /* 0x0000763210457816 */ /* 0x000fc60000000045 */
[----:B------:R-:W-:Y:S01]  /*1a440*/  @!P5 HFMA2.BF16_V2 R153, -RZ.H0_H0, RZ.H0_H0, -R80.H0_H0 ;  /* 0x200000ffff99d231 */ /* 0x000fe20000340950 */
[----:B---3--:R-:W-:Y:S02]  /*1a450*/  PRMT R186, R84, 0x5410, R81 ;  /* 0x0000541054ba7816 */ /* 0x008fe40000000051 */
[----:B------:R-:W-:Y:S02]  /*1a460*/  @!P2 PRMT R84, R148, 0x5410, RZ ;  /* 0x000054109454a816 */ /* 0x000fe400000000ff */
[----:B------:R-:W-:Y:S01]  /*1a470*/  ISETP.GE.U32.AND P2, PT, R194, R5, PT ;  /* 0x00000005c200720c */ /* 0x000fe20003f46070 */
[----:B-1----:R-:W-:-:S04]  /*1a480*/  FADD.FTZ R5, R2, R12 ;  /* 0x0000000c02057221 */ /* 0x002fc80000010000 */
[----:B--2---:R-:W-:Y:S01]  /*1a490*/  FADD.FTZ R5, R0, R5 ;  /* 0x0000000500057221 */ /* 0x004fe20000010000 */
[----:B------:R-:W-:Y:S02]  /*1a4a0*/  PRMT R181, R80, 0x5410, R69 ;  /* 0x0000541050b57816 */ /* 0x000fe40000000045 */
[----:B------:R-:W-:Y:S02]  /*1a4b0*/  @!P5 PRMT R80, R153, 0x5410, RZ ;  /* 0x000054109950d816 */ /* 0x000fe400000000ff */
[----:B------:R1:W-:Y:S04]  /*1a4c0*/  STL [R1+0x40], R5 ;  /* 0x0000400501007387 */ /* 0x0003e80000100800 */
[----:B------:R-:W2:Y:S01]  /*1a4d0*/  LDL.LU R153, [R1+0x44] ;  /* 0x0000440001997983 */ /* 0x000ea20000300800 */
[----:B------:R-:W-:Y:S08]  /*1a4e0*/  MUFU.EX2 R21, R178 ;  /* 0x000000b200157308 */ /* 0x000ff00000000800 */
[----:B------:R-:W3:Y:S01]  /*1a4f0*/  MUFU.EX2 R20, R182 ;  /* 0x000000b600147308 */ /* 0x000ee20000000800 */
[----:B------:R-:W-:Y:S01]  /*1a500*/  @!P1 HFMA2.BF16_V2 R144, -RZ.H0_H0, RZ.H0_H0, -R96.H0_H0 ;  /* 0x200000ffff909231 */ /* 0x000fe20000340960 */
[----:B------:R-:W-:-:S06]  /*1a510*/  LOP3.LUT R7, R23, 0xff, RZ, 0xc0, !PT ;  /* 0x000000ff17077812 */ /* 0x000fcc00078ec0ff */
[----:B------:R-:W-:Y:S01]  /*1a520*/  MUFU.EX2 R26, R56 ;  /* 0x00000038001a7308 */ /* 0x000fe20000000800 */
[----:B------:R-:W-:Y:S02]  /*1a530*/  @!P1 PRMT R96, R144, 0x5410, RZ ;  /* 0x0000541090609816 */ /* 0x000fe400000000ff */
[----:B------:R-:W-:-:S05]  /*1a540*/  F2FP.BF16.PACK_AB R168, R0, R2 ;  /* 0x0000000200a8723e */ /* 0x000fca00000010ff */
[----:B------:R-:W4:Y:S01]  /*1a550*/  MUFU.EX2 R36, R53 ;  /* 0x0000003500247308 */ /* 0x000f220000000800 */
[----:B------:R-:W-:Y:S01]  /*1a560*/  ISETP.GE.U32.AND P1, PT, R194, R7, PT ;  /* 0x00000007c200720c */ /* 0x000fe20003f26070 */
[----:B------:R-:W-:Y:S01]  /*1a570*/  @!P6 HFMA2.BF16_V2 R149, -RZ.H0_H0, RZ.H0_H0, -R81.H0_H0 ;  /* 0x200000ffff95e231 */ /* 0x000fe20000340951 */
[----:B---3--:R-:W-:-:S05]  /*1a580*/  F2FP.BF16.PACK_AB R0, R20, R21 ;  /* 0x000000151400723e */ /* 0x008fca00000010ff */
[----:B------:R-:W3:Y:S01]  /*1a590*/  MUFU.EX2 R6, R111 ;  /* 0x0000006f00067308 */ /* 0x000ee20000000800 */
[C---:B------:R-:W-:Y:S01]  /*1a5a0*/  PRMT R68, R0.reuse, 0x7610, R68 ;  /* 0x0000761000447816 */ /* 0x040fe20000000044 */
[----:B------:R-:W-:Y:S01]  /*1a5b0*/  IMAD.MOV.U32 R148, RZ, RZ, R243 ;  /* 0x000000ffff947224 */ /* 0x000fe200078e00f3 */
[----:B------:R-:W-:-:S05]  /*1a5c0*/  PRMT R67, R0, 0x7632, R67 ;  /* 0x0000763200437816 */ /* 0x000fca0000000043 */
[----:B------:R-:W3:Y:S01]  /*1a5d0*/  MUFU.EX2 R7, R184 ;  /* 0x000000b800077308 */ /* 0x000ee20000000800 */
[----:B------:R-:W-:Y:S01]  /*1a5e0*/  @!P6 PRMT R81, R149, 0x5410, RZ ;  /* 0x000054109551e816 */ /* 0x000fe200000000ff */
[----:B------:R-:W-:Y:S02]  /*1a5f0*/  IMAD.MOV.U32 R149, RZ, RZ, R242 ;  /* 0x000000ffff957224 */ /* 0x000fe400078e00f2 */
[----:B------:R-:W-:-:S04]  /*1a600*/  FMUL.FTZ R243, R175, R3 ;  /* 0x00000003aff37220 */ /* 0x000fc80000410000 */
[----:B-1----:R-:W1:Y:S01]  /*1a610*/  MUFU.EX2 R5, R185 ;  /* 0x000000b900057308 */ /* 0x002e620000000800 */
[----:B------:R-:W-:Y:S02]  /*1a620*/  FMUL.FTZ R242, R174, R3 ;  /* 0x00000003aef27220 */ /* 0x000fe40000410000 */
[----:B------:R-:W-:Y:S01]  /*1a630*/  IMAD.MOV.U32 R175, RZ, RZ, R251 ;  /* 0x000000ffffaf7224 */ /* 0x000fe200078e00fb */
[----:B----4-:R-:W-:Y:S01]  /*1a640*/  F2FP.BF16.PACK_AB R2, R36, R26 ;  /* 0x0000001a2402723e */ /* 0x010fe200000010ff */
[----:B------:R-:W-:-:S03]  /*1a650*/  IMAD.MOV.U32 R182, RZ, RZ, R240 ;  /* 0x000000ffffb67224 */ /* 0x000fc600078e00f0 */
[----:B------:R-:W-:Y:S01]  /*1a660*/  MUFU.EX2 R0, R52 ;  /* 0x0000003400007308 */ /* 0x000fe20000000800 */
[----:B------:R-:W-:Y:S02]  /*1a670*/  IMAD.MOV.U32 R174, RZ, RZ, R250 ;  /* 0x000000ffffae7224 */ /* 0x000fe400078e00fa */
[----:B------:R-:W-:Y:S02]  /*1a680*/  IMAD.MOV.U32 R177, RZ, RZ, R247 ;  /* 0x000000ffffb17224 */ /* 0x000fe400078e00f7 */
[----:B------:R-:W-:Y:S02]  /*1a690*/  IMAD.MOV.U32 R206, RZ, RZ, R109 ;  /* 0x000000ffffce7224 */ /* 0x000fe400078e006d */
[----:B------:R-:W-:Y:S01]  /*1a6a0*/  IMAD.MOV.U32 R144, RZ, RZ, R108 ;  /* 0x000000ffff907224 */ /* 0x000fe200078e006c */
[----:B------:R4:W-:Y:S01]  /*1a6b0*/  MUFU.EX2 R9, R183 ;  /* 0x000000b700097308 */ /* 0x0009e20000000800 */
        /* <DEDUP_REMOVED lines=8> */
[----:B----4-:R-:W-:Y:S02]  /*1a740*/  IMAD.MOV.U32 R183, RZ, RZ, R241 ;  /* 0x000000ffffb77224 */ /* 0x010fe400078e00f1 */
        /* <DEDUP_REMOVED lines=15> */
[----:B------:R-:W-:Y:S01]  /*1a840*/  FMUL.FTZ R184, R99, R3 ;  /* 0x0000000363b87220 */ /* 0x000fe20000410000 */
[C---:B---3--:R-:W-:Y:S01]  /*1a850*/  F2FP.BF16.PACK_AB R16, R6.reuse, R41 ;  /* 0x000000290610723e */ /* 0x048fe200000010ff */
[----:B------:R-:W-:Y:S01]  /*1a860*/  MUFU.EX2 R3, R197 ;  /* 0x000000c500037308 */ /* 0x000fe20000000800 */
[----:B------:R-:W-:Y:S01]  /*1a870*/  FADD.FTZ R6, R6, R176 ;  /* 0x000000b006067221 */ /* 0x000fe20000010000 */
[----:B------:R-:W-:-:S02]  /*1a880*/  PRMT R66, R2, 0x7610, R66 ;  /* 0x0000761002427816 */ /* 0x000fc40000000042 */
[----:B------:R-:W-:Y:S01]  /*1a890*/  PRMT R61, R2, 0x7632, R61 ;  /* 0x00007632023d7816 */ /* 0x000fe2000000003d */
[----:B------:R-:W-:-:S03]  /*1a8a0*/  FADD.FTZ R6, R7, R6 ;  /* 0x0000000607067221 */ /* 0x000fc60000010000 */
[----:B------:R-:W3:Y:S01]  /*1a8b0*/  MUFU.EX2 R2, R187 ;  /* 0x000000bb00027308 */ /* 0x000ee20000000800 */
[C---:B-1----:R-:W-:Y:S01]  /*1a8c0*/  F2FP.BF16.PACK_AB R23, R5.reuse, R7 ;  /* 0x000000070517723e */ /* 0x042fe200000010ff */
[----:B------:R-:W-:Y:S01]  /*1a8d0*/  FADD.FTZ R12, R5, R6 ;  /* 0x00000006050c7221 */ /* 0x000fe20000010000 */
[----:B------:R-:W-:-:S05]  /*1a8e0*/  F2FP.BF16.PACK_AB R25, R10, R11 ;  /* 0x0000000b0a19723e */ /* 0x000fca00000010ff */
[----:B------:R-:W1:Y:S08]  /*1a8f0*/  MUFU.EX2 R7, R199 ;  /* 0x000000c700077308 */ /* 0x000e700000000800 */
[----:B------:R-:W4:Y:S01]  /*1a900*/  MUFU.EX2 R6, R201 ;  /* 0x000000c900067308 */ /* 0x000f220000000800 */
[----:B---3--:R-:W-:Y:S01]  /*1a910*/  F2FP.BF16.PACK_AB R24, R2, R3 ;  /* 0x000000030218723e */ /* 0x008fe200000010ff */
[----:B------:R-:W-:-:S02]  /*1a920*/  IMAD.MOV.U32 R197, RZ, RZ, R145 ;  /* 0x000000ffffc57224 */ /* 0x000fc400078e0091 */
[----:B------:R-:W-:-:S04]  /*1a930*/  IMAD.MOV.U32 R145, RZ, RZ, R177 ;  /* 0x000000ffff917224 */ /* 0x000fc800078e00b1 */
[----:B------:R-:W-:Y:S02]  /*1a940*/  IMAD.MOV.U32 R187, RZ, RZ, R145 ;  /* 0x000000ffffbb7224 */ /* 0x000fe400078e0091 */
[----:B--2---:R-:W-:-:S04]  /*1a950*/  FFMA.FTZ R5, R153, R0, R11 ;  /* 0x0000000099057223 */ /* 0x004fc8000001000b */
[----:B------:R-:W-:Y:S02]  /*1a960*/  FADD.FTZ R10, R10, R5 ;  /* 0x000000050a0a7221 */ /* 0x000fe40000010000 */
[----:B------:R-:W-:-:S04]  /*1a970*/  FADD.FTZ R5, R3, R12 ;  /* 0x0000000c03057221 */ /* 0x000fc80000010000 */
[----:B------:R-:W-:Y:S02]  /*1a980*/  FADD.FTZ R11, R2, R5 ;  /* 0x00000005020b7221 */ /* 0x000fe40000010000 */
[----:B------:R-:W2:Y:S01]  /*1a990*/  MUFU.EX2 R5, R219 ;  /* 0x000000db00057308 */ /* 0x000ea20000000800 */
[----:B------:R-:W-:Y:S01]  /*1a9a0*/  FADD.FTZ R2, R13, R10 ;  /* 0x0000000a0d027221 */ /* 0x000fe20000010000 */
[----:B------:R-:W-:-:S03]  /*1a9b0*/  F2FP.BF16.PACK_AB R13, R9, R13 ;  /* 0x0000000d090d723e */ /* 0x000fc600000010ff */
[----:B------:R-:W-:Y:S02]  /*1a9c0*/  FADD.FTZ R9, R9, R2 ;  /* 0x0000000209097221 */ /* 0x000fe40000010000 */
[----:B-1----:R-:W-:Y:S01]  /*1a9d0*/  FADD.FTZ R2, R7, R11 ;  /* 0x0000000b07027221 */ /* 0x002fe20000010000 */
[----:B----4-:R-:W-:-:S03]  /*1a9e0*/  F2FP.BF16.PACK_AB R12, R6, R7 ;  /* 0x00000007060c723e */ /* 0x010fc600000010ff */
[----:B------:R-:W-:Y:S02]  /*1a9f0*/  FADD.FTZ R7, R6, R2 ;  /* 0x0000000206077221 */ /* 0x000fe40000010000 */
[----:B------:R-:W-:Y:S01]  /*1aa00*/  FADD.FTZ R6, R8, R9 ;  /* 0x0000000908067221 */ /* 0x000fe20000010000 */
[----:B--2---:R-:W-:-:S03]  /*1aa10*/  F2FP.BF16.PACK_AB R43, R5, R8 ;  /* 0x00000008052b723e */ /* 0x004fc600000010ff */
[----:B------:R-:W-:Y:S02]  /*1aa20*/  FADD.FTZ R6, R5, R6 ;  /* 0x0000000605067221 */ /* 0x000fe40000010000 */
[----:B------:R-:W-:-:S05]  /*1aa30*/  IMAD.SHL.U32 R5, R205, 0x2, RZ ;  /* 0x00000002cd057824 */ /* 0x000fca00078e00ff */
[----:B------:R-:W-:Y:S01]  /*1aa40*/  LOP3.LUT R5, R175, R5, RZ, 0x3c, !PT ;  /* 0x00000005af057212 */ /* 0x000fe200078e3cff */
[----:B------:R-:W-:-:S03]  /*1aa50*/  IMAD.MOV.U32 R153, RZ, RZ, R149 ;  /* 0x000000ffff997224 */ /* 0x000fc600078e0095 */
[----:B------:R-:W-:Y:S01]  /*1aa60*/  LOP3.LUT R5, R5, R183, RZ, 0x3c, !PT ;  /* 0x000000b705057212 */ /* 0x000fe200078e3cff */
[----:B------:R-:W-:Y:S02]  /*1aa70*/  IMAD.MOV.U32 R149, RZ, RZ, R148 ;  /* 0x000000ffff957224 */ /* 0x000fe400078e0094 */
[----:B------:R-:W-:Y:S01]  /*1aa80*/  IMAD.MOV.U32 R148, RZ, RZ, R144 ;  /* 0x000000ffff947224 */ /* 0x000fe200078e0090 */
[----:B------:R-:W-:Y:S01]  /*1aa90*/  MUFU.EX2 R8, R222 ;  /* 0x000000de00087308 */ /* 0x000fe20000000800 */
[----:B------:R-:W-:-:S07]  /*1aaa0*/  IMAD.WIDE.U32 R144, R5, -0x326172a9, RZ ;  /* 0xcd9e8d5705907825 */ /* 0x000fce00078e00ff */
[----:B------:R1:W-:Y:S02]  /*1aab0*/  MUFU.EX2 R5, R223 ;  /* 0x000000df00057308 */ /* 0x0003e40000000800 */
[----:B-1----:R-:W2:Y:S06]  /*1aac0*/  LDL.LU.64 R222, [R1+0x120] ;  /* 0x0001200001de7983 */ /* 0x002eac0000300a00 */
[----:B------:R-:W1:Y:S08]  /*1aad0*/  MUFU.EX2 R3, R220 ;  /* 0x000000dc00037308 */ /* 0x000e700000000800 */
[----:B------:R3:W4:Y:S02]  /*1aae0*/  MUFU.EX2 R2, R221 ;  /* 0x000000dd00027308 */ /* 0x0007240000000800 */
[----:B---3--:R-:W3:Y:S01]  /*1aaf0*/  LDL.64 R220, [R1+0x90] ;  /* 0x0000900001dc7983 */ /* 0x008ee20000100a00 */
[----:B-1----:R-:W-:-:S02]  /*1ab00*/  FADD.FTZ R6, R3, R6 ;  /* 0x0000000603067221 */ /* 0x002fc40000010000 */
[----:B------:R-:W-:Y:S01]  /*1ab10*/  FADD.FTZ R7, R15, R7 ;  /* 0x000000070f077221 */ /* 0x000fe20000010000 */
[C---:B----4-:R-:W-:Y:S01]  /*1ab20*/  F2FP.BF16.PACK_AB R15, R2.reuse, R3 ;  /* 0x00000003020f723e */ /* 0x050fe200000010ff */
[----:B------:R-:W-:Y:S01]  /*1ab30*/  FADD.FTZ R10, R2, R6 ;  /* 0x00000006020a7221 */ /* 0x000fe20000010000 */
[----:B------:R-:W-:Y:S02]  /*1ab40*/  LOP3.LUT R2, R145, R213, R210, 0x96, !PT ;  /* 0x000000d591027212 */ /* 0x000fe400078e96d2 */
[----:B------:R-:W-:-:S03]  /*1ab50*/  LOP3.LUT R6, R203, R229, R144, 0x96, !PT ;  /* 0x000000e5cb067212 */ /* 0x000fc600078e9690 */
[----:B------:R-:W-:Y:S01]  /*1ab60*/  IMAD.WIDE.U32 R2, R2, -0x2daee0ad, RZ ;  /* 0xd2511f5302027825 */ /* 0x000fe200078e00ff */
[----:B------:R-:W-:-:S03]  /*1ab70*/  @!P4 HFMA2.BF16_V2 R152, -RZ.H0_H0, RZ.H0_H0, -R69.H0_H0 ;  /* 0x200000ffff98c231 */ /* 0x000fc60000340945 */
[----:B------:R-:W-:Y:S01]  /*1ab80*/  FADD.FTZ R11, R14, R7 ;  /* 0x000000070e0b7221 */ /* 0x000fe20000010000 */
[----:B------:R-:W-:Y:S01]  /*1ab90*/  LOP3.LUT R3, R3, R228, R234, 0x96, !PT ;  /* 0x000000e403037212 */ /* 0x000fe200078e96ea */
[----:B------:R-:W-:Y:S01]  /*1aba0*/  IMAD.WIDE.U32 R6, R6, -0x2daee0ad, RZ ;  /* 0xd2511f5306067825 */ /* 0x000fe200078e00ff */
[----:B------:R-:W-:-:S03]  /*1abb0*/  @!P4 PRMT R69, R152, 0x5410, RZ ;  /* 0x000054109845c816 */ /* 0x000fc600000000ff */
[----:B------:R-:W-:Y:S02]  /*1abc0*/  IMAD.MOV.U32 R174, RZ, RZ, R62 ;  /* 0x000000ffffae7224 */ /* 0x000fe400078e003e */
[----:B------:R-:W-:Y:S01]  /*1abd0*/  IMAD.MOV.U32 R152, RZ, RZ, R63 ;  /* 0x000000ffff987224 */ /* 0x000fe200078e003f */
[----:B------:R-:W-:Y:S01]  /*1abe0*/  LOP3.LUT R2, R7, R200, R2, 0x96, !PT ;  /* 0x000000c807027212 */ /* 0x000fe200078e9602 */
[----:B------:R-:W-:-:S04]  /*1abf0*/  IMAD.WIDE.U32 R62, R3, -0x326172a9, RZ ;  /* 0xcd9e8d57033e7825 */ /* 0x000fc800078e00ff */
[----:B------:R-:W-:Y:S01]  /*1ac00*/  IMAD.WIDE.U32 R86, R2, -0x326172a9, RZ ;  /* 0xcd9e8d5702567825 */ /* 0x000fe200078e00ff */
[----:B------:R-:W-:-:S04]  /*1ac10*/  LOP3.LUT R3, R63, R198, R202, 0x96, !PT ;  /* 0x000000c63f037212 */ /* 0x000fc800078e96ca */
[----:B------:R-:W-:Y:S01]  /*1ac20*/  LOP3.LUT R7, R87, R149, R62, 0x96, !PT ;  /* 0x0000009557077212 */ /* 0x000fe200078e963e */
[----:B------:R-:W-:-:S05]  /*1ac30*/  IMAD.WIDE.U32 R2, R3, -0x2daee0ad, RZ ;  /* 0xd2511f5303027825 */ /* 0x000fca00078e00ff */
[----:B------:R-:W-:Y:S01]  /*1ac40*/  LOP3.LUT R9, R3, R153, R6, 0x96, !PT ;  /* 0x0000009903097212 */ /* 0x000fe200078e9606 */
[----:B------:R-:W-:Y:S01]  /*1ac50*/  IMAD.WIDE.U32 R6, R7, -0x2daee0ad, RZ ;  /* 0xd2511f5307067825 */ /* 0x000fe200078e00ff */
[----:B------:R-:W-:Y:S02]  /*1ac60*/  @!P3 HFMA2.BF16_V2 R83, -RZ.H0_H0, RZ.H0_H0, -R68.H0_H0 ;  /* 0x200000ffff53b231 */ /* 0x000fe40000340944 */
[----:B------:R-:W-:Y:S01]  /*1ac70*/  @!P2 HFMA2.BF16_V2 R82, -RZ.H0_H0, RZ.H0_H0, -R67.H0_H0 ;  /* 0x200000ffff52a231 */ /* 0x000fe20000340943 */
[----:B------:R-:W-:Y:S01]  /*1ac80*/  FADD.FTZ R3, R8, R10 ;  /* 0x0000000a08037221 */ /* 0x000fe20000010000 */
[----:B------:R-:W-:Y:S02]  /*1ac90*/  LOP3.LUT R2, R7, R197, R2, 0x96, !PT ;  /* 0x000000c507027212 */ /* 0x000fe400078e9602 */
[----:B------:R-:W-:Y:S01]  /*1aca0*/  PRMT R177, R68, 0x5410, R67 ;  /* 0x0000541044b17816 */ /* 0x000fe20000000043 */
[----:B------:R-:W-:Y:S01]  /*1acb0*/  FADD.FTZ R10, R5, R3 ;  /* 0x00000003050a7221 */ /* 0x000fe20000010000 */
[----:B------:R-:W-:Y:S01]  /*1acc0*/  @!P3 PRMT R68, R83, 0x5410, RZ ;  /* 0x000054105344b816 */ /* 0x000fe200000000ff */
[----:B------:R-:W-:Y:S01]  /*1acd0*/  IMAD.WIDE.U32 R2, R2, -0x326172a9, RZ ;  /* 0xcd9e8d5702027825 */ /* 0x000fe200078e00ff */
[----:B------:R-:W-:-:S03]  /*1ace0*/  @!P2 PRMT R67, R82, 0x5410, RZ ;  /* 0x000054105243a816 */ /* 0x000fc600000000ff */
        /* <DEDUP_REMOVED lines=16> */
[----:B------:R-:W4:Y:S01]  /*1adf0*/  MUFU.EX2 R5, R225 ;  /* 0x000000e100057308 */ /* 0x000f220000000800 */
[----:B------:R-:W-:Y:S01]  /*1ae00*/  @!P0 HFMA2.BF16_V2 R70, -RZ.H0_H0, RZ.H0_H0, -R61.H0_H0 ;  /* 0x200000ffff468231 */ /* 0x000fe2000034093d */
[----:B------:R-:W-:Y:S02]  /*1ae10*/  LOP3.LUT R9, R2, 0xffff, RZ, 0xc0, !PT ;  /* 0x0000ffff02097812 */ /* 0x000fe400078ec0ff */
[----:B------:R-:W-:Y:S02]  /*1ae20*/  ISETP.GE.U32.AND P3, PT, R194, R8, PT ;  /* 0x00000008c200720c */ /* 0x000fe40003f66070 */
[----:B------:R-:W-:-:S02]  /*1ae30*/  SHF.R.U32.HI R8, RZ, 0x10, R2 ;  /* 0x00000010ff087819 */ /* 0x000fc40000011602 */
[----:B------:R-:W-:Y:S02]  /*1ae40*/  SHF.R.U32.HI R2, RZ, 0x18, R2 ;  /* 0x00000018ff027819 */ /* 0x000fe40000011602 */
[----:B------:R-:W-:Y:S02]  /*1ae50*/  PRMT R178, R66, 0x5410, R61 ;  /* 0x0000541042b27816 */ /* 0x000fe4000000003d */
[----:B------:R-:W-:Y:S02]  /*1ae60*/  @!P0 PRMT R61, R70, 0x5410, RZ ;  /* 0x00005410463d8816 */ /* 0x000fe400000000ff */
[----:B------:R-:W-:Y:S01]  /*1ae70*/  ISETP.GE.U32.AND P0, PT, R194, R2, PT ;  /* 0x00000002c200720c */ /* 0x000fe20003f06070 */
[----:B-1----:R-:W-:Y:S01]  /*1ae80*/  FADD.FTZ R2, R7, R10 ;  /* 0x0000000a07027221 */ /* 0x002fe20000010000 */
[----:B------:R-:W-:-:S03]  /*1ae90*/  PRMT R48, R16, 0x7610, R48 ;  /* 0x0000761010307816 */ /* 0x000fc60000000030 */
[----:B----4-:R-:W-:Y:S01]  /*1aea0*/  FADD.FTZ R10, R5, R2 ;  /* 0x00000002050a7221 */ /* 0x010fe20000010000 */
[----:B------:R-:W-:Y:S01]  /*1aeb0*/  SHF.R.U32.HI R2, RZ, 0x8, R9 ;  /* 0x00000008ff027819 */ /* 0x000fe20000011609 */
[----:B------:R-:W-:Y:S01]  /*1aec0*/  @!P2 HFMA2.BF16_V2 R98, -RZ.H0_H0, RZ.H0_H0, -R48.H0_H0 ;  /* 0x200000ffff62a231 */ /* 0x000fe20000340930 */
[----:B------:R-:W-:Y:S02]  /*1aed0*/  PRMT R59, R16, 0x7632, R59 ;  /* 0x00007632103b7816 */ /* 0x000fe4000000003b */
[----:B------:R-:W-:Y:S01]  /*1aee0*/  LOP3.LUT R2, R2, 0xffff, RZ, 0xc0, !PT ;  /* 0x0000ffff02027812 */ /* 0x000fe200078ec0ff */
[----:B------:R-:W-:Y:S01]  /*1aef0*/  @!P1 HFMA2.BF16_V2 R71, -RZ.H0_H0, RZ.H0_H0, -R66.H0_H0 ;  /* 0x200000ffff479231 */ /* 0x000fe20000340942 */
[----:B------:R-:W-:Y:S02]  /*1af00*/  PRMT R171, R48, 0x5410, R59 ;  /* 0x0000541030ab7816 */ /* 0x000fe4000000003b */
[----:B------:R-:W-:Y:S02]  /*1af10*/  @!P2 PRMT R48, R98, 0x5410, RZ ;  /* 0x000054106230a816 */ /* 0x000fe400000000ff */
[----:B------:R-:W-:-:S02]  /*1af20*/  ISETP.GE.U32.AND P2, PT, R194, R2, PT ;  /* 0x00000002c200720c */ /* 0x000fc40003f46070 */
[----:B------:R-:W-:Y:S02]  /*1af30*/  LOP3.LUT R3, R8, 0xff, RZ, 0xc0, !PT ;  /* 0x000000ff08037812 */ /* 0x000fe400078ec0ff */
[----:B------:R-:W-:Y:S02]  /*1af40*/  LOP3.LUT R2, R83, R152, R86, 0x96, !PT ;  /* 0x0000009853027212 */ /* 0x000fe400078e9656 */
[----:B------:R-:W-:Y:S02]  /*1af50*/  @!P1 PRMT R66, R71, 0x5410, RZ ;  /* 0x0000541047429816 */ /* 0x000fe400000000ff */
[----:B------:R-:W-:Y:S01]  /*1af60*/  ISETP.GE.U32.AND P1, PT, R194, R3, PT ;  /* 0x00000003c200720c */ /* 0x000fe20003f26070 */
[----:B------:R-:W-:Y:S01]  /*1af70*/  IMAD.WIDE.U32 R2, R2, -0x2daee0ad, RZ ;  /* 0xd2511f5302027825 */ /* 0x000fe200078e00ff */
[----:B------:R-:W-:Y:S02]  /*1af80*/  F2FP.BF16.PACK_AB R99, R5, R7 ;  /* 0x000000070563723e */ /* 0x000fe400000010ff */
[----:B------:R-:W-:-:S02]  /*1af90*/  PRMT R58, R55, 0x7610, R58 ;  /* 0x00007610373a7816 */ /* 0x000fc4000000003a */
[----:B------:R-:W-:Y:S02]  /*1afa0*/  LOP3.LUT R5, R3, R187, R6, 0x96, !PT ;  /* 0x000000bb03057212 */ /* 0x000fe400078e9606 */
[----:B------:R-:W-:Y:S02]  /*1afb0*/  PRMT R55, R55, 0x7632, R55 ;  /* 0x0000763237377816 */ /* 0x000fe40000000037 */
[----:B------:R-:W-:Y:S01]  /*1afc0*/  SHF.R.U32.HI R6, RZ, 0x10, R5 ;  /* 0x00000010ff067819 */ /* 0x000fe20000011605 */
[----:B------:R-:W-:Y:S01]  /*1afd0*/  @!P5 HFMA2.BF16_V2 R147, -RZ.H0_H0, RZ.H0_H0, -R58.H0_H0 ;  /* 0x200000ffff93d231 */ /* 0x000fe2000034093a */
[----:B------:R-:W-:Y:S01]  /*1afe0*/  PRMT R54, R23, 0x7610, R54 ;  /* 0x0000761017367816 */ /* 0x000fe20000000036 */
[----:B------:R-:W-:Y:S01]  /*1aff0*/  @!P6 HFMA2.BF16_V2 R146, -RZ.H0_H0, RZ.H0_H0, -R59.H0_H0 ;  /* 0x200000ffff92e231 */ /* 0x000fe2000034093b */
[----:B------:R-:W-:Y:S02]  /*1b000*/  LOP3.LUT R6, R6, 0xff, RZ, 0xc0, !PT ;  /* 0x000000ff06067812 */ /* 0x000fe400078ec0ff */
[----:B------:R-:W-:Y:S01]  /*1b010*/  PRMT R170, R58, 0x5410, R55 ;  /* 0x000054103aaa7816 */ /* 0x000fe20000000037 */
[----:B------:R-:W-:Y:S01]  /*1b020*/  @!P3 HFMA2.BF16_V2 R156, -RZ.H0_H0, RZ.H0_H0, -R54.H0_H0 ;  /* 0x200000ffff9cb231 */ /* 0x000fe20000340936 */
[----:B------:R-:W-:Y:S01]  /*1b030*/  @!P5 PRMT R58, R147, 0x5410, RZ ;  /* 0x00005410933ad816 */ /* 0x000fe200000000ff */
[----:B------:R-:W-:Y:S01]  /*1b040*/  FADD.FTZ R11, R17, R11 ;  /* 0x0000000b110b7221 */ /* 0x000fe20000010000 */
[----:B------:R-:W-:-:S02]  /*1b050*/  PRMT R49, R23, 0x7632, R49 ;  /* 0x0000763217317816 */ /* 0x000fc40000000031 */
[----:B------:R-:W-:Y:S02]  /*1b060*/  ISETP.GE.U32.AND P5, PT, R194, R6, PT ;  /* 0x00000006c200720c */ /* 0x000fe40003fa6070 */
[----:B------:R-:W-:Y:S02]  /*1b070*/  LOP3.LUT R6, R2, 0xff, RZ, 0xc0, !PT ;  /* 0x000000ff02067812 */ /* 0x000fe400078ec0ff */
[----:B------:R-:W-:Y:S01]  /*1b080*/  @!P6 PRMT R59, R146, 0x5410, RZ ;  /* 0x00005410923be816 */ /* 0x000fe200000000ff */
[----:B------:R-:W-:Y:S01]  /*1b090*/  FADD.FTZ R7, R19, R11 ;  /* 0x0000000b13077221 */ /* 0x000fe20000010000 */
[----:B------:R-:W-:Y:S01]  /*1b0a0*/  PRMT R146, R54, 0x5410, R49 ;  /* 0x0000541036927816 */ /* 0x000fe20000000031 */
[----:B------:R-:W-:Y:S01]  /*1b0b0*/  @!P2 HFMA2.BF16_V2 R155, -RZ.H0_H0, RZ.H0_H0, -R49.H0_H0 ;  /* 0x200000ffff9ba231 */ /* 0x000fe20000340931 */
[----:B------:R-:W-:Y:S02]  /*1b0c0*/  @!P3 PRMT R54, R156, 0x5410, RZ ;  /* 0x000054109c36b816 */ /* 0x000fe400000000ff */
[----:B------:R-:W-:Y:S01]  /*1b0d0*/  ISETP.GE.U32.AND P3, PT, R194, R6, PT ;  /* 0x00000006c200720c */ /* 0x000fe20003f66070 */
[----:B------:R-:W-:Y:S01]  /*1b0e0*/  @!P4 HFMA2.BF16_V2 R150, -RZ.H0_H0, RZ.H0_H0, -R55.H0_H0 ;  /* 0x200000ffff96c231 */ /* 0x000fe20000340937 */
[----:B------:R-:W-:Y:S01]  /*1b0f0*/  LOP3.LUT R6, R5, 0xff, RZ, 0xc0, !PT ;  /* 0x000000ff05067812 */ /* 0x000fe200078ec0ff */
[----:B------:R-:W-:Y:S01]  /*1b100*/  FADD.FTZ R11, R18, R7 ;  /* 0x00000007120b7221 */ /* 0x000fe20000010000 */
[----:B------:R-:W-:-:S02]  /*1b110*/  SHF.R.U32.HI R7, RZ, 0x18, R5 ;  /* 0x00000018ff077819 */ /* 0x000fc40000011605 */
[----:B------:R-:W-:Y:S02]  /*1b120*/  @!P2 PRMT R49, R155, 0x5410, RZ ;  /* 0x000054109b31a816 */ /* 0x000fe400000000ff */
[----:B------:R-:W-:Y:S02]  /*1b130*/  ISETP.GE.U32.AND P2, PT, R194, R6, PT ;  /* 0x00000006c200720c */ /* 0x000fe40003f46070 */
[----:B------:R-:W-:Y:S01]  /*1b140*/  @!P4 PRMT R55, R150, 0x5410, RZ ;  /* 0x000054109637c816 */ /* 0x000fe200000000ff */
[----:B------:R-:W1:Y:S01]  /*1b150*/  MUFU.EX2 R6, R226 ;  /* 0x000000e200067308 */ /* 0x000e620000000800 */
[----:B------:R-:W-:Y:S02]  /*1b160*/  ISETP.GE.U32.AND P4, PT, R194, R7, PT ;  /* 0x00000007c200720c */ /* 0x000fe40003f86070 */
[----:B------:R-:W-:Y:S02]  /*1b170*/  LOP3.LUT R9, R2, 0xffff, RZ, 0xc0, !PT ;  /* 0x0000ffff02097812 */ /* 0x000fe400078ec0ff */
[----:B------:R-:W-:-:S02]  /*1b180*/  SHF.R.U32.HI R8, RZ, 0x10, R2 ;  /* 0x00000010ff087819 */ /* 0x000fc40000011602 */
[----:B------:R-:W-:Y:S02]  /*1b190*/  SHF.R.U32.HI R7, RZ, 0x18, R2 ;  /* 0x00000018ff077819 */ /* 0x000fe40000011602 */
[----:B------:R-:W-:Y:S01]  /*1b1a0*/  LOP3.LUT R3, R5, 0xffff, RZ, 0xc0, !PT ;  /* 0x0000ffff05037812 */ /* 0x000fe200078ec0ff */
[----:B------:R-:W4:Y:S03]  /*1b1b0*/  MUFU.EX2 R2, R227 ;  /* 0x000000e300027308 */ /* 0x000f260000000800 */
[----:B------:R-:W-:-:S04]  /*1b1c0*/  SHF.R.U32.HI R3, RZ, 0x8, R3 ;  /* 0x00000008ff037819 */ /* 0x000fc80000011603 */
[----:B------:R-:W-:-:S04]  /*1b1d0*/  LOP3.LUT R3, R3, 0xffff, RZ, 0xc0, !PT ;  /* 0x0000ffff03037812 */ /* 0x000fc800078ec0ff */
[----:B------:R-:W-:Y:S01]  /*1b1e0*/  ISETP.GE.U32.AND P6, PT, R194, R3, PT ;  /* 0x00000003c200720c */ /* 0x000fe20003fc6070 */
[----:B-1----:R-:W-:Y:S01]  /*1b1f0*/  FADD.FTZ R3, R6, R10 ;  /* 0x0000000a06037221 */ /* 0x002fe20000010000 */
[----:B------:R-:W-:Y:S02]  /*1b200*/  PRMT R53, R46, 0x7610, R53 ;  /* 0x000076102e357816 */ /* 0x000fe40000000035 */
[----:B------:R-:W-:Y:S02]  /*1b210*/  PRMT R47, R24, 0x7610, R47 ;  /* 0x00007610182f7816 */ /* 0x000fe4000000002f */
[C---:B----4-:R-:W-:Y:S01]  /*1b220*/  F2FP.BF16.PACK_AB R98, R2.reuse, R6 ;  /* 0x000000060262723e */ /* 0x050fe200000010ff */
[----:B------:R-:W-:Y:S01]  /*1b230*/  FADD.FTZ R6, R2, R3 ;  /* 0x0000000302067221 */ /* 0x000fe20000010000 */
[----:B------:R-:W-:Y:S01]  /*1b240*/  SHF.R.U32.HI R2, RZ, 0x8, R9 ;  /* 0x00000008ff027819 */ /* 0x000fe20000011609 */
[----:B------:R-:W-:Y:S01]  /*1b250*/  @!P1 HFMA2.BF16_V2 R154, -RZ.H0_H0, RZ.H0_H0, -R53.H0_H0 ;  /* 0x200000ffff9a9231 */ /* 0x000fe20000340935 */
[----:B------:R-:W-:Y:S01]  /*1b260*/  PRMT R52, R46, 0x7632, R52 ;  /* 0x000076322e347816 */ /* 0x000fe20000000034 */
[----:B------:R-:W-:Y:S01]  /*1b270*/  @!P2 HFMA2.BF16_V2 R157, -RZ.H0_H0, RZ.H0_H0, -R47.H0_H0 ;  /* 0x200000ffff9da231 */ /* 0x000fe2000034092f */
[----:B------:R-:W-:Y:S01]  /*1b280*/  PRMT R46, R24, 0x7632, R46 ;  /* 0x00007632182e7816 */ /* 0x000fe2000000002e */
[----:B------:R-:W-:Y:S01]  /*1b290*/  IMAD.MOV.U32 R225, RZ, RZ, R149 ;  /* 0x000000ffffe17224 */ /* 0x000fe200078e0095 */
[----:B------:R-:W-:Y:S01]  /*1b2a0*/  LOP3.LUT R5, R8, 0xff, RZ, 0xc0, !PT ;  /* 0x000000ff08057812 */ /* 0x000fe200078ec0ff */
[----:B------:R-:W-:Y:S01]  /*1b2b0*/  IMAD.MOV.U32 R149, RZ, RZ, R206 ;  /* 0x000000ffff957224 */ /* 0x000fe200078e00ce */
[----:B------:R-:W-:-:S02]  /*1b2c0*/  LOP3.LUT R2, R2, 0xffff, RZ, 0xc0, !PT ;  /* 0x0000ffff02027812 */ /* 0x000fc400078ec0ff */
[----:B------:R-:W-:Y:S02]  /*1b2d0*/  PRMT R147, R53, 0x5410, R52 ;  /* 0x0000541035937816 */ /* 0x000fe40000000034 */
[----:B------:R-:W-:Y:S02]  /*1b2e0*/  PRMT R206, R47, 0x5410, R46 ;  /* 0x000054102fce7816 */ /* 0x000fe4000000002e */
[----:B------:R-:W-:Y:S02]  /*1b2f0*/  @!P1 PRMT R53, R154, 0x5410, RZ ;  /* 0x000054109a359816 */ /* 0x000fe400000000ff */
[----:B------:R-:W-:Y:S02]  /*1b300*/  @!P2 PRMT R47, R157, 0x5410, RZ ;  /* 0x000054109d2fa816 */ /* 0x000fe400000000ff */
[C---:B------:R-:W-:Y:S02]  /*1b310*/  ISETP.GE.U32.AND P1, PT, R194.reuse, R5, PT ;  /* 0x00000005c200720c */ /* 0x040fe40003f26070 */
[----:B------:R-:W-:Y:S01]  /*1b320*/  ISETP.GE.U32.AND P2, PT, R194, R2, PT ;  /* 0x00000002c200720c */ /* 0x000fe20003f46070 */
[----:B------:R-:W1:Y:S01]  /*1b330*/  MUFU.EX2 R5, R232 ;  /* 0x000000e800057308 */ /* 0x000e620000000800 */
[----:B------:R-:W-:-:S02]  /*1b340*/  PRMT R44, R51, 0x7632, R44 ;  /* 0x00007632332c7816 */ /* 0x000fc4000000002c */
[----:B------:R-:W-:-:S05]  /*1b350*/  PRMT R50, R12, 0x7632, R50 ;  /* 0x000076320c327816 */ /* 0x000fca0000000032 */
[----:B------:R-:W4:Y:S01]  /*1b360*/  MUFU.EX2 R3, R233 ;  /* 0x000000e900037308 */ /* 0x000f220000000800 */
[----:B------:R-:W-:Y:S01]  /*1b370*/  PRMT R45, R51, 0x7610, R45 ;  /* 0x00007610332d7816 */ /* 0x000fe2000000002d */
[----:B------:R-:W-:Y:S01]  /*1b380*/  @!P0 HFMA2.BF16_V2 R151, -RZ.H0_H0, RZ.H0_H0, -R52.H0_H0 ;  /* 0x200000ffff978231 */ /* 0x000fe20000340934 */
[----:B------:R-:W-:Y:S01]  /*1b390*/  PRMT R51, R12, 0x7610, R51 ;  /* 0x000076100c337816 */ /* 0x000fe20000000033 */
[----:B------:R-:W-:Y:S01]  /*1b3a0*/  @!P6 HFMA2.BF16_V2 R158, -RZ.H0_H0, RZ.H0_H0, -R46.H0_H0 ;  /* 0x200000ffff9ee231 */ /* 0x000fe2000034092e */
[----:B------:R-:W-:Y:S01]  /*1b3b0*/  PRMT R56, R57, 0x7632, R56 ;  /* 0x0000763239387816 */ /* 0x000fe20000000038 */
[----:B------:R-:W-:Y:S02]  /*1b3c0*/  @!P4 HFMA2.BF16_V2 R159, -RZ.H0_H0, RZ.H0_H0, -R44.H0_H0 ;  /* 0x200000ffff9fc231 */ /* 0x000fe4000034092c */
[----:B------:R-:W-:Y:S02]  /*1b3d0*/  @!P2 HFMA2.BF16_V2 R163, -RZ.H0_H0, RZ.H0_H0, -R50.H0_H0 ;  /* 0x200000ffffa3a231 */ /* 0x000fe40000340932 */
[----:B------:R-:W-:Y:S01]  /*1b3e0*/  @!P1 HFMA2.BF16_V2 R162, -RZ.H0_H0, RZ.H0_H0, -R57.H0_H0 ;  /* 0x200000ffffa29231 */ /* 0x000fe20000340939 */
[----:B------:R-:W-:Y:S01]  /*1b3f0*/  IMAD.MOV.U32 R226, RZ, RZ, R174 ;  /* 0x000000ffffe27224 */ /* 0x000fe200078e00ae */
[----:B------:R-:W-:Y:S01]  /*1b400*/  PRMT R201, R45, 0x5410, R44 ;  /* 0x000054102dc97816 */ /* 0x000fe2000000002c */
[----:B------:R-:W-:Y:S01]  /*1b410*/  FADD.FTZ R2, R22, R11 ;  /* 0x0000000b16027221 */ /* 0x000fe20000010000 */
[----:B------:R-:W-:-:S02]  /*1b420*/  PRMT R174, R51, 0x5410, R50 ;  /* 0x0000541033ae7816 */ /* 0x000fc40000000032 */
[----:B------:R-:W-:Y:S01]  /*1b430*/  PRMT R175, R57, 0x5410, R56 ;  /* 0x0000541039af7816 */ /* 0x000fe20000000038 */
        /* <DEDUP_REMOVED lines=29> */
[----:B-1----:R-:W-:Y:S02]  /*1b610*/  FADD.FTZ R0, R5, R6 ;  /* 0x0000000605007221 */ /* 0x002fe40000010000 */
[----:B------:R-:W-:Y:S01]  /*1b620*/  FADD.FTZ R2, R21, R2 ;  /* 0x0000000215027221 */ /* 0x000fe20000010000 */
[C---:B----4-:R-:W-:Y:S01]  /*1b630*/  F2FP.BF16.PACK_AB R60, R3.reuse, R5 ;  /* 0x00000005033c723e */ /* 0x050fe200000010ff */
[----:B------:R-:W-:Y:S02]  /*1b640*/  FADD.FTZ R3, R3, R0 ;  /* 0x0000000003037221 */ /* 0x000fe40000010000 */
[----:B------:R-:W-:Y:S01]  /*1b650*/  FADD.FTZ R0, R20, R2 ;  /* 0x0000000214007221 */ /* 0x000fe20000010000 */
[----:B--2---:R-:W-:Y:S02]  /*1b660*/  LOP3.LUT R2, R145, R213, R222, 0x96, !PT ;  /* 0x000000d591027212 */ /* 0x004fe400078e96de */
[----:B------:R1:W-:Y:S01]  /*1b670*/  STL [R1+0x44], R3 ;  /* 0x0000440301007387 */ /* 0x0003e20000100800 */
[----:B------:R-:W-:-:S03]  /*1b680*/  ISETP.GE.U32.AND P0, PT, R194, R7, PT ;  /* 0x00000007c200720c */ /* 0x000fc60003f06070 */
[----:B------:R3:W-:Y:S01]  /*1b690*/  STL [R1+0x180], R0 ;  /* 0x0001800001007387 */ /* 0x0007e20000100800 */
[----:B------:R-:W-:Y:S01]  /*1b6a0*/  @!P5 HFMA2.BF16_V2 R160, -RZ.H0_H0, RZ.H0_H0, -R45.H0_H0 ;  /* 0x200000ffffa0d231 */ /* 0x000fe2000034092d */
[----:B------:R-:W-:Y:S02]  /*1b6b0*/  IMAD.MOV.U32 R227, RZ, RZ, R152 ;  /* 0x000000ffffe37224 */ /* 0x000fe400078e0098 */
        /* <DEDUP_REMOVED lines=50> */
[----:B------:R-:W-:Y:S01]  /*1b9e0*/  FADD.FTZ R4, R36, R10 ;  /* 0x0000000a24047221 */ /* 0x000fe20000010000 */
[----:B------:R-:W-:-:S04]  /*1b9f0*/  PRMT R42, R164, 0x7610, R42 ;  /* 0x00007610a42a7816 */ /* 0x000fc8000000002a */
[----:B------:R1:W-:Y:S01]  /*1ba00*/  STL [R1+0x184], R4 ;  /* 0x0001840401007387 */ /* 0x0003e20000100800 */
[----:B------:R-:W-:-:S06]  /*1ba10*/  PRMT R41, R164, 0x7632, R41 ;  /* 0x00007632a4297816 */ /* 0x000fcc0000000029 */
[----:B------:R-:W-:Y:S01]  /*1ba20*/  @!P0 HFMA2.BF16_V2 R72, -RZ.H0_H0, RZ.H0_H0, -R42.H0_H0 ;  /* 0x200000ffff488231 */ /* 0x000fe2000034092a */
[----:B------:R-:W-:-:S04]  /*1ba30*/  PRMT R73, R42, 0x5410, R41 ;  /* 0x000054102a497816 */ /* 0x000fc80000000029 */
        /* <DEDUP_REMOVED lines=10> */
[C---:B------:R-:W-:Y:S02]  /*1bae0*/  PRMT R39, R25.reuse, 0x7632, R39 ;  /* 0x0000763219277816 */ /* 0x040fe40000000027 */
[----:B------:R-:W-:Y:S02]  /*1baf0*/  LOP3.LUT R0, R0, 0xff, RZ, 0xc0, !PT ;  /* 0x000000ff00007812 */ /* 0x000fe400078ec0ff */
[----:B------:R-:W-:-:S02]  /*1bb00*/  PRMT R40, R25, 0x7610, R40 ;  /* 0x0000761019287816 */ /* 0x000fc40000000028 */
[----:B------:R-:W-:-:S03]  /*1bb10*/  ISETP.GE.U32.AND P1, PT, R194, R0, PT ;  /* 0x00000000c200720c */ /* 0x000fc60003f26070 */
        /* <DEDUP_REMOVED lines=15> */
[----:B------:R-:W-:Y:S02]  /*1bc10*/  @!P0 PRMT R37, R90, 0x5410, RZ ;  /* 0x000054105a258816 */ /* 0x000fe400000000ff */
[----:B------:R1:W2:Y:S01]  /*1bc20*/  LDL.LU.S16 R90, [R1+0x10] ;  /* 0x00001000015a7983 */ /* 0x0002a20000300600 */
[--C-:B------:R-:W-:Y:S02]  /*1bc30*/  SHF.R.U32.HI R0, RZ, 0x10, R2.reuse ;  /* 0x00000010ff007819 */ /* 0x100fe40000011602 */
[----:B------:R-:W-:Y:S01]  /*1bc40*/  SHF.R.U32.HI R2, RZ, 0x18, R2 ;  /* 0x00000018ff027819 */ /* 0x000fe20000011602 */
[----:B------:R-:W-:Y:S01]  /*1bc50*/  @!P1 HFMA2.BF16_V2 R88, -RZ.H0_H0, RZ.H0_H0, -R40.H0_H0 ;  /* 0x200000ffff589231 */ /* 0x000fe20000340928 */
[C---:B------:R-:W-:Y:S02]  /*1bc60*/  PRMT R27, R13.reuse, 0x7632, R27 ;  /* 0x000076320d1b7816 */ /* 0x040fe4000000001b */
[----:B------:R-:W-:Y:S02]  /*1bc70*/  PRMT R36, R13, 0x7610, R36 ;  /* 0x000076100d247816 */ /* 0x000fe40000000024 */
[----:B------:R-:W-:Y:S01]  /*1bc80*/  PRMT R26, R179, 0x7610, R26 ;  /* 0x00007610b31a7816 */ /* 0x000fe2000000001a */
[----:B------:R-:W-:Y:S01]  /*1bc90*/  IMAD.MOV.U32 R74, RZ, RZ, R197 ;  /* 0x000000ffff4a7224 */ /* 0x000fe200078e00c5 */
[----:B------:R-:W-:Y:S01]  /*1bca0*/  ISETP.GE.U32.AND P0, PT, R194, R2, PT ;  /* 0x00000002c200720c */ /* 0x000fe20003f06070 */
[----:B------:R-:W-:Y:S01]  /*1bcb0*/  IMAD.WIDE.U32 R2, R5, -0x2daee0ad, RZ ;  /* 0xd2511f5305027825 */ /* 0x000fe200078e00ff */
[----:B------:R-:W-:-:S02]  /*1bcc0*/  LOP3.LUT R0, R0, 0xff, RZ, 0xc0, !PT ;  /* 0x000000ff00007812 */ /* 0x000fc400078ec0ff */
[----:B------:R-:W-:Y:S01]  /*1bcd0*/  PRMT R23, R43, 0x7632, R23 ;  /* 0x000076322b177816 */ /* 0x000fe20000000017 */
[----:B------:R-:W-:Y:S01]  /*1bce0*/  @!P3 HFMA2.BF16_V2 R166, -RZ.H0_H0, RZ.H0_H0, -R51.H0_H0 ;  /* 0x200000ffffa6b231 */ /* 0x000fe20000340933 */
[----:B------:R-:W-:Y:S01]  /*1bcf0*/  @!P1 PRMT R40, R88, 0x5410, RZ ;  /* 0x0000541058289816 */ /* 0x000fe200000000ff */
[----:B------:R1:W3:Y:S01]  /*1bd00*/  LDL.LU.S16 R89, [R1+0x14] ;  /* 0x0000140001597983 */ /* 0x0002e20000300600 */
        /* <DEDUP_REMOVED lines=22> */
[----:B------:R-:W-:Y:S02]  /*1be70*/  PRMT R24, R43, 0x7610, R24 ;  /* 0x000076102b187816 */ /* 0x000fe40000000018 */
[----:B------:R-:W-:Y:S02]  /*1be80*/  LOP3.LUT R0, R2, 0xff, RZ, 0xc0, !PT ;  /* 0x000000ff02007812 */ /* 0x000fe400078ec0ff */
[----:B------:R-:W-:Y:S02]  /*1be90*/  @!P3 PRMT R51, R166, 0x5410, RZ ;  /* 0x00005410a633b816 */ /* 0x000fe400000000ff */
        /* <DEDUP_REMOVED lines=14> */
[----:B------:R-:W-:-:S03]  /*1bf80*/  @!P1 HFMA2.BF16_V2 R92, -RZ.H0_H0, RZ.H0_H0, -R36.H0_H0 ;  /* 0x200000ffff5c9231 */ /* 0x000fc60000340924 */
[----:B------:R-:W-:Y:S02]  /*1bf90*/  LOP3.LUT R0, R0, 0xff, RZ, 0xc0, !PT ;  /* 0x000000ff00007812 */ /* 0x000fe400078ec0ff */
[----:B------:R-:W-:Y:S02]  /*1bfa0*/  LOP3.LUT R4, R4, 0xff, RZ, 0xc0, !PT ;  /* 0x000000ff04047812 */ /* 0x000fe400078ec0ff */
[----:B------:R-:W-:Y:S02]  /*1bfb0*/  ISETP.GE.U32.AND P2, PT, R194, R0, PT ;  /* 0x00000000c200720c */ /* 0x000fe40003f46070 */
[----:B------:R-:W-:Y:S02]  /*1bfc0*/  LOP3.LUT R0, R65, R213, R222, 0x96, !PT ;  /* 0x000000d541007212 */ /* 0x000fe400078e96de */
[----:B------:R-:W-:Y:S02]  /*1bfd0*/  @!P1 PRMT R36, R92, 0x5410, RZ ;  /* 0x000054105c249816 */ /* 0x000fe400000000ff */
[----:B------:R-:W-:Y:S01]  /*1bfe0*/  ISETP.GE.U32.AND P1, PT, R194, R4, PT ;  /* 0x00000004c200720c */ /* 0x000fe20003f26070 */
[----:B------:R-:W-:Y:S01]  /*1bff0*/  IMAD.WIDE.U32 R4, R0, -0x2daee0ad, RZ ;  /* 0xd2511f5300047825 */ /* 0x000fe200078e00ff */
[----:B------:R-:W-:Y:S01]  /*1c000*/  LOP3.LUT R3, R231, R229, R64, 0x96, !PT ;  /* 0x000000e5e7037212 */ /* 0x000fe200078e9640 */
[----:B------:R-:W-:Y:S01]  /*1c010*/  @!P0 HFMA2.BF16_V2 R118, -RZ.H0_H0, RZ.H0_H0, -R19.H0_H0 ;  /* 0x200000ffff768231 */ /* 0x000fe20000340913 */
[----:B------:R-:W-:-:S02]  /*1c020*/  PRMT R16, R173, 0x7610, R16 ;  /* 0x00007610ad107816 */ /* 0x000fc40000000010 */
[C---:B------:R-:W-:Y:S02]  /*1c030*/  PRMT R18, R15.reuse, 0x7610, R18 ;  /* 0x000076100f127816 */ /* 0x040fe40000000012 */
[----:B------:R-:W-:Y:S02]  /*1c040*/  PRMT R17, R15, 0x7632, R17 ;  /* 0x000076320f117816 */ /* 0x000fe40000000011 */
[C---:B------:R-:W-:Y:S02]  /*1c050*/  PRMT R14, R172.reuse, 0x7610, R14 ;  /* 0x00007610ac0e7816 */ /* 0x040fe4000000000e */
[----:B------:R-:W-:Y:S01]  /*1c060*/  PRMT R13, R172, 0x7632, R13 ;  /* 0x00007632ac0d7816 */ /* 0x000fe2000000000d */
[----:B------:R-:W-:Y:S01]  /*1c070*/  IMAD.MOV.U32 R219, RZ, RZ, R197 ;  /* 0x000000ffffdb7224 */ /* 0x000fe200078e00c5 */
[----:B------:R-:W-:Y:S01]  /*1c080*/  LOP3.LUT R0, R5, R228, R220, 0x96, !PT ;  /* 0x000000e405007212 */ /* 0x000fe200078e96dc */
[----:B------:R-:W-:Y:S01]  /*1c090*/  IMAD.WIDE.U32 R8, R3, -0x2daee0ad, RZ ;  /* 0xd2511f5303087825 */ /* 0x000fe200078e00ff */
[----:B------:R1:W4:Y:S03]  /*1c0a0*/  LDL.LU.S16 R92, [R1+0x1c] ;  /* 0x00001c00015c7983 */ /* 0x0003260000300600 */
[----:B------:R-:W-:Y:S01]  /*1c0b0*/  IMAD.WIDE.U32 R6, R0, -0x326172a9, RZ ;  /* 0xcd9e8d5700067825 */ /* 0x000fe200078e00ff */
[----:B------:R-:W-:Y:S01]  /*1c0c0*/  LOP3.LUT R3, R9, R200, R4, 0x96, !PT ;  /* 0x000000c809037212 */ /* 0x000fe200078e9604 */
[----:B------:R-:W-:Y:S01]  /*1c0d0*/  @!P1 HFMA2.BF16_V2 R95, -RZ.H0_H0, RZ.H0_H0, -R24.H0_H0 ;  /* 0x200000ffff5f9231 */ /* 0x000fe20000340918 */
[----:B------:R-:W-:Y:S01]  /*1c0e0*/  @!P0 PRMT R19, R118, 0x5410, RZ ;  /* 0x0000541076138816 */ /* 0x000fe200000000ff */
[----:B------:R1:W4:Y:S01]  /*1c0f0*/  LDL.LU.S16 R91, [R1+0x30] ;  /* 0x00003000015b7983 */ /* 0x0003220000300600 */
[----:B------:R-:W-:-:S05]  /*1c100*/  LOP3.LUT R0, R7, R198, R230, 0x96, !PT ;  /* 0x000000c607007212 */ /* 0x000fca00078e96e6 */
        /* <DEDUP_REMOVED lines=8> */
[----:B------:R-:W-:-:S05]  /*1c190*/  IMAD.WIDE.U32 R2, R3, -0x326172a9, RZ ;  /* 0xcd9e8d5703027825 */ /* 0x000fca00078e00ff */
[----:B------:R-:W-:-:S04]  /*1c1a0*/  LOP3.LUT R0, R3, R226, R4, 0x96, !PT ;  /* 0x000000e203007212 */ /* 0x000fc800078e9604 */
[----:B------:R-:W-:-:S04]  /*1c1b0*/  LOP3.LUT R4, R0, 0xff, RZ, 0xc0, !PT ;  /* 0x000000ff00047812 */ /* 0x000fc800078ec0ff */
[----:B------:R-:W-:Y:S02]  /*1c1c0*/  ISETP.GE.U32.AND P0, PT, R194, R4, PT ;  /* 0x00000004c200720c */ /* 0x000fe40003f06070 */
[----:B------:R-:W-:Y:S02]  /*1c1d0*/  LOP3.LUT R4, R0, 0xffff, RZ, 0xc0, !PT ;  /* 0x0000ffff00047812 */ /* 0x000fe400078ec0ff */
[----:B------:R-:W-:Y:S02]  /*1c1e0*/  PRMT R15, R173, 0x7632, R15 ;  /* 0x00007632ad0f7816 */ /* 0x000fe4000000000f */
[----:B------:R-:W-:Y:S02]  /*1c1f0*/  SHF.R.U32.HI R4, RZ, 0x8, R4 ;  /* 0x00000008ff047819 */ /* 0x000fe40000011604 */
[----:B------:R-:W-:Y:S02]  /*1c200*/  PRMT R199, R16, 0x5410, R15 ;  /* 0x0000541010c77816 */ /* 0x000fe4000000000f */
[----:B------:R-:W-:-:S03]  /*1c210*/  LOP3.LUT R4, R4, 0xffff, RZ, 0xc0, !PT ;  /* 0x0000ffff04047812 */ /* 0x000fc600078ec0ff */
[----:B------:R-:W-:-:S05]  /*1c220*/  @!P0 HFMA2.BF16_V2 R231, -RZ.H0_H0, RZ.H0_H0, -R16.H0_H0 ;  /* 0x200000ffffe78231 */ /* 0x000fca0000340910 */
        /* <DEDUP_REMOVED lines=24> */
[----:B------:R-:W-:Y:S01]  /*1c3b0*/  @!P1 PRMT R17, R230, 0x5410, RZ ;  /* 0x00005410e6119816 */ /* 0x000fe200000000ff */
[----:B------:R-:W-:Y:S01]  /*1c3c0*/  IMAD.MOV.U32 R230, RZ, RZ, R187 ;  /* 0x000000ffffe67224 */ /* 0x000fe200078e00bb */
[----:B------:R-:W-:Y:S01]  /*1c3d0*/  ISETP.GE.U32.AND P1, PT, R194, R3, PT ;  /* 0x00000003c200720c */ /* 0x000fe20003f26070 */
[----:B------:R-:W-:Y:S01]  /*1c3e0*/  IMAD.WIDE.U32 R2, R5, -0x2daee0ad, RZ ;  /* 0xd2511f5305027825 */ /* 0x000fe200078e00ff */
[----:B------:R-:W-:-:S02]  /*1c3f0*/  PRMT R11, R99, 0x7632, R11 ;  /* 0x00007632630b7816 */ /* 0x000fc4000000000b */
[----:B------:R-:W-:Y:S02]  /*1c400*/  PRMT R12, R99, 0x7610, R12 ;  /* 0x00007610630c7816 */ /* 0x000fe4000000000c */
[----:B------:R-:W-:Y:S01]  /*1c410*/  LOP3.LUT R5, R3, R230, R10, 0x96, !PT ;  /* 0x000000e603057212 */ /* 0x000fe200078e960a */
[----:B------:R-:W-:Y:S01]  /*1c420*/  @!P0 HFMA2.BF16_V2 R252, -RZ.H0_H0, RZ.H0_H0, -R11.H0_H0 ;  /* 0x200000fffffc8231 */ /* 0x000fe2000034090b */
[----:B------:R-:W-:Y:S02]  /*1c430*/  IMAD.MOV.U32 R187, RZ, RZ, R176 ;  /* 0x000000ffffbb7224 */ /* 0x000fe400078e00b0 */
[----:B------:R-:W-:Y:S01]  /*1c440*/  LOP3.LUT R4, R5, 0xff, RZ, 0xc0, !PT ;  /* 0x000000ff05047812 */ /* 0x000fe200078ec0ff */
[----:B------:R-:W-:Y:S01]  /*1c450*/  IMAD.MOV.U32 R176, RZ, RZ, R196 ;  /* 0x000000ffffb07224 */ /* 0x000fe200078e00c4 */
[----:B------:R-:W-:Y:S02]  /*1c460*/  PRMT R196, R12, 0x5410, R11 ;  /* 0x000054100cc47816 */ /* 0x000fe4000000000b */
[----:B------:R-:W-:-:S02]  /*1c470*/  @!P0 PRMT R11, R252, 0x5410, RZ ;  /* 0x00005410fc0b8816 */ /* 0x000fc400000000ff */
[----:B------:R-:W-:Y:S02]  /*1c480*/  ISETP.GE.U32.AND P0, PT, R194, R4, PT ;  /* 0x00000004c200720c */ /* 0x000fe40003f06070 */
[----:B------:R-:W-:-:S11]  /*1c490*/  PRMT R10, R169, 0x7610, R10 ;  /* 0x00007610a90a7816 */ /* 0x000fd6000000000a */
[----:B--2---:R-:W-:-:S05]  /*1c4a0*/  @!P0 HFMA2.BF16_V2 R90, -RZ.H0_H0, RZ.H0_H0, -R10.H0_H0 ;  /* 0x200000ffff5a8231 */ /* 0x004fca000034090a */
[----:B------:R-:W-:Y:S02]  /*1c4b0*/  PRMT R4, R90, 0x7610, R4 ;  /* 0x000076105a047816 */ /* 0x000fe40000000004 */
[----:B------:R1:W2:Y:S01]  /*1c4c0*/  LDL.LU.S16 R90, [R1+0x5c] ;  /* 0x00005c00015a7983 */ /* 0x0002a20000300600 */
[----:B------:R-:W-:-:S04]  /*1c4d0*/  PRMT R9, R169, 0x7632, R9 ;  /* 0x00007632a9097816 */ /* 0x000fc80000000009 */
[----:B------:R-:W-:Y:S02]  /*1c4e0*/  PRMT R222, R10, 0x5410, R9 ;  /* 0x000054100ade7816 */ /* 0x000fe40000000009 */
[----:B------:R-:W-:Y:S02]  /*1c4f0*/  @!P0 PRMT R10, R4, 0x5410, RZ ;  /* 0x00005410040a8816 */ /* 0x000fe400000000ff */
[----:B------:R-:W-:-:S04]  /*1c500*/  LOP3.LUT R4, R5, 0xffff, RZ, 0xc0, !PT ;  /* 0x0000ffff05047812 */ /* 0x000fc800078ec0ff */
[----:B------:R-:W-:-:S04]  /*1c510*/  SHF.R.U32.HI R4, RZ, 0x8, R4 ;  /* 0x00000008ff047819 */ /* 0x000fc80000011604 */
[----:B------:R-:W-:-:S04]  /*1c520*/  LOP3.LUT R4, R4, 0xffff, RZ, 0xc0, !PT ;  /* 0x0000ffff04047812 */ /* 0x000fc800078ec0ff */
[----:B------:R-:W-:-:S13]  /*1c530*/  ISETP.GE.U32.AND P0, PT, R194, R4, PT ;  /* 0x00000004c200720c */ /* 0x000fda0003f06070 */
[----:B---3--:R-:W-:-:S05]  /*1c540*/  @!P0 HFMA2.BF16_V2 R89, -RZ.H0_H0, RZ.H0_H0, -R9.H0_H0 ;  /* 0x200000ffff598231 */ /* 0x008fca0000340909 */
[----:B------:R-:W-:Y:S02]  /*1c550*/  PRMT R4, R89, 0x7610, R4 ;  /* 0x0000761059047816 */ /* 0x000fe40000000004 */
[----:B------:R-:W-:Y:S01]  /*1c560*/  PRMT R8, R168, 0x7610, R8 ;  /* 0x00007610a8087816 */ /* 0x000fe20000000008 */
[----:B------:R1:W3:Y:S01]  /*1c570*/  LDL.LU.S16 R89, [R1+0x90] ;  /* 0x0000900001597983 */ /* 0x0002e20000300600 */
[----:B------:R-:W-:Y:S02]  /*1c580*/  @!P0 PRMT R9, R4, 0x5410, RZ ;  /* 0x0000541004098816 */ /* 0x000fe400000000ff */
[----:B------:R-:W-:-:S04]  /*1c590*/  LOP3.LUT R4, R2, 0xff, RZ, 0xc0, !PT ;  /* 0x000000ff02047812 */ /* 0x000fc800078ec0ff */
[----:B------:R-:W-:Y:S02]  /*1c5a0*/  ISETP.GE.U32.AND P0, PT, R194, R4, PT ;  /* 0x00000004c200720c */ /* 0x000fe40003f06070 */
[----:B------:R-:W-:Y:S02]  /*1c5b0*/  LOP3.LUT R3, R2, 0xffff, RZ, 0xc0, !PT ;  /* 0x0000ffff02037812 */ /* 0x000fe400078ec0ff */
[----:B------:R-:W-:Y:S02]  /*1c5c0*/  PRMT R7, R168, 0x7632, R7 ;  /* 0x00007632a8077816 */ /* 0x000fe40000000007 */
[----:B------:R-:W-:Y:S02]  /*1c5d0*/  SHF.R.U32.HI R3, RZ, 0x8, R3 ;  /* 0x00000008ff037819 */ /* 0x000fe40000011603 */
[----:B------:R-:W-:Y:S02]  /*1c5e0*/  PRMT R221, R8, 0x5410, R7 ;  /* 0x0000541008dd7816 */ /* 0x000fe40000000007 */
[----:B------:R-:W-:-:S03]  /*1c5f0*/  LOP3.LUT R3, R3, 0xffff, RZ, 0xc0, !PT ;  /* 0x0000ffff03037812 */ /* 0x000fc600078ec0ff */
[----:B----4-:R-:W-:-:S05]  /*1c600*/  @!P0 HFMA2.BF16_V2 R92, -RZ.H0_H0, RZ.H0_H0, -R8.H0_H0 ;  /* 0x200000ffff5c8231 */ /* 0x010fca0000340908 */
[----:B------:R-:W-:-:S04]  /*1c610*/  PRMT R88, R92, 0x7610, R88 ;  /* 0x000076105c587816 */ /* 0x000fc80000000058 */
[----:B------:R-:W-:Y:S02]  /*1c620*/  @!P0 PRMT R8, R88, 0x5410, RZ ;  /* 0x0000541058088816 */ /* 0x000fe400000000ff */
[----:B------:R-:W-:Y:S01]  /*1c630*/  ISETP.GE.U32.AND P0, PT, R194, R3, PT ;  /* 0x00000003c200720c */ /* 0x000fe20003f06070 */
[----:B------:R1:W4:-:S12]  /*1c640*/  LDL.LU.S16 R88, [R1+0x94] ;  /* 0x0000940001587983 */ /* 0x0003180000300600 */
[----:B------:R-:W-:-:S05]  /*1c650*/  @!P0 HFMA2.BF16_V2 R91, -RZ.H0_H0, RZ.H0_H0, -R7.H0_H0 ;  /* 0x200000ffff5b8231 */ /* 0x000fca0000340907 */
[----:B------:R-:W-:-:S04]  /*1c660*/  PRMT R65, R91, 0x7610, R65 ;  /* 0x000076105b417816 */ /* 0x000fc80000000041 */
[----:B------:R-:W-:Y:S02]  /*1c670*/  @!P0 PRMT R7, R65, 0x5410, RZ ;  /* 0x0000541041078816 */ /* 0x000fe400000000ff */
[----:B------:R1:W4:Y:S01]  /*1c680*/  LDL.LU.S16 R65, [R1+0x98] ;  /* 0x0000980001417983 */ /* 0x0003220000300600 */
[----:B------:R-:W-:-:S04]  /*1c690*/  SHF.R.U32.HI R3, RZ, 0x10, R2 ;  /* 0x00000010ff037819 */ /* 0x000fc80000011602 */
[----:B------:R-:W-:-:S04]  /*1c6a0*/  LOP3.LUT R3, R3, 0xff, RZ, 0xc0, !PT ;  /* 0x000000ff03037812 */ /* 0x000fc800078ec0ff */
[----:B------:R-:W-:Y:S02]  /*1c6b0*/  ISETP.GE.U32.AND P0, PT, R194, R3, PT ;  /* 0x00000003c200720c */ /* 0x000fe40003f06070 */
[----:B------:R-:W-:-:S04]  /*1c6c0*/  PRMT R6, R60, 0x7632, R6 ;  /* 0x000076323c067816 */ /* 0x000fc80000000006 */
[----:B------:R-:W-:-:S07]  /*1c6d0*/  PRMT R220, R60, 0x5410, R6 ;  /* 0x000054103cdc7816 */ /* 0x000fce0000000006 */
[----:B------:R-:W-:Y:S01]  /*1c6e0*/  @P0 PRMT R43, R60, 0x7610, R43 ;  /* 0x000076103c2b0816 */ /* 0x000fe2000000002b */
[----:B--2---:R-:W-:-:S05]  /*1c6f0*/  @!P0 HFMA2.BF16_V2 R90, -RZ.H0_H0, RZ.H0_H0, -R60.H0_H0 ;  /* 0x200000ffff5a8231 */ /* 0x004fca000034093c */
[----:B------:R-:W-:-:S04]  /*1c700*/  PRMT R64, R90, 0x7610, R64 ;  /* 0x000076105a407816 */ /* 0x000fc80000000040 */
[----:B------:R-:W-:Y:S02]  /*1c710*/  @!P0 PRMT R43, R64, 0x5410, RZ ;  /* 0x00005410402b8816 */ /* 0x000fe400000000ff */
[----:B------:R1:W2:Y:S04]  /*1c720*/  LDL.LU.S16 R64, [R1+0x9c] ;  /* 0x00009c0001407983 */ /* 0x0002a80000300600 */
[----:B------:R1:W2:Y:S01]  /*1c730*/  LDL.LU.S16 R60, [R1+0xa8] ;  /* 0x0000a800013c7983 */ /* 0x0002a20000300600 */
[----:B------:R-:W-:-:S03]  /*1c740*/  SHF.R.U32.HI R2, RZ, 0x18, R2 ;  /* 0x00000018ff027819 */ /* 0x000fc60000011602 */
[----:B------:R-:W2:Y:S01]  /*1c750*/  LDL.LU R224, [R1+0x134] ;  /* 0x0001340001e07983 */ /* 0x000ea20000300800 */
[----:B------:R-:W-:-:S03]  /*1c760*/  ISETP.GE.U32.AND P0, PT, R194, R2, PT ;  /* 0x00000002c200720c */ /* 0x000fc60003f06070 */
[----:B------:R-:W2:Y:S01]  /*1c770*/  LDL R233, [R1+0x1b0] ;  /* 0x0001b00001e97983 */ /* 0x000ea20000100800 */
[----:B------:R-:W-:Y:S01]  /*1c780*/  IMAD.MOV.U32 R238, RZ, RZ, R232 ;  /* 0x000000ffffee7224 */ /* 0x000fe200078e00e8 */
[----:B------:R-:W-:Y:S02]  /*1c790*/  @!P1 HFMA2.BF16_V2 R239, -RZ.H0_H0, RZ.H0_H0, -R12.H0_H0 ;  /* 0x200000ffffef9231 */ /* 0x000fe4000034090c */
[----:B------:R-:W2:Y:S06]  /*1c7a0*/  LDL.LU R232, [R1+0x12c] ;  /* 0x00012c0001e87983 */ /* 0x000eac0000300800 */
[----:B---3--:R-:W-:-:S05]  /*1c7b0*/  @!P0 HFMA2.BF16_V2 R89, -RZ.H0_H0, RZ.H0_H0, -R6.H0_H0 ;  /* 0x200000ffff598231 */ /* 0x008fca0000340906 */
[----:B------:R-:W-:-:S04]  /*1c7c0*/  PRMT R2, R89, 0x7610, R2 ;  /* 0x0000761059027816 */ /* 0x000fc80000000002 */
[----:B------:R-:W-:Y:S02]  /*1c7d0*/  @!P0 PRMT R6, R2, 0x5410, RZ ;  /* 0x0000541002068816 */ /* 0x000fe400000000ff */
[--C-:B------:R-:W-:Y:S02]  /*1c7e0*/  SHF.R.U32.HI R2, RZ, 0x10, R0.reuse ;  /* 0x00000010ff027819 */ /* 0x100fe40000011600 */
[----:B------:R-:W-:-:S04]  /*1c7f0*/  SHF.R.U32.HI R0, RZ, 0x18, R0 ;  /* 0x00000018ff007819 */ /* 0x000fc80000011600 */
[----:B------:R-:W-:Y:S02]  /*1c800*/  ISETP.GE.U32.AND P0, PT, R194, R0, PT ;  /* 0x00000000c200720c */ /* 0x000fe40003f06070 */
[----:B------:R-:W-:Y:S02]  /*1c810*/  LOP3.LUT R2, R2, 0xff, RZ, 0xc0, !PT ;  /* 0x000000ff02027812 */ /* 0x000fe400078ec0ff */
[----:B------:R-:W-:Y:S02]  /*1c820*/  @!P1 PRMT R12, R239, 0x5410, RZ ;  /* 0x00005410ef0c9816 */ /* 0x000fe400000000ff */
[----:B------:R-:W-:Y:S02]  /*1c830*/  ISETP.GE.U32.AND P1, PT, R194, R2, PT ;  /* 0x00000002c200720c */ /* 0x000fe40003f26070 */
[C---:B------:R-:W-:Y:S02]  /*1c840*/  PRMT R3, R111.reuse, 0x7632, R3 ;  /* 0x000076326f037816 */ /* 0x040fe40000000003 */
[----:B------:R-:W-:-:S04]  /*1c850*/  PRMT R4, R111, 0x7610, R4 ;  /* 0x000076106f047816 */ /* 0x000fc80000000004 */
[----:B------:R-:W-:Y:S01]  /*1c860*/  PRMT R111, R4, 0x5410, R3 ;  /* 0x00005410046f7816 */ /* 0x000fe20000000003 */
[----:B------:R3:W-:Y:S04]  /*1c870*/  ST.E.U16 [R34.64+-0x100], R48 ;  /* 0xffff003022007985 */ /* 0x0007e8000c101504 */
[----:B------:R-:W-:Y:S04]  /*1c880*/  ST.E.U16 [R34.64+-0xfe], R59 ;  /* 0xffff023b22007985 */ /* 0x000fe8000c101504 */
[----:B------:R-:W-:Y:S04]  /*1c890*/  ST.E.U16 [R32.64+-0x100], R58 ;  /* 0xffff003a20007985 */ /* 0x000fe8000c101504 */
[----:B------:R-:W-:Y:S01]  /*1c8a0*/  ST.E.U16 [R32.64+-0xfe], R55 ;  /* 0xffff023720007985 */ /* 0x000fe2000c101504 */
[----:B------:R-:W-:-:S03]  /*1c8b0*/  @!P2 HFMA2.BF16_V2 R119, -RZ.H0_H0, RZ.H0_H0, -R18.H0_H0 ;  /* 0x200000ffff77a231 */ /* 0x000fc60000340912 */
[----:B------:R-:W-:Y:S04]  /*1c8c0*/  ST.E.U16 [R30.64+-0x100], R42 ;  /* 0xffff002a1e007985 */ /* 0x000fe8000c101504 */
[----:B------:R-:W-:Y:S04]  /*1c8d0*/  ST.E.U16 [R30.64+-0xfe], R41 ;  /* 0xffff02291e007985 */ /* 0x000fe8000c101504 */
[----:B------:R-:W-:Y:S04]  /*1c8e0*/  ST.E.U16 [R28.64+-0x100], R40 ;  /* 0xffff00281c007985 */ /* 0x000fe8000c101504 */
[----:B------:R-:W-:Y:S04]  /*1c8f0*/  ST.E.U16 [R28.64+-0xfe], R39 ;  /* 0xffff02271c007985 */ /* 0x000fe8000c101504 */
[----:B------:R-:W-:Y:S04]  /*1c900*/  ST.E.U16 [R34.64+-0xf0], R54 ;  /* 0xffff103622007985 */ /* 0x000fe8000c101504 */
[----:B------:R-:W-:Y:S01]  /*1c910*/  ST.E.U16 [R34.64+-0xee], R49 ;  /* 0xffff123122007985 */ /* 0x000fe2000c101504 */
[----:B------:R-:W-:-:S03]  /*1c920*/  PRMT R2, R98, 0x7610, R2 ;  /* 0x0000761062027816 */ /* 0x000fc60000000002 */
[----:B------:R-:W-:Y:S01]  /*1c930*/  ST.E.U16 [R32.64+-0xf0], R53 ;  /* 0xffff103520007985 */ /* 0x000fe2000c101504 */
[----:B----4-:R-:W-:-:S05]  /*1c940*/  @!P1 HFMA2.BF16_V2 R88, -RZ.H0_H0, RZ.H0_H0, -R4.H0_H0 ;  /* 0x200000ffff589231 */ /* 0x010fca0000340904 */
[----:B------:R-:W-:Y:S01]  /*1c950*/  PRMT R75, R88, 0x7610, R75 ;  /* 0x00007610584b7816 */ /* 0x000fe2000000004b */
[----:B------:R-:W-:-:S05]  /*1c960*/  @!P0 HFMA2.BF16_V2 R65, -RZ.H0_H0, RZ.H0_H0, -R3.H0_H0 ;  /* 0x200000ffff418231 */ /* 0x000fca0000340903 */
[----:B------:R-:W-:-:S04]  /*1c970*/  PRMT R0, R65, 0x7610, R0 ;  /* 0x0000761041007816 */ /* 0x000fc80000000000 */
[----:B------:R-:W-:Y:S02]  /*1c980*/  @!P0 PRMT R3, R0, 0x5410, RZ ;  /* 0x0000541000038816 */ /* 0x000fe400000000ff */
[----:B------:R-:W-:-:S04]  /*1c990*/  SHF.R.U32.HI R0, RZ, 0x10, R5 ;  /* 0x00000010ff007819 */ /* 0x000fc80000011605 */
[----:B------:R-:W-:Y:S02]  /*1c9a0*/  LOP3.LUT R0, R0, 0xff, RZ, 0xc0, !PT ;  /* 0x000000ff00007812 */ /* 0x000fe400078ec0ff */
[----:B------:R-:W-:Y:S02]  /*1c9b0*/  @!P1 PRMT R4, R75, 0x5410, RZ ;  /* 0x000054104b049816 */ /* 0x000fe400000000ff */
[----:B------:R-:W-:Y:S02]  /*1c9c0*/  ISETP.GE.U32.AND P1, PT, R194, R0, PT ;  /* 0x00000000c200720c */ /* 0x000fe40003f26070 */
[----:B------:R-:W-:-:S04]  /*1c9d0*/  SHF.R.U32.HI R0, RZ, 0x18, R5 ;  /* 0x00000018ff007819 */ /* 0x000fc80000011605 */
[----:B------:R-:W-:Y:S01]  /*1c9e0*/  ISETP.GE.U32.AND P0, PT, R194, R0, PT ;  /* 0x00000000c200720c */ /* 0x000fe20003f06070 */
[----:B------:R-:W-:Y:S01]  /*1c9f0*/  ST.E.U16 [R32.64+-0xee], R52 ;  /* 0xffff123420007985 */ /* 0x000fe2000c101504 */
[----:B------:R-:W-:-:S03]  /*1ca00*/  PRMT R0, R98, 0x7632, R0 ;  /* 0x0000763262007816 */ /* 0x000fc60000000000 */
        /* <DEDUP_REMOVED lines=23> */
[----:B------:R-:W-:-:S03]  /*1cb80*/  IMAD.MOV.U32 R223, RZ, RZ, R219 ;  /* 0x000000ffffdf7224 */ /* 0x000fc600078e00db */
[----:B------:R-:W-:Y:S04]  /*1cb90*/  ST.E.U16 [R32.64+-0xc0], R105 ;  /* 0xffff406920007985 */ /* 0x000fe8000c101504 */
[----:B------:R-:W-:Y:S01]  /*1cba0*/  ST.E.U16 [R32.64+-0xbe], R106 ;  /* 0xffff426a20007985 */ /* 0x000fe2000c101504 */
[----:B------:R-:W-:-:S03]  /*1cbb0*/  PRMT R219, R2, 0x5410, R0 ;  /* 0x0000541002db7816 */ /* 0x000fc60000000000 */
[----:B------:R-:W-:Y:S04]  /*1cbc0*/  ST.E.U16 [R30.64+-0xc0], R16 ;  /* 0xffff40101e007985 */ /* 0x000fe8000c101504 */
[----:B------:R-:W-:Y:S04]  /*1cbd0*/  ST.E.U16 [R30.64+-0xbe], R15 ;  /* 0xffff420f1e007985 */ /* 0x000fe8000c101504 */
[----:B------:R-:W-:Y:S04]  /*1cbe0*/  ST.E.U16 [R28.64+-0xc0], R4 ;  /* 0xffff40041c007985 */ /* 0x000fe8000c101504 */
[----:B------:R-:W-:Y:S04]  /*1cbf0*/  ST.E.U16 [R28.64+-0xbe], R3 ;  /* 0xffff42031c007985 */ /* 0x000fe8000c101504 */
[----:B------:R-:W-:Y:S01]  /*1cc00*/  ST.E.U16 [R34.64+-0xb0], R104 ;  /* 0xffff506822007985 */ /* 0x000fe2000c101504 */
[----:B--2---:R-:W-:-:S02]  /*1cc10*/  @!P1 HFMA2.BF16_V2 R64, -RZ.H0_H0, RZ.H0_H0, -R2.H0_H0 ;  /* 0x200000ffff409231 */ /* 0x004fc40000340902 */
[----:B------:R-:W-:-:S03]  /*1cc20*/  @!P0 HFMA2.BF16_V2 R60, -RZ.H0_H0, RZ.H0_H0, -R0.H0_H0 ;  /* 0x200000ffff3c8231 */ /* 0x000fc60000340900 */
[----:B---3--:R-:W-:Y:S01]  /*1cc30*/  PRMT R48, R64, 0x7610, R48 ;  /* 0x0000761040307816 */ /* 0x008fe20000000030 */
[----:B------:R-:W-:Y:S01]  /*1cc40*/  ST.E.U16 [R34.64+-0xae], R97 ;  /* 0xffff526122007985 */ /* 0x000fe2000c101504 */
[----:B------:R-:W-:-:S03]  /*1cc50*/  PRMT R5, R60, 0x7610, R5 ;  /* 0x000076103c057816 */ /* 0x000fc60000000005 */
[----:B------:R-:W-:Y:S01]  /*1cc60*/  ST.E.U16 [R32.64+-0xb0], R85 ;  /* 0xffff505520007985 */ /* 0x000fe2000c101504 */
[----:B------:R-:W-:Y:S02]  /*1cc70*/  @!P1 PRMT R2, R48, 0x5410, RZ ;  /* 0x0000541030029816 */ /* 0x000fe400000000ff */
[----:B------:R-:W-:Y:S01]  /*1cc80*/  @!P0 PRMT R0, R5, 0x5410, RZ ;  /* 0x0000541005008816 */ /* 0x000fe200000000ff */
        /* <DEDUP_REMOVED lines=18> */
[----:B------:R2:W-:Y:S02]  /*1cdb0*/  ST.E.U16 [R30.64+-0x8e], R7 ;  /* 0xffff72071e007985 */ /* 0x0005e4000c101504 */
[----:B--2---:R-:W-:-:S02]  /*1cdc0*/  IMAD.MOV.U32 R31, RZ, RZ, R244 ;  /* 0x000000ffff1f7224 */ /* 0x004fc400078e00f4 */
[----:B------:R-:W2:Y:S01]  /*1cdd0*/  LDL.LU R244, [R1+0x2a8] ;  /* 0x0002a80001f47983 */ /* 0x000ea20000300800 */
[----:B------:R-:W-:Y:S02]  /*1cde0*/  IMAD.MOV.U32 R239, RZ, RZ, R225 ;  /* 0x000000ffffef7224 */ /* 0x000fe400078e00e1 */
[----:B------:R-:W-:-:S05]  /*1cdf0*/  IMAD.WIDE.U32 R224, R224, -0x326172a9, RZ ;  /* 0xcd9e8d57e0e07825 */ /* 0x000fca00078e00ff */
[----:B------:R-:W-:Y:S02]  /*1ce00*/  LOP3.LUT R5, R145, R213, R224, 0x96, !PT ;  /* 0x000000d591057212 */ /* 0x000fe400078e96e0 */
[----:B------:R-:W-:-:S03]  /*1ce10*/  LOP3.LUT R27, R233, R225, RZ, 0x3c, !PT ;  /* 0x000000e1e91b7212 */ /* 0x000fc600078e3cff */
[----:B------:R-:W-:-:S04]  /*1ce20*/  IMAD.WIDE.U32 R36, R5, -0x2daee0ad, RZ ;  /* 0xd2511f5305247825 */ /* 0x000fc800078e00ff */
[----:B------:R-:W-:Y:S01]  /*1ce30*/  IMAD.WIDE.U32 R54, R27, -0x2daee0ad, RZ ;  /* 0xd2511f531b367825 */ /* 0x000fe200078e00ff */
[----:B------:R-:W-:-:S04]  /*1ce40*/  LOP3.LUT R26, R21, R200, R36, 0x96, !PT ;  /* 0x000000c8151a7212 */ /* 0x000fc800078e9624 */
[----:B------:R-:W-:Y:S02]  /*1ce50*/  LOP3.LUT R5, R37, R228, R54, 0x96, !PT ;  /* 0x000000e425057212 */ /* 0x000fe400078e9636 */
[----:B------:R-:W-:-:S03]  /*1ce60*/  LOP3.LUT R21, R55, R232, R182, 0x96, !PT ;  /* 0x000000e837157212 */ /* 0x000fc600078e96b6 */
[----:B------:R-:W-:-:S04]  /*1ce70*/  IMAD.WIDE.U32 R24, R5, -0x326172a9, RZ ;  /* 0xcd9e8d5705187825 */ /* 0x000fc800078e00ff */
[----:B------:R-:W-:-:S04]  /*1ce80*/  IMAD.WIDE.U32 R52, R21, -0x326172a9, RZ ;  /* 0xcd9e8d5715347825 */ /* 0x000fc800078e00ff */
[----:B------:R-:W-:Y:S01]  /*1ce90*/  IMAD.WIDE.U32 R48, R26, -0x326172a9, RZ ;  /* 0xcd9e8d571a307825 */ /* 0x000fe200078e00ff */
[----:B------:R-:W-:-:S04]  /*1cea0*/  LOP3.LUT R21, R25, R198, R52, 0x96, !PT ;  /* 0x000000c619157212 */ /* 0x000fc800078e9634 */
[----:B------:R-:W-:Y:S01]  /*1ceb0*/  LOP3.LUT R5, R49, R239, R24, 0x96, !PT ;  /* 0x000000ef31057212 */ /* 0x000fe200078e9618 */
[----:B------:R-:W-:-:S04]  /*1cec0*/  IMAD.WIDE.U32 R24, R21, -0x2daee0ad, RZ ;  /* 0xd2511f5315187825 */ /* 0x000fc800078e00ff */
[----:B------:R-:W-:Y:S01]  /*1ced0*/  IMAD.MOV.U32 R237, RZ, RZ, R74 ;  /* 0x000000ffffed7224 */ /* 0x000fe200078e004a */
[----:B------:R-:W-:Y:S01]  /*1cee0*/  LOP3.LUT R20, R25, R238, R20, 0x96, !PT ;  /* 0x000000ee19147212 */ /* 0x000fe200078e9614 */
[----:B------:R-:W-:Y:S01]  /*1cef0*/  IMAD.WIDE.U32 R50, R5, -0x2daee0ad, RZ ;  /* 0xd2511f5305327825 */ /* 0x000fe200078e00ff */
[----:B------:R-:W-:Y:S03]  /*1cf00*/  ST.E.U16 [R28.64+-0x90], R43 ;  /* 0xffff702b1c007985 */ /* 0x000fe6000c101504 */
[----:B------:R-:W-:Y:S01]  /*1cf10*/  IMAD.WIDE.U32 R18, R20, -0x326172a9, RZ ;  /* 0xcd9e8d5714127825 */ /* 0x000fe200078e00ff */
[----:B------:R-:W-:Y:S01]  /*1cf20*/  LOP3.LUT R5, R51, R237, R24, 0x96, !PT ;  /* 0x000000ed33057212 */ /* 0x000fe200078e9618 */
[----:B------:R3:W-:Y:S04]  /*1cf30*/  ST.E.U16 [R28.64+-0x8e], R6 ;  /* 0xffff72061c007985 */ /* 0x0007e8000c101504 */
[----:B------:R-:W4:Y:S01]  /*1cf40*/  LDSM.16.MT88.4 R20, [R190+0xa000] ;  /* 0x00a00000be14783b */ /* 0x000f220000004200 */
[----:B------:R-:W-:-:S02]  /*1cf50*/  IMAD.MOV.U32 R236, RZ, RZ, R226 ;  /* 0x000000ffffec7224 */ /* 0x000fc400078e00e2 */
[----:B------:R-:W-:Y:S01]  /*1cf60*/  IMAD.WIDE.U32 R2, R5, -0x326172a9, RZ ;  /* 0xcd9e8d5705027825 */ /* 0x000fe200078e00ff */
[----:B------:R-:W-:Y:S01]  /*1cf70*/  PRMT R233, R194, 0x7054, R194 ;  /* 0x00007054c2e97816 */ /* 0x000fe200000000c2 */
[----:B------:R-:W1:Y:S03]  /*1cf80*/  LDSM.16.MT88.4 R24, [R188+0xa000] ;  /* 0x00a00000bc18783b */ /* 0x000e660000004200 */
[----:B------:R-:W-:Y:S01]  /*1cf90*/  LOP3.LUT R0, R3, R236, R18, 0x96, !PT ;  /* 0x000000ec03007212 */ /* 0x000fe200078e9612 */
[----:B------:R-:W1:Y:S01]  /*1cfa0*/  LDSM.16.MT88.4 R12, [R188+0xb000] ;  /* 0x00b00000bc0c783b */ /* 0x000e620000004200 */
[C---:B------:R-:W-:Y:S02]  /*1cfb0*/  LOP3.LUT R3, R2.reuse, 0xffff, RZ, 0xc0, !PT ;  /* 0x0000ffff02037812 */ /* 0x040fe400078ec0ff */
[----:B------:R-:W-:Y:S01]  /*1cfc0*/  SHF.R.U32.HI R4, RZ, 0x10, R2 ;  /* 0x00000010ff047819 */ /* 0x000fe20000011602 */
[----:B------:R-:W1:Y:S01]  /*1cfd0*/  LDSM.16.MT88.4 R44, [R188+0x9000] ;  /* 0x00900000bc2c783b */ /* 0x000e620000004200 */
[----:B------:R-:W-:-:S02]  /*1cfe0*/  LOP3.LUT R10, R2, 0xff, RZ, 0xc0, !PT ;  /* 0x000000ff020a7812 */ /* 0x000fc400078ec0ff */
[----:B------:R-:W-:Y:S01]  /*1cff0*/  SHF.R.U32.HI R9, RZ, 0x18, R2 ;  /* 0x00000018ff097819 */ /* 0x000fe20000011602 */
[----:B------:R-:W-:Y:S01]  /*1d000*/  IMAD.MOV.U32 R74, RZ, RZ, R241 ;  /* 0x000000ffff4a7224 */ /* 0x000fe200078e00f1 */
[----:B------:R-:W-:Y:S01]  /*1d010*/  LOP3.LUT R2, R0, 0xffff, RZ, 0xc0, !PT ;  /* 0x0000ffff00027812 */ /* 0x000fe200078ec0ff */
[----:B------:R-:W-:Y:S01]  /*1d020*/  IMAD.MOV.U32 R75, RZ, RZ, R240 ;  /* 0x000000ffff4b7224 */ /* 0x000fe200078e00f0 */
[----:B------:R-:W-:Y:S01]  /*1d030*/  LOP3.LUT R5, R4, 0xff, RZ, 0xc0, !PT ;  /* 0x000000ff04057812 */ /* 0x000fe200078ec0ff */
[----:B------:R-:W1:Y:S01]  /*1d040*/  LDSM.16.MT88.4 R36, [R190+0x9000] ;  /* 0x00900000be24783b */ /* 0x000e620000004200 */
[----:B---3--:R-:W-:Y:S02]  /*1d050*/  SHF.R.U32.HI R6, RZ, 0x8, R3 ;  /* 0x00000008ff067819 */ /* 0x008fe40000011603 */
[----:B------:R-:W-:Y:S01]  /*1d060*/  SHF.R.U32.HI R3, RZ, 0x10, R0 ;  /* 0x00000010ff037819 */ /* 0x000fe20000011600 */
[----:B------:R-:W3:Y:S01]  /*1d070*/  LDSM.16.MT88.4 R40, [R190+0xb000] ;  /* 0x00b00000be28783b */ /* 0x000ee20000004200 */
[----:B------:R-:W-:-:S02]  /*1d080*/  SHF.R.U32.HI R4, RZ, 0x8, R2 ;  /* 0x00000008ff047819 */ /* 0x000fc40000011602 */
[----:B------:R-:W-:Y:S02]  /*1d090*/  LOP3.LUT R8, R0, 0xff, RZ, 0xc0, !PT ;  /* 0x000000ff00087812 */ /* 0x000fe400078ec0ff */
[----:B------:R-:W-:Y:S02]  /*1d0a0*/  SHF.R.U32.HI R7, RZ, 0x18, R0 ;  /* 0x00000018ff077819 */ /* 0x000fe40000011600 */
[----:B------:R-:W-:Y:S02]  /*1d0b0*/  LOP3.LUT R2, R3, 0xff, RZ, 0xc0, !PT ;  /* 0x000000ff03027812 */ /* 0x000fe400078ec0ff */
[----:B------:R-:W-:Y:S02]  /*1d0c0*/  PRMT R3, R5, 0x5410, R9 ;  /* 0x0000541005037816 */ /* 0x000fe40000000009 */
[----:B------:R-:W-:Y:S02]  /*1d0d0*/  PRMT R0, R10, 0x5410, R6 ;  /* 0x000054100a007816 */ /* 0x000fe40000000006 */
[----:B------:R-:W-:-:S02]  /*1d0e0*/  PRMT R4, R8, 0x5410, R4 ;  /* 0x0000541008047816 */ /* 0x000fc40000000004 */
[----:B------:R-:W-:Y:S01]  /*1d0f0*/  PRMT R5, R2, 0x5410, R7 ;  /* 0x0000541002057816 */ /* 0x000fe20000000007 */
[--C-:B------:R-:W-:Y:S02]  /*1d100*/  HSET2.LE.AND R2, R3, R233.reuse, PT ;  /* 0x000000e903027233 */ /* 0x100fe40003803000 */
[--C-:B------:R-:W-:Y:S02]  /*1d110*/  HSET2.LE.AND R0, R0, R233.reuse, PT ;  /* 0x000000e900007233 */ /* 0x100fe40003803000 */
[--C-:B------:R-:W-:Y:S02]  /*1d120*/  HSET2.LE.AND R3, R4, R233.reuse, PT ;  /* 0x000000e904037233 */ /* 0x100fe40003803000 */
[----:B------:R-:W-:Y:S01]  /*1d130*/  HSET2.LE.AND R5, R5, R233, PT ;  /* 0x000000e905057233 */ /* 0x000fe20003803000 */
[----:B------:R-:W-:Y:S02]  /*1d140*/  LOP3.LUT R6, R71, R0, RZ, 0xc0, !PT ;  /* 0x0000000047067212 */ /* 0x000fe400078ec0ff */
[----:B------:R-:W-:-:S02]  /*1d150*/  LOP3.LUT R7, R70, R2, RZ, 0xc0, !PT ;  /* 0x0000000246077212 */ /* 0x000fc400078ec0ff */
[----:B------:R-:W-:Y:S02]  /*1d160*/  LOP3.LUT R4, R73, R3, RZ, 0xc0, !PT ;  /* 0x0000000349047212 */ /* 0x000fe400078ec0ff */
[----:B------:R-:W-:-:S07]  /*1d170*/  LOP3.LUT R5, R72, R5, RZ, 0xc0, !PT ;  /* 0x0000000548057212 */ /* 0x000fce00078ec0ff */
[C---:B----4-:R-:W-:Y:S07]  /*1d180*/  HMMA.16816.F32.BF16 R88, R4.reuse, R20, R148 ;  /* 0x000000140458723c */ /* 0x050fee0000041894 */
[----:B------:R-:W-:Y:S02]  /*1d190*/  IMAD.MOV.U32 R150, RZ, RZ, R245 ;  /* 0x000000ffff967224 */ /* 0x000fe400078e00f5 */
[----:B--2---:R-:W-:Y:S02]  /*1d1a0*/  IMAD.MOV.U32 R149, RZ, RZ, R244 ;  /* 0x000000ffff957224 */ /* 0x004fe400078e00f4 */
[----:B------:R-:W2:Y:S04]  /*1d1b0*/  LDL.LU R244, [R1+0x2a4] ;  /* 0x0002a40001f47983 */ /* 0x000ea80000300800 */
[----:B------:R-:W4:Y:S01]  /*1d1c0*/  LDL.LU R245, [R1+0x2a0] ;  /* 0x0002a00001f57983 */ /* 0x000f220000300800 */
[----:B-1----:R-:W-:Y:S01]  /*1d1d0*/  HMMA.16816.F32.BF16 R116, R4, R24, R124 ;  /* 0x000000180474723c */ /* 0x002fe2000004187c */
[----:B------:R-:W-:-:S02]  /*1d1e0*/  IMAD.MOV.U32 R151, RZ, RZ, R102 ;  /* 0x000000ffff977224 */ /* 0x000fc400078e0066 */
[----:B------:R-:W3:Y:S05]  /*1d1f0*/  LDL.LU R102, [R1+0x29c] ;  /* 0x00029c0001667983 */ /* 0x000eea0000300800 */
[----:B------:R-:W-:Y:S07]  /*1d200*/  HMMA.16816.F32.BF16 R124, R4, R12, R152 ;  /* 0x0000000c047c723c */ /* 0x000fee0000041898 */
[----:B--2---:R-:W-:-:S02]  /*1d210*/  IMAD.MOV.U32 R152, RZ, RZ, R244 ;  /* 0x000000ffff987224 */ /* 0x004fc400078e00f4 */
[----:B------:R-:W2:Y:S01]  /*1d220*/  LDL.LU R244, [R1+0x298] ;  /* 0x0002980001f47983 */ /* 0x000ea20000300800 */
[----:B----4-:R-:W-:-:S03]  /*1d230*/  IMAD.MOV.U32 R153, RZ, RZ, R245 ;  /* 0x000000ffff997224 */ /* 0x010fc600078e00f5 */
[----:B------:R-:W4:Y:S01]  /*1d240*/  LDL.LU R245, [R1+0x294] ;  /* 0x0002940001f57983 */ /* 0x000f220000300800 */
[----:B------:R-:W-:Y:S01]  /*1d250*/  IMAD.MOV.U32 R154, RZ, RZ, R216 ;  /* 0x000000ffff9a7224 */ /* 0x000fe200078e00d8 */
[----:B------:R-:W-:Y:S01]  /*1d260*/  HMMA.16816.F32.BF16 R104, R4, R44, R140 ;  /* 0x0000002c0468723c */ /* 0x000fe2000004188c */
[----:B------:R-:W-:Y:S01]  /*1d270*/  IMAD.MOV.U32 R155, RZ, RZ, R212 ;  /* 0x000000ffff9b7224 */ /* 0x000fe200078e00d4 */
[----:B------:R-:W4:Y:S04]  /*1d280*/  LDL.LU R216, [R1+0x290] ;  /* 0x0002900001d87983 */ /* 0x000f280000300800 */
[----:B------:R-:W4:Y:S01]  /*1d290*/  LDL.LU R212, [R1+0x28c] ;  /* 0x00028c0001d47983 */ /* 0x000f220000300800 */
[----:B---3--:R-:W-:Y:S02]  /*1d2a0*/  IMAD.MOV.U32 R141, RZ, RZ, R102 ;  /* 0x000000ffff8d7224 */ /* 0x008fe400078e0066 */
[----:B------:R-:W-:Y:S01]  /*1d2b0*/  IMAD.MOV.U32 R142, RZ, RZ, R249 ;  /* 0x000000ffff8e7224 */ /* 0x000fe200078e00f9 */
[----:B------:R-:W3:Y:S01]  /*1d2c0*/  LDL.LU R140, [R1+0x70] ;  /* 0x00007000018c7983 */ /* 0x000ee20000300800 */
[----:B------:R-:W-:-:S03]  /*1d2d0*/  IMAD.MOV.U32 R143, RZ, RZ, R248 ;  /* 0x000000ffff8f7224 */ /* 0x000fc600078e00f8 */
[----:B------:R-:W3:Y:S04]  /*1d2e0*/  LDL.LU R102, [R1+0x288] ;  /* 0x0002880001667983 */ /* 0x000ee80000300800 */
[----:B------:R-:W3:Y:S04]  /*1d2f0*/  LDL.LU R249, [R1+0x284] ;  /* 0x0002840001f97983 */ /* 0x000ee80000300800 */
[----:B------:R-:W3:Y:S01]  /*1d300*/  LDL.LU R248, [R1+0x280] ;  /* 0x0002800001f87983 */ /* 0x000ee20000300800 */
[----:B------:R-:W-:Y:S02]  /*1d310*/  LOP3.LUT R2, R63, R198, R202, 0x96, !PT ;  /* 0x000000c63f027212 */ /* 0x000fe400078e96ca */
[----:B------:R-:W-:-:S03]  /*1d320*/  LOP3.LUT R0, R87, R239, R62, 0x96, !PT ;  /* 0x000000ef57007212 */ /* 0x000fc600078e963e */
[----:B------:R-:W-:Y:S02]  /*1d330*/  IMAD R2, R2, -0x2daee0ad, RZ ;  /* 0xd2511f5302027824 */ /* 0x000fe400078e02ff */
[----:B------:R-:W-:-:S05]  /*1d340*/  IMAD.WIDE.U32 R32, R0, -0x2daee0ad, RZ ;  /* 0xd2511f5300207825 */ /* 0x000fca00078e00ff */
[----:B------:R-:W-:-:S05]  /*1d350*/  LOP3.LUT R2, R33, R237, R2, 0x96, !PT ;  /* 0x000000ed21027212 */ /* 0x000fca00078e9602 */
[----:B------:R-:W-:-:S05]  /*1d360*/  IMAD.WIDE.U32 R2, R2, -0x326172a9, RZ ;  /* 0xcd9e8d5702027825 */ /* 0x000fca00078e00ff */
[----:B------:R-:W-:Y:S02]  /*1d370*/  LOP3.LUT R0, R3, R236, R82, 0x96, !PT ;  /* 0x000000ec03007212 */ /* 0x000fe400078e9652 */
[----:B------:R-:W-:Y:S02]  /*1d380*/  LOP3.LUT R3, R2, 0xffff, RZ, 0xc0, !PT ;  /* 0x0000ffff02037812 */ /* 0x000fe400078ec0ff */
[----:B------:R-:W-:Y:S01]  /*1d390*/  LOP3.LUT R8, R0, 0xffff, RZ, 0xc0, !PT ;  /* 0x0000ffff00087812 */ /* 0x000fe200078ec0ff */
[----:B--2---:R-:W-:Y:S02]  /*1d3a0*/  IMAD.MOV.U32 R73, RZ, RZ, R244 ;  /* 0x000000ffff497224 */ /* 0x004fe400078e00f4 */
[----:B----4-:R-:W-:Y:S02]  /*1d3b0*/  IMAD.MOV.U32 R72, RZ, RZ, R245 ;  /* 0x000000ffff487224 */ /* 0x010fe400078e00f5 */
[----:B------:R-:W2:Y:S04]  /*1d3c0*/  LDL.LU R245, [R1+0x27c] ;  /* 0x00027c0001f57983 */ /* 0x000ea80000300800 */
[----:B------:R-:W2:Y:S04]  /*1d3d0*/  LDL.LU R244, [R1+0x278] ;  /* 0x0002780001f47983 */ /* 0x000ea80000300800 */
[----:B------:R-:W4:Y:S04]  /*1d3e0*/  LDL.LU R241, [R1+0x274] ;  /* 0x0002740001f17983 */ /* 0x000f280000300800 */
[----:B------:R-:W4:Y:S04]  /*1d3f0*/  LDL.LU R240, [R1+0x270] ;  /* 0x0002700001f07983 */ /* 0x000f280000300800 */
[----:B------:R-:W4:Y:S01]  /*1d400*/  LDL.LU R56, [R1] ;  /* 0x0000000001387983 */ /* 0x000f220000300800 */
[----:B------:R-:W-:-:S02]  /*1d410*/  SHF.R.U32.HI R9, RZ, 0x10, R0 ;  /* 0x00000010ff097819 */ /* 0x000fc40000011600 */
[----:B------:R-:W-:Y:S02]  /*1d420*/  LOP3.LUT R18, R0, 0xff, RZ, 0xc0, !PT ;  /* 0x000000ff00127812 */ /* 0x000fe400078ec0ff */
[----:B------:R-:W-:Y:S02]  /*1d430*/  SHF.R.U32.HI R17, RZ, 0x18, R0 ;  /* 0x00000018ff117819 */ /* 0x000fe40000011600 */
[----:B------:R-:W-:Y:S02]  /*1d440*/  SHF.R.U32.HI R0, RZ, 0x8, R3 ;  /* 0x00000008ff007819 */ /* 0x000fe40000011603 */
[----:B------:R-:W-:Y:S02]  /*1d450*/  SHF.R.U32.HI R3, RZ, 0x8, R8 ;  /* 0x00000008ff037819 */ /* 0x000fe40000011608 */
[----:B------:R-:W-:Y:S02]  /*1d460*/  LOP3.LUT R8, R9, 0xff, RZ, 0xc0, !PT ;  /* 0x000000ff09087812 */ /* 0x000fe400078ec0ff */
[----:B------:R-:W-:-:S02]  /*1d470*/  LOP3.LUT R10, R2, 0xff, RZ, 0xc0, !PT ;  /* 0x000000ff020a7812 */ /* 0x000fc400078ec0ff */
[--C-:B------:R-:W-:Y:S02]  /*1d480*/  SHF.R.U32.HI R11, RZ, 0x10, R2.reuse ;  /* 0x00000010ff0b7819 */ /* 0x100fe40000011602 */
[----:B------:R-:W-:Y:S02]  /*1d490*/  SHF.R.U32.HI R16, RZ, 0x18, R2 ;  /* 0x00000018ff107819 */ /* 0x000fe40000011602 */
[----:B------:R-:W-:Y:S02]  /*1d4a0*/  PRMT R2, R8, 0x5410, R17 ;  /* 0x0000541008027816 */ /* 0x000fe40000000011 */
[----:B------:R-:W-:Y:S01]  /*1d4b0*/  PRMT R9, R10, 0x5410, R0 ;  /* 0x000054100a097816 */ /* 0x000fe20000000000 */
[----:B------:R-:W-:Y:S02]  /*1d4c0*/  IMAD.MOV.U32 R231, RZ, RZ, R227 ;  /* 0x000000ffffe77224 */ /* 0x000fe400078e00e3 */
[--C-:B------:R-:W-:Y:S01]  /*1d4d0*/  HSET2.LE.AND R2, R2, R233.reuse, PT ;  /* 0x000000e902027233 */ /* 0x100fe20003803000 */
[----:B------:R-:W-:Y:S01]  /*1d4e0*/  PRMT R0, R18, 0x5410, R3 ;  /* 0x0000541012007816 */ /* 0x000fe20000000003 */
[----:B------:R-:W-:Y:S01]  /*1d4f0*/  HSET2.LE.AND R3, R9, R233, PT ;  /* 0x000000e909037233 */ /* 0x000fe20003803000 */
[----:B------:R-:W-:-:S02]  /*1d500*/  LOP3.LUT R11, R11, 0xff, RZ, 0xc0, !PT ;  /* 0x000000ff0b0b7812 */ /* 0x000fc400078ec0ff */
        /* <DEDUP_REMOVED lines=8> */
[----:B------:R-:W-:Y:S01]  /*1d590*/  HMMA.16816.F32.BF16 R96, R4, R46, R136 ;  /* 0x0000002e0460723c */ /* 0x000fe20000041888 */
[----:B------:R-:W-:Y:S01]  /*1d5a0*/  IMAD.MOV.U32 R148, RZ, RZ, R176 ;  /* 0x000000ffff947224 */ /* 0x000fe200078e00b0 */
[----:B------:R-:W-:-:S06]  /*1d5b0*/  LOP3.LUT R0, R3, R230, R50, 0x96, !PT ;  /* 0x000000e603007212 */ /* 0x000fcc00078e9632 */
[----:B------:R-:W-:Y:S01]  /*1d5c0*/  HMMA.16816.F32.BF16 R92, R4, R26, R120 ;  /* 0x0000001a045c723c */ /* 0x000fe20000041878 */
[----:B------:R-:W-:-:S07]  /*1d5d0*/  LOP3.LUT R11, R147, R11, RZ, 0xc0, !PT ;  /* 0x0000000b930b7212 */ /* 0x000fce00078ec0ff */
[C---:B------:R-:W-:Y:S08]  /*1d5e0*/  HMMA.16816.F32.BF16 R132, R4.reuse, R36, R132 ;  /* 0x000000240484723c */ /* 0x040ff00000041884 */
[C---:B------:R-:W-:Y:S08]  /*1d5f0*/  HMMA.16816.F32.BF16 R128, R4.reuse, R38, R128 ;  /* 0x000000260480723c */ /* 0x040ff00000041880 */
        /* <DEDUP_REMOVED lines=25> */
[----:B------:R-:W-:-:S02]  /*1d790*/  IMAD.MOV.U32 R156, RZ, RZ, R212 ;  /* 0x000000ffff9c7224 */ /* 0x000fc400078e00d4 */
[----:B------:R-:W-:Y:S01]  /*1d7a0*/  IMAD.MOV.U32 R157, RZ, RZ, R216 ;  /* 0x000000ffff9d7224 */ /* 0x000fe200078e00d8 */
[----:B------:R-:W-:Y:S01]  /*1d7b0*/  PRMT R7, R7, 0x5410, R5 ;  /* 0x0000541007077816 */ /* 0x000fe20000000005 */
[----:B------:R-:W-:Y:S01]  /*1d7c0*/  IMAD.MOV.U32 R158, RZ, RZ, R208 ;  /* 0x000000ffff9e7224 */ /* 0x000fe200078e00d0 */
[----:B------:R-:W-:Y:S01]  /*1d7d0*/  HSET2.LE.AND R3, R3, R233, PT ;  /* 0x000000e903037233 */ /* 0x000fe20003803000 */
[----:B------:R-:W-:Y:S01]  /*1d7e0*/  IMAD.MOV.U32 R159, RZ, RZ, R217 ;  /* 0x000000ffff9f7224 */ /* 0x000fe200078e00d9 */
[----:B------:R-:W-:Y:S01]  /*1d7f0*/  LOP3.LUT R5, R166, R2, RZ, 0xc0, !PT ;  /* 0x00000002a6057212 */ /* 0x000fe200078ec0ff */
[----:B------:R-:W-:Y:S01]  /*1d800*/  IMAD.MOV.U32 R30, RZ, RZ, R185 ;  /* 0x000000ffff1e7224 */ /* 0x000fe200078e00b9 */
[----:B------:R-:W-:Y:S01]  /*1d810*/  LOP3.LUT R2, R83, R231, R86, 0x96, !PT ;  /* 0x000000e753027212 */ /* 0x000fe200078e9656 */
[----:B---3--:R-:W-:Y:S02]  /*1d820*/  IMAD.MOV.U32 R57, RZ, RZ, R102 ;  /* 0x000000ffff397224 */ /* 0x008fe400078e0066 */
[----:B------:R-:W-:-:S02]  /*1d830*/  IMAD.MOV.U32 R58, RZ, RZ, R103 ;  /* 0x000000ffff3a7224 */ /* 0x000fc400078e0067 */
[----:B------:R-:W-:Y:S01]  /*1d840*/  IMAD.MOV.U32 R59, RZ, RZ, R195 ;  /* 0x000000ffff3b7224 */ /* 0x000fe200078e00c3 */
[----:B------:R-:W-:Y:S01]  /*1d850*/  HSET2.LE.AND R0, R0, R233, PT ;  /* 0x000000e900007233 */ /* 0x000fe20003803000 */
[----:B------:R-:W-:Y:S01]  /*1d860*/  LOP3.LUT R6, R165, R3, RZ, 0xc0, !PT ;  /* 0x00000003a5067212 */ /* 0x000fe200078ec0ff */
[----:B------:R-:W-:Y:S01]  /*1d870*/  HMMA.16816.F32.BF16 R144, R8, R22, R152 ;  /* 0x000000160890723c */ /* 0x000fe20000041898 */
[----:B------:R-:W-:-:S04]  /*1d880*/  IMAD.WIDE.U32 R2, R2, -0x2daee0ad, RZ ;  /* 0xd2511f5302027825 */ /* 0x000fc800078e00ff */
[----:B------:R-:W-:Y:S02]  /*1d890*/  IMAD.MOV.U32 R168, RZ, RZ, R209 ;  /* 0x000000ffffa87224 */ /* 0x000fe400078e00d1 */
[----:B------:R-:W-:Y:S01]  /*1d8a0*/  IMAD.MOV.U32 R169, RZ, RZ, R214 ;  /* 0x000000ffffa97224 */ /* 0x000fe200078e00d6 */
[----:B------:R-:W-:Y:S01]  /*1d8b0*/  HMMA.16816.F32.BF16 R60, R8, R36, R248 ;  /* 0x00000024083c723c */ /* 0x000fe200000418f8 */
[----:B------:R-:W-:Y:S02]  /*1d8c0*/  IMAD.MOV.U32 R170, RZ, RZ, R108 ;  /* 0x000000ffffaa7224 */ /* 0x000fe400078e006c */
[----:B------:R-:W-:Y:S01]  /*1d8d0*/  IMAD.MOV.U32 R171, RZ, RZ, R109 ;  /* 0x000000ffffab7224 */ /* 0x000fe200078e006d */
[----:B------:R-:W-:-:S04]  /*1d8e0*/  LOP3.LUT R4, R167, R0, RZ, 0xc0, !PT ;  /* 0x00000000a7047212 */ /* 0x000fc800078ec0ff */
[----:B------:R-:W-:Y:S01]  /*1d8f0*/  HMMA.16816.F32.BF16 R72, R8, R26, R72 ;  /* 0x0000001a0848723c */ /* 0x000fe20000041848 */
[----:B------:R-:W-:-:S07]  /*1d900*/  LOP3.LUT R0, R3, R230, R32, 0x96, !PT ;  /* 0x000000e603007212 */ /* 0x000fce00078e9620 */
[C---:B------:R-:W-:Y:S01]  /*1d910*/  HMMA.16816.F32.BF16 R140, R8.reuse, R20, R140 ;  /* 0x00000014088c723c */ /* 0x040fe2000004188c */
[----:B------:R-:W3:Y:S01]  /*1d920*/  LDSM.16.MT88.4 R20, [R188+0x9400] ;  /* 0x00940000bc14783b */ /* 0x000ee20000004200 */
[----:B------:R-:W-:Y:S01]  /*1d930*/  IMAD.MOV.U32 R85, RZ, RZ, R183 ;  /* 0x000000ffff557224 */ /* 0x000fe200078e00b7 */
[----:B------:R-:W-:Y:S01]  /*1d940*/  HSET2.LE.AND R7, R7, R233, PT ;  /* 0x000000e907077233 */ /* 0x000fe20003803000 */
[----:B------:R-:W-:Y:S01]  /*1d950*/  IMAD.MOV.U32 R232, RZ, RZ, R186 ;  /* 0x000000ffffe87224 */ /* 0x000fe200078e00ba */
[----:B------:R1:W5:Y:S03]  /*1d960*/  LDL.LU R102, [R1+0x26c] ;  /* 0x00026c0001667983 */ /* 0x0003660000300800 */
[----:B------:R-:W-:Y:S01]  /*1d970*/  HMMA.16816.F32.BF16 R152, R8, R14, R28 ;  /* 0x0000000e0898723c */ /* 0x000fe2000004181c */
[----:B------:R-:W3:Y:S01]  /*1d980*/  LDSM.16.MT88.4 R28, [R190+0xa400] ;  /* 0x00a40000be1c783b */ /* 0x000ee20000004200 */
[----:B------:R-:W-:-:S02]  /*1d990*/  LOP3.LUT R3, R2, 0xffff, RZ, 0xc0, !PT ;  /* 0x0000ffff02037812 */ /* 0x000fc400078ec0ff */
[----:B------:R-:W-:Y:S01]  /*1d9a0*/  SHF.R.U32.HI R13, RZ, 0x18, R0 ;  /* 0x00000018ff0d7819 */ /* 0x000fe20000011600 */
[----:B------:R-:W-:-:S03]  /*1d9b0*/  IMAD.MOV.U32 R223, RZ, RZ, R178 ;  /* 0x000000ffffdf7224 */ /* 0x000fc600078e00b2 */
[----:B------:R-:W-:Y:S01]  /*1d9c0*/  HMMA.16816.F32.BF16 R160, R8, R40, R168 ;  /* 0x0000002808a0723c */ /* 0x000fe200000418a8 */
[----:B------:R-:W-:Y:S01]  /*1d9d0*/  LOP3.LUT R14, R0, 0xff, RZ, 0xc0, !PT ;  /* 0x000000ff000e7812 */ /* 0x000fe200078ec0ff */
[----:B------:R-:W-:Y:S01]  /*1d9e0*/  IMAD.MOV.U32 R226, RZ, RZ, R177 ;  /* 0x000000ffffe27224 */ /* 0x000fe200078e00b1 */
[----:B------:R-:W-:Y:S01]  /*1d9f0*/  SHF.R.U32.HI R12, RZ, 0x18, R2 ;  /* 0x00000018ff0c7819 */ /* 0x000fe20000011602 */
[----:B------:R-:W-:Y:S01]  /*1da00*/  IMAD.MOV.U32 R227, RZ, RZ, R181 ;  /* 0x000000ffffe37224 */ /* 0x000fe200078e00b5 */
[----:B------:R-:W-:Y:S01]  /*1da10*/  LOP3.LUT R7, R164, R7, RZ, 0xc0, !PT ;  /* 0x00000007a4077212 */ /* 0x000fe200078ec0ff */
[----:B------:R-:W-:Y:S01]  /*1da20*/  IMAD.MOV.U32 R84, RZ, RZ, R182 ;  /* 0x000000ffff547224 */ /* 0x000fe200078e00b6 */
[----:B------:R2:W5:Y:S04]  /*1da30*/  LDL.LU R103, [R1+0x268] ;  /* 0x0002680001677983 */ /* 0x0005680000300800 */
[----:B------:R2:W5:Y:S01]  /*1da40*/  LDL.LU R195, [R1+0x264] ;  /* 0x0002640001c37983 */ /* 0x0005620000300800 */
[C---:B-1----:R-:W-:Y:S03]  /*1da50*/  HMMA.16816.F32.BF16 R132, R4.reuse, R16, R132 ;  /* 0x000000100484723c */ /* 0x042fe60000041884 */
[----:B------:R1:W5:Y:S04]  /*1da60*/  LDL.LU R212, [R1+0x260] ;  /* 0x0002600001d47983 */ /* 0x0003680000300800 */
[----:B------:R1:W5:Y:S01]  /*1da70*/  LDL.LU R216, [R1+0x25c] ;  /* 0x00025c0001d87983 */ /* 0x0003620000300800 */
[C---:B------:R-:W-:Y:S03]  /*1da80*/  HMMA.16816.F32.BF16 R128, R4.reuse, R18, R128 ;  /* 0x000000120480723c */ /* 0x040fe60000041880 */
[----:B------:R1:W5:Y:S04]  /*1da90*/  LDL.LU R208, [R1+0x258] ;  /* 0x0002580001d07983 */ /* 0x0003680000300800 */
[----:B------:R1:W5:Y:S01]  /*1daa0*/  LDL.LU R217, [R1+0x254] ;  /* 0x0002540001d97983 */ /* 0x0003620000300800 */
[C---:B---3--:R-:W-:Y:S03]  /*1dab0*/  HMMA.16816.F32.BF16 R104, R4.reuse, R20, R104 ;  /* 0x000000140468723c */ /* 0x048fe60000041868 */
[----:B------:R1:W5:Y:S04]  /*1dac0*/  LDL.LU R209, [R1+0x250] ;  /* 0x0002500001d17983 */ /* 0x0003680000300800 */
[----:B------:R1:W5:Y:S01]  /*1dad0*/  LDL.LU R214, [R1+0x24c] ;  /* 0x00024c0001d67983 */ /* 0x0003620000300800 */
[C---:B------:R-:W-:Y:S03]  /*1dae0*/  HMMA.16816.F32.BF16 R96, R4.reuse, R22, R96 ;  /* 0x000000160460723c */ /* 0x040fe60000041860 */
[----:B------:R1:W5:Y:S04]  /*1daf0*/  LDL.LU R108, [R1+0x248] ;  /* 0x00024800016c7983 */ /* 0x0003680000300800 */
[----:B------:R1:W5:Y:S01]  /*1db00*/  LDL.LU R109, [R1+0x244] ;  /* 0x00024400016d7983 */ /* 0x0003620000300800 */
[C---:B------:R-:W-:Y:S08]  /*1db10*/  HMMA.16816.F32.BF16 R88, R4.reuse, R28, R88 ;  /* 0x0000001c0458723c */ /* 0x040ff00000041858 */
[----:B------:R-:W-:Y:S08]  /*1db20*/  HMMA.16816.F32.BF16 R112, R4, R30, R112 ;  /* 0x0000001e0470723c */ /* 0x000ff00000041870 */
[C---:B--2---:R-:W-:Y:S08]  /*1db30*/  HMMA.16816.F32.BF16 R64, R8.reuse, R46, R244 ;  /* 0x0000002e0840723c */ /* 0x044ff000000418f4 */
[C---:B----4-:R-:W-:Y:S08]  /*1db40*/  HMMA.16816.F32.BF16 R68, R8.reuse, R44, R240 ;  /* 0x0000002c0844723c */ /* 0x050ff000000418f0 */
[C---:B------:R-:W-:Y:S01]  /*1db50*/  HMMA.16816.F32.BF16 R44, R8.reuse, R24, R156 ;  /* 0x00000018082c723c */ /* 0x040fe2000004189c */
[----:B------:R-:W2:Y:S06]  /*1db60*/  LDSM.16.MT88.4 R24, [R188+0xa400] ;  /* 0x00a40000bc18783b */ /* 0x000eac0000004200 */
[----:B------:R-:W-:Y:S01]  /*1db70*/  IMAD.MOV.U32 R156, RZ, RZ, R215 ;  /* 0x000000ffff9c7224 */ /* 0x000fe200078e00d7 */
[----:B------:R-:W-:Y:S01]  /*1db80*/  HMMA.16816.F32.BF16 R56, R8, R38, R56 ;  /* 0x000000260838723c */ /* 0x000fe20000041838 */
[----:B------:R-:W-:Y:S01]  /*1db90*/  IMAD.MOV.U32 R157, RZ, RZ, R207 ;  /* 0x000000ffff9d7224 */ /* 0x000fe200078e00cf */
[----:B------:R-:W3:Y:S01]  /*1dba0*/  LDSM.16.MT88.4 R36, [R188+0xb400] ;  /* 0x00b40000bc24783b */ /* 0x000ee20000004200 */
[----:B------:R-:W-:-:S02]  /*1dbb0*/  IMAD.MOV.U32 R158, RZ, RZ, R218 ;  /* 0x000000ffff9e7224 */ /* 0x000fc400078e00da */
[----:B------:R-:W-:Y:S01]  /*1dbc0*/  IMAD.MOV.U32 R159, RZ, RZ, R184 ;  /* 0x000000ffff9f7224 */ /* 0x000fe200078e00b8 */
[----:B------:R1:W5:Y:S02]  /*1dbd0*/  LDL.LU R215, [R1+0x240] ;  /* 0x0002400001d77983 */ /* 0x0003640000300800 */
[----:B------:R-:W-:Y:S02]  /*1dbe0*/  HMMA.16816.F32.BF16 R176, R4, R48, R120 ;  /* 0x0000003004b0723c */ /* 0x000fe40000041878 */
[----:B------:R1:W5:Y:S04]  /*1dbf0*/  LDL.LU R207, [R1+0x23c] ;  /* 0x00023c0001cf7983 */ /* 0x0003680000300800 */
[----:B------:R1:W5:Y:S02]  /*1dc00*/  LDL.LU R218, [R1+0x238] ;  /* 0x0002380001da7983 */ /* 0x0003640000300800 */
[----:B------:R-:W-:Y:S07]  /*1dc10*/  HMMA.16816.F32.BF16 R156, R8, R42, R156 ;  /* 0x0000002a089c723c */ /* 0x000fee000004189c */
[----:B------:R-:W-:-:S02]  /*1dc20*/  LOP3.LUT R8, R0, 0xffff, RZ, 0xc0, !PT ;  /* 0x0000ffff00087812 */ /* 0x000fc400078ec0ff */
[----:B------:R-:W-:Y:S02]  /*1dc30*/  SHF.R.U32.HI R9, RZ, 0x10, R0 ;  /* 0x00000010ff097819 */ /* 0x000fe40000011600 */
[----:B------:R-:W-:Y:S02]  /*1dc40*/  LOP3.LUT R10, R2, 0xff, RZ, 0xc0, !PT ;  /* 0x000000ff020a7812 */ /* 0x000fe400078ec0ff */
[----:B------:R-:W-:Y:S02]  /*1dc50*/  SHF.R.U32.HI R0, RZ, 0x8, R3 ;  /* 0x00000008ff007819 */ /* 0x000fe40000011603 */
[----:B------:R-:W-:Y:S02]  /*1dc60*/  SHF.R.U32.HI R3, RZ, 0x8, R8 ;  /* 0x00000008ff037819 */ /* 0x000fe40000011608 */
[----:B------:R-:W-:Y:S02]  /*1dc70*/  LOP3.LUT R8, R9, 0xff, RZ, 0xc0, !PT ;  /* 0x000000ff09087812 */ /* 0x000fe400078ec0ff */
[----:B------:R-:W-:-:S02]  /*1dc80*/  PRMT R9, R10, 0x5410, R0 ;  /* 0x000054100a097816 */ /* 0x000fc40000000000 */
[----:B------:R-:W-:Y:S02]  /*1dc90*/  PRMT R0, R14, 0x5410, R3 ;  /* 0x000054100e007816 */ /* 0x000fe40000000003 */
[----:B------:R-:W-:-:S03]  /*1dca0*/  SHF.R.U32.HI R11, RZ, 0x10, R2 ;  /* 0x00000010ff0b7819 */ /* 0x000fc60000011602 */
[--C-:B------:R-:W-:Y:S01]  /*1dcb0*/  HSET2.LE.AND R0, R0, R233.reuse, PT ;  /* 0x000000e900007233 */ /* 0x100fe20003803000 */
[----:B------:R-:W-:Y:S02]  /*1dcc0*/  PRMT R2, R8, 0x5410, R13 ;  /* 0x0000541008027816 */ /* 0x000fe4000000000d */
[----:B------:R-:W-:Y:S02]  /*1dcd0*/  LOP3.LUT R11, R11, 0xff, RZ, 0xc0, !PT ;  /* 0x000000ff0b0b7812 */ /* 0x000fe400078ec0ff */
[----:B------:R-:W-:Y:S02]  /*1dce0*/  LOP3.LUT R8, R206, R0, RZ, 0xc0, !PT ;  /* 0x00000000ce087212 */ /* 0x000fe400078ec0ff */
[----:B------:R-:W-:Y:S01]  /*1dcf0*/  LOP3.LUT R0, R204, R85, RZ, 0x3c, !PT ;  /* 0x00000055cc007212 */ /* 0x000fe200078e3cff */
[----:B------:R-:W-:Y:S01]  /*1dd00*/  HSET2.LE.AND R2, R2, R233, PT ;  /* 0x000000e902027233 */ /* 0x000fe20003803000 */
[----:B------:R-:W-:-:S03]  /*1dd10*/  PRMT R11, R11, 0x5410, R12 ;  /* 0x000054100b0b7816 */ /* 0x000fc6000000000c */
[----:B------:R-:W-:Y:S01]  /*1dd20*/  IMAD.WIDE.U32 R12, R0, -0x326172a9, RZ ;  /* 0xcd9e8d57000c7825 */ /* 0x000fe200078e00ff */
[----:B------:R-:W-:Y:S01]  /*1dd30*/  HSET2.LE.AND R3, R9, R233, PT ;  /* 0x000000e909037233 */ /* 0x000fe20003803000 */
[----:B------:R-:W-:-:S03]  /*1dd40*/  LOP3.LUT R9, R201, R2, RZ, 0xc0, !PT ;  /* 0x00000002c9097212 */ /* 0x000fc600078ec0ff */
[----:B------:R-:W-:Y:S02]  /*1dd50*/  LOP3.LUT R2, R13, R213, R224, 0x96, !PT ;  /* 0x000000d50d027212 */ /* 0x000fe400078e96e0 */
[----:B------:R-:W-:Y:S01]  /*1dd60*/  LOP3.LUT R0, R53, R229, R12, 0x96, !PT ;  /* 0x000000e535007212 */ /* 0x000fe200078e960c */
[----:B--2---:R-:W-:Y:S01]  /*1dd70*/  HMMA.16816.F32.BF16 R116, R4, R24, R116 ;  /* 0x000000180474723c */ /* 0x004fe20000041874 */
[----:B------:R-:W-:Y:S01]  /*1dd80*/  LOP3.LUT R10, R174, R3, RZ, 0xc0, !PT ;  /* 0x00000003ae0a7212 */ /* 0x000fe200078ec0ff */
[----:B------:R-:W-:-:S06]  /*1dd90*/  IMAD.WIDE.U32 R2, R2, -0x2daee0ad, RZ ;  /* 0xd2511f5302027825 */ /* 0x000fcc00078e00ff */
[----:B------:R-:W-:Y:S01]  /*1dda0*/  HMMA.16816.F32.BF16 R168, R4, R26, R92 ;  /* 0x0000001a04a8723c */ /* 0x000fe2000004185c */
[----:B------:R-:W-:-:S07]  /*1ddb0*/  LOP3.LUT R3, R3, R228, R54, 0x96, !PT ;  /* 0x000000e403037212 */ /* 0x000fce00078e9636 */
[C---:B---3--:R-:W-:Y:S08]  /*1ddc0*/  HMMA.16816.F32.BF16 R180, R4.reuse, R36, R124 ;  /* 0x0000002404b4723c */ /* 0x048ff0000004187c */
        /* <DEDUP_REMOVED lines=16> */
[----:B------:R-:W-:Y:S07]  /*1ded0*/  HMMA.16816.F32.BF16 R64, R8, R28, R140 ;  /* 0x0000001c0840723c */ /* 0x000fee000004188c */
[----:B------:R-:W-:Y:S01]  /*1dee0*/  IMAD.WIDE.U32 R28, R0, -0x326172a9, RZ ;  /* 0xcd9e8d57001c7825 */ /* 0x000fe200078e00ff */
[----:B------:R-:W-:-:S04]  /*1def0*/  SHF.R.U32.HI R5, RZ, 0x10, R2 ;  /* 0x00000010ff057819 */ /* 0x000fc80000011602 */
[----:B------:R-:W-:Y:S02]  /*1df00*/  LOP3.LUT R0, R3, R236, R28, 0x96, !PT ;  /* 0x000000ec03007212 */ /* 0x000fe400078e961c */
[----:B------:R-:W-:Y:S02]  /*1df10*/  LOP3.LUT R3, R2, 0xffff, RZ, 0xc0, !PT ;  /* 0x0000ffff02037812 */ /* 0x000fe400078ec0ff */
[----:B------:R-:W-:Y:S01]  /*1df20*/  LOP3.LUT R4, R0, 0xffff, RZ, 0xc0, !PT ;  /* 0x0000ffff00047812 */ /* 0x000fe200078ec0ff */
[----:B------:R-:W-:Y:S01]  /*1df30*/  HMMA.16816.F32.BF16 R84, R8, R16, R60 ;  /* 0x000000100854723c */ /* 0x000fe2000004183c */
        /* <DEDUP_REMOVED lines=15> */
[----:B------:R-:W-:Y:S01]  /*1e030*/  HSET2.LE.AND R3, R5, R233, PT ;  /* 0x000000e905037233 */ /* 0x000fe20003803000 */
        /* <DEDUP_REMOVED lines=8> */
[----:B------:R-:W2:Y:S01]  /*1e0c0*/  LDSM.16.MT88.4 R20, [R188+0xa800] ;  /* 0x00a80000bc14783b */ /* 0x000ea20000004200 */
[----:B------:R-:W-:Y:S01]  /*1e0d0*/  HMMA.16816.F32.BF16 R80, R8, R18, R56 ;  /* 0x000000120850723c */ /* 0x000fe20000041838 */
[----:B------:R-:W-:-:S02]  /*1e0e0*/  LOP3.LUT R3, R3, R228, R234, 0x96, !PT ;  /* 0x000000e403037212 */ /* 0x000fc400078e96ea */
[----:B------:R1:W5:Y:S04]  /*1e0f0*/  LDL.LU R213, [R1+0x22c] ;  /* 0x00022c0001d57983 */ /* 0x0003680000300800 */
[----:B------:R1:W5:Y:S01]  /*1e100*/  LDL.LU R229, [R1+0x228] ;  /* 0x0002280001e57983 */ /* 0x0003620000300800 */
[C---:B------:R-:W-:Y:S03]  /*1e110*/  HMMA.16816.F32.BF16 R68, R8.reuse, R48, R160 ;  /* 0x000000300844723c */ /* 0x040fe600000418a0 */
[----:B------:R1:W5:Y:S04]  /*1e120*/  LDL.LU.64 R234, [R1+0x220] ;  /* 0x0002200001ea7983 */ /* 0x0003680000300a00 */
[----:B------:R1:W5:Y:S01]  /*1e130*/  LDL.LU R228, [R1+0x218] ;  /* 0x0002180001e47983 */ /* 0x0003620000300800 */
[C---:B------:R-:W-:Y:S03]  /*1e140*/  HMMA.16816.F32.BF16 R76, R8.reuse, R24, R44 ;  /* 0x00000018084c723c */ /* 0x040fe6000004182c */
[----:B------:R-:W3:Y:S04]  /*1e150*/  LDSM.16.MT88.4 R44, [R188+0x9800] ;  /* 0x00980000bc2c783b */ /* 0x000ee80000004200 */
[----:B------:R-:W4:Y:S01]  /*1e160*/  LDSM.16.MT88.4 R16, [R190+0xa800] ;  /* 0x00a80000be10783b */ /* 0x000f220000004200 */
[C---:B------:R-:W-:Y:S03]  /*1e170*/  HMMA.16816.F32.BF16 R72, R8.reuse, R26, R72 ;  /* 0x0000001a0848723c */ /* 0x040fe60000041848 */
[----:B------:R-:W-:Y:S04]  /*1e180*/  LDSM.16.MT88.4 R12, [R188+0xb800] ;  /* 0x00b80000bc0c783b */ /* 0x000fe80000004200 */
[----:B------:R-:W-:Y:S01]  /*1e190*/  LDSM.16.MT88.4 R24, [R190+0xb800] ;  /* 0x00b80000be18783b */ /* 0x000fe20000004200 */
[C---:B------:R-:W-:Y:S08]  /*1e1a0*/  HMMA.16816.F32.BF16 R60, R8.reuse, R30, R144 ;  /* 0x0000001e083c723c */ /* 0x040ff00000041890 */
[C---:B------:R-:W-:Y:S01]  /*1e1b0*/  HMMA.16816.F32.BF16 R52, R8.reuse, R36, R148 ;  /* 0x000000240834723c */ /* 0x040fe20000041894 */
[----:B------:R-:W-:Y:S01]  /*1e1c0*/  HSET2.LE.AND R7, R7, R233, PT ;  /* 0x000000e907077233 */ /* 0x000fe20003803000 */
[----:B------:R-:W-:Y:S06]  /*1e1d0*/  LDSM.16.MT88.4 R160, [R190+0x9c00] ;  /* 0x009c0000bea0783b */ /* 0x000fec0000004200 */
[C---:B------:R-:W-:Y:S01]  /*1e1e0*/  HMMA.16816.F32.BF16 R56, R8.reuse, R38, R152 ;  /* 0x000000260838723c */ /* 0x040fe20000041898 */
[----:B------:R-:W1:Y:S07]  /*1e1f0*/  LDSM.16.MT88.4 R36, [R190+0x9800] ;  /* 0x00980000be24783b */ /* 0x000e6e0000004200 */
[----:B------:R-:W-:Y:S01]  /*1e200*/  HMMA.16816.F32.BF16 R48, R8, R50, R156 ;  /* 0x000000320830723c */ /* 0x000fe2000004189c */
[----:B------:R-:W-:Y:S01]  /*1e210*/  LOP3.LUT R7, R196, R7, RZ, 0xc0, !PT ;  /* 0x00000007c4077212 */ /* 0x000fe200078ec0ff */
[----:B------:R-:W-:Y:S04]  /*1e220*/  LDSM.16.MT88.4 R152, [R188+0xac00] ;  /* 0x00ac0000bc98783b */ /* 0x000fe80000004200 */
[----:B------:R-:W-:Y:S01]  /*1e230*/  LDSM.16.MT88.4 R144, [R190+0xac00] ;  /* 0x00ac0000be90783b */ /* 0x000fe20000004200 */
[----:B------:R-:W-:-:S05]  /*1e240*/  IMAD.WIDE.U32 R8, R0, -0x2daee0ad, RZ ;  /* 0xd2511f5300087825 */ /* 0x000fca00078e00ff */
[----:B------:R-:W-:Y:S01]  /*1e250*/  LOP3.LUT R0, R9, R200, R2, 0x96, !PT ;  /* 0x000000c809007212 */ /* 0x000fe200078e9602 */
[----:B------:R-:W-:Y:S01]  /*1e260*/  IMAD.WIDE.U32 R2, R3, -0x326172a9, RZ ;  /* 0xcd9e8d5703027825 */ /* 0x000fe200078e00ff */
[----:B------:R1:W5:Y:S03]  /*1e270*/  LDL.LU R200, [R1+0x214] ;  /* 0x0002140001c87983 */ /* 0x0003660000300800 */
[----:B------:R-:W-:Y:S01]  /*1e280*/  IMAD.WIDE.U32 R110, R0, -0x326172a9, RZ ;  /* 0xcd9e8d57006e7825 */ /* 0x000fe200078e00ff */
[----:B------:R-:W-:Y:S02]  /*1e290*/  LOP3.LUT R3, R3, R198, R202, 0x96, !PT ;  /* 0x000000c603037212 */ /* 0x000fe400078e96ca */
[----:B------:R1:W5:Y:S02]  /*1e2a0*/  LDL.LU R198, [R1+0x210] ;  /* 0x0002100001c67983 */ /* 0x0003640000300800 */
        /* <DEDUP_REMOVED lines=16> */
[----:B------:R-:W-:Y:S02]  /*1e3b0*/  SHF.R.U32.HI R0, RZ, 0x8, R3 ;  /* 0x00000008ff007819 */ /* 0x000fe40000011603 */
[----:B------:R-:W-:Y:S02]  /*1e3c0*/  LOP3.LUT R3, R8, 0xff, RZ, 0xc0, !PT ;  /* 0x000000ff08037812 */ /* 0x000fe400078ec0ff */
[----:B------:R-:W-:-:S02]  /*1e3d0*/  PRMT R8, R30, 0x5410, R11 ;  /* 0x000054101e087816 */ /* 0x000fc4000000000b */
[----:B------:R-:W-:Y:S02]  /*1e3e0*/  SHF.R.U32.HI R33, RZ, 0x18, R2 ;  /* 0x00000018ff217819 */ /* 0x000fe40000011602 */
[----:B------:R-:W-:Y:S02]  /*1e3f0*/  LOP3.LUT R11, R28, 0xff, RZ, 0xc0, !PT ;  /* 0x000000ff1c0b7812 */ /* 0x000fe400078ec0ff */
[----:B------:R-:W-:Y:S02]  /*1e400*/  PRMT R0, R10, 0x5410, R0 ;  /* 0x000054100a007816 */ /* 0x000fe40000000000 */
[----:B------:R-:W-:Y:S02]  /*1e410*/  PRMT R2, R3, 0x5410, R9 ;  /* 0x0000541003027816 */ /* 0x000fe40000000009 */
[----:B------:R-:W-:Y:S01]  /*1e420*/  PRMT R11, R11, 0x5410, R33 ;  /* 0x000054100b0b7816 */ /* 0x000fe20000000021 */
[--C-:B------:R-:W-:Y:S02]  /*1e430*/  HSET2.LE.AND R0, R0, R233.reuse, PT ;  /* 0x000000e900007233 */ /* 0x100fe40003803000 */
[----:B------:R-:W-:-:S02]  /*1e440*/  HSET2.LE.AND R2, R2, R233, PT ;  /* 0x000000e902027233 */ /* 0x000fc40003803000 */
[--C-:B------:R-:W-:Y:S02]  /*1e450*/  HSET2.LE.AND R3, R8, R233.reuse, PT ;  /* 0x000000e908037233 */ /* 0x100fe40003803000 */
[----:B------:R-:W-:Y:S01]  /*1e460*/  HSET2.LE.AND R11, R11, R233, PT ;  /* 0x000000e90b0b7233 */ /* 0x000fe20003803000 */
[----:B------:R-:W-:Y:S02]  /*1e470*/  LOP3.LUT R8, R193, R0, RZ, 0xc0, !PT ;  /* 0x00000000c1087212 */ /* 0x000fe400078ec0ff */
[----:B------:R1:W5:Y:S01]  /*1e480*/  LDL.LU R193, [R1+0x20c] ;  /* 0x00020c0001c17983 */ /* 0x0003620000300800 */
[----:B------:R-:W-:Y:S02]  /*1e490*/  LOP3.LUT R9, R192, R2, RZ, 0xc0, !PT ;  /* 0x00000002c0097212 */ /* 0x000fe400078ec0ff */
[----:B------:R-:W-:Y:S01]  /*1e4a0*/  LOP3.LUT R10, R191, R3, RZ, 0xc0, !PT ;  /* 0x00000003bf0a7212 */ /* 0x000fe200078ec0ff */
[----:B------:R1:W5:Y:S01]  /*1e4b0*/  LDL.LU R192, [R1+0x208] ;  /* 0x0002080001c07983 */ /* 0x0003620000300800 */
[----:B------:R-:W-:-:S03]  /*1e4c0*/  LOP3.LUT R11, R189, R11, RZ, 0xc0, !PT ;  /* 0x0000000bbd0b7212 */ /* 0x000fc600078ec0ff */
[----:B------:R1:W5:Y:S04]  /*1e4d0*/  LDL.LU R191, [R1+0x204] ;  /* 0x0002040001bf7983 */ /* 0x0003680000300800 */
[----:B------:R1:W5:Y:S01]  /*1e4e0*/  LDL.LU R189, [R1+0x200] ;  /* 0x0002000001bd7983 */ /* 0x0003620000300800 */
[----:B------:R-:W-:-:S05]  /*1e4f0*/  LOP3.LUT R2, R29, R231, R40, 0x96, !PT ;  /* 0x000000e71d027212 */ /* 0x000fca00078e9628 */
[----:B------:R-:W-:Y:S01]  /*1e500*/  IMAD.WIDE.U32 R2, R2, -0x2daee0ad, RZ ;  /* 0xd2511f5302027825 */ /* 0x000fe200078e00ff */
[----:B--2---:R-:W-:Y:S04]  /*1e510*/  HMMA.16816.F32.BF16 R124, R4, R20, R116 ;  /* 0x00000014047c723c */ /* 0x004fe80000041874 */
[----:B------:R-:W-:-:S04]  /*1e520*/  LOP3.LUT R0, R3, R230, R32, 0x96, !PT ;  /* 0x000000e603007212 */ /* 0x000fc800078e9620 */
[C---:B---3--:R-:W-:Y:S08]  /*1e530*/  HMMA.16816.F32.BF16 R140, R4.reuse, R44, R104 ;  /* 0x0000002c048c723c */ /* 0x048ff00000041868 */
[C---:B------:R-:W-:Y:S08]  /*1e540*/  HMMA.16816.F32.BF16 R136, R4.reuse, R46, R96 ;  /* 0x0000002e0488723c */ /* 0x040ff00000041860 */
[----:B----4-:R-:W-:Y:S01]  /*1e550*/  HMMA.16816.F32.BF16 R116, R4, R16, R88 ;  /* 0x000000100474723c */ /* 0x010fe20000041858 */
[----:B------:R-:W-:-:S07]  /*1e560*/  LOP3.LUT R3, R2, 0xffff, RZ, 0xc0, !PT ;  /* 0x0000ffff02037812 */ /* 0x000fce00078ec0ff */
        /* <DEDUP_REMOVED lines=96> */
[----:B------:R-:W-:-:S04]  /*1eb70*/  IADD3 R196, P0, R34, -0x180, RZ ;  /* 0xfffffe8022c47810 */ /* 0x000fc80007f1e0ff */
[----:B------:R-:W-:-:S03]  /*1eb80*/  IADD3.X R197, R35, -0x1, RZ, P0, !PT ;  /* 0xffffffff23c57810 */ /* 0x000fc600007fe4ff */
[----:B------:R-:W-:Y:S07]  /*1eb90*/  HMMA.16816.F32.BF16 R92, R92, R14, R104 ;  /* 0x0000000e5c5c723c */ /* 0x000fee0000041868 */
[----:B------:R-:W-:-:S03]  /*1eba0*/  IMAD.MOV.U32 R107, RZ, RZ, R205 ;  /* 0x000000ffff6b7224 */ /* 0x000fc600078e00cd */
.L_x_938:
[----:B-1----:R-:W2:Y:S02]  /*1ebb0*/  LDL R0, [R1+0x1b4] ;  /* 0x0001b40001007983 */ /* 0x002ea40000100800 */
[----:B--2---:R-:W-:-:S13]  /*1ebc0*/  ISETP.GT.AND P0, PT, R107, R0, PT ;  /* 0x000000006b00720c */ /* 0x004fda0003f04270 */
[----:B------:R-:W-:Y:S05]  /*1ebd0*/  @!P0 BRA `(.L_x_947) ;  /* 0x0000945000008947 */ /* 0x000fea0003800000 */
[----:B------:R-:W2:Y:S01]  /*1ebe0*/  LDL.LU R6, [R1+0xd8] ;  /* 0x0000d80001067983 */ /* 0x000ea20000300800 */
[----:B------:R-:W-:Y:S01]  /*1ebf0*/  IMAD.MOV.U32 R106, RZ, RZ, R101 ;  /* 0x000000ffff6a7224 */ /* 0x000fe200078e0065 */
[----:B-----5:R-:W-:Y:S01]  /*1ec00*/  MOV R105, R102 ;  /* 0x0000006600697202 */ /* 0x020fe20000000f00 */
        /* <DEDUP_REMOVED lines=27> */
.L_x_950:
[----:B--2---:R-:W2:Y:S01]  /*1edc0*/  LDL R2, [R1+0x34] ;  /* 0x0000340001027983 */ /* 0x004ea20000100800 */
        /* <DEDUP_REMOVED lines=14> */
[-C--:B----4-:R-:W-:Y:S02]  /*1eeb0*/  ISETP.GE.AND P3, PT, R0, R200.reuse, PT ;  /* 0x000000c80000720c */ /* 0x090fe40003f66270 */
        /* <DEDUP_REMOVED lines=252> */
.L_x_949:
[----:B------:R-:W-:Y:S05]  /*1fe80*/  BSYNC B0 ;  /* 0x0000000000007941 */ /* 0x000fea0003800000 */
.L_x_948:
[----:B------:R-:W2:Y:S08]  /*1fe90*/  S2R R0, SR_TID.X ;  /* 0x0000000000007919 */ /* 0x000eb00000002100 */
[----:B------:R-:W-:Y:S04]  /*1fea0*/  STL [R1+0x20c], R193 ;  /* 0x00020cc101007387 */ /* 0x000fe80000100800 */
[----:B------:R-:W-:Y:S04]  /*1feb0*/  STL [R1+0x208], R192 ;  /* 0x000208c001007387 */ /* 0x000fe80000100800 */
[----:B------:R-:W-:Y:S04]  /*1fec0*/  STL [R1+0x204], R191 ;  /* 0x000204bf01007387 */ /* 0x000fe80000100800 */
[----:B------:R-:W-:Y:S01]  /*1fed0*/  STL [R1+0x200], R189 ;  /* 0x000200bd01007387 */ /* 0x000fe20000100800 */
[----:B--2---:R-:W-:Y:S05]  /*1fee0*/  IMAD.SHL.U32 R0, R0, 0x2, RZ ;  /* 0x0000000200007824 */ /* 0x004fea00078e00ff */
[----:B------:R-:W-:Y:S05]  /*1fef0*/  LOP3.LUT R0, R0, 0x6, RZ, 0xc0, !PT ;  /* 0x0000000600007812 */ /* 0x000fea00078ec0ff */
[----:B------:R-:W-:Y:S04]  /*1ff00*/  IMAD R2, R245, 0x40, R0 ;  /* 0x00000040f5027824 */ /* 0x000fe800078e0200 */
[--C-:B------:R-:W-:Y:S01]  /*1ff10*/  IMAD.IADD R0, R211, 0x1, -R2.reuse ;  /* 0x00000001d3007824 */ /* 0x100fe200078e0a02 */
[----:B-1----:R-:W-:Y:S01]  /*1ff20*/  IADD3 R110, R2, 0x8, RZ ;  /* 0x00000008026e7810 */ /* 0x002fe20007ffe0ff */
[--C-:B------:R-:W-:Y:S01]  /*1ff30*/  IMAD.IADD R100, R212, 0x1, -R2.reuse ;  /* 0x00000001d4647824 */ /* 0x100fe200078e0a02 */
[C---:B------:R-:W-:Y:S02]  /*1ff40*/  IADD3 R107, R2.reuse, 0x9, RZ ;  /* 0x00000009026b7810 */ /* 0x040fe40007ffe0ff */
[----:B------:R-:W-:Y:S02]  /*1ff50*/  IABS R0, R0 ;  /* 0x0000000000007213 */ /* 0x000fe40000000000 */
[C---:B------:R-:W-:Y:S02]  /*1ff60*/  ISETP.GE.AND P3, PT, R2.reuse, R207, PT ;  /* 0x000000cf0200720c */ /* 0x040fe40003f66270 */
[C---:B------:R-:W-:Y:S01]  /*1ff70*/  ISETP.GE.AND P6, PT, R2.reuse, R208, PT ;  /* 0x000000d00200720c */ /* 0x040fe20003fc6270 */
[----:B------:R1:W2:Y:S01]  /*1ff80*/  I2F R103, R0 ;  /* 0x0000000000677306 */ /* 0x0002a20000201400 */
[C---:B------:R-:W-:Y:S02]  /*1ff90*/  ISETP.GE.OR P3, PT, R2.reuse, R215, !P3 ;  /* 0x000000d70200720c */ /* 0x040fe40005f66670 */
[C---:B------:R-:W-:Y:S02]  /*1ffa0*/  ISETP.GE.OR P6, PT, R2.reuse, R216, !P6 ;  /* 0x000000d80200720c */ /* 0x040fe400077c6670 */
[C---:B------:R-:W-:Y:S04]  /*1ffb0*/  ISETP.GE.AND P2, PT, R2.reuse, R210, PT ;  /* 0x000000d20200720c */ /* 0x040fe80003f46270 */
[C---:B------:R-:W-:Y:S02]  /*1ffc0*/  ISETP.GE.OR P2, PT, R2.reuse, R218, !P2 ;  /* 0x000000da0200720c */ /* 0x040fe40005746670 */
[----:B-1----:R-:W-:Y:S01]  /*1ffd0*/  IABS R0, R100 ;  /* 0x0000006400007213 */ /* 0x002fe20000000000 */
[----:B------:R-:W-:Y:S02]  /*1ffe0*/  IMAD.IADD R100, R213, 0x1, -R2 ;  /* 0x00000001d5647824 */ /* 0x000fe400078e0a02 */
[-C--:B--2---:R-:W-:Y:S01]  /*1fff0*/  FFMA.FTZ R10, R103, -R195.reuse, R10 ;  /* 0x800000c3670a7223 */ /* 0x084fe2000001000a */
[----:B------:R-:W-:Y:S01]  /*20000*/  IADD3 R103, R2, 0x10, RZ ;  /* 0x0000001002677810 */ /* 0x000fe20007ffe0ff */
[----:B------:R1:W2:Y:S02]  /*20010*/  I2F R102, R0 ;  /* 0x0000000000667306 */ /* 0x0002a40000201400 */
[----:B-1----:R-:W-:Y:S01]  /*20020*/  IABS R0, R100 ;  /* 0x0000006400007213 */ /* 0x002fe20000000000 */
[----:B------:R-:W-:Y:S02]  /*20030*/  IMAD.IADD R100, R214, 0x1, -R2 ;  /* 0x00000001d6647824 */ /* 0x000fe400078e0a02 */
[-C--:B--2---:R-:W-:Y:S05]  /*20040*/  FFMA.FTZ R8, R102, -R195.reuse, R8 ;  /* 0x800000c366087223 */ /* 0x084fea0000010008 */
[----:B------:R1:W2:Y:S01]  /*20050*/  I2F R179, R0 ;  /* 0x0000000000b37306 */ /* 0x0002a20000201400 */
[----:B------:R-:W-:Y:S09]  /*20060*/  IABS R100, R100 ;  /* 0x0000006400647213 */ /* 0x000ff20000000000 */
[----:B------:R3:W4:Y:S01]  /*20070*/  I2F R176, R100 ;  /* 0x0000006400b07306 */ /* 0x0007220000201400 */
[----:B-1----:R-:W-:Y:S01]  /*20080*/  IADD3 R0, R2, 0x1, RZ ;  /* 0x0000000102007810 */ /* 0x002fe20007ffe0ff */
[----:B--2---:R-:W-:Y:S03]  /*20090*/  FFMA.FTZ R4, R179, -R195, R4 ;  /* 0x800000c3b3047223 */ /* 0x004fe60000010004 */
[C---:B------:R-:W-:Y:S01]  /*200a0*/  ISETP.GE.AND P5, PT, R0.reuse, R207, PT ;  /* 0x000000cf0000720c */ /* 0x040fe20003fa6270 */
[C---:B------:R-:W-:Y:S01]  /*200b0*/  IMAD.IADD R101, R211.reuse, 0x1, -R0 ;  /* 0x00000001d3657824 */ /* 0x040fe200078e0a00 */
[C---:B------:R-:W-:Y:S02]  /*200c0*/  ISETP.GE.AND P4, PT, R0.reuse, R208, PT ;  /* 0x000000d00000720c */ /* 0x040fe40003f86270 */
[C---:B------:R-:W-:Y:S02]  /*200d0*/  ISETP.GE.AND P0, PT, R0.reuse, R210, PT ;  /* 0x000000d20000720c */ /* 0x040fe40003f06270 */
[----:B---3--:R-:W-:Y:S01]  /*200e0*/  IABS R100, R101 ;  /* 0x0000006500647213 */ /* 0x008fe20000000000 */
[----:B------:R-:W-:Y:S01]  /*200f0*/  IMAD.IADD R101, R211, 0x1, -R110 ;  /* 0x00000001d3657824 */ /* 0x000fe200078e0a6e */
[----:B------:R-:W-:Y:S01]  /*20100*/  ISETP.GE.AND P1, PT, R0, R209, PT ;  /* 0x000000d10000720c */ /* 0x000fe20003f26270 */
[----:B----4-:R-:W-:Y:S01]  /*20110*/  FFMA.FTZ R6, R176, -R195, R6 ;  /* 0x800000c3b0067223 */ /* 0x010fe20000010006 */
[C---:B------:R-:W-:Y:S01]  /*20120*/  ISETP.GE.OR P5, PT, R0.reuse, R215, !P5 ;  /* 0x000000d70000720c */ /* 0x040fe20006fa6670 */
[----:B------:R1:W2:Y:S01]  /*20130*/  I2F R111, R100 ;  /* 0x00000064006f7306 */ /* 0x0002a20000201400 */
[C---:B------:R-:W-:Y:S02]  /*20140*/  ISETP.GE.OR P4, PT, R0.reuse, R216, !P4 ;  /* 0x000000d80000720c */ /* 0x040fe40006786670 */
[C---:B------:R-:W-:Y:S02]  /*20150*/  ISETP.GE.OR P0, PT, R0.reuse, R218, !P0 ;  /* 0x000000da0000720c */ /* 0x040fe40004706670 */
[----:B------:R-:W-:Y:S02]  /*20160*/  ISETP.GE.OR P1, PT, R0, R217, !P1 ;  /* 0x000000d90000720c */ /* 0x000fe40004f26670 */
[----:B-1----:R-:W-:Y:S01]  /*20170*/  IABS R100, R101 ;  /* 0x0000006500647213 */ /* 0x002fe20000000000 */
[----:B------:R-:W-:Y:S02]  /*20180*/  IMAD.IADD R101, R212, 0x1, -R0 ;  /* 0x00000001d4657824 */ /* 0x000fe400078e0a00 */
[----:B--2---:R-:W-:Y:S01]  /*20190*/  FFMA.FTZ R11, R111, -R195, R11 ;  /* 0x800000c36f0b7223 */ /* 0x004fe2000001000b */
[----:B------:R1:W2:Y:S04]  /*201a0*/  I2F R178, R100 ;  /* 0x0000006400b27306 */ /* 0x0002a80000201400 */
[----:B------:R-:W-:Y:S02]  /*201b0*/  FSEL R183, R11, -INF , !P5 ;  /* 0xff8000000bb77808 */ /* 0x000fe40006800000 */
[C---:B------:R-:W-:Y:S04]  /*201c0*/  ISETP.GE.AND P5, PT, R110.reuse, R209, PT ;  /* 0x000000d16e00720c */ /* 0x040fe80003fa6270 */
[----:B------:R-:W-:Y:S02]  /*201d0*/  ISETP.GE.OR P5, PT, R110, R217, !P5 ;  /* 0x000000d96e00720c */ /* 0x000fe40006fa6670 */
[----:B-1----:R-:W-:Y:S01]  /*201e0*/  IABS R100, R101 ;  /* 0x0000006500647213 */ /* 0x002fe20000000000 */
[----:B------:R-:W-:Y:S02]  /*201f0*/  IMAD.IADD R101, R211, 0x1, -R107 ;  /* 0x00000001d3657824 */ /* 0x000fe400078e0a6b */
[----:B--2---:R-:W-:Y:S01]  /*20200*/  FFMA.FTZ R14, R178, -R195, R14 ;  /* 0x800000c3b20e7223 */ /* 0x004fe2000001000e */
[----:B------:R1:W2:Y:S02]  /*20210*/  I2F R177, R100 ;  /* 0x0000006400b17306 */ /* 0x0002a40000201400 */
[----:B-1----:R-:W-:Y:S01]  /*20220*/  IABS R100, R101 ;  /* 0x0000006500647213 */ /* 0x002fe20000000000 */
[----:B--2---:R-:W-:Y:S04]  /*20230*/  FFMA.FTZ R9, R177, -R195, R9 ;  /* 0x800000c3b1097223 */ /* 0x004fe80000010009 */
[----:B------:R-:W-:Y:S01]  /*20240*/  IMAD.MOV.U32 R101, RZ, RZ, R100 ;  /* 0x000000ffff657224 */ /* 0x000fe200078e0064 */
[----:B------:R-:W-:Y:S01]  /*20250*/  FSEL R180, R9, -INF , !P4 ;  /* 0xff80000009b47808 */ /* 0x000fe20006000000 */
[----:B------:R-:W-:Y:S01]  /*20260*/  IMAD.IADD R100, R212, 0x1, -R110 ;  /* 0x00000001d4647824 */ /* 0x000fe200078e0a6e */
[C---:B------:R-:W-:Y:S01]  /*20270*/  ISETP.GE.AND P4, PT, R103.reuse, R207, PT ;  /* 0x000000cf6700720c */ /* 0x040fe20003f86270 */
[----:B------:R1:W2:Y:S03]  /*20280*/  I2F R102, R101 ;  /* 0x0000006500667306 */ /* 0x0002a60000201400 */
[----:B------:R-:W-:Y:S02]  /*20290*/  IABS R100, R100 ;  /* 0x0000006400647213 */ /* 0x000fe40000000000 */
[----:B------:R-:W-:Y:S05]  /*202a0*/  ISETP.GE.OR P4, PT, R103, R215, !P4 ;  /* 0x000000d76700720c */ /* 0x000fea0006786670 */
[----:B------:R3:W4:Y:S01]  /*202b0*/  I2F R176, R100 ;  /* 0x0000006400b07306 */ /* 0x0007220000201400 */
[----:B-1----:R-:W-:Y:S02]  /*202c0*/  IMAD.IADD R101, R211, 0x1, -R103 ;  /* 0x00000001d3657824 */ /* 0x002fe400078e0a67 */
[----:B--2---:R-:W-:Y:S01]  /*202d0*/  FFMA.FTZ R15, R102, -R195, R15 ;  /* 0x800000c3660f7223 */ /* 0x004fe2000001000f */
[----:B------:R-:W-:Y:S02]  /*202e0*/  IADD3 R102, R2, 0x11, RZ ;  /* 0x0000001102667810 */ /* 0x000fe40007ffe0ff */
[----:B---3--:R-:W-:Y:S01]  /*202f0*/  IABS R100, R101 ;  /* 0x0000006500647213 */ /* 0x008fe20000000000 */
[----:B------:R-:W-:Y:S02]  /*20300*/  IMAD.IADD R101, R213, 0x1, -R0 ;  /* 0x00000001d5657824 */ /* 0x000fe400078e0a00 */
[----:B----4-:R-:W-:Y:S01]  /*20310*/  FFMA.FTZ R12, R176, -R195, R12 ;  /* 0x800000c3b00c7223 */ /* 0x010fe2000001000c */
        /* <DEDUP_REMOVED lines=12> */
[----:B--2---:R-:W-:Y:S03]  /*203e0*/  FFMA.FTZ R5, R179, -R195, R5 ;  /* 0x800000c3b3057223 */ /* 0x004fe60000010005 */
[----:B---3--:R-:W-:Y:S01]  /*203f0*/  IABS R100, R101 ;  /* 0x0000006500647213 */ /* 0x008fe20000000000 */
[----:B------:R-:W-:Y:S02]  /*20400*/  IMAD.IADD R101, R213, 0x1, -R110 ;  /* 0x00000001d5657824 */ /* 0x000fe400078e0a6e */
[----:B----4-:R-:W-:Y:S01]  /*20410*/  FFMA.FTZ R13, R178, -R195, R13 ;  /* 0x800000c3b20d7223 */ /* 0x010fe2000001000d */
[----:B------:R-:W-:Y:S01]  /*20420*/  FSEL R178, R4, -INF , !P2 ;  /* 0xff80000004b27808 */ /* 0x000fe20005000000 */
[----:B------:R1:W2:Y:S01]  /*20430*/  I2F R177, R100 ;  /* 0x0000006400b17306 */ /* 0x0002a20000201400 */
[C---:B------:R-:W-:Y:S04]  /*20440*/  ISETP.GE.AND P2, PT, R110.reuse, R208, PT ;  /* 0x000000d06e00720c */ /* 0x040fe80003f46270 */
[----:B------:R-:W-:Y:S04]  /*20450*/  ISETP.GE.OR P2, PT, R110, R216, !P2 ;  /* 0x000000d86e00720c */ /* 0x000fe80005746670 */
        /* <DEDUP_REMOVED lines=8> */
[-C--:B--2---:R-:W-:Y:S01]  /*204e0*/  FFMA.FTZ R16, R111, -R195.reuse, R16 ;  /* 0x800000c36f107223 */ /* 0x084fe20000010010 */
[----:B------:R-:W-:Y:S01]  /*204f0*/  IADD3 R101, R2, 0x18, RZ ;  /* 0x0000001802657810 */ /* 0x000fe20007ffe0ff */
[----:B------:R-:W-:Y:S05]  /*20500*/  IMAD.IADD R111, R213, 0x1, -R107 ;  /* 0x00000001d56f7824 */ /* 0x000fea00078e0a6b */
[----:B------:R1:W2:Y:S01]  /*20510*/  I2F R176, R100 ;  /* 0x0000006400b07306 */ /* 0x0002a20000201400 */
[--C-:B------:R-:W-:Y:S02]  /*20520*/  IMAD.IADD R4, R212, 0x1, -R101.reuse ;  /* 0x00000001d4047824 */ /* 0x100fe400078e0a65 */
[----:B-1----:R-:W-:Y:S02]  /*20530*/  IMAD.IADD R100, R211, 0x1, -R101 ;  /* 0x00000001d3647824 */ /* 0x002fe400078e0a65 */
[----:B--2---:R-:W-:Y:S03]  /*20540*/  FFMA.FTZ R24, R176, -R195, R24 ;  /* 0x800000c3b0187223 */ /* 0x004fe60000010018 */
[----:B------:R-:W-:Y:S04]  /*20550*/  IABS R100, R100 ;  /* 0x0000006400647213 */ /* 0x000fe80000000000 */
[----:B------:R1:W2:Y:S02]  /*20560*/  I2F R177, R100 ;  /* 0x0000006400b17306 */ /* 0x0002a40000201400 */
[----:B-1----:R-:W-:Y:S01]  /*20570*/  IABS R100, R111 ;  /* 0x0000006f00647213 */ /* 0x002fe20000000000 */
[----:B------:R-:W-:Y:S02]  /*20580*/  IMAD.IADD R111, R212, 0x1, -R102 ;  /* 0x00000001d46f7824 */ /* 0x000fe400078e0a66 */
[----:B--2---:R-:W-:Y:S01]  /*20590*/  FFMA.FTZ R30, R177, -R195, R30 ;  /* 0x800000c3b11e7223 */ /* 0x004fe2000001001e */
[----:B------:R-:W-:Y:S04]  /*205a0*/  FSEL R177, R8, -INF , !P6 ;  /* 0xff80000008b17808 */ /* 0x000fe80007000000 */
        /* <DEDUP_REMOVED lines=9> */
[----:B------:R-:W-:Y:S01]  /*20640*/  FSEL R176, R10, -INF , !P3 ;  /* 0xff8000000ab07808 */ /* 0x000fe20005800000 */
[----:B------:R-:W1:Y:S01]  /*20650*/  I2F R0, R100 ;  /* 0x0000006400007306 */ /* 0x000e620000201400 */
[----:B------:R-:W-:Y:S01]  /*20660*/  IABS R111, R111 ;  /* 0x0000006f006f7213 */ /* 0x000fe20000000000 */
[----:B------:R-:W-:Y:S01]  /*20670*/  IMAD.IADD R10, R213, 0x1, -R103 ;  /* 0x00000001d50a7824 */ /* 0x000fe200078e0a67 */
[C---:B------:R-:W-:Y:S02]  /*20680*/  ISETP.GE.AND P3, PT, R2.reuse, R209, PT ;  /* 0x000000d10200720c */ /* 0x040fe40003f66270 */
[----:B------:R-:W-:Y:S02]  /*20690*/  FSEL R17, R17, -INF , !P2 ;  /* 0xff80000011117808 */ /* 0x000fe40005000000 */
[----:B------:R-:W-:Y:S03]  /*206a0*/  ISETP.GE.OR P3, PT, R2, R217, !P3 ;  /* 0x000000d90200720c */ /* 0x000fe60005f66670 */
[----:B------:R-:W2:Y:S01]  /*206b0*/  I2F R111, R111 ;  /* 0x0000006f006f7306 */ /* 0x000ea20000201400 */
[----:B------:R-:W-:Y:S02]  /*206c0*/  FSEL R179, R6, -INF , !P3 ;  /* 0xff80000006b37808 */ /* 0x000fe40005800000 */
[C---:B------:R-:W-:Y:S04]  /*206d0*/  ISETP.GE.AND P3, PT, R110.reuse, R210, PT ;  /* 0x000000d26e00720c */ /* 0x040fe80003f66270 */
[----:B------:R-:W-:Y:S01]  /*206e0*/  ISETP.GE.OR P3, PT, R110, R218, !P3 ;  /* 0x000000da6e00720c */ /* 0x000fe20005f66670 */
[----:B------:R-:W-:Y:S03]  /*206f0*/  IMAD.IADD R110, R214, 0x1, -R110 ;  /* 0x00000001d66e7824 */ /* 0x000fe600078e0a6e */
[----:B------:R-:W-:Y:S02]  /*20700*/  FSEL R16, R16, -INF , !P3 ;  /* 0xff80000010107808 */ /* 0x000fe40005800000 */
[C---:B------:R-:W-:Y:S01]  /*20710*/  ISETP.GE.AND P3, PT, R103.reuse, R209, PT ;  /* 0x000000d16700720c */ /* 0x040fe20003f66270 */
[----:B-1----:R-:W-:Y:S01]  /*20720*/  FFMA.FTZ R25, R0, -R195, R25 ;  /* 0x800000c300197223 */ /* 0x002fe20000010019 */
[----:B------:R-:W-:Y:S02]  /*20730*/  IADD3 R100, R2, 0x19, RZ ;  /* 0x0000001902647810 */ /* 0x000fe40007ffe0ff */
[----:B------:R-:W-:Y:S02]  /*20740*/  ISETP.GE.OR P3, PT, R103, R217, !P3 ;  /* 0x000000d96700720c */ /* 0x000fe40005f66670 */
[C---:B------:R-:W-:Y:S01]  /*20750*/  ISETP.GE.AND P2, PT, R100.reuse, R207, PT ;  /* 0x000000cf6400720c */ /* 0x040fe20003f46270 */
[----:B------:R-:W-:Y:S03]  /*20760*/  IMAD.IADD R0, R211, 0x1, -R100 ;  /* 0x00000001d3007824 */ /* 0x000fe600078e0a64 */
[----:B------:R-:W-:Y:S01]  /*20770*/  ISETP.GE.OR P2, PT, R100, R215, !P2 ;  /* 0x000000d76400720c */ /* 0x000fe20005746670 */
[-C--:B--2---:R-:W-:Y:S01]  /*20780*/  FFMA.FTZ R7, R111, -R195.reuse, R7 ;  /* 0x800000c36f077223 */ /* 0x084fe20000010007 */
[----:B------:R-:W-:Y:S04]  /*20790*/  IABS R0, R0 ;  /* 0x0000000000007213 */ /* 0x000fe80000000000 */
[----:B------:R-:W-:Y:S01]  /*207a0*/  FSEL R14, R7, -INF , !P1 ;  /* 0xff800000070e7808 */ /* 0x000fe20004800000 */
[----:B------:R1:W2:Y:S01]  /*207b0*/  I2F R111, R0 ;  /* 0x00000000006f7306 */ /* 0x0002a20000201400 */
[C---:B------:R-:W-:Y:S04]  /*207c0*/  ISETP.GE.AND P1, PT, R101.reuse, R208, PT ;  /* 0x000000d06500720c */ /* 0x040fe80003f26270 */
[----:B------:R-:W-:Y:S02]  /*207d0*/  ISETP.GE.OR P1, PT, R101, R216, !P1 ;  /* 0x000000d86500720c */ /* 0x000fe40004f26670 */
[----:B-1----:R-:W-:Y:S01]  /*207e0*/  IABS R0, R10 ;  /* 0x0000000a00007213 */ /* 0x002fe20000000000 */
[----:B--2---:R-:W-:Y:S01]  /*207f0*/  FFMA.FTZ R31, R111, -R195, R31 ;  /* 0x800000c36f1f7223 */ /* 0x004fe2000001001f */
[----:B------:R-:W-:Y:S02]  /*20800*/  IABS R10, R110 ;  /* 0x0000006e000a7213 */ /* 0x000fe40000000000 */
[----:B------:R-:W-:Y:S01]  /*20810*/  FSEL R110, R15, -INF , !P6 ;  /* 0xff8000000f6e7808 */ /* 0x000fe20007000000 */
[----:B------:R-:W1:Y:S01]  /*20820*/  I2F R8, R0 ;  /* 0x0000000000087306 */ /* 0x000e620000201400 */
[----:B------:R-:W-:Y:S02]  /*20830*/  ISETP.GE.AND P6, PT, R107, R208, PT ;  /* 0x000000d06b00720c */ /* 0x000fe40003fc6270 */
[----:B------:R-:W-:Y:S02]  /*20840*/  FSEL R15, R5, -INF , !P0 ;  /* 0xff800000050f7808 */ /* 0x000fe40004000000 */
[----:B------:R-:W-:Y:S01]  /*20850*/  ISETP.GE.OR P6, PT, R107, R216, !P6 ;  /* 0x000000d86b00720c */ /* 0x000fe200077c6670 */
[----:B------:R-:W-:Y:S01]  /*20860*/  IMAD.IADD R107, R214, 0x1, -R107 ;  /* 0x00000001d66b7824 */ /* 0x000fe200078e0a6b */
[C---:B------:R-:W-:Y:S02]  /*20870*/  ISETP.GE.AND P0, PT, R102.reuse, R207, PT ;  /* 0x000000cf6600720c */ /* 0x040fe40003f06270 */
[----:B------:R-:W-:Y:S01]  /*20880*/  FSEL R26, R13, -INF , !P6 ;  /* 0xff8000000d1a7808 */ /* 0x000fe20007000000 */
[----:B------:R-:W2:Y:S01]  /*20890*/  I2F R10, R10 ;  /* 0x0000000a000a7306 */ /* 0x000ea20000201400 */
[----:B------:R-:W-:Y:S02]  /*208a0*/  IABS R9, R107 ;  /* 0x0000006b00097213 */ /* 0x000fe40000000000 */
[----:B------:R-:W-:Y:S02]  /*208b0*/  ISETP.GE.OR P0, PT, R102, R215, !P0 ;  /* 0x000000d76600720c */ /* 0x000fe40004706670 */
[----:B------:R-:W-:Y:S02]  /*208c0*/  ISETP.GE.AND P6, PT, R103, R208, PT ;  /* 0x000000d06700720c */ /* 0x000fe40003fc6270 */
[----:B------:R-:W-:Y:S02]  /*208d0*/  FSEL R27, R27, -INF , !P0 ;  /* 0xff8000001b1b7808 */ /* 0x000fe40004000000 */
[C---:B------:R-:W-:Y:S01]  /*208e0*/  ISETP.GE.AND P0, PT, R103.reuse, R210, PT ;  /* 0x000000d26700720c */ /* 0x040fe20003f06270 */
[----:B------:R-:W3:Y:S01]  /*208f0*/  I2F R9, R9 ;  /* 0x0000000900097306 */ /* 0x000ee20000201400 */
[C---:B------:R-:W-:Y:S02]  /*20900*/  ISETP.GE.OR P6, PT, R103.reuse, R216, !P6 ;  /* 0x000000d86700720c */ /* 0x040fe400077c6670 */
[----:B------:R-:W-:Y:S01]  /*20910*/  ISETP.GE.OR P0, PT, R103, R218, !P0 ;  /* 0x000000da6700720c */ /* 0x000fe20004706670 */
[----:B-1----:R-:W-:Y:S01]  /*20920*/  FFMA.FTZ R20, R8, -R195, R20 ;  /* 0x800000c308147223 */ /* 0x002fe20000010014 */
[----:B------:R-:W-:Y:S01]  /*20930*/  IABS R0, R4 ;  /* 0x0000000400007213 */ /* 0x000fe20000000000 */
[----:B------:R-:W-:Y:S01]  /*20940*/  IMAD.IADD R103, R214, 0x1, -R103 ;  /* 0x00000001d6677824 */ /* 0x000fe200078e0a67 */
[----:B------:R-:W-:Y:S02]  /*20950*/  FSEL R24, R24, -INF , !P6 ;  /* 0xff80000018187808 */ /* 0x000fe40007000000 */
[C---:B------:R-:W-:Y:S01]  /*20960*/  ISETP.GE.AND P6, PT, R101.reuse, R207, PT ;  /* 0x000000cf6500720c */ /* 0x040fe20003fc6270 */
[----:B------:R-:W1:Y:S01]  /*20970*/  I2F R6, R0 ;  /* 0x0000000000067306 */ /* 0x000e620000201400 */
[----:B------:R-:W-:Y:S02]  /*20980*/  IABS R11, R103 ;  /* 0x00000067000b7213 */ /* 0x000fe40000000000 */
[----:B------:R-:W-:Y:S01]  /*20990*/  ISETP.GE.OR P6, PT, R101, R215, !P6 ;  /* 0x000000d76500720c */ /* 0x000fe200077c6670 */
[----:B--2---:R-:W-:Y:S01]  /*209a0*/  FFMA.FTZ R18, R10, -R195, R18 ;  /* 0x800000c30a127223 */ /* 0x004fe20000010012 */
[----:B------:R-:W-:Y:S02]  /*209b0*/  FSEL R31, R31, -INF , !P2 ;  /* 0xff8000001f1f7808 */ /* 0x000fe40005000000 */
[----:B------:R-:W-:Y:S02]  /*209c0*/  FSEL R30, R30, -INF , !P6 ;  /* 0xff8000001e1e7808 */ /* 0x000fe40007000000 */
[C---:B------:R-:W-:Y:S01]  /*209d0*/  ISETP.GE.AND P6, PT, R102.reuse, R208, PT ;  /* 0x000000d06600720c */ /* 0x040fe20003fc6270 */
[----:B------:R-:W2:Y:S01]  /*209e0*/  I2F R11, R11 ;  /* 0x0000000b000b7306 */ /* 0x000ea20000201400 */
[C---:B------:R-:W-:Y:S02]  /*209f0*/  ISETP.GE.AND P2, PT, R102.reuse, R209, PT ;  /* 0x000000d16600720c */ /* 0x040fe40003f46270 */
[----:B------:R-:W-:Y:S01]  /*20a00*/  ISETP.GE.OR P6, PT, R102, R216, !P6 ;  /* 0x000000d86600720c */ /* 0x000fe200077c6670 */
[----:B---3--:R-:W-:Y:S01]  /*20a10*/  FFMA.FTZ R19, R9, -R195, R19 ;  /* 0x800000c309137223 */ /* 0x008fe20000010013 */
[----:B------:R-:W-:Y:S02]  /*20a20*/  IADD3 R9, R2, 0x28, RZ ;  /* 0x0000002802097810 */ /* 0x000fe40007ffe0ff */
[----:B------:R-:W-:Y:S02]  /*20a30*/  FSEL R25, R25, -INF , !P6 ;  /* 0xff80000019197808 */ /* 0x000fe40007000000 */
[C---:B------:R-:W-:Y:S02]  /*20a40*/  ISETP.GE.AND P6, PT, R102.reuse, R210, PT ;  /* 0x000000d26600720c */ /* 0x040fe40003fc6270 */
[C---:B------:R-:W-:Y:S02]  /*20a50*/  ISETP.GE.OR P2, PT, R102.reuse, R217, !P2 ;  /* 0x000000d96600720c */ /* 0x040fe40005746670 */
[----:B------:R-:W-:Y:S01]  /*20a60*/  ISETP.GE.OR P6, PT, R102, R218, !P6 ;  /* 0x000000da6600720c */ /* 0x000fe200077c6670 */
[----:B-1----:R-:W-:Y:S01]  /*20a70*/  FFMA.FTZ R28, R6, -R195, R28 ;  /* 0x800000c3061c7223 */ /* 0x002fe2000001001c */
[----:B------:R-:W-:Y:S02]  /*20a80*/  IADD3 R0, R2, 0x20, RZ ;  /* 0x0000002002007810 */ /* 0x000fe40007ffe0ff */
[----:B------:R-:W-:Y:S02]  /*20a90*/  FSEL R20, R20, -INF , !P0 ;  /* 0xff80000014147808 */ /* 0x000fe40004000000 */
[----:B------:R-:W-:Y:S01]  /*20aa0*/  ISETP.GE.AND P0, PT, R0, R207, PT ;  /* 0x000000cf0000720c */ /* 0x000fe20003f06270 */
[--C-:B------:R-:W-:Y:S01]  /*20ab0*/  IMAD.IADD R4, R211, 0x1, -R0.reuse ;  /* 0x00000001d3047824 */ /* 0x100fe200078e0a00 */
[----:B------:R-:W-:Y:S01]  /*20ac0*/  FSEL R28, R28, -INF , !P1 ;  /* 0xff8000001c1c7808 */ /* 0x000fe20004800000 */
[----:B------:R-:W-:Y:S01]  /*20ad0*/  IMAD.IADD R5, R212, 0x1, -R0 ;  /* 0x00000001d4057824 */ /* 0x000fe200078e0a00 */
[----:B------:R-:W-:Y:S01]  /*20ae0*/  ISETP.GE.OR P0, PT, R0, R215, !P0 ;  /* 0x000000d70000720c */ /* 0x000fe20004706670 */
[-C--:B--2---:R-:W-:Y:S01]  /*20af0*/  FFMA.FTZ R22, R11, -R195.reuse, R22 ;  /* 0x800000c30b167223 */ /* 0x084fe20000010016 */
[----:B------:R-:W-:Y:S02]  /*20b00*/  IABS R4, R4 ;  /* 0x0000000400047213 */ /* 0x000fe40000000000 */
[C---:B------:R-:W-:Y:S02]  /*20b10*/  ISETP.GE.AND P1, PT, R101.reuse, R210, PT ;  /* 0x000000d26500720c */ /* 0x040fe40003f26270 */
[----:B------:R-:W-:Y:S01]  /*20b20*/  FSEL R18, R18, -INF , !P5 ;  /* 0xff80000012127808 */ /* 0x000fe20006800000 */
[----:B------:R-:W-:Y:S01]  /*20b30*/  IMAD.MOV.U32 R6, RZ, RZ, R4 ;  /* 0x000000ffff067224 */ /* 0x000fe200078e0004 */
[----:B------:R-:W-:Y:S01]  /*20b40*/  ISETP.GE.OR P1, PT, R101, R218, !P1 ;  /* 0x000000da6500720c */ /* 0x000fe20004f26670 */
[--C-:B------:R-:W-:Y:S01]  /*20b50*/  IMAD.IADD R4, R213, 0x1, -R102.reuse ;  /* 0x00000001d5047824 */ /* 0x100fe200078e0a66 */
[----:B------:R-:W-:Y:S01]  /*20b60*/  ISETP.GE.AND P5, PT, R100, R208, PT ;  /* 0x000000d06400720c */ /* 0x000fe20003fa6270 */
[----:B------:R1:W2:Y:S01]  /*20b70*/  I2F R10, R6 ;  /* 0x00000006000a7306 */ /* 0x0002a20000201400 */
[----:B------:R-:W-:Y:S01]  /*20b80*/  FSEL R19, R19, -INF , !P4 ;  /* 0xff80000013137808 */ /* 0x000fe20006000000 */
[----:B------:R-:W-:Y:S01]  /*20b90*/  IMAD.IADD R102, R214, 0x1, -R102 ;  /* 0x00000001d6667824 */ /* 0x000fe200078e0a66 */
[----:B------:R-:W-:Y:S02]  /*20ba0*/  IABS R4, R4 ;  /* 0x0000000400047213 */ /* 0x000fe40000000000 */
[----:B------:R-:W-:Y:S02]  /*20bb0*/  ISETP.GE.OR P5, PT, R100, R216, !P5 ;  /* 0x000000d86400720c */ /* 0x000fe40006fa6670 */
[----:B------:R-:W-:Y:S02]  /*20bc0*/  IABS R11, R102 ;  /* 0x00000066000b7213 */ /* 0x000fe40000000000 */
[----:B------:R-:W-:Y:S01]  /*20bd0*/  ISETP.GE.AND P4, PT, R0, R208, PT ;  /* 0x000000d00000720c */ /* 0x000fe20003f86270 */
[----:B------:R-:W3:Y:S01]  /*20be0*/  I2F R8, R4 ;  /* 0x0000000400087306 */ /* 0x000ee20000201400 */
[----:B------:R-:W-:Y:S02]  /*20bf0*/  FSEL R22, R22, -INF , !P3 ;  /* 0xff80000016167808 */ /* 0x000fe40005800000 */
[----:B------:R-:W-:Y:S07]  /*20c00*/  ISETP.GE.OR P4, PT, R0, R216, !P4 ;  /* 0x000000d80000720c */ /* 0x000fee0006786670 */
[----:B------:R-:W4:Y:S01]  /*20c10*/  I2F R11, R11 ;  /* 0x0000000b000b7306 */ /* 0x000f220000201400 */
[----:B-1----:R-:W-:Y:S02]  /*20c20*/  IMAD.IADD R6, R212, 0x1, -R100 ;  /* 0x00000001d4067824 */ /* 0x002fe400078e0a64 */
[----:B--2---:R-:W-:Y:S01]  /*20c30*/  FFMA.FTZ R42, R10, -R195, R42 ;  /* 0x800000c30a2a7223 */ /* 0x004fe2000001002a */
[----:B------:R-:W-:Y:S04]  /*20c40*/  IADD3 R10, R2, 0x21, RZ ;  /* 0x00000021020a7810 */ /* 0x000fe80007ffe0ff */
[----:B------:R-:W-:Y:S02]  /*20c50*/  FSEL R42, R42, -INF , !P0 ;  /* 0xff8000002a2a7808 */ /* 0x000fe40004000000 */
[C---:B------:R-:W-:Y:S01]  /*20c60*/  ISETP.GE.AND P0, PT, R101.reuse, R209, PT ;  /* 0x000000d16500720c */ /* 0x040fe20003f06270 */
[----:B---3--:R-:W-:Y:S01]  /*20c70*/  FFMA.FTZ R21, R8, -R195, R21 ;  /* 0x800000c308157223 */ /* 0x008fe20000010015 */
[----:B------:R-:W-:Y:S02]  /*20c80*/  IABS R4, R6 ;  /* 0x0000000600047213 */ /* 0x000fe40000000000 */
[----:B------:R-:W-:Y:S02]  /*20c90*/  ISETP.GE.OR P0, PT, R101, R217, !P0 ;  /* 0x000000d96500720c */ /* 0x000fe40004706670 */
[----:B------:R-:W-:Y:S01]  /*20ca0*/  FSEL R21, R21, -INF , !P6 ;  /* 0xff80000015157808 */ /* 0x000fe20007000000 */
[----:B------:R1:W2:Y:S01]  /*20cb0*/  I2F R6, R4 ;  /* 0x0000000400067306 */ /* 0x0002a20000201400 */
[C---:B------:R-:W-:Y:S02]  /*20cc0*/  ISETP.GE.AND P6, PT, R10.reuse, R207, PT ;  /* 0x000000cf0a00720c */ /* 0x040fe40003fc6270 */
[C---:B------:R-:W-:Y:S01]  /*20cd0*/  ISETP.GE.AND P3, PT, R10.reuse, R208, PT ;  /* 0x000000d00a00720c */ /* 0x040fe20003f66270 */
[----:B----4-:R-:W-:Y:S01]  /*20ce0*/  FFMA.FTZ R23, R11, -R195, R23 ;  /* 0x800000c30b177223 */ /* 0x010fe20000010017 */
[C---:B------:R-:W-:Y:S02]  /*20cf0*/  ISETP.GE.OR P6, PT, R10.reuse, R215, !P6 ;  /* 0x000000d70a00720c */ /* 0x040fe400077c6670 */
[----:B------:R-:W-:Y:S02]  /*20d00*/  ISETP.GE.OR P3, PT, R10, R216, !P3 ;  /* 0x000000d80a00720c */ /* 0x000fe40005f66670 */
[----:B------:R-:W-:Y:S02]  /*20d10*/  FSEL R23, R23, -INF , !P2 ;  /* 0xff80000017177808 */ /* 0x000fe40005000000 */
[C---:B------:R-:W-:Y:S04]  /*20d20*/  ISETP.GE.AND P2, PT, R9.reuse, R208, PT ;  /* 0x000000d00900720c */ /* 0x040fe80003f46270 */
[----:B------:R-:W-:Y:S01]  /*20d30*/  ISETP.GE.OR P2, PT, R9, R216, !P2 ;  /* 0x000000d80900720c */ /* 0x000fe20005746670 */
[----:B-1----:R-:W-:Y:S02]  /*20d40*/  IMAD.IADD R4, R211, 0x1, -R10 ;  /* 0x00000001d3047824 */ /* 0x002fe400078e0a0a */
[-C--:B--2---:R-:W-:Y:S02]  /*20d50*/  FFMA.FTZ R29, R6, -R195.reuse, R29 ;  /* 0x800000c3061d7223 */ /* 0x084fe4000001001d */
[--C-:B------:R-:W-:Y:S01]  /*20d60*/  IMAD.IADD R6, R213, 0x1, -R101.reuse ;  /* 0x00000001d5067824 */ /* 0x100fe200078e0a65 */
[----:B------:R-:W-:Y:S01]  /*20d70*/  IABS R4, R4 ;  /* 0x0000000400047213 */ /* 0x000fe20000000000 */
[----:B------:R-:W-:Y:S01]  /*20d80*/  IMAD.IADD R101, R214, 0x1, -R101 ;  /* 0x00000001d6657824 */ /* 0x000fe200078e0a65 */
[----:B------:R-:W-:Y:S02]  /*20d90*/  FSEL R29, R29, -INF , !P5 ;  /* 0xff8000001d1d7808 */ /* 0x000fe40006800000 */
[C---:B------:R-:W-:Y:S01]  /*20da0*/  ISETP.GE.AND P5, PT, R100.reuse, R210, PT ;  /* 0x000000d26400720c */ /* 0x040fe20003fa6270 */
[----:B------:R1:W2:Y:S03]  /*20db0*/  I2F R8, R4 ;  /* 0x0000000400087306 */ /* 0x0002a60000201400 */
[----:B------:R-:W-:Y:S02]  /*20dc0*/  ISETP.GE.OR P5, PT, R100, R218, !P5 ;  /* 0x000000da6400720c */ /* 0x000fe40006fa6670 */
[----:B-1----:R-:W-:Y:S01]  /*20dd0*/  IABS R4, R6 ;  /* 0x0000000600047213 */ /* 0x002fe20000000000 */
[----:B--2---:R-:W-:Y:S04]  /*20de0*/  FFMA.FTZ R43, R8, -R195, R43 ;  /* 0x800000c3082b7223 */ /* 0x004fe8000001002b */
[----:B------:R1:W2:Y:S01]  /*20df0*/  I2F R6, R4 ;  /* 0x0000000400067306 */ /* 0x0002a20000201400 */
[----:B------:R-:W-:Y:S02]  /*20e00*/  FSEL R43, R43, -INF , !P6 ;  /* 0xff8000002b2b7808 */ /* 0x000fe40007000000 */
[C---:B------:R-:W-:Y:S04]  /*20e10*/  ISETP.GE.AND P6, PT, R100.reuse, R209, PT ;  /* 0x000000d16400720c */ /* 0x040fe80003fc6270 */
[----:B------:R-:W-:Y:S02]  /*20e20*/  ISETP.GE.OR P6, PT, R100, R217, !P6 ;  /* 0x000000d96400720c */ /* 0x000fe400077c6670 */
[----:B-1----:R-:W-:Y:S01]  /*20e30*/  IABS R4, R5 ;  /* 0x0000000500047213 */ /* 0x002fe20000000000 */
[----:B--2---:R-:W-:Y:S03]  /*20e40*/  FFMA.FTZ R32, R6, -R195, R32 ;  /* 0x800000c306207223 */ /* 0x004fe60000010020 */
[----:B------:R1:W2:Y:S02]  /*20e50*/  I2F R5, R4 ;  /* 0x0000000400057306 */ /* 0x0002a40000201400 */
[----:B------:R-:W-:Y:S02]  /*20e60*/  FSEL R32, R32, -INF , !P1 ;  /* 0xff80000020207808 */ /* 0x000fe40004800000 */
[C---:B------:R-:W-:Y:S04]  /*20e70*/  ISETP.GE.AND P1, PT, R9.reuse, R207, PT ;  /* 0x000000cf0900720c */ /* 0x040fe80003f26270 */
[----:B------:R-:W-:Y:S01]  /*20e80*/  ISETP.GE.OR P1, PT, R9, R215, !P1 ;  /* 0x000000d70900720c */ /* 0x000fe20004f26670 */
[----:B-1----:R-:W-:Y:S02]  /*20e90*/  IMAD.IADD R4, R211, 0x1, -R9 ;  /* 0x00000001d3047824 */ /* 0x002fe400078e0a09 */
[----:B--2---:R-:W-:Y:S02]  /*20ea0*/  FFMA.FTZ R40, R5, -R195, R40 ;  /* 0x800000c305287223 */ /* 0x004fe40000010028 */
        /* <DEDUP_REMOVED lines=8> */
[----:B------:R-:W-:Y:S02]  /*20f30*/  IMAD.IADD R5, R212, 0x1, -R10 ;  /* 0x00000001d4057824 */ /* 0x000fe400078e0a0a */
[----:B--2---:R-:W-:Y:S01]  /*20f40*/  FFMA.FTZ R46, R8, -R195, R46 ;  /* 0x800000c3082e7223 */ /* 0x004fe2000001002e */
[----:B------:R-:W-:Y:S01]  /*20f50*/  IADD3 R8, R2, 0x29, RZ ;  /* 0x0000002902087810 */ /* 0x000fe20007ffe0ff */
[----:B------:R1:W2:Y:S03]  /*20f60*/  I2F R6, R4 ;  /* 0x0000000400067306 */ /* 0x0002a60000201400 */
        /* <DEDUP_REMOVED lines=31> */
[----:B------:R-:W-:Y:S02]  /*21160*/  ISETP.GE.OR P4, PT, R6, R215, !P4 ;  /* 0x000000d70600720c */ /* 0x000fe40006786670 */
[----:B-1----:R-:W-:Y:S01]  /*21170*/  IABS R4, R101 ;  /* 0x0000006500047213 */ /* 0x002fe20000000000 */
[-C--:B--2---:R-:W-:Y:S02]  /*21180*/  FFMA.FTZ R44, R5, -R195.reuse, R44 ;  /* 0x800000c3052c7223 */ /* 0x084fe4000001002c */
[--C-:B------:R-:W-:Y:S01]  /*21190*/  IMAD.IADD R5, R213, 0x1, -R10.reuse ;  /* 0x00000001d5057824 */ /* 0x100fe200078e0a0a */
[----:B------:R1:W2:Y:S01]  /*211a0*/  I2F R11, R4 ;  /* 0x00000004000b7306 */ /* 0x0002a20000201400 */
[----:B------:R-:W-:Y:S01]  /*211b0*/  IMAD.IADD R10, R214, 0x1, -R10 ;  /* 0x00000001d60a7824 */ /* 0x000fe200078e0a0a */
[----:B------:R-:W-:Y:S02]  /*211c0*/  FSEL R44, R44, -INF , !P2 ;  /* 0xff8000002c2c7808 */ /* 0x000fe40005000000 */
[C---:B------:R-:W-:Y:S02]  /*211d0*/  ISETP.GE.AND P2, PT, R9.reuse, R210, PT ;  /* 0x000000d20900720c */ /* 0x040fe40003f46270 */
[----:B------:R-:W-:Y:S02]  /*211e0*/  IABS R10, R10 ;  /* 0x0000000a000a7213 */ /* 0x000fe40000000000 */
[----:B------:R-:W-:Y:S01]  /*211f0*/  ISETP.GE.OR P2, PT, R9, R218, !P2 ;  /* 0x000000da0900720c */ /* 0x000fe20005746670 */
[----:B-1----:R-:W-:Y:S02]  /*21200*/  IMAD.IADD R4, R211, 0x1, -R6 ;  /* 0x00000001d3047824 */ /* 0x002fe400078e0a06 */
[----:B--2---:R-:W-:Y:S03]  /*21210*/  FFMA.FTZ R34, R11, -R195, R34 ;  /* 0x800000c30b227223 */ /* 0x004fe60000010022 */
[----:B------:R-:W-:Y:S02]  /*21220*/  IABS R4, R4 ;  /* 0x0000000400047213 */ /* 0x000fe40000000000 */
[----:B------:R-:W-:Y:S02]  /*21230*/  FSEL R34, R34, -INF , !P0 ;  /* 0xff80000022227808 */ /* 0x000fe40004000000 */
[C---:B------:R-:W-:Y:S01]  /*21240*/  ISETP.GE.AND P0, PT, R8.reuse, R208, PT ;  /* 0x000000d00800720c */ /* 0x040fe20003f06270 */
[----:B------:R1:W2:Y:S03]  /*21250*/  I2F R12, R4 ;  /* 0x00000004000c7306 */ /* 0x0002a60000201400 */
[----:B------:R-:W-:Y:S02]  /*21260*/  ISETP.GE.OR P0, PT, R8, R216, !P0 ;  /* 0x000000d80800720c */ /* 0x000fe40004706670 */
[----:B-1----:R-:W-:Y:S01]  /*21270*/  IABS R4, R5 ;  /* 0x0000000500047213 */ /* 0x002fe20000000000 */
[----:B------:R-:W-:Y:S02]  /*21280*/  IMAD.IADD R5, R212, 0x1, -R8 ;  /* 0x00000001d4057824 */ /* 0x000fe400078e0a08 */
[----:B--2---:R-:W-:Y:S01]  /*21290*/  FFMA.FTZ R58, R12, -R195, R58 ;  /* 0x800000c30c3a7223 */ /* 0x004fe2000001003a */
[----:B------:R-:W-:Y:S01]  /*212a0*/  IABS R12, R100 ;  /* 0x00000064000c7213 */ /* 0x000fe20000000000 */
[----:B------:R1:W2:Y:S03]  /*212b0*/  I2F R11, R4 ;  /* 0x00000004000b7306 */ /* 0x0002a60000201400 */
[----:B------:R-:W-:Y:S02]  /*212c0*/  FSEL R58, R58, -INF , !P4 ;  /* 0xff8000003a3a7808 */ /* 0x000fe40006000000 */
[C---:B------:R-:W-:Y:S04]  /*212d0*/  ISETP.GE.AND P4, PT, R9.reuse, R209, PT ;  /* 0x000000d10900720c */ /* 0x040fe80003f86270 */
[----:B------:R-:W-:Y:S01]  /*212e0*/  ISETP.GE.OR P4, PT, R9, R217, !P4 ;  /* 0x000000d90900720c */ /* 0x000fe20006786670 */
[----:B------:R-:W3:Y:S01]  /*212f0*/  I2F R12, R12 ;  /* 0x0000000c000c7306 */ /* 0x000ee20000201400 */
[----:B-1----:R-:W-:Y:S01]  /*21300*/  IABS R4, R5 ;  /* 0x0000000500047213 */ /* 0x002fe20000000000 */
[----:B--2---:R-:W-:Y:S01]  /*21310*/  FFMA.FTZ R37, R11, -R195, R37 ;  /* 0x800000c30b257223 */ /* 0x004fe20000010025 */
[----:B------:R-:W-:Y:S07]  /*21320*/  IADD3 R5, R2, 0x31, RZ ;  /* 0x0000003102057810 */ /* 0x000fee0007ffe0ff */
[----:B------:R1:W2:Y:S01]  /*21330*/  I2F R7, R4 ;  /* 0x0000000400077306 */ /* 0x0002a20000201400 */
[----:B------:R-:W-:Y:S02]  /*21340*/  FSEL R37, R37, -INF , !P3 ;  /* 0xff80000025257808 */ /* 0x000fe40005800000 */
[----:B------:R-:W-:Y:S01]  /*21350*/  ISETP.GE.AND P3, PT, R5, R207, PT ;  /* 0x000000cf0500720c */ /* 0x000fe20003f66270 */
[----:B---3--:R-:W-:Y:S01]  /*21360*/  FFMA.FTZ R35, R12, -R195, R35 ;  /* 0x800000c30c237223 */ /* 0x008fe20000010023 */
[----:B------:R-:W-:Y:S01]  /*21370*/  IABS R12, R0 ;  /* 0x00000000000c7213 */ /* 0x000fe20000000000 */
[----:B------:R-:W-:Y:S01]  /*21380*/  IMAD.IADD R0, R213, 0x1, -R8 ;  /* 0x00000001d5007824 */ /* 0x000fe200078e0a08 */
[----:B------:R-:W-:Y:S02]  /*21390*/  ISETP.GE.OR P3, PT, R5, R215, !P3 ;  /* 0x000000d70500720c */ /* 0x000fe40005f66670 */
[----:B------:R-:W-:Y:S02]  /*213a0*/  FSEL R35, R35, -INF , !P6 ;  /* 0xff80000023237808 */ /* 0x000fe40007000000 */
[----:B------:R-:W-:Y:S01]  /*213b0*/  IABS R0, R0 ;  /* 0x0000000000007213 */ /* 0x000fe20000000000 */
[----:B------:R-:W3:Y:S01]  /*213c0*/  I2F R12, R12 ;  /* 0x0000000c000c7306 */ /* 0x000ee20000201400 */
        /* <DEDUP_REMOVED lines=9> */
[----:B------:R1:W2:Y:S01]  /*21460*/  I2F R11, R4 ;  /* 0x00000004000b7306 */ /* 0x0002a20000201400 */
[----:B------:R-:W-:Y:S02]  /*21470*/  IABS R9, R9 ;  /* 0x0000000900097213 */ /* 0x000fe40000000000 */
[----:B------:R-:W-:Y:S01]  /*21480*/  ISETP.GE.OR P0, PT, R8, R218, !P0 ;  /* 0x000000da0800720c */ /* 0x000fe20004706670 */
[----:B---3--:R-:W-:Y:S05]  /*21490*/  FFMA.FTZ R38, R12, -R195, R38 ;  /* 0x800000c30c267223 */ /* 0x008fea0000010026 */
[----:B------:R-:W-:Y:S01]  /*214a0*/  FSEL R38, R38, -INF , !P1 ;  /* 0xff80000026267808 */ /* 0x000fe20004800000 */
[----:B------:R-:W3:Y:S01]  /*214b0*/  I2F R13, R9 ;  /* 0x00000009000d7306 */ /* 0x000ee20000201400 */
[C---:B------:R-:W-:Y:S04]  /*214c0*/  ISETP.GE.AND P1, PT, R5.reuse, R208, PT ;  /* 0x000000d00500720c */ /* 0x040fe80003f26270 */
[----:B------:R-:W-:Y:S02]  /*214d0*/  ISETP.GE.OR P1, PT, R5, R216, !P1 ;  /* 0x000000d80500720c */ /* 0x000fe40004f26670 */
[----:B-1----:R-:W-:Y:S01]  /*214e0*/  IABS R4, R7 ;  /* 0x0000000700047213 */ /* 0x002fe20000000000 */
[----:B--2---:R-:W-:Y:S03]  /*214f0*/  FFMA.FTZ R59, R11, -R195, R59 ;  /* 0x800000c30b3b7223 */ /* 0x004fe6000001003b */
[----:B------:R1:W2:Y:S02]  /*21500*/  I2F R7, R4 ;  /* 0x0000000400077306 */ /* 0x0002a40000201400 */
[----:B------:R-:W-:Y:S02]  /*21510*/  FSEL R59, R59, -INF , !P3 ;  /* 0xff8000003b3b7808 */ /* 0x000fe40005800000 */
[C---:B------:R-:W-:Y:S01]  /*21520*/  ISETP.GE.AND P3, PT, R8.reuse, R209, PT ;  /* 0x000000d10800720c */ /* 0x040fe20003f66270 */
[----:B---3--:R-:W-:Y:S03]  /*21530*/  FFMA.FTZ R50, R13, -R195, R50 ;  /* 0x800000c30d327223 */ /* 0x008fe60000010032 */
[----:B------:R-:W-:Y:S01]  /*21540*/  ISETP.GE.OR P3, PT, R8, R217, !P3 ;  /* 0x000000d90800720c */ /* 0x000fe20005f66670 */
[----:B------:R-:W-:Y:S01]  /*21550*/  IMAD.IADD R8, R214, 0x1, -R8 ;  /* 0x00000001d6087824 */ /* 0x000fe200078e0a08 */
[----:B------:R-:W3:Y:S01]  /*21560*/  LDL.LU R13, [R1+0x40] ;  /* 0x00004000010d7983 */ /* 0x000ee20000300800 */
[----:B------:R-:W-:Y:S03]  /*21570*/  FSEL R50, R50, -INF , !P4 ;  /* 0xff80000032327808 */ /* 0x000fe60006000000 */
[----:B------:R-:W-:Y:S01]  /*21580*/  IABS R8, R8 ;  /* 0x0000000800087213 */ /* 0x000fe20000000000 */
[----:B-1----:R-:W-:Y:S02]  /*21590*/  IMAD.IADD R4, R212, 0x1, -R6 ;  /* 0x00000001d4047824 */ /* 0x002fe400078e0a06 */
[-C--:B--2---:R-:W-:Y:S03]  /*215a0*/  FFMA.FTZ R48, R7, -R195.reuse, R48 ;  /* 0x800000c307307223 */ /* 0x084fe60000010030 */
[----:B------:R-:W-:Y:S02]  /*215b0*/  IABS R4, R4 ;  /* 0x0000000400047213 */ /* 0x000fe40000000000 */
[----:B------:R-:W-:Y:S02]  /*215c0*/  FSEL R48, R48, -INF , !P2 ;  /* 0xff80000030307808 */ /* 0x000fe40005000000 */
[----:B------:R1:W2:Y:S02]  /*215d0*/  I2F R11, R4 ;  /* 0x00000004000b7306 */ /* 0x0002a40000201400 */
[C---:B-1----:R-:W-:Y:S01]  /*215e0*/  IADD3 R4, R2.reuse, 0x38, RZ ;  /* 0x0000003802047810 */ /* 0x042fe20007ffe0ff */
[----:B--2---:R-:W-:Y:S01]  /*215f0*/  FFMA.FTZ R56, R11, -R195, R56 ;  /* 0x800000c30b387223 */ /* 0x004fe20000010038 */
[----:B------:R-:W-:Y:S06]  /*21600*/  IADD3 R2, R2, 0x39, RZ ;  /* 0x0000003902027810 */ /* 0x000fec0007ffe0ff */
[----:B------:R-:W1:Y:S01]  /*21610*/  I2F R11, R0 ;  /* 0x00000000000b7306 */ /* 0x000e620000201400 */
[----:B------:R-:W-:Y:S01]  /*21620*/  ISETP.GE.AND P2, PT, R4, R207, PT ;  /* 0x000000cf0400720c */ /* 0x000fe20003f46270 */
[----:B------:R-:W-:Y:S01]  /*21630*/  IMAD.IADD R7, R211, 0x1, -R4 ;  /* 0x00000001d3077824 */ /* 0x000fe200078e0a04 */
[----:B------:R-:W-:Y:S01]  /*21640*/  FSEL R56, R56, -INF , !P6 ;  /* 0xff80000038387808 */ /* 0x000fe20007000000 */
[--C-:B------:R-:W-:Y:S01]  /*21650*/  IMAD.IADD R9, R212, 0x1, -R2.reuse ;  /* 0x00000001d4097824 */ /* 0x100fe200078e0a02 */
[----:B------:R-:W-:Y:S02]  /*21660*/  ISETP.GE.OR P2, PT, R4, R215, !P2 ;  /* 0x000000d70400720c */ /* 0x000fe40005746670 */
[----:B------:R-:W-:Y:S02]  /*21670*/  IABS R7, R7 ;  /* 0x0000000700077213 */ /* 0x000fe40000000000 */
[----:B------:R-:W-:Y:S02]  /*21680*/  ISETP.GE.AND P6, PT, R6, R210, PT ;  /* 0x000000d20600720c */ /* 0x000fe40003fc6270 */
[----:B------:R-:W-:Y:S02]  /*21690*/  ISETP.GE.AND P4, PT, R2, R208, PT ;  /* 0x000000d00200720c */ /* 0x000fe40003f86270 */
[----:B------:R-:W-:Y:S01]  /*216a0*/  ISETP.GE.OR P6, PT, R6, R218, !P6 ;  /* 0x000000da0600720c */ /* 0x000fe200077c6670 */
[----:B------:R-:W2:Y:S01]  /*216b0*/  I2F R7, R7 ;  /* 0x0000000700077306 */ /* 0x000ea20000201400 */
[C---:B------:R-:W-:Y:S01]  /*216c0*/  ISETP.GE.OR P4, PT, R2.reuse, R216, !P4 ;  /* 0x000000d80200720c */ /* 0x040fe20006786670 */
[----:B-1----:R-:W-:Y:S01]  /*216d0*/  FFMA.FTZ R49, R11, -R195, R49 ;  /* 0x800000c30b317223 */ /* 0x002fe20000010031 */
[----:B------:R-:W4:Y:S01]  /*216e0*/  LD.E R0, [R108.64+0xdc] ;  /* 0x0000dc046c007980 */ /* 0x000f22000c101900 */
[----:B------:R-:W-:Y:S03]  /*216f0*/  IMAD.IADD R11, R211, 0x1, -R2 ;  /* 0x00000001d30b7824 */ /* 0x000fe600078e0a02 */
[----:B------:R-:W-:Y:S02]  /*21700*/  FSEL R49, R49, -INF , !P0 ;  /* 0xff80000031317808 */ /* 0x000fe40004000000 */
[C---:B------:R-:W-:Y:S04]  /*21710*/  ISETP.GE.AND P0, PT, R2.reuse, R207, PT ;  /* 0x000000cf0200720c */ /* 0x040fe80003f06270 */
[----:B------:R-:W-:Y:S01]  /*21720*/  ISETP.GE.OR P0, PT, R2, R215, !P0 ;  /* 0x000000d70200720c */ /* 0x000fe20004706670 */
[----:B--2---:R-:W-:Y:S02]  /*21730*/  FFMA.FTZ R62, R7, -R195, R62 ;  /* 0x800000c3073e7223 */ /* 0x004fe4000001003e */
[----:B------:R-:W-:Y:S03]  /*21740*/  IMAD.IADD R7, R212, 0x1, -R5 ;  /* 0x00000001d4077824 */ /* 0x000fe600078e0a05 */
[----:B------:R-:W-:Y:S02]  /*21750*/  FSEL R62, R62, -INF , !P2 ;  /* 0xff8000003e3e7808 */ /* 0x000fe40005000000 */
[----:B------:R-:W-:Y:S02]  /*21760*/  IABS R7, R7 ;  /* 0x0000000700077213 */ /* 0x000fe40000000000 */
[C---:B------:R-:W-:Y:S02]  /*21770*/  ISETP.GE.AND P2, PT, R6.reuse, R209, PT ;  /* 0x000000d10600720c */ /* 0x040fe40003f46270 */
[----:B------:R1:W2:Y:S02]  /*21780*/  I2F R12, R7 ;  /* 0x00000007000c7306 */ /* 0x0002a40000201400 */
[----:B------:R-:W-:Y:S02]  /*21790*/  ISETP.GE.OR P2, PT, R6, R217, !P2 ;  /* 0x000000d90600720c */ /* 0x000fe40005746670 */
[----:B-1----:R-:W-:Y:S01]  /*217a0*/  IABS R7, R11 ;  /* 0x0000000b00077213 */ /* 0x002fe20000000000 */
[-C--:B--2---:R-:W-:Y:S05]  /*217b0*/  FFMA.FTZ R57, R12, -R195.reuse, R57 ;  /* 0x800000c30c397223 */ /* 0x084fea0000010039 */
[----:B------:R1:W2:Y:S01]  /*217c0*/  I2F R12, R10 ;  /* 0x0000000a000c7306 */ /* 0x0002a20000201400 */
[----:B------:R-:W-:Y:S02]  /*217d0*/  FSEL R57, R57, -INF , !P1 ;  /* 0xff80000039397808 */ /* 0x000fe40004800000 */
[C---:B------:R-:W-:Y:S04]  /*217e0*/  ISETP.GE.AND P1, PT, R5.reuse, R210, PT ;  /* 0x000000d20500720c */ /* 0x040fe80003f26270 */
[----:B------:R-:W-:Y:S03]  /*217f0*/  ISETP.GE.OR P1, PT, R5, R218, !P1 ;  /* 0x000000da0500720c */ /* 0x000fe60004f26670 */
[----:B------:R2:W2:Y:S01]  /*21800*/  I2F R11, R7 ;  /* 0x00000007000b7306 */ /* 0x0004a20000201400 */
[----:B-1----:R-:W-:Y:S02]  /*21810*/  IMAD.IADD R10, R212, 0x1, -R4 ;  /* 0x00000001d40a7824 */ /* 0x002fe400078e0a04 */
[-C--:B--2---:R-:W-:Y:S05]  /*21820*/  FFMA.FTZ R39, R12, -R195.reuse, R39 ;  /* 0x800000c30c277223 */ /* 0x084fea0000010027 */
[----:B------:R-:W-:Y:S02]  /*21830*/  FSEL R39, R39, -INF , !P5 ;  /* 0xff80000027277808 */ /* 0x000fe40006800000 */
[C---:B------:R-:W-:Y:S01]  /*21840*/  ISETP.GE.AND P5, PT, R4.reuse, R208, PT ;  /* 0x000000d00400720c */ /* 0x040fe20003fa6270 */
[----:B------:R-:W-:Y:S02]  /*21850*/  IMAD.IADD R7, R213, 0x1, -R6 ;  /* 0x00000001d5077824 */ /* 0x000fe400078e0a06 */
[----:B------:R-:W-:Y:S01]  /*21860*/  FFMA.FTZ R63, R11, -R195, R63 ;  /* 0x800000c30b3f7223 */ /* 0x000fe2000001003f */
[----:B------:R-:W-:Y:S02]  /*21870*/  ISETP.GE.OR P5, PT, R4, R216, !P5 ;  /* 0x000000d80400720c */ /* 0x000fe40006fa6670 */
[----:B------:R-:W-:Y:S02]  /*21880*/  IABS R7, R7 ;  /* 0x0000000700077213 */ /* 0x000fe40000000000 */
[----:B------:R-:W-:Y:S02]  /*21890*/  FSEL R63, R63, -INF , !P0 ;  /* 0xff8000003f3f7808 */ /* 0x000fe40004000000 */
[C---:B------:R-:W-:Y:S01]  /*218a0*/  ISETP.GE.AND P0, PT, R5.reuse, R209, PT ;  /* 0x000000d10500720c */ /* 0x040fe20003f06270 */
[----:B------:R1:W2:Y:S03]  /*218b0*/  I2F R11, R7 ;  /* 0x00000007000b7306 */ /* 0x0002a60000201400 */
[----:B------:R-:W-:Y:S02]  /*218c0*/  ISETP.GE.OR P0, PT, R5, R217, !P0 ;  /* 0x000000d90500720c */ /* 0x000fe40004706670 */
[----:B-1----:R-:W-:Y:S01]  /*218d0*/  IABS R7, R10 ;  /* 0x0000000a00077213 */ /* 0x002fe20000000000 */
[-C--:B--2---:R-:W-:Y:S04]  /*218e0*/  FFMA.FTZ R52, R11, -R195.reuse, R52 ;  /* 0x800000c30b347223 */ /* 0x084fe80000010034 */
[----:B------:R1:W2:Y:S01]  /*218f0*/  I2F R10, R7 ;  /* 0x00000007000a7306 */ /* 0x0002a20000201400 */
[----:B------:R-:W-:Y:S02]  /*21900*/  FSEL R52, R52, -INF , !P6 ;  /* 0xff80000034347808 */ /* 0x000fe40007000000 */
[C---:B------:R-:W-:Y:S04]  /*21910*/  ISETP.GE.AND P6, PT, R4.reuse, R210, PT ;  /* 0x000000d20400720c */ /* 0x040fe80003fc6270 */
[----:B------:R-:W-:Y:S01]  /*21920*/  ISETP.GE.OR P6, PT, R4, R218, !P6 ;  /* 0x000000da0400720c */ /* 0x000fe200077c6670 */
[----:B-1----:R-:W-:Y:S02]  /*21930*/  IMAD.IADD R7, R213, 0x1, -R5 ;  /* 0x00000001d5077824 */ /* 0x002fe400078e0a05 */
[----:B--2---:R-:W-:Y:S02]  /*21940*/  FFMA.FTZ R60, R10, -R195, R60 ;  /* 0x800000c30a3c7223 */ /* 0x004fe4000001003c */
[----:B------:R-:W1:Y:S01]  /*21950*/  I2F R10, R8 ;  /* 0x00000008000a7306 */ /* 0x000e620000201400 */
[----:B------:R-:W-:Y:S02]  /*21960*/  IABS R7, R7 ;  /* 0x0000000700077213 */ /* 0x000fe40000000000 */
[----:B------:R-:W-:Y:S02]  /*21970*/  FSEL R60, R60, -INF , !P5 ;  /* 0xff8000003c3c7808 */ /* 0x000fe40006800000 */
[C---:B------:R-:W-:Y:S04]  /*21980*/  ISETP.GE.AND P5, PT, R4.reuse, R209, PT ;  /* 0x000000d10400720c */ /* 0x040fe80003fa6270 */
[----:B------:R-:W-:Y:S01]  /*21990*/  ISETP.GE.OR P5, PT, R4, R217, !P5 ;  /* 0x000000d90400720c */ /* 0x000fe20006fa6670 */
[----:B------:R2:W2:Y:S01]  /*219a0*/  I2F R12, R7 ;  /* 0x00000007000c7306 */ /* 0x0004a20000201400 */
[----:B-1----:R-:W-:Y:S02]  /*219b0*/  FFMA.FTZ R51, R10, -R195, R51 ;  /* 0x800000c30a337223 */ /* 0x002fe40000010033 */
[----:B------:R-:W-:Y:S03]  /*219c0*/  IMAD.IADD R8, R214, 0x1, -R6 ;  /* 0x00000001d6087824 */ /* 0x000fe600078e0a06 */
[----:B------:R-:W-:Y:S02]  /*219d0*/  FSEL R51, R51, -INF , !P3 ;  /* 0xff80000033337808 */ /* 0x000fe40005800000 */
[----:B--2---:R-:W-:Y:S01]  /*219e0*/  IABS R7, R9 ;  /* 0x0000000900077213 */ /* 0x004fe20000000000 */
[-C--:B------:R-:W-:Y:S02]  /*219f0*/  FFMA.FTZ R53, R12, -R195.reuse, R53 ;  /* 0x800000c30c357223 */ /* 0x080fe40000010035 */
[----:B------:R-:W2:Y:S01]  /*21a00*/  LDL.LU R12, [R1+0x44] ;  /* 0x00004400010c7983 */ /* 0x000ea20000300800 */
[----:B------:R1:W1:Y:S02]  /*21a10*/  I2F R11, R7 ;  /* 0x00000007000b7306 */ /* 0x0002640000201400 */
[----:B------:R-:W-:Y:S02]  /*21a20*/  FSEL R53, R53, -INF , !P1 ;  /* 0xff80000035357808 */ /* 0x000fe40004800000 */
[C---:B------:R-:W-:Y:S04]  /*21a30*/  ISETP.GE.AND P1, PT, R2.reuse, R210, PT ;  /* 0x000000d20200720c */ /* 0x040fe80003f26270 */
[----:B------:R-:W-:Y:S01]  /*21a40*/  ISETP.GE.OR P1, PT, R2, R218, !P1 ;  /* 0x000000da0200720c */ /* 0x000fe20004f26670 */
[--C-:B-1----:R-:W-:Y:S02]  /*21a50*/  IMAD.IADD R7, R213, 0x1, -R4.reuse ;  /* 0x00000001d5077824 */ /* 0x102fe400078e0a04 */
[----:B------:R-:W-:Y:S02]  /*21a60*/  FFMA.FTZ R61, R11, -R195, R61 ;  /* 0x800000c30b3d7223 */ /* 0x000fe4000001003d */
[----:B------:R-:W-:Y:S01]  /*21a70*/  IMAD.IADD R4, R214, 0x1, -R4 ;  /* 0x00000001d6047824 */ /* 0x000fe200078e0a04 */
[----:B------:R-:W-:Y:S02]  /*21a80*/  IABS R7, R7 ;  /* 0x0000000700077213 */ /* 0x000fe40000000000 */
[----:B------:R-:W-:Y:S02]  /*21a90*/  FSEL R61, R61, -INF , !P4 ;  /* 0xff8000003d3d7808 */ /* 0x000fe40006000000 */
[----:B------:R-:W-:Y:S01]  /*21aa0*/  IABS R4, R4 ;  /* 0x0000000400047213 */ /* 0x000fe20000000000 */
[----:B------:R-:W-:Y:S01]  /*21ab0*/  IMAD.MOV.U32 R6, RZ, RZ, R7 ;  /* 0x000000ffff067224 */ /* 0x000fe200078e0007 */
[----:B------:R-:W-:Y:S02]  /*21ac0*/  IABS R7, R8 ;  /* 0x0000000800077213 */ /* 0x000fe40000000000 */
[C---:B------:R-:W-:Y:S01]  /*21ad0*/  ISETP.GE.AND P4, PT, R2.reuse, R209, PT ;  /* 0x000000d10200720c */ /* 0x040fe20003f86270 */
[----:B------:R1:W1:Y:S03]  /*21ae0*/  I2F R9, R6 ;  /* 0x0000000600097306 */ /* 0x0002660000201400 */
[----:B------:R-:W-:Y:S07]  /*21af0*/  ISETP.GE.OR P4, PT, R2, R217, !P4 ;  /* 0x000000d90200720c */ /* 0x000fee0006786670 */
[----:B------:R3:W3:Y:S01]  /*21b00*/  I2F R8, R7 ;  /* 0x0000000700087306 */ /* 0x0006e20000201400 */
[----:B-1----:R-:W-:Y:S02]  /*21b10*/  IMAD.IADD R6, R213, 0x1, -R2 ;  /* 0x00000001d5067824 */ /* 0x002fe400078e0a02 */
[-C--:B------:R-:W-:Y:S03]  /*21b20*/  FFMA.FTZ R64, R9, -R195.reuse, R64 ;  /* 0x800000c309407223 */ /* 0x080fe60000010040 */
[----:B------:R-:W-:Y:S02]  /*21b30*/  IABS R6, R6 ;  /* 0x0000000600067213 */ /* 0x000fe40000000000 */
[----:B------:R-:W-:Y:S01]  /*21b40*/  FSEL R64, R64, -INF , !P6 ;  /* 0xff80000040407808 */ /* 0x000fe20007000000 */
[----:B---3--:R-:W-:Y:S02]  /*21b50*/  IMAD.IADD R7, R214, 0x1, -R5 ;  /* 0x00000001d6077824 */ /* 0x008fe400078e0a05 */
[----:B------:R-:W-:Y:S02]  /*21b60*/  IMAD.MOV.U32 R5, RZ, RZ, R6 ;  /* 0x000000ffff057224 */ /* 0x000fe400078e0006 */
[----:B------:R-:W-:Y:S01]  /*21b70*/  FFMA.FTZ R54, R8, -R195, R54 ;  /* 0x800000c308367223 */ /* 0x000fe20000010036 */
[----:B------:R-:W-:Y:S02]  /*21b80*/  IABS R6, R7 ;  /* 0x0000000700067213 */ /* 0x000fe40000000000 */
[----:B------:R1:W3:Y:S02]  /*21b90*/  I2F R7, R4 ;  /* 0x0000000400077306 */ /* 0x0002e40000201400 */
[----:B------:R-:W-:Y:S08]  /*21ba0*/  FSEL R54, R54, -INF , !P2 ;  /* 0xff80000036367808 */ /* 0x000ff00005000000 */
[----:B------:R-:W4:Y:S10]  /*21bb0*/  I2F R5, R5 ;  /* 0x0000000500057306 */ /* 0x000f340000201400 */
[----:B------:R-:W4:Y:S01]  /*21bc0*/  I2F R6, R6 ;  /* 0x0000000600067306 */ /* 0x000f220000201400 */
[----:B-1----:R-:W-:Y:S01]  /*21bd0*/  FMNMX.FTZ R4, R176, R3, !PT ;  /* 0x00000003b0047209 */ /* 0x002fe20007810000 */
[-C--:B---3--:R-:W-:Y:S03]  /*21be0*/  FFMA.FTZ R66, R7, -R195.reuse, R66 ;  /* 0x800000c307427223 */ /* 0x088fe60000010042 */
[----:B------:R-:W-:Y:S02]  /*21bf0*/  FMNMX.FTZ R4, R183, R4, !PT ;  /* 0x00000004b7047209 */ /* 0x000fe40007810000 */
[----:B------:R-:W-:Y:S02]  /*21c00*/  FSEL R66, R66, -INF , !P5 ;  /* 0xff80000042427808 */ /* 0x000fe40006800000 */
[----:B------:R-:W-:Y:S01]  /*21c10*/  FMNMX.FTZ R4, R182, R4, !PT ;  /* 0x00000004b6047209 */ /* 0x000fe20007810000 */
[----:B----4-:R-:W-:Y:S01]  /*21c20*/  FFMA.FTZ R65, R5, -R195, R65 ;  /* 0x800000c305417223 */ /* 0x010fe20000010041 */
[----:B------:R-:W-:Y:S02]  /*21c30*/  FMNMX.FTZ R5, R177, R104, !PT ;  /* 0x00000068b1057209 */ /* 0x000fe40007810000 */
[----:B------:R-:W-:Y:S02]  /*21c40*/  FMNMX.FTZ R103, R110, R4, !PT ;  /* 0x000000046e677209 */ /* 0x000fe40007810000 */
[----:B------:R-:W-:Y:S02]  /*21c50*/  FMNMX.FTZ R4, R178, R105, !PT ;  /* 0x00000069b2047209 */ /* 0x000fe40007810000 */
[----:B------:R-:W-:Y:S02]  /*21c60*/  FSEL R65, R65, -INF , !P1 ;  /* 0xff80000041417808 */ /* 0x000fe40004800000 */
[----:B------:R-:W-:Y:S01]  /*21c70*/  FMNMX.FTZ R4, R15, R4, !PT ;  /* 0x000000040f047209 */ /* 0x000fe20007810000 */
[----:B------:R-:W-:Y:S01]  /*21c80*/  FFMA.FTZ R55, R6, -R195, R55 ;  /* 0x800000c306377223 */ /* 0x000fe20000010037 */
[----:B------:R-:W-:Y:S01]  /*21c90*/  FMNMX.FTZ R103, R201, R103, !PT ;  /* 0x00000067c9677209 */ /* 0x000fe20007810000 */
[----:B------:R-:W-:Y:S01]  /*21ca0*/  IMAD.IADD R6, R214, 0x1, -R2 ;  /* 0x00000001d6067824 */ /* 0x000fe200078e0a02 */
        /* <DEDUP_REMOVED lines=38> */
[----:B------:R-:W3:Y:S01]  /*21f10*/  SHFL.BFLY PT, R8, R100, 0x2, 0x1f ;  /* 0x0c401f0064087f89 */ /* 0x000ee200000e0000 */
[----:B------:R-:W-:Y:S01]  /*21f20*/  FMNMX.FTZ R2, R50, R2, !PT ;  /* 0x0000000232027209 */ /* 0x000fe20007810000 */
[----:B-1----:R-:W-:Y:S01]  /*21f30*/  FFMA.FTZ R67, R7, -R195, R67 ;  /* 0x800000c307437223 */ /* 0x002fe20000010043 */
[----:B------:R-:W-:Y:S02]  /*21f40*/  FMNMX.FTZ R4, R53, R4, !PT ;  /* 0x0000000435047209 */ /* 0x000fe40007810000 */
[----:B------:R-:W-:Y:S02]  /*21f50*/  FMNMX.FTZ R2, R51, R2, !PT ;  /* 0x0000000233027209 */ /* 0x000fe40007810000 */
[----:B------:R-:W-:Y:S02]  /*21f60*/  FMNMX.FTZ R4, R64, R4, !PT ;  /* 0x0000000440047209 */ /* 0x000fe40007810000 */
[----:B------:R-:W-:Y:S02]  /*21f70*/  FMNMX.FTZ R5, R54, R2, !PT ;  /* 0x0000000236057209 */ /* 0x000fe40007810000 */
[----:B------:R-:W-:Y:S02]  /*21f80*/  FMNMX.FTZ R2, R65, R4, !PT ;  /* 0x0000000441027209 */ /* 0x000fe40007810000 */
[----:B------:R-:W-:Y:S02]  /*21f90*/  FMNMX.FTZ R103, R27, R103, !PT ;  /* 0x000000671b677209 */ /* 0x000fe40007810000 */
[----:B------:R-:W-:Y:S01]  /*21fa0*/  FSEL R55, R55, -INF , !P0 ;  /* 0xff80000037377808 */ /* 0x000fe20004000000 */
[----:B------:R-:W1:Y:S01]  /*21fb0*/  SHFL.BFLY PT, R7, R2, 0x2, 0x1f ;  /* 0x0c401f0002077f89 */ /* 0x000e6200000e0000 */
[----:B------:R-:W-:Y:S02]  /*21fc0*/  FMNMX.FTZ R103, R30, R103, !PT ;  /* 0x000000671e677209 */ /* 0x000fe40007810000 */
[----:B------:R-:W-:Y:S02]  /*21fd0*/  FMNMX.FTZ R4, R55, R5, !PT ;  /* 0x0000000537047209 */ /* 0x000fe40007810000 */
[----:B------:R-:W-:Y:S02]  /*21fe0*/  FMNMX.FTZ R103, R31, R103, !PT ;  /* 0x000000671f677209 */ /* 0x000fe40007810000 */
[----:B------:R-:W-:Y:S02]  /*21ff0*/  FSEL R67, R67, -INF , !P4 ;  /* 0xff80000043437808 */ /* 0x000fe40006000000 */
[----:B---3--:R-:W-:Y:S02]  /*22000*/  FMNMX.FTZ R100, R100, R8, !PT ;  /* 0x0000000864647209 */ /* 0x008fe40007810000 */
[----:B------:R-:W-:Y:S02]  /*22010*/  FMNMX.FTZ R4, R66, R4, !PT ;  /* 0x0000000442047209 */ /* 0x000fe40007810000 */
[----:B------:R-:W-:Y:S01]  /*22020*/  FMNMX.FTZ R103, R42, R103, !PT ;  /* 0x000000672a677209 */ /* 0x000fe20007810000 */
[----:B------:R-:W3:Y:S01]  /*22030*/  SHFL.BFLY PT, R8, R100, 0x1, 0x1f ;  /* 0x0c201f0064087f89 */ /* 0x000ee200000e0000 */
[----:B------:R-:W-:Y:S02]  /*22040*/  FMNMX.FTZ R4, R67, R4, !PT ;  /* 0x0000000443047209 */ /* 0x000fe40007810000 */
[----:B------:R-:W-:Y:S04]  /*22050*/  FMNMX.FTZ R103, R43, R103, !PT ;  /* 0x000000672b677209 */ /* 0x000fe80007810000 */
[----:B------:R-:W-:Y:S01]  /*22060*/  FMNMX.FTZ R103, R46, R103, !PT ;  /* 0x000000672e677209 */ /* 0x000fe20007810000 */
[----:B------:R-:W4:Y:S01]  /*22070*/  SHFL.BFLY PT, R5, R4, 0x2, 0x1f ;  /* 0x0c401f0004057f89 */ /* 0x000f2200000e0000 */
[----:B-1----:R-:W-:Y:S02]  /*22080*/  FMNMX.FTZ R2, R2, R7, !PT ;  /* 0x0000000702027209 */ /* 0x002fe40007810000 */
[----:B------:R-:W-:Y:S04]  /*22090*/  FMNMX.FTZ R103, R47, R103, !PT ;  /* 0x000000672f677209 */ /* 0x000fe80007810000 */
[----:B------:R-:W-:Y:S01]  /*220a0*/  FMNMX.FTZ R103, R58, R103, !PT ;  /* 0x000000673a677209 */ /* 0x000fe20007810000 */
[----:B------:R-:W1:Y:S03]  /*220b0*/  SHFL.BFLY PT, R102, R2, 0x1, 0x1f ;  /* 0x0c201f0002667f89 */ /* 0x000e6600000e0000 */
[----:B------:R-:W-:Y:S02]  /*220c0*/  FMNMX.FTZ R103, R59, R103, !PT ;  /* 0x000000673b677209 */ /* 0x000fe40007810000 */
[----:B---3--:R-:W-:Y:S02]  /*220d0*/  FMNMX.FTZ R100, R100, R8, !PT ;  /* 0x0000000864647209 */ /* 0x008fe40007810000 */
[----:B------:R-:W-:Y:S02]  /*220e0*/  FMNMX.FTZ R103, R62, R103, !PT ;  /* 0x000000673e677209 */ /* 0x000fe40007810000 */
[----:B------:R-:W-:Y:S01]  /*220f0*/  FSETP.NEU.FTZ.AND P1, PT, R100, -INF , PT ;  /* 0xff8000006400780b */ /* 0x000fe20003f3d000 */
[----:B------:R-:W-:Y:S01]  /*22100*/  FMUL.FTZ R10, R0, R100 ;  /* 0x00000064000a7220 */ /* 0x000fe20000410000 */
[----:B------:R-:W-:Y:S02]  /*22110*/  FMNMX.FTZ R103, R63, R103, !PT ;  /* 0x000000673f677209 */ /* 0x000fe40007810000 */
[----:B----4-:R-:W-:Y:S02]  /*22120*/  FMNMX.FTZ R4, R4, R5, !PT ;  /* 0x0000000504047209 */ /* 0x010fe40007810000 */
[----:B------:R-:W-:Y:S01]  /*22130*/  FSEL R10, R10, RZ, P1 ;  /* 0x000000ff0a0a7208 */ /* 0x000fe20000800000 */
[----:B------:R-:W3:Y:S04]  /*22140*/  SHFL.BFLY PT, R6, R103, 0x2, 0x1f ;  /* 0x0c401f0067067f89 */ /* 0x000ee800000e0000 */
[--C-:B------:R-:W-:Y:S01]  /*22150*/  FFMA.FTZ R219, R25, R0, -R10.reuse ;  /* 0x0000000019db7223 */ /* 0x100fe2000001080a */
[----:B-1----:R-:W-:Y:S01]  /*22160*/  FMNMX.FTZ R102, R2, R102, !PT ;  /* 0x0000006602667209 */ /* 0x002fe20007810000 */
[-CC-:B------:R-:W-:Y:S02]  /*22170*/  FFMA.FTZ R2, R177, R0.reuse, -R10.reuse ;  /* 0x00000000b1027223 */ /* 0x180fe4000001080a */
[----:B------:R-:W1:Y:S01]  /*22180*/  SHFL.BFLY PT, R101, R4, 0x1, 0x1f ;  /* 0x0c201f0004657f89 */ /* 0x000e6200000e0000 */
[--C-:B------:R-:W-:Y:S01]  /*22190*/  FFMA.FTZ R223, R29, R0, -R10.reuse ;  /* 0x000000001ddf7223 */ /* 0x100fe2000001080a */
[----:B------:R-:W-:Y:S01]  /*221a0*/  FSETP.NEU.FTZ.AND P3, PT, R102, -INF , PT ;  /* 0xff8000006600780b */ /* 0x000fe20003f7d000 */
[----:B------:R4:W-:Y:S01]  /*221b0*/  MUFU.EX2 R206, R2 ;  /* 0x0000000200ce7308 */ /* 0x0009e20000000800 */
[----:B------:R-:W-:Y:S02]  /*221c0*/  FMUL.FTZ R8, R0, R102 ;  /* 0x0000006600087220 */ /* 0x000fe40000410000 */
[-CC-:B------:R-:W-:Y:S02]  /*221d0*/  FFMA.FTZ R231, R40, R0.reuse, -R10.reuse ;  /* 0x0000000028e77223 */ /* 0x180fe4000001080a */
[-CC-:B------:R-:W-:Y:S01]  /*221e0*/  FFMA.FTZ R221, R28, R0.reuse, -R10.reuse ;  /* 0x000000001cdd7223 */ /* 0x180fe2000001080a */
[----:B------:R-:W-:Y:S01]  /*221f0*/  FSEL R8, R8, RZ, P3 ;  /* 0x000000ff08087208 */ /* 0x000fe20001800000 */
[-CC-:B------:R-:W-:Y:S02]  /*22200*/  FFMA.FTZ R233, R41, R0.reuse, -R10.reuse ;  /* 0x0000000029e97223 */ /* 0x180fe4000001080a */
[-C--:B------:R-:W-:Y:S02]  /*22210*/  FFMA.FTZ R241, R44, R0.reuse, -R10 ;  /* 0x000000002cf17223 */ /* 0x080fe4000001080a */
[--C-:B------:R-:W-:Y:S01]  /*22220*/  FFMA.FTZ R193, R64, R0, -R8.reuse ;  /* 0x0000000040c17223 */ /* 0x100fe20000010808 */
[----:B---3--:R-:W-:Y:S01]  /*22230*/  FMNMX.FTZ R103, R103, R6, !PT ;  /* 0x0000000667677209 */ /* 0x008fe20007810000 */
[-CC-:B------:R-:W-:Y:S02]  /*22240*/  FFMA.FTZ R192, R65, R0.reuse, -R8.reuse ;  /* 0x0000000041c07223 */ /* 0x180fe40000010808 */
[-CC-:B------:R-:W-:Y:S02]  /*22250*/  FFMA.FTZ R222, R32, R0.reuse, -R8.reuse ;  /* 0x0000000020de7223 */ /* 0x180fe40000010808 */
[-CC-:B------:R-:W-:Y:S01]  /*22260*/  FFMA.FTZ R226, R33, R0.reuse, -R8.reuse ;  /* 0x0000000021e27223 */ /* 0x180fe20000010808 */
[----:B------:R-:W3:Y:S01]  /*22270*/  SHFL.BFLY PT, R6, R103, 0x1, 0x1f ;  /* 0x0c201f0067067f89 */ /* 0x000ee200000e0000 */
[-CC-:B------:R-:W-:Y:S01]  /*22280*/  FFMA.FTZ R236, R36, R0.reuse, -R8.reuse ;  /* 0x0000000024ec7223 */ /* 0x180fe20000010808 */
[----:B-1----:R-:W-:Y:S01]  /*22290*/  FMNMX.FTZ R101, R4, R101, !PT ;  /* 0x0000006504657209 */ /* 0x002fe20007810000 */
[-CC-:B------:R-:W-:Y:S02]  /*222a0*/  FFMA.FTZ R4, R16, R0.reuse, -R8.reuse ;  /* 0x0000000010047223 */ /* 0x180fe40000010808 */
[-CC-:B----4-:R-:W-:Y:S01]  /*222b0*/  FFMA.FTZ R2, R178, R0.reuse, -R8.reuse ;  /* 0x00000000b2027223 */ /* 0x190fe20000010808 */
[----:B------:R-:W-:Y:S01]  /*222c0*/  FSETP.NEU.FTZ.AND P2, PT, R101, -INF , PT ;  /* 0xff8000006500780b */ /* 0x000fe20003f5d000 */
[----:B------:R-:W-:Y:S01]  /*222d0*/  FMUL.FTZ R9, R0, R101 ;  /* 0x0000006500097220 */ /* 0x000fe20000410000 */
[----:B------:R1:W-:Y:S01]  /*222e0*/  MUFU.EX2 R204, R4 ;  /* 0x0000000400cc7308 */ /* 0x0003e20000000800 */
[-CC-:B------:R-:W-:Y:S02]  /*222f0*/  FFMA.FTZ R238, R37, R0.reuse, -R8.reuse ;  /* 0x0000000025ee7223 */ /* 0x180fe40000010808 */
[-CC-:B------:R-:W-:Y:S01]  /*22300*/  FFMA.FTZ R244, R48, R0.reuse, -R8.reuse ;  /* 0x0000000030f47223 */ /* 0x180fe20000010808 */
[----:B------:R-:W-:Y:S01]  /*22310*/  FSEL R9, R9, RZ, P2 ;  /* 0x000000ff09097208 */ /* 0x000fe20001000000 */
[-CC-:B------:R-:W-:Y:S02]  /*22320*/  FFMA.FTZ R248, R49, R0.reuse, -R8.reuse ;  /* 0x0000000031f87223 */ /* 0x180fe40000010808 */
[-CC-:B------:R-:W-:Y:S02]  /*22330*/  FFMA.FTZ R252, R52, R0.reuse, -R8.reuse ;  /* 0x0000000034fc7223 */ /* 0x180fe40000010808 */
[-CC-:B------:R-:W-:Y:S01]  /*22340*/  FFMA.FTZ R230, R38, R0.reuse, -R9.reuse ;  /* 0x0000000026e67223 */ /* 0x180fe20000010809 */
[----:B------:R4:W-:Y:S01]  /*22350*/  MUFU.EX2 R178, R2 ;  /* 0x0000000200b27308 */ /* 0x0009e20000000800 */
[-CC-:B------:R-:W-:Y:S02]  /*22360*/  FFMA.FTZ R107, R53, R0.reuse, -R8.reuse ;  /* 0x00000000356b7223 */ /* 0x180fe40000010808 */
[-CC-:B------:R-:W-:Y:S02]  /*22370*/  FFMA.FTZ R220, R34, R0.reuse, -R9.reuse ;  /* 0x0000000022dc7223 */ /* 0x180fe40000010809 */
[--C-:B------:R-:W-:Y:S01]  /*22380*/  FFMA.FTZ R224, R35, R0, -R9.reuse ;  /* 0x0000000023e07223 */ /* 0x100fe20000010809 */
[----:B---3--:R-:W-:Y:S01]  /*22390*/  FMNMX.FTZ R103, R103, R6, !PT ;  /* 0x0000000667677209 */ /* 0x008fe20007810000 */
[-CC-:B------:R-:W-:Y:S02]  /*223a0*/  FFMA.FTZ R232, R39, R0.reuse, -R9.reuse ;  /* 0x0000000027e87223 */ /* 0x180fe40000010809 */
[-CC-:B------:R-:W-:Y:S01]  /*223b0*/  FFMA.FTZ R243, R50, R0.reuse, -R9.reuse ;  /* 0x0000000032f37223 */ /* 0x180fe20000010809 */
[----:B------:R-:W-:Y:S01]  /*223c0*/  FSETP.NEU.FTZ.AND P0, PT, R103, -INF , PT ;  /* 0xff8000006700780b */ /* 0x000fe20003f1d000 */
[----:B------:R-:W-:Y:S02]  /*223d0*/  FMUL.FTZ R7, R0, R103 ;  /* 0x0000006700077220 */ /* 0x000fe40000410000 */
[-CC-:B------:R-:W-:Y:S02]  /*223e0*/  FFMA.FTZ R246, R51, R0.reuse, -R9.reuse ;  /* 0x0000000033f67223 */ /* 0x180fe40000010809 */
[-C--:B-1----:R-:W-:Y:S01]  /*223f0*/  FFMA.FTZ R4, R17, R0.reuse, -R8 ;  /* 0x0000000011047223 */ /* 0x082fe20000010808 */
[----:B------:R-:W-:Y:S01]  /*22400*/  FSEL R7, R7, RZ, P0 ;  /* 0x000000ff07077208 */ /* 0x000fe20000000000 */
[-CC-:B------:R-:W-:Y:S02]  /*22410*/  FFMA.FTZ R250, R54, R0.reuse, -R9.reuse ;  /* 0x0000000036fa7223 */ /* 0x180fe40000010809 */
[----:B------:R1:W-:Y:S01]  /*22420*/  MUFU.EX2 R187, R4 ;  /* 0x0000000400bb7308 */ /* 0x0003e20000000800 */
[-C--:B------:R-:W-:Y:S02]  /*22430*/  FFMA.FTZ R55, R55, R0.reuse, -R9 ;  /* 0x0000000037377223 */ /* 0x080fe40000010809 */
[-C--:B------:R-:W-:Y:S02]  /*22440*/  FFMA.FTZ R5, R176, R0.reuse, -R7 ;  /* 0x00000000b0057223 */ /* 0x080fe40000010807 */
[-C--:B----4-:R-:W-:Y:S02]  /*22450*/  FFMA.FTZ R2, R179, R0.reuse, -R9 ;  /* 0x00000000b3027223 */ /* 0x090fe40000010809 */
[-CC-:B------:R-:W-:Y:S02]  /*22460*/  FFMA.FTZ R11, R201, R0.reuse, -R7.reuse ;  /* 0x00000000c90b7223 */ /* 0x180fe40000010807 */
        /* <DEDUP_REMOVED lines=8> */
[-CC-:B------:R-:W-:Y:S02]  /*224f0*/  FFMA.FTZ R240, R46, R0.reuse, -R7.reuse ;  /* 0x000000002ef07223 */ /* 0x180fe40000010807 */
[-C--:B------:R-:W-:Y:S02]  /*22500*/  FFMA.FTZ R242, R47, R0.reuse, -R7 ;  /* 0x000000002ff27223 */ /* 0x080fe40000010807 */
[-C--:B-1----:R-:W-:Y:S02]  /*22510*/  FFMA.FTZ R4, R19, R0.reuse, -R9 ;  /* 0x0000000013047223 */ /* 0x082fe40000010809 */
[-CC-:B------:R-:W-:Y:S02]  /*22520*/  FFMA.FTZ R17, R58, R0.reuse, -R7.reuse ;  /* 0x000000003a117223 */ /* 0x180fe40000010807 */
[-C--:B------:R-:W-:Y:S01]  /*22530*/  FFMA.FTZ R16, R59, R0.reuse, -R7 ;  /* 0x000000003b107223 */ /* 0x080fe20000010807 */
[----:B------:R1:W-:Y:S01]  /*22540*/  MUFU.EX2 R186, R4 ;  /* 0x0000000400ba7308 */ /* 0x0003e20000000800 */
[-CC-:B------:R-:W-:Y:S02]  /*22550*/  FFMA.FTZ R66, R66, R0.reuse, -R9.reuse ;  /* 0x0000000042427223 */ /* 0x180fe40000010809 */
[-C--:B------:R-:W-:Y:S02]  /*22560*/  FFMA.FTZ R67, R67, R0.reuse, -R9 ;  /* 0x0000000043437223 */ /* 0x080fe40000010809 */
[-C--:B---3--:R-:W-:Y:S02]  /*22570*/  FFMA.FTZ R2, R183, R0.reuse, -R7 ;  /* 0x00000000b7027223 */ /* 0x088fe40000010807 */
[-CC-:B------:R-:W-:Y:S02]  /*22580*/  FFMA.FTZ R247, R45, R0.reuse, -R10.reuse ;  /* 0x000000002df77223 */ /* 0x180fe4000001080a */
[-CC-:B------:R-:W-:Y:S01]  /*22590*/  FFMA.FTZ R249, R56, R0.reuse, -R10.reuse ;  /* 0x0000000038f97223 */ /* 0x180fe2000001080a */
[----:B------:R3:W-:Y:S01]  /*225a0*/  MUFU.EX2 R111, R2 ;  /* 0x00000002006f7308 */ /* 0x0007e20000000800 */
[-CC-:B------:R-:W-:Y:S02]  /*225b0*/  FFMA.FTZ R251, R57, R0.reuse, -R10.reuse ;  /* 0x0000000039fb7223 */ /* 0x180fe4000001080a */
[-C--:B------:R-:W-:Y:S02]  /*225c0*/  FFMA.FTZ R35, R60, R0.reuse, -R10 ;  /* 0x000000003c237223 */ /* 0x080fe4000001080a */
[-C--:B----4-:R-:W-:Y:S02]  /*225d0*/  FFMA.FTZ R5, R15, R0.reuse, -R8 ;  /* 0x000000000f057223 */ /* 0x090fe40000010808 */
[-CC-:B------:R-:W-:Y:S02]  /*225e0*/  FFMA.FTZ R50, R61, R0.reuse, -R10.reuse ;  /* 0x000000003d327223 */ /* 0x180fe4000001080a */
[----:B------:R-:W-:Y:S01]  /*225f0*/  IMAD.MOV.U32 R38, RZ, RZ, R191 ;  /* 0x000000ffff267224 */ /* 0x000fe200078e00bf */
[----:B------:R-:W-:Y:S01]  /*22600*/  MUFU.EX2 R176, R5 ;  /* 0x0000000500b07308 */ /* 0x000fe20000000800 */
[----:B------:R-:W-:Y:S02]  /*22610*/  IMAD.MOV.U32 R39, RZ, RZ, R189 ;  /* 0x000000ffff277224 */ /* 0x000fe400078e00bd */
[----:B------:R-:W-:Y:S02]  /*22620*/  IMAD.MOV.U32 R34, RZ, RZ, R107 ;  /* 0x000000ffff227224 */ /* 0x000fe400078e006b */
[-CC-:B-1----:R-:W-:Y:S05]  /*22630*/  FFMA.FTZ R4, R184, R0.reuse, -R10.reuse ;  /* 0x00000000b8047223 */ /* 0x182fea000001080a */
[----:B------:R1:W-:Y:S01]  /*22640*/  MUFU.EX2 R205, R4 ;  /* 0x0000000400cd7308 */ /* 0x0003e20000000800 */
[-C--:B---3--:R-:W-:Y:S09]  /*22650*/  FFMA.FTZ R2, R14, R0.reuse, -R9 ;  /* 0x000000000e027223 */ /* 0x088ff20000010809 */
[----:B------:R3:W-:Y:S10]  /*22660*/  MUFU.EX2 R177, R2 ;  /* 0x0000000200b17308 */ /* 0x0007f40000000800 */
[----:B------:R4:W-:Y:S01]  /*22670*/  MUFU.EX2 R202, R11 ;  /* 0x0000000b00ca7308 */ /* 0x0009e20000000800 */
[-C--:B-1----:R-:W-:Y:S09]  /*22680*/  FFMA.FTZ R4, R26, R0.reuse, -R10 ;  /* 0x000000001a047223 */ /* 0x082ff2000001080a */
[----:B------:R-:W-:Y:S01]  /*22690*/  MUFU.EX2 R199, R4 ;  /* 0x0000000400c77308 */ /* 0x000fe20000000800 */
[-CC-:B---3--:R-:W-:Y:S09]  /*226a0*/  FFMA.FTZ R2, R182, R0.reuse, -R7.reuse ;  /* 0x00000000b6027223 */ /* 0x188ff20000010807 */
[----:B------:R1:W-:Y:S01]  /*226b0*/  MUFU.EX2 R185, R2 ;  /* 0x0000000200b97308 */ /* 0x0003e20000000800 */
[-C--:B----4-:R-:W-:Y:S09]  /*226c0*/  FFMA.FTZ R11, R20, R0.reuse, -R8 ;  /* 0x00000000140b7223 */ /* 0x090ff20000010808 */
[----:B------:R-:W-:Y:S01]  /*226d0*/  MUFU.EX2 R201, R11 ;  /* 0x0000000b00c97308 */ /* 0x000fe20000000800 */
[-C--:B-1----:R-:W-:Y:S09]  /*226e0*/  FFMA.FTZ R2, R180, R0.reuse, -R10 ;  /* 0x00000000b4027223 */ /* 0x082ff2000001080a */
[----:B------:R1:W-:Y:S02]  /*226f0*/  MUFU.EX2 R182, R2 ;  /* 0x0000000200b67308 */ /* 0x0003e40000000800 */
[-C--:B-1----:R-:W-:Y:S08]  /*22700*/  FFMA.FTZ R2, R110, R0.reuse, -R7 ;  /* 0x000000006e027223 */ /* 0x082ff00000010807 */
[----:B------:R1:W-:Y:S02]  /*22710*/  MUFU.EX2 R180, R2 ;  /* 0x0000000200b47308 */ /* 0x0003e40000000800 */
[-CC-:B-1----:R-:W-:Y:S02]  /*22720*/  FFMA.FTZ R2, R18, R0.reuse, -R9.reuse ;  /* 0x0000000012027223 */ /* 0x182fe40000010809 */
[-C--:B------:R-:W-:Y:S06]  /*22730*/  FFMA.FTZ R18, R22, R0.reuse, -R9 ;  /* 0x0000000016127223 */ /* 0x080fec0000010809 */
[----:B------:R1:W-:Y:S01]  /*22740*/  MUFU.EX2 R203, R2 ;  /* 0x0000000200cb7308 */ /* 0x0003e20000000800 */
[----:B------:R-:W-:Y:S01]  /*22750*/  IMAD.MOV.U32 R22, RZ, RZ, R17 ;  /* 0x000000ffff167224 */ /* 0x000fe200078e0011 */
[----:B-1----:R-:W-:Y:S05]  /*22760*/  FSEL R2, R103, RZ, P0 ;  /* 0x000000ff67027208 */ /* 0x002fea0000000000 */
[----:B------:R-:W-:Y:S01]  /*22770*/  FADD.FTZ R3, -R2, R3 ;  /* 0x0000000302037221 */ /* 0x000fe20000010100 */
[----:B------:R-:W-:Y:S05]  /*22780*/  FSEL R2, R100, RZ, P1 ;  /* 0x000000ff64027208 */ /* 0x000fea0000800000 */
[----:B------:R-:W-:Y:S01]  /*22790*/  FADD.FTZ R5, -R2, R104 ;  /* 0x0000006802057221 */ /* 0x000fe20000010100 */
[----:B------:R-:W-:Y:S01]  /*227a0*/  FSEL R2, R102, RZ, P3 ;  /* 0x000000ff66027208 */ /* 0x000fe20001800000 */
[----:B------:R-:W-:Y:S02]  /*227b0*/  FFMA.FTZ R104, R23, R0, -R9 ;  /* 0x0000000017687223 */ /* 0x000fe40000010809 */
[----:B------:R-:W-:Y:S02]  /*227c0*/  IMAD.MOV.U32 R23, RZ, RZ, R16 ;  /* 0x000000ffff177224 */ /* 0x000fe400078e0010 */
[----:B------:R-:W-:Y:S01]  /*227d0*/  FADD.FTZ R6, -R2, R105 ;  /* 0x0000006902067221 */ /* 0x000fe20000010100 */
[----:B------:R-:W-:Y:S03]  /*227e0*/  FSEL R2, R101, RZ, P2 ;  /* 0x000000ff65027208 */ /* 0x000fe60001000000 */
[----:B------:R-:W-:Y:S02]  /*227f0*/  FMUL.FTZ R6, R0, R6 ;  /* 0x0000000600067220 */ /* 0x000fe40000410000 */
[----:B------:R-:W-:Y:S02]  /*22800*/  FADD.FTZ R4, -R2, R106 ;  /* 0x0000006a02047221 */ /* 0x000fe40000010100 */
[-C--:B------:R-:W-:Y:S02]  /*22810*/  FFMA.FTZ R2, R27, R0.reuse, -R7 ;  /* 0x000000001b027223 */ /* 0x080fe40000010807 */
[-C--:B------:R-:W-:Y:S02]  /*22820*/  FFMA.FTZ R7, R21, R0.reuse, -R8 ;  /* 0x0000000015077223 */ /* 0x080fe40000010808 */
[----:B------:R1:W-:Y:S01]  /*22830*/  MUFU.EX2 R184, R2 ;  /* 0x0000000200b87308 */ /* 0x0003e20000000800 */
[----:B------:R-:W-:Y:S02]  /*22840*/  FFMA.FTZ R106, R24, R0, -R10 ;  /* 0x00000000186a7223 */ /* 0x000fe4000001080a */
[C---:B------:R-:W-:Y:S07]  /*22850*/  FMUL.FTZ R4, R0.reuse, R4 ;  /* 0x0000000400047220 */ /* 0x040fee0000410000 */
[----:B------:R3:W-:Y:S01]  /*22860*/  MUFU.EX2 R183, R7 ;  /* 0x0000000700b77308 */ /* 0x0007e20000000800 */
[C---:B-1----:R-:W-:Y:S02]  /*22870*/  FMUL.FTZ R2, R0.reuse, R3 ;  /* 0x0000000300027220 */ /* 0x042fe40000410000 */
[----:B------:R-:W-:Y:S07]  /*22880*/  FMUL.FTZ R3, R0, R5 ;  /* 0x0000000500037220 */ /* 0x000fee0000410000 */
[----:B------:R-:W1:Y:S01]  /*22890*/  MUFU.EX2 R0, R6 ;  /* 0x0000000600007308 */ /* 0x000e620000000800 */
[----:B------:R-:W4:Y:S04]  /*228a0*/  LDL.LU R5, [R1+0x180] ;  /* 0x0001800001057983 */ /* 0x000f280000300800 */
[----:B---3--:R-:W3:Y:S05]  /*228b0*/  LDL R7, [R1+0x1e8] ;  /* 0x0001e80001077983 */ /* 0x008eea0000100800 */
[----:B------:R-:W2:Y:S10]  /*228c0*/  MUFU.EX2 R3, R3 ;  /* 0x0000000300037308 */ /* 0x000eb40000000800 */
[----:B------:R-:W2:Y:S01]  /*228d0*/  MUFU.EX2 R2, R2 ;  /* 0x0000000200027308 */ /* 0x000ea20000000800 */
[C---:B-1----:R-:W-:Y:S02]  /*228e0*/  FMUL.FTZ R36, R0.reuse, R156 ;  /* 0x0000009c00247220 */ /* 0x042fe40000410000 */
[C---:B------:R-:W-:Y:S02]  /*228f0*/  FMUL.FTZ R37, R0.reuse, R157 ;  /* 0x0000009d00257220 */ /* 0x040fe40000410000 */
[C---:B------:R-:W-:Y:S02]  /*22900*/  FMUL.FTZ R33, R0.reuse, R161 ;  /* 0x000000a100217220 */ /* 0x040fe40000410000 */
[C---:B------:R-:W-:Y:S02]  /*22910*/  FMUL.FTZ R53, R0.reuse, R149 ;  /* 0x0000009500357220 */ /* 0x040fe40000410000 */
[C---:B------:R-:W-:Y:S02]  /*22920*/  FMUL.FTZ R16, R0.reuse, R168 ;  /* 0x000000a800107220 */ /* 0x040fe40000410000 */
[C---:B--2---:R-:W-:Y:S02]  /*22930*/  FMUL.FTZ R8, R3.reuse, R140 ;  /* 0x0000008c03087220 */ /* 0x044fe40000410000 */
[----:B------:R-:W2:Y:S01]  /*22940*/  LDL R140, [R1+0x1a0] ;  /* 0x0001a000018c7983 */ /* 0x000ea20000100800 */
[C---:B------:R-:W-:Y:S02]  /*22950*/  FMUL.FTZ R60, R3.reuse, R112 ;  /* 0x00000070033c7220 */ /* 0x040fe40000410000 */
[----:B------:R-:W-:Y:S01]  /*22960*/  FMUL.FTZ R44, R3, R120 ;  /* 0x00000078032c7220 */ /* 0x000fe20000410000 */
[----:B------:R-:W2:Y:S01]  /*22970*/  LDL.LU R6, [R1+0x184] ;  /* 0x0001840001067983 */ /* 0x000ea20000300800 */
[----:B------:R-:W-:Y:S01]  /*22980*/  MUFU.EX2 R120, R18 ;  /* 0x0000001200787308 */ /* 0x000fe20000000800 */
[----:B------:R-:W-:Y:S02]  /*22990*/  FMUL.FTZ R17, R0, R169 ;  /* 0x000000a900117220 */ /* 0x000fe40000410000 */
[----:B------:R-:W2:Y:S01]  /*229a0*/  LDL R112, [R1+0x1b0] ;  /* 0x0001b00001707983 */ /* 0x000ea20000100800 */
[C---:B------:R-:W-:Y:S02]  /*229b0*/  FMUL.FTZ R10, R2.reuse, R142 ;  /* 0x0000008e020a7220 */ /* 0x040fe40000410000 */
[C---:B------:R-:W-:Y:S01]  /*229c0*/  FMUL.FTZ R11, R2.reuse, R143 ;  /* 0x0000008f020b7220 */ /* 0x040fe20000410000 */
[----:B------:R-:W2:Y:S01]  /*229d0*/  LDL.64 R156, [R1+0x178] ;  /* 0x00017800019c7983 */ /* 0x000ea20000100a00 */
[C---:B------:R-:W-:Y:S02]  /*229e0*/  FMUL.FTZ R14, R2.reuse, R138 ;  /* 0x0000008a020e7220 */ /* 0x040fe40000410000 */
[C---:B------:R-:W-:Y:S02]  /*229f0*/  FMUL.FTZ R15, R2.reuse, R139 ;  /* 0x0000008b020f7220 */ /* 0x040fe40000410000 */
[C---:B------:R-:W-:Y:S01]  /*22a00*/  FMUL.FTZ R26, R2.reuse, R134 ;  /* 0x00000086021a7220 */ /* 0x040fe20000410000 */
[----:B------:R-:W2:Y:S01]  /*22a10*/  LDL R191, [R1+0xc4] ;  /* 0x0000c40001bf7983 */ /* 0x000ea20000100800 */
[C---:B------:R-:W-:Y:S02]  /*22a20*/  FMUL.FTZ R27, R2.reuse, R135 ;  /* 0x00000087021b7220 */ /* 0x040fe40000410000 */
[C---:B------:R-:W-:Y:S01]  /*22a30*/  FMUL.FTZ R30, R2.reuse, R130 ;  /* 0x00000082021e7220 */ /* 0x040fe20000410000 */
[----:B------:R-:W2:Y:S01]  /*22a40*/  LDL R149, [R1+0x16c] ;  /* 0x00016c0001957983 */ /* 0x000ea20000100800 */
[C---:B------:R-:W-:Y:S02]  /*22a50*/  FMUL.FTZ R31, R2.reuse, R131 ;  /* 0x00000083021f7220 */ /* 0x040fe40000410000 */
[C---:B------:R-:W-:Y:S01]  /*22a60*/  FMUL.FTZ R42, R2.reuse, R126 ;  /* 0x0000007e022a7220 */ /* 0x040fe20000410000 */
[----:B------:R-:W2:Y:S01]  /*22a70*/  LDL R189, [R1+0xdc] ;  /* 0x0000dc0001bd7983 */ /* 0x000ea20000100800 */
        /* <DEDUP_REMOVED lines=17> */
[----:B------:R1:W1:Y:S01]  /*22b90*/  MUFU.EX2 R2, R4 ;  /* 0x0000000400027308 */ /* 0x0002620000000800 */
[----:B------:R-:W-:Y:S02]  /*22ba0*/  IMAD.MOV.U32 R130, RZ, RZ, R66 ;  /* 0x000000ffff827224 */ /* 0x000fe400078e0042 */
[C---:B------:R-:W-:Y:S02]  /*22bb0*/  FFMA.FTZ R118, R3.reuse, R13, R206 ;  /* 0x0000000d03767223 */ /* 0x040fe400000100ce */
[----:B------:R-:W-:Y:S02]  /*22bc0*/  IMAD.MOV.U32 R161, RZ, RZ, R130 ;  /* 0x000000ffffa17224 */ /* 0x000fe400078e0082 */
[C---:B------:R-:W-:Y:S02]  /*22bd0*/  FMUL.FTZ R12, R3.reuse, R136 ;  /* 0x00000088030c7220 */ /* 0x040fe40000410000 */
[----:B------:R-:W-:Y:S01]  /*22be0*/  FMUL.FTZ R13, R3, R137 ;  /* 0x00000089030d7220 */ /* 0x000fe20000410000 */
[----:B------:R1:W-:Y:S01]  /*22bf0*/  MUFU.EX2 R130, R225 ;  /* 0x000000e100827308 */ /* 0x0003e20000000800 */
[C---:B------:R-:W-:Y:S02]  /*22c00*/  FMUL.FTZ R20, R0.reuse, R164 ;  /* 0x000000a400147220 */ /* 0x040fe40000410000 */
[C---:B------:R-:W-:Y:S02]  /*22c10*/  FMUL.FTZ R21, R0.reuse, R165 ;  /* 0x000000a500157220 */ /* 0x040fe40000410000 */
[C---:B------:R-:W-:Y:S02]  /*22c20*/  FMUL.FTZ R32, R0.reuse, R160 ;  /* 0x000000a000207220 */ /* 0x040fe40000410000 */
        /* <DEDUP_REMOVED lines=8> */
[C---:B------:R-:W-:Y:S01]  /*22cb0*/  FMUL.FTZ R96, R0.reuse, R96 ;  /* 0x0000006000607220 */ /* 0x040fe20000410000 */
[----:B------:R-:W2:Y:S01]  /*22cc0*/  LDL R225, [R1+0x4c] ;  /* 0x00004c0001e17983 */ /* 0x000ea20000100800 */
[----:B------:R-:W-:Y:S02]  /*22cd0*/  FMUL.FTZ R97, R0, R97 ;  /* 0x0000006100617220 */ /* 0x000fe40000410000 */
[C---:B------:R-:W-:Y:S02]  /*22ce0*/  FMUL.FTZ R18, R2.reuse, R170 ;  /* 0x000000aa02127220 */ /* 0x040fe40000410000 */
[C---:B------:R-:W-:Y:S02]  /*22cf0*/  FMUL.FTZ R19, R2.reuse, R171 ;  /* 0x000000ab02137220 */ /* 0x040fe40000410000 */
[----:B------:R-:W-:Y:S02]  /*22d00*/  IMAD.MOV.U32 R126, RZ, RZ, R67 ;  /* 0x000000ffff7e7224 */ /* 0x000fe400078e0043 */
[----:B------:R-:W-:Y:S02]  /*22d10*/  IMAD.MOV.U32 R127, RZ, RZ, R34 ;  /* 0x000000ffff7f7224 */ /* 0x000fe400078e0022 */
        /* <DEDUP_REMOVED lines=14> */
[C---:B------:R-:W-:Y:S02]  /*22e00*/  FMUL.FTZ R68, R0.reuse, R68 ;  /* 0x0000004400447220 */ /* 0x040fe40000410000 */
[C---:B------:R-:W-:Y:S02]  /*22e10*/  FMUL.FTZ R69, R0.reuse, R69 ;  /* 0x0000004500457220 */ /* 0x040fe40000410000 */
[C---:B------:R-:W-:Y:S02]  /*22e20*/  FMUL.FTZ R80, R0.reuse, R80 ;  /* 0x0000005000507220 */ /* 0x040fe40000410000 */
[----:B------:R-:W-:Y:S02]  /*22e30*/  FMUL.FTZ R81, R0, R81 ;  /* 0x0000005100517220 */ /* 0x000fe40000410000 */
        /* <DEDUP_REMOVED lines=8> */
[----:B------:R-:W-:Y:S02]  /*22ec0*/  IMAD.MOV.U32 R119, RZ, RZ, R22 ;  /* 0x000000ffff777224 */ /* 0x000fe400078e0016 */
[----:B------:R-:W-:Y:S02]  /*22ed0*/  FMUL.FTZ R22, R2, R166 ;  /* 0x000000a602167220 */ /* 0x000fe40000410000 */
[----:B------:R-:W-:Y:S02]  /*22ee0*/  FADD.FTZ R105, R111, R105 ;  /* 0x000000696f697221 */ /* 0x000fe40000010000 */
[----:B------:R-:W-:Y:S01]  /*22ef0*/  FMUL.FTZ R57, R3, R117 ;  /* 0x0000007503397220 */ /* 0x000fe20000410000 */
[----:B------:R1:W-:Y:S01]  /*22f00*/  MUFU.EX2 R111, R219 ;  /* 0x000000db006f7308 */ /* 0x0003e20000000800 */
[----:B------:R-:W-:Y:S01]  /*22f10*/  FADD.FTZ R105, R185, R105 ;  /* 0x00000069b9697221 */ /* 0x000fe20000010000 */
[C---:B------:R-:W-:Y:S01]  /*22f20*/  F2FP.BF16.PACK_AB R185, R180.reuse, R185 ;  /* 0x000000b9b4b9723e */ /* 0x040fe200000010ff */
[----:B------:R-:W-:Y:S02]  /*22f30*/  FMUL.FTZ R40, R3, R124 ;  /* 0x0000007c03287220 */ /* 0x000fe40000410000 */
[----:B------:R-:W-:Y:S02]  /*22f40*/  FADD.FTZ R117, R180, R105 ;  /* 0x00000069b4757221 */ /* 0x000fe40000010000 */
[----:B------:R-:W2:Y:S01]  /*22f50*/  LDL R180, [R1+0xbc] ;  /* 0x0000bc0001b47983 */ /* 0x000ea20000100800 */
[----:B------:R-:W-:Y:S02]  /*22f60*/  IMAD.SHL.U32 R135, R245, 0x2, RZ ;  /* 0x00000002f5877824 */ /* 0x000fe400078e00ff */
[----:B------:R1:W-:Y:S01]  /*22f70*/  MUFU.EX2 R124, R106 ;  /* 0x0000006a007c7308 */ /* 0x0003e20000000800 */
[C---:B------:R-:W-:Y:S02]  /*22f80*/  FMUL.FTZ R25, R3.reuse, R133 ;  /* 0x0000008503197220 */ /* 0x040fe40000410000 */
[C---:B------:R-:W-:Y:S02]  /*22f90*/  FMUL.FTZ R56, R3.reuse, R116 ;  /* 0x0000007403387220 */ /* 0x040fe40000410000 */
[C---:B------:R-:W-:Y:S02]  /*22fa0*/  FADD.FTZ R116, R182.reuse, R118 ;  /* 0x00000076b6747221 */ /* 0x040fe40000010000 */
[C---:B------:R-:W-:Y:S02]  /*22fb0*/  FMUL.FTZ R24, R3.reuse, R132 ;  /* 0x0000008403187220 */ /* 0x040fe40000410000 */
[C---:B------:R-:W-:Y:S02]  /*22fc0*/  FMUL.FTZ R61, R3.reuse, R113 ;  /* 0x00000071033d7220 */ /* 0x040fe40000410000 */
[C---:B------:R-:W-:Y:S02]  /*22fd0*/  FMUL.FTZ R41, R3.reuse, R125 ;  /* 0x0000007d03297220 */ /* 0x040fe40000410000 */
[----:B------:R-:W-:Y:S01]  /*22fe0*/  IMAD.MOV.U32 R168, RZ, RZ, R143 ;  /* 0x000000ffffa87224 */ /* 0x000fe200078e008f */
[----:B-1----:R-:W2:Y:S01]  /*22ff0*/  LDL R219, [R1+0x38] ;  /* 0x0000380001db7983 */ /* 0x002ea20000100800 */
[C---:B------:R-:W-:Y:S02]  /*23000*/  FMUL.FTZ R9, R3.reuse, R141 ;  /* 0x0000008d03097220 */ /* 0x040fe40000410000 */
[C---:B------:R-:W-:Y:S02]  /*23010*/  FMUL.FTZ R28, R3.reuse, R128 ;  /* 0x00000080031c7220 */ /* 0x040fe40000410000 */
[C---:B------:R-:W-:Y:S01]  /*23020*/  FMUL.FTZ R29, R3.reuse, R129 ;  /* 0x00000081031d7220 */ /* 0x040fe20000410000 */
[----:B------:R-:W-:Y:S01]  /*23030*/  MUFU.EX2 R128, R222 ;  /* 0x000000de00807308 */ /* 0x000fe20000000800 */
[C---:B------:R-:W-:Y:S02]  /*23040*/  FMUL.FTZ R45, R3.reuse, R121 ;  /* 0x00000079032d7220 */ /* 0x040fe40000410000 */
[C---:B------:R-:W-:Y:S01]  /*23050*/  FMUL.FTZ R72, R3.reuse, R72 ;  /* 0x0000004803487220 */ /* 0x040fe20000410000 */
[----:B------:R-:W-:Y:S01]  /*23060*/  F2FP.BF16.PACK_AB R106, R182, R206 ;  /* 0x000000ceb66a723e */ /* 0x000fe200000010ff */
[C---:B------:R-:W-:Y:S02]  /*23070*/  FMUL.FTZ R73, R3.reuse, R73 ;  /* 0x0000004903497220 */ /* 0x040fe40000410000 */
[C---:B------:R-:W-:Y:S02]  /*23080*/  FMUL.FTZ R76, R3.reuse, R76 ;  /* 0x0000004c034c7220 */ /* 0x040fe40000410000 */
[C---:B------:R-:W-:Y:S02]  /*23090*/  FMUL.FTZ R77, R3.reuse, R77 ;  /* 0x0000004d034d7220 */ /* 0x040fe40000410000 */
[C---:B------:R-:W-:Y:S02]  /*230a0*/  FMUL.FTZ R88, R3.reuse, R88 ;  /* 0x0000005803587220 */ /* 0x040fe40000410000 */
[C---:B------:R-:W-:Y:S02]  /*230b0*/  FMUL.FTZ R89, R3.reuse, R89 ;  /* 0x0000005903597220 */ /* 0x040fe40000410000 */
[C---:B------:R-:W-:Y:S02]  /*230c0*/  FMUL.FTZ R92, R3.reuse, R92 ;  /* 0x0000005c035c7220 */ /* 0x040fe40000410000 */
[----:B------:R-:W-:Y:S01]  /*230d0*/  FMUL.FTZ R93, R3, R93 ;  /* 0x0000005d035d7220 */ /* 0x000fe20000410000 */
[----:B------:R-:W-:Y:S01]  /*230e0*/  F2FP.BF16.PACK_AB R3, R177, R179 ;  /* 0x000000b3b103723e */ /* 0x000fe200000010ff */
[----:B------:R-:W-:Y:S02]  /*230f0*/  IMAD.MOV.U32 R153, RZ, RZ, R134 ;  /* 0x000000ffff997224 */ /* 0x000fe400078e0086 */
[----:B------:R-:W-:Y:S02]  /*23100*/  IMAD.MOV.U32 R160, RZ, RZ, R126 ;  /* 0x000000ffffa07224 */ /* 0x000fe400078e007e */
[----:B------:R-:W1:Y:S01]  /*23110*/  MUFU.EX2 R126, R226 ;  /* 0x000000e2007e7308 */ /* 0x000e620000000800 */
[----:B------:R-:W-:Y:S02]  /*23120*/  IMAD.MOV.U32 R154, RZ, RZ, R127 ;  /* 0x000000ffff9a7224 */ /* 0x000fe400078e007f */
[----:B------:R-:W-:Y:S02]  /*23130*/  IMAD.MOV.U32 R155, RZ, RZ, R131 ;  /* 0x000000ffff9b7224 */ /* 0x000fe400078e0083 */
[----:B------:R-:W-:Y:S02]  /*23140*/  IMAD.MOV.U32 R132, RZ, RZ, R119 ;  /* 0x000000ffff847224 */ /* 0x000fe400078e0077 */
[----:B------:R-:W-:Y:S03]  /*23150*/  IMAD.MOV.U32 R143, RZ, RZ, R142 ;  /* 0x000000ffff8f7224 */ /* 0x000fe600078e008e */
[----:B------:R-:W-:Y:S10]  /*23160*/  MUFU.EX2 R131, R220 ;  /* 0x000000dc00837308 */ /* 0x000ff40000000800 */
[----:B------:R2:W-:Y:S01]  /*23170*/  MUFU.EX2 R127, R227 ;  /* 0x000000e3007f7308 */ /* 0x0005e20000000800 */
[----:B-1----:R-:W-:Y:S01]  /*23180*/  F2FP.BF16.PACK_AB R147, R126, R128 ;  /* 0x000000807e93723e */ /* 0x002fe200000010ff */
[C---:B----4-:R-:W-:Y:S02]  /*23190*/  FFMA.FTZ R110, R0.reuse, R5, R178 ;  /* 0x00000005006e7223 */ /* 0x050fe400000100b2 */
[----:B------:R-:W-:Y:S02]  /*231a0*/  FMUL.FTZ R5, R0, R173 ;  /* 0x000000ad00057220 */ /* 0x000fe40000410000 */
[----:B------:R-:W-:Y:S02]  /*231b0*/  FADD.FTZ R110, R176, R110 ;  /* 0x0000006eb06e7221 */ /* 0x000fe40000010000 */
[----:B---3--:R-:W-:Y:S04]  /*231c0*/  IMAD.WIDE.U32 R136, R7, -0x2daee0ad, RZ ;  /* 0xd2511f5307887825 */ /* 0x008fe800078e00ff */
[----:B------:R-:W-:Y:S02]  /*231d0*/  FMUL.FTZ R7, R2, R175 ;  /* 0x000000af02077220 */ /* 0x000fe40000410000 */
[----:B------:R-:W3:Y:S01]  /*231e0*/  LDL R175, [R1+0x58] ;  /* 0x0000580001af7983 */ /* 0x000ee20000100800 */
[----:B------:R-:W-:Y:S01]  /*231f0*/  FADD.FTZ R110, R204, R110 ;  /* 0x0000006ecc6e7221 */ /* 0x000fe20000010000 */
[C---:B------:R-:W-:Y:S03]  /*23200*/  F2FP.BF16.PACK_AB R204, R187.reuse, R204 ;  /* 0x000000ccbbcc723e */ /* 0x040fe600000010ff */
[----:B------:R-:W-:Y:S01]  /*23210*/  FADD.FTZ R121, R187, R110 ;  /* 0x0000006ebb797221 */ /* 0x000fe20000010000 */
[----:B------:R-:W-:Y:S01]  /*23220*/  F2FP.BF16.PACK_AB R110, R186, R203 ;  /* 0x000000cbba6e723e */ /* 0x000fe200000010ff */
[----:B--2---:R-:W-:Y:S04]  /*23230*/  IMAD.WIDE.U32 R122, R140, -0x326172a9, RZ ;  /* 0xcd9e8d578c7a7825 */ /* 0x004fe800078e00ff */
[----:B------:R-:W-:Y:S02]  /*23240*/  IMAD.MOV.U32 R206, RZ, RZ, R140 ;  /* 0x000000ffffce7224 */ /* 0x000fe400078e008c */
[----:B------:R1:W2:Y:S01]  /*23250*/  LDL.S16 R140, [R1+0xf8] ;  /* 0x0000f800018c7983 */ /* 0x0002a20000100600 */
[----:B------:R-:W-:Y:S01]  /*23260*/  FFMA.FTZ R107, R2, R6, R179 ;  /* 0x00000006026b7223 */ /* 0x000fe200000100b3 */
[----:B------:R-:W-:Y:S01]  /*23270*/  LOP3.LUT R0, R112, R123, RZ, 0x3c, !PT ;  /* 0x0000007b70007212 */ /* 0x000fe200078e3cff */
[----:B------:R-:W-:Y:S02]  /*23280*/  FMUL.FTZ R6, R2, R174 ;  /* 0x000000ae02067220 */ /* 0x000fe40000410000 */
[----:B------:R-:W-:Y:S01]  /*23290*/  IMAD.MOV.U32 R170, RZ, RZ, R122 ;  /* 0x000000ffffaa7224 */ /* 0x000fe200078e007a */
[C---:B------:R-:W-:Y:S01]  /*232a0*/  LOP3.LUT R114, R157.reuse, R135, RZ, 0x3c, !PT ;  /* 0x000000879d727212 */ /* 0x040fe200078e3cff */
[----:B------:R-:W-:Y:S01]  /*232b0*/  IMAD.MOV.U32 R171, RZ, RZ, R123 ;  /* 0x000000ffffab7224 */ /* 0x000fe200078e007b */
[----:B------:R-:W-:Y:S01]  /*232c0*/  IADD3 R133, R157, -0x4498517b, RZ ;  /* 0xbb67ae859d857810 */ /* 0x000fe20007ffe0ff */
[----:B------:R-:W-:Y:S01]  /*232d0*/  IMAD.MOV.U32 R122, RZ, RZ, R55 ;  /* 0x000000ffff7a7224 */ /* 0x000fe200078e0037 */
[----:B------:R-:W-:Y:S01]  /*232e0*/  LOP3.LUT R114, R114, R137, RZ, 0x3c, !PT ;  /* 0x0000008972727212 */ /* 0x000fe200078e3cff */
[C---:B------:R-:W-:Y:S01]  /*232f0*/  FMUL.FTZ R55, R2.reuse, R151 ;  /* 0x0000009702377220 */ /* 0x040fe20000410000 */
[----:B------:R-:W4:Y:S01]  /*23300*/  LDL R174, [R1+0x54] ;  /* 0x0000540001ae7983 */ /* 0x000f220000100800 */
[----:B------:R-:W-:Y:S02]  /*23310*/  IMAD.MOV.U32 R123, RZ, RZ, R23 ;  /* 0x000000ffff7b7224 */ /* 0x000fe400078e0017 */
[----:B------:R-:W-:Y:S01]  /*23320*/  FMUL.FTZ R23, R2, R167 ;  /* 0x000000a702177220 */ /* 0x000fe20000410000 */
[----:B------:R-:W-:Y:S01]  /*23330*/  F2FP.BF16.PACK_AB R2, R176, R178 ;  /* 0x000000b2b002723e */ /* 0x000fe200000010ff */
[----:B------:R-:W-:Y:S01]  /*23340*/  IMAD.WIDE.U32 R150, R0, -0x2daee0ad, RZ ;  /* 0xd2511f5300967825 */ /* 0x000fe200078e00ff */
[----:B------:R-:W2:Y:S01]  /*23350*/  LDL R176, [R1+0xcc] ;  /* 0x0000cc0001b07983 */ /* 0x000ea20000100800 */
[----:B------:R-:W1:Y:S02]  /*23360*/  MUFU.EX2 R0, R104 ;  /* 0x0000006800007308 */ /* 0x000e640000000800 */
[----:B------:R-:W-:Y:S01]  /*23370*/  IMAD.WIDE.U32 R114, R114, -0x326172a9, RZ ;  /* 0xcd9e8d5772727825 */ /* 0x000fe200078e00ff */
[----:B------:R-:W-:Y:S03]  /*23380*/  LOP3.LUT R138, R151, R133, R136, 0x96, !PT ;  /* 0x00000085978a7212 */ /* 0x000fe600078e9688 */
[----:B------:R-:W-:Y:S02]  /*23390*/  IMAD.MOV.U32 R146, RZ, RZ, R112 ;  /* 0x000000ffff927224 */ /* 0x000fe400078e0070 */
[----:B------:R-:W-:Y:S04]  /*233a0*/  IMAD.WIDE.U32 R138, R138, -0x326172a9, RZ ;  /* 0xcd9e8d578a8a7825 */ /* 0x000fe800078e00ff */
[----:B------:R-:W-:Y:S01]  /*233b0*/  IMAD.MOV.U32 R144, RZ, RZ, R122 ;  /* 0x000000ffff907224 */ /* 0x000fe200078e007a */
[----:B------:R-:W-:Y:S01]  /*233c0*/  LOP3.LUT R112, R139, R149, R114, 0x96, !PT ;  /* 0x000000958b707212 */ /* 0x000fe200078e9672 */
[----:B------:R-:W-:Y:S02]  /*233d0*/  IMAD.MOV.U32 R129, RZ, RZ, R123 ;  /* 0x000000ffff817224 */ /* 0x000fe400078e007b */
[----:B------:R-:W-:Y:S02]  /*233e0*/  FADD.FTZ R107, R177, R107 ;  /* 0x0000006bb16b7221 */ /* 0x000fe40000010000 */
[----:B------:R-:W-:Y:S04]  /*233f0*/  IMAD.WIDE.U32 R112, R112, -0x2daee0ad, RZ ;  /* 0xd2511f5370707825 */ /* 0x000fe800078e00ff */
[----:B------:R-:W-:Y:S01]  /*23400*/  IMAD.MOV.U32 R227, RZ, RZ, R157 ;  /* 0x000000ffffe37224 */ /* 0x000fe200078e009d */
[----:B-1----:R-:W-:Y:S01]  /*23410*/  F2FP.BF16.PACK_AB R148, R0, R120 ;  /* 0x000000780094723e */ /* 0x002fe200000010ff */
[----:B------:R-:W-:Y:S02]  /*23420*/  IMAD.MOV.U32 R157, RZ, RZ, R129 ;  /* 0x000000ffff9d7224 */ /* 0x000fe400078e0081 */
[----:B------:R-:W-:Y:S01]  /*23430*/  MUFU.EX2 R129, R230 ;  /* 0x000000e600817308 */ /* 0x000fe20000000800 */
[----:B------:R-:W-:Y:S02]  /*23440*/  IMAD.MOV.U32 R226, RZ, RZ, R156 ;  /* 0x000000ffffe27224 */ /* 0x000fe400078e009c */
[----:B------:R-:W-:Y:S02]  /*23450*/  IMAD.MOV.U32 R156, RZ, RZ, R132 ;  /* 0x000000ffff9c7224 */ /* 0x000fe400078e0084 */
[----:B------:R-:W-:Y:S02]  /*23460*/  IMAD.MOV.U32 R226, RZ, RZ, R157 ;  /* 0x000000ffffe27224 */ /* 0x000fe400078e009d */
[----:B------:R-:W-:Y:S03]  /*23470*/  FADD.FTZ R107, R203, R107 ;  /* 0x0000006bcb6b7221 */ /* 0x000fe60000010000 */
[----:B------:R1:W-:Y:S01]  /*23480*/  MUFU.EX2 R132, R236 ;  /* 0x000000ec00847308 */ /* 0x0003e20000000800 */
[----:B------:R-:W-:Y:S02]  /*23490*/  FADD.FTZ R107, R186, R107 ;  /* 0x0000006bba6b7221 */ /* 0x000fe40000010000 */
[--C-:B-1----:R-:W-:Y:S01]  /*234a0*/  IMAD.MOV.U32 R236, RZ, RZ, R170.reuse ;  /* 0x000000ffffec7224 */ /* 0x102fe200078e00aa */
[----:B--2---:R-:W-:Y:S05]  /*234b0*/  LOP3.LUT R104, R115, R176, R170, 0x96, !PT ;  /* 0x000000b073687212 */ /* 0x004fea00078e96aa */
[----:B------:R-:W-:Y:S05]  /*234c0*/  IMAD.WIDE.U32 R104, R104, -0x2daee0ad, RZ ;  /* 0xd2511f5368687825 */ /* 0x000fea00078e00ff */
[----:B------:R-:W-:Y:S02]  /*234d0*/  LOP3.LUT R118, R105, R191, R150, 0x96, !PT ;  /* 0x000000bf69767212 */ /* 0x000fe400078e9696 */
[----:B------:R-:W-:Y:S01]  /*234e0*/  LOP3.LUT R113, R113, R189, R104, 0x96, !PT ;  /* 0x000000bd71717212 */ /* 0x000fe200078e9668 */
[----:B------:R-:W-:Y:S01]  /*234f0*/  FADD.FTZ R104, R205, R116 ;  /* 0x00000074cd687221 */ /* 0x000fe20000010000 */
[C---:B------:R-:W-:Y:S01]  /*23500*/  F2FP.BF16.PACK_AB R105, R199.reuse, R205 ;  /* 0x000000cdc769723e */ /* 0x040fe200000010ff */
[----:B------:R-:W-:Y:S04]  /*23510*/  IMAD.WIDE.U32 R118, R118, -0x326172a9, RZ ;  /* 0xcd9e8d5776767825 */ /* 0x000fe800078e00ff */
[----:B------:R-:W-:Y:S01]  /*23520*/  FADD.FTZ R125, R199, R104 ;  /* 0x00000068c77d7221 */ /* 0x000fe20000010000 */
[----:B------:R-:W-:Y:S01]  /*23530*/  LOP3.LUT R116, R119, R225, R138, 0x96, !PT ;  /* 0x000000e177747212 */ /* 0x000fe200078e968a */
[----:B------:R-:W-:Y:S01]  /*23540*/  FADD.FTZ R104, R202, R117 ;  /* 0x00000075ca687221 */ /* 0x000fe20000010000 */
[----:B------:R-:W-:Y:S02]  /*23550*/  F2FP.BF16.PACK_AB R199, R127, R130 ;  /* 0x000000827fc7723e */ /* 0x000fe400000010ff */
[----:B------:R-:W-:Y:S01]  /*23560*/  F2FP.BF16.PACK_AB R202, R184, R202 ;  /* 0x000000cab8ca723e */ /* 0x000fe200000010ff */
[----:B------:R-:W-:Y:S04]  /*23570*/  IMAD.WIDE.U32 R116, R116, -0x2daee0ad, RZ ;  /* 0xd2511f5374747825 */ /* 0x000fe800078e00ff */
[----:B------:R-:W-:Y:S01]  /*23580*/  FADD.FTZ R142, R184, R104 ;  /* 0x00000068b88e7221 */ /* 0x000fe20000010000 */
[----:B------:R-:W-:Y:S01]  /*23590*/  LOP3.LUT R104, R117, R180, R112, 0x96, !PT ;  /* 0x000000b475687212 */ /* 0x000fe200078e9670 */
[----:B------:R-:W-:Y:S04]  /*235a0*/  IMAD.WIDE.U32 R112, R113, -0x326172a9, RZ ;  /* 0xcd9e8d5771707825 */ /* 0x000fe800078e00ff */
[----:B------:R-:W-:Y:S01]  /*235b0*/  IMAD.WIDE.U32 R158, R104, -0x326172a9, RZ ;  /* 0xcd9e8d57689e7825 */ /* 0x000fe200078e00ff */
[----:B---3--:R-:W-:Y:S02]  /*235c0*/  LOP3.LUT R118, R113, R175, R118, 0x96, !PT ;  /* 0x000000af71767212 */ /* 0x008fe400078e9676 */
[----:B------:R-:W1:Y:S01]  /*235d0*/  MUFU.EX2 R113, R224 ;  /* 0x000000e000717308 */ /* 0x000e620000000800 */
[----:B------:R-:W-:Y:S01]  /*235e0*/  FADD.FTZ R104, R201, R121 ;  /* 0x00000079c9687221 */ /* 0x000fe20000010000 */
[----:B------:R-:W-:Y:S01]  /*235f0*/  LOP3.LUT R145, R159, R162, R112, 0x96, !PT ;  /* 0x000000a29f917212 */ /* 0x000fe200078e9670 */
[----:B------:R-:W-:Y:S01]  /*23600*/  IMAD.WIDE.U32 R178, R118, -0x2daee0ad, RZ ;  /* 0xd2511f5376b27825 */ /* 0x000fe200078e00ff */
[----:B------:R-:W-:Y:S03]  /*23610*/  F2FP.BF16.PACK_AB R201, R183, R201 ;  /* 0x000000c9b7c9723e */ /* 0x000fe600000010ff */
[----:B------:R-:W-:Y:S01]  /*23620*/  FADD.FTZ R112, R124, R125 ;  /* 0x0000007d7c707221 */ /* 0x000fe20000010000 */
[----:B----4-:R-:W-:Y:S01]  /*23630*/  LOP3.LUT R122, R179, R174, R116, 0x96, !PT ;  /* 0x000000aeb37a7212 */ /* 0x010fe200078e9674 */
[----:B------:R-:W-:Y:S01]  /*23640*/  FADD.FTZ R134, R183, R104 ;  /* 0x00000068b7867221 */ /* 0x000fe20000010000 */
[----:B------:R-:W-:Y:S01]  /*23650*/  MUFU.EX2 R121, R221 ;  /* 0x000000dd00797308 */ /* 0x000fe20000000800 */
[----:B------:R-:W-:Y:S02]  /*23660*/  FADD.FTZ R104, R120, R107 ;  /* 0x0000006b78687221 */ /* 0x000fe40000010000 */
[----:B------:R-:W-:Y:S04]  /*23670*/  IMAD.WIDE.U32 R122, R122, -0x326172a9, RZ ;  /* 0xcd9e8d577a7a7825 */ /* 0x000fe800078e00ff */
[----:B------:R-:W-:Y:S01]  /*23680*/  FADD.FTZ R141, R0, R104 ;  /* 0x00000068008d7221 */ /* 0x000fe20000010000 */
[----:B------:R-:W-:Y:S02]  /*23690*/  LOP3.LUT R107, R123, R219, R158, 0x96, !PT ;  /* 0x000000db7b6b7212 */ /* 0x000fe400078e969e */
[----:B------:R-:W-:Y:S01]  /*236a0*/  F2FP.BF16.PACK_AB R104, R111, R124 ;  /* 0x0000007c6f68723e */ /* 0x000fe200000010ff */
[----:B------:R-:W-:Y:S01]  /*236b0*/  MUFU.EX2 R120, R223 ;  /* 0x000000df00787308 */ /* 0x000fe20000000800 */
[----:B------:R-:W-:Y:S02]  /*236c0*/  LOP3.LUT R0, R107, 0xff, RZ, 0xc0, !PT ;  /* 0x000000ff6b007812 */ /* 0x000fe400078ec0ff */
[----:B-1----:R-:W-:Y:S01]  /*236d0*/  F2FP.BF16.PACK_AB R159, R113, R131 ;  /* 0x00000083719f723e */ /* 0x002fe200000010ff */
[----:B------:R-:W-:Y:S01]  /*236e0*/  IMAD.MOV.U32 R224, RZ, RZ, R156 ;  /* 0x000000ffffe07224 */ /* 0x000fe200078e009c */
[----:B------:R-:W-:Y:S02]  /*236f0*/  ISETP.GE.U32.AND P0, PT, R194, R0, PT ;  /* 0x00000000c200720c */ /* 0x000fe40003f06070 */
[C---:B------:R-:W-:Y:S03]  /*23700*/  PRMT R0, R2.reuse, 0x7632, R0 ;  /* 0x0000763202007816 */ /* 0x040fe60000000000 */
[----:B------:R-:W1:Y:S01]  /*23710*/  MUFU.EX2 R124, R232 ;  /* 0x000000e8007c7308 */ /* 0x000e620000000800 */
[----:B------:R-:W-:Y:S07]  /*23720*/  PRMT R119, R2, 0x5410, R0 ;  /* 0x0000541002777816 */ /* 0x000fee0000000000 */
[----:B------:R-:W-:Y:S02]  /*23730*/  @!P0 HFMA2.BF16_V2 R140, -RZ.H0_H0, RZ.H0_H0, -R2.H0_H0 ;  /* 0x200000ffff8c8231 */ /* 0x000fe40000340902 */
[----:B------:R2:W-:Y:S03]  /*23740*/  MUFU.EX2 R118, R237 ;  /* 0x000000ed00767308 */ /* 0x0005e60000000800 */
[----:B------:R-:W-:Y:S01]  /*23750*/  PRMT R116, R140, 0x7610, R116 ;  /* 0x000076108c747816 */ /* 0x000fe20000000074 */
[----:B------:R3:W-:Y:S03]  /*23760*/  @!P0 STL.S16 [R1+0xf8], R140 ;  /* 0x0000f88c01008387 */ /* 0x0007e60000100600 */
[----:B------:R-:W-:Y:S02]  /*23770*/  @!P0 PRMT R2, R116, 0x5410, RZ ;  /* 0x0000541074028816 */ /* 0x000fe400000000ff */
[----:B------:R-:W-:Y:S01]  /*23780*/  IADD3 R116, R206, 0x4, RZ ;  /* 0x00000004ce747810 */ /* 0x000fe20007ffe0ff */
[----:B------:R-:W-:Y:S01]  /*23790*/  IMAD.MOV.U32 R206, RZ, RZ, R153 ;  /* 0x000000ffffce7224 */ /* 0x000fe200078e0099 */
[----:B------:R-:W4:Y:S01]  /*237a0*/  MUFU.EX2 R125, R238 ;  /* 0x000000ee007d7308 */ /* 0x000f220000000800 */
[----:B------:R4:W-:Y:S01]  /*237b0*/  ST.E.U16 [R196.64], R2 ;  /* 0x00000002c4007985 */ /* 0x0009e2000c101504 */
[----:B------:R-:W-:Y:S01]  /*237c0*/  IMAD.MOV.U32 R153, RZ, RZ, R168 ;  /* 0x000000ffff997224 */ /* 0x000fe200078e00a8 */
[----:B-1----:R-:W-:Y:S01]  /*237d0*/  F2FP.BF16.PACK_AB R186, R124, R129 ;  /* 0x000000817cba723e */ /* 0x002fe200000010ff */
[----:B------:R-:W-:Y:S04]  /*237e0*/  IMAD.WIDE.U32 R116, R116, -0x326172a9, RZ ;  /* 0xcd9e8d5774747825 */ /* 0x000fe800078e00ff */
[----:B------:R-:W-:Y:S01]  /*237f0*/  IMAD.MOV.U32 R168, RZ, RZ, R143 ;  /* 0x000000ffffa87224 */ /* 0x000fe200078e008f */
[----:B------:R-:W-:Y:S01]  /*23800*/  LOP3.LUT R115, R115, R176, R116, 0x96, !PT ;  /* 0x000000b073737212 */ /* 0x000fe200078e9674 */
[----:B--2---:R-:W-:Y:S02]  /*23810*/  IMAD.MOV.U32 R237, RZ, RZ, R171 ;  /* 0x000000ffffed7224 */ /* 0x004fe400078e00ab */
[----:B---3--:R-:W-:Y:S02]  /*23820*/  FADD.FTZ R140, R111, R112 ;  /* 0x000000706f8c7221 */ /* 0x008fe40000010000 */
[----:B------:R1:W2:Y:S01]  /*23830*/  LDL.S16 R112, [R1+0xf4] ;  /* 0x0000f40001707983 */ /* 0x0002a20000100600 */
[----:B------:R-:W3:Y:S01]  /*23840*/  MUFU.EX2 R111, R239 ;  /* 0x000000ef006f7308 */ /* 0x000ee20000000800 */
[----:B----4-:R-:W-:Y:S02]  /*23850*/  F2FP.BF16.PACK_AB R169, R125, R132 ;  /* 0x000000847da9723e */ /* 0x010fe400000010ff */
[----:B------:R-:W-:Y:S04]  /*23860*/  LOP3.LUT R2, R107, 0xffff, RZ, 0xc0, !PT ;  /* 0x0000ffff6b027812 */ /* 0x000fe800078ec0ff */
[----:B------:R-:W-:Y:S04]  /*23870*/  SHF.R.U32.HI R2, RZ, 0x8, R2 ;  /* 0x00000008ff027819 */ /* 0x000fe80000011602 */
[----:B------:R-:W-:Y:S04]  /*23880*/  LOP3.LUT R2, R2, 0xffff, RZ, 0xc0, !PT ;  /* 0x0000ffff02027812 */ /* 0x000fe800078ec0ff */
[C---:B------:R-:W-:Y:S02]  /*23890*/  ISETP.GE.U32.AND P0, PT, R194.reuse, R2, PT ;  /* 0x00000002c200720c */ /* 0x040fe40003f06070 */
[--C-:B------:R-:W-:Y:S02]  /*238a0*/  SHF.R.U32.HI R2, RZ, 0x18, R107.reuse ;  /* 0x00000018ff027819 */ /* 0x100fe4000001166b */
[----:B---3--:R-:W-:Y:S02]  /*238b0*/  F2FP.BF16.PACK_AB R203, R111, R118 ;  /* 0x000000766fcb723e */ /* 0x008fe400000010ff */
[----:B------:R-:W-:Y:S02]  /*238c0*/  ISETP.GE.U32.AND P1, PT, R194, R2, PT ;  /* 0x00000002c200720c */ /* 0x000fe40003f26070 */
[--C-:B------:R-:W-:Y:S04]  /*238d0*/  SHF.R.U32.HI R2, RZ, 0x10, R107.reuse ;  /* 0x00000010ff027819 */ /* 0x100fe8000001166b */
[----:B------:R-:W-:Y:S04]  /*238e0*/  LOP3.LUT R2, R2, 0xff, RZ, 0xc0, !PT ;  /* 0x000000ff02027812 */ /* 0x000fe800078ec0ff */
[----:B------:R-:W-:Y:S01]  /*238f0*/  ISETP.GE.U32.AND P2, PT, R194, R2, PT ;  /* 0x00000002c200720c */ /* 0x000fe20003f46070 */
[----:B------:R-:W-:Y:S01]  /*23900*/  FADD.FTZ R2, R130, R142 ;  /* 0x0000008e82027221 */ /* 0x000fe20000010000 */
[----:B------:R-:W-:Y:S03]  /*23910*/  LOP3.LUT R142, R146, R117, RZ, 0x3c, !PT ;  /* 0x00000075928e7212 */ /* 0x000fe600078e3cff */
[----:B------:R-:W-:Y:S02]  /*23920*/  FADD.FTZ R127, R127, R2 ;  /* 0x000000027f7f7221 */ /* 0x000fe40000010000 */
[----:B------:R-:W-:Y:S05]  /*23930*/  IMAD.WIDE.U32 R142, R142, -0x2daee0ad, RZ ;  /* 0xd2511f538e8e7825 */ /* 0x000fea00078e00ff */
[----:B------:R-:W-:Y:S01]  /*23940*/  LOP3.LUT R130, R143, R133, R136, 0x96, !PT ;  /* 0x000000858f827212 */ /* 0x000fe200078e9688 */
[----:B--2---:R-:W-:Y:S05]  /*23950*/  @!P0 HFMA2.BF16_V2 R112, -RZ.H0_H0, RZ.H0_H0, -R0.H0_H0 ;  /* 0x200000ffff708231 */ /* 0x004fea0000340900 */
[----:B------:R-:W-:Y:S01]  /*23960*/  PRMT R107, R112, 0x7610, R107 ;  /* 0x00007610706b7816 */ /* 0x000fe2000000006b */
[----:B------:R2:W-:Y:S03]  /*23970*/  @!P0 STL.S16 [R1+0xf4], R112 ;  /* 0x0000f47001008387 */ /* 0x0005e60000100600 */
[----:B------:R-:W-:Y:S01]  /*23980*/  @!P0 PRMT R0, R107, 0x5410, RZ ;  /* 0x000054106b008816 */ /* 0x000fe200000000ff */
[----:B------:R-:W-:Y:S01]  /*23990*/  FADD.FTZ R107, R128, R134 ;  /* 0x00000086806b7221 */ /* 0x000fe20000010000 */
[----:B------:R1:W3:Y:S01]  /*239a0*/  LDL.S16 R117, [R1+0xec] ;  /* 0x0000ec0001757983 */ /* 0x0002e20000100600 */
[----:B------:R4:W-:Y:S02]  /*239b0*/  MUFU.EX2 R128, R231 ;  /* 0x000000e700807308 */ /* 0x0009e40000000800 */
[----:B------:R-:W-:Y:S01]  /*239c0*/  FADD.FTZ R134, R126, R107 ;  /* 0x0000006b7e867221 */ /* 0x000fe20000010000 */
[----:B------:R1:W-:Y:S04]  /*239d0*/  ST.E.U16 [R196.64+0x2], R0 ;  /* 0x00000200c4007985 */ /* 0x0003e8000c101504 */
[----:B------:R1:W4:Y:S04]  /*239e0*/  LDL.S16 R126, [R1+0xf0] ;  /* 0x0000f000017e7983 */ /* 0x0003280000100600 */
[----:B------:R-:W4:Y:S04]  /*239f0*/  LDL R107, [R1+0x1ac] ;  /* 0x0001ac00016b7983 */ /* 0x000f280000100800 */
[----:B--2---:R-:W2:Y:S01]  /*23a00*/  LDL R112, [R1+0x1a8] ;  /* 0x0001a80001707983 */ /* 0x004ea20000100800 */
[----:B-1----:R-:W-:Y:S04]  /*23a10*/  IADD3 R0, R135, 0x1, RZ ;  /* 0x0000000187007810 */ /* 0x002fe80007ffe0ff */
[----:B------:R-:W-:Y:S01]  /*23a20*/  LOP3.LUT R2, R227, R0, RZ, 0x3c, !PT ;  /* 0x00000000e3027212 */ /* 0x000fe200078e3cff */
[----:B------:R-:W-:Y:S01]  /*23a30*/  IMAD.MOV.U32 R227, RZ, RZ, R154 ;  /* 0x000000ffffe37224 */ /* 0x000fe200078e009a */
[----:B------:R-:W-:Y:S01]  /*23a40*/  PRMT R0, R3, 0x7632, R0 ;  /* 0x0000763203007816 */ /* 0x000fe20000000000 */
[----:B------:R-:W-:Y:S01]  /*23a50*/  IMAD.MOV.U32 R154, RZ, RZ, R144 ;  /* 0x000000ffff9a7224 */ /* 0x000fe200078e0090 */
[----:B------:R-:W-:Y:S01]  /*23a60*/  LOP3.LUT R146, R2, R137, RZ, 0x3c, !PT ;  /* 0x0000008902927212 */ /* 0x000fe200078e3cff */
[----:B------:R-:W-:Y:S02]  /*23a70*/  FADD.FTZ R2, R131, R141 ;  /* 0x0000008d83027221 */ /* 0x000fe40000010000 */
[----:B------:R-:W-:Y:S04]  /*23a80*/  IMAD.WIDE.U32 R130, R130, -0x326172a9, RZ ;  /* 0xcd9e8d5782827825 */ /* 0x000fe800078e00ff */
[----:B------:R-:W-:Y:S01]  /*23a90*/  FADD.FTZ R133, R113, R2 ;  /* 0x0000000271857221 */ /* 0x000fe20000010000 */
[----:B------:R-:W-:Y:S01]  /*23aa0*/  F2FP.BF16.PACK_AB R2, R120, R121 ;  /* 0x000000797802723e */ /* 0x000fe200000010ff */
[----:B---3--:R-:W-:Y:S05]  /*23ab0*/  @!P1 HFMA2.BF16_V2 R117, -RZ.H0_H0, RZ.H0_H0, -R0.H0_H0 ;  /* 0x200000ffff759231 */ /* 0x008fea0000340900 */
[----:B------:R-:W-:Y:S01]  /*23ac0*/  PRMT R135, R117, 0x7610, R135 ;  /* 0x0000761075877816 */ /* 0x000fe20000000087 */
[----:B----4-:R-:W-:Y:S05]  /*23ad0*/  @!P2 HFMA2.BF16_V2 R126, -RZ.H0_H0, RZ.H0_H0, -R3.H0_H0 ;  /* 0x200000ffff7ea231 */ /* 0x010fea0000340903 */
[----:B------:R-:W-:Y:S01]  /*23ae0*/  PRMT R137, R126, 0x7610, R137 ;  /* 0x000076107e897816 */ /* 0x000fe20000000089 */
[----:B------:R1:W-:Y:S04]  /*23af0*/  @!P2 STL.S16 [R1+0xf0], R126 ;  /* 0x0000f07e0100a387 */ /* 0x0003e80000100600 */
[----:B------:R3:W-:Y:S01]  /*23b00*/  @!P1 STL.S16 [R1+0xec], R117 ;  /* 0x0000ec7501009387 */ /* 0x0007e20000100600 */
[----:B--2---:R-:W-:Y:S03]  /*23b10*/  IADD3 R112, P0, R196, R112, RZ ;  /* 0x00000070c4707210 */ /* 0x004fe60007f1e0ff */
[----:B------:R-:W2:Y:S02]  /*23b20*/  LDL.64 R230, [R1+0x188] ;  /* 0x0001880001e67983 */ /* 0x000ea40000100a00 */
[----:B------:R-:W-:Y:S02]  /*23b30*/  IMAD.X R113, R197, 0x1, R107, P0 ;  /* 0x00000001c5717824 */ /* 0x000fe400000e066b */
[----:B------:R-:W-:Y:S01]  /*23b40*/  FADD.FTZ R107, R118, R127 ;  /* 0x0000007f766b7221 */ /* 0x000fe20000010000 */
[----:B------:R-:W-:Y:S02]  /*23b50*/  PRMT R118, R3, 0x5410, R0 ;  /* 0x0000541003767816 */ /* 0x000fe40000000000 */
[----:B------:R-:W-:Y:S02]  /*23b60*/  @!P1 PRMT R0, R135, 0x5410, RZ ;  /* 0x0000541087009816 */ /* 0x000fe400000000ff */
[----:B------:R-:W-:Y:S02]  /*23b70*/  @!P2 PRMT R3, R137, 0x5410, RZ ;  /* 0x000054108903a816 */ /* 0x000fe400000000ff */
[----:B------:R-:W4:Y:S04]  /*23b80*/  LDL R137, [R1+0x194] ;  /* 0x0001940001897983 */ /* 0x000f280000100800 */
[----:B------:R3:W-:Y:S01]  /*23b90*/  ST.E.U16 [R112.64+0x2], R0 ;  /* 0x0000020070007985 */ /* 0x0007e2000c101504 */
[----:B-1----:R-:W-:Y:S02]  /*23ba0*/  FADD.FTZ R126, R121, R140 ;  /* 0x0000008c797e7221 */ /* 0x002fe40000010000 */
[----:B------:R-:W-:Y:S01]  /*23bb0*/  FADD.FTZ R121, R111, R107 ;  /* 0x0000006b6f797221 */ /* 0x000fe20000010000 */
[----:B------:R1:W4:Y:S01]  /*23bc0*/  LDL.S16 R140, [R1+0x154] ;  /* 0x00015400018c7983 */ /* 0x0003220000100600 */
[----:B------:R-:W-:Y:S01]  /*23bd0*/  MUFU.EX2 R107, R240 ;  /* 0x000000f0006b7308 */ /* 0x000fe20000000800 */
[----:B------:R-:W-:Y:S01]  /*23be0*/  FADD.FTZ R120, R120, R126 ;  /* 0x0000007e78787221 */ /* 0x000fe20000010000 */
[----:B------:R-:W-:Y:S01]  /*23bf0*/  LOP3.LUT R126, R131, R149, R114, 0x96, !PT ;  /* 0x00000095837e7212 */ /* 0x000fe200078e9672 */
[----:B------:R1:W-:Y:S01]  /*23c00*/  ST.E.U16 [R112.64], R3 ;  /* 0x0000000370007985 */ /* 0x0003e2000c101504 */
[----:B------:R-:W-:Y:S04]  /*23c10*/  IMAD.WIDE.U32 R114, R115, -0x2daee0ad, RZ ;  /* 0xd2511f5373727825 */ /* 0x000fe800078e00ff */
[----:B------:R-:W-:Y:S02]  /*23c20*/  FADD.FTZ R111, R132, R134 ;  /* 0x00000086846f7221 */ /* 0x000fe40000010000 */
[----:B---3--:R-:W3:Y:S01]  /*23c30*/  MUFU.EX2 R117, R233 ;  /* 0x000000e900757308 */ /* 0x008ee20000000800 */
[----:B------:R-:W-:Y:S04]  /*23c40*/  IMAD.WIDE.U32 R126, R126, -0x2daee0ad, RZ ;  /* 0xd2511f537e7e7825 */ /* 0x000fe800078e00ff */
[----:B------:R-:W-:Y:S01]  /*23c50*/  FADD.FTZ R134, R125, R111 ;  /* 0x0000006f7d867221 */ /* 0x000fe20000010000 */
[----:B------:R-:W-:Y:S04]  /*23c60*/  LOP3.LUT R114, R127, R189, R114, 0x96, !PT ;  /* 0x000000bd7f727212 */ /* 0x000fe800078e9672 */
[----:B------:R-:W-:Y:S10]  /*23c70*/  MUFU.EX2 R132, R244 ;  /* 0x000000f400847308 */ /* 0x000ff40000000800 */
[----:B------:R-:W3:Y:S01]  /*23c80*/  MUFU.EX2 R0, R242 ;  /* 0x000000f200007308 */ /* 0x000ee20000000800 */
[----:B-1----:R-:W-:Y:S01]  /*23c90*/  FADD.FTZ R3, R129, R133 ;  /* 0x0000008581037221 */ /* 0x002fe20000010000 */
[----:B---3--:R-:W-:Y:S03]  /*23ca0*/  F2FP.BF16.PACK_AB R184, R117, R128 ;  /* 0x0000008075b8723e */ /* 0x008fe600000010ff */
[----:B------:R-:W-:Y:S01]  /*23cb0*/  FADD.FTZ R133, R124, R3 ;  /* 0x000000037c857221 */ /* 0x000fe20000010000 */
[----:B------:R-:W-:Y:S01]  /*23cc0*/  LOP3.LUT R124, R115, R191, R142, 0x96, !PT ;  /* 0x000000bf737c7212 */ /* 0x000fe200078e968e */
[----:B------:R-:W-:Y:S02]  /*23cd0*/  FADD.FTZ R3, R128, R120 ;  /* 0x0000007880037221 */ /* 0x000fe40000010000 */
[----:B------:R-:W-:Y:S01]  /*23ce0*/  IMAD.WIDE.U32 R114, R114, -0x326172a9, RZ ;  /* 0xcd9e8d5772727825 */ /* 0x000fe200078e00ff */
[----:B------:R-:W1:Y:S03]  /*23cf0*/  MUFU.EX2 R111, R248 ;  /* 0x000000f8006f7308 */ /* 0x000e660000000800 */
[----:B------:R-:W-:Y:S04]  /*23d00*/  IMAD.WIDE.U32 R124, R124, -0x326172a9, RZ ;  /* 0xcd9e8d577c7c7825 */ /* 0x000fe800078e00ff */
[----:B------:R-:W-:Y:S01]  /*23d10*/  FADD.FTZ R127, R117, R3 ;  /* 0x00000003757f7221 */ /* 0x000fe20000010000 */
[----:B------:R-:W-:Y:S01]  /*23d20*/  LOP3.LUT R120, R125, R225, R130, 0x96, !PT ;  /* 0x000000e17d787212 */ /* 0x000fe200078e9682 */
[----:B------:R-:W-:Y:S01]  /*23d30*/  FADD.FTZ R3, R107, R121 ;  /* 0x000000796b037221 */ /* 0x000fe20000010000 */
[----:B------:R-:W-:Y:S01]  /*23d40*/  LOP3.LUT R124, R115, R175, R124, 0x96, !PT ;  /* 0x000000af737c7212 */ /* 0x000fe200078e967c */
[----:B------:R-:W3:Y:S02]  /*23d50*/  MUFU.EX2 R117, R241 ;  /* 0x000000f100757308 */ /* 0x000ee40000000800 */
[----:B------:R-:W-:Y:S01]  /*23d60*/  IMAD.WIDE.U32 R120, R120, -0x2daee0ad, RZ ;  /* 0xd2511f5378787825 */ /* 0x000fe200078e00ff */
[C---:B------:R-:W-:Y:S03]  /*23d70*/  F2FP.BF16.PACK_AB R205, R0.reuse, R107 ;  /* 0x0000006b00cd723e */ /* 0x040fe600000010ff */
[----:B------:R-:W-:Y:S01]  /*23d80*/  FADD.FTZ R125, R0, R3 ;  /* 0x00000003007d7221 */ /* 0x000fe20000010000 */
[----:B------:R-:W-:Y:S01]  /*23d90*/  LOP3.LUT R126, R121, R180, R126, 0x96, !PT ;  /* 0x000000b4797e7212 */ /* 0x000fe200078e967e */
[----:B------:R-:W-:Y:S02]  /*23da0*/  IMAD.WIDE.U32 R170, R124, -0x2daee0ad, RZ ;  /* 0xd2511f537caa7825 */ /* 0x000fe400078e00ff */
[----:B------:R-:W3:Y:S02]  /*23db0*/  MUFU.EX2 R3, R243 ;  /* 0x000000f300037308 */ /* 0x000ee40000000800 */
[----:B------:R-:W-:Y:S01]  /*23dc0*/  FADD.FTZ R107, R132, R134 ;  /* 0x00000086846b7221 */ /* 0x000fe20000010000 */
[----:B------:R-:W-:Y:S01]  /*23dd0*/  LOP3.LUT R128, R171, R174, R120, 0x96, !PT ;  /* 0x000000aeab807212 */ /* 0x000fe200078e9678 */
[----:B------:R-:W-:Y:S01]  /*23de0*/  IMAD.WIDE.U32 R156, R126, -0x326172a9, RZ ;  /* 0xcd9e8d577e9c7825 */ /* 0x000fe200078e00ff */
[----:B-1----:R-:W-:Y:S03]  /*23df0*/  F2FP.BF16.PACK_AB R163, R111, R132 ;  /* 0x000000846fa3723e */ /* 0x002fe600000010ff */
[----:B------:R-:W-:Y:S01]  /*23e00*/  IMAD.WIDE.U32 R128, R128, -0x326172a9, RZ ;  /* 0xcd9e8d5780807825 */ /* 0x000fe200078e00ff */
[----:B------:R-:W-:Y:S01]  /*23e10*/  LOP3.LUT R144, R157, R162, R114, 0x96, !PT ;  /* 0x000000a29d907212 */ /* 0x000fe200078e9672 */
[----:B------:R-:W1:Y:S02]  /*23e20*/  MUFU.EX2 R0, R246 ;  /* 0x000000f600007308 */ /* 0x000e640000000800 */
[----:B------:R-:W-:Y:S01]  /*23e30*/  FADD.FTZ R134, R111, R107 ;  /* 0x0000006b6f867221 */ /* 0x000fe20000010000 */
[----:B------:R-:W-:Y:S01]  /*23e40*/  LOP3.LUT R107, R129, R219, R156, 0x96, !PT ;  /* 0x000000db816b7212 */ /* 0x000fe200078e969c */
[----:B---3--:R-:W-:Y:S06]  /*23e50*/  FADD.FTZ R120, R117, R127 ;  /* 0x0000007f75787221 */ /* 0x008fec0000010000 */
[----:B------:R-:W3:Y:S01]  /*23e60*/  MUFU.EX2 R111, R247 ;  /* 0x000000f7006f7308 */ /* 0x000ee20000000800 */
[----:B------:R-:W-:Y:S09]  /*23e70*/  FADD.FTZ R114, R3, R133 ;  /* 0x0000008503727221 */ /* 0x000ff20000010000 */
[----:B------:R3:W-:Y:S01]  /*23e80*/  MUFU.EX2 R124, R227 ;  /* 0x000000e3007c7308 */ /* 0x0007e20000000800 */
[C---:B-1----:R-:W-:Y:S01]  /*23e90*/  F2FP.BF16.PACK_AB R179, R0.reuse, R3 ;  /* 0x0000000300b3723e */ /* 0x042fe200000010ff */
[----:B------:R-:W-:Y:S01]  /*23ea0*/  FADD.FTZ R135, R0, R114 ;  /* 0x0000007200877221 */ /* 0x000fe20000010000 */
[----:B------:R-:W-:Y:S02]  /*23eb0*/  LOP3.LUT R0, R107, 0xff, RZ, 0xc0, !PT ;  /* 0x000000ff6b007812 */ /* 0x000fe400078ec0ff */
[----:B------:R-:W-:Y:S02]  /*23ec0*/  PRMT R3, R106, 0x7632, R3 ;  /* 0x000076326a037816 */ /* 0x000fe40000000003 */
[----:B------:R-:W-:Y:S03]  /*23ed0*/  ISETP.GE.U32.AND P1, PT, R194, R0, PT ;  /* 0x00000000c200720c */ /* 0x000fe60003f26070 */
[----:B------:R-:W1:Y:S01]  /*23ee0*/  MUFU.EX2 R127, R252 ;  /* 0x000000fc007f7308 */ /* 0x000e620000000800 */
[----:B------:R-:W-:Y:S02]  /*23ef0*/  PRMT R126, R106, 0x5410, R3 ;  /* 0x000054106a7e7816 */ /* 0x000fe40000000003 */
[C---:B---3--:R-:W-:Y:S01]  /*23f00*/  F2FP.BF16.PACK_AB R0, R111.reuse, R117 ;  /* 0x000000756f00723e */ /* 0x048fe200000010ff */
[----:B------:R-:W-:Y:S06]  /*23f10*/  FADD.FTZ R143, R111, R120 ;  /* 0x000000786f8f7221 */ /* 0x000fec0000010000 */
[----:B------:R-:W-:Y:S01]  /*23f20*/  MUFU.EX2 R117, R224 ;  /* 0x000000e000757308 */ /* 0x000fe20000000800 */
[----:B------:R-:W-:Y:S09]  /*23f30*/  IMAD.MOV.U32 R227, RZ, RZ, R153 ;  /* 0x000000ffffe37224 */ /* 0x000ff200078e0099 */
[----:B------:R-:W3:Y:S01]  /*23f40*/  MUFU.EX2 R111, R226 ;  /* 0x000000e2006f7308 */ /* 0x000ee20000000800 */
[----:B-1----:R-:W-:Y:S02]  /*23f50*/  F2FP.BF16.PACK_AB R167, R124, R127 ;  /* 0x0000007f7ca7723e */ /* 0x002fe400000010ff */
[----:B---3--:R-:W-:Y:S01]  /*23f60*/  F2FP.BF16.PACK_AB R187, R111, R117 ;  /* 0x000000756fbb723e */ /* 0x008fe200000010ff */
[----:B------:R-:W-:Y:S01]  /*23f70*/  IMAD.MOV.U32 R226, RZ, RZ, R206 ;  /* 0x000000ffffe27224 */ /* 0x000fe200078e00ce */
[----:B--2---:R-:W-:Y:S05]  /*23f80*/  IADD3 R114, P0, R230, R112, RZ ;  /* 0x00000070e6727210 */ /* 0x004fea0007f1e0ff */
[----:B----4-:R-:W-:Y:S01]  /*23f90*/  IMAD.X R115, R137, 0x1, R113, P0 ;  /* 0x0000000189737824 */ /* 0x010fe200000e0671 */
[----:B------:R-:W-:Y:S05]  /*23fa0*/  @!P1 HFMA2.BF16_V2 R140, -RZ.H0_H0, RZ.H0_H0, -R106.H0_H0 ;  /* 0x200000ffff8c9231 */ /* 0x000fea000034096a */
[----:B------:R-:W-:Y:S01]  /*23fb0*/  PRMT R121, R140, 0x7610, R121 ;  /* 0x000076108c797816 */ /* 0x000fe20000000079 */
[----:B------:R1:W-:Y:S03]  /*23fc0*/  @!P1 STL.S16 [R1+0x154], R140 ;  /* 0x0001548c01009387 */ /* 0x0003e60000100600 */
[----:B------:R-:W-:Y:S01]  /*23fd0*/  @!P1 PRMT R106, R121, 0x5410, RZ ;  /* 0x00005410796a9816 */ /* 0x000fe200000000ff */
[----:B------:R-:W2:Y:S04]  /*23fe0*/  LDL R120, [R1+0x190] ;  /* 0x0001900001787983 */ /* 0x000ea80000100800 */
[----:B------:R3:W4:Y:S04]  /*23ff0*/  LDL.S16 R121, [R1+0x130] ;  /* 0x0001300001797983 */ /* 0x0007280000100600 */
[----:B------:R-:W3:Y:S04]  /*24000*/  LDL R132, [R1+0x198] ;  /* 0x0001980001847983 */ /* 0x000ee80000100800 */
[----:B------:R2:W3:Y:S04]  /*24010*/  LDL.S16 R137, [R1+0x15c] ;  /* 0x00015c0001897983 */ /* 0x0004e80000100600 */
[----:B------:R1:W-:Y:S04]  /*24020*/  ST.E.U16 [R114.64], R106 ;  /* 0x0000006a72007985 */ /* 0x0003e8000c101504 */
[----:B------:R-:W3:Y:S04]  /*24030*/  LDL R133, [R1+0x1a4] ;  /* 0x0001a40001857983 */ /* 0x000ee80000100800 */
[----:B-1----:R-:W3:Y:S01]  /*24040*/  LDL R140, [R1+0x19c] ;  /* 0x00019c00018c7983 */ /* 0x002ee20000100800 */
[----:B------:R-:W-:Y:S02]  /*24050*/  LOP3.LUT R106, R107, 0xffff, RZ, 0xc0, !PT ;  /* 0x0000ffff6b6a7812 */ /* 0x000fe400078ec0ff */
        /* <DEDUP_REMOVED lines=18> */
[----:B------:R-:W-:Y:S02]  /*24180*/  ISETP.GE.U32.AND P4, PT, R194, R115, PT ;  /* 0x00000073c200720c */ /* 0x000fe40003f86070 */
[----:B--2---:R-:W-:Y:S01]  /*24190*/  IADD3 R120, P5, R196, R120, RZ ;  /* 0x00000078c4787210 */ /* 0x004fe20007fbe0ff */
[----:B----4-:R-:W-:Y:S05]  /*241a0*/  @!P0 HFMA2.BF16_V2 R121, -RZ.H0_H0, RZ.H0_H0, -R3.H0_H0 ;  /* 0x200000ffff798231 */ /* 0x010fea0000340903 */
[----:B------:R-:W-:Y:S01]  /*241b0*/  PRMT R114, R121, 0x7610, R114 ;  /* 0x0000761079727816 */ /* 0x000fe20000000072 */
[----:B------:R1:W-:Y:S01]  /*241c0*/  @!P0 STL.S16 [R1+0x130], R121 ;  /* 0x0001307901008387 */ /* 0x0003e20000100600 */
[----:B---3--:R-:W-:Y:S02]  /*241d0*/  @!P2 HFMA2.BF16_V2 R137, -RZ.H0_H0, RZ.H0_H0, -R106.H0_H0 ;  /* 0x200000ffff89a231 */ /* 0x008fe4000034096a */
[----:B------:R-:W-:Y:S03]  /*241e0*/  @!P0 PRMT R3, R114, 0x5410, RZ ;  /* 0x0000541072038816 */ /* 0x000fe600000000ff */
[----:B------:R-:W-:Y:S02]  /*241f0*/  PRMT R136, R137, 0x7610, R136 ;  /* 0x0000761089887816 */ /* 0x000fe40000000088 */
[----:B------:R-:W-:Y:S01]  /*24200*/  IADD3 R114, P0, R196, R140, RZ ;  /* 0x0000008cc4727210 */ /* 0x000fe20007f1e0ff */
[----:B------:R-:W-:Y:S04]  /*24210*/  IMAD.WIDE.U32 R140, R146, -0x326172a9, RZ ;  /* 0xcd9e8d57928c7825 */ /* 0x000fe800078e00ff */
[----:B------:R-:W-:Y:S01]  /*24220*/  IMAD.X R115, R197, 0x1, R133, P0 ;  /* 0x00000001c5737824 */ /* 0x000fe200000e0685 */
[CC--:B------:R-:W-:Y:S01]  /*24230*/  LOP3.LUT R157, R141.reuse, R176.reuse, R116, 0x96, !PT ;  /* 0x000000b08d9d7212 */ /* 0x0c0fe200078e9674 */
[----:B------:R-:W-:Y:S01]  /*24240*/  MUFU.EX2 R133, R250 ;  /* 0x000000fa00857308 */ /* 0x000fe20000000800 */
[----:B------:R-:W-:Y:S01]  /*24250*/  LOP3.LUT R146, R141, R176, R236, 0x96, !PT ;  /* 0x000000b08d927212 */ /* 0x000fe200078e96ec */
[----:B------:R-:W-:Y:S02]  /*24260*/  IMAD.MOV.U32 R176, RZ, RZ, R155 ;  /* 0x000000ffffb07224 */ /* 0x000fe400078e009b */
[----:B-1----:R-:W-:Y:S01]  /*24270*/  IMAD.X R121, R197, 0x1, R132, P5 ;  /* 0x00000001c5797824 */ /* 0x002fe200028e0684 */
[C---:B------:R-:W-:Y:S01]  /*24280*/  ISETP.GE.U32.AND P5, PT, R194.reuse, R107, PT ;  /* 0x0000006bc200720c */ /* 0x040fe20003fa6070 */
[----:B------:R1:W2:Y:S01]  /*24290*/  LDL.S16 R132, [R1+0x150] ;  /* 0x0001500001847983 */ /* 0x0002a20000100600 */
[----:B------:R-:W-:Y:S03]  /*242a0*/  FADD.FTZ R107, R117, R125 ;  /* 0x0000007d756b7221 */ /* 0x000fe60000010000 */
[----:B------:R3:W-:Y:S04]  /*242b0*/  @!P2 STL.S16 [R1+0x15c], R137 ;  /* 0x00015c890100a387 */ /* 0x0007e80000100600 */
[----:B------:R4:W-:Y:S04]  /*242c0*/  ST.E.U16 [R120.64], R3 ;  /* 0x0000000378007985 */ /* 0x0009e8000c101504 */
[----:B------:R1:W2:Y:S01]  /*242d0*/  LDL.S16 R153, [R1+0x168] ;  /* 0x0001680001997983 */ /* 0x0002a20000100600 */
[----:B---3--:R-:W-:Y:S01]  /*242e0*/  FADD.FTZ R137, R111, R107 ;  /* 0x0000006b6f897221 */ /* 0x008fe20000010000 */
[--C-:B------:R-:W-:Y:S01]  /*242f0*/  SHF.R.U32.HI R111, RZ, 0x18, R128.reuse ;  /* 0x00000018ff6f7819 */ /* 0x100fe20000011680 */
[----:B------:R-:W3:Y:S03]  /*24300*/  MUFU.EX2 R107, R154 ;  /* 0x0000009a006b7308 */ /* 0x000ee60000000800 */
[----:B------:R-:W-:Y:S02]  /*24310*/  ISETP.GE.U32.AND P0, PT, R194, R111, PT ;  /* 0x0000006fc200720c */ /* 0x000fe40003f06070 */
[----:B----4-:R-:W-:Y:S02]  /*24320*/  PRMT R3, R181, 0x7632, R3 ;  /* 0x00007632b5037816 */ /* 0x010fe40000000003 */
[----:B------:R-:W-:Y:S02]  /*24330*/  PRMT R111, R204, 0x7632, R111 ;  /* 0x00007632cc6f7816 */ /* 0x000fe4000000006f */
[----:B------:R-:W-:Y:S02]  /*24340*/  PRMT R125, R106, 0x5410, R3 ;  /* 0x000054106a7d7816 */ /* 0x000fe40000000003 */
[----:B------:R-:W-:Y:S02]  /*24350*/  @!P2 PRMT R106, R136, 0x5410, RZ ;  /* 0x00005410886aa816 */ /* 0x000fe400000000ff */
[----:B------:R-:W-:Y:S03]  /*24360*/  MUFU.EX2 R136, R249 ;  /* 0x000000f900887308 */ /* 0x000fe60000000800 */
[----:B------:R4:W-:Y:S01]  /*24370*/  ST.E.U16 [R114.64], R106 ;  /* 0x0000006a72007985 */ /* 0x0009e2000c101504 */
[----:B---3--:R-:W-:Y:S03]  /*24380*/  F2FP.BF16.PACK_AB R165, R107, R133 ;  /* 0x000000856ba5723e */ /* 0x008fe600000010ff */
[----:B------:R1:W3:Y:S01]  /*24390*/  LDL.S16 R154, [R1+0x158] ;  /* 0x00015800019a7983 */ /* 0x0002e20000100600 */
        /* <DEDUP_REMOVED lines=8> */
[----:B--2---:R-:W-:Y:S05]  /*24420*/  @!P1 HFMA2.BF16_V2 R132, -RZ.H0_H0, RZ.H0_H0, -R3.H0_H0 ;  /* 0x200000ffff849231 */ /* 0x004fea0000340903 */
[----:B------:R-:W-:Y:S01]  /*24430*/  PRMT R117, R132, 0x7610, R117 ;  /* 0x0000761084757816 */ /* 0x000fe20000000075 */
[----:B------:R2:W-:Y:S03]  /*24440*/  @!P1 STL.S16 [R1+0x150], R132 ;  /* 0x0001508401009387 */ /* 0x0005e60000100600 */
[----:B------:R-:W-:Y:S01]  /*24450*/  @!P1 PRMT R3, R117, 0x5410, RZ ;  /* 0x0000541075039816 */ /* 0x000fe200000000ff */
[----:B------:R1:W4:Y:S01]  /*24460*/  LDL.S16 R224, [R1+0x164] ;  /* 0x0001640001e07983 */ /* 0x0003220000100600 */
[----:B------:R-:W-:Y:S01]  /*24470*/  ISETP.GE.U32.AND P1, PT, R194, R116, PT ;  /* 0x00000074c200720c */ /* 0x000fe20003f26070 */
[----:B------:R-:W-:Y:S01]  /*24480*/  FADD.FTZ R117, R133, R135 ;  /* 0x0000008785757221 */ /* 0x000fe20000010000 */
[----:B------:R-:W-:Y:S01]  /*24490*/  LOP3.LUT R116, R128, 0xffff, RZ, 0xc0, !PT ;  /* 0x0000ffff80747812 */ /* 0x000fe200078ec0ff */
[----:B------:R1:W4:Y:S01]  /*244a0*/  LDL.S16 R223, [R1+0x160] ;  /* 0x0001600001df7983 */ /* 0x0003220000100600 */
[----:B------:R-:W-:Y:S01]  /*244b0*/  @!P5 HFMA2.BF16_V2 R153, -RZ.H0_H0, RZ.H0_H0, -R111.H0_H0 ;  /* 0x200000ffff99d231 */ /* 0x000fe2000034096f */
[----:B------:R-:W-:Y:S01]  /*244c0*/  IMAD.WIDE.U32 R134, R145, -0x2daee0ad, RZ ;  /* 0xd2511f5391867825 */ /* 0x000fe200078e00ff */
[----:B------:R-:W-:Y:S01]  /*244d0*/  SHF.R.U32.HI R116, RZ, 0x8, R116 ;  /* 0x00000008ff747819 */ /* 0x000fe20000011674 */
[----:B------:R-:W4:Y:S02]  /*244e0*/  LDL R206, [R1+0x18] ;  /* 0x0000180001ce7983 */ /* 0x000f240000100800 */
[----:B------:R-:W-:Y:S02]  /*244f0*/  PRMT R221, R153, 0x7610, R221 ;  /* 0x0000761099dd7816 */ /* 0x000fe400000000dd */
[----:B------:R-:W-:Y:S01]  /*24500*/  LOP3.LUT R116, R116, 0xffff, RZ, 0xc0, !PT ;  /* 0x0000ffff74747812 */ /* 0x000fe200078ec0ff */
[----:B------:R-:W-:Y:S01]  /*24510*/  ST.E.U16 [R114.64+0x2], R3 ;  /* 0x0000020372007985 */ /* 0x000fe2000c101504 */
[----:B--2---:R-:W2:Y:S02]  /*24520*/  MUFU.EX2 R132, R251 ;  /* 0x000000fb00847308 */ /* 0x004ea40000000800 */
[----:B--2---:R-:W-:Y:S01]  /*24530*/  F2FP.BF16.PACK_AB R166, R132, R136 ;  /* 0x0000008884a6723e */ /* 0x004fe200000010ff */
[----:B---3--:R-:W-:Y:S05]  /*24540*/  @!P6 HFMA2.BF16_V2 R154, -RZ.H0_H0, RZ.H0_H0, -R106.H0_H0 ;  /* 0x200000ffff9ae231 */ /* 0x008fea000034096a */
[----:B------:R-:W-:Y:S01]  /*24550*/  PRMT R124, R154, 0x7610, R124 ;  /* 0x000076109a7c7816 */ /* 0x000fe2000000007c */
[----:B------:R2:W-:Y:S04]  /*24560*/  @!P6 STL.S16 [R1+0x158], R154 ;  /* 0x0001589a0100e387 */ /* 0x0005e80000100600 */
[----:B------:R1:W3:Y:S04]  /*24570*/  LDL.S16 R133, [R1+0x14c] ;  /* 0x00014c0001857983 */ /* 0x0002e80000100600 */
[----:B------:R1:W-:Y:S01]  /*24580*/  @!P5 STL.S16 [R1+0x168], R153 ;  /* 0x000168990100d387 */ /* 0x0003e20000100600 */
[----:B--2---:R-:W-:Y:S01]  /*24590*/  FADD.FTZ R154, R107, R117 ;  /* 0x000000756b9a7221 */ /* 0x004fe20000010000 */
[----:B------:R-:W-:Y:S01]  /*245a0*/  PRMT R117, R106, 0x5410, R111 ;  /* 0x000054106a757816 */ /* 0x000fe2000000006f */
[----:B------:R-:W-:Y:S01]  /*245b0*/  FADD.FTZ R107, R136, R143 ;  /* 0x0000008f886b7221 */ /* 0x000fe20000010000 */
[----:B------:R-:W-:Y:S02]  /*245c0*/  @!P6 PRMT R106, R124, 0x5410, RZ ;  /* 0x000054107c6ae816 */ /* 0x000fe400000000ff */
[----:B------:R-:W-:Y:S02]  /*245d0*/  ISETP.GE.U32.AND P6, PT, R194, R116, PT ;  /* 0x00000074c200720c */ /* 0x000fe40003fc6070 */
[----:B------:R-:W-:Y:S01]  /*245e0*/  @!P5 PRMT R111, R221, 0x5410, RZ ;  /* 0x00005410dd6fd816 */ /* 0x000fe200000000ff */
[----:B------:R2:W-:Y:S01]  /*245f0*/  ST.E.U16 [R196.64+0x10], R106 ;  /* 0x0000106ac4007985 */ /* 0x0005e2000c101504 */
[--C-:B-1----:R-:W-:Y:S01]  /*24600*/  FADD.FTZ R153, R132, R107.reuse ;  /* 0x0000006b84997221 */ /* 0x102fe20000010000 */
[----:B------:R-:W-:Y:S01]  /*24610*/  PRMT R107, R110, 0x7632, R107 ;  /* 0x000076326e6b7816 */ /* 0x000fe2000000006b */
[----:B------:R-:W1:Y:S01]  /*24620*/  MUFU.EX2 R116, R227 ;  /* 0x000000e300747308 */ /* 0x000e620000000800 */
[----:B------:R1:W3:Y:S04]  /*24630*/  LDL.S16 R221, [R1+0x148] ;  /* 0x0001480001dd7983 */ /* 0x0002e80000100600 */
[----:B------:R-:W-:Y:S01]  /*24640*/  ST.E.U16 [R196.64+0x12], R111 ;  /* 0x0000126fc4007985 */ /* 0x000fe2000c101504 */
[C---:B-1----:R-:W-:Y:S01]  /*24650*/  F2FP.BF16.PACK_AB R173, R116.reuse, R127 ;  /* 0x0000007f74ad723e */ /* 0x042fe200000010ff */
[----:B--2---:R-:W-:Y:S04]  /*24660*/  FADD.FTZ R106, R127, R137 ;  /* 0x000000897f6a7221 */ /* 0x004fe80000010000 */
[----:B------:R-:W-:Y:S01]  /*24670*/  FADD.FTZ R106, R116, R106 ;  /* 0x0000006a746a7221 */ /* 0x000fe20000010000 */
[----:B------:R-:W-:Y:S01]  /*24680*/  PRMT R116, R110, 0x5410, R107 ;  /* 0x000054106e747816 */ /* 0x000fe2000000006b */
[----:B----4-:R-:W-:Y:S02]  /*24690*/  @!P4 HFMA2.BF16_V2 R224, -RZ.H0_H0, RZ.H0_H0, -R110.H0_H0 ;  /* 0x200000ffffe0c231 */ /* 0x010fe4000034096e */
[----:B------:R-:W-:Y:S03]  /*246a0*/  @!P3 HFMA2.BF16_V2 R223, -RZ.H0_H0, RZ.H0_H0, -R107.H0_H0 ;  /* 0x200000ffffdfb231 */ /* 0x000fe6000034096b */
[----:B------:R-:W-:Y:S01]  /*246b0*/  PRMT R183, R224, 0x7610, R183 ;  /* 0x00007610e0b77816 */ /* 0x000fe200000000b7 */
[----:B------:R-:W-:Y:S01]  /*246c0*/  @!P4 STL.S16 [R1+0x164], R224 ;  /* 0x000164e00100c387 */ /* 0x000fe20000100600 */
[----:B------:R-:W-:Y:S02]  /*246d0*/  LOP3.LUT R124, R135, R206, R178, 0x96, !PT ;  /* 0x000000ce877c7212 */ /* 0x000fe400078e96b2 */
[----:B------:R-:W-:Y:S01]  /*246e0*/  PRMT R132, R223, 0x7610, R132 ;  /* 0x00007610df847816 */ /* 0x000fe20000000084 */
[----:B------:R1:W-:Y:S01]  /*246f0*/  @!P3 STL.S16 [R1+0x160], R223 ;  /* 0x000160df0100b387 */ /* 0x0003e20000100600 */
[----:B------:R-:W-:Y:S02]  /*24700*/  @!P4 PRMT R110, R183, 0x5410, RZ ;  /* 0x00005410b76ec816 */ /* 0x000fe400000000ff */
[----:B------:R-:W-:Y:S01]  /*24710*/  LOP3.LUT R3, R124, 0xff, RZ, 0xc0, !PT ;  /* 0x000000ff7c037812 */ /* 0x000fe200078ec0ff */
[----:B------:R2:W-:Y:S01]  /*24720*/  STL [R1+0x44], R106 ;  /* 0x0000446a01007387 */ /* 0x0005e20000100800 */
[----:B------:R-:W-:Y:S02]  /*24730*/  @!P3 PRMT R107, R132, 0x5410, RZ ;  /* 0x00005410846bb816 */ /* 0x000fe400000000ff */
[----:B------:R-:W-:Y:S01]  /*24740*/  ISETP.GE.U32.AND P5, PT, R194, R3, PT ;  /* 0x00000003c200720c */ /* 0x000fe20003fa6070 */
[----:B------:R4:W4:Y:S01]  /*24750*/  LDL.S16 R183, [R1+0x140] ;  /* 0x0001400001b77983 */ /* 0x0009220000100600 */
[----:B------:R-:W-:Y:S03]  /*24760*/  LOP3.LUT R3, R124, 0xffff, RZ, 0xc0, !PT ;  /* 0x0000ffff7c037812 */ /* 0x000fe600078ec0ff */
[----:B------:R3:W-:Y:S01]  /*24770*/  ST.E.U16 [R112.64+0x12], R107 ;  /* 0x0000126b70007985 */ /* 0x0007e2000c101504 */
[----:B------:R-:W-:Y:S03]  /*24780*/  SHF.R.U32.HI R3, RZ, 0x8, R3 ;  /* 0x00000008ff037819 */ /* 0x000fe60000011603 */
[----:B------:R-:W-:Y:S01]  /*24790*/  ST.E.U16 [R112.64+0x10], R110 ;  /* 0x0000106e70007985 */ /* 0x000fe2000c101504 */
[----:B------:R-:W-:Y:S04]  /*247a0*/  LOP3.LUT R3, R3, 0xffff, RZ, 0xc0, !PT ;  /* 0x0000ffff03037812 */ /* 0x000fe800078ec0ff */
[C---:B------:R-:W-:Y:S02]  /*247b0*/  ISETP.GE.U32.AND P4, PT, R194.reuse, R3, PT ;  /* 0x00000003c200720c */ /* 0x040fe40003f86070 */
[C---:B------:R-:W-:Y:S01]  /*247c0*/  PRMT R3, R105.reuse, 0x7632, R3 ;  /* 0x0000763269037816 */ /* 0x040fe20000000003 */
[----:B-1----:R1:W4:Y:S03]  /*247d0*/  LDL.S16 R223, [R1+0x144] ;  /* 0x0001440001df7983 */ /* 0x0023260000100600 */
[----:B------:R-:W-:Y:S02]  /*247e0*/  PRMT R111, R105, 0x5410, R3 ;  /* 0x00005410696f7816 */ /* 0x000fe40000000003 */
[--C-:B--2---:R-:W-:Y:S02]  /*247f0*/  SHF.R.U32.HI R106, RZ, 0x18, R124.reuse ;  /* 0x00000018ff6a7819 */ /* 0x104fe4000001167c */
[----:B------:R-:W-:Y:S02]  /*24800*/  SHF.R.U32.HI R124, RZ, 0x10, R124 ;  /* 0x00000010ff7c7819 */ /* 0x000fe4000001167c */
[----:B------:R-:W-:Y:S02]  /*24810*/  ISETP.GE.U32.AND P3, PT, R194, R106, PT ;  /* 0x0000006ac200720c */ /* 0x000fe40003f66070 */
[----:B------:R-:W-:Y:S02]  /*24820*/  LOP3.LUT R124, R124, 0xff, RZ, 0xc0, !PT ;  /* 0x000000ff7c7c7812 */ /* 0x000fe400078ec0ff */
[C---:B------:R-:W-:Y:S02]  /*24830*/  PRMT R106, R185.reuse, 0x7632, R106 ;  /* 0x00007632b96a7816 */ /* 0x040fe4000000006a */
[----:B---3--:R-:W-:Y:S01]  /*24840*/  PRMT R107, R185, 0x7610, R107 ;  /* 0x00007610b96b7816 */ /* 0x008fe2000000006b */
[----:B------:R-:W-:Y:S05]  /*24850*/  @!P2 HFMA2.BF16_V2 R133, -RZ.H0_H0, RZ.H0_H0, -R105.H0_H0 ;  /* 0x200000ffff85a231 */ /* 0x000fea0000340969 */
[----:B------:R-:W-:Y:S01]  /*24860*/  PRMT R127, R133, 0x7610, R127 ;  /* 0x00007610857f7816 */ /* 0x000fe2000000007f */
[----:B------:R2:W-:Y:S03]  /*24870*/  @!P2 STL.S16 [R1+0x14c], R133 ;  /* 0x00014c850100a387 */ /* 0x0005e60000100600 */
[----:B------:R-:W-:Y:S01]  /*24880*/  @!P2 PRMT R105, R127, 0x5410, RZ ;  /* 0x000054107f69a816 */ /* 0x000fe200000000ff */
[----:B------:R1:W3:Y:S01]  /*24890*/  LDL.S16 R137, [R1+0x13c] ;  /* 0x00013c0001897983 */ /* 0x0002e20000100600 */
[----:B------:R-:W-:Y:S03]  /*248a0*/  ISETP.GE.U32.AND P2, PT, R194, R124, PT ;  /* 0x0000007cc200720c */ /* 0x000fe60003f46070 */
[----:B------:R1:W-:Y:S01]  /*248b0*/  ST.E.U16 [R120.64+0xe], R105 ;  /* 0x00000e6978007985 */ /* 0x0003e2000c101504 */
[----:B--2---:R-:W-:Y:S01]  /*248c0*/  IMAD.WIDE.U32 R132, R144, -0x2daee0ad, RZ ;  /* 0xd2511f5390847825 */ /* 0x004fe200078e00ff */
[----:B------:R-:W-:Y:S04]  /*248d0*/  @!P6 HFMA2.BF16_V2 R221, -RZ.H0_H0, RZ.H0_H0, -R3.H0_H0 ;  /* 0x200000ffffdde231 */ /* 0x000fe80000340903 */
[----:B------:R-:W-:Y:S02]  /*248e0*/  LOP3.LUT R127, R133, R206, R170, 0x96, !PT ;  /* 0x000000ce857f7212 */ /* 0x000fe400078e96aa */
[----:B------:R-:W-:Y:S01]  /*248f0*/  PRMT R124, R221, 0x7610, R124 ;  /* 0x00007610dd7c7816 */ /* 0x000fe2000000007c */
[----:B------:R2:W-:Y:S01]  /*24900*/  @!P6 STL.S16 [R1+0x148], R221 ;  /* 0x000148dd0100e387 */ /* 0x0005e20000100600 */
[----:B------:R-:W-:Y:S02]  /*24910*/  LOP3.LUT R110, R127, 0xff, RZ, 0xc0, !PT ;  /* 0x000000ff7f6e7812 */ /* 0x000fe400078ec0ff */
[----:B------:R-:W-:Y:S01]  /*24920*/  @!P6 PRMT R3, R124, 0x5410, RZ ;  /* 0x000054107c03e816 */ /* 0x000fe200000000ff */
[----:B------:R3:W3:Y:S01]  /*24930*/  LDL.S16 R144, [R1+0x134] ;  /* 0x0001340001907983 */ /* 0x0006e20000100600 */
[----:B------:R-:W-:Y:S02]  /*24940*/  PRMT R124, R107, 0x5410, R106 ;  /* 0x000054106b7c7816 */ /* 0x000fe4000000006a */
[----:B-1----:R-:W-:Y:S01]  /*24950*/  PRMT R105, R201, 0x7610, R105 ;  /* 0x00007610c9697816 */ /* 0x002fe20000000069 */
[----:B------:R1:W-:Y:S01]  /*24960*/  ST.E.U16 [R120.64+0x10], R3 ;  /* 0x0000100378007985 */ /* 0x0003e2000c101504 */
[----:B------:R-:W-:Y:S02]  /*24970*/  ISETP.GE.U32.AND P6, PT, R194, R110, PT ;  /* 0x0000006ec200720c */ /* 0x000fe40003fc6070 */
[----:B------:R-:W-:Y:S04]  /*24980*/  LOP3.LUT R110, R127, 0xffff, RZ, 0xc0, !PT ;  /* 0x0000ffff7f6e7812 */ /* 0x000fe800078ec0ff */
[----:B------:R-:W-:Y:S04]  /*24990*/  SHF.R.U32.HI R110, RZ, 0x8, R110 ;  /* 0x00000008ff6e7819 */ /* 0x000fe8000001166e */
[----:B------:R-:W-:Y:S01]  /*249a0*/  LOP3.LUT R110, R110, 0xffff, RZ, 0xc0, !PT ;  /* 0x0000ffff6e6e7812 */ /* 0x000fe200078ec0ff */
[----:B--2---:R2:W2:Y:S01]  /*249b0*/  LDL.S16 R221, [R1+0x138] ;  /* 0x0001380001dd7983 */ /* 0x0044a20000100600 */
[--C-:B-1----:R-:W-:Y:S02]  /*249c0*/  SHF.R.U32.HI R3, RZ, 0x18, R127.reuse ;  /* 0x00000018ff037819 */ /* 0x102fe4000001167f */
        /* <DEDUP_REMOVED lines=8> */
[----:B------:R-:W-:Y:S03]  /*24a50*/  @!P1 STL.S16 [R1+0x144], R223 ;  /* 0x000144df01009387 */ /* 0x000fe60000100600 */
[----:B------:R-:W-:Y:S01]  /*24a60*/  @!P1 PRMT R107, R182, 0x5410, RZ ;  /* 0x00005410b66b9816 */ /* 0x000fe200000000ff */
[----:B------:R4:W-:Y:S01]  /*24a70*/  @!P0 STL.S16 [R1+0x140], R183 ;  /* 0x000140b701008387 */ /* 0x0009e20000100600 */
[C---:B------:R-:W-:Y:S02]  /*24a80*/  ISETP.GE.U32.AND P0, PT, R194.reuse, R3, PT ;  /* 0x00000003c200720c */ /* 0x040fe40003f06070 */
[----:B------:R-:W-:Y:S01]  /*24a90*/  PRMT R3, R201, 0x7632, R3 ;  /* 0x00007632c9037816 */ /* 0x000fe20000000003 */
[----:B------:R3:W-:Y:S01]  /*24aa0*/  ST.E.U16 [R114.64+0x10], R107 ;  /* 0x0000106b72007985 */ /* 0x0007e2000c101504 */
[----:B------:R-:W-:Y:S02]  /*24ab0*/  ISETP.GE.U32.AND P1, PT, R194, R110, PT ;  /* 0x0000006ec200720c */ /* 0x000fe40003f26070 */
[----:B-1----:R-:W-:Y:S01]  /*24ac0*/  PRMT R106, R148, 0x7610, R106 ;  /* 0x00007610946a7816 */ /* 0x002fe2000000006a */
[----:B---3--:R-:W-:Y:S05]  /*24ad0*/  @!P5 HFMA2.BF16_V2 R137, -RZ.H0_H0, RZ.H0_H0, -R105.H0_H0 ;  /* 0x200000ffff89d231 */ /* 0x008fea0000340969 */
[----:B------:R-:W-:Y:S01]  /*24ae0*/  PRMT R110, R137, 0x7610, R110 ;  /* 0x00007610896e7816 */ /* 0x000fe2000000006e */
[----:B----4-:R1:W3:Y:S04]  /*24af0*/  LDL.S16 R183, [R1+0x12c] ;  /* 0x00012c0001b77983 */ /* 0x0102e80000100600 */
[----:B------:R4:W-:Y:S01]  /*24b00*/  @!P5 STL.S16 [R1+0x13c], R137 ;  /* 0x00013c890100d387 */ /* 0x0009e20000100600 */
[----:B------:R-:W-:Y:S03]  /*24b10*/  LOP3.LUT R107, R134, 0xff, RZ, 0xc0, !PT ;  /* 0x000000ff866b7812 */ /* 0x000fe600078ec0ff */
[----:B------:R1:W3:Y:S04]  /*24b20*/  LDL.S16 R182, [R1+0x128] ;  /* 0x0001280001b67983 */ /* 0x0002e80000100600 */
[----:B------:R1:W3:Y:S01]  /*24b30*/  LDL.S16 R143, [R1+0x124] ;  /* 0x00012400018f7983 */ /* 0x0002e20000100600 */
[----:B------:R-:W-:Y:S01]  /*24b40*/  @!P2 HFMA2.BF16_V2 R144, -RZ.H0_H0, RZ.H0_H0, -R106.H0_H0 ;  /* 0x200000ffff90a231 */ /* 0x000fe2000034096a */
[----:B----4-:R-:W-:Y:S02]  /*24b50*/  PRMT R137, R105, 0x5410, R3 ;  /* 0x0000541069897816 */ /* 0x010fe40000000003 */
[----:B------:R-:W-:Y:S02]  /*24b60*/  @!P5 PRMT R105, R110, 0x5410, RZ ;  /* 0x000054106e69d816 */ /* 0x000fe400000000ff */
[----:B------:R-:W-:Y:S02]  /*24b70*/  ISETP.GE.U32.AND P5, PT, R194, R107, PT ;  /* 0x0000006bc200720c */ /* 0x000fe40003fa6070 */
[----:B------:R-:W-:Y:S01]  /*24b80*/  SHF.R.U32.HI R107, RZ, 0x10, R134 ;  /* 0x00000010ff6b7819 */ /* 0x000fe20000011686 */
[----:B------:R4:W-:Y:S01]  /*24b90*/  ST.E.U16 [R196.64+0x20], R105 ;  /* 0x00002069c4007985 */ /* 0x0009e2000c101504 */
[----:B------:R-:W-:Y:S02]  /*24ba0*/  PRMT R204, R144, 0x7610, R204 ;  /* 0x0000761090cc7816 */ /* 0x000fe400000000cc */
[----:B------:R-:W-:Y:S02]  /*24bb0*/  LOP3.LUT R110, R107, 0xff, RZ, 0xc0, !PT ;  /* 0x000000ff6b6e7812 */ /* 0x000fe400078ec0ff */
[----:B------:R-:W-:Y:S01]  /*24bc0*/  PRMT R107, R148, 0x7632, R107 ;  /* 0x00007632946b7816 */ /* 0x000fe2000000006b */
[----:B--2---:R-:W-:Y:S05]  /*24bd0*/  @!P4 HFMA2.BF16_V2 R221, -RZ.H0_H0, RZ.H0_H0, -R3.H0_H0 ;  /* 0x200000ffffddc231 */ /* 0x004fea0000340903 */
[----:B------:R-:W-:Y:S01]  /*24be0*/  PRMT R136, R221, 0x7610, R136 ;  /* 0x00007610dd887816 */ /* 0x000fe20000000088 */
[----:B------:R-:W-:Y:S03]  /*24bf0*/  @!P4 STL.S16 [R1+0x138], R221 ;  /* 0x000138dd0100c387 */ /* 0x000fe60000100600 */
[----:B------:R-:W-:Y:S01]  /*24c00*/  @!P4 PRMT R3, R136, 0x5410, RZ ;  /* 0x000054108803c816 */ /* 0x000fe200000000ff */
[----:B------:R2:W-:Y:S01]  /*24c10*/  @!P2 STL.S16 [R1+0x134], R144 ;  /* 0x000134900100a387 */ /* 0x0005e20000100600 */
[----:B------:R-:W-:Y:S02]  /*24c20*/  PRMT R136, R106, 0x5410, R107 ;  /* 0x000054106a887816 */ /* 0x000fe4000000006b */
[----:B------:R-:W-:Y:S01]  /*24c30*/  @!P2 PRMT R106, R204, 0x5410, RZ ;  /* 0x00005410cc6aa816 */ /* 0x000fe200000000ff */
[----:B------:R1:W-:Y:S01]  /*24c40*/  ST.E.U16 [R196.64+0x22], R3 ;  /* 0x00002203c4007985 */ /* 0x0003e2000c101504 */
[----:B----4-:R-:W-:Y:S02]  /*24c50*/  LOP3.LUT R105, R134, 0xffff, RZ, 0xc0, !PT ;  /* 0x0000ffff86697812 */ /* 0x010fe400078ec0ff */
[C---:B------:R-:W-:Y:S01]  /*24c60*/  ISETP.GE.U32.AND P2, PT, R194.reuse, R127, PT ;  /* 0x0000007fc200720c */ /* 0x040fe20003f46070 */
[----:B------:R4:W-:Y:S01]  /*24c70*/  ST.E.U16 [R112.64+0x20], R106 ;  /* 0x0000206a70007985 */ /* 0x0009e2000c101504 */
[----:B------:R-:W-:Y:S02]  /*24c80*/  SHF.R.U32.HI R105, RZ, 0x8, R105 ;  /* 0x00000008ff697819 */ /* 0x000fe40000011669 */
[----:B------:R-:W-:Y:S02]  /*24c90*/  ISETP.GE.U32.AND P4, PT, R194, R110, PT ;  /* 0x0000006ec200720c */ /* 0x000fe40003f86070 */
[----:B------:R-:W-:Y:S02]  /*24ca0*/  SHF.R.U32.HI R110, RZ, 0x18, R134 ;  /* 0x00000018ff6e7819 */ /* 0x000fe40000011686 */
[----:B------:R-:W-:Y:S01]  /*24cb0*/  LOP3.LUT R105, R105, 0xffff, RZ, 0xc0, !PT ;  /* 0x0000ffff69697812 */ /* 0x000fe200078ec0ff */
[----:B--2---:R2:W2:Y:S01]  /*24cc0*/  LDL.S16 R144, [R1+0x120] ;  /* 0x0001200001907983 */ /* 0x0044a20000100600 */
[----:B-1----:R-:W-:Y:S02]  /*24cd0*/  PRMT R3, R104, 0x7632, R3 ;  /* 0x0000763268037816 */ /* 0x002fe40000000003 */
[----:B----4-:R-:W-:Y:S01]  /*24ce0*/  PRMT R106, R202, 0x7610, R106 ;  /* 0x00007610ca6a7816 */ /* 0x010fe2000000006a */
[----:B---3--:R-:W-:Y:S05]  /*24cf0*/  @!P3 HFMA2.BF16_V2 R183, -RZ.H0_H0, RZ.H0_H0, -R107.H0_H0 ;  /* 0x200000ffffb7b231 */ /* 0x008fea000034096b */
[----:B------:R-:W-:Y:S01]  /*24d00*/  PRMT R145, R183, 0x7610, R145 ;  /* 0x00007610b7917816 */ /* 0x000fe20000000091 */
[----:B------:R-:W-:Y:S01]  /*24d10*/  @!P3 STL.S16 [R1+0x12c], R183 ;  /* 0x00012cb70100b387 */ /* 0x000fe20000100600 */
[----:B------:R-:W-:Y:S02]  /*24d20*/  @!P6 HFMA2.BF16_V2 R182, -RZ.H0_H0, RZ.H0_H0, -R104.H0_H0 ;  /* 0x200000ffffb6e231 */ /* 0x000fe40000340968 */
[----:B------:R-:W-:Y:S01]  /*24d30*/  @!P3 PRMT R107, R145, 0x5410, RZ ;  /* 0x00005410916bb816 */ /* 0x000fe200000000ff */
[----:B------:R1:W3:Y:S01]  /*24d40*/  LDL.S16 R148, [R1+0x118] ;  /* 0x0001180001947983 */ /* 0x0002e20000100600 */
[----:B------:R-:W-:Y:S01]  /*24d50*/  ISETP.GE.U32.AND P3, PT, R194, R110, PT ;  /* 0x0000006ec200720c */ /* 0x000fe20003f66070 */
[----:B------:R-:W-:Y:S01]  /*24d60*/  @!P1 HFMA2.BF16_V2 R143, -RZ.H0_H0, RZ.H0_H0, -R3.H0_H0 ;  /* 0x200000ffff8f9231 */ /* 0x000fe20000340903 */
[----:B------:R-:W-:Y:S01]  /*24d70*/  PRMT R181, R182, 0x7610, R181 ;  /* 0x00007610b6b57816 */ /* 0x000fe200000000b5 */
[----:B------:R1:W4:Y:S01]  /*24d80*/  LDL.S16 R145, [R1+0x11c] ;  /* 0x00011c0001917983 */ /* 0x0003220000100600 */
[----:B------:R-:W-:Y:S02]  /*24d90*/  LOP3.LUT R110, R132, 0xff, RZ, 0xc0, !PT ;  /* 0x000000ff846e7812 */ /* 0x000fe400078ec0ff */
[----:B------:R-:W-:Y:S01]  /*24da0*/  PRMT R177, R143, 0x7610, R177 ;  /* 0x000076108fb17816 */ /* 0x000fe200000000b1 */
[----:B------:R-:W-:Y:S04]  /*24db0*/  @!P6 STL.S16 [R1+0x128], R182 ;  /* 0x000128b60100e387 */ /* 0x000fe80000100600 */
[----:B------:R1:W-:Y:S04]  /*24dc0*/  @!P1 STL.S16 [R1+0x124], R143 ;  /* 0x0001248f01009387 */ /* 0x0003e80000100600 */
[----:B------:R1:W-:Y:S02]  /*24dd0*/  ST.E.U16 [R112.64+0x22], R107 ;  /* 0x0000226b70007985 */ /* 0x0003e4000c101504 */
[----:B-1----:R-:W-:Y:S02]  /*24de0*/  PRMT R143, R104, 0x5410, R3 ;  /* 0x00005410688f7816 */ /* 0x002fe40000000003 */
[----:B------:R-:W-:Y:S02]  /*24df0*/  @!P6 PRMT R104, R181, 0x5410, RZ ;  /* 0x00005410b568e816 */ /* 0x000fe400000000ff */
[----:B------:R-:W-:Y:S02]  /*24e00*/  ISETP.GE.U32.AND P6, PT, R194, R105, PT ;  /* 0x00000069c200720c */ /* 0x000fe40003fc6070 */
[----:B------:R-:W-:Y:S01]  /*24e10*/  LOP3.LUT R105, R132, 0xffff, RZ, 0xc0, !PT ;  /* 0x0000ffff84697812 */ /* 0x000fe200078ec0ff */
[----:B------:R1:W-:Y:S01]  /*24e20*/  ST.E.U16 [R120.64+0x1e], R104 ;  /* 0x00001e6878007985 */ /* 0x0003e2000c101504 */
[----:B------:R-:W-:Y:S01]  /*24e30*/  @!P1 PRMT R3, R177, 0x5410, RZ ;  /* 0x00005410b1039816 */ /* 0x000fe200000000ff */
[----:B------:R-:W-:Y:S01]  /*24e40*/  IMAD.MOV.U32 R177, RZ, RZ, R161 ;  /* 0x000000ffffb17224 */ /* 0x000fe200078e00a1 */
[----:B------:R-:W-:Y:S02]  /*24e50*/  ISETP.GE.U32.AND P1, PT, R194, R110, PT ;  /* 0x0000006ec200720c */ /* 0x000fe40003f26070 */
[--C-:B------:R-:W-:Y:S01]  /*24e60*/  SHF.R.U32.HI R110, RZ, 0x8, R105.reuse ;  /* 0x00000008ff6e7819 */ /* 0x100fe20000011669 */
[----:B------:R2:W-:Y:S01]  /*24e70*/  ST.E.U16 [R120.64+0x20], R3 ;  /* 0x0000200378007985 */ /* 0x0005e2000c101504 */
[----:B------:R-:W-:Y:S02]  /*24e80*/  PRMT R105, R202, 0x7632, R105 ;  /* 0x00007632ca697816 */ /* 0x000fe40000000069 */
[C---:B------:R-:W-:Y:S02]  /*24e90*/  PRMT R107, R147.reuse, 0x7610, R107 ;  /* 0x00007610936b7816 */ /* 0x040fe4000000006b */
[----:B------:R-:W-:Y:S02]  /*24ea0*/  LOP3.LUT R110, R110, 0xffff, RZ, 0xc0, !PT ;  /* 0x0000ffff6e6e7812 */ /* 0x000fe400078ec0ff */
[----:B-1----:R-:W-:Y:S01]  /*24eb0*/  SHF.R.U32.HI R104, RZ, 0x10, R132 ;  /* 0x00000010ff687819 */ /* 0x002fe20000011684 */
[----:B--2---:R-:W-:Y:S01]  /*24ec0*/  @!P2 HFMA2.BF16_V2 R144, -RZ.H0_H0, RZ.H0_H0, -R106.H0_H0 ;  /* 0x200000ffff90a231 */ /* 0x004fe2000034096a */
[----:B------:R-:W-:Y:S04]  /*24ed0*/  MUFU.EX2 R3, R168 ;  /* 0x000000a800037308 */ /* 0x000fe80000000800 */
[----:B------:R-:W-:Y:S01]  /*24ee0*/  PRMT R152, R144, 0x7610, R152 ;  /* 0x0000761090987816 */ /* 0x000fe20000000098 */
[----:B------:R1:W-:Y:S02]  /*24ef0*/  @!P2 STL.S16 [R1+0x120], R144 ;  /* 0x000120900100a387 */ /* 0x0003e40000100600 */
[----:B-1----:R-:W-:Y:S02]  /*24f00*/  PRMT R144, R106, 0x5410, R105 ;  /* 0x000054106a907816 */ /* 0x002fe40000000069 */
[----:B------:R-:W-:Y:S02]  /*24f10*/  @!P2 PRMT R106, R152, 0x5410, RZ ;  /* 0x00005410986aa816 */ /* 0x000fe400000000ff */
[----:B------:R-:W-:Y:S02]  /*24f20*/  ISETP.GE.U32.AND P2, PT, R194, R110, PT ;  /* 0x0000006ec200720c */ /* 0x000fe40003f46070 */
[----:B------:R-:W-:Y:S01]  /*24f30*/  LOP3.LUT R110, R104, 0xff, RZ, 0xc0, !PT ;  /* 0x000000ff686e7812 */ /* 0x000fe200078ec0ff */
[----:B------:R-:W-:Y:S01]  /*24f40*/  ST.E.U16 [R114.64+0x20], R106 ;  /* 0x0000206a72007985 */ /* 0x000fe2000c101504 */
[----:B------:R-:W-:Y:S01]  /*24f50*/  PRMT R104, R147, 0x7632, R104 ;  /* 0x0000763293687816 */ /* 0x000fe20000000068 */
[----:B------:R-:W-:Y:S01]  /*24f60*/  IMAD.WIDE.U32 R146, R146, -0x2daee0ad, RZ ;  /* 0xd2511f5392927825 */ /* 0x000fe200078e00ff */
[----:B------:R-:W-:Y:S02]  /*24f70*/  LOP3.LUT R152, R131, R149, R140, 0x96, !PT ;  /* 0x0000009583987212 */ /* 0x000fe400078e968c */
[----:B------:R-:W1:Y:S02]  /*24f80*/  MUFU.EX2 R131, R176 ;  /* 0x000000b000837308 */ /* 0x000e640000000800 */
[----:B------:R-:W-:Y:S05]  /*24f90*/  LOP3.LUT R150, R147, R191, R150, 0x96, !PT ;  /* 0x000000bf93967212 */ /* 0x000fea00078e9696 */
[----:B------:R-:W-:Y:S01]  /*24fa0*/  IMAD.WIDE.U32 R150, R150, -0x326172a9, RZ ;  /* 0xcd9e8d5796967825 */ /* 0x000fe200078e00ff */
[----:B-1----:R-:W-:Y:S01]  /*24fb0*/  F2FP.BF16.PACK_AB R171, R3, R131 ;  /* 0x0000008303ab723e */ /* 0x002fe200000010ff */
[----:B---3--:R-:W-:Y:S02]  /*24fc0*/  @!P0 HFMA2.BF16_V2 R148, -RZ.H0_H0, RZ.H0_H0, -R105.H0_H0 ;  /* 0x200000ffff948231 */ /* 0x008fe40000340969 */
[----:B----4-:R-:W-:Y:S03]  /*24fd0*/  @!P5 HFMA2.BF16_V2 R145, -RZ.H0_H0, RZ.H0_H0, -R107.H0_H0 ;  /* 0x200000ffff91d231 */ /* 0x010fe6000034096b */
        /* <DEDUP_REMOVED lines=9> */
[----:B------:R-:W-:Y:S01]  /*25070*/  MUFU.EX2 R127, R192 ;  /* 0x000000c0007f7308 */ /* 0x000fe20000000800 */
[----:B------:R-:W-:Y:S01]  /*25080*/  SHF.R.U32.HI R110, RZ, 0x18, R132 ;  /* 0x00000018ff6e7819 */ /* 0x000fe20000011684 */
[----:B------:R-:W-:Y:S03]  /*25090*/  ST.E.U16 [R114.64+0x22], R105 ;  /* 0x0000226972007985 */ /* 0x000fe6000c101504 */
[----:B------:R-:W-:Y:S01]  /*250a0*/  ISETP.GE.U32.AND P5, PT, R194, R110, PT ;  /* 0x0000006ec200720c */ /* 0x000fe20003fa6070 */
[----:B------:R3:W-:Y:S04]  /*250b0*/  ST.E.U16 [R196.64+0x30], R107 ;  /* 0x0000306bc4007985 */ /* 0x0007e8000c101504 */
[----:B------:R3:W-:Y:S01]  /*250c0*/  MUFU.EX2 R110, R160 ;  /* 0x000000a0006e7308 */ /* 0x0007e20000000800 */
[----:B-1----:R-:W-:Y:S05]  /*250d0*/  LOP3.LUT R148, R139, R149, R140, 0x96, !PT ;  /* 0x000000958b947212 */ /* 0x002fea00078e968c */
[----:B------:R-:W-:Y:S04]  /*250e0*/  IMAD.WIDE.U32 R148, R148, -0x2daee0ad, RZ ;  /* 0xd2511f5394947825 */ /* 0x000fe800078e00ff */
[----:B--2---:R1:W2:Y:S01]  /*250f0*/  MUFU.EX2 R145, R193 ;  /* 0x000000c100917308 */ /* 0x0042a20000000800 */
[----:B------:R-:W-:Y:S02]  /*25100*/  LOP3.LUT R139, R149, R189, R146, 0x96, !PT ;  /* 0x000000bd958b7212 */ /* 0x000fe400078e9692 */
[----:B------:R-:W-:Y:S03]  /*25110*/  LOP3.LUT R146, R151, R225, R138, 0x96, !PT ;  /* 0x000000e197927212 */ /* 0x000fe600078e968a */
[----:B------:R-:W-:Y:S04]  /*25120*/  IMAD.WIDE.U32 R138, R139, -0x326172a9, RZ ;  /* 0xcd9e8d578b8a7825 */ /* 0x000fe800078e00ff */
[----:B------:R-:W2:Y:S01]  /*25130*/  MUFU.EX2 R140, R177 ;  /* 0x000000b1008c7308 */ /* 0x000ea20000000800 */
[----:B------:R-:W-:Y:S01]  /*25140*/  IMAD.WIDE.U32 R146, R146, -0x2daee0ad, RZ ;  /* 0xd2511f5392927825 */ /* 0x000fe200078e00ff */
[----:B------:R-:W-:Y:S02]  /*25150*/  LOP3.LUT R150, R139, R175, R150, 0x96, !PT ;  /* 0x000000af8b967212 */ /* 0x000fe400078e9696 */
[----:B---3--:R-:W-:Y:S02]  /*25160*/  PRMT R107, R186, 0x7610, R107 ;  /* 0x00007610ba6b7816 */ /* 0x008fe4000000006b */
[----:B------:R-:W-:Y:S01]  /*25170*/  LOP3.LUT R148, R147, R180, R148, 0x96, !PT ;  /* 0x000000b493947212 */ /* 0x000fe200078e9694 */
[----:B------:R-:W-:Y:S05]  /*25180*/  IMAD.WIDE.U32 R182, R150, -0x2daee0ad, RZ ;  /* 0xd2511f5396b67825 */ /* 0x000fea00078e00ff */
[----:B------:R-:W-:Y:S01]  /*25190*/  LOP3.LUT R160, R183, R174, R146, 0x96, !PT ;  /* 0x000000aeb7a07212 */ /* 0x000fe200078e9692 */
[----:B-1----:R1:W5:Y:S01]  /*251a0*/  LDL.LU R193, [R1+0x20c] ;  /* 0x00020c0001c17983 */ /* 0x0023620000300800 */
[----:B--2---:R-:W-:Y:S03]  /*251b0*/  F2FP.BF16.PACK_AB R172, R127, R145 ;  /* 0x000000917fac723e */ /* 0x004fe600000010ff */
[----:B------:R1:W5:Y:S04]  /*251c0*/  LDL.LU R192, [R1+0x208] ;  /* 0x0002080001c07983 */ /* 0x0003680000300800 */
[----:B------:R1:W2:Y:S01]  /*251d0*/  LDL.S16 R204, [R1+0x110] ;  /* 0x0001100001cc7983 */ /* 0x0002a20000100600 */
[----:B------:R-:W-:Y:S01]  /*251e0*/  F2FP.BF16.PACK_AB R164, R110, R140 ;  /* 0x0000008c6ea4723e */ /* 0x000fe200000010ff */
[----:B------:R-:W-:Y:S02]  /*251f0*/  IMAD.WIDE.U32 R176, R148, -0x326172a9, RZ ;  /* 0xcd9e8d5794b07825 */ /* 0x000fe400078e00ff */
[----:B------:R1:W3:Y:S02]  /*25200*/  LDL.S16 R181, [R1+0x10c] ;  /* 0x00010c0001b57983 */ /* 0x0002e40000100600 */
[----:B------:R-:W-:Y:S01]  /*25210*/  FADD.FTZ R139, R140, R154 ;  /* 0x0000009a8c8b7221 */ /* 0x000fe20000010000 */
[----:B------:R-:W-:Y:S01]  /*25220*/  LOP3.LUT R168, R177, R162, R138, 0x96, !PT ;  /* 0x000000a2b1a87212 */ /* 0x000fe200078e968a */
[----:B------:R-:W-:Y:S02]  /*25230*/  FADD.FTZ R138, R145, R155 ;  /* 0x0000009b918a7221 */ /* 0x000fe40000010000 */
[----:B------:R-:W-:Y:S01]  /*25240*/  FADD.FTZ R147, R110, R139 ;  /* 0x0000008b6e937221 */ /* 0x000fe20000010000 */
[----:B------:R-:W-:Y:S01]  /*25250*/  PRMT R110, R159, 0x7632, R110 ;  /* 0x000076329f6e7816 */ /* 0x000fe2000000006e */
[----:B------:R-:W-:Y:S01]  /*25260*/  FADD.FTZ R138, R127, R138 ;  /* 0x0000008a7f8a7221 */ /* 0x000fe20000010000 */
[----:B----4-:R-:W-:Y:S05]  /*25270*/  @!P6 HFMA2.BF16_V2 R161, -RZ.H0_H0, RZ.H0_H0, -R104.H0_H0 ;  /* 0x200000ffffa1e231 */ /* 0x010fea0000340968 */
[----:B------:R-:W-:Y:S01]  /*25280*/  PRMT R146, R161, 0x7610, R146 ;  /* 0x00007610a1927816 */ /* 0x000fe20000000092 */
[----:B------:R4:W-:Y:S03]  /*25290*/  @!P6 STL.S16 [R1+0x114], R161 ;  /* 0x000114a10100e387 */ /* 0x0009e60000100600 */
[----:B------:R-:W-:Y:S01]  /*252a0*/  @!P6 PRMT R104, R146, 0x5410, RZ ;  /* 0x000054109268e816 */ /* 0x000fe200000000ff */
[----:B------:R1:W-:Y:S04]  /*252b0*/  STL [R1+0x180], R138 ;  /* 0x0001808a01007387 */ /* 0x0003e80000100800 */
[----:B------:R1:W-:Y:S04]  /*252c0*/  STL [R1+0x184], R147 ;  /* 0x0001849301007387 */ /* 0x0003e80000100800 */
[----:B------:R2:W-:Y:S01]  /*252d0*/  ST.E.U16 [R196.64+0x32], R104 ;  /* 0x00003268c4007985 */ /* 0x0005e2000c101504 */
[----:B----4-:R-:W-:Y:S04]  /*252e0*/  IMAD.WIDE.U32 R160, R160, -0x326172a9, RZ ;  /* 0xcd9e8d57a0a07825 */ /* 0x010fe800078e00ff */
[----:B-1----:R-:W-:Y:S01]  /*252f0*/  FADD.FTZ R138, R131, R153 ;  /* 0x00000099838a7221 */ /* 0x002fe20000010000 */
[----:B------:R-:W-:Y:S03]  /*25300*/  LOP3.LUT R127, R161, R219, R176, 0x96, !PT ;  /* 0x000000dba17f7212 */ /* 0x000fe600078e96b0 */
[----:B------:R-:W-:Y:S01]  /*25310*/  FADD.FTZ R140, R3, R138 ;  /* 0x0000008a038c7221 */ /* 0x000fe20000010000 */
[----:B------:R-:W-:Y:S01]  /*25320*/  PRMT R3, R159, 0x7610, R3 ;  /* 0x000076109f037816 */ /* 0x000fe20000000003 */
[----:B------:R-:W-:Y:S01]  /*25330*/  IMAD.WIDE.U32 R146, R157, -0x2daee0ad, RZ ;  /* 0xd2511f539d927825 */ /* 0x000fe200078e00ff */
[C---:B------:R-:W-:Y:S02]  /*25340*/  LOP3.LUT R131, R127.reuse, 0xff, RZ, 0xc0, !PT ;  /* 0x000000ff7f837812 */ /* 0x040fe400078ec0ff */
[----:B------:R-:W-:Y:S01]  /*25350*/  SHF.R.U32.HI R106, RZ, 0x18, R127 ;  /* 0x00000018ff6a7819 */ /* 0x000fe2000001167f */
[----:B------:R1:W-:Y:S01]  /*25360*/  STL [R1+0x40], R140 ;  /* 0x0000408c01007387 */ /* 0x0003e20000100800 */
[----:B------:R-:W-:Y:S02]  /*25370*/  ISETP.GE.U32.AND P6, PT, R194, R131, PT ;  /* 0x00000083c200720c */ /* 0x000fe40003fc6070 */
[----:B------:R-:W-:Y:S01]  /*25380*/  LOP3.LUT R131, R127, 0xffff, RZ, 0xc0, !PT ;  /* 0x0000ffff7f837812 */ /* 0x000fe200078ec0ff */
[----:B------:R4:W4:Y:S01]  /*25390*/  LDL.S16 R155, [R1+0x108] ;  /* 0x00010800019b7983 */ /* 0x0009220000100600 */
[----:B------:R-:W-:Y:S02]  /*253a0*/  LOP3.LUT R148, R147, R191, R142, 0x96, !PT ;  /* 0x000000bf93947212 */ /* 0x000fe400078e968e */
[----:B------:R-:W-:Y:S02]  /*253b0*/  SHF.R.U32.HI R131, RZ, 0x8, R131 ;  /* 0x00000008ff837819 */ /* 0x000fe40000011683 */
[----:B--2---:R-:W-:Y:S01]  /*253c0*/  PRMT R104, R199, 0x7610, R104 ;  /* 0x00007610c7687816 */ /* 0x004fe20000000068 */
[----:B------:R-:W-:Y:S01]  /*253d0*/  IMAD.WIDE.U32 R148, R148, -0x326172a9, RZ ;  /* 0xcd9e8d5794947825 */ /* 0x000fe200078e00ff */
[----:B------:R-:W-:Y:S01]  /*253e0*/  LOP3.LUT R131, R131, 0xffff, RZ, 0xc0, !PT ;  /* 0x0000ffff83837812 */ /* 0x000fe200078ec0ff */
[----:B------:R-:W-:Y:S01]  /*253f0*/  @!P4 HFMA2.BF16_V2 R204, -RZ.H0_H0, RZ.H0_H0, -R3.H0_H0 ;  /* 0x200000ffffccc231 */ /* 0x000fe20000340903 */
[----:B------:R-:W-:Y:S01]  /*25400*/  SHF.R.U32.HI R105, RZ, 0x10, R127 ;  /* 0x00000010ff697819 */ /* 0x000fe2000001167f */
[----:B---3--:R-:W-:Y:S03]  /*25410*/  @!P3 HFMA2.BF16_V2 R181, -RZ.H0_H0, RZ.H0_H0, -R110.H0_H0 ;  /* 0x200000ffffb5b231 */ /* 0x008fe6000034096e */
[----:B------:R-:W-:Y:S01]  /*25420*/  PRMT R139, R204, 0x7610, R139 ;  /* 0x00007610cc8b7816 */ /* 0x000fe2000000008b */
[----:B------:R2:W-:Y:S01]  /*25430*/  @!P4 STL.S16 [R1+0x110], R204 ;  /* 0x000110cc0100c387 */ /* 0x0005e20000100600 */
[----:B------:R-:W-:Y:S02]  /*25440*/  LOP3.LUT R105, R105, 0xff, RZ, 0xc0, !PT ;  /* 0x000000ff69697812 */ /* 0x000fe400078ec0ff */
[----:B------:R-:W-:Y:S01]  /*25450*/  PRMT R138, R181, 0x7610, R138 ;  /* 0x00007610b58a7816 */ /* 0x000fe2000000008a */
[----:B------:R3:W-:Y:S01]  /*25460*/  @!P3 STL.S16 [R1+0x10c], R181 ;  /* 0x00010cb50100b387 */ /* 0x0007e20000100600 */
[----:B-1----:R-:W-:Y:S03]  /*25470*/  PRMT R140, R3, 0x5410, R110 ;  /* 0x00005410038c7816 */ /* 0x002fe6000000006e */
[----:B------:R1:W4:Y:S01]  /*25480*/  LDL.S16 R221, [R1+0x104] ;  /* 0x0001040001dd7983 */ /* 0x0003220000100600 */
[----:B------:R-:W-:Y:S02]  /*25490*/  @!P4 PRMT R3, R139, 0x5410, RZ ;  /* 0x000054108b03c816 */ /* 0x000fe400000000ff */
[----:B------:R-:W-:Y:S01]  /*254a0*/  @!P3 PRMT R110, R138, 0x5410, RZ ;  /* 0x000054108a6eb816 */ /* 0x000fe200000000ff */
[----:B------:R-:W-:Y:S01]  /*254b0*/  IMAD.WIDE.U32 R138, R152, -0x2daee0ad, RZ ;  /* 0xd2511f53988a7825 */ /* 0x000fe200078e00ff */
[----:B------:R1:W5:Y:S01]  /*254c0*/  LDL.LU R191, [R1+0x204] ;  /* 0x0002040001bf7983 */ /* 0x0003620000300800 */
[C---:B------:R-:W-:Y:S02]  /*254d0*/  ISETP.GE.U32.AND P4, PT, R194.reuse, R131, PT ;  /* 0x00000083c200720c */ /* 0x040fe40003f86070 */
[----:B------:R-:W-:Y:S01]  /*254e0*/  ISETP.GE.U32.AND P3, PT, R194, R106, PT ;  /* 0x0000006ac200720c */ /* 0x000fe20003f66070 */
[----:B------:R1:W-:Y:S01]  /*254f0*/  ST.E.U16 [R112.64+0x30], R3 ;  /* 0x0000300370007985 */ /* 0x0003e2000c101504 */
[----:B------:R-:W-:Y:S02]  /*25500*/  LOP3.LUT R131, R139, R189, R146, 0x96, !PT ;  /* 0x000000bd8b837212 */ /* 0x000fe400078e9692 */
[----:B------:R-:W-:Y:S01]  /*25510*/  LOP3.LUT R146, R149, R225, R130, 0x96, !PT ;  /* 0x000000e195927212 */ /* 0x000fe200078e9682 */
[----:B------:R1:W5:Y:S01]  /*25520*/  LDL.LU R189, [R1+0x200] ;  /* 0x0002000001bd7983 */ /* 0x0003620000300800 */
[C---:B------:R-:W-:Y:S01]  /*25530*/  PRMT R106, R2.reuse, 0x7632, R106 ;  /* 0x00007632026a7816 */ /* 0x040fe2000000006a */
[----:B------:R-:W-:Y:S02]  /*25540*/  IMAD.WIDE.U32 R130, R131, -0x326172a9, RZ ;  /* 0xcd9e8d5783827825 */ /* 0x000fe400078e00ff */
[----:B------:R4:W4:Y:S01]  /*25550*/  LDL.S16 R223, [R1+0x100] ;  /* 0x0001000001df7983 */ /* 0x0009220000100600 */
[----:B------:R-:W-:Y:S01]  /*25560*/  PRMT R142, R2, 0x5410, R106 ;  /* 0x00005410028e7816 */ /* 0x000fe2000000006a */
[----:B------:R-:W-:Y:S01]  /*25570*/  IMAD.WIDE.U32 R146, R146, -0x2daee0ad, RZ ;  /* 0xd2511f5392927825 */ /* 0x000fe200078e00ff */
[----:B------:R-:W-:Y:S01]  /*25580*/  LOP3.LUT R148, R131, R175, R148, 0x96, !PT ;  /* 0x000000af83947212 */ /* 0x000fe200078e9694 */
[----:B--2---:R2:W2:Y:S03]  /*25590*/  LDL.S16 R204, [R1+0xfc] ;  /* 0x0000fc0001cc7983 */ /* 0x0044a60000100600 */
[----:B------:R-:W-:Y:S01]  /*255a0*/  LOP3.LUT R138, R147, R180, R138, 0x96, !PT ;  /* 0x000000b4938a7212 */ /* 0x000fe200078e968a */
[----:B---3--:R-:W-:Y:S01]  /*255b0*/  IMAD.WIDE.U32 R180, R148, -0x2daee0ad, RZ ;  /* 0xd2511f5394b47825 */ /* 0x008fe200078e00ff */
[----:B------:R3:W-:Y:S04]  /*255c0*/  ST.E.U16 [R112.64+0x32], R110 ;  /* 0x0000326e70007985 */ /* 0x0007e8000c101504 */
[----:B------:R-:W-:Y:S01]  /*255d0*/  LOP3.LUT R154, R181, R174, R146, 0x96, !PT ;  /* 0x000000aeb59a7212 */ /* 0x000fe200078e9692 */
[----:B------:R-:W-:Y:S01]  /*255e0*/  IMAD.WIDE.U32 R174, R138, -0x326172a9, RZ ;  /* 0xcd9e8d578aae7825 */ /* 0x000fe200078e00ff */
[----:B-1----:R-:W-:Y:S04]  /*255f0*/  PRMT R3, R199, 0x7632, R3 ;  /* 0x00007632c7037816 */ /* 0x002fe80000000003 */
[----:B------:R-:W-:Y:S02]  /*25600*/  LOP3.LUT R162, R175, R162, R130, 0x96, !PT ;  /* 0x000000a2afa27212 */ /* 0x000fe400078e9682 */
[----:B---3--:R-:W-:Y:S01]  /*25610*/  PRMT R110, R104, 0x5410, R3 ;  /* 0x00005410686e7816 */ /* 0x008fe20000000003 */
[----:B----4-:R-:W-:Y:S05]  /*25620*/  @!P1 HFMA2.BF16_V2 R155, -RZ.H0_H0, RZ.H0_H0, -R2.H0_H0 ;  /* 0x200000ffff9b9231 */ /* 0x010fea0000340902 */
[----:B------:R-:W-:Y:S01]  /*25630*/  PRMT R148, R155, 0x7610, R148 ;  /* 0x000076109b947816 */ /* 0x000fe20000000094 */
[----:B------:R1:W-:Y:S03]  /*25640*/  @!P1 STL.S16 [R1+0x108], R155 ;  /* 0x0001089b01009387 */ /* 0x0003e60000100600 */
[----:B------:R-:W-:Y:S02]  /*25650*/  @!P1 PRMT R2, R148, 0x5410, RZ ;  /* 0x0000541094029816 */ /* 0x000fe400000000ff */
[----:B------:R3:W4:Y:S01]  /*25660*/  LDL.S16 R148, [R1+0xe8] ;  /* 0x0000e80001947983 */ /* 0x0007220000100600 */
[----:B------:R-:W-:Y:S03]  /*25670*/  ISETP.GE.U32.AND P1, PT, R194, R105, PT ;  /* 0x00000069c200720c */ /* 0x000fe60003f26070 */
[----:B------:R3:W-:Y:S01]  /*25680*/  ST.E.U16 [R120.64+0x2e], R2 ;  /* 0x00002e0278007985 */ /* 0x0007e2000c101504 */
[----:B------:R-:W-:Y:S05]  /*25690*/  @!P2 HFMA2.BF16_V2 R221, -RZ.H0_H0, RZ.H0_H0, -R106.H0_H0 ;  /* 0x200000ffffdda231 */ /* 0x000fea000034096a */
[----:B------:R2:W-:Y:S01]  /*256a0*/  @!P2 STL.S16 [R1+0x104], R221 ;  /* 0x000104dd0100a387 */ /* 0x0005e20000100600 */
[----:B------:R-:W-:Y:S01]  /*256b0*/  PRMT R151, R221, 0x7610, R151 ;  /* 0x00007610dd977816 */ /* 0x000fe20000000097 */
[----:B-1----:R-:W-:Y:S03]  /*256c0*/  IMAD.WIDE.U32 R154, R154, -0x326172a9, RZ ;  /* 0xcd9e8d579a9a7825 */ /* 0x002fe600078e00ff */
[----:B------:R-:W-:Y:S02]  /*256d0*/  @!P2 PRMT R106, R151, 0x5410, RZ ;  /* 0x00005410976aa816 */ /* 0x000fe400000000ff */
[----:B------:R1:W4:Y:S01]  /*256e0*/  LDL.S16 R151, [R1+0xe0] ;  /* 0x0000e00001977983 */ /* 0x0003220000100600 */
[----:B------:R-:W-:Y:S03]  /*256f0*/  LOP3.LUT R127, R155, R219, R174, 0x96, !PT ;  /* 0x000000db9b7f7212 */ /* 0x000fe600078e96ae */
[----:B------:R1:W-:Y:S01]  /*25700*/  ST.E.U16 [R120.64+0x30], R106 ;  /* 0x0000306a78007985 */ /* 0x0003e2000c101504 */
[----:B------:R-:W-:Y:S01]  /*25710*/  @!P0 HFMA2.BF16_V2 R223, -RZ.H0_H0, RZ.H0_H0, -R104.H0_H0 ;  /* 0x200000ffffdf8231 */ /* 0x000fe20000340968 */
[----:B------:R-:W-:Y:S02]  /*25720*/  LOP3.LUT R105, R127, 0xff, RZ, 0xc0, !PT ;  /* 0x000000ff7f697812 */ /* 0x000fe400078ec0ff */
[----:B---3--:R-:W-:Y:S01]  /*25730*/  PRMT R2, R169, 0x7610, R2 ;  /* 0x00007610a9027816 */ /* 0x008fe20000000002 */
[----:B--2---:R-:W-:Y:S01]  /*25740*/  @!P5 HFMA2.BF16_V2 R204, -RZ.H0_H0, RZ.H0_H0, -R3.H0_H0 ;  /* 0x200000ffffccd231 */ /* 0x004fe20000340903 */
[----:B------:R-:W-:Y:S02]  /*25750*/  PRMT R202, R223, 0x7610, R202 ;  /* 0x00007610dfca7816 */ /* 0x000fe400000000ca */
[----:B------:R-:W-:Y:S02]  /*25760*/  ISETP.GE.U32.AND P2, PT, R194, R105, PT ;  /* 0x00000069c200720c */ /* 0x000fe40003f46070 */
[----:B------:R-:W-:Y:S02]  /*25770*/  @!P0 PRMT R104, R202, 0x5410, RZ ;  /* 0x00005410ca688816 */ /* 0x000fe400000000ff */
[----:B------:R-:W-:Y:S01]  /*25780*/  PRMT R152, R204, 0x7610, R152 ;  /* 0x00007610cc987816 */ /* 0x000fe20000000098 */
[----:B------:R2:W3:Y:S01]  /*25790*/  LDL.S16 R221, [R1+0xe4] ;  /* 0x0000e40001dd7983 */ /* 0x0004e20000100600 */
[----:B------:R-:W-:Y:S02]  /*257a0*/  LOP3.LUT R105, R127, 0xffff, RZ, 0xc0, !PT ;  /* 0x0000ffff7f697812 */ /* 0x000fe400078ec0ff */
[----:B------:R-:W-:Y:S01]  /*257b0*/  @!P5 PRMT R3, R152, 0x5410, RZ ;  /* 0x000054109803d816 */ /* 0x000fe200000000ff */
[----:B------:R-:W-:Y:S01]  /*257c0*/  @!P0 STL.S16 [R1+0x100], R223 ;  /* 0x000100df01008387 */ /* 0x000fe20000100600 */
[----:B------:R-:W-:Y:S03]  /*257d0*/  SHF.R.U32.HI R105, RZ, 0x8, R105 ;  /* 0x00000008ff697819 */ /* 0x000fe60000011669 */
[----:B------:R2:W-:Y:S01]  /*257e0*/  @!P5 STL.S16 [R1+0xfc], R204 ;  /* 0x0000fccc0100d387 */ /* 0x0005e20000100600 */
[----:B------:R-:W-:Y:S03]  /*257f0*/  LOP3.LUT R105, R105, 0xffff, RZ, 0xc0, !PT ;  /* 0x0000ffff69697812 */ /* 0x000fe600078ec0ff */
[----:B------:R3:W3:Y:S01]  /*25800*/  LDL.S16 R202, [R1+0xd8] ;  /* 0x0000d80001ca7983 */ /* 0x0006e20000100600 */
[----:B------:R-:W-:Y:S02]  /*25810*/  ISETP.GE.U32.AND P0, PT, R194, R105, PT ;  /* 0x00000069c200720c */ /* 0x000fe40003f06070 */
[----:B------:R-:W-:Y:S01]  /*25820*/  SHF.R.U32.HI R105, RZ, 0x18, R127 ;  /* 0x00000018ff697819 */ /* 0x000fe2000001167f */
[----:B------:R3:W3:Y:S01]  /*25830*/  LDL.S16 R152, [R1+0xd0] ;  /* 0x0000d00001987983 */ /* 0x0006e20000100600 */
[----:B-1----:R-:W-:Y:S02]  /*25840*/  PRMT R106, R186, 0x7632, R106 ;  /* 0x00007632ba6a7816 */ /* 0x002fe4000000006a */
[----:B------:R-:W-:Y:S01]  /*25850*/  ISETP.GE.U32.AND P5, PT, R194, R105, PT ;  /* 0x00000069c200720c */ /* 0x000fe20003fa6070 */
[----:B------:R1:W-:Y:S01]  /*25860*/  ST.E.U16 [R114.64+0x30], R104 ;  /* 0x0000306872007985 */ /* 0x0003e2000c101504 */
[----:B------:R-:W-:Y:S02]  /*25870*/  PRMT R105, R169, 0x7632, R105 ;  /* 0x00007632a9697816 */ /* 0x000fe40000000069 */
[----:B------:R-:W-:Y:S01]  /*25880*/  SHF.R.U32.HI R127, RZ, 0x10, R127 ;  /* 0x00000010ff7f7819 */ /* 0x000fe2000001167f */
[----:B------:R1:W-:Y:S03]  /*25890*/  ST.E.U16 [R114.64+0x32], R3 ;  /* 0x0000320372007985 */ /* 0x0003e6000c101504 */
[----:B------:R-:W-:Y:S01]  /*258a0*/  LOP3.LUT R127, R127, 0xff, RZ, 0xc0, !PT ;  /* 0x000000ff7f7f7812 */ /* 0x000fe200078ec0ff */
[----:B--2---:R2:W2:Y:S01]  /*258b0*/  LDL.S16 R204, [R1+0xd4] ;  /* 0x0000d40001cc7983 */ /* 0x0044a20000100600 */
[----:B-1----:R-:W-:Y:S02]  /*258c0*/  LOP3.LUT R104, R160, 0xff, RZ, 0xc0, !PT ;  /* 0x000000ffa0687812 */ /* 0x002fe400078ec0ff */
[----:B------:R-:W-:Y:S01]  /*258d0*/  PRMT R3, R184, 0x7610, R3 ;  /* 0x00007610b8037816 */ /* 0x000fe20000000003 */
[----:B----4-:R-:W-:Y:S05]  /*258e0*/  @!P6 HFMA2.BF16_V2 R148, -RZ.H0_H0, RZ.H0_H0, -R2.H0_H0 ;  /* 0x200000ffff94e231 */ /* 0x010fea0000340902 */
[----:B------:R1:W-:Y:S01]  /*258f0*/  @!P6 STL.S16 [R1+0xe8], R148 ;  /* 0x0000e8940100e387 */ /* 0x0003e20000100600 */
[----:B------:R-:W-:Y:S01]  /*25900*/  PRMT R222, R148, 0x7610, R222 ;  /* 0x0000761094de7816 */ /* 0x000fe200000000de */
[----:B------:R-:W-:Y:S05]  /*25910*/  @!P1 HFMA2.BF16_V2 R151, -RZ.H0_H0, RZ.H0_H0, -R107.H0_H0 ;  /* 0x200000ffff979231 */ /* 0x000fea000034096b */
[----:B------:R-:W-:Y:S02]  /*25920*/  PRMT R220, R151, 0x7610, R220 ;  /* 0x0000761097dc7816 */ /* 0x000fe400000000dc */
[----:B-1----:R-:W-:Y:S02]  /*25930*/  PRMT R148, R2, 0x5410, R105 ;  /* 0x0000541002947816 */ /* 0x002fe40000000069 */
[----:B------:R-:W-:Y:S02]  /*25940*/  @!P6 PRMT R2, R222, 0x5410, RZ ;  /* 0x00005410de02e816 */ /* 0x000fe400000000ff */
[----:B------:R-:W-:Y:S02]  /*25950*/  ISETP.GE.U32.AND P6, PT, R194, R104, PT ;  /* 0x00000068c200720c */ /* 0x000fe40003fc6070 */
[----:B------:R-:W-:Y:S01]  /*25960*/  SHF.R.U32.HI R104, RZ, 0x10, R160 ;  /* 0x00000010ff687819 */ /* 0x000fe200000116a0 */
[----:B------:R1:W-:Y:S03]  /*25970*/  ST.E.U16 [R196.64+0x40], R2 ;  /* 0x00004002c4007985 */ /* 0x0003e6000c101504 */
[----:B------:R-:W-:Y:S01]  /*25980*/  LOP3.LUT R104, R104, 0xff, RZ, 0xc0, !PT ;  /* 0x000000ff68687812 */ /* 0x000fe200078ec0ff */
[----:B---3--:R-:W-:Y:S05]  /*25990*/  @!P4 HFMA2.BF16_V2 R221, -RZ.H0_H0, RZ.H0_H0, -R105.H0_H0 ;  /* 0x200000ffffddc231 */ /* 0x008fea0000340969 */
[----:B------:R-:W-:Y:S01]  /*259a0*/  @!P4 STL.S16 [R1+0xe4], R221 ;  /* 0x0000e4dd0100c387 */ /* 0x000fe20000100600 */
[----:B------:R-:W-:Y:S03]  /*259b0*/  PRMT R147, R221, 0x7610, R147 ;  /* 0x00007610dd937816 */ /* 0x000fe60000000093 */
[----:B------:R3:W-:Y:S01]  /*259c0*/  @!P1 STL.S16 [R1+0xe0], R151 ;  /* 0x0000e09701009387 */ /* 0x0007e20000100600 */
[----:B------:R-:W-:Y:S01]  /*259d0*/  @!P4 PRMT R105, R147, 0x5410, RZ ;  /* 0x000054109369c816 */ /* 0x000fe200000000ff */
[----:B------:R-:W-:Y:S01]  /*259e0*/  @!P3 HFMA2.BF16_V2 R202, -RZ.H0_H0, RZ.H0_H0, -R106.H0_H0 ;  /* 0x200000ffffcab231 */ /* 0x000fe2000034096a */
[----:B------:R-:W-:Y:S03]  /*259f0*/  PRMT R147, R107, 0x5410, R106 ;  /* 0x000054106b937816 */ /* 0x000fe6000000006a */
[----:B------:R4:W-:Y:S01]  /*25a00*/  ST.E.U16 [R196.64+0x42], R105 ;  /* 0x00004269c4007985 */ /* 0x0009e2000c101504 */
[----:B------:R-:W-:Y:S02]  /*25a10*/  @!P1 PRMT R107, R220, 0x5410, RZ ;  /* 0x00005410dc6b9816 */ /* 0x000fe400000000ff */
[----:B------:R-:W-:Y:S02]  /*25a20*/  PRMT R159, R202, 0x7610, R159 ;  /* 0x00007610ca9f7816 */ /* 0x000fe4000000009f */
[----:B------:R-:W-:Y:S01]  /*25a30*/  ISETP.GE.U32.AND P1, PT, R194, R127, PT ;  /* 0x0000007fc200720c */ /* 0x000fe20003f26070 */
[----:B------:R4:W-:Y:S01]  /*25a40*/  ST.E.U16 [R112.64+0x40], R107 ;  /* 0x0000406b70007985 */ /* 0x0009e2000c101504 */
[----:B------:R-:W-:Y:S02]  /*25a50*/  @!P3 PRMT R106, R159, 0x5410, RZ ;  /* 0x000054109f6ab816 */ /* 0x000fe400000000ff */
[----:B-1----:R-:W-:Y:S02]  /*25a60*/  PRMT R2, R184, 0x7632, R2 ;  /* 0x00007632b8027816 */ /* 0x002fe40000000002 */
[----:B------:R-:W-:Y:S01]  /*25a70*/  ISETP.GE.U32.AND P4, PT, R194, R104, PT ;  /* 0x00000068c200720c */ /* 0x000fe20003f86070 */
[----:B------:R1:W-:Y:S01]  /*25a80*/  ST.E.U16 [R112.64+0x42], R106 ;  /* 0x0000426a70007985 */ /* 0x0003e2000c101504 */
[----:B------:R-:W-:Y:S01]  /*25a90*/  LOP3.LUT R104, R160, 0xffff, RZ, 0xc0, !PT ;  /* 0x0000ffffa0687812 */ /* 0x000fe200078ec0ff */
[----:B------:R-:W-:Y:S01]  /*25aa0*/  @!P0 HFMA2.BF16_V2 R152, -RZ.H0_H0, RZ.H0_H0, -R2.H0_H0 ;  /* 0x200000ffff988231 */ /* 0x000fe20000340902 */
[----:B------:R-:W-:Y:S02]  /*25ab0*/  SHF.R.U32.HI R127, RZ, 0x18, R160 ;  /* 0x00000018ff7f7819 */ /* 0x000fe400000116a0 */
[----:B------:R-:W-:Y:S01]  /*25ac0*/  SHF.R.U32.HI R104, RZ, 0x8, R104 ;  /* 0x00000008ff687819 */ /* 0x000fe20000011668 */
[----:B--2---:R-:W-:Y:S01]  /*25ad0*/  @!P2 HFMA2.BF16_V2 R204, -RZ.H0_H0, RZ.H0_H0, -R3.H0_H0 ;  /* 0x200000ffffcca231 */ /* 0x004fe20000340903 */
[----:B---3--:R2:W3:Y:S01]  /*25ae0*/  LDL.S16 R151, [R1+0xc8] ;  /* 0x0000c80001977983 */ /* 0x0084e20000100600 */
[----:B------:R-:W-:Y:S02]  /*25af0*/  PRMT R201, R152, 0x7610, R201 ;  /* 0x0000761098c97816 */ /* 0x000fe400000000c9 */
[----:B------:R-:W-:Y:S01]  /*25b00*/  LOP3.LUT R104, R104, 0xffff, RZ, 0xc0, !PT ;  /* 0x0000ffff68687812 */ /* 0x000fe200078ec0ff */
[----:B------:R2:W-:Y:S01]  /*25b10*/  @!P3 STL.S16 [R1+0xd8], R202 ;  /* 0x0000d8ca0100b387 */ /* 0x0005e20000100600 */
[----:B------:R-:W-:Y:S02]  /*25b20*/  PRMT R169, R204, 0x7610, R169 ;  /* 0x00007610cca97816 */ /* 0x000fe400000000a9 */
[----:B------:R-:W-:Y:S01]  /*25b30*/  ISETP.GE.U32.AND P3, PT, R194, R127, PT ;  /* 0x0000007fc200720c */ /* 0x000fe20003f66070 */
[----:B------:R3:W3:Y:S01]  /*25b40*/  LDL.S16 R159, [R1+0xc0] ;  /* 0x0000c000019f7983 */ /* 0x0006e20000100600 */
[----:B----4-:R-:W-:Y:S02]  /*25b50*/  PRMT R105, R203, 0x7610, R105 ;  /* 0x00007610cb697816 */ /* 0x010fe40000000069 */
[----:B------:R-:W-:Y:S02]  /*25b60*/  LOP3.LUT R127, R154, 0xff, RZ, 0xc0, !PT ;  /* 0x000000ff9a7f7812 */ /* 0x000fe400078ec0ff */
[----:B------:R-:W-:Y:S02]  /*25b70*/  SHF.R.U32.HI R107, RZ, 0x10, R154 ;  /* 0x00000010ff6b7819 */ /* 0x000fe4000001169a */
[----:B-1----:R-:W-:Y:S01]  /*25b80*/  PRMT R106, R163, 0x7610, R106 ;  /* 0x00007610a36a7816 */ /* 0x002fe2000000006a */
[----:B--2---:R1:W2:Y:S04]  /*25b90*/  LDL.S16 R202, [R1+0xb8] ;  /* 0x0000b80001ca7983 */ /* 0x0042a80000100600 */
[----:B------:R-:W-:Y:S04]  /*25ba0*/  @!P2 STL.S16 [R1+0xd4], R204 ;  /* 0x0000d4cc0100a387 */ /* 0x000fe80000100600 */
[----:B------:R4:W-:Y:S02]  /*25bb0*/  @!P0 STL.S16 [R1+0xd0], R152 ;  /* 0x0000d09801008387 */ /* 0x0009e40000100600 */
[----:B----4-:R-:W-:Y:S02]  /*25bc0*/  PRMT R152, R3, 0x5410, R2 ;  /* 0x0000541003987816 */ /* 0x010fe40000000002 */
        /* <DEDUP_REMOVED lines=13> */
[----:B---3--:R-:W-:Y:S05]  /*25ca0*/  @!P1 HFMA2.BF16_V2 R151, -RZ.H0_H0, RZ.H0_H0, -R105.H0_H0 ;  /* 0x200000ffff979231 */ /* 0x008fea0000340969 */
[----:B------:R1:W-:Y:S01]  /*25cb0*/  @!P1 STL.S16 [R1+0xc8], R151 ;  /* 0x0000c89701009387 */ /* 0x0003e20000100600 */
[----:B------:R-:W-:Y:S01]  /*25cc0*/  PRMT R145, R151, 0x7610, R145 ;  /* 0x0000761097917816 */ /* 0x000fe20000000091 */
[----:B------:R-:W-:Y:S02]  /*25cd0*/  @!P6 HFMA2.BF16_V2 R159, -RZ.H0_H0, RZ.H0_H0, -R106.H0_H0 ;  /* 0x200000ffff9fe231 */ /* 0x000fe4000034096a */
[----:B------:R3:W3:Y:S03]  /*25ce0*/  LDL.S16 R201, [R1+0xb0] ;  /* 0x0000b00001c97983 */ /* 0x0006e60000100600 */
[----:B------:R-:W-:Y:S01]  /*25cf0*/  PRMT R186, R159, 0x7610, R186 ;  /* 0x000076109fba7816 */ /* 0x000fe200000000ba */
[----:B--2---:R-:W-:Y:S01]  /*25d00*/  @!P5 HFMA2.BF16_V2 R202, -RZ.H0_H0, RZ.H0_H0, -R104.H0_H0 ;  /* 0x200000ffffcad231 */ /* 0x004fe20000340968 */
[----:B-1----:R-:W-:Y:S02]  /*25d10*/  PRMT R151, R105, 0x5410, R104 ;  /* 0x0000541069977816 */ /* 0x002fe40000000068 */
[----:B------:R-:W-:Y:S02]  /*25d20*/  @!P1 PRMT R105, R145, 0x5410, RZ ;  /* 0x0000541091699816 */ /* 0x000fe400000000ff */
[----:B------:R1:W2:Y:S01]  /*25d30*/  LDL.S16 R145, [R1+0xac] ;  /* 0x0000ac0001917983 */ /* 0x0002a20000100600 */
        /* <DEDUP_REMOVED lines=17> */
[----:B----4-:R-:W-:Y:S03]  /*25e50*/  @!P2 HFMA2.BF16_V2 R169, -RZ.H0_H0, RZ.H0_H0, -R107.H0_H0 ;  /* 0x200000ffffa9a231 */ /* 0x010fe6000034096b */
[----:B-1----:R1:W4:Y:S02]  /*25e60*/  LDL.S16 R159, [R1+0xa8] ;  /* 0x0000a800019f7983 */ /* 0x0023240000100600 */
[----:B------:R-:W-:Y:S02]  /*25e70*/  PRMT R150, R169, 0x7610, R150 ;  /* 0x00007610a9967816 */ /* 0x000fe40000000096 */
[----:B------:R1:W-:Y:S02]  /*25e80*/  @!P2 STL.S16 [R1+0xb4], R169 ;  /* 0x0000b4a90100a387 */ /* 0x0003e40000100600 */
[----:B------:R-:W-:Y:S02]  /*25e90*/  @!P2 PRMT R107, R150, 0x5410, RZ ;  /* 0x00005410966ba816 */ /* 0x000fe400000000ff */
[----:B------:R2:W4:Y:S04]  /*25ea0*/  LDL.S16 R150, [R1+0x9c] ;  /* 0x00009c0001967983 */ /* 0x0005280000100600 */
        /* <DEDUP_REMOVED lines=12> */
[----:B--2---:R-:W-:Y:S05]  /*25f70*/  @!P3 HFMA2.BF16_V2 R145, -RZ.H0_H0, RZ.H0_H0, -R2.H0_H0 ;  /* 0x200000ffff91b231 */ /* 0x004fea0000340902 */
[----:B------:R1:W-:Y:S01]  /*25f80*/  @!P3 STL.S16 [R1+0xac], R145 ;  /* 0x0000ac910100b387 */ /* 0x0003e20000100600 */
[----:B------:R-:W-:Y:S02]  /*25f90*/  PRMT R149, R145, 0x7610, R149 ;  /* 0x0000761091957816 */ /* 0x000fe40000000095 */
[----:B-1----:R-:W-:Y:S02]  /*25fa0*/  PRMT R145, R3, 0x5410, R2 ;  /* 0x0000541003917816 */ /* 0x002fe40000000002 */
[----:B------:R-:W-:Y:S01]  /*25fb0*/  @!P4 PRMT R3, R105, 0x5410, RZ ;  /* 0x000054106903c816 */ /* 0x000fe200000000ff */
[----:B----4-:R-:W-:Y:S01]  /*25fc0*/  @!P0 HFMA2.BF16_V2 R159, -RZ.H0_H0, RZ.H0_H0, -R0.H0_H0 ;  /* 0x200000ffff9f8231 */ /* 0x010fe20000340900 */
        /* <DEDUP_REMOVED lines=28> */
[C---:B------:R-:W-:Y:S02]  /*26190*/  PRMT R0, R205.reuse, 0x7610, R0 ;  /* 0x00007610cd007816 */ /* 0x040fe40000000000 */
        /* <DEDUP_REMOVED lines=12> */
[C---:B------:R-:W-:Y:S02]  /*26260*/  ISETP.GE.U32.AND P5, PT, R194.reuse, R3, PT ;  /* 0x00000003c200720c */ /* 0x040fe40003fa6070 */
        /* <DEDUP_REMOVED lines=288> */
[----:B------:R-:W-:Y:S02]  /*27470*/  SHF.R.U32.HI R111, RZ, 0x10, R160 ;  /* 0x00000010ff6f7819 */ /* 0x000fe400000116a0 */
[C---:B------:R-:W-:Y:S01]  /*27480*/  LOP3.LUT R110, R0.reuse, 0xffff, RZ, 0xc0, !PT ;  /* 0x0000ffff006e7812 */ /* 0x040fe200078ec0ff */
[C---:B------:R-:W-:Y:S02]  /*27490*/  HMMA.16816.F32.BF16 R8, R104.reuse, R124, R8 ;  /* 0x0000007c6808723c */ /* 0x040fe40000041808 */
[----:B------:R-:W-:Y:S02]  /*274a0*/  LOP3.LUT R111, R111, 0xff, RZ, 0xc0, !PT ;  /* 0x000000ff6f6f7812 */ /* 0x000fe400078ec0ff */
[----:B------:R-:W-:Y:S03]  /*274b0*/  SHF.R.U32.HI R110, RZ, 0x8, R110 ;  /* 0x00000008ff6e7819 */ /* 0x000fe6000001166e */
[----:B------:R-:W-:Y:S01]  /*274c0*/  LOP3.LUT R124, R0, 0xff, RZ, 0xc0, !PT ;  /* 0x000000ff007c7812 */ /* 0x000fe200078ec0ff */
[-C--:B------:R-:W-:Y:S01]  /*274d0*/  HMMA.16816.F32.BF16 R12, R104, R126.reuse, R12 ;  /* 0x0000007e680c723c */ /* 0x080fe2000004180c */
[----:B------:R-:W-:Y:S07]  /*274e0*/  SHF.R.U32.HI R125, RZ, 0x10, R0 ;  /* 0x00000010ff7d7819 */ /* 0x000fee0000011600 */
        /* <DEDUP_REMOVED lines=47> */
[----:B------:R-:W3:Y:S02]  /*277e0*/  LDSM.16.MT88.4 R124, [R190+0x9800] ;  /* 0x00980000be7c783b */ /* 0x000ee40000004200 */
[--C-:B------:R-:W-:Y:S01]  /*277f0*/  HSET2.LE.AND R107, R160, R173.reuse, PT ;  /* 0x000000ada06b7233 */ /* 0x100fe20003803000 */
[----:B------:R-:W-:Y:S01]  /*27800*/  PRMT R121, R129, 0x5410, R121 ;  /* 0x0000541081797816 */ /* 0x000fe20000000079 */
[--C-:B------:R-:W-:Y:S01]  /*27810*/  HSET2.LE.AND R105, R110, R173.reuse, PT ;  /* 0x000000ad6e697233 */ /* 0x100fe20003803000 */
[----:B------:R-:W-:Y:S01]  /*27820*/  PRMT R120, R120, 0x5410, R154 ;  /* 0x0000541078787816 */ /* 0x000fe2000000009a */
[--C-:B------:R-:W-:Y:S01]  /*27830*/  HSET2.LE.AND R106, R140, R173.reuse, PT ;  /* 0x000000ad8c6a7233 */ /* 0x100fe20003803000 */
[----:B------:R-:W-:Y:S01]  /*27840*/  PRMT R0, R0, 0x5410, R2 ;  /* 0x0000541000007816 */ /* 0x000fe20000000002 */
[----:B------:R-:W4:Y:S02]  /*27850*/  LDSM.16.MT88.4 R128, [R188+0xa800] ;  /* 0x00a80000bc80783b */ /* 0x000f240000004200 */
        /* <DEDUP_REMOVED lines=9> */
[----:B------:R-:W-:Y:S02]  /*278f0*/  LOP3.LUT R2, R169, R206, R182, 0x96, !PT ;  /* 0x000000cea9027212 */ /* 0x000fe400078e96b6 */
[----:B------:R-:W-:Y:S02]  /*27900*/  LOP3.LUT R112, R152, R112, RZ, 0xc0, !PT ;  /* 0x0000007098707212 */ /* 0x000fe400078ec0ff */
[-C--:B--2---:R-:W-:Y:S01]  /*27910*/  HMMA.16816.F32.BF16 R4, R104, R116.reuse, R4 ;  /* 0x000000746804723c */ /* 0x084fe20000041804 */
[----:B------:R-:W-:Y:S02]  /*27920*/  LOP3.LUT R113, R151, R113, RZ, 0xc0, !PT ;  /* 0x0000007197717212 */ /* 0x000fe400078ec0ff */
[----:B------:R-:W-:Y:S01]  /*27930*/  LOP3.LUT R114, R149, R114, RZ, 0xc0, !PT ;  /* 0x0000007295727212 */ /* 0x000fe200078ec0ff */
[----:B------:R-:W4:Y:S01]  /*27940*/  LDSM.16.MT88.4 R120, [R190+0xb800] ;  /* 0x00b80000be78783b */ /* 0x000f220000004200 */
[----:B------:R-:W-:Y:S02]  /*27950*/  LOP3.LUT R115, R150, R115, RZ, 0xc0, !PT ;  /* 0x0000007396737212 */ /* 0x000fe400078ec0ff */
[----:B------:R-:W-:Y:S02]  /*27960*/  LOP3.LUT R0, R163, R206, R180, 0x96, !PT ;  /* 0x000000cea3007212 */ /* 0x000fe400078e96b4 */
[----:B------:R-:W-:Y:S03]  /*27970*/  LOP3.LUT R110, R168, 0xffff, RZ, 0xc0, !PT ;  /* 0x0000ffffa86e7812 */ /* 0x000fe600078ec0ff */
[C---:B------:R-:W-:Y:S01]  /*27980*/  HMMA.16816.F32.BF16 R8, R112.reuse, R116, R8 ;  /* 0x000000747008723c */ /* 0x040fe20000041808 */
[----:B------:R-:W2:Y:S01]  /*27990*/  LDL R206, [R1+0x1b4] ;  /* 0x0001b40001ce7983 */ /* 0x000ea20000100800 */
[----:B------:R-:W-:Y:S03]  /*279a0*/  SHF.R.U32.HI R111, RZ, 0x10, R168 ;  /* 0x00000010ff6f7819 */ /* 0x000fe600000116a8 */
[----:B------:R-:W-:Y:S01]  /*279b0*/  LDSM.16.MT88.4 R152, [R188+0xac00] ;  /* 0x00ac0000bc98783b */ /* 0x000fe20000004200 */
[----:B------:R-:W-:Y:S02]  /*279c0*/  LOP3.LUT R111, R111, 0xff, RZ, 0xc0, !PT ;  /* 0x000000ff6f6f7812 */ /* 0x000fe400078ec0ff */
[-C--:B------:R-:W-:Y:S01]  /*279d0*/  HMMA.16816.F32.BF16 R12, R112, R118.reuse, R12 ;  /* 0x00000076700c723c */ /* 0x080fe2000004180c */
[C---:B------:R-:W-:Y:S03]  /*279e0*/  LOP3.LUT R116, R162.reuse, 0xffff, RZ, 0xc0, !PT ;  /* 0x0000ffffa2747812 */ /* 0x040fe600078ec0ff */
[----:B------:R-:W-:Y:S01]  /*279f0*/  SHF.R.U32.HI R117, RZ, 0x8, R110 ;  /* 0x00000008ff757819 */ /* 0x000fe2000001166e */
[----:B------:R-:W-:Y:S01]  /*27a00*/  LDSM.16.MT88.4 R144, [R190+0xac00] ;  /* 0x00ac0000be90783b */ /* 0x000fe20000004200 */
[----:B------:R-:W-:Y:S02]  /*27a10*/  SHF.R.U32.HI R110, RZ, 0x8, R116 ;  /* 0x00000008ff6e7819 */ /* 0x000fe40000011674 */
[C---:B------:R-:W-:Y:S01]  /*27a20*/  HMMA.16816.F32.BF16 R16, R104.reuse, R118, R16 ;  /* 0x000000766810723c */ /* 0x040fe20000041810 */
[----:B------:R-:W-:Y:S04]  /*27a30*/  SHF.R.U32.HI R116, RZ, 0x10, R0 ;  /* 0x00000010ff747819 */ /* 0x000fe80000011600 */
[----:B------:R-:W-:Y:S02]  /*27a40*/  LDSM.16.MT88.4 R180, [R188+0xbc00] ;  /* 0x00bc0000bcb4783b */ /* 0x000fe40000004200 */
[----:B------:R-:W-:Y:S01]  /*27a50*/  LOP3.LUT R118, R162, 0xff, RZ, 0xc0, !PT ;  /* 0x000000ffa2767812 */ /* 0x000fe200078ec0ff */
[-C--:B---3--:R-:W-:Y:S01]  /*27a60*/  HMMA.16816.F32.BF16 R20, R104, R124.reuse, R20 ;  /* 0x0000007c6814723c */ /* 0x088fe20000041814 */
[----:B------:R-:W-:Y:S03]  /*27a70*/  LOP3.LUT R119, R168, 0xff, RZ, 0xc0, !PT ;  /* 0x000000ffa8777812 */ /* 0x000fe600078ec0ff */
[----:B------:R-:W-:Y:S02]  /*27a80*/  SHF.R.U32.HI R168, RZ, 0x18, R168 ;  /* 0x00000018ffa87819 */ /* 0x000fe400000116a8 */
[----:B------:R-:W-:Y:S02]  /*27a90*/  PRMT R178, R119, 0x5410, R117 ;  /* 0x0000541077b27816 */ /* 0x000fe40000000075 */
[C---:B------:R-:W-:Y:S01]  /*27aa0*/  HMMA.16816.F32.BF16 R24, R112.reuse, R124, R24 ;  /* 0x0000007c7018723c */ /* 0x040fe20000041818 */
[----:B------:R-:W-:Y:S02]  /*27ab0*/  PRMT R179, R111, 0x5410, R168 ;  /* 0x000054106fb37816 */ /* 0x000fe400000000a8 */
[----:B------:R-:W3:Y:S01]  /*27ac0*/  LDSM.16.MT88.4 R168, [R188+0x9c00] ;  /* 0x009c0000bca8783b */ /* 0x000ee20000004200 */
[--C-:B------:R-:W-:Y:S01]  /*27ad0*/  SHF.R.U32.HI R111, RZ, 0x10, R2.reuse ;  /* 0x00000010ff6f7819 */ /* 0x100fe20000011602 */
[--C-:B------:R-:W-:Y:S01]  /*27ae0*/  HSET2.LE.AND R178, R178, R173.reuse, PT ;  /* 0x000000adb2b27233 */ /* 0x100fe20003803000 */
[----:B------:R-:W-:Y:S01]  /*27af0*/  SHF.R.U32.HI R117, RZ, 0x18, R2 ;  /* 0x00000018ff757819 */ /* 0x000fe20000011602 */
[--C-:B------:R-:W-:Y:S01]  /*27b00*/  HSET2.LE.AND R179, R179, R173.reuse, PT ;  /* 0x000000adb3b37233 */ /* 0x100fe20003803000 */
[-C--:B------:R-:W-:Y:S01]  /*27b10*/  HMMA.16816.F32.BF16 R28, R112, R126.reuse, R28 ;  /* 0x0000007e701c723c */ /* 0x080fe2000004181c */
[----:B------:R-:W-:Y:S03]  /*27b20*/  SHF.R.U32.HI R125, RZ, 0x10, R162 ;  /* 0x00000010ff7d7819 */ /* 0x000fe600000116a2 */
[----:B------:R-:W-:Y:S02]  /*27b30*/  PRMT R124, R118, 0x5410, R110 ;  /* 0x00005410767c7816 */ /* 0x000fe4000000006e */
[C---:B------:R-:W-:Y:S02]  /*27b40*/  LOP3.LUT R110, R2.reuse, 0xffff, RZ, 0xc0, !PT ;  /* 0x0000ffff026e7812 */ /* 0x040fe400078ec0ff */
[C---:B------:R-:W-:Y:S01]  /*27b50*/  HMMA.16816.F32.BF16 R32, R104.reuse, R126, R32 ;  /* 0x0000007e6820723c */ /* 0x040fe20000041820 */
[----:B------:R-:W-:Y:S03]  /*27b60*/  LOP3.LUT R118, R2, 0xff, RZ, 0xc0, !PT ;  /* 0x000000ff02767812 */ /* 0x000fe600078ec0ff */
[----:B------:R-:W-:Y:S02]  /*27b70*/  SHF.R.U32.HI R110, RZ, 0x8, R110 ;  /* 0x00000008ff6e7819 */ /* 0x000fe4000001166e */
[----:B------:R-:W-:Y:S02]  /*27b80*/  LOP3.LUT R111, R111, 0xff, RZ, 0xc0, !PT ;  /* 0x000000ff6f6f7812 */ /* 0x000fe400078ec0ff */
[-C--:B----4-:R-:W-:Y:S01]  /*27b90*/  HMMA.16816.F32.BF16 R36, R104, R128.reuse, R36 ;  /* 0x000000806824723c */ /* 0x090fe20000041824 */
[----:B------:R-:W-:Y:S02]  /*27ba0*/  SHF.R.U32.HI R126, RZ, 0x18, R162 ;  /* 0x00000018ff7e7819 */ /* 0x000fe400000116a2 */
[----:B------:R-:W4:Y:S01]  /*27bb0*/  LDSM.16.MT88.4 R160, [R190+0x9c00] ;  /* 0x009c0000bea0783b */ /* 0x000f220000004200 */
[----:B------:R-:W-:Y:S02]  /*27bc0*/  LOP3.LUT R2, R0, 0xffff, RZ, 0xc0, !PT ;  /* 0x0000ffff00027812 */ /* 0x000fe400078ec0ff */
[----:B------:R-:W-:Y:S02]  /*27bd0*/  SHF.R.U32.HI R119, RZ, 0x18, R0 ;  /* 0x00000018ff777819 */ /* 0x000fe40000011600 */
[C---:B------:R-:W-:Y:S01]  /*27be0*/  HMMA.16816.F32.BF16 R40, R112.reuse, R128, R40 ;  /* 0x000000807028723c */ /* 0x040fe20000041828 */
[----:B------:R-:W-:Y:S03]  /*27bf0*/  PRMT R110, R118, 0x5410, R110 ;  /* 0x00005410766e7816 */ /* 0x000fe6000000006e */
[----:B------:R-:W-:Y:S02]  /*27c00*/  PRMT R111, R111, 0x5410, R117 ;  /* 0x000054106f6f7816 */ /* 0x000fe40000000075 */
[----:B------:R-:W-:Y:S01]  /*27c10*/  SHF.R.U32.HI R2, RZ, 0x8, R2 ;  /* 0x00000008ff027819 */ /* 0x000fe20000011602 */
[--C-:B------:R-:W-:Y:S01]  /*27c20*/  HSET2.LE.AND R176, R110, R173.reuse, PT ;  /* 0x000000ad6eb07233 */ /* 0x100fe20003803000 */
[-C--:B------:R-:W-:Y:S01]  /*27c30*/  HMMA.16816.F32.BF16 R44, R112, R130.reuse, R44 ;  /* 0x00000082702c723c */ /* 0x080fe2000004182c */
[--C-:B------:R-:W-:Y:S03]  /*27c40*/  HSET2.LE.AND R177, R111, R173.reuse, PT ;  /* 0x000000ad6fb17233 */ /* 0x100fe60003803000 */
[----:B------:R-:W-:Y:S02]  /*27c50*/  LOP3.LUT R176, R159, R176, RZ, 0xc0, !PT ;  /* 0x000000b09fb07212 */ /* 0x000fe400078ec0ff */
[----:B------:R-:W-:Y:S02]  /*27c60*/  LOP3.LUT R177, R158, R177, RZ, 0xc0, !PT ;  /* 0x000000b19eb17212 */ /* 0x000fe400078ec0ff */
[C---:B------:R-:W-:Y:S01]  /*27c70*/  HMMA.16816.F32.BF16 R48, R104.reuse, R130, R48 ;  /* 0x000000826830723c */ /* 0x040fe20000041830 */
[----:B------:R-:W-:Y:S03]  /*27c80*/  LOP3.LUT R178, R157, R178, RZ, 0xc0, !PT ;  /* 0x000000b29db27212 */ /* 0x000fe600078ec0ff */
[----:B------:R-:W-:Y:S04]  /*27c90*/  LOP3.LUT R179, R156, R179, RZ, 0xc0, !PT ;  /* 0x000000b39cb37212 */ /* 0x000fe800078ec0ff */
        /* <DEDUP_REMOVED lines=24> */
[-C--:B---3--:R-:W-:Y:S01]  /*27e20*/  HMMA.16816.F32.BF16 R172, R176, R168.reuse, R4 ;  /* 0x000000a8b0ac723c */ /* 0x088fe20000041804 */
[----:B------:R-:W-:Y:S02]  /*27e30*/  LOP3.LUT R106, R164, R106, RZ, 0xc0, !PT ;  /* 0x0000006aa46a7212 */ /* 0x000fe400078ec0ff */
[----:B------:R-:W-:Y:S01]  /*27e40*/  LOP3.LUT R107, R3, R107, RZ, 0xc0, !PT ;  /* 0x0000006b036b7212 */ /* 0x000fe200078ec0ff */
[----:B------:R-:W-:Y:S06]  /*27e50*/  IMAD.MOV.U32 R3, RZ, RZ, R103 ;  /* 0x000000ffff037224 */ /* 0x000fec00078e0067 */
[C---:B------:R-:W-:Y:S08]  /*27e60*/  HMMA.16816.F32.BF16 R140, R104.reuse, R168, R8 ;  /* 0x000000a8688c723c */ /* 0x040ff00000041808 */
[-C--:B------:R-:W-:Y:S08]  /*27e70*/  HMMA.16816.F32.BF16 R136, R104, R170.reuse, R12 ;  /* 0x000000aa6888723c */ /* 0x080ff0000004180c */
[C---:B------:R-:W-:Y:S08]  /*27e80*/  HMMA.16816.F32.BF16 R168, R176.reuse, R170, R16 ;  /* 0x000000aab0a8723c */ /* 0x040ff00000041810 */
[-C--:B----4-:R-:W-:Y:S08]  /*27e90*/  HMMA.16816.F32.BF16 R164, R176, R160.reuse, R20 ;  /* 0x000000a0b0a4723c */ /* 0x090ff00000041814 */
        /* <DEDUP_REMOVED lines=8> */
[C---:B------:R-:W-:Y:S01]  /*27f20*/  HMMA.16816.F32.BF16 R116, R104.reuse, R144, R56 ;  /* 0x000000906874723c */ /* 0x040fe20000041838 */
[----:B--2---:R-:W-:Y:S07]  /*27f30*/  ISETP.GT.AND P1, PT, R245, R206, PT ;  /* 0x000000cef500720c */ /* 0x004fee0003f24270 */
        /* <DEDUP_REMOVED lines=15> */
.L_x_947:
[----:B-----5:R1:W5:Y:S04]  /*28030*/  LD.E R53, [R108.64+0xd8] ;  /* 0x0000d8046c357980 */ /* 0x020368000c101900 */
[----:B------:R1:W5:Y:S01]  /*28040*/  LD.E R4, [R108.64+0x17c] ;  /* 0x00017c046c047980 */ /* 0x000362000c101900 */
[----:B------:R-:W-:-:S02]  /*28050*/  MOV R8, 0x1f ;  /* 0x0000001f00087802 */ /* 0x000fc40000000f00 */
[----:B------:R-:W-:Y:S01]  /*28060*/  MOV R7, 0xffffffff ;  /* 0xffffffff00077802 */ /* 0x000fe20000000f00 */
[----:B------:R-:W-:Y:S05]  /*28070*/  BRA.DIV ~URZ, `(.L_x_951) ;  /* 0x00001fb27f007947 */ /* 0x000fea000b800000 */
[----:B------:R-:W2:Y:S04]  /*28080*/  LDL R0, [R1+0x180] ;  /* 0x0001800001007983 */ /* 0x000ea80000100800 */
[----:B--2---:R2:W3:Y:S02]  /*28090*/  SHFL.BFLY PT, R5, R0, 0x2, 0x1f ;  /* 0x0c401f0000057f89 */ /* 0x0044e400000e0000 */
.L_x_966:
        /* <DEDUP_REMOVED lines=19> */
.L_x_967:
        /* <DEDUP_REMOVED lines=290> */
.L_x_956:
[----:B------:R-:W-:Y:S05]  /*293f0*/  BSYNC B0 ;  /* 0x0000000000007941 */ /* 0x000fea0003800000 */
.L_x_955:
[----:B------:R-:W-:Y:S01]  /*29400*/  PLOP3.LUT P4, PT, PT, PT, PT, 0x80, 0x0 ;  /* 0x000000000000781c */ /* 0x000fe20003f8f070 */
[--C-:B------:R-:W-:Y:S01]  /*29410*/  IMAD.MOV.U32 R4, RZ, RZ, R58.reuse ;  /* 0x000000ffff047224 */ /* 0x100fe200078e003a */
[----:B------:R-:W-:Y:S02]  /*29420*/  SHF.R.S32.HI R5, RZ, 0x1f, R58 ;  /* 0x0000001fff057819 */ /* 0x000fe4000001143a */
[----:B------:R-:W-:-:S04]  /*29430*/  PRMT R0, RZ, 0x7610, R0 ;  /* 0x00007610ff007816 */ /* 0x000fc80000000000 */
.L_x_954:
[----:B-1----:R-:W-:Y:S05]  /*29440*/  BSYNC B1 ;  /* 0x0000000000017941 */ /* 0x002fea0003800000 */
.L_x_953:
        /* <DEDUP_REMOVED lines=11> */
.L_x_957:
        /* <DEDUP_REMOVED lines=76> */
.L_x_959:
[----:B---34-:R-:W-:Y:S05]  /*299c0*/  BSYNC B0 ;  /* 0x0000000000007941 */ /* 0x018fea0003800000 */
.L_x_958:
[----:B------:R-:W3:Y:S04]  /*299d0*/  LDL.LU R4, [R1+0x1f8] ;  /* 0x0001f80001047983 */ /* 0x000ee80000300800 */
[----:B------:R-:W4:Y:S04]  /*299e0*/  LDL R21, [R1+0x34] ;  /* 0x0000340001157983 */ /* 0x000f280000100800 */
        /* <DEDUP_REMOVED lines=29> */
.L_x_961:
[----:B--2---:R-:W-:Y:S05]  /*29bc0*/  BSYNC B0 ;  /* 0x0000000000007941 */ /* 0x004fea0003800000 */
.L_x_960:
        /* <DEDUP_REMOVED lines=20> */
.L_x_963:
[----:B------:R-:W-:Y:S05]  /*29d10*/  BSYNC B0 ;  /* 0x0000000000007941 */ /* 0x000fea0003800000 */
.L_x_962:
        /* <DEDUP_REMOVED lines=20> */
.L_x_965:
[----:B------:R-:W-:Y:S05]  /*29e60*/  BSYNC B0 ;  /* 0x0000000000007941 */ /* 0x000fea0003800000 */
.L_x_964:
[----:B-1----:R-:W-:Y:S01]  /*29e70*/  LEA.HI.SX32 R2, R52, 0x60, 0x1e ;  /* 0x0000006034027811 */ /* 0x002fe200078ff2ff */
[----:B------:R-:W-:Y:S01]  /*29e80*/  IMAD.MOV.U32 R3, RZ, RZ, 0x0 ;  /* 0x00000000ff037424 */ /* 0x000fe200078e00ff */
[----:B------:R-:W-:-:S02]  /*29e90*/  MOV R12, 0x70 ;  /* 0x00000070000c7802 */ /* 0x000fc40000000f00 */
[----:B------:R-:W-:-:S03]  /*29ea0*/  ISETP.GE.AND P0, PT, R2, R14, PT ;  /* 0x0000000e0200720c */ /* 0x000fc60003f06270 */
[----:B------:R-:W-:-:S10]  /*29eb0*/  IMAD.MOV.U32 R2, RZ, RZ, R12 ;  /* 0x000000ffff027224 */ /* 0x000fd400078e000c */
[----:B------:R-:W-:Y:S05]  /*29ec0*/  @P0 RET.REL.NODEC R2 `(_ZN5flash16flash_fwd_kernelI23Flash_fwd_kernel_traitsILi96ELi128ELi64ELi4ELb0ELb0EN7cutlass10bfloat16_tE19Flash_kernel_traitsILi96ELi128ELi64ELi4ES3_EELb1ELb0ELb1ELb1ELb0ELb0ELb0ELb1EEEvNS_16Flash_fwd_paramsE) ;  /* 0xfffd613002000950 */ /* 0x000fea0003c3ffff */
        /* <DEDUP_REMOVED lines=17> */
[----:B------:R-:W-:Y:S05]  /*29fe0*/  @P0 RET.REL.NODEC R4 `(_ZN5flash16flash_fwd_kernelI23Flash_fwd_kernel_traitsILi96ELi128ELi64ELi4ELb0ELb0EN7cutlass10bfloat16_tE19Flash_kernel_traitsILi96ELi128ELi64ELi4ES3_EELb1ELb0ELb1ELb1ELb0ELb0ELb0ELb1EEEvNS_16Flash_fwd_paramsE) ;  /* 0xfffd601004000950 */ /* 0x000fea0003c3ffff */
[----:B------:R2:W-:Y:S02]  /*29ff0*/  ST.E.128 [R2.64+0x80], R68 ;  /* 0x0000804402007985 */ /* 0x0005e4000c101d04 */
[----:B-12---:R-:W-:-:S02]  /*2a000*/  MOV R2, R12 ;  /* 0x0000000c00027202 */ /* 0x006fc40000000f00 */
[----:B------:R-:W-:-:S04]  /*2a010*/  MOV R3, 0x0 ;  /* 0x0000000000037802 */ /* 0x000fc80000000f00 */
[----:B------:R-:W-:Y:S05]  /*2a020*/  RET.REL.NODEC R2 `(_ZN5flash16flash_fwd_kernelI23Flash_fwd_kernel_traitsILi96ELi128ELi64ELi4ELb0ELb0EN7cutlass10bfloat16_tE19Flash_kernel_traitsILi96ELi128ELi64ELi4ES3_EELb1ELb0ELb1ELb1ELb0ELb0ELb0ELb1EEEvNS_16Flash_fwd_paramsE) ;  /* 0xfffd5fd002007950 */ /* 0x000fea0003c3ffff */
.L_x_951:
[----:B------:R2:W5:Y:S01]  /*2a030*/  LDL R0, [R1+0x180] ;  /* 0x0001800001007983 */ /* 0x0005620000100800 */
[----:B------:R-:W-:Y:S02]  /*2a040*/  MOV R3, 0x2 ;  /* 0x0000000200037802 */ /* 0x000fe40000000f00 */
[----:B------:R-:W-:Y:S02]  /*2a050*/  MOV R2, 0x2a070 ;  /* 0x0002a07000027802 */ /* 0x000fe40000000f00 */
[----:B-12--5:R-:W-:Y:S05]  /*2a060*/  CALL.REL.NOINC `($__internal_1_$__cuda_sm70_shflsync_bfly_p) ;  /* 0x0000027000007944 */ /* 0x026fea0003c00000 */
[----:B------:R-:W-:Y:S01]  /*2a070*/  MOV R5, R9 ;  /* 0x0000000900057202 */ /* 0x000fe20000000f00 */
[----:B------:R-:W-:Y:S05]  /*2a080*/  BRA `(.L_x_966) ;  /* 0xffffe01000007947 */ /* 0x000fea000383ffff */
.L_x_952:
[----:B------:R-:W-:Y:S01]  /*2a090*/  IMAD.MOV.U32 R0, RZ, RZ, R5 ;  /* 0x000000ffff007224 */ /* 0x000fe200078e0005 */
[----:B------:R-:W-:Y:S02]  /*2a0a0*/  MOV R3, 0x1 ;  /* 0x0000000100037802 */ /* 0x000fe40000000f00 */
[----:B------:R-:W-:Y:S02]  /*2a0b0*/  MOV R2, 0x2a0d0 ;  /* 0x0002a0d000027802 */ /* 0x000fe40000000f00 */
[----:B-1---5:R-:W-:Y:S05]  /*2a0c0*/  CALL.REL.NOINC `($__internal_1_$__cuda_sm70_shflsync_bfly_p) ;  /* 0x0000021000007944 */ /* 0x022fea0003c00000 */
[----:B------:R1:W5:Y:S01]  /*2a0d0*/  LDL R0, [R1+0x184] ;  /* 0x0001840001007983 */ /* 0x0003620000100800 */
[----:B------:R-:W-:Y:S01]  /*2a0e0*/  FADD.FTZ R57, R5, R9 ;  /* 0x0000000905397221 */ /* 0x000fe20000010000 */
[----:B------:R-:W-:Y:S02]  /*2a0f0*/  MOV R3, 0x2 ;  /* 0x0000000200037802 */ /* 0x000fe40000000f00 */
[----:B------:R-:W-:-:S02]  /*2a100*/  MOV R2, 0x2a120 ;  /* 0x0002a12000027802 */ /* 0x000fc40000000f00 */
[----:B-1---5:R-:W-:Y:S05]  /*2a110*/  CALL.REL.NOINC `($__internal_1_$__cuda_sm70_shflsync_bfly_p) ;  /* 0x000001c000007944 */ /* 0x022fea0003c00000 */
[----:B------:R-:W2:Y:S01]  /*2a120*/  LDL.LU R0, [R1+0x184] ;  /* 0x0001840001007983 */ /* 0x000ea20000300800 */
[----:B------:R-:W-:-:S02]  /*2a130*/  MOV R3, 0x1 ;  /* 0x0000000100037802 */ /* 0x000fc40000000f00 */
[----:B------:R-:W-:Y:S01]  /*2a140*/  MOV R2, 0x2a170 ;  /* 0x0002a17000027802 */ /* 0x000fe20000000f00 */
[----:B--2---:R-:W-:Y:S02]  /*2a150*/  FADD.FTZ R0, R0, R9 ;  /* 0x0000000900007221 */ /* 0x004fe40000010000 */
[----:B------:R-:W-:Y:S05]  /*2a160*/  CALL.REL.NOINC `($__internal_1_$__cuda_sm70_shflsync_bfly_p) ;  /* 0x0000017000007944 */ /* 0x000fea0003c00000 */
[----:B------:R-:W-:Y:S02]  /*2a170*/  FADD.FTZ R56, R0, R9 ;  /* 0x0000000900387221 */ /* 0x000fe40000010000 */
[----:B------:R1:W5:Y:S01]  /*2a180*/  LDL R0, [R1+0x40] ;  /* 0x0000400001007983 */ /* 0x0003620000100800 */
[----:B------:R-:W-:Y:S02]  /*2a190*/  MOV R3, 0x2 ;  /* 0x0000000200037802 */ /* 0x000fe40000000f00 */
[----:B------:R-:W-:Y:S02]  /*2a1a0*/  MOV R2, 0x2a1c0 ;  /* 0x0002a1c000027802 */ /* 0x000fe40000000f00 */
[----:B-1---5:R-:W-:Y:S05]  /*2a1b0*/  CALL.REL.NOINC `($__internal_1_$__cuda_sm70_shflsync_bfly_p) ;  /* 0x0000012000007944 */ /* 0x022fea0003c00000 */
[----:B------:R-:W2:Y:S01]  /*2a1c0*/  LDL.LU R0, [R1+0x40] ;  /* 0x0000400001007983 */ /* 0x000ea20000300800 */
[----:B------:R-:W-:Y:S02]  /*2a1d0*/  MOV R3, 0x1 ;  /* 0x0000000100037802 */ /* 0x000fe40000000f00 */
[----:B------:R-:W-:Y:S01]  /*2a1e0*/  MOV R2, 0x2a220 ;  /* 0x0002a22000027802 */ /* 0x000fe20000000f00 */
[----:B--2---:R-:W-:-:S05]  /*2a1f0*/  FADD.FTZ R55, R0, R9 ;  /* 0x0000000900377221 */ /* 0x004fca0000010000 */
[----:B------:R-:W-:Y:S02]  /*2a200*/  MOV R0, R55 ;  /* 0x0000003700007202 */ /* 0x000fe40000000f00 */
[----:B------:R-:W-:Y:S05]  /*2a210*/  CALL.REL.NOINC `($__internal_1_$__cuda_sm70_shflsync_bfly_p) ;  /* 0x000000c000007944 */ /* 0x000fea0003c00000 */
[----:B------:R1:W5:Y:S01]  /*2a220*/  LDL R0, [R1+0x44] ;  /* 0x0000440001007983 */ /* 0x0003620000100800 */
[----:B------:R-:W-:Y:S01]  /*2a230*/  FADD.FTZ R55, R55, R9 ;  /* 0x0000000937377221 */ /* 0x000fe20000010000 */
        /* <DEDUP_REMOVED lines=9> */
[----:B------:R-:W-:Y:S05]  /*2a2d0*/  BRA `(.L_x_967) ;  /* 0xffffdef000007947 */ /* 0x000fea000383ffff */
        .weak           $__internal_1_$__cuda_sm70_shflsync_bfly_p
        .type           $__internal_1_$__cuda_sm70_shflsync_bfly_p,@function
        .size           $__internal_1_$__cuda_sm70_shflsync_bfly_p,(.L_x_1024 - $__internal_1_$__cuda_sm70_shflsync_bfly_p)
$__internal_1_$__cuda_sm70_shflsync_bfly_p:
[----:B------:R-:W-:Y:S04]  /*2a2e0*/  WARPSYNC R7 ;  /* 0x0000000700007348 */ /* 0x000fe80003800000 */
[----:B------:R1:W2:Y:S02]  /*2a2f0*/  SHFL.BFLY PT, R9, R0, R3, R8 ;  /* 0x0c00000300097389 */ /* 0x0002a400000e0008 */
[----:B-1----:R-:W-:-:S04]  /*2a300*/  MOV R3, 0x0 ;  /* 0x0000000000037802 */ /* 0x002fc80000000f00 */
[----:B--2---:R-:W-:Y:S05]  /*2a310*/  RET.REL.NODEC R2 `(_ZN5flash16flash_fwd_kernelI23Flash_fwd_kernel_traitsILi96ELi128ELi64ELi4ELb0ELb0EN7cutlass10bfloat16_tE19Flash_kernel_traitsILi96ELi128ELi64ELi4ES3_EELb1ELb0ELb1ELb1ELb0ELb0ELb0ELb1EEEvNS_16Flash_fwd_paramsE) ;  /* 0xfffd5ce002007950 */ /* 0x004fea0003c3ffff */
.L_x_968:
        /* <DEDUP_REMOVED lines=14> */
.L_x_1024:


//--------------------- .text._ZN5flash16flash_fwd_kernelI23Flash_fwd_kernel_traitsILi96ELi128ELi64ELi4ELb0ELb0EN7cutlass10bfloat16_tE19Flash_kernel_traitsILi96ELi128ELi64ELi4ES3_EELb0ELb0ELb1ELb1ELb0ELb0ELb1ELb0EEEvNS_16Flash_fwd_paramsE --------------------------
	.section	.text._ZN5flash16flash_fwd_kernelI23Flash_fwd_kernel_traitsILi96ELi128ELi64ELi4ELb0ELb0EN7cutlass10bfloat16_tE19Flash_kernel_traitsILi96ELi128ELi64ELi4ES3_EELb0ELb0ELb1ELb1ELb0ELb0ELb1ELb0EEEvNS_16Flash_fwd_paramsE,"ax",@progbits
	.sectioninfo	@"SHI_REGISTERS=255"
	.align	128
        .global         _ZN5flash16flash_fwd_kernelI23Flash_fwd_kernel_traitsILi96ELi128ELi64ELi4ELb0ELb0EN7cutlass10bfloat16_tE19Flash_kernel_traitsILi96ELi128ELi64ELi4ES3_EELb0ELb0ELb1ELb1ELb0ELb0ELb1ELb0EEEvNS_16Flash_fwd_paramsE
        .type           _ZN5flash16flash_fwd_kernelI23Flash_fwd_kernel_traitsILi96ELi128ELi64ELi4ELb0ELb0EN7cutlass10bfloat16_tE19Flash_kernel_traitsILi96ELi128ELi64ELi4ES3_EELb0ELb0ELb1ELb1ELb0ELb0ELb1ELb0EEEvNS_16Flash_fwd_paramsE,@function
        .size           _ZN5flash16flash_fwd_kernelI23Flash_fwd_kernel_traitsILi96ELi128ELi64ELi4ELb0ELb0EN7cutlass10bfloat16_tE19Flash_kernel_traitsILi96ELi128ELi64ELi4ES3_EELb0ELb0ELb1ELb1ELb0ELb0ELb1ELb0EEEvNS_16Flash_fwd_paramsE,(.L_x_1049 - _ZN5flash16flash_fwd_kernelI23Flash_fwd_kernel_traitsILi96ELi128ELi64ELi4ELb0ELb0EN7cutlass10bfloat16_tE19Flash_kernel_traitsILi96ELi128ELi64ELi4ES3_EELb0ELb0ELb1ELb1ELb0ELb0ELb1ELb0EEEvNS_16Flash_fwd_paramsE)
        .other          _ZN5flash16flash_fwd_kernelI23Flash_fwd_kernel_traitsILi96ELi128ELi64ELi4ELb0ELb0EN7cutlass10bfloat16_tE19Flash_kernel_traitsILi96ELi128ELi64ELi4ES3_EELb0ELb0ELb1ELb1ELb0ELb0ELb1ELb0EEEvNS_16Flash_fwd_paramsE,@"STO_CUDA_ENTRY STV_DEFAULT"
_ZN5flash16flash_fwd_kernelI23Flash_fwd_kernel_traitsILi96ELi128ELi64ELi4ELb0ELb0EN7cutlass10bfloat16_tE19Flash_kernel_traitsILi96ELi128ELi64ELi4ES3_EELb0ELb0ELb1ELb1ELb0ELb0ELb1ELb0EEEvNS_16Flash_fwd_paramsE:
.text._ZN5flash16flash_fwd_kernelI23Flash_fwd_kernel_traitsILi96ELi128ELi64ELi4ELb0ELb0EN7cutlass10bfloat16_tE19Flash_kernel_traitsILi96ELi128ELi64ELi4ES3_EELb0ELb0ELb1ELb1ELb0ELb0ELb1ELb0EEEvNS_16Flash_fwd_paramsE:
        /* <DEDUP_REMOVED lines=37> */
.L_x_969:
[----:B-1--4-:R-:W-:Y:S02]  /*0250*/  MOV R0, c[0x0][0x218] ;  /* 0x0000860000007a02 */ /* 0x012fe40000000f00 */
.L_x_970:
        /* <DEDUP_REMOVED lines=12> */
[C---:B------:R-:W-:Y:S02]  /*0320*/  IADD3 R3, R65.reuse, R32, -R226 ;  /* 0x0000002041037210 */ /* 0x040fe40007ffe8e2 */
[----:B------:R-:W-:Y:S02]  /*0330*/  IADD3 R0, -R226, 0xbf, R32 ;  /* 0x000000bfe2007810 */ /* 0x000fe40007ffe120 */
[----:B------:R-:W-:Y:S02]  /*0340*/  IADD3 R2, R65, 0x3f, RZ ;  /* 0x0000003f41027810 */ /* 0x000fe40007ffe0ff */
[----:B------:R-:W-:Y:S02]  /*0350*/  IADD3 R3, R3, -c[0x0][0x2e4], RZ ;  /* 0x8000b90003037a10 */ /* 0x000fe40007ffe0ff */
[----:B------:R-:W-:Y:S02]  /*0360*/  IADD3 R0, R0, c[0x0][0x2e8], R65 ;  /* 0x0000ba0000007a10 */ /* 0x000fe40007ffe041 */
        /* <DEDUP_REMOVED lines=9> */
[----:B------:R-:W-:Y:S02]  /*0400*/  IMNMX R224, RZ, R2, !PT ;  /* 0x00000002ffe07217 */ /* 0x000fe40007800200 */
[----:B------:R-:W-:-:S03]  /*0410*/  IMNMX R33, R3, R0, PT ;  /* 0x0000000003217217 */ /* 0x000fc60003800200 */
        /* <DEDUP_REMOVED lines=73> */
.L_x_973:
[----:B------:R-:W-:Y:S05]  /*08b0*/  BSYNC B0 ;  /* 0x0000000000007941 */ /* 0x000fea0003800000 */
.L_x_972:
        /* <DEDUP_REMOVED lines=20> */
.L_x_975:
[----:B------:R-:W-:Y:S05]  /*0a00*/  BSYNC B0 ;  /* 0x0000000000007941 */ /* 0x000fea0003800000 */
.L_x_974:
        /* <DEDUP_REMOVED lines=20> */
.L_x_977:
[----:B------:R-:W-:Y:S05]  /*0b50*/  BSYNC B0 ;  /* 0x0000000000007941 */ /* 0x000fea0003800000 */
.L_x_976:
        /* <DEDUP_REMOVED lines=20> */
.L_x_979:
[----:B------:R-:W-:Y:S05]  /*0ca0*/  BSYNC B0 ;  /* 0x0000000000007941 */ /* 0x000fea0003800000 */
.L_x_978:
        /* <DEDUP_REMOVED lines=35> */
.L_x_971:
        /* <DEDUP_REMOVED lines=28> */
.L_x_980:
        /* <DEDUP_REMOVED lines=41> */
.L_x_981:
        /* <DEDUP_REMOVED lines=8> */
[CC--:B------:R-:W-:Y:S01]  /*13b0*/  LEA.HI R27, R5.reuse, R30.reuse, RZ, 0x4 ;  /* 0x0000001e051b7211 */ /* 0x0c0fe200078f20ff */
        /* <DEDUP_REMOVED lines=45> */
[C---:B------:R-:W-:Y:S01]  /*1690*/  IMAD R0, R8.reuse, c[0x0][0x1bc], R0 ;  /* 0x00006f0008007a24 */ /* 0x040fe200078e0200 */
        /* <DEDUP_REMOVED lines=52> */
.L_x_983:
[----:B------:R-:W-:Y:S05]  /*19e0*/  BSYNC B0 ;  /* 0x0000000000007941 */ /* 0x000fea0003800000 */
.L_x_982:
        /* <DEDUP_REMOVED lines=37> */
.L_x_985:
[----:B------:R-:W-:Y:S05]  /*1c40*/  BSYNC B0 ;  /* 0x0000000000007941 */ /* 0x000fea0003800000 */
.L_x_984:
        /* <DEDUP_REMOVED lines=37> */
.L_x_987:
[----:B------:R-:W-:Y:S05]  /*1ea0*/  BSYNC B0 ;  /* 0x0000000000007941 */ /* 0x000fea0003800000 */
.L_x_986:
        /* <DEDUP_REMOVED lines=40> */
.L_x_989:
[----:B------:R-:W-:Y:S05]  /*2130*/  BSYNC B0 ;  /* 0x0000000000007941 */ /* 0x000fea0003800000 */
.L_x_988:
[----:B------:R-:W-:Y:S01]  /*2140*/  IADD3 R12, R33, -0x1, RZ ;  /* 0xffffffff210c7810 */ /* 0x000fe20007ffe0ff */
[----:B------:R-:W-:Y:S01]  /*2150*/  BSSY B0, `(.L_x_990) ;  /* 0x000002a000007945 */ /* 0x000fe20003800000 */
[----:B------:R-:W-:Y:S01]  /*2160*/  MOV R250, R42 ;  /* 0x0000002a00fa7202 */ /* 0x000fe20000000f00 */
[----:B------:R-:W-:Y:S01]  /*2170*/  IMAD.MOV.U32 R250, RZ, RZ, R40 ;  /* 0x000000fffffa7224 */ /* 0x000fe200078e0028 */
[----:B------:R-:W-:Y:S01]  /*2180*/  MOV R251, R43 ;  /* 0x0000002b00fb7202 */ /* 0x000fe20000000f00 */
[C---:B------:R-:W-:Y:S01]  /*2190*/  IMAD R13, R12.reuse, -0x40, R65 ;  /* 0xffffffc00c0d7824 */ /* 0x040fe200078e0241 */
[----:B------:R-:W-:Y:S01]  /*21a0*/  MOV R225, R12 ;  /* 0x0000000c00e17202 */ /* 0x000fe20000000f00 */
[----:B------:R-:W-:Y:S01]  /*21b0*/  IMAD R0, R12, UR8, RZ ;  /* 0x000000080c007c24 */ /* 0x000fe2000f8e02ff */
[----:B---3--:R-:W-:Y:S01]  /*21c0*/  SHF.R.S32.HI R14, RZ, 0x1f, R12 ;  /* 0x0000001fff0e7819 */ /* 0x008fe2000001140c */
[----:B------:R3:W-:Y:S01]  /*21d0*/  STL.64 [R1+0x40], R250 ;  /* 0x000040fa01007387 */ /* 0x0007e20000100a00 */
[----:B------:R-:W-:Y:S01]  /*21e0*/  ISETP.GE.AND P0, PT, R4, R13, PT ;  /* 0x0000000d0400720c */ /* 0x000fe20003f06270 */
[----:B------:R-:W-:-:S02]  /*21f0*/  IMAD.WIDE.U32 R6, R12, UR9, R250 ;  /* 0x000000090c067c25 */ /* 0x000fc4000f8e00fa */
[----:B------:R3:W-:Y:S02]  /*2200*/  STL [R1], R225 ;  /* 0x000000e101007387 */ /* 0x0007e40000100800 */
[----:B------:R-:W-:-:S04]  /*2210*/  IMAD R0, R14, UR9, R0 ;  /* 0x000000090e007c24 */ /* 0x000fc8000f8e0200 */
[----:B------:R-:W-:-:S04]  /*2220*/  IMAD.IADD R0, R7, 0x1, R0 ;  /* 0x0000000107007824 */ /* 0x000fc800078e0200 */
        /* <DEDUP_REMOVED lines=28> */
.L_x_991:
[----:B------:R-:W-:Y:S05]  /*23f0*/  BSYNC B0 ;  /* 0x0000000000007941 */ /* 0x000fea0003800000 */
.L_x_990:
        /* <DEDUP_REMOVED lines=34> */
.L_x_993:
[----:B------:R-:W-:Y:S05]  /*2620*/  BSYNC B0 ;  /* 0x0000000000007941 */ /* 0x000fea0003800000 */
.L_x_992:
[----:B------:R-:W-:Y:S01]  /*2630*/  ISETP.NE.U32.AND P1, PT, RZ, c[0x0][0x318], PT ;  /* 0x0000c600ff007a0c */ /* 0x000fe20003f25070 */
[----:B------:R-:W0:Y:S01]  /*2640*/  LDGDEPBAR ;  /* 0x00000000000079af */ /* 0x000e220000000000 */
[----:B------:R-:W-:Y:S01]  /*2650*/  ULDC.64 UR4, c[0x0][0x1a0] ;  /* 0x0000680000047ab9 */ /* 0x000fe20000000a00 */
[----:B----4-:R-:W-:Y:S01]  /*2660*/  IMAD.MOV.U32 R10, RZ, RZ, R38 ;  /* 0x000000ffff0a7224 */ /* 0x010fe200078e0026 */
        /* <DEDUP_REMOVED lines=10> */
[----:B------:R-:W4:Y:S01]  /*2710*/  @P1 LDG.E R8, [R8.64] ;  /* 0x0000000c08081981 */ /* 0x000f22000c1e1900 */
[----:B------:R-:W-:Y:S01]  /*2720*/  ISETP.GE.AND P0, PT, R4, R13, PT ;  /* 0x0000000d0400720c */ /* 0x000fe20003f06270 */
[----:B------:R-:W4:Y:S01]  /*2730*/  @P1 MUFU.RCP R7, c[0x0][0x238] ;  /* 0x00008e0000071b08 */ /* 0x000f220000001000 */
[----:B------:R-:W-:Y:S01]  /*2740*/  LOP3.LUT R0, R28, 0xffffffe0, RZ, 0xc0, !PT ;  /* 0xffffffe01c007812 */ /* 0x000fe200078ec0ff */
[----:B------:R-:W-:Y:S01]  /*2750*/  BAR.SYNC.DEFER_BLOCKING 0x0 ;  /* 0x0000000000007b1d */ /* 0x000fe20000010000 */
[----:B------:R-:W-:Y:S01]  /*2760*/  USHF.L.U64.HI UR6, UR4, UR6, UR5 ;  /* 0x0000000604067299 */ /* 0x000fe20008010205 */
[----:B------:R-:W-:Y:S01]  /*2770*/  IMAD.MOV.U32 R10, RZ, RZ, R36 ;  /* 0x000000ffff0a7224 */ /* 0x000fe200078e0024 */
[----:B------:R-:W-:Y:S01]  /*2780*/  USHF.L.U32 UR14, UR4, 0x6, URZ ;  /* 0x00000006040e7899 */ /* 0x000fe2000800063f */
[----:B------:R-:W-:Y:S02]  /*2790*/  IMAD.IADD R0, R30, 0x1, -R0 ;  /* 0x000000011e007824 */ /* 0x000fe400078e0a00 */
[----:B------:R-:W-:Y:S01]  /*27a0*/  BSSY B0, `(.L_x_994) ;  /* 0x000002e000007945 */ /* 0x000fe20003800000 */
[C---:B------:R-:W-:Y:S01]  /*27b0*/  IMAD R2, R12.reuse, UR6, RZ ;  /* 0x000000060c027c24 */ /* 0x040fe2000f8e02ff */
[----:B------:R5:W-:Y:S01]  /*27c0*/  STL.64 [R1+0x60], R10 ;  /* 0x0000600a01007387 */ /* 0x000be20000100a00 */
[----:B------:R-:W-:Y:S01]  /*27d0*/  SHF.R.S32.HI R6, RZ, 0x1f, R0 ;  /* 0x0000001fff067819 */ /* 0x000fe20000011400 */
[----:B------:R-:W-:-:S03]  /*27e0*/  IMAD.WIDE.U32 R4, R12, UR14, R10 ;  /* 0x0000000e0c047c25 */ /* 0x000fc6000f8e000a */
[----:B------:R-:W-:Y:S01]  /*27f0*/  LEA.HI R6, R6, R0, RZ, 0x2 ;  /* 0x0000000006067211 */ /* 0x000fe200078f10ff */
[----:B------:R-:W-:Y:S01]  /*2800*/  IMAD R0, R14, UR14, R2 ;  /* 0x0000000e0e007c24 */ /* 0x000fe2000f8e0202 */
[----:B------:R-:W-:Y:S01]  /*2810*/  SHF.L.U32 R2, R30, 0x1, RZ ;  /* 0x000000011e027819 */ /* 0x000fe200000006ff */
[----:B------:R-:W-:-:S03]  /*2820*/  IMAD.MOV.U32 R222, RZ, RZ, RZ ;  /* 0x000000ffffde7224 */ /* 0x000fc600078e00ff */
[----:B------:R-:W-:Y:S01]  /*2830*/  IADD3 R0, R5, R0, RZ ;  /* 0x0000000005007210 */ /* 0x000fe20007ffe0ff */
[----:B------:R1:W-:Y:S04]  /*2840*/  @P0 STS [R223+0x9000], RZ ;  /* 0x009000ffdf000388 */ /* 0x0003e80000000800 */
[----:B------:R1:W-:Y:S04]  /*2850*/  @P0 STS [R223+0x9004], RZ ;  /* 0x009004ffdf000388 */ /* 0x0003e80000000800 */
[----:B------:R1:W-:Y:S01]  /*2860*/  @P0 STS.64 [R223+0x9008], RZ ;  /* 0x009008ffdf000388 */ /* 0x0003e20000000a00 */
[----:B-----5:R-:W-:-:S03]  /*2870*/  LOP3.LUT R11, R2, 0x6, RZ, 0xc0, !PT ;  /* 0x00000006020b7812 */ /* 0x020fc600078ec0ff */
[----:B------:R1:W-:Y:S01]  /*2880*/  @P0 STS.128 [R223+0xa000], RZ ;  /* 0x00a000ffdf000388 */ /* 0x0003e20000000c00 */
[----:B------:R-:W-:-:S03]  /*2890*/  SHF.R.S32.HI R10, RZ, 0x2, R6 ;  /* 0x00000002ff0a7819 */ /* 0x000fc60000011406 */
[----:B------:R1:W-:Y:S01]  /*28a0*/  @P0 STS.128 [R223+0xb000], RZ ;  /* 0x00b000ffdf000388 */ /* 0x0003e20000000c00 */
[----:B----4-:R-:W-:Y:S01]  /*28b0*/  @P1 FMUL.FTZ R222, R8, R7 ;  /* 0x0000000708de1220 */ /* 0x010fe20000410000 */
[----:B------:R-:W-:Y:S05]  /*28c0*/  @P0 BRA `(.L_x_995) ;  /* 0x000001b000000947 */ /* 0x000fea0003800000 */
[----:B-1----:R-:W-:Y:S02]  /*28d0*/  ISETP.GE.AND P3, PT, R34, c[0x0][0x220], PT ;  /* 0x0000880022007a0c */ /* 0x002fe40003f66270 */
        /* <DEDUP_REMOVED lines=26> */
.L_x_995:
[----:B-1----:R-:W-:Y:S05]  /*2a80*/  BSYNC B0 ;  /* 0x0000000000007941 */ /* 0x002fea0003800000 */
.L_x_994:
        /* <DEDUP_REMOVED lines=36> */
.L_x_997:
[----:B------:R-:W-:Y:S05]  /*2cd0*/  BSYNC B0 ;  /* 0x0000000000007941 */ /* 0x000fea0003800000 */
.L_x_996:
[----:B------:R-:W-:Y:S01]  /*2ce0*/  LOP3.LUT R2, R29, 0xfffffff8, RZ, 0xc0, !PT ;  /* 0xfffffff81d027812 */ /* 0x000fe200078ec0ff */
[----:B------:R-:W-:Y:S01]  /*2cf0*/  IMAD R0, R24, 0x10, R32 ;  /* 0x0000001018007824 */ /* 0x000fe200078e0220 */
[----:B----4-:R-:W-:Y:S01]  /*2d00*/  SHF.R.S32.HI R8, RZ, 0x4, R27 ;  /* 0x00000004ff087819 */ /* 0x010fe2000001141b */
[----:B------:R-:W-:Y:S01]  /*2d10*/  IMAD.SHL.U32 R6, R25, 0x40, RZ ;  /* 0x0000004019067824 */ /* 0x000fe200078e00ff */
[----:B------:R-:W-:Y:S01]  /*2d20*/  LOP3.LUT R4, R23, 0x7fffffe, RZ, 0xc0, !PT ;  /* 0x07fffffe17047812 */ /* 0x000fe200078ec0ff */
[----:B------:R-:W-:Y:S01]  /*2d30*/  IMAD.IADD R2, R30, 0x1, -R2 ;  /* 0x000000011e027824 */ /* 0x000fe200078e0a02 */
[----:B------:R-:W-:Y:S01]  /*2d40*/  LEA.HI R5, R27, R8, RZ, 0x1 ;  /* 0x000000081b057211 */ /* 0x000fe200078f08ff */
[----:B------:R-:W-:Y:S01]  /*2d50*/  IMAD.IADD R66, R10, 0x1, R0 ;  /* 0x000000010a427824 */ /* 0x000fe200078e0200 */
[----:B------:R-:W-:Y:S01]  /*2d60*/  SHF.R.S32.HI R7, RZ, 0x1f, R22 ;  /* 0x0000001fff077819 */ /* 0x000fe20000011416 */
[----:B------:R-:W-:Y:S01]  /*2d70*/  IMAD.IADD R162, R22, 0x1, -R4 ;  /* 0x0000000116a27824 */ /* 0x000fe200078e0a04 */
[----:B------:R-:W-:Y:S01]  /*2d80*/  LEA.HI R0, R2, R2, RZ, 0x1 ;  /* 0x0000000202007211 */ /* 0x000fe200078f08ff */
[----:B------:R-:W-:Y:S01]  /*2d90*/  IMAD.IADD R13, R65, 0x1, -R226 ;  /* 0x00000001410d7824 */ /* 0x000fe200078e0ae2 */
[----:B------:R-:W-:Y:S01]  /*2da0*/  LOP3.LUT R4, R5, 0xfffffffe, RZ, 0xc0, !PT ;  /* 0xfffffffe05047812 */ /* 0x000fe200078ec0ff */
[----:B------:R-:W-:Y:S01]  /*2db0*/  IMAD R64, R12, 0x40, R11 ;  /* 0x000000400c407824 */ /* 0x000fe200078e020b */
[----:B------:R-:W-:Y:S01]  /*2dc0*/  LOP3.LUT R5, R0, 0x3fffffe, RZ, 0xc0, !PT ;  /* 0x03fffffe00057812 */ /* 0x000fe200078ec0ff */
[----:B------:R-:W-:Y:S01]  /*2dd0*/  IMAD.IADD R230, R66, 0x1, R13 ;  /* 0x0000000142e67824 */ /* 0x000fe200078e020d */
[----:B------:R-:W-:Y:S01]  /*2de0*/  SHF.R.S32.HI R14, RZ, 0x1, R0 ;  /* 0x00000001ff0e7819 */ /* 0x000fe20000011400 */
[----:B------:R-:W-:Y:S01]  /*2df0*/  IMAD.IADD R4, R8, 0x1, -R4 ;  /* 0x0000000108047824 */ /* 0x000fe200078e0a04 */
[----:B------:R-:W-:Y:S01]  /*2e00*/  LEA.HI R7, R7, R22, RZ, 0x3 ;  /* 0x0000001607077211 */ /* 0x000fe200078f18ff */
[----:B------:R-:W-:Y:S01]  /*2e10*/  IMAD.IADD R0, R2, 0x1, -R5 ;  /* 0x0000000102007824 */ /* 0x000fe200078e0a05 */
[----:B------:R-:W-:Y:S01]  /*2e20*/  LOP3.LUT R2, R6, 0xc0, RZ, 0xc0, !PT ;  /* 0x000000c006027812 */ /* 0x000fe200078ec0ff */
[----:B------:R-:W-:Y:S01]  /*2e30*/  IMAD.SHL.U32 R5, R14, 0x40, RZ ;  /* 0x000000400e057824 */ /* 0x000fe200078e00ff */
[C---:B------:R-:W-:Y:S01]  /*2e40*/  IADD3 R67, R64.reuse, 0x1, RZ ;  /* 0x0000000140437810 */ /* 0x040fe20007ffe0ff */
[----:B------:R-:W-:Y:S01]  /*2e50*/  IMAD.SHL.U32 R6, R7, 0x20, RZ ;  /* 0x0000002007067824 */ /* 0x000fe200078e00ff */
[----:B------:R-:W-:Y:S01]  /*2e60*/  IADD3 R125, R64, 0x8, RZ ;  /* 0x00000008407d7810 */ /* 0x000fe20007ffe0ff */
[----:B------:R-:W-:Y:S01]  /*2e70*/  IMAD R7, R4, 0x8, R0 ;  /* 0x0000000804077824 */ /* 0x000fe200078e0200 */
[----:B------:R-:W-:Y:S01]  /*2e80*/  LOP3.LUT R0, R5, 0xc0, RZ, 0xc0, !PT ;  /* 0x000000c005007812 */ /* 0x000fe200078ec0ff */
[----:B------:R-:W-:Y:S01]  /*2e90*/  IMAD.SHL.U32 R8, R26, 0x8, RZ ;  /* 0x000000081a087824 */ /* 0x000fe200078e00ff */
[----:B------:R-:W-:Y:S01]  /*2ea0*/  LOP3.LUT R161, R6, 0xffffff00, RZ, 0xc0, !PT ;  /* 0xffffff0006a17812 */ /* 0x000fe200078ec0ff */
[----:B------:R-:W-:Y:S01]  /*2eb0*/  IMAD.SHL.U32 R4, R4, 0x8, RZ ;  /* 0x0000000804047824 */ /* 0x000fe200078e00ff */
[----:B------:R-:W-:Y:S01]  /*2ec0*/  IADD3 R124, R64, 0x9, RZ ;  /* 0x00000009407c7810 */ /* 0x000fe20007ffe0ff */
[----:B------:R-:W0:Y:S01]  /*2ed0*/  LDGDEPBAR ;  /* 0x00000000000079af */ /* 0x000e220000000000 */
[----:B------:R-:W-:-:S02]  /*2ee0*/  LOP3.LUT R5, R0, 0x8, R8, 0xf8, !PT ;  /* 0x0000000800057812 */ /* 0x000fc400078ef808 */
[----:B------:R-:W-:Y:S01]  /*2ef0*/  SHF.R.U32.HI R0, RZ, 0x3, R0 ;  /* 0x00000003ff007819 */ /* 0x000fe20000011600 */
[----:B------:R-:W-:Y:S01]  /*2f00*/  IMAD.IADD R12, R230, 0x1, -R124 ;  /* 0x00000001e60c7824 */ /* 0x000fe200078e0a7c */
[----:B------:R-:W-:Y:S02]  /*2f10*/  LOP3.LUT R6, R2, 0x8, R4, 0xf8, !PT ;  /* 0x0000000802067812 */ /* 0x000fe400078ef804 */
[----:B------:R-:W-:Y:S01]  /*2f20*/  SHF.R.U32.HI R4, RZ, 0x3, R2 ;  /* 0x00000003ff047819 */ /* 0x000fe20000011602 */
[----:B------:R-:W-:Y:S01]  /*2f30*/  IMAD R2, R24, 0x200, R161 ;  /* 0x0000020018027824 */ /* 0x000fe200078e02a1 */
[----:B------:R-:W-:Y:S02]  /*2f40*/  LOP3.LUT R0, R5, R0, RZ, 0x3c, !PT ;  /* 0x0000000005007212 */ /* 0x000fe400078e3cff */
[----:B------:R-:W-:Y:S01]  /*2f50*/  LOP3.LUT R204, R6, R4, RZ, 0x3c, !PT ;  /* 0x0000000406cc7212 */ /* 0x000fe200078e3cff */
[----:B------:R-:W-:Y:S01]  /*2f60*/  IMAD.IADD R4, R230, 0x1, -R64 ;  /* 0x00000001e6047824 */ /* 0x000fe200078e0a40 */
[C---:B------:R-:W-:Y:S01]  /*2f70*/  IADD3 R128, R64.reuse, 0x10, RZ ;  /* 0x0000001040807810 */ /* 0x040fe20007ffe0ff */
[----:B------:R-:W-:Y:S01]  /*2f80*/  IMAD.U32 R0, R7, 0x20, R0 ;  /* 0x0000002007007824 */ /* 0x000fe200078e0000 */
[----:B------:R-:W-:Y:S01]  /*2f90*/  IADD3 R127, R64, 0x11, RZ ;  /* 0x00000011407f7810 */ /* 0x000fe20007ffe0ff */
[----:B------:R-:W-:Y:S01]  /*2fa0*/  IMAD R2, R162, 0x20, R2 ;  /* 0x00000020a2027824 */ /* 0x000fe200078e0202 */
[----:B------:R-:W-:Y:S01]  /*2fb0*/  IADD3 R126, R64, 0x18, RZ ;  /* 0x00000018407e7810 */ /* 0x000fe20007ffe0ff */
[----:B------:R-:W-:Y:S01]  /*2fc0*/  IMAD.SHL.U32 R217, R0, 0x2, RZ ;  /* 0x0000000200d97824 */ /* 0x000fe200078e00ff */
[----:B------:R-:W-:Y:S01]  /*2fd0*/  IABS R0, R4 ;  /* 0x0000000400007213 */ /* 0x000fe20000000000 */
[----:B------:R-:W-:Y:S01]  /*2fe0*/  IMAD.IADD R2, R204, 0x1, R2 ;  /* 0x00000001cc027824 */ /* 0x000fe200078e0202 */
[----:B------:R-:W-:-:S02]  /*2ff0*/  IADD3 R129, R64, 0x19, RZ ;  /* 0x0000001940817810 */ /* 0x000fc40007ffe0ff */
[----:B------:R4:W-:Y:S01]  /*3000*/  I2F R216, R0 ;  /* 0x0000000000d87306 */ /* 0x0009e20000201400 */
[----:B------:R-:W-:Y:S01]  /*3010*/  IMAD.SHL.U32 R220, R2, 0x2, RZ ;  /* 0x0000000202dc7824 */ /* 0x000fe200078e00ff */
[----:B------:R-:W-:Y:S01]  /*3020*/  IADD3 R130, R64, 0x20, RZ ;  /* 0x0000002040827810 */ /* 0x000fe20007ffe0ff */
[----:B------:R-:W-:Y:S01]  /*3030*/  IMAD.IADD R2, R230, 0x1, -R67 ;  /* 0x00000001e6027824 */ /* 0x000fe200078e0a43 */
[C---:B------:R-:W-:Y:S01]  /*3040*/  IADD3 R131, R64.reuse, 0x21, RZ ;  /* 0x0000002140837810 */ /* 0x040fe20007ffe0ff */
[----:B------:R-:W-:Y:S01]  /*3050*/  LDSM.16.M88.4 R16, [R217+0x6000] ;  /* 0x00600000d910783b */ /* 0x000fe20000000200 */
[C---:B------:R-:W-:Y:S01]  /*3060*/  IADD3 R132, R64.reuse, 0x28, RZ ;  /* 0x0000002840847810 */ /* 0x040fe20007ffe0ff */
[----:B------:R-:W-:Y:S01]  /*3070*/  IMAD R221, R3, 0x2, R220 ;  /* 0x0000000203dd7824 */ /* 0x000fe200078e02dc */
[----:B------:R-:W-:Y:S01]  /*3080*/  IABS R2, R2 ;  /* 0x0000000200027213 */ /* 0x000fe20000000000 */
[----:B------:R-:W5:Y:S01]  /*3090*/  LDSM.16.M88.4 R4, [R220+0x1000] ;  /* 0x00100000dc04783b */ /* 0x000f620000000200 */
[----:B------:R-:W-:-:S02]  /*30a0*/  IADD3 R133, R64, 0x29, RZ ;  /* 0x0000002940857810 */ /* 0x000fc40007ffe0ff */
[----:B------:R1:W-:Y:S01]  /*30b0*/  I2F R215, R2 ;  /* 0x0000000200d77306 */ /* 0x0003e20000201400 */
[----:B------:R-:W2:Y:S01]  /*30c0*/  LDSM.16.M88.4 R24, [R217+0x6400] ;  /* 0x00640000d918783b */ /* 0x000ea20000000200 */
[----:B------:R-:W-:Y:S01]  /*30d0*/  IADD3 R134, R64, 0x30, RZ ;  /* 0x0000003040867810 */ /* 0x000fe20007ffe0ff */
[----:B----4-:R-:W-:Y:S02]  /*30e0*/  IMAD.IADD R0, R230, 0x1, -R125 ;  /* 0x00000001e6007824 */ /* 0x010fe400078e0a7d */
[----:B------:R-:W4:Y:S01]  /*30f0*/  LDSM.16.M88.4 R28, [R217+0x6c00] ;  /* 0x006c0000d91c783b */ /* 0x000f220000000200 */
[C---:B------:R-:W-:Y:S02]  /*3100*/  IADD3 R135, R64.reuse, 0x31, RZ ;  /* 0x0000003140877810 */ /* 0x040fe40007ffe0ff */
[----:B------:R-:W-:Y:S01]  /*3110*/  IADD3 R136, R64, 0x38, RZ ;  /* 0x0000003840887810 */ /* 0x000fe20007ffe0ff */
[----:B------:R-:W3:Y:S01]  /*3120*/  LDSM.16.M88.4 R20, [R217+0x6800] ;  /* 0x00680000d914783b */ /* 0x000ee20000000200 */
[----:B------:R-:W-:-:S02]  /*3130*/  IABS R0, R0 ;  /* 0x0000000000007213 */ /* 0x000fc40000000000 */
[----:B------:R-:W-:Y:S01]  /*3140*/  IADD3 R160, R66, 0x8, RZ ;  /* 0x0000000842a07810 */ /* 0x000fe20007ffe0ff */
[----:B------:R-:W2:Y:S01]  /*3150*/  LDSM.16.M88.4 R8, [R220] ;  /* 0x00000000dc08783b */ /* 0x000ea20000000200 */
[----:B------:R-:W-:Y:S01]  /*3160*/  LOP3.LUT P0, RZ, R14, 0x2, RZ, 0xc0, !PT ;  /* 0x000000020eff7812 */ /* 0x000fe2000780c0ff */
[----:B------:R-:W-:Y:S01]  /*3170*/  IMAD.MOV.U32 R14, RZ, RZ, 0x20 ;  /* 0x00000020ff0e7424 */ /* 0x000fe200078e00ff */
[----:B------:R-:W-:Y:S01]  /*3180*/  IADD3 R137, R64, 0x39, RZ ;  /* 0x0000003940897810 */ /* 0x000fe20007ffe0ff */
[----:B-1----:R-:W-:Y:S01]  /*3190*/  IMAD.MOV.U32 R2, RZ, RZ, R0 ;  /* 0x000000ffff027224 */ /* 0x002fe200078e0000 */
[----:B------:R-:W-:Y:S01]  /*31a0*/  IABS R0, R12 ;  /* 0x0000000c00007213 */ /* 0x000fe20000000000 */
[----:B------:R-:W-:Y:S01]  /*31b0*/  IMAD.IADD R12, R230, 0x1, -R128 ;  /* 0x00000001e60c7824 */ /* 0x000fe200078e0a80 */
[C---:B------:R-:W-:Y:S01]  /*31c0*/  IADD3 R139, R66.reuse, 0x40, RZ ;  /* 0x00000040428b7810 */ /* 0x040fe20007ffe0ff */
[----:B------:R1:W-:Y:S01]  /*31d0*/  I2F R214, R2 ;  /* 0x0000000200d67306 */ /* 0x0003e20000201400 */
[----:B------:R-:W-:Y:S01]  /*31e0*/  IMAD.IADD R229, R13, 0x1, R160 ;  /* 0x000000010de57824 */ /* 0x000fe200078e02a0 */
[----:B------:R-:W-:-:S02]  /*31f0*/  IADD3 R138, R66, 0x48, RZ ;  /* 0x00000048428a7810 */ /* 0x000fc40007ffe0ff */
[----:B------:R-:W-:-:S03]  /*3200*/  IMAD.IADD R228, R13, 0x1, R139 ;  /* 0x000000010de47824 */ /* 0x000fc600078e028b */
[----:B------:R-:W-:Y:S02]  /*3210*/  IMAD.IADD R231, R13, 0x1, R138 ;  /* 0x000000010de77824 */ /* 0x000fe400078e028a */
[----:B-1----:R-:W-:Y:S01]  /*3220*/  IMAD.MOV.U32 R2, RZ, RZ, R0 ;  /* 0x000000ffff027224 */ /* 0x002fe200078e0000 */
[----:B------:R-:W-:Y:S01]  /*3230*/  IABS R0, R12 ;  /* 0x0000000c00007213 */ /* 0x000fe20000000000 */
[C---:B------:R-:W-:Y:S01]  /*3240*/  IMAD.IADD R12, R230.reuse, 0x1, -R127 ;  /* 0x00000001e60c7824 */ /* 0x040fe200078e0a7f */
[C---:B-----5:R-:W-:Y:S01]  /*3250*/  HMMA.16816.F32.BF16 R68, R4.reuse, R16, RZ ;  /* 0x000000100444723c */ /* 0x060fe200000418ff */
[----:B------:R1:W-:Y:S07]  /*3260*/  I2F R185, R2 ;  /* 0x0000000200b97306 */ /* 0x0003ee0000201400 */
[C---:B------:R-:W-:Y:S08]  /*3270*/  HMMA.16816.F32.BF16 R60, R4.reuse, R18, RZ ;  /* 0x00000012043c723c */ /* 0x040ff000000418ff */
[----:B--2---:R-:W-:Y:S01]  /*3280*/  HMMA.16816.F32.BF16 R40, R4, R24, RZ ;  /* 0x000000180428723c */ /* 0x004fe200000418ff */
[----:B-1----:R-:W-:Y:S01]  /*3290*/  IMAD.MOV.U32 R2, RZ, RZ, R0 ;  /* 0x000000ffff027224 */ /* 0x002fe200078e0000 */
[----:B------:R-:W-:Y:S01]  /*32a0*/  IABS R0, R12 ;  /* 0x0000000c00007213 */ /* 0x000fe20000000000 */
[----:B------:R-:W-:-:S02]  /*32b0*/  IMAD.IADD R12, R230, 0x1, -R126 ;  /* 0x00000001e60c7824 */ /* 0x000fc400078e0a7e */
[----:B------:R1:W-:Y:S03]  /*32c0*/  I2F R218, R2 ;  /* 0x0000000200da7306 */ /* 0x0003e60000201400 */
[C---:B------:R-:W-:Y:S08]  /*32d0*/  HMMA.16816.F32.BF16 R56, R4.reuse, R26, RZ ;  /* 0x0000001a0438723c */ /* 0x040ff000000418ff */
[----:B----4-:R-:W-:Y:S01]  /*32e0*/  HMMA.16816.F32.BF16 R52, R4, R28, RZ ;  /* 0x0000001c0434723c */ /* 0x010fe200000418ff */
[----:B-1----:R-:W-:Y:S01]  /*32f0*/  IMAD.MOV.U32 R2, RZ, RZ, R0 ;  /* 0x000000ffff027224 */ /* 0x002fe200078e0000 */
[----:B------:R-:W-:Y:S01]  /*3300*/  IABS R0, R12 ;  /* 0x0000000c00007213 */ /* 0x000fe20000000000 */
[----:B------:R-:W-:-:S05]  /*3310*/  IMAD.IADD R12, R230, 0x1, -R129 ;  /* 0x00000001e60c7824 */ /* 0x000fca00078e0a81 */
[C---:B---3--:R-:W-:Y:S01]  /*3320*/  HMMA.16816.F32.BF16 R48, R4.reuse, R20, RZ ;  /* 0x000000140430723c */ /* 0x048fe200000418ff */
[----:B------:R1:W-:Y:S07]  /*3330*/  I2F R237, R2 ;  /* 0x0000000200ed7306 */ /* 0x0003ee0000201400 */
[C---:B------:R-:W-:Y:S08]  /*3340*/  HMMA.16816.F32.BF16 R44, R4.reuse, R22, RZ ;  /* 0x00000016042c723c */ /* 0x040ff000000418ff */
[----:B------:R-:W-:Y:S01]  /*3350*/  HMMA.16816.F32.BF16 R36, R4, R30, RZ ;  /* 0x0000001e0424723c */ /* 0x000fe200000418ff */
[----:B-1----:R-:W-:Y:S01]  /*3360*/  IMAD.MOV.U32 R2, RZ, RZ, R0 ;  /* 0x000000ffff027224 */ /* 0x002fe200078e0000 */
[----:B------:R-:W-:Y:S01]  /*3370*/  IABS R0, R12 ;  /* 0x0000000c00007213 */ /* 0x000fe20000000000 */
[----:B------:R-:W-:-:S02]  /*3380*/  IMAD.IADD R12, R230, 0x1, -R130 ;  /* 0x00000001e60c7824 */ /* 0x000fc400078e0a82 */
[----:B------:R1:W-:Y:S03]  /*3390*/  I2F R236, R2 ;  /* 0x0000000200ec7306 */ /* 0x0003e60000201400 */
[C---:B------:R-:W-:Y:S08]  /*33a0*/  HMMA.16816.F32.BF16 R120, R8.reuse, R16, RZ ;  /* 0x000000100878723c */ /* 0x040ff000000418ff */
[----:B------:R-:W-:Y:S01]  /*33b0*/  HMMA.16816.F32.BF16 R116, R8, R18, RZ ;  /* 0x000000120874723c */ /* 0x000fe200000418ff */
[----:B-1----:R-:W-:Y:S01]  /*33c0*/  IMAD.MOV.U32 R2, RZ, RZ, R0 ;  /* 0x000000ffff027224 */ /* 0x002fe200078e0000 */
[----:B------:R-:W-:Y:S01]  /*33d0*/  IABS R0, R12 ;  /* 0x0000000c00007213 */ /* 0x000fe20000000000 */
[----:B------:R-:W-:-:S05]  /*33e0*/  IMAD.IADD R12, R230, 0x1, -R131 ;  /* 0x00000001e60c7824 */ /* 0x000fca00078e0a83 */
[C---:B------:R-:W-:Y:S01]  /*33f0*/  HMMA.16816.F32.BF16 R72, R8.reuse, R24, RZ ;  /* 0x000000180848723c */ /* 0x040fe200000418ff */
        /* <DEDUP_REMOVED lines=12> */
[----:B------:R-:W-:Y:S01]  /*34c0*/  HMMA.16816.F32.BF16 R112, R8, R30, RZ ;  /* 0x0000001e0870723c */ /* 0x000fe200000418ff */
[----:B------:R1:W-:Y:S06]  /*34d0*/  I2F R242, R2 ;  /* 0x0000000200f27306 */ /* 0x0003ec0000201400 */
[----:B------:R-:W-:Y:S02]  /*34e0*/  IMAD.IADD R8, R228, 0x1, -R125 ;  /* 0x00000001e4087824 */ /* 0x000fe400078e0a7d */
[----:B-1----:R-:W-:Y:S01]  /*34f0*/  IMAD.MOV.U32 R2, RZ, RZ, R0 ;  /* 0x000000ffff027224 */ /* 0x002fe200078e0000 */
[----:B------:R-:W-:Y:S01]  /*3500*/  IABS R0, R12 ;  /* 0x0000000c00007213 */ /* 0x000fe20000000000 */
[----:B------:R-:W-:-:S02]  /*3510*/  IMAD.IADD R12, R230, 0x1, -R134 ;  /* 0x00000001e60c7824 */ /* 0x000fc400078e0a86 */
        /* <DEDUP_REMOVED lines=12> */
[----:B------:R1:W-:Y:S01]  /*35e0*/  I2F R246, R2 ;  /* 0x0000000200f67306 */ /* 0x0003e20000201400 */
[----:B------:R-:W-:Y:S01]  /*35f0*/  IABS R4, R12 ;  /* 0x0000000c00047213 */ /* 0x000fe20000000000 */
[----:B------:R-:W-:-:S06]  /*3600*/  IMAD.IADD R12, R231, 0x1, -R64 ;  /* 0x00000001e70c7824 */ /* 0x000fcc00078e0a40 */
[----:B------:R2:W-:Y:S01]  /*3610*/  I2F R247, R0 ;  /* 0x0000000000f77306 */ /* 0x0005e20000201400 */
[----:B-1----:R-:W-:-:S05]  /*3620*/  IMAD.IADD R2, R230, 0x1, -R137 ;  /* 0x00000001e6027824 */ /* 0x002fca00078e0a89 */
[----:B------:R-:W-:Y:S02]  /*3630*/  IABS R2, R2 ;  /* 0x0000000200027213 */ /* 0x000fe40000000000 */
[----:B--2---:R-:W-:Y:S02]  /*3640*/  SEL R0, R14, 0xffffffe0, !P0 ;  /* 0xffffffe00e007807 */ /* 0x004fe40004000000 */
[----:B------:R1:W-:Y:S03]  /*3650*/  I2F R248, R2 ;  /* 0x0000000200f87306 */ /* 0x0003e60000201400 */
[----:B------:R-:W-:Y:S02]  /*3660*/  IMAD.IADD R219, R217, 0x1, R0 ;  /* 0x00000001d9db7824 */ /* 0x000fe400078e0200 */
[----:B------:R-:W-:-:S03]  /*3670*/  IMAD.IADD R0, R228, 0x1, -R64 ;  /* 0x00000001e4007824 */ /* 0x000fc600078e0a40 */
[----:B------:R-:W-:Y:S02]  /*3680*/  LDSM.16.M88.4 R32, [R219+0x6000] ;  /* 0x00600000db20783b */ /* 0x000fe40000000200 */
[----:B------:R-:W-:Y:S02]  /*3690*/  IABS R0, R0 ;  /* 0x0000000000007213 */ /* 0x000fe40000000000 */
[----:B------:R-:W-:Y:S01]  /*36a0*/  LDSM.16.M88.4 R24, [R219+0x6400] ;  /* 0x00640000db18783b */ /* 0x000fe20000000200 */
[----:B-1----:R-:W-:-:S03]  /*36b0*/  IMAD.MOV.U32 R2, RZ, RZ, R4 ;  /* 0x000000ffff027224 */ /* 0x002fc600078e0004 */
[----:B------:R-:W-:Y:S01]  /*36c0*/  LDSM.16.M88.4 R16, [R219+0x6800] ;  /* 0x00680000db10783b */ /* 0x000fe20000000200 */
[----:B------:R1:W-:Y:S03]  /*36d0*/  I2F R192, R2 ;  /* 0x0000000200c07306 */ /* 0x0003e60000201400 */
[----:B------:R-:W2:Y:S04]  /*36e0*/  LDSM.16.M88.4 R4, [R221+0x1000] ;  /* 0x00100000dd04783b */ /* 0x000ea80000000200 */
[----:B------:R-:W3:Y:S01]  /*36f0*/  LDSM.16.M88.4 R20, [R219+0x6c00] ;  /* 0x006c0000db14783b */ /* 0x000ee20000000200 */
[----:B-1----:R-:W-:Y:S01]  /*3700*/  IMAD.MOV.U32 R2, RZ, RZ, R0 ;  /* 0x000000ffff027224 */ /* 0x002fe200078e0000 */
[----:B------:R-:W-:Y:S01]  /*3710*/  IABS R0, R12 ;  /* 0x0000000c00007213 */ /* 0x000fe20000000000 */
[----:B------:R-:W-:-:S02]  /*3720*/  IMAD.IADD R12, R229, 0x1, -R67 ;  /* 0x00000001e50c7824 */ /* 0x000fc400078e0a43 */
[----:B------:R1:W-:Y:S02]  /*3730*/  I2F R194, R2 ;  /* 0x0000000200c27306 */ /* 0x0003e40000201400 */
[----:B-1----:R-:W-:Y:S01]  /*3740*/  IMAD.MOV.U32 R2, RZ, RZ, R0 ;  /* 0x000000ffff027224 */ /* 0x002fe200078e0000 */
[----:B------:R-:W-:Y:S01]  /*3750*/  IABS R0, R12 ;  /* 0x0000000c00007213 */ /* 0x000fe20000000000 */
[----:B------:R-:W-:-:S04]  /*3760*/  IMAD.IADD R12, R228, 0x1, -R67 ;  /* 0x00000001e40c7824 */ /* 0x000fc800078e0a43 */
[----:B------:R1:W-:Y:S01]  /*3770*/  I2F R239, R2 ;  /* 0x0000000200ef7306 */ /* 0x0003e20000201400 */
[C---:B--2---:R-:W-:Y:S08]  /*3780*/  HMMA.16816.F32.BF16 R96, R4.reuse, R34, R60 ;  /* 0x000000220460723c */ /* 0x044ff0000004183c */
[----:B------:R-:W-:Y:S01]  /*3790*/  HMMA.16816.F32.BF16 R88, R4, R24, R40 ;  /* 0x000000180458723c */ /* 0x000fe20000041828 */
[----:B-1----:R-:W-:Y:S01]  /*37a0*/  IMAD.MOV.U32 R2, RZ, RZ, R0 ;  /* 0x000000ffff027224 */ /* 0x002fe200078e0000 */
[----:B------:R-:W-:Y:S01]  /*37b0*/  IABS R0, R12 ;  /* 0x0000000c00007213 */ /* 0x000fe20000000000 */
[----:B------:R-:W-:-:S05]  /*37c0*/  IMAD.IADD R12, R229, 0x1, -R124 ;  /* 0x00000001e50c7824 */ /* 0x000fca00078e0a7c */
[C---:B------:R-:W-:Y:S01]  /*37d0*/  HMMA.16816.F32.BF16 R60, R4.reuse, R16, R48 ;  /* 0x00000010043c723c */ /* 0x040fe20000041830 */
[----:B------:R1:W-:Y:S07]  /*37e0*/  I2F R189, R2 ;  /* 0x0000000200bd7306 */ /* 0x0003ee0000201400 */
[C---:B------:R-:W-:Y:S01]  /*37f0*/  HMMA.16816.F32.BF16 R108, R4.reuse, R32, R68 ;  /* 0x00000020046c723c */ /* 0x040fe20000041844 */
[----:B------:R2:W-:Y:S07]  /*3800*/  I2F R212, R0 ;  /* 0x0000000000d47306 */ /* 0x0005ee0000201400 */
[----:B------:R-:W-:Y:S01]  /*3810*/  HMMA.16816.F32.BF16 R84, R4, R26, R56 ;  /* 0x0000001a0454723c */ /* 0x000fe20000041838 */
[----:B-1----:R-:W-:-:S05]  /*3820*/  IMAD.IADD R2, R231, 0x1, -R67 ;  /* 0x00000001e7027824 */ /* 0x002fca00078e0a43 */
[----:B------:R-:W-:Y:S02]  /*3830*/  IABS R2, R2 ;  /* 0x0000000200027213 */ /* 0x000fe40000000000 */
[C---:B---3--:R-:W-:Y:S01]  /*3840*/  HMMA.16816.F32.BF16 R80, R4.reuse, R20, R52 ;  /* 0x000000140450723c */ /* 0x048fe20000041834 */
[--C-:B--2---:R-:W-:Y:S01]  /*3850*/  IMAD.IADD R0, R229, 0x1, -R125.reuse ;  /* 0x00000001e5007824 */ /* 0x104fe200078e0a7d */
[----:B------:R1:W-:Y:S04]  /*3860*/  I2F R238, R2 ;  /* 0x0000000200ee7306 */ /* 0x0003e80000201400 */
[----:B------:R-:W-:Y:S02]  /*3870*/  IABS R0, R0 ;  /* 0x0000000000007213 */ /* 0x000fe40000000000 */
[C---:B------:R-:W-:Y:S01]  /*3880*/  HMMA.16816.F32.BF16 R48, R4.reuse, R18, R44 ;  /* 0x000000120430723c */ /* 0x040fe2000004182c */
[----:B------:R-:W-:Y:S07]  /*3890*/  LDSM.16.M88.4 R44, [R217+0x7c00] ;  /* 0x007c0000d92c783b */ /* 0x000fee0000000200 */
[----:B------:R-:W-:Y:S01]  /*38a0*/  HMMA.16816.F32.BF16 R40, R4, R22, R36 ;  /* 0x000000160428723c */ /* 0x000fe20000041824 */
[----:B------:R-:W-:Y:S01]  /*38b0*/  LDSM.16.M88.4 R36, [R217+0x7400] ;  /* 0x00740000d924783b */ /* 0x000fe20000000200 */
[----:B-1----:R-:W-:Y:S01]  /*38c0*/  IMAD.MOV.U32 R2, RZ, RZ, R0 ;  /* 0x000000ffff027224 */ /* 0x002fe200078e0000 */
[----:B------:R-:W-:Y:S01]  /*38d0*/  IABS R0, R8 ;  /* 0x0000000800007213 */ /* 0x000fe20000000000 */
[----:B------:R-:W-:-:S02]  /*38e0*/  IMAD.IADD R8, R231, 0x1, -R125 ;  /* 0x00000001e7087824 */ /* 0x000fc400078e0a7d */
[----:B------:R1:W-:Y:S01]  /*38f0*/  I2F R191, R2 ;  /* 0x0000000200bf7306 */ /* 0x0003e20000201400 */
[----:B------:R-:W-:Y:S02]  /*3900*/  IMAD.IADD R4, R229, 0x1, -R127 ;  /* 0x00000001e5047824 */ /* 0x000fe400078e0a7f */
[----:B-1----:R-:W-:Y:S01]  /*3910*/  IMAD.MOV.U32 R2, RZ, RZ, R0 ;  /* 0x000000ffff027224 */ /* 0x002fe200078e0000 */
[----:B------:R-:W-:Y:S02]  /*3920*/  IABS R0, R8 ;  /* 0x0000000800007213 */ /* 0x000fe40000000000 */
[----:B------:R-:W1:Y:S02]  /*3930*/  LDSM.16.M88.4 R8, [R221] ;  /* 0x00000000dd08783b */ /* 0x000e640000000200 */
[----:B------:R2:W-:Y:S02]  /*3940*/  I2F R210, R2 ;  /* 0x0000000200d27306 */ /* 0x0005e40000201400 */
[----:B--2---:R-:W-:Y:S01]  /*3950*/  IMAD.MOV.U32 R2, RZ, RZ, R0 ;  /* 0x000000ffff027224 */ /* 0x004fe200078e0000 */
[----:B------:R-:W-:Y:S01]  /*3960*/  IABS R0, R12 ;  /* 0x0000000c00007213 */ /* 0x000fe20000000000 */
[----:B------:R-:W-:-:S04]  /*3970*/  IMAD.IADD R12, R228, 0x1, -R124 ;  /* 0x00000001e40c7824 */ /* 0x000fc800078e0a7c */
[----:B------:R2:W-:Y:S02]  /*3980*/  I2F R213, R2 ;  /* 0x0000000200d57306 */ /* 0x0005e40000201400 */
[----:B--2---:R-:W-:Y:S01]  /*3990*/  IMAD.MOV.U32 R2, RZ, RZ, R0 ;  /* 0x000000ffff027224 */ /* 0x004fe200078e0000 */
[----:B------:R-:W-:Y:S01]  /*39a0*/  IABS R0, R12 ;  /* 0x0000000c00007213 */ /* 0x000fe20000000000 */
[----:B------:R-:W-:Y:S01]  /*39b0*/  IMAD.IADD R12, R231, 0x1, -R124 ;  /* 0x00000001e70c7824 */ /* 0x000fe200078e0a7c */
[C---:B-1----:R-:W-:Y:S03]  /*39c0*/  HMMA.16816.F32.BF16 R92, R8.reuse, R20, R92 ;  /* 0x00000014085c723c */ /* 0x042fe6000004185c */
[----:B------:R1:W-:Y:S05]  /*39d0*/  I2F R190, R2 ;  /* 0x0000000200be7306 */ /* 0x0003ea0000201400 */
[C---:B------:R-:W-:Y:S01]  /*39e0*/  HMMA.16816.F32.BF16 R112, R8.reuse, R22, R112 ;  /* 0x000000160870723c */ /* 0x040fe20000041870 */
[----:B------:R-:W-:Y:S07]  /*39f0*/  LDSM.16.M88.4 R20, [R217+0x7800] ;  /* 0x00780000d914783b */ /* 0x000fee0000000200 */
[----:B------:R-:W-:Y:S01]  /*3a00*/  HMMA.16816.F32.BF16 R56, R8, R24, R72 ;  /* 0x000000180838723c */ /* 0x000fe20000041848 */
[----:B-1----:R-:W-:Y:S01]  /*3a10*/  IMAD.MOV.U32 R2, RZ, RZ, R0 ;  /* 0x000000ffff027224 */ /* 0x002fe200078e0000 */
[----:B------:R-:W-:Y:S01]  /*3a20*/  IABS R0, R12 ;  /* 0x0000000c00007213 */ /* 0x000fe20000000000 */
[----:B------:R-:W-:-:S02]  /*3a30*/  IMAD.IADD R12, R229, 0x1, -R128 ;  /* 0x00000001e50c7824 */ /* 0x000fc400078e0a80 */
[----:B------:R1:W-:Y:S03]  /*3a40*/  I2F R208, R2 ;  /* 0x0000000200d07306 */ /* 0x0003e60000201400 */
[C---:B------:R-:W-:Y:S01]  /*3a50*/  HMMA.16816.F32.BF16 R68, R8.reuse, R26, R76 ;  /* 0x0000001a0844723c */ /* 0x040fe2000004184c */
[----:B------:R-:W-:Y:S07]  /*3a60*/  LDSM.16.M88.4 R24, [R221+0x2000] ;  /* 0x00200000dd18783b */ /* 0x000fee0000000200 */
[----:B------:R-:W-:Y:S01]  /*3a70*/  HMMA.16816.F32.BF16 R28, R8, R32, R120 ;  /* 0x00000020081c723c */ /* 0x000fe20000041878 */
[----:B-1----:R-:W-:Y:S01]  /*3a80*/  IMAD.MOV.U32 R2, RZ, RZ, R0 ;  /* 0x000000ffff027224 */ /* 0x002fe200078e0000 */
[----:B------:R-:W-:Y:S01]  /*3a90*/  IABS R0, R12 ;  /* 0x0000000c00007213 */ /* 0x000fe20000000000 */
[----:B------:R-:W-:-:S05]  /*3aa0*/  IMAD.IADD R12, R231, 0x1, -R127 ;  /* 0x00000001e70c7824 */ /* 0x000fca00078e0a7f */
[C---:B------:R-:W-:Y:S01]  /*3ab0*/  HMMA.16816.F32.BF16 R52, R8.reuse, R34, R116 ;  /* 0x000000220834723c */ /* 0x040fe20000041874 */
[----:B------:R1:W-:Y:S01]  /*3ac0*/  I2F R211, R2 ;  /* 0x0000000200d37306 */ /* 0x0003e20000201400 */
[----:B------:R-:W-:Y:S06]  /*3ad0*/  LDSM.16.M88.4 R32, [R217+0x7000] ;  /* 0x00700000d920783b */ /* 0x000fec0000000200 */
[C---:B------:R-:W-:Y:S01]  /*3ae0*/  HMMA.16816.F32.BF16 R72, R8.reuse, R16, R100 ;  /* 0x000000100848723c */ /* 0x040fe20000041864 */
[----:B------:R2:W-:Y:S07]  /*3af0*/  I2F R179, R0 ;  /* 0x0000000000b37306 */ /* 0x0005ee0000201400 */
[----:B------:R-:W-:Y:S01]  /*3b00*/  HMMA.16816.F32.BF16 R76, R8, R18, R104 ;  /* 0x00000012084c723c */ /* 0x000fe20000041868 */
[----:B-1----:R-:W-:Y:S01]  /*3b10*/  IMAD.IADD R2, R228, 0x1, -R128 ;  /* 0x00000001e4027824 */ /* 0x002fe200078e0a80 */
[----:B------:R-:W-:Y:S04]  /*3b20*/  LDSM.16.M88.4 R16, [R220+0x4000] ;  /* 0x00400000dc10783b */ /* 0x000fe80000000200 */
[----:B------:R-:W-:Y:S01]  /*3b30*/  IABS R2, R2 ;  /* 0x0000000200027213 */ /* 0x000fe20000000000 */
[----:B------:R-:W-:-:S02]  /*3b40*/  IMAD.IADD R8, R231, 0x1, -R129 ;  /* 0x00000001e7087824 */ /* 0x000fc400078e0a81 */
[----:B--2---:R-:W-:Y:S01]  /*3b50*/  IMAD.IADD R0, R231, 0x1, -R128 ;  /* 0x00000001e7007824 */ /* 0x004fe200078e0a80 */
[----:B------:R1:W-:Y:S04]  /*3b60*/  I2F R206, R2 ;  /* 0x0000000200ce7306 */ /* 0x0003e80000201400 */
[----:B------:R-:W-:-:S05]  /*3b70*/  IABS R0, R0 ;  /* 0x0000000000007213 */ /* 0x000fca0000000000 */
[----:B-1----:R-:W-:Y:S01]  /*3b80*/  IMAD.MOV.U32 R2, RZ, RZ, R0 ;  /* 0x000000ffff027224 */ /* 0x002fe200078e0000 */
[----:B------:R-:W-:Y:S01]  /*3b90*/  IABS R0, R4 ;  /* 0x0000000400007213 */ /* 0x000fe20000000000 */
[----:B------:R-:W-:Y:S02]  /*3ba0*/  IMAD.IADD R4, R228, 0x1, -R127 ;  /* 0x00000001e4047824 */ /* 0x000fe400078e0a7f */
[----:B------:R1:W-:Y:S02]  /*3bb0*/  I2F R209, R2 ;  /* 0x0000000200d17306 */ /* 0x0003e40000201400 */
[----:B-1----:R-:W-:Y:S01]  /*3bc0*/  IMAD.MOV.U32 R2, RZ, RZ, R0 ;  /* 0x000000ffff027224 */ /* 0x002fe200078e0000 */
[----:B------:R-:W-:Y:S02]  /*3bd0*/  IABS R0, R4 ;  /* 0x0000000400007213 */ /* 0x000fe40000000000 */
[----:B------:R-:W1:Y:S03]  /*3be0*/  LDSM.16.M88.4 R4, [R220+0x3000] ;  /* 0x00300000dc04783b */ /* 0x000e660000000200 */
        /* <DEDUP_REMOVED lines=9> */
[----:B------:R1:W-:Y:S01]  /*3c80*/  I2F R207, R2 ;  /* 0x0000000200cf7306 */ /* 0x0003e20000201400 */
[----:B------:R-:W-:Y:S04]  /*3c90*/  LDSM.16.M88.4 R48, [R219+0x7000] ;  /* 0x00700000db30783b */ /* 0x000fe80000000200 */
[C---:B------:R-:W-:Y:S08]  /*3ca0*/  HMMA.16816.F32.BF16 R108, R4.reuse, R32, R108 ;  /* 0x00000020046c723c */ /* 0x040ff0000004186c */
[----:B------:R-:W-:Y:S01]  /*3cb0*/  HMMA.16816.F32.BF16 R120, R4, R34, R96 ;  /* 0x000000220478723c */ /* 0x000fe20000041860 */
[----:B-1----:R-:W-:Y:S01]  /*3cc0*/  IMAD.MOV.U32 R2, RZ, RZ, R0 ;  /* 0x000000ffff027224 */ /* 0x002fe200078e0000 */
[----:B------:R-:W-:Y:S01]  /*3cd0*/  IABS R0, R12 ;  /* 0x0000000c00007213 */ /* 0x000fe20000000000 */
[----:B------:R-:W-:-:S02]  /*3ce0*/  IMAD.IADD R12, R231, 0x1, -R126 ;  /* 0x00000001e70c7824 */ /* 0x000fc400078e0a7e */
[----:B------:R1:W-:Y:S03]  /*3cf0*/  I2F R168, R2 ;  /* 0x0000000200a87306 */ /* 0x0003e60000201400 */
[C---:B------:R-:W-:Y:S08]  /*3d00*/  HMMA.16816.F32.BF16 R140, R4.reuse, R36, R88 ;  /* 0x00000024048c723c */ /* 0x040ff00000041858 */
[----:B------:R-:W-:Y:S01]  /*3d10*/  HMMA.16816.F32.BF16 R116, R4, R38, R84 ;  /* 0x000000260474723c */ /* 0x000fe20000041854 */
[----:B------:R-:W-:Y:S01]  /*3d20*/  LDSM.16.M88.4 R84, [R217+0x8000] ;  /* 0x00800000d954783b */ /* 0x000fe20000000200 */
[----:B-1----:R-:W-:Y:S01]  /*3d30*/  IMAD.MOV.U32 R2, RZ, RZ, R0 ;  /* 0x000000ffff027224 */ /* 0x002fe200078e0000 */
[----:B------:R-:W-:Y:S01]  /*3d40*/  IABS R0, R12 ;  /* 0x0000000c00007213 */ /* 0x000fe20000000000 */
[----:B------:R-:W-:-:S04]  /*3d50*/  IMAD.IADD R12, R228, 0x1, -R130 ;  /* 0x00000001e40c7824 */ /* 0x000fc800078e0a82 */
[C---:B------:R-:W-:Y:S01]  /*3d60*/  HMMA.16816.F32.BF16 R156, R4.reuse, R44, R80 ;  /* 0x0000002c049c723c */ /* 0x040fe20000041850 */
[----:B------:R1:W-:Y:S01]  /*3d70*/  I2F R172, R2 ;  /* 0x0000000200ac7306 */ /* 0x0003e20000201400 */
[----:B------:R-:W-:Y:S06]  /*3d80*/  LDSM.16.M88.4 R80, [R219+0x8000] ;  /* 0x00800000db50783b */ /* 0x000fec0000000200 */
[C---:B------:R-:W-:Y:S01]  /*3d90*/  HMMA.16816.F32.BF16 R152, R4.reuse, R20, R60 ;  /* 0x000000140498723c */ /* 0x040fe2000004183c */
[----:B------:R2:W-:Y:S07]  /*3da0*/  I2F R202, R0 ;  /* 0x0000000000ca7306 */ /* 0x0005ee0000201400 */
[----:B------:R-:W-:Y:S01]  /*3db0*/  HMMA.16816.F32.BF16 R144, R4, R46, R40 ;  /* 0x0000002e0490723c */ /* 0x000fe20000041828 */
[----:B-1----:R-:W-:-:S05]  /*3dc0*/  IMAD.IADD R2, R229, 0x1, -R129 ;  /* 0x00000001e5027824 */ /* 0x002fca00078e0a81 */
[----:B------:R-:W-:Y:S01]  /*3dd0*/  IABS R2, R2 ;  /* 0x0000000200027213 */ /* 0x000fe20000000000 */
[C---:B------:R-:W-:Y:S02]  /*3de0*/  IMAD.IADD R4, R228.reuse, 0x1, -R132 ;  /* 0x00000001e4047824 */ /* 0x040fe400078e0a84 */
        /* <DEDUP_REMOVED lines=17> */
[--C-:B------:R-:W-:Y:S01]  /*3f00*/  IMAD.IADD R12, R229, 0x1, -R131.reuse ;  /* 0x00000001e50c7824 */ /* 0x100fe200078e0a83 */
[C---:B-1----:R-:W-:Y:S03]  /*3f10*/  HMMA.16816.F32.BF16 R28, R8.reuse, R32, R28 ;  /* 0x00000020081c723c */ /* 0x042fe6000004181c */
[----:B------:R1:W-:Y:S05]  /*3f20*/  I2F R195, R2 ;  /* 0x0000000200c37306 */ /* 0x0003ea0000201400 */
[C---:B------:R-:W-:Y:S01]  /*3f30*/  HMMA.16816.F32.BF16 R32, R8.reuse, R34, R52 ;  /* 0x000000220820723c */ /* 0x040fe20000041834 */
[----:B------:R-:W2:Y:S07]  /*3f40*/  LDSM.16.M88.4 R52, [R219+0x7400] ;  /* 0x00740000db34783b */ /* 0x000eae0000000200 */
[----:B------:R-:W-:Y:S01]  /*3f50*/  HMMA.16816.F32.BF16 R40, R8, R36, R56 ;  /* 0x000000240828723c */ /* 0x000fe20000041838 */
[----:B-1----:R-:W-:Y:S01]  /*3f60*/  IMAD.MOV.U32 R2, RZ, RZ, R0 ;  /* 0x000000ffff027224 */ /* 0x002fe200078e0000 */
[----:B------:R-:W-:Y:S01]  /*3f70*/  IABS R0, R12 ;  /* 0x0000000c00007213 */ /* 0x000fe20000000000 */
[----:B------:R-:W-:-:S02]  /*3f80*/  IMAD.IADD R12, R228, 0x1, -R131 ;  /* 0x00000001e40c7824 */ /* 0x000fc400078e0a83 */
[----:B------:R1:W-:Y:S03]  /*3f90*/  I2F R186, R2 ;  /* 0x0000000200ba7306 */ /* 0x0003e60000201400 */
[----:B------:R-:W-:Y:S08]  /*3fa0*/  HMMA.16816.F32.BF16 R28, R24, R48, R28 ;  /* 0x00000030181c723c */ /* 0x000ff0000004181c */
[----:B------:R-:W-:Y:S01]  /*3fb0*/  HMMA.16816.F32.BF16 R104, R8, R22, R76 ;  /* 0x000000160868723c */ /* 0x000fe2000004184c */
[----:B------:R-:W3:Y:S01]  /*3fc0*/  LDSM.16.M88.4 R76, [R217+0x8400] ;  /* 0x00840000d94c783b */ /* 0x000ee20000000200 */
[----:B-1----:R-:W-:Y:S01]  /*3fd0*/  IMAD.MOV.U32 R2, RZ, RZ, R0 ;  /* 0x000000ffff027224 */ /* 0x002fe200078e0000 */
[----:B------:R-:W-:-:S05]  /*3fe0*/  IABS R0, R12 ;  /* 0x0000000c00007213 */ /* 0x000fca0000000000 */
[----:B------:R-:W-:Y:S01]  /*3ff0*/  HMMA.16816.F32.BF16 R100, R8, R20, R72 ;  /* 0x000000140864723c */ /* 0x000fe20000041848 */
[----:B------:R1:W-:Y:S01]  /*4000*/  I2F R183, R2 ;  /* 0x0000000200b77306 */ /* 0x0003e20000201400 */
[----:B------:R-:W4:Y:S04]  /*4010*/  LDSM.16.M88.4 R12, [R221+0x4000] ;  /* 0x00400000dd0c783b */ /* 0x000f280000000200 */
[----:B------:R-:W5:Y:S02]  /*4020*/  LDSM.16.M88.4 R72, [R219+0x8400] ;  /* 0x00840000db48783b */ /* 0x000f640000000200 */
[----:B------:R-:W-:Y:S01]  /*4030*/  HMMA.16816.F32.BF16 R20, R24, R50, R32 ;  /* 0x000000321814723c */ /* 0x000fe20000041820 */
[----:B------:R2:W-:Y:S07]  /*4040*/  I2F R200, R0 ;  /* 0x0000000000c87306 */ /* 0x0005ee0000201400 */
[----:B------:R-:W-:Y:S01]  /*4050*/  HMMA.16816.F32.BF16 R36, R8, R38, R68 ;  /* 0x000000260824723c */ /* 0x000fe20000041844 */
[----:B-1----:R-:W-:-:S05]  /*4060*/  IMAD.IADD R2, R231, 0x1, -R131 ;  /* 0x00000001e7027824 */ /* 0x002fca00078e0a83 */
[----:B------:R-:W-:Y:S02]  /*4070*/  IABS R2, R2 ;  /* 0x0000000200027213 */ /* 0x000fe40000000000 */
[----:B--2---:R-:W-:Y:S01]  /*4080*/  HMMA.16816.F32.BF16 R40, R24, R52, R40 ;  /* 0x000000341828723c */ /* 0x004fe20000041828 */
[----:B------:R-:W-:Y:S01]  /*4090*/  IMAD.IADD R0, R229, 0x1, -R132 ;  /* 0x00000001e5007824 */ /* 0x000fe200078e0a84 */
[----:B------:R1:W-:Y:S04]  /*40a0*/  I2F R198, R2 ;  /* 0x0000000200c67306 */ /* 0x0003e80000201400 */
[----:B------:R-:W-:Y:S02]  /*40b0*/  IABS R0, R0 ;  /* 0x0000000000007213 */ /* 0x000fe40000000000 */
[C---:B------:R-:W-:Y:S08]  /*40c0*/  HMMA.16816.F32.BF16 R32, R16.reuse, R84, R28 ;  /* 0x000000541020723c */ /* 0x040ff0000004181c */
[----:B------:R-:W-:Y:S01]  /*40d0*/  HMMA.16816.F32.BF16 R28, R16, R86, R20 ;  /* 0x00000056101c723c */ /* 0x000fe20000041814 */
[----:B------:R-:W2:Y:S01]  /*40e0*/  LDSM.16.M88.4 R20, [R221+0x3000] ;  /* 0x00300000dd14783b */ /* 0x000ea20000000200 */
[----:B-1----:R-:W-:Y:S01]  /*40f0*/  IMAD.MOV.U32 R2, RZ, RZ, R0 ;  /* 0x000000ffff027224 */ /* 0x002fe200078e0000 */
[----:B------:R-:W-:Y:S01]  /*4100*/  IABS R0, R4 ;  /* 0x0000000400007213 */ /* 0x000fe20000000000 */
[----:B------:R-:W-:-:S02]  /*4110*/  IMAD.IADD R4, R231, 0x1, -R132 ;  /* 0x00000001e7047824 */ /* 0x000fc400078e0a84 */
[----:B------:R1:W-:Y:S02]  /*4120*/  I2F R199, R2 ;  /* 0x0000000200c77306 */ /* 0x0003e40000201400 */
[----:B------:R-:W-:Y:S08]  /*4130*/  HMMA.16816.F32.BF16 R36, R24, R54, R36 ;  /* 0x000000361824723c */ /* 0x000ff00000041824 */
[----:B---3--:R-:W-:Y:S01]  /*4140*/  HMMA.16816.F32.BF16 R40, R16, R76, R40 ;  /* 0x0000004c1028723c */ /* 0x008fe20000041828 */
[----:B-1----:R-:W-:Y:S01]  /*4150*/  IMAD.MOV.U32 R2, RZ, RZ, R0 ;  /* 0x000000ffff027224 */ /* 0x002fe200078e0000 */
[----:B------:R-:W-:Y:S01]  /*4160*/  IABS R0, R4 ;  /* 0x0000000400007213 */ /* 0x000fe20000000000 */
[----:B------:R-:W-:-:S05]  /*4170*/  IMAD.IADD R4, R229, 0x1, -R133 ;  /* 0x00000001e5047824 */ /* 0x000fca00078e0a85 */
[----:B----4-:R-:W-:Y:S01]  /*4180*/  HMMA.16816.F32.BF16 R68, R12, R80, R32 ;  /* 0x000000500c44723c */ /* 0x010fe20000041820 */
[----:B------:R1:W-:Y:S07]  /*4190*/  I2F R197, R2 ;  /* 0x0000000200c57306 */ /* 0x0003ee0000201400 */
[C---:B------:R-:W-:Y:S08]  /*41a0*/  HMMA.16816.F32.BF16 R96, R8.reuse, R44, R92 ;  /* 0x0000002c0860723c */ /* 0x040ff0000004185c */
[----:B------:R-:W-:Y:S01]  /*41b0*/  HMMA.16816.F32.BF16 R92, R8, R46, R112 ;  /* 0x0000002e085c723c */ /* 0x000fe20000041870 */
[----:B-1----:R-:W-:Y:S01]  /*41c0*/  IMAD.MOV.U32 R2, RZ, RZ, R0 ;  /* 0x000000ffff027224 */ /* 0x002fe200078e0000 */
[----:B------:R-:W-:Y:S01]  /*41d0*/  IABS R0, R4 ;  /* 0x0000000400007213 */ /* 0x000fe20000000000 */
[--C-:B------:R-:W-:Y:S01]  /*41e0*/  IMAD.IADD R4, R228, 0x1, -R133.reuse ;  /* 0x00000001e4047824 */ /* 0x100fe200078e0a85 */
[----:B------:R-:W1:Y:S01]  /*41f0*/  LDSM.16.M88.4 R8, [R220+0x5000] ;  /* 0x00500000dc08783b */ /* 0x000e620000000200 */
[----:B------:R3:W-:Y:S03]  /*4200*/  I2F R174, R2 ;  /* 0x0000000200ae7306 */ /* 0x0007e60000201400 */
[----:B------:R-:W-:Y:S08]  /*4210*/  HMMA.16816.F32.BF16 R32, R16, R78, R36 ;  /* 0x0000004e1020723c */ /* 0x000ff00000041824 */
[----:B------:R-:W-:Y:S01]  /*4220*/  HMMA.16816.F32.BF16 R60, R12, R82, R28 ;  /* 0x000000520c3c723c */ /* 0x000fe2000004181c */
[----:B---3--:R-:W-:Y:S01]  /*4230*/  IMAD.MOV.U32 R2, RZ, RZ, R0 ;  /* 0x000000ffff027224 */ /* 0x008fe200078e0000 */
[----:B------:R-:W-:Y:S01]  /*4240*/  IABS R0, R4 ;  /* 0x0000000400007213 */ /* 0x000fe20000000000 */
[----:B------:R-:W-:-:S05]  /*4250*/  IMAD.IADD R4, R231, 0x1, -R133 ;  /* 0x00000001e7047824 */ /* 0x000fca00078e0a85 */
[----:B-----5:R-:W-:Y:S01]  /*4260*/  HMMA.16816.F32.BF16 R56, R12, R72, R40 ;  /* 0x000000480c38723c */ /* 0x020fe20000041828 */
[----:B------:R3:W-:Y:S07]  /*4270*/  I2F R196, R2 ;  /* 0x0000000200c47306 */ /* 0x0007ee0000201400 */
[----:B--2---:R-:W-:Y:S08]  /*4280*/  HMMA.16816.F32.BF16 R28, R20, R48, R108 ;  /* 0x00000030141c723c */ /* 0x004ff0000004186c */
[----:B------:R-:W-:Y:S01]  /*4290*/  HMMA.16816.F32.BF16 R88, R12, R74, R32 ;  /* 0x0000004a0c58723c */ /* 0x000fe20000041820 */
[----:B---3--:R-:W-:Y:S01]  /*42a0*/  IMAD.MOV.U32 R2, RZ, RZ, R0 ;  /* 0x000000ffff027224 */ /* 0x008fe200078e0000 */
[----:B------:R-:W-:Y:S01]  /*42b0*/  IABS R0, R4 ;  /* 0x0000000400007213 */ /* 0x000fe20000000000 */
[----:B------:R-:W-:-:S02]  /*42c0*/  IMAD.IADD R4, R229, 0x1, -R134 ;  /* 0x00000001e5047824 */ /* 0x000fc400078e0a86 */
[----:B------:R2:W-:Y:S03]  /*42d0*/  I2F R193, R2 ;  /* 0x0000000200c17306 */ /* 0x0005e60000201400 */
[C---:B------:R-:W-:Y:S08]  /*42e0*/  HMMA.16816.F32.BF16 R36, R20.reuse, R50, R120 ;  /* 0x000000321424723c */ /* 0x040ff00000041878 */
[----:B------:R-:W-:Y:S01]  /*42f0*/  HMMA.16816.F32.BF16 R32, R20, R52, R140 ;  /* 0x000000341420723c */ /* 0x000fe2000004188c */
[----:B--2---:R-:W-:Y:S01]  /*4300*/  IMAD.MOV.U32 R2, RZ, RZ, R0 ;  /* 0x000000ffff027224 */ /* 0x004fe200078e0000 */
[----:B------:R-:W-:Y:S01]  /*4310*/  IABS R0, R4 ;  /* 0x0000000400007213 */ /* 0x000fe20000000000 */
[----:B------:R-:W-:-:S05]  /*4320*/  IMAD.IADD R4, R228, 0x1, -R134 ;  /* 0x00000001e4047824 */ /* 0x000fca00078e0a86 */
[----:B-1----:R-:W-:Y:S01]  /*4330*/  HMMA.16816.F32.BF16 R48, R8, R84, R28 ;  /* 0x000000540830723c */ /* 0x002fe2000004181c */
[----:B------:R1:W-:Y:S01]  /*4340*/  I2F R175, R2 ;  /* 0x0000000200af7306 */ /* 0x0003e20000201400 */
[----:B------:R-:W2:Y:S06]  /*4350*/  LDSM.16.M88.4 R28, [R219+0x7800] ;  /* 0x00780000db1c783b */ /* 0x000eac0000000200 */
[----:B------:R-:W-:Y:S08]  /*4360*/  HMMA.16816.F32.BF16 R52, R20, R54, R116 ;  /* 0x000000361434723c */ /* 0x000ff00000041874 */
[----:B------:R-:W-:Y:S01]  /*4370*/  HMMA.16816.F32.BF16 R44, R8, R86, R36 ;  /* 0x00000056082c723c */ /* 0x000fe20000041824 */
[----:B-1----:R-:W-:Y:S01]  /*4380*/  IMAD.MOV.U32 R2, RZ, RZ, R0 ;  /* 0x000000ffff027224 */ /* 0x002fe200078e0000 */
[----:B------:R-:W-:Y:S01]  /*4390*/  IABS R0, R4 ;  /* 0x0000000400007213 */ /* 0x000fe20000000000 */
[----:B------:R-:W-:-:S02]  /*43a0*/  IMAD.IADD R4, R231, 0x1, -R134 ;  /* 0x00000001e7047824 */ /* 0x000fc400078e0a86 */
[----:B------:R1:W-:Y:S03]  /*43b0*/  I2F R188, R2 ;  /* 0x0000000200bc7306 */ /* 0x0003e60000201400 */
[C---:B------:R-:W-:Y:S01]  /*43c0*/  HMMA.16816.F32.BF16 R40, R8.reuse, R76, R32 ;  /* 0x0000004c0828723c */ /* 0x040fe20000041820 */
[----:B------:R-:W3:Y:S07]  /*43d0*/  LDSM.16.M88.4 R32, [R219+0x7c00] ;  /* 0x007c0000db20783b */ /* 0x000eee0000000200 */
[----:B------:R-:W-:Y:S01]  /*43e0*/  HMMA.16816.F32.BF16 R36, R8, R78, R52 ;  /* 0x0000004e0824723c */ /* 0x000fe20000041834 */
[----:B-1----:R-:W-:Y:S01]  /*43f0*/  IMAD.MOV.U32 R2, RZ, RZ, R0 ;  /* 0x000000ffff027224 */ /* 0x002fe200078e0000 */
[----:B------:R-:W-:Y:S01]  /*4400*/  IABS R0, R4 ;  /* 0x0000000400007213 */ /* 0x000fe20000000000 */
[----:B------:R-:W-:-:S02]  /*4410*/  IMAD.IADD R4, R229, 0x1, -R135 ;  /* 0x00000001e5047824 */ /* 0x000fc400078e0a87 */
[----:B------:R1:W-:Y:S03]  /*4420*/  I2F R182, R2 ;  /* 0x0000000200b67306 */ /* 0x0003e60000201400 */
[C---:B--2---:R-:W-:Y:S01]  /*4430*/  HMMA.16816.F32.BF16 R76, R20.reuse, R30, R148 ;  /* 0x0000001e144c723c */ /* 0x044fe20000041894 */
[----:B-1----:R-:W-:Y:S01]  /*4440*/  IMAD.MOV.U32 R2, RZ, RZ, R0 ;  /* 0x000000ffff027224 */ /* 0x002fe200078e0000 */
[----:B------:R-:W-:Y:S01]  /*4450*/  IABS R0, R4 ;  /* 0x0000000400007213 */ /* 0x000fe20000000000 */
[--C-:B------:R-:W-:Y:S02]  /*4460*/  IMAD.IADD R4, R228, 0x1, -R135.reuse ;  /* 0x00000001e4047824 */ /* 0x100fe400078e0a87 */
[----:B------:R1:W-:Y:S03]  /*4470*/  I2F R181, R2 ;  /* 0x0000000200b57306 */ /* 0x0003e60000201400 */
[C---:B---3--:R-:W-:Y:S08]  /*4480*/  HMMA.16816.F32.BF16 R84, R20.reuse, R32, R156 ;  /* 0x000000201454723c */ /* 0x048ff0000004189c */
[----:B------:R-:W-:Y:S01]  /*4490*/  HMMA.16816.F32.BF16 R108, R20, R34, R144 ;  /* 0x00000022146c723c */ /* 0x000fe20000041890 */
        /* <DEDUP_REMOVED lines=29> */
[----:B------:R-:W-:Y:S08]  /*4670*/  I2F R167, R2 ;  /* 0x0000000200a77306 */ /* 0x000ff00000201400 */
[----:B------:R2:W-:Y:S02]  /*4680*/  I2F R166, R0 ;  /* 0x0000000000a67306 */ /* 0x0005e40000201400 */
[----:B--2---:R-:W-:-:S06]  /*4690*/  FMUL.FTZ R0, R68, c[0x0][0x2ec] ;  /* 0x0000bb0044007a20 */ /* 0x004fcc0000410000 */
[----:B------:R2:W-:Y:S01]  /*46a0*/  MUFU.TANH R165, R0 ;  /* 0x0000000000a57308 */ /* 0x0005e20000002400 */
[----:B-1----:R-:W-:Y:S01]  /*46b0*/  HMMA.16816.F32.BF16 R48, R4, R80, R48 ;  /* 0x000000500430723c */ /* 0x002fe20000041830 */
[----:B--2---:R-:W-:-:S07]  /*46c0*/  FMUL.FTZ R0, R69, c[0x0][0x2ec] ;  /* 0x0000bb0045007a20 */ /* 0x004fce0000410000 */
[C---:B------:R-:W-:Y:S01]  /*46d0*/  HMMA.16816.F32.BF16 R44, R4.reuse, R82, R44 ;  /* 0x00000052042c723c */ /* 0x040fe2000004182c */
[----:B------:R1:W2:Y:S07]  /*46e0*/  MUFU.TANH R164, R0 ;  /* 0x0000000000a47308 */ /* 0x0002ae0000002400 */
[----:B------:R-:W-:Y:S08]  /*46f0*/  HMMA.16816.F32.BF16 R52, R4, R72, R40 ;  /* 0x000000480434723c */ /* 0x000ff00000041828 */
[----:B------:R-:W-:Y:S01]  /*4700*/  HMMA.16816.F32.BF16 R40, R24, R28, R100 ;  /* 0x0000001c1828723c */ /* 0x000fe20000041864 */
[----:B-1----:R-:W-:-:S04]  /*4710*/  FMUL.FTZ R0, R60, c[0x0][0x2ec] ;  /* 0x0000bb003c007a20 */ /* 0x002fc80000410000 */
[----:B------:R1:W-:Y:S03]  /*4720*/  MUFU.TANH R163, R0 ;  /* 0x0000000000a37308 */ /* 0x0003e60000002400 */
[----:B------:R-:W-:Y:S08]  /*4730*/  HMMA.16816.F32.BF16 R80, R24, R34, R92 ;  /* 0x000000221850723c */ /* 0x000ff0000004185c */
[----:B------:R-:W-:-:S04]  /*4740*/  FMUL.FTZ R2, R52, c[0x0][0x2ec] ;  /* 0x0000bb0034027a20 */ /* 0x000fc80000410000 */
        /* <DEDUP_REMOVED lines=10> */
[----:B------:R1:W-:Y:S02]  /*47f0*/  MUFU.TANH R121, R0 ;  /* 0x0000000000797308 */ /* 0x0003e40000002400 */
[----:B-1----:R-:W-:Y:S02]  /*4800*/  FMUL.FTZ R0, R71, c[0x0][0x2ec] ;  /* 0x0000bb0047007a20 */ /* 0x002fe40000410000 */
[----:B------:R-:W-:Y:S04]  /*4810*/  HMMA.16816.F32.BF16 R68, R24, R30, R104 ;  /* 0x0000001e1844723c */ /* 0x000fe80000041868 */
[----:B------:R1:W3:Y:S02]  /*4820*/  MUFU.TANH R120, R0 ;  /* 0x0000000000787308 */ /* 0x0002e40000002400 */
[----:B-1----:R-:W-:-:S06]  /*4830*/  FMUL.FTZ R0, R62, c[0x0][0x2ec] ;  /* 0x0000bb003e007a20 */ /* 0x002fcc0000410000 */
[----:B------:R1:W-:Y:S02]  /*4840*/  MUFU.TANH R119, R0 ;  /* 0x0000000000777308 */ /* 0x0003e40000002400 */
[----:B-1----:R-:W-:Y:S02]  /*4850*/  FMUL.FTZ R0, R63, c[0x0][0x2ec] ;  /* 0x0000bb003f007a20 */ /* 0x002fe40000410000 */
[----:B------:R-:W-:Y:S04]  /*4860*/  HMMA.16816.F32.BF16 R60, R20, R28, R152 ;  /* 0x0000001c143c723c */ /* 0x000fe80000041898 */
[----:B------:R1:W-:Y:S03]  /*4870*/  MUFU.TANH R118, R0 ;  /* 0x0000000000767308 */ /* 0x0003e60000002400 */
[----:B------:R-:W-:-:S02]  /*4880*/  FMUL.FTZ R20, R53, c[0x0][0x2ec] ;  /* 0x0000bb0035147a20 */ /* 0x000fc40000410000 */
[----:B------:R-:W-:Y:S02]  /*4890*/  IMAD.MOV.U32 R155, RZ, RZ, R225 ;  /* 0x000000ffff9b7224 */ /* 0x000fe400078e00e1 */
[----:B------:R-:W-:Y:S02]  /*48a0*/  IMAD.MOV.U32 R154, RZ, RZ, R224 ;  /* 0x000000ffff9a7224 */ /* 0x000fe400078e00e0 */
[----:B-1----:R-:W-:-:S04]  /*48b0*/  FMUL.FTZ R0, R58, c[0x0][0x2ec] ;  /* 0x0000bb003a007a20 */ /* 0x002fc80000410000 */
[----:B------:R1:W-:Y:S02]  /*48c0*/  MUFU.TANH R116, R0 ;  /* 0x0000000000747308 */ /* 0x0003e40000002400 */
[----:B-1----:R-:W-:Y:S02]  /*48d0*/  FMUL.FTZ R0, R59, c[0x0][0x2ec] ;  /* 0x0000bb003b007a20 */ /* 0x002fe40000410000 */
[----:B------:R-:W-:Y:S01]  /*48e0*/  HMMA.16816.F32.BF16 R56, R4, R74, R36 ;  /* 0x0000004a0438723c */ /* 0x000fe20000041824 */
[----:B------:R-:W1:Y:S03]  /*48f0*/  LDSM.16.M88.4 R36, [R217+0x8800] ;  /* 0x00880000d924783b */ /* 0x000e660000000200 */
[----:B------:R4:W-:Y:S04]  /*4900*/  MUFU.TANH R115, R0 ;  /* 0x0000000000737308 */ /* 0x0009e80000002400 */
[----:B------:R-:W-:Y:S07]  /*4910*/  HMMA.16816.F32.BF16 R72, R24, R32, R96 ;  /* 0x000000201848723c */ /* 0x000fee0000041860 */
[----:B------:R-:W-:-:S02]  /*4920*/  FMUL.FTZ R24, R51, c[0x0][0x2ec] ;  /* 0x0000bb0033187a20 */ /* 0x000fc40000410000 */
[----:B------:R-:W-:Y:S02]  /*4930*/  FMUL.FTZ R26, R47, c[0x0][0x2ec] ;  /* 0x0000bb002f1a7a20 */ /* 0x000fe40000410000 */
[----:B----4-:R-:W-:Y:S02]  /*4940*/  FMUL.FTZ R0, R90, c[0x0][0x2ec] ;  /* 0x0000bb005a007a20 */ /* 0x010fe40000410000 */
[----:B------:R-:W-:Y:S01]  /*4950*/  FMUL.FTZ R27, R54, c[0x0][0x2ec] ;  /* 0x0000bb00361b7a20 */ /* 0x000fe20000410000 */
[----:B------:R4:W-:Y:S01]  /*4960*/  MUFU.TANH R90, R24 ;  /* 0x00000018005a7308 */ /* 0x0009e20000002400 */
[----:B------:R-:W-:Y:S02]  /*4970*/  FMUL.FTZ R25, R46, c[0x0][0x2ec] ;  /* 0x0000bb002e197a20 */ /* 0x000fe40000410000 */
[----:B------:R-:W-:Y:S02]  /*4980*/  FMUL.FTZ R22, R56, c[0x0][0x2ec] ;  /* 0x0000bb0038167a20 */ /* 0x000fe40000410000 */
[----:B------:R-:W-:-:S03]  /*4990*/  IMAD R96, R162, 0x20, R161 ;  /* 0x00000020a2607824 */ /* 0x000fc600078e02a1 */
[----:B------:R5:W-:Y:S01]  /*49a0*/  MUFU.TANH R112, R0 ;  /* 0x0000000000707308 */ /* 0x000be20000002400 */
[----:B----4-:R-:W-:-:S07]  /*49b0*/  IADD3 R24, R231, -c[0x0][0x2e4], RZ ;  /* 0x8000b900e7187a10 */ /* 0x010fce0007ffe0ff */
[----:B------:R4:W-:Y:S01]  /*49c0*/  MUFU.TANH R53, R26 ;  /* 0x0000001a00357308 */ /* 0x0009e20000002400 */
[----:B-1----:R-:W-:Y:S01]  /*49d0*/  HMMA.16816.F32.BF16 R32, R16, R36, R40 ;  /* 0x000000241020723c */ /* 0x002fe20000041828 */
[----:B------:R-:W-:Y:S01]  /*49e0*/  IMNMX R224, RZ, R24, !PT ;  /* 0x00000018ffe07217 */ /* 0x000fe20007800200 */
[----:B--2---:R-:W-:Y:S02]  /*49f0*/  FFMA.FTZ R24, R215, -R222, R164 ;  /* 0x800000ded7187223 */ /* 0x004fe400000100a4 */
[----:B-----5:R-:W-:-:S03]  /*4a00*/  FMUL.FTZ R0, R48, c[0x0][0x2ec] ;  /* 0x0000bb0030007a20 */ /* 0x020fc60000410000 */
[----:B------:R3:W-:Y:S01]  /*4a10*/  MUFU.TANH R52, R27 ;  /* 0x0000001b00347308 */ /* 0x0007e20000002400 */
[----:B------:R-:W-:Y:S07]  /*4a20*/  HMMA.16816.F32.BF16 R28, R8, R36, R60 ;  /* 0x00000024081c723c */ /* 0x000fee000004183c */
[----:B------:R1:W2:Y:S01]  /*4a30*/  MUFU.TANH R88, R0 ;  /* 0x0000000000587308 */ /* 0x0002a20000002400 */
[----:B----4-:R-:W-:-:S07]  /*4a40*/  FMUL.FTZ R26, R55, c[0x0][0x2ec] ;  /* 0x0000bb00371a7a20 */ /* 0x010fce0000410000 */
[----:B------:R-:W-:Y:S01]  /*4a50*/  MUFU.TANH R48, R22 ;  /* 0x0000001600307308 */ /* 0x000fe20000002400 */
[----:B---3--:R-:W-:Y:S02]  /*4a60*/  FFMA.FTZ R27, R189, -R222, R120 ;  /* 0x800000debd1b7223 */ /* 0x008fe40000010078 */
[----:B-1----:R-:W-:-:S05]  /*4a70*/  FMUL.FTZ R0, R49, c[0x0][0x2ec] ;  /* 0x0000bb0031007a20 */ /* 0x002fca0000410000 */
[----:B------:R1:W-:Y:S08]  /*4a80*/  MUFU.TANH R92, R26 ;  /* 0x0000001a005c7308 */ /* 0x0003f00000002400 */
[----:B------:R3:W-:Y:S08]  /*4a90*/  MUFU.TANH R117, R0 ;  /* 0x0000000000757308 */ /* 0x0007f00000002400 */
[----:B------:R-:W-:Y:S01]  /*4aa0*/  MUFU.TANH R49, R20 ;  /* 0x0000001400317308 */ /* 0x000fe20000002400 */
[----:B-1----:R-:W-:-:S02]  /*4ab0*/  FFMA.FTZ R26, R236, -R222, R123 ;  /* 0x800000deec1a7223 */ /* 0x002fc4000001007b */
[----:B---3--:R-:W-:-:S05]  /*4ac0*/  FMUL.FTZ R0, R44, c[0x0][0x2ec] ;  /* 0x0000bb002c007a20 */ /* 0x008fca0000410000 */
[----:B------:R1:W-:Y:S08]  /*4ad0*/  MUFU.TANH R56, R25 ;  /* 0x0000001900387308 */ /* 0x0003f00000002400 */
[----:B------:R3:W-:Y:S01]  /*4ae0*/  MUFU.TANH R114, R0 ;  /* 0x0000000000727308 */ /* 0x0007e20000002400 */
[----:B-1----:R-:W-:Y:S02]  /*4af0*/  FFMA.FTZ R25, R216, -R222, R165 ;  /* 0x800000ded8197223 */ /* 0x002fe400000100a5 */
[----:B---3--:R-:W-:-:S05]  /*4b00*/  FMUL.FTZ R0, R45, c[0x0][0x2ec] ;  /* 0x0000bb002d007a20 */ /* 0x008fca0000410000 */
[----:B------:R1:W3:Y:S02]  /*4b10*/  MUFU.TANH R113, R0 ;  /* 0x0000000000717308 */ /* 0x0002e40000002400 */
[----:B-1----:R-:W-:-:S04]  /*4b20*/  IADD3 R0, R65, 0x1, -R226 ;  /* 0x0000000141007810 */ /* 0x002fc80007ffe8e2 */
[----:B------:R-:W-:-:S05]  /*4b30*/  IADD3 R0, R0, c[0x0][0x2e8], RZ ;  /* 0x0000ba0000007a10 */ /* 0x000fca0007ffe0ff */
[C---:B------:R-:W-:Y:S02]  /*4b40*/  IMAD.IADD R20, R0.reuse, 0x1, R160 ;  /* 0x0000000100147824 */ /* 0x040fe400078e02a0 */
[----:B------:R-:W-:Y:S02]  /*4b50*/  IMAD.IADD R21, R0, 0x1, R139 ;  /* 0x0000000100157824 */ /* 0x000fe400078e028b */
[----:B------:R-:W-:Y:S01]  /*4b60*/  IMAD.IADD R2, R66, 0x1, R0 ;  /* 0x0000000142027824 */ /* 0x000fe200078e0200 */
[-C--:B------:R-:W-:Y:S01]  /*4b70*/  IMNMX R234, R20, R65.reuse, PT ;  /* 0x0000004114ea7217 */ /* 0x080fe20003800200 */
[----:B------:R-:W-:Y:S01]  /*4b80*/  IMAD.IADD R0, R0, 0x1, R138 ;  /* 0x0000000100007824 */ /* 0x000fe200078e028a */
[-C--:B------:R-:W-:Y:S02]  /*4b90*/  IMNMX R233, R21, R65.reuse, PT ;  /* 0x0000004115e97217 */ /* 0x080fe40003800200 */
[----:B------:R-:W1:Y:S01]  /*4ba0*/  LDSM.16.M88.4 R20, [R219+0x8800] ;  /* 0x00880000db14783b */ /* 0x000e620000000200 */
[-C--:B------:R-:W-:Y:S01]  /*4bb0*/  IMNMX R235, R2, R65.reuse, PT ;  /* 0x0000004102eb7217 */ /* 0x080fe20003800200 */
[----:B------:R-:W-:Y:S01]  /*4bc0*/  FMUL.FTZ R2, R50, c[0x0][0x2ec] ;  /* 0x0000bb0032027a20 */ /* 0x000fe20000410000 */
[----:B------:R-:W-:-:S02]  /*4bd0*/  IMNMX R232, R0, R65, PT ;  /* 0x0000004100e87217 */ /* 0x000fc40003800200 */
[----:B------:R-:W-:Y:S01]  /*4be0*/  IADD3 R0, R230, -c[0x0][0x2e4], RZ ;  /* 0x8000b900e6007a10 */ /* 0x000fe20007ffe0ff */
[----:B------:R4:W5:Y:S01]  /*4bf0*/  MUFU.TANH R93, R2 ;  /* 0x00000002005d7308 */ /* 0x0009620000002400 */
[C---:B------:R-:W-:Y:S02]  /*4c00*/  ISETP.GE.AND P3, PT, R124.reuse, R235, PT ;  /* 0x000000eb7c00720c */ /* 0x040fe40003f66270 */
[----:B------:R-:W-:Y:S02]  /*4c10*/  IMNMX R227, RZ, R0, !PT ;  /* 0x00000000ffe37217 */ /* 0x000fe40007800200 */
[----:B------:R-:W-:Y:S02]  /*4c20*/  IADD3 R0, R229, -c[0x0][0x2e4], RZ ;  /* 0x8000b900e5007a10 */ /* 0x000fe40007ffe0ff */
[----:B------:R-:W-:Y:S02]  /*4c30*/  ISETP.LT.OR P3, PT, R124, R227, P3 ;  /* 0x000000e37c00720c */ /* 0x000fe40001f61670 */
[----:B------:R-:W-:Y:S01]  /*4c40*/  IMNMX R226, RZ, R0, !PT ;  /* 0x00000000ffe27217 */ /* 0x000fe20007800200 */
[----:B------:R-:W-:Y:S01]  /*4c50*/  FFMA.FTZ R0, R185, -R222, R122 ;  /* 0x800000deb9007223 */ /* 0x000fe2000001007a */
[----:B------:R-:W-:-:S02]  /*4c60*/  ISETP.GE.AND P5, PT, R125, R235, PT ;  /* 0x000000eb7d00720c */ /* 0x000fc40003fa6270 */
[-C--:B------:R-:W-:Y:S02]  /*4c70*/  ISETP.GE.AND P6, PT, R67, R235.reuse, PT ;  /* 0x000000eb4300720c */ /* 0x080fe40003fc6270 */
[----:B------:R-:W-:Y:S01]  /*4c80*/  FSEL R143, R0, -INF , !P3 ;  /* 0xff800000008f7808 */ /* 0x000fe20005800000 */
[----:B------:R-:W-:Y:S01]  /*4c90*/  FFMA.FTZ R0, R218, -R222, R142 ;  /* 0x800000deda007223 */ /* 0x000fe2000001008e */
[----:B------:R-:W-:Y:S02]  /*4ca0*/  ISETP.GE.AND P3, PT, R128, R235, PT ;  /* 0x000000eb8000720c */ /* 0x000fe40003f66270 */
[----:B----4-:R-:W-:Y:S02]  /*4cb0*/  IADD3 R2, R228, -c[0x0][0x2e4], RZ ;  /* 0x8000b900e4027a10 */ /* 0x010fe40007ffe0ff */
[----:B------:R-:W-:Y:S02]  /*4cc0*/  ISETP.LT.OR P3, PT, R128, R227, P3 ;  /* 0x000000e38000720c */ /* 0x000fe40001f61670 */
[----:B------:R-:W-:Y:S01]  /*4cd0*/  IMNMX R225, RZ, R2, !PT ;  /* 0x00000002ffe17217 */ /* 0x000fe20007800200 */
[-C--:B------:R-:W-:Y:S01]  /*4ce0*/  FFMA.FTZ R2, R214, -R222.reuse, R163 ;  /* 0x800000ded6027223 */ /* 0x080fe200000100a3 */
[----:B------:R-:W-:Y:S01]  /*4cf0*/  FSEL R185, R0, -INF , !P3 ;  /* 0xff80000000b97808 */ /* 0x000fe20005800000 */
[----:B------:R-:W-:Y:S01]  /*4d00*/  FFMA.FTZ R0, R237, -R222, R141 ;  /* 0x800000deed007223 */ /* 0x000fe2000001008d */
[----:B------:R-:W-:-:S02]  /*4d10*/  ISETP.GE.AND P3, PT, R127, R235, PT ;  /* 0x000000eb7f00720c */ /* 0x000fc40003f66270 */
[----:B------:R-:W-:Y:S02]  /*4d20*/  ISETP.GE.AND P2, PT, R64, R234, PT ;  /* 0x000000ea4000720c */ /* 0x000fe40003f46270 */
[-C--:B------:R-:W-:Y:S02]  /*4d30*/  ISETP.LT.OR P3, PT, R127, R227.reuse, P3 ;  /* 0x000000e37f00720c */ /* 0x080fe40001f61670 */
[----:B------:R-:W-:Y:S01]  /*4d40*/  ISETP.LT.OR P5, PT, R125, R227, P5 ;  /* 0x000000e37d00720c */ /* 0x000fe20002fa1670 */
[----:B-1----:R-:W-:Y:S01]  /*4d50*/  HMMA.16816.F32.BF16 R40, R12, R20, R32 ;  /* 0x000000140c28723c */ /* 0x002fe20000041820 */
[----:B------:R-:W-:Y:S01]  /*4d60*/  FSEL R189, R0, -INF , !P3 ;  /* 0xff80000000bd7808 */ /* 0x000fe20005800000 */
[----:B--2---:R-:W-:Y:S01]  /*4d70*/  FFMA.FTZ R0, R194, -R222, R88 ;  /* 0x800000dec2007223 */ /* 0x004fe20000010058 */
[----:B------:R-:W-:Y:S02]  /*4d80*/  ISETP.GE.AND P3, PT, R126, R235, PT ;  /* 0x000000eb7e00720c */ /* 0x000fe40003f66270 */
[----:B------:R-:W-:-:S02]  /*4d90*/  ISETP.LT.OR P6, PT, R67, R227, P6 ;  /* 0x000000e34300720c */ /* 0x000fc400037c1670 */
[C---:B------:R-:W-:Y:S01]  /*4da0*/  ISETP.GE.AND P4, PT, R64.reuse, R235, PT ;  /* 0x000000eb4000720c */ /* 0x040fe20003f86270 */
[----:B------:R-:W-:Y:S01]  /*4db0*/  HMMA.16816.F32.BF16 R44, R4, R20, R28 ;  /* 0x00000014042c723c */ /* 0x000fe2000004181c */
[----:B------:R-:W-:Y:S02]  /*4dc0*/  ISETP.LT.OR P2, PT, R64, R226, P2 ;  /* 0x000000e24000720c */ /* 0x000fe40001741670 */
[-C--:B------:R-:W-:Y:S02]  /*4dd0*/  ISETP.LT.OR P3, PT, R126, R227.reuse, P3 ;  /* 0x000000e37e00720c */ /* 0x080fe40001f61670 */
[----:B------:R-:W-:Y:S01]  /*4de0*/  FSEL R144, R2, -INF , !P5 ;  /* 0xff80000002907808 */ /* 0x000fe20006800000 */
[----:B------:R-:W-:Y:S01]  /*4df0*/  FMUL.FTZ R2, R58, c[0x0][0x2ec] ;  /* 0x0000bb003a027a20 */ /* 0x000fe20000410000 */
[----:B------:R-:W-:Y:S01]  /*4e00*/  FSEL R140, R24, -INF , !P6 ;  /* 0xff800000188c7808 */ /* 0x000fe20007000000 */
[-C--:B------:R-:W-:Y:S01]  /*4e10*/  FFMA.FTZ R28, R192, -R222.reuse, R121 ;  /* 0x800000dec01c7223 */ /* 0x080fe20000010079 */
[----:B------:R-:W-:Y:S01]  /*4e20*/  ISETP.LT.OR P4, PT, R64, R227, P4 ;  /* 0x000000e34000720c */ /* 0x000fe20002781670 */
[----:B------:R-:W-:Y:S01]  /*4e30*/  FFMA.FTZ R24, R190, -R222, R118 ;  /* 0x800000debe187223 */ /* 0x000fe20000010076 */
[----:B------:R-:W-:Y:S01]  /*4e40*/  FSEL R190, R26, -INF , !P3 ;  /* 0xff8000001abe7808 */ /* 0x000fe20005800000 */
[----:B------:R1:W2:Y:S01]  /*4e50*/  MUFU.TANH R63, R2 ;  /* 0x00000002003f7308 */ /* 0x0002a20000002400 */
[----:B------:R-:W-:Y:S01]  /*4e60*/  FSEL R138, R28, -INF , !P2 ;  /* 0xff8000001c8a7808 */ /* 0x000fe20005000000 */
[----:B------:R-:W-:Y:S01]  /*4e70*/  FMUL.FTZ R30, R57, c[0x0][0x2ec] ;  /* 0x0000bb00391e7a20 */ /* 0x000fe20000410000 */
[-C--:B------:R-:W-:Y:S01]  /*4e80*/  ISETP.GE.AND P3, PT, R125, R234.reuse, PT ;  /* 0x000000ea7d00720c */ /* 0x080fe20003f66270 */
[-C--:B------:R-:W-:Y:S01]  /*4e90*/  HMMA.16816.F32.BF16 R32, R16, R38.reuse, R68 ;  /* 0x000000261020723c */ /* 0x080fe20000041844 */
[C---:B------:R-:W-:Y:S01]  /*4ea0*/  ISETP.GE.AND P2, PT, R124.reuse, R234, PT ;  /* 0x000000ea7c00720c */ /* 0x040fe20003f46270 */
[-C--:B------:R-:W-:Y:S01]  /*4eb0*/  FFMA.FTZ R21, R179, -R222.reuse, R116 ;  /* 0x800000deb3157223 */ /* 0x080fe20000010074 */
[----:B------:R-:W-:Y:S01]  /*4ec0*/  FSEL R104, R25, -INF , !P4 ;  /* 0xff80000019687808 */ /* 0x000fe20006000000 */
[----:B------:R-:W-:Y:S01]  /*4ed0*/  FFMA.FTZ R25, R191, -R222, R119 ;  /* 0x800000debf197223 */ /* 0x000fe20000010077 */
[----:B------:R-:W-:Y:S01]  /*4ee0*/  ISETP.GE.AND P4, PT, R67, R234, PT ;  /* 0x000000ea4300720c */ /* 0x000fe20003f86270 */
[----:B------:R-:W-:Y:S01]  /*4ef0*/  FMUL.FTZ R29, R59, c[0x0][0x2ec] ;  /* 0x0000bb003b1d7a20 */ /* 0x000fe20000410000 */
[-C--:B------:R-:W-:Y:S01]  /*4f00*/  ISETP.LT.OR P3, PT, R125, R226.reuse, P3 ;  /* 0x000000e27d00720c */ /* 0x080fe20001f61670 */
[----:B------:R-:W-:Y:S01]  /*4f10*/  HMMA.16816.F32.BF16 R36, R8, R38, R76 ;  /* 0x000000260824723c */ /* 0x000fe2000004184c */
[----:B------:R-:W-:Y:S01]  /*4f20*/  ISETP.LT.OR P2, PT, R124, R226, P2 ;  /* 0x000000e27c00720c */ /* 0x000fe20001741670 */
[----:B------:R-:W-:Y:S01]  /*4f30*/  FFMA.FTZ R20, R173, -R222, R115 ;  /* 0x800000dead147223 */ /* 0x000fe20000010073 */
[----:B------:R-:W-:Y:S01]  /*4f40*/  ISETP.LT.OR P4, PT, R67, R226, P4 ;  /* 0x000000e24300720c */ /* 0x000fe20002781670 */
[----:B-1----:R-:W-:Y:S01]  /*4f50*/  FMUL.FTZ R2, R89, c[0x0][0x2ec] ;  /* 0x0000bb0059027a20 */ /* 0x002fe20000410000 */
[----:B------:R-:W-:Y:S01]  /*4f60*/  FSEL R141, R25, -INF , !P3 ;  /* 0xff800000198d7808 */ /* 0x000fe20005800000 */
[----:B------:R-:W-:Y:S01]  /*4f70*/  FMUL.FTZ R25, R40, c[0x0][0x2ec] ;  /* 0x0000bb0028197a20 */ /* 0x000fe20000410000 */
[----:B------:R-:W-:Y:S01]  /*4f80*/  FSEL R142, R24, -INF , !P2 ;  /* 0xff800000188e7808 */ /* 0x000fe20005000000 */
[----:B------:R1:W-:Y:S01]  /*4f90*/  MUFU.TANH R57, R2 ;  /* 0x0000000200397308 */ /* 0x0003e20000002400 */
[----:B------:R-:W-:Y:S01]  /*4fa0*/  ISETP.GE.AND P2, PT, R126, R234, PT ;  /* 0x000000ea7e00720c */ /* 0x000fe20003f46270 */
[----:B---3--:R-:W-:Y:S01]  /*4fb0*/  FFMA.FTZ R28, R208, -R222, R113 ;  /* 0x800000ded01c7223 */ /* 0x008fe20000010071 */
[----:B------:R-:W-:-:S02]  /*4fc0*/  FSEL R139, R27, -INF , !P4 ;  /* 0xff8000001b8b7808 */ /* 0x000fc40006000000 */
[----:B------:R-:W-:Y:S02]  /*4fd0*/  ISETP.GE.AND P4, PT, R128, R234, PT ;  /* 0x000000ea8000720c */ /* 0x000fe40003f86270 */
[-C--:B------:R-:W-:Y:S01]  /*4fe0*/  ISETP.LT.OR P2, PT, R126, R226.reuse, P2 ;  /* 0x000000e27e00720c */ /* 0x080fe20001741670 */
[----:B------:R3:W4:Y:S01]  /*4ff0*/  MUFU.TANH R88, R25 ;  /* 0x0000001900587308 */ /* 0x0007220000002400 */
[----:B------:R-:W-:Y:S02]  /*5000*/  ISETP.GE.AND P1, PT, R64, R233, PT ;  /* 0x000000e94000720c */ /* 0x000fe40003f26270 */
[----:B------:R-:W-:Y:S02]  /*5010*/  ISETP.LT.OR P4, PT, R128, R226, P4 ;  /* 0x000000e28000720c */ /* 0x000fe40002781670 */
[----:B------:R-:W-:Y:S02]  /*5020*/  ISETP.GE.AND P3, PT, R127, R234, PT ;  /* 0x000000ea7f00720c */ /* 0x000fe40003f66270 */
[----:B------:R-:W-:Y:S01]  /*5030*/  ISETP.LT.OR P1, PT, R64, R225, P1 ;  /* 0x000000e14000720c */ /* 0x000fe20000f21670 */
[----:B-1----:R-:W-:Y:S01]  /*5040*/  FMUL.FTZ R2, R91, c[0x0][0x2ec] ;  /* 0x0000bb005b027a20 */ /* 0x002fe20000410000 */
[----:B------:R-:W-:Y:S01]  /*5050*/  FSEL R191, R21, -INF , !P4 ;  /* 0xff80000015bf7808 */ /* 0x000fe20006000000 */
[----:B------:R1:W-:Y:S01]  /*5060*/  MUFU.TANH R89, R29 ;  /* 0x0000001d00597308 */ /* 0x0003e20000002400 */
[----:B------:R-:W-:Y:S01]  /*5070*/  ISETP.GE.AND P6, PT, R67, R233, PT ;  /* 0x000000e94300720c */ /* 0x000fe20003fc6270 */
[----:B------:R-:W-:Y:S01]  /*5080*/  FMUL.FTZ R21, R41, c[0x0][0x2ec] ;  /* 0x0000bb0029157a20 */ /* 0x000fe20000410000 */
[----:B------:R-:W-:-:S02]  /*5090*/  ISETP.LT.OR P3, PT, R127, R226, P3 ;  /* 0x000000e27f00720c */ /* 0x000fc40001f61670 */
[----:B------:R-:W-:Y:S01]  /*50a0*/  ISETP.GE.AND P4, PT, R125, R233, PT ;  /* 0x000000e97d00720c */ /* 0x000fe20003f86270 */
[----:B---3--:R-:W3:Y:S01]  /*50b0*/  LDSM.16.M88.4 R24, [R217+0x8c00] ;  /* 0x008c0000d918783b */ /* 0x008ee20000000200 */
[----:B------:R-:W-:Y:S01]  /*50c0*/  FSEL R51, R0, -INF , !P1 ;  /* 0xff80000000337808 */ /* 0x000fe20004800000 */
[----:B------:R2:W-:Y:S01]  /*50d0*/  MUFU.TANH R60, R2 ;  /* 0x00000002003c7308 */ /* 0x0005e20000002400 */
[-C--:B------:R-:W-:Y:S01]  /*50e0*/  FFMA.FTZ R0, R212, -R222.reuse, R117 ;  /* 0x800000ded4007223 */ /* 0x080fe20000010075 */
[-C--:B------:R-:W-:Y:S02]  /*50f0*/  ISETP.LT.OR P6, PT, R67, R225.reuse, P6 ;  /* 0x000000e14300720c */ /* 0x080fe400037c1670 */
[----:B------:R-:W-:Y:S01]  /*5100*/  FSEL R192, R20, -INF , !P3 ;  /* 0xff80000014c07808 */ /* 0x000fe20005800000 */
[-C--:B------:R-:W-:Y:S01]  /*5110*/  FFMA.FTZ R20, R178, -R222.reuse, R49 ;  /* 0x800000deb2147223 */ /* 0x080fe20000010031 */
[----:B------:R-:W-:Y:S01]  /*5120*/  ISETP.LT.OR P4, PT, R125, R225, P4 ;  /* 0x000000e17d00720c */ /* 0x000fe20002781670 */
[----:B-1----:R-:W-:Y:S01]  /*5130*/  FFMA.FTZ R29, R210, -R222, R114 ;  /* 0x800000ded21d7223 */ /* 0x002fe20000010072 */
[-C--:B------:R-:W-:Y:S01]  /*5140*/  ISETP.GE.AND P5, PT, R67, R232.reuse, PT ;  /* 0x000000e84300720c */ /* 0x080fe20003fa6270 */
[----:B------:R1:W-:Y:S01]  /*5150*/  MUFU.TANH R94, R21 ;  /* 0x00000015005e7308 */ /* 0x0003e20000002400 */
[----:B------:R-:W-:-:S02]  /*5160*/  ISETP.GE.AND P0, PT, R64, R232, PT ;  /* 0x000000e84000720c */ /* 0x000fc40003f06270 */
[----:B------:R-:W-:Y:S01]  /*5170*/  FSEL R50, R29, -INF , !P4 ;  /* 0xff8000001d327808 */ /* 0x000fe20006000000 */
[-C--:B------:R-:W-:Y:S01]  /*5180*/  FFMA.FTZ R29, R238, -R222.reuse, R90 ;  /* 0x800000deee1d7223 */ /* 0x080fe2000001005a */
[----:B------:R-:W-:Y:S01]  /*5190*/  ISETP.GE.AND P4, PT, R127, R233, PT ;  /* 0x000000e97f00720c */ /* 0x000fe20003f86270 */
[----:B--2---:R-:W-:Y:S01]  /*51a0*/  FFMA.FTZ R2, R168, -R222, R112 ;  /* 0x800000dea8027223 */ /* 0x004fe20000010070 */
[----:B------:R-:W-:Y:S01]  /*51b0*/  ISETP.LT.OR P5, PT, R67, R224, P5 ;  /* 0x000000e04300720c */ /* 0x000fe20002fa1670 */
[----:B------:R2:W2:Y:S01]  /*51c0*/  MUFU.TANH R91, R30 ;  /* 0x0000001e005b7308 */ /* 0x0004a20000002400 */
[----:B------:R-:W-:Y:S02]  /*51d0*/  ISETP.LT.OR P4, PT, R127, R225, P4 ;  /* 0x000000e17f00720c */ /* 0x000fe40002781670 */
[----:B------:R-:W-:Y:S01]  /*51e0*/  FSEL R194, R2, -INF , !P2 ;  /* 0xff80000002c27808 */ /* 0x000fe20005000000 */
[----:B------:R-:W-:Y:S01]  /*51f0*/  FMUL.FTZ R2, R42, c[0x0][0x2ec] ;  /* 0x0000bb002a027a20 */ /* 0x000fe20000410000 */
[----:B------:R-:W-:-:S02]  /*5200*/  ISETP.GE.AND P2, PT, R124, R233, PT ;  /* 0x000000e97c00720c */ /* 0x000fc40003f46270 */
[----:B------:R-:W-:Y:S01]  /*5210*/  ISETP.LT.OR P0, PT, R64, R224, P0 ;  /* 0x000000e04000720c */ /* 0x000fe20000701670 */
[----:B------:R3:W-:Y:S01]  /*5220*/  MUFU.TANH R69, R2 ;  /* 0x0000000200457308 */ /* 0x0007e20000002400 */
[----:B------:R-:W-:Y:S01]  /*5230*/  ISETP.LT.OR P2, PT, R124, R225, P2 ;  /* 0x000000e17c00720c */ /* 0x000fe20001741670 */
[-C--:B-1----:R-:W-:Y:S01]  /*5240*/  FFMA.FTZ R21, R206, -R222.reuse, R100 ;  /* 0x800000dece157223 */ /* 0x082fe20000010064 */
[----:B------:R-:W-:Y:S02]  /*5250*/  FSEL R64, R20, -INF , !P4 ;  /* 0xff80000014407808 */ /* 0x000fe40006000000 */
[----:B------:R-:W-:Y:S01]  /*5260*/  FSEL R49, R28, -INF , !P2 ;  /* 0xff8000001c317808 */ /* 0x000fe20005000000 */
[----:B------:R-:W-:Y:S01]  /*5270*/  FFMA.FTZ R28, R213, -R222, R56 ;  /* 0x800000ded51c7223 */ /* 0x000fe20000010038 */
[----:B------:R-:W-:Y:S01]  /*5280*/  ISETP.GE.AND P2, PT, R126, R233, PT ;  /* 0x000000e97e00720c */ /* 0x000fe20003f46270 */
[----:B--2---:R-:W-:Y:S01]  /*5290*/  FMUL.FTZ R30, R44, c[0x0][0x2ec] ;  /* 0x0000bb002c1e7a20 */ /* 0x004fe20000410000 */
[----:B------:R-:W-:-:S02]  /*52a0*/  ISETP.GE.AND P3, PT, R125, R232, PT ;  /* 0x000000e87d00720c */ /* 0x000fc40003f66270 */
[----:B------:R-:W-:Y:S01]  /*52b0*/  ISETP.LT.OR P2, PT, R126, R225, P2 ;  /* 0x000000e17e00720c */ /* 0x000fe20001741670 */
[----:B------:R-:W1:Y:S01]  /*52c0*/  MUFU.TANH R66, R30 ;  /* 0x0000001e00427308 */ /* 0x000e620000002400 */
[----:B------:R-:W-:Y:S02]  /*52d0*/  ISETP.LT.OR P3, PT, R125, R224, P3 ;  /* 0x000000e07d00720c */ /* 0x000fe40001f61670 */
[CC--:B------:R-:W-:Y:S01]  /*52e0*/  ISETP.GE.AND P1, PT, R124.reuse, R232.reuse, PT ;  /* 0x000000e87c00720c */ /* 0x0c0fe20003f26270 */
[----:B---3--:R-:W-:Y:S01]  /*52f0*/  FMUL.FTZ R2, R43, c[0x0][0x2ec] ;  /* 0x0000bb002b027a20 */ /* 0x008fe20000410000 */
[C---:B------:R-:W-:Y:S01]  /*5300*/  ISETP.GE.AND P4, PT, R127.reuse, R232, PT ;  /* 0x000000e87f00720c */ /* 0x040fe20003f86270 */
[----:B------:R-:W-:Y:S01]  /*5310*/  HMMA.16816.F32.BF16 R40, R12, R22, R32 ;  /* 0x000000160c28723c */ /* 0x000fe20000041820 */
[-C--:B------:R-:W-:Y:S01]  /*5320*/  ISETP.LT.OR P1, PT, R124, R224.reuse, P1 ;  /* 0x000000e07c00720c */ /* 0x080fe20000f21670 */
[----:B------:R2:W-:Y:S01]  /*5330*/  MUFU.TANH R70, R2 ;  /* 0x0000000200467308 */ /* 0x0005e20000002400 */
[----:B------:R-:W-:-:S05]  /*5340*/  ISETP.LT.OR P4, PT, R127, R224, P4 ;  /* 0x000000e07f00720c */ /* 0x000fca0002781670 */
[----:B------:R-:W-:Y:S01]  /*5350*/  HMMA.16816.F32.BF16 R32, R16, R24, R72 ;  /* 0x000000181020723c */ /* 0x000fe20000041848 */
[----:B--2---:R-:W-:Y:S01]  /*5360*/  FFMA.FTZ R2, R172, -R222, R48 ;  /* 0x800000deac027223 */ /* 0x004fe20000010030 */
[----:B------:R-:W-:Y:S01]  /*5370*/  FSEL R48, R0, -INF , !P6 ;  /* 0xff80000000307808 */ /* 0x000fe20007000000 */
[----:B------:R-:W-:Y:S01]  /*5380*/  FMUL.FTZ R0, R45, c[0x0][0x2ec] ;  /* 0x0000bb002d007a20 */ /* 0x000fe20000410000 */
[----:B------:R-:W-:Y:S02]  /*5390*/  ISETP.GE.AND P6, PT, R128, R233, PT ;  /* 0x000000e98000720c */ /* 0x000fe40003fc6270 */
[----:B------:R-:W-:Y:S01]  /*53a0*/  FSEL R65, R2, -INF , !P2 ;  /* 0xff80000002417808 */ /* 0x000fe20005000000 */
[----:B------:R2:W-:Y:S01]  /*53b0*/  MUFU.TANH R67, R0 ;  /* 0x0000000000437308 */ /* 0x0005e20000002400 */
[----:B------:R-:W-:Y:S01]  /*53c0*/  ISETP.LT.OR P6, PT, R128, R225, P6 ;  /* 0x000000e18000720c */ /* 0x000fe200037c1670 */
[----:B------:R-:W-:Y:S01]  /*53d0*/  FMUL.FTZ R2, R47, c[0x0][0x2ec] ;  /* 0x0000bb002f027a20 */ /* 0x000fe20000410000 */
[----:B------:R-:W-:-:S06]  /*53e0*/  ISETP.GE.AND P2, PT, R126, R232, PT ;  /* 0x000000e87e00720c */ /* 0x000fcc0003f46270 */
[----:B------:R-:W-:Y:S01]  /*53f0*/  FMUL.FTZ R30, R40, c[0x0][0x2ec] ;  /* 0x0000bb00281e7a20 */ /* 0x000fe20000410000 */
[----:B------:R-:W-:Y:S02]  /*5400*/  FSEL R61, R21, -INF , !P6 ;  /* 0xff800000153d7808 */ /* 0x000fe40007000000 */
[----:B------:R-:W-:Y:S01]  /*5410*/  ISETP.GE.AND P6, PT, R128, R232, PT ;  /* 0x000000e88000720c */ /* 0x000fe20003fc6270 */
[----:B------:R-:W-:Y:S01]  /*5420*/  MUFU.TANH R56, R30 ;  /* 0x0000001e00387308 */ /* 0x000fe20000002400 */
[-C--:B------:R-:W-:Y:S02]  /*5430*/  ISETP.LT.OR P2, PT, R126, R224.reuse, P2 ;  /* 0x000000e07e00720c */ /* 0x080fe40001741670 */
[----:B------:R-:W-:Y:S01]  /*5440*/  ISETP.LT.OR P6, PT, R128, R224, P6 ;  /* 0x000000e08000720c */ /* 0x000fe200037c1670 */
[----:B--2---:R-:W-:-:S04]  /*5450*/  FMUL.FTZ R0, R46, c[0x0][0x2ec] ;  /* 0x0000bb002e007a20 */ /* 0x004fc80000410000 */
[----:B------:R2:W-:Y:S01]  /*5460*/  MUFU.TANH R58, R2 ;  /* 0x00000002003a7308 */ /* 0x0005e20000002400 */
[----:B------:R-:W-:Y:S01]  /*5470*/  HMMA.16816.F32.BF16 R44, R4, R22, R36 ;  /* 0x00000016042c723c */ /* 0x000fe20000041824 */
[----:B------:R-:W3:Y:S01]  /*5480*/  LDSM.16.M88.4 R20, [R219+0x8c00] ;  /* 0x008c0000db14783b */ /* 0x000ee20000000200 */
[----:B------:R-:W-:-:S05]  /*5490*/  DEPBAR.LE SB0, 0x0 ;  /* 0x000080000000791a */ /* 0x000fca0000000000 */
[----:B------:R5:W1:Y:S01]  /*54a0*/  MUFU.TANH R55, R0 ;  /* 0x0000000000377308 */ /* 0x000a620000002400 */
[----:B--2---:R-:W-:-:S05]  /*54b0*/  FFMA.FTZ R2, R211, -R222, R53 ;  /* 0x800000ded3027223 */ /* 0x004fca0000010035 */
[----:B------:R-:W-:Y:S01]  /*54c0*/  FSEL R53, R2, -INF , !P1 ;  /* 0xff80000002357808 */ /* 0x000fe20004800000 */
[----:B------:R-:W-:Y:S01]  /*54d0*/  FMUL.FTZ R2, R42, c[0x0][0x2ec] ;  /* 0x0000bb002a027a20 */ /* 0x000fe20000410000 */
[----:B------:R-:W-:Y:S01]  /*54e0*/  BAR.SYNC.DEFER_BLOCKING 0x0 ;  /* 0x0000000000007b1d */ /* 0x000fe20000010000 */
[----:B-----5:R-:W-:Y:S01]  /*54f0*/  FFMA.FTZ R0, R239, -R222, R93 ;  /* 0x800000deef007223 */ /* 0x020fe2000001005d */
[----:B------:R-:W-:-:S04]  /*5500*/  ISETP.GE.AND P1, PT, R129, R232, PT ;  /* 0x000000e88100720c */ /* 0x000fc80003f26270 */
[----:B------:R-:W-:Y:S01]  /*5510*/  FSEL R40, R0, -INF , !P0 ;  /* 0xff80000000287808 */ /* 0x000fe20004000000 */
[-C--:B------:R-:W-:Y:S01]  /*5520*/  FFMA.FTZ R0, R209, -R222.reuse, R52 ;  /* 0x800000ded1007223 */ /* 0x080fe20000010034 */
[----:B------:R-:W-:Y:S01]  /*5530*/  FSEL R52, R29, -INF , !P5 ;  /* 0xff8000001d347808 */ /* 0x000fe20006800000 */
[----:B------:R-:W-:Y:S01]  /*5540*/  FMUL.FTZ R29, R41, c[0x0][0x2ec] ;  /* 0x0000bb00291d7a20 */ /* 0x000fe20000410000 */
[----:B------:R-:W-:Y:S01]  /*5550*/  FSEL R41, R28, -INF , !P3 ;  /* 0xff8000001c297808 */ /* 0x000fe20005800000 */
[----:B------:R2:W-:Y:S01]  /*5560*/  MUFU.TANH R54, R2 ;  /* 0x0000000200367308 */ /* 0x0005e20000002400 */
[----:B------:R-:W-:Y:S01]  /*5570*/  FSEL R62, R0, -INF , !P6 ;  /* 0xff800000003e7808 */ /* 0x000fe20007000000 */
[----:B------:R-:W-:Y:S01]  /*5580*/  FFMA.FTZ R0, R202, -R222, R63 ;  /* 0x800000deca007223 */ /* 0x000fe2000001003f */
[C---:B------:R-:W-:Y:S02]  /*5590*/  ISETP.GE.AND P5, PT, R129.reuse, R234, PT ;  /* 0x000000ea8100720c */ /* 0x040fe40003fa6270 */
[----:B------:R-:W-:-:S02]  /*55a0*/  ISETP.GE.AND P0, PT, R129, R235, PT ;  /* 0x000000eb8100720c */ /* 0x000fc40003f06270 */
[----:B------:R-:W-:Y:S01]  /*55b0*/  FSEL R68, R0, -INF , !P2 ;  /* 0xff80000000447808 */ /* 0x000fe20005000000 */
[----:B------:R5:W-:Y:S01]  /*55c0*/  MUFU.TANH R59, R29 ;  /* 0x0000001d003b7308 */ /* 0x000be20000002400 */
[----:B---3--:R-:W-:Y:S01]  /*55d0*/  HMMA.16816.F32.BF16 R36, R12, R20, R32 ;  /* 0x000000140c24723c */ /* 0x008fe20000041820 */
[----:B------:R-:W-:Y:S01]  /*55e0*/  FMUL.FTZ R0, R44, c[0x0][0x2ec] ;  /* 0x0000bb002c007a20 */ /* 0x000fe20000410000 */
[C---:B------:R-:W-:Y:S02]  /*55f0*/  ISETP.LT.OR P5, PT, R129.reuse, R226, P5 ;  /* 0x000000e28100720c */ /* 0x040fe40002fa1670 */
[----:B------:R-:W-:Y:S02]  /*5600*/  ISETP.GE.AND P6, PT, R130, R235, PT ;  /* 0x000000eb8200720c */ /* 0x000fe40003fc6270 */
[----:B------:R-:W-:Y:S01]  /*5610*/  ISETP.LT.OR P0, PT, R129, R227, P0 ;  /* 0x000000e38100720c */ /* 0x000fe20000701670 */
[----:B--2---:R-:W-:Y:S01]  /*5620*/  FFMA.FTZ R2, R207, -R222, R92 ;  /* 0x800000decf027223 */ /* 0x004fe2000001005c */
[----:B------:R-:W-:Y:S01]  /*5630*/  HMMA.16816.F32.BF16 R32, R16, R26, R80 ;  /* 0x0000001a1020723c */ /* 0x000fe20000041850 */
[----:B------:R-:W-:-:S02]  /*5640*/  ISETP.GE.AND P3, PT, R129, R233, PT ;  /* 0x000000e98100720c */ /* 0x000fc40003f66270 */
[----:B------:R-:W-:Y:S02]  /*5650*/  ISETP.LT.OR P6, PT, R130, R227, P6 ;  /* 0x000000e38200720c */ /* 0x000fe400037c1670 */
[----:B------:R-:W-:Y:S01]  /*5660*/  FSEL R63, R2, -INF , !P4 ;  /* 0xff800000023f7808 */ /* 0x000fe20006000000 */
[----:B------:R-:W-:Y:S01]  /*5670*/  FMUL.FTZ R2, R45, c[0x0][0x2ec] ;  /* 0x0000bb002d027a20 */ /* 0x000fe20000410000 */
[----:B------:R-:W-:Y:S01]  /*5680*/  ISETP.LT.OR P1, PT, R129, R224, P1 ;  /* 0x000000e08100720c */ /* 0x000fe20000f21670 */
[----:B-----5:R-:W-:Y:S01]  /*5690*/  HMMA.16816.F32.BF16 R28, R8, R24, R84 ;  /* 0x00000018081c723c */ /* 0x020fe20000041854 */
[----:B----4-:R-:W-:Y:S01]  /*56a0*/  FFMA.FTZ R16, R241, -R222, R88 ;  /* 0x800000def1107223 */ /* 0x010fe20000010058 */
[C---:B------:R-:W-:Y:S01]  /*56b0*/  ISETP.GE.AND P4, PT, R130.reuse, R234, PT ;  /* 0x000000ea8200720c */ /* 0x040fe20003f86270 */
[----:B------:R2:W-:Y:S01]  /*56c0*/  MUFU.TANH R44, R2 ;  /* 0x00000002002c7308 */ /* 0x0005e20000002400 */
[----:B------:R-:W-:Y:S01]  /*56d0*/  ISETP.LT.OR P3, PT, R129, R225, P3 ;  /* 0x000000e18100720c */ /* 0x000fe20001f61670 */
[----:B------:R-:W-:Y:S01]  /*56e0*/  FMUL.FTZ R17, R47, c[0x0][0x2ec] ;  /* 0x0000bb002f117a20 */ /* 0x000fe20000410000 */
[C---:B------:R-:W-:Y:S01]  /*56f0*/  ISETP.LT.OR P4, PT, R130.reuse, R226, P4 ;  /* 0x000000e28200720c */ /* 0x040fe20002781670 */
[----:B------:R-:W-:Y:S01]  /*5700*/  FMUL.FTZ R25, R43, c[0x0][0x2ec] ;  /* 0x0000bb002b197a20 */ /* 0x000fe20000410000 */
[----:B------:R-:W-:Y:S01]  /*5710*/  ISETP.GE.AND P2, PT, R130, R233, PT ;  /* 0x000000e98200720c */ /* 0x000fe20003f46270 */
[----:B------:R-:W-:-:S02]  /*5720*/  FFMA.FTZ R24, R240, -R222, R57 ;  /* 0x800000def0187223 */ /* 0x000fc40000010039 */
[----:B------:R3:W4:Y:S01]  /*5730*/  MUFU.TANH R43, R0 ;  /* 0x00000000002b7308 */ /* 0x0007220000002400 */
[----:B------:R-:W-:Y:S01]  /*5740*/  FMUL.FTZ R18, R46, c[0x0][0x2ec] ;  /* 0x0000bb002e127a20 */ /* 0x000fe20000410000 */
[----:B------:R-:W-:Y:S02]  /*5750*/  ISETP.LT.OR P2, PT, R130, R225, P2 ;  /* 0x000000e18200720c */ /* 0x000fe40001741670 */
[----:B------:R-:W-:Y:S01]  /*5760*/  FSEL R106, R24, -INF , !P0 ;  /* 0xff800000186a7808 */ /* 0x000fe20004000000 */
[----:B------:R-:W-:Y:S01]  /*5770*/  HMMA.16816.F32.BF16 R32, R12, R22, R32 ;  /* 0x000000160c20723c */ /* 0x000fe20000041820 */
[C---:B------:R-:W-:Y:S01]  /*5780*/  ISETP.GE.AND P0, PT, R130.reuse, R232, PT ;  /* 0x000000e88200720c */ /* 0x040fe20003f06270 */
[----:B--2---:R-:W-:Y:S01]  /*5790*/  FFMA.FTZ R2, R205, -R222, R91 ;  /* 0x800000decd027223 */ /* 0x004fe2000001005b */
[----:B------:R2:W-:Y:S02]  /*57a0*/  MUFU.TANH R57, R25 ;  /* 0x0000001900397308 */ /* 0x0005e40000002400 */
[----:B------:R-:W-:-:S02]  /*57b0*/  ISETP.LT.OR P0, PT, R130, R224, P0 ;  /* 0x000000e08200720c */ /* 0x000fc40000701670 */
[----:B------:R-:W-:Y:S01]  /*57c0*/  FMUL.FTZ R12, R39, c[0x0][0x2ec] ;  /* 0x0000bb00270c7a20 */ /* 0x000fe20000410000 */
[----:B------:R-:W-:Y:S01]  /*57d0*/  HMMA.16816.F32.BF16 R28, R4, R20, R28 ;  /* 0x00000014041c723c */ /* 0x000fe2000004181c */
[-C--:B---3--:R-:W-:Y:S01]  /*57e0*/  FFMA.FTZ R0, R203, -R222.reuse, R60 ;  /* 0x800000decb007223 */ /* 0x088fe2000001003c */
[----:B------:R-:W-:Y:S01]  /*57f0*/  FSEL R60, R2, -INF , !P3 ;  /* 0xff800000023c7808 */ /* 0x000fe20005800000 */
[----:B------:R3:W-:Y:S01]  /*5800*/  MUFU.TANH R42, R17 ;  /* 0x00000011002a7308 */ /* 0x0007e20000002400 */
[----:B-1----:R-:W-:Y:S01]  /*5810*/  FFMA.FTZ R2, R195, -R222, R66 ;  /* 0x800000dec3027223 */ /* 0x002fe20000010042 */
[----:B------:R-:W-:Y:S02]  /*5820*/  ISETP.GE.AND P3, PT, R131, R234, PT ;  /* 0x000000ea8300720c */ /* 0x000fe40003f66270 */
[----:B------:R-:W-:Y:S01]  /*5830*/  FSEL R120, R0, -INF , !P5 ;  /* 0xff80000000787808 */ /* 0x000fe20006800000 */
[-C--:B------:R-:W-:Y:S01]  /*5840*/  FFMA.FTZ R0, R187, -R222.reuse, R89 ;  /* 0x800000debb007223 */ /* 0x080fe20000010059 */
[----:B------:R-:W-:Y:S01]  /*5850*/  FSEL R187, R16, -INF , !P6 ;  /* 0xff80000010bb7808 */ /* 0x000fe20007000000 */
[-C--:B------:R-:W-:Y:S01]  /*5860*/  FFMA.FTZ R16, R201, -R222.reuse, R69 ;  /* 0x800000dec9107223 */ /* 0x080fe20000010045 */
[C---:B------:R-:W-:Y:S01]  /*5870*/  ISETP.GE.AND P5, PT, R131.reuse, R235, PT ;  /* 0x000000eb8300720c */ /* 0x040fe20003fa6270 */
[----:B--2---:R-:W-:Y:S01]  /*5880*/  HMMA.16816.F32.BF16 R24, R8, R26, R108 ;  /* 0x0000001a0818723c */ /* 0x004fe2000004186c */
[----:B------:R-:W-:Y:S01]  /*5890*/  FSEL R76, R0, -INF , !P1 ;  /* 0xff800000004c7808 */ /* 0x000fe20004800000 */
[-C--:B------:R-:W-:Y:S01]  /*58a0*/  FFMA.FTZ R0, R186, -R222.reuse, R55 ;  /* 0x800000deba007223 */ /* 0x080fe20000010037 */
[----:B------:R-:W-:Y:S01]  /*58b0*/  FSEL R195, R16, -INF , !P4 ;  /* 0xff80000010c37808 */ /* 0x000fe20006000000 */
[----:B------:R-:W-:Y:S01]  /*58c0*/  FFMA.FTZ R16, R242, -R222, R94 ;  /* 0x800000def2107223 */ /* 0x000fe2000001005e */
[C---:B------:R-:W-:Y:S01]  /*58d0*/  ISETP.LT.OR P5, PT, R131.reuse, R227, P5 ;  /* 0x000000e38300720c */ /* 0x040fe20002fa1670 */
[----:B------:R1:W-:Y:S01]  /*58e0*/  MUFU.TANH R19, R18 ;  /* 0x0000001200137308 */ /* 0x0003e20000002400 */
[----:B---3--:R-:W-:Y:S01]  /*58f0*/  FMUL.FTZ R17, R36, c[0x0][0x2ec] ;  /* 0x0000bb0024117a20 */ /* 0x008fe20000410000 */
[----:B------:R-:W-:Y:S01]  /*5900*/  FSEL R173, R0, -INF , !P0 ;  /* 0xff80000000ad7808 */ /* 0x000fe20004000000 */
[----:B------:R-:W-:Y:S01]  /*5910*/  FMUL.FTZ R0, R38, c[0x0][0x2ec] ;  /* 0x0000bb0026007a20 */ /* 0x000fe20000410000 */
[----:B------:R-:W-:-:S02]  /*5920*/  ISETP.GE.AND P6, PT, R131, R232, PT ;  /* 0x000000e88300720c */ /* 0x000fc40003fc6270 */
[----:B------:R-:W-:Y:S01]  /*5930*/  FMUL.FTZ R13, R28, c[0x0][0x2ec] ;  /* 0x0000bb001c0d7a20 */ /* 0x000fe20000410000 */
[----:B------:R-:W-:Y:S01]  /*5940*/  FSEL R123, R2, -INF , !P2 ;  /* 0xff800000027b7808 */ /* 0x000fe20005000000 */
[----:B------:R-:W-:Y:S01]  /*5950*/  FFMA.FTZ R2, R200, -R222, R67 ;  /* 0x800000dec8027223 */ /* 0x000fe20000010043 */
[----:B------:R2:W3:Y:S01]  /*5960*/  MUFU.TANH R36, R17 ;  /* 0x0000001100247308 */ /* 0x0004e20000002400 */
[----:B------:R-:W-:Y:S01]  /*5970*/  ISETP.LT.OR P6, PT, R131, R224, P6 ;  /* 0x000000e08300720c */ /* 0x000fe200037c1670 */
[----:B----4-:R-:W-:Y:S01]  /*5980*/  FFMA.FTZ R8, R197, -R222, R43 ;  /* 0x800000dec5087223 */ /* 0x010fe2000001002b */
[----:B------:R-:W-:Y:S01]  /*5990*/  ISETP.GE.AND P2, PT, R132, R234, PT ;  /* 0x000000ea8400720c */ /* 0x000fe20003f46270 */
[----:B------:R-:W-:Y:S01]  /*59a0*/  FMUL.FTZ R32, R32, c[0x0][0x2ec] ;  /* 0x0000bb0020207a20 */ /* 0x000fe20000410000 */
[C---:B------:R-:W-:Y:S01]  /*59b0*/  ISETP.GE.AND P1, PT, R131.reuse, R233, PT ;  /* 0x000000e98300720c */ /* 0x040fe20003f26270 */
[----:B------:R-:W-:Y:S01]  /*59c0*/  FMUL.FTZ R30, R30, c[0x0][0x2ec] ;  /* 0x0000bb001e1e7a20 */ /* 0x000fe20000410000 */
[C---:B------:R-:W-:Y:S01]  /*59d0*/  ISETP.GE.AND P4, PT, R132.reuse, R235, PT ;  /* 0x000000eb8400720c */ /* 0x040fe20003f86270 */
[----:B------:R4:W-:Y:S01]  /*59e0*/  MUFU.TANH R14, R12 ;  /* 0x0000000c000e7308 */ /* 0x0009e20000002400 */
[CC--:B------:R-:W-:Y:S01]  /*59f0*/  ISETP.LT.OR P2, PT, R132.reuse, R226.reuse, P2 ;  /* 0x000000e28400720c */ /* 0x0c0fe20001741670 */
[----:B------:R-:W-:Y:S01]  /*5a00*/  HMMA.16816.F32.BF16 R20, R4, R22, R24 ;  /* 0x000000160414723c */ /* 0x000fe20000041818 */
[----:B------:R-:W-:Y:S01]  /*5a10*/  ISETP.LT.OR P1, PT, R131, R225, P1 ;  /* 0x000000e18300720c */ /* 0x000fe20000f21670 */
[----:B-1----:R-:W-:Y:S01]  /*5a20*/  FMUL.FTZ R18, R37, c[0x0][0x2ec] ;  /* 0x0000bb0025127a20 */ /* 0x002fe20000410000 */
[----:B------:R-:W-:Y:S01]  /*5a30*/  ISETP.LT.OR P4, PT, R132, R227, P4 ;  /* 0x000000e38400720c */ /* 0x000fe20002781670 */
[----:B------:R-:W-:Y:S01]  /*5a40*/  FMUL.FTZ R31, R31, c[0x0][0x2ec] ;  /* 0x0000bb001f1f7a20 */ /* 0x000fe20000410000 */
[----:B------:R-:W-:Y:S01]  /*5a50*/  ISETP.LT.OR P3, PT, R131, R226, P3 ;  /* 0x000000e28300720c */ /* 0x000fe20001f61670 */
[----:B--2---:R-:W-:Y:S01]  /*5a60*/  FFMA.FTZ R17, R183, -R222, R70 ;  /* 0x800000deb7117223 */ /* 0x004fe20000010046 */
[----:B------:R-:W-:Y:S01]  /*5a70*/  FSEL R183, R16, -INF , !P5 ;  /* 0xff80000010b77808 */ /* 0x000fe20006800000 */
[----:B------:R-:W-:Y:S01]  /*5a80*/  MUFU.TANH R13, R13 ;  /* 0x0000000d000d7308 */ /* 0x000fe20000002400 */
[C---:B------:R-:W-:Y:S01]  /*5a90*/  ISETP.GE.AND P5, PT, R132.reuse, R232, PT ;  /* 0x000000e88400720c */ /* 0x040fe20003fa6270 */
[----:B---3--:R-:W-:Y:S01]  /*5aa0*/  FFMA.FTZ R4, R245, -R222, R36 ;  /* 0x800000def5047223 */ /* 0x008fe20000010024 */
[C---:B------:R-:W-:Y:S01]  /*5ab0*/  ISETP.GE.AND P0, PT, R132.reuse, R233, PT ;  /* 0x000000e98400720c */ /* 0x040fe20003f06270 */
[----:B------:R-:W-:Y:S01]  /*5ac0*/  FMUL.FTZ R6, R33, c[0x0][0x2ec] ;  /* 0x0000bb0021067a20 */ /* 0x000fe20000410000 */
[----:B------:R-:W-:Y:S01]  /*5ad0*/  ISETP.LT.OR P5, PT, R132, R224, P5 ;  /* 0x000000e08400720c */ /* 0x000fe20002fa1670 */
[----:B----4-:R-:W-:Y:S01]  /*5ae0*/  FFMA.FTZ R12, R243, -R222, R56 ;  /* 0x800000def30c7223 */ /* 0x010fe20000010038 */
[----:B------:R-:W-:Y:S01]  /*5af0*/  FSEL R121, R2, -INF , !P1 ;  /* 0xff80000002797808 */ /* 0x000fe20004800000 */
[----:B------:R1:W2:Y:S01]  /*5b00*/  MUFU.TANH R16, R0 ;  /* 0x0000000000107308 */ /* 0x0002a20000002400 */
[----:B------:R-:W-:Y:S01]  /*5b10*/  FMUL.FTZ R2, R29, c[0x0][0x2ec] ;  /* 0x0000bb001d027a20 */ /* 0x000fe20000410000 */
[----:B------:R-:W-:-:S02]  /*5b20*/  FSEL R186, R17, -INF , !P3 ;  /* 0xff80000011ba7808 */ /* 0x000fc40005800000 */
[----:B------:R-:W-:Y:S02]  /*5b30*/  FSEL R178, R12, -INF , !P4 ;  /* 0xff8000000cb27808 */ /* 0x000fe40006000000 */
[C---:B------:R-:W-:Y:S02]  /*5b40*/  ISETP.GE.AND P4, PT, R133.reuse, R232, PT ;  /* 0x000000e88500720c */ /* 0x040fe40003f86270 */
[----:B------:R-:W-:Y:S01]  /*5b50*/  ISETP.LT.OR P0, PT, R132, R225, P0 ;  /* 0x000000e18400720c */ /* 0x000fe20000701670 */
[----:B------:R3:W-:Y:S01]  /*5b60*/  MUFU.TANH R10, R2 ;  /* 0x00000002000a7308 */ /* 0x0007e20000002400 */
[C---:B------:R-:W-:Y:S01]  /*5b70*/  ISETP.GE.AND P3, PT, R133.reuse, R235, PT ;  /* 0x000000eb8500720c */ /* 0x040fe20003f66270 */
[----:B------:R-:W-:Y:S01]  /*5b80*/  FMUL.FTZ R22, R22, c[0x0][0x2ec] ;  /* 0x0000bb0016167a20 */ /* 0x000fe20000410000 */
[C---:B------:R-:W-:Y:S01]  /*5b90*/  ISETP.GE.AND P1, PT, R133.reuse, R234, PT ;  /* 0x000000ea8500720c */ /* 0x040fe20003f26270 */
[----:B------:R-:W-:Y:S01]  /*5ba0*/  FMUL.FTZ R20, R20, c[0x0][0x2ec] ;  /* 0x0000bb0014147a20 */ /* 0x000fe20000410000 */
[----:B------:R-:W-:Y:S01]  /*5bb0*/  ISETP.LT.OR P4, PT, R133, R224, P4 ;  /* 0x000000e08500720c */ /* 0x000fe20002781670 */
[----:B------:R-:W-:Y:S01]  /*5bc0*/  FMUL.FTZ R21, R21, c[0x0][0x2ec] ;  /* 0x0000bb0015157a20 */ /* 0x000fe20000410000 */
[C---:B------:R-:W-:Y:S01]  /*5bd0*/  ISETP.LT.OR P3, PT, R133.reuse, R227, P3 ;  /* 0x000000e38500720c */ /* 0x040fe20001f61670 */
[-C--:B-1----:R-:W-:Y:S01]  /*5be0*/  FFMA.FTZ R0, R198, -R222.reuse, R58 ;  /* 0x800000dec6007223 */ /* 0x082fe2000001003a */
[----:B------:R-:W-:Y:S01]  /*5bf0*/  FSEL R101, R8, -INF , !P0 ;  /* 0xff80000008657808 */ /* 0x000fe20004000000 */
[----:B------:R-:W-:Y:S01]  /*5c00*/  FFMA.FTZ R8, R196, -R222, R57 ;  /* 0x800000dec4087223 */ /* 0x000fe20000010039 */
[----:B------:R-:W1:Y:S01]  /*5c10*/  MUFU.TANH R32, R32 ;  /* 0x0000002000207308 */ /* 0x000e620000002400 */
[----:B------:R-:W-:Y:S01]  /*5c20*/  ISETP.LT.OR P1, PT, R133, R226, P1 ;  /* 0x000000e28500720c */ /* 0x000fe20000f21670 */
[-C--:B--2---:R-:W-:Y:S01]  /*5c30*/  FFMA.FTZ R5, R188, -R222.reuse, R16 ;  /* 0x800000debc057223 */ /* 0x084fe20000010010 */
[----:B------:R-:W-:Y:S01]  /*5c40*/  FSEL R172, R0, -INF , !P6 ;  /* 0xff80000000ac7808 */ /* 0x000fe20007000000 */
[-C--:B------:R-:W-:Y:S01]  /*5c50*/  FFMA.FTZ R0, R199, -R222.reuse, R54 ;  /* 0x800000dec7007223 */ /* 0x080fe20000010036 */
[----:B------:R-:W-:Y:S01]  /*5c60*/  ISETP.GE.AND P6, PT, R133, R233, PT ;  /* 0x000000e98500720c */ /* 0x000fe20003fc6270 */
[----:B---3--:R-:W-:Y:S01]  /*5c70*/  FFMA.FTZ R2, R244, -R222, R59 ;  /* 0x800000def4027223 */ /* 0x008fe2000001003b */
[----:B------:R-:W-:Y:S01]  /*5c80*/  ISETP.GE.AND P0, PT, R134, R234, PT ;  /* 0x000000ea8600720c */ /* 0x000fe20003f06270 */
[----:B------:R-:W2:Y:S01]  /*5c90*/  MUFU.TANH R30, R30 ;  /* 0x0000001e001e7308 */ /* 0x000ea20000002400 */
[----:B------:R-:W-:Y:S01]  /*5ca0*/  FSEL R179, R0, -INF , !P2 ;  /* 0xff80000000b37808 */ /* 0x000fe20005000000 */
[-C--:B------:R-:W-:Y:S01]  /*5cb0*/  FFMA.FTZ R0, R174, -R222.reuse, R19 ;  /* 0x800000deae007223 */ /* 0x080fe20000010013 */
[----:B------:R-:W-:Y:S01]  /*5cc0*/  FSEL R174, R2, -INF , !P3 ;  /* 0xff80000002ae7808 */ /* 0x000fe20005800000 */
[-C--:B------:R-:W-:Y:S01]  /*5cd0*/  FFMA.FTZ R2, R193, -R222.reuse, R44 ;  /* 0x800000dec1027223 */ /* 0x080fe2000001002c */
[----:B------:R-:W-:Y:S01]  /*5ce0*/  ISETP.LT.OR P6, PT, R133, R225, P6 ;  /* 0x000000e18500720c */ /* 0x000fe200037c1670 */
[----:B------:R-:W-:Y:S01]  /*5cf0*/  FMUL.FTZ R23, R23, c[0x0][0x2ec] ;  /* 0x0000bb0017177a20 */ /* 0x000fe20000410000 */
[----:B------:R-:W-:Y:S01]  /*5d00*/  FSEL R122, R0, -INF , !P5 ;  /* 0xff800000007a7808 */ /* 0x000fe20006800000 */
[----:B------:R-:W-:Y:S01]  /*5d10*/  FFMA.FTZ R0, R175, -R222, R42 ;  /* 0x800000deaf007223 */ /* 0x000fe2000001002a */
[----:B------:R-:W-:Y:S01]  /*5d20*/  FSEL R175, R8, -INF , !P1 ;  /* 0xff80000008af7808 */ /* 0x000fe20004800000 */
[----:B------:R-:W-:Y:S01]  /*5d30*/  MUFU.TANH R18, R18 ;  /* 0x0000001200127308 */ /* 0x000fe20000002400 */
[----:B------:R-:W-:-:S02]  /*5d40*/  ISETP.GE.AND P5, PT, R134, R233, PT ;  /* 0x000000e98600720c */ /* 0x000fc40003fa6270 */
[----:B------:R-:W-:Y:S01]  /*5d50*/  FSEL R107, R0, -INF , !P4 ;  /* 0xff800000006b7808 */ /* 0x000fe20006000000 */
[----:B------:R-:W-:Y:S01]  /*5d60*/  FMUL.FTZ R0, R34, c[0x0][0x2ec] ;  /* 0x0000bb0022007a20 */ /* 0x000fe20000410000 */
[C---:B------:R-:W-:Y:S02]  /*5d70*/  ISETP.LT.OR P0, PT, R134.reuse, R226, P0 ;  /* 0x000000e28600720c */ /* 0x040fe40000701670 */
[----:B------:R-:W-:Y:S01]  /*5d80*/  ISETP.GE.AND P2, PT, R134, R235, PT ;  /* 0x000000eb8600720c */ /* 0x000fe20003f46270 */
[----:B------:R2:W3:Y:S01]  /*5d90*/  MUFU.TANH R8, R0 ;  /* 0x0000000000087308 */ /* 0x0004e20000002400 */
[----:B------:R-:W-:Y:S01]  /*5da0*/  FSEL R100, R2, -INF , !P6 ;  /* 0xff80000002647808 */ /* 0x000fe20007000000 */
[----:B------:R-:W-:Y:S01]  /*5db0*/  FFMA.FTZ R2, R182, -R222, R13 ;  /* 0x800000deb6027223 */ /* 0x000fe2000001000d */
[----:B------:R-:W-:Y:S02]  /*5dc0*/  ISETP.LT.OR P5, PT, R134, R225, P5 ;  /* 0x000000e18600720c */ /* 0x000fe40002fa1670 */
[----:B------:R-:W-:-:S02]  /*5dd0*/  FSEL R203, R5, -INF , !P0 ;  /* 0xff80000005cb7808 */ /* 0x000fc40004000000 */
[----:B------:R-:W-:Y:S01]  /*5de0*/  ISETP.LT.OR P2, PT, R134, R227, P2 ;  /* 0x000000e38600720c */ /* 0x000fe20001741670 */
[----:B------:R-:W-:Y:S01]  /*5df0*/  MUFU.TANH R31, R31 ;  /* 0x0000001f001f7308 */ /* 0x000fe20000002400 */
[----:B------:R-:W-:Y:S02]  /*5e00*/  ISETP.GE.AND P0, PT, R136, R235, PT ;  /* 0x000000eb8800720c */ /* 0x000fe40003f06270 */
[----:B------:R-:W-:Y:S02]  /*5e10*/  ISETP.GE.AND P3, PT, R134, R232, PT ;  /* 0x000000e88600720c */ /* 0x000fe40003f66270 */
[----:B------:R-:W-:Y:S01]  /*5e20*/  FSEL R182, R2, -INF , !P5 ;  /* 0xff80000002b67808 */ /* 0x000fe20006800000 */
[-C--:B-1----:R-:W-:Y:S01]  /*5e30*/  FFMA.FTZ R2, R247, -R222.reuse, R32 ;  /* 0x800000def7027223 */ /* 0x082fe20000010020 */
[----:B------:R-:W-:Y:S01]  /*5e40*/  FSEL R199, R4, -INF , !P2 ;  /* 0xff80000004c77808 */ /* 0x000fe20005000000 */
[----:B--2---:R-:W-:Y:S01]  /*5e50*/  FFMA.FTZ R0, R181, -R222, R30 ;  /* 0x800000deb5007223 */ /* 0x004fe2000001001e */
[----:B------:R-:W-:Y:S01]  /*5e60*/  ISETP.LT.OR P0, PT, R136, R227, P0 ;  /* 0x000000e38800720c */ /* 0x000fe20000701670 */
[----:B------:R-:W-:Y:S01]  /*5e70*/  FMUL.FTZ R4, R35, c[0x0][0x2ec] ;  /* 0x0000bb0023047a20 */ /* 0x000fe20000410000 */
[----:B------:R-:W-:Y:S01]  /*5e80*/  ISETP.LT.OR P3, PT, R134, R224, P3 ;  /* 0x000000e08600720c */ /* 0x000fe20001f61670 */
[----:B------:R-:W1:Y:S01]  /*5e90*/  MUFU.TANH R9, R6 ;  /* 0x0000000600097308 */ /* 0x000e620000002400 */
[----:B------:R-:W-:Y:S01]  /*5ea0*/  ISETP.GE.AND P5, PT, R136, R234, PT ;  /* 0x000000ea8800720c */ /* 0x000fe20003fa6270 */
[----:B---3--:R-:W-:Y:S01]  /*5eb0*/  FFMA.FTZ R8, R177, -R222, R8 ;  /* 0x800000deb1087223 */ /* 0x008fe20000010008 */
[----:B------:R-:W-:-:S02]  /*5ec0*/  ISETP.GE.AND P1, PT, R135, R235, PT ;  /* 0x000000eb8700720c */ /* 0x000fc40003f26270 */
[C---:B------:R-:W-:Y:S02]  /*5ed0*/  ISETP.GE.AND P6, PT, R135.reuse, R234, PT ;  /* 0x000000ea8700720c */ /* 0x040fe40003fc6270 */
[----:B------:R-:W-:Y:S01]  /*5ee0*/  FSEL R198, R2, -INF , !P0 ;  /* 0xff80000002c67808 */ /* 0x000fe20004000000 */
[----:B------:R2:W3:Y:S01]  /*5ef0*/  MUFU.TANH R7, R4 ;  /* 0x0000000400077308 */ /* 0x0004e20000002400 */
[----:B------:R-:W-:Y:S01]  /*5f00*/  FSEL R193, R0, -INF , !P3 ;  /* 0xff80000000c17808 */ /* 0x000fe20005800000 */
[----:B------:R-:W-:Y:S01]  /*5f10*/  FFMA.FTZ R0, R184, -R222, R14 ;  /* 0x800000deb8007223 */ /* 0x000fe2000001000e */
[-C--:B------:R-:W-:Y:S02]  /*5f20*/  ISETP.LT.OR P5, PT, R136, R226.reuse, P5 ;  /* 0x000000e28800720c */ /* 0x080fe40002fa1670 */
[C---:B------:R-:W-:Y:S02]  /*5f30*/  ISETP.LT.OR P1, PT, R135.reuse, R227, P1 ;  /* 0x000000e38700720c */ /* 0x040fe40000f21670 */
[C---:B------:R-:W-:Y:S01]  /*5f40*/  ISETP.LT.OR P6, PT, R135.reuse, R226, P6 ;  /* 0x000000e28700720c */ /* 0x040fe200037c1670 */
[----:B------:R-:W4:Y:S01]  /*5f50*/  MUFU.TANH R6, R20 ;  /* 0x0000001400067308 */ /* 0x000f220000002400 */
[C---:B------:R-:W-:Y:S01]  /*5f60*/  ISETP.GE.AND P4, PT, R135.reuse, R233, PT ;  /* 0x000000e98700720c */ /* 0x040fe20003f86270 */
[----:B-1----:R-:W-:Y:S01]  /*5f70*/  FFMA.FTZ R9, R248, -R222, R9 ;  /* 0x800000def8097223 */ /* 0x002fe20000010009 */
[----:B------:R-:W-:-:S02]  /*5f80*/  ISETP.GE.AND P2, PT, R135, R232, PT ;  /* 0x000000e88700720c */ /* 0x000fc40003f46270 */
[----:B------:R-:W-:Y:S02]  /*5f90*/  FSEL R200, R8, -INF , !P5 ;  /* 0xff80000008c87808 */ /* 0x000fe40006800000 */
[----:B------:R-:W-:Y:S01]  /*5fa0*/  FSEL R202, R0, -INF , !P6 ;  /* 0xff80000000ca7808 */ /* 0x000fe20007000000 */
[----:B------:R-:W1:Y:S01]  /*5fb0*/  MUFU.TANH R5, R21 ;  /* 0x0000001500057308 */ /* 0x000e620000002400 */
[----:B--2---:R-:W-:Y:S01]  /*5fc0*/  FFMA.FTZ R4, R246, -R222, R18 ;  /* 0x800000def6047223 */ /* 0x004fe20000010012 */
[----:B------:R-:W-:Y:S01]  /*5fd0*/  ISETP.GT.AND P5, PT, R155, R154, PT ;  /* 0x0000009a9b00720c */ /* 0x000fe20003fa4270 */
[-C--:B------:R-:W-:Y:S01]  /*5fe0*/  FFMA.FTZ R0, R176, -R222.reuse, R31 ;  /* 0x800000deb0007223 */ /* 0x080fe2000001001f */
[----:B------:R-:W-:Y:S01]  /*5ff0*/  ISETP.LT.OR P4, PT, R135, R225, P4 ;  /* 0x000000e18700720c */ /* 0x000fe20002781670 */
[-C--:B---3--:R-:W-:Y:S01]  /*6000*/  FFMA.FTZ R7, R169, -R222.reuse, R7 ;  /* 0x800000dea9077223 */ /* 0x088fe20000010007 */
[----:B------:R-:W-:Y:S01]  /*6010*/  FSEL R197, R4, -INF , !P1 ;  /* 0xff80000004c57808 */ /* 0x000fe20004800000 */
[----:B------:R-:W-:Y:S01]  /*6020*/  FFMA.FTZ R4, R180, -R222, R10 ;  /* 0x800000deb4047223 */ /* 0x000fe2000001000a */
[----:B------:R-:W2:Y:S01]  /*6030*/  MUFU.TANH R22, R22 ;  /* 0x0000001600167308 */ /* 0x000ea20000002400 */
[----:B------:R-:W-:Y:S01]  /*6040*/  ISETP.LT.OR P2, PT, R135, R224, P2 ;  /* 0x000000e08700720c */ /* 0x000fe20001741670 */
[----:B----4-:R-:W-:Y:S01]  /*6050*/  FFMA.FTZ R6, R171, -R222, R6 ;  /* 0x800000deab067223 */ /* 0x010fe20000010006 */
[----:B------:R-:W-:-:S02]  /*6060*/  ISETP.GE.AND P3, PT, R136, R233, PT ;  /* 0x000000e98800720c */ /* 0x000fc40003f66270 */
[----:B------:R-:W-:Y:S02]  /*6070*/  FSEL R180, R4, -INF , !P4 ;  /* 0xff80000004b47808 */ /* 0x000fe40006000000 */
[----:B------:R-:W-:Y:S01]  /*6080*/  FSEL R188, R0, -INF , !P2 ;  /* 0xff80000000bc7808 */ /* 0x000fe20005000000 */
[----:B------:R-:W3:Y:S01]  /*6090*/  MUFU.TANH R2, R23 ;  /* 0x0000001700027308 */ /* 0x000ee20000002400 */
[----:B------:R-:W-:Y:S01]  /*60a0*/  ISETP.GE.AND P1, PT, R136, R232, PT ;  /* 0x000000e88800720c */ /* 0x000fe20003f26270 */
[----:B-1----:R-:W-:Y:S01]  /*60b0*/  FFMA.FTZ R5, R167, -R222, R5 ;  /* 0x800000dea7057223 */ /* 0x002fe20000010005 */
[C---:B------:R-:W-:Y:S01]  /*60c0*/  ISETP.GE.AND P6, PT, R137.reuse, R235, PT ;  /* 0x000000eb8900720c */ /* 0x040fe20003fc6270 */
[----:B------:R-:W-:Y:S01]  /*60d0*/  IMAD.IADD R0, R204, 0x1, R96 ;  /* 0x00000001cc007824 */ /* 0x000fe200078e0260 */
[C---:B------:R-:W-:Y:S02]  /*60e0*/  ISETP.GE.AND P4, PT, R137.reuse, R234, PT ;  /* 0x000000ea8900720c */ /* 0x040fe40003f86270 */
[C---:B------:R-:W-:Y:S01]  /*60f0*/  ISETP.GE.AND P2, PT, R137.reuse, R233, PT ;  /* 0x000000e98900720c */ /* 0x040fe20003f46270 */
[----:B--2---:R-:W-:Y:S01]  /*6100*/  FFMA.FTZ R4, R170, -R222, R22 ;  /* 0x800000deaa047223 */ /* 0x004fe20000010016 */
[----:B------:R-:W-:-:S02]  /*6110*/  ISETP.GE.AND P0, PT, R137, R232, PT ;  /* 0x000000e88900720c */ /* 0x000fc40003f06270 */
[C---:B------:R-:W-:Y:S02]  /*6120*/  ISETP.LT.OR P3, PT, R136.reuse, R225, P3 ;  /* 0x000000e18800720c */ /* 0x040fe40001f61670 */
[----:B------:R-:W-:Y:S02]  /*6130*/  ISETP.LT.OR P1, PT, R136, R224, P1 ;  /* 0x000000e08800720c */ /* 0x000fe40000f21670 */
[C---:B------:R-:W-:Y:S01]  /*6140*/  ISETP.LT.OR P6, PT, R137.reuse, R227, P6 ;  /* 0x000000e38900720c */ /* 0x040fe200037c1670 */
[----:B---3--:R-:W-:Y:S01]  /*6150*/  FFMA.FTZ R2, R166, -R222, R2 ;  /* 0x800000dea6027223 */ /* 0x008fe20000010002 */
[C---:B------:R-:W-:Y:S02]  /*6160*/  ISETP.LT.OR P4, PT, R137.reuse, R226, P4 ;  /* 0x000000e28900720c */ /* 0x040fe40002781670 */
[C---:B------:R-:W-:Y:S02]  /*6170*/  ISETP.LT.OR P2, PT, R137.reuse, R225, P2 ;  /* 0x000000e18900720c */ /* 0x040fe40001741670 */
[----:B------:R-:W-:-:S02]  /*6180*/  ISETP.LT.OR P0, PT, R137, R224, P0 ;  /* 0x000000e08900720c */ /* 0x000fc40000701670 */
[----:B------:R-:W-:Y:S02]  /*6190*/  FSEL R176, R6, -INF , !P3 ;  /* 0xff80000006b07808 */ /* 0x000fe40005800000 */
[----:B------:R-:W-:Y:S02]  /*61a0*/  FSEL R181, R4, -INF , !P1 ;  /* 0xff80000004b57808 */ /* 0x000fe40004800000 */
[----:B------:R-:W-:Y:S02]  /*61b0*/  FSEL R196, R9, -INF , !P6 ;  /* 0xff80000009c47808 */ /* 0x000fe40007000000 */
[----:B------:R-:W-:Y:S02]  /*61c0*/  FSEL R201, R7, -INF , !P4 ;  /* 0xff80000007c97808 */ /* 0x000fe40006000000 */
[----:B------:R-:W-:Y:S02]  /*61d0*/  FSEL R177, R5, -INF , !P2 ;  /* 0xff80000005b17808 */ /* 0x000fe40005000000 */
[----:B------:R-:W-:Y:S01]  /*61e0*/  FSEL R184, R2, -INF , !P0 ;  /* 0xff80000002b87808 */ /* 0x000fe20004000000 */
[----:B------:R-:W-:Y:S05]  /*61f0*/  @!P5 BRA `(.L_x_998) ;  /* 0x000003d00000d947 */ /* 0x000fea0003800000 */
[----:B------:R-:W2:Y:S04]  /*6200*/  LDL R155, [R1+0x28] ;  /* 0x00002800019b7983 */ /* 0x000ea80000100800 */
[----:B------:R-:W3:Y:S01]  /*6210*/  LDL.64 R152, [R1+0x38] ;  /* 0x0000380001987983 */ /* 0x000ee20000100a00 */
[----:B------:R-:W-:Y:S01]  /*6220*/  ISETP.GE.AND P3, PT, R252, c[0x0][0x220], PT ;  /* 0x00008800fc007a0c */ /* 0x000fe20003f66270 */
[----:B------:R-:W-:Y:S01]  /*6230*/  BSSY B0, `(.L_x_999) ;  /* 0x0000038000007945 */ /* 0x000fe20003800000 */
[----:B------:R-:W-:-:S02]  /*6240*/  ISETP.GE.AND P1, PT, R249, c[0x0][0x220], PT ;  /* 0x00008800f9007a0c */ /* 0x000fc40003f26270 */
[----:B--2---:R-:W-:Y:S02]  /*6250*/  IADD3 R4, R155, -0x2, RZ ;  /* 0xfffffffe9b047810 */ /* 0x004fe40007ffe0ff */
[----:B---3--:R-:W-:-:S03]  /*6260*/  ISETP.GE.AND P4, PT, R152, c[0x0][0x220], PT ;  /* 0x0000880098007a0c */ /* 0x008fc60003f86270 */
[C---:B------:R-:W-:Y:S01]  /*6270*/  IMAD R2, R4.reuse, UR8, RZ ;  /* 0x0000000804027c24 */ /* 0x040fe2000f8e02ff */
[----:B------:R-:W-:Y:S01]  /*6280*/  SHF.R.S32.HI R6, RZ, 0x1f, R4 ;  /* 0x0000001fff067819 */ /* 0x000fe20000011404 */
[----:B------:R-:W-:-:S04]  /*6290*/  IMAD.WIDE.U32 R4, R4, UR9, R250 ;  /* 0x0000000904047c25 */ /* 0x000fc8000f8e00fa */
[----:B------:R-:W-:Y:S01]  /*62a0*/  IMAD R2, R6, UR9, R2 ;  /* 0x0000000906027c24 */ /* 0x000fe2000f8e0202 */
[C---:B------:R-:W-:Y:S02]  /*62b0*/  @!P3 LEA R12, P2, R4.reuse, c[0x0][0x168], 0x1 ;  /* 0x00005a00040cba11 */ /* 0x040fe400078408ff */
[C---:B------:R-:W-:Y:S01]  /*62c0*/  @!P1 LEA R10, P0, R4.reuse, c[0x0][0x168], 0x1 ;  /* 0x00005a00040a9a11 */ /* 0x040fe200078008ff */
[----:B------:R-:W-:Y:S01]  /*62d0*/  IMAD.IADD R5, R5, 0x1, R2 ;  /* 0x0000000105057824 */ /* 0x000fe200078e0202 */
[C---:B------:R-:W-:Y:S01]  /*62e0*/  @!P4 LEA R14, P6, R4.reuse, c[0x0][0x168], 0x1 ;  /* 0x00005a00040eca11 */ /* 0x040fe200078c08ff */
[----:B------:R1:W-:Y:S03]  /*62f0*/  @P4 STS [R223+0x6000], RZ ;  /* 0x006000ffdf004388 */ /* 0x0003e60000000800 */
[C-C-:B------:R-:W-:Y:S02]  /*6300*/  @!P3 LEA.HI.X R13, R4.reuse, c[0x0][0x16c], R5.reuse, 0x1, P2 ;  /* 0x00005b00040dba11 */ /* 0x140fe400010f0c05 */
[C---:B------:R-:W-:Y:S01]  /*6310*/  @!P4 LEA.HI.X R15, R4.reuse, c[0x0][0x16c], R5, 0x1, P6 ;  /* 0x00005b00040fca11 */ /* 0x040fe200030f0c05 */
[----:B------:R1:W-:Y:S01]  /*6320*/  @P4 STS [R223+0x6004], RZ ;  /* 0x006004ffdf004388 */ /* 0x0003e20000000800 */
[----:B------:R-:W-:-:S02]  /*6330*/  IADD3 R2, P6, R4, UR10, RZ ;  /* 0x0000000a04027c10 */ /* 0x000fc4000ffde0ff */
[----:B------:R-:W-:Y:S01]  /*6340*/  @!P1 LEA.HI.X R11, R4, c[0x0][0x16c], R5, 0x1, P0 ;  /* 0x00005b00040b9a11 */ /* 0x000fe200000f0c05 */
[----:B------:R1:W-:Y:S01]  /*6350*/  @P4 STS.64 [R223+0x6008], RZ ;  /* 0x006008ffdf004388 */ /* 0x0003e20000000a00 */
[C---:B------:R-:W-:Y:S02]  /*6360*/  @!P4 LEA R8, P2, R2.reuse, c[0x0][0x168], 0x1 ;  /* 0x00005a000208ca11 */ /* 0x040fe400078408ff */
[----:B------:R-:W-:Y:S01]  /*6370*/  IADD3.X R5, R5, UR11, RZ, P6, !PT ;  /* 0x0000000b05057c10 */ /* 0x000fe2000b7fe4ff */
[----:B------:R-:W-:Y:S01]  /*6380*/  @!PT LDS RZ, [RZ] ;  /* 0x00000000fffff984 */ /* 0x000fe20000000800 */
[----:B------:R-:W-:Y:S01]  /*6390*/  @!PT LDS RZ, [RZ] ;  /* 0x00000000fffff984 */ /* 0x000fe20000000800 */
[----:B------:R-:W-:Y:S01]  /*63a0*/  @!PT LDS RZ, [RZ] ;  /* 0x00000000fffff984 */ /* 0x000fe20000000800 */
[----:B------:R1:W-:Y:S01]  /*63b0*/  @!P4 LDGSTS.E.BYPASS.LTC128B.128 [R223+0x6000], [R14.64] ;  /* 0x060000000edfcfae */ /* 0x0003e2000b901d4c */
        /* <DEDUP_REMOVED lines=31> */
.L_x_1000:
[----:B------:R-:W-:Y:S05]  /*65b0*/  BSYNC B0 ;  /* 0x0000000000007941 */ /* 0x000fea0003800000 */
.L_x_999:
[----:B------:R-:W0:Y:S02]  /*65c0*/  LDGDEPBAR ;  /* 0x00000000000079af */ /* 0x000e240000000000 */
.L_x_998:
        /* <DEDUP_REMOVED lines=68> */
[----:B------:R-:W-:-:S05]  /*6a10*/  FFMA.FTZ R4, R51, c[0x0][0x23c], -R12 ;  /* 0x00008f0033047a23 */ /* 0x000fca000001080c */
[----:B------:R2:W-:Y:S01]  /*6a20*/  MUFU.EX2 R14, R2 ;  /* 0x00000002000e7308 */ /* 0x0005e20000000800 */
[----:B-1----:R-:W-:-:S07]  /*6a30*/  FMNMX.FTZ R8, R198, R3, !PT ;  /* 0x00000003c6087209 */ /* 0x002fce0007810000 */
        /* <DEDUP_REMOVED lines=11> */
[----:B------:R-:W1:Y:S05]  /*6af0*/  LDSM.16.MT88.4 R48, [R216+0x9000] ;  /* 0x00900000d830783b */ /* 0x000e6a0000004200 */
[----:B------:R4:W5:Y:S01]  /*6b00*/  MUFU.EX2 R206, R4 ;  /* 0x0000000400ce7308 */ /* 0x0009620000000800 */
[----:B--2---:R-:W-:Y:S02]  /*6b10*/  FMNMX.FTZ R0, R138, R139, !PT ;  /* 0x0000008b8a007209 */ /* 0x004fe40007810000 */
[----:B---3--:R-:W-:-:S02]  /*6b20*/  F2FP.BF16.PACK_AB R7, R204, R207 ;  /* 0x000000cfcc07723e */ /* 0x008fc400000010ff */
[----:B------:R-:W-:-:S04]  /*6b30*/  FMNMX.FTZ R0, R141, R0, !PT ;  /* 0x000000008d007209 */ /* 0x000fc80007810000 */
[----:B------:R-:W-:Y:S01]  /*6b40*/  FMNMX.FTZ R0, R142, R0, !PT ;  /* 0x000000008e007209 */ /* 0x000fe20007810000 */
[----:B----4-:R-:W-:Y:S01]  /*6b50*/  FFMA.FTZ R4, R40, c[0x0][0x23c], -R2 ;  /* 0x00008f0028047a23 */ /* 0x010fe20000010802 */
[----:B-----5:R-:W-:Y:S02]  /*6b60*/  F2FP.BF16.PACK_AB R6, R206, R124 ;  /* 0x0000007cce06723e */ /* 0x020fe400000010ff */
[----:B------:R-:W-:Y:S01]  /*6b70*/  FMNMX.FTZ R0, R191, R0, !PT ;  /* 0x00000000bf007209 */ /* 0x000fe20007810000 */
[----:B------:R2:W-:Y:S03]  /*6b80*/  MUFU.EX2 R205, R4 ;  /* 0x0000000400cd7308 */ /* 0x0005e60000000800 */
[----:B------:R-:W-:-:S04]  /*6b90*/  FMNMX.FTZ R0, R192, R0, !PT ;  /* 0x00000000c0007209 */ /* 0x000fc80007810000 */
[----:B------:R-:W-:-:S04]  /*6ba0*/  FMNMX.FTZ R0, R194, R0, !PT ;  /* 0x00000000c2007209 */ /* 0x000fc80007810000 */
[----:B------:R-:W-:-:S04]  /*6bb0*/  FMNMX.FTZ R0, R120, R0, !PT ;  /* 0x0000000078007209 */ /* 0x000fc80007810000 */
[----:B------:R-:W-:Y:S01]  /*6bc0*/  FMNMX.FTZ R0, R195, R0, !PT ;  /* 0x00000000c3007209 */ /* 0x000fe20007810000 */
[----:B--2---:R-:W-:-:S03]  /*6bd0*/  FFMA.FTZ R4, R52, c[0x0][0x23c], -R2 ;  /* 0x00008f0034047a23 */ /* 0x004fc60000010802 */
[----:B------:R-:W-:Y:S01]  /*6be0*/  FMNMX.FTZ R3, R186, R0, !PT ;  /* 0x00000000ba037209 */ /* 0x000fe20007810000 */
[----:B------:R2:W3:Y:S01]  /*6bf0*/  MUFU.EX2 R252, R4 ;  /* 0x0000000400fc7308 */ /* 0x0004e20000000800 */
[----:B------:R-:W-:Y:S01]  /*6c00*/  FMNMX.FTZ R0, R196, R8, !PT ;  /* 0x00000008c4007209 */ /* 0x000fe20007810000 */
[----:B------:R-:W-:Y:S01]  /*6c10*/  FFMA.FTZ R8, R65, c[0x0][0x23c], -R12 ;  /* 0x00008f0041087a23 */ /* 0x000fe2000001080c */
[----:B------:R-:W-:Y:S01]  /*6c20*/  FMNMX.FTZ R3, R179, R3, !PT ;  /* 0x00000003b3037209 */ /* 0x000fe20007810000 */
[----:B------:R-:W-:Y:S03]  /*6c30*/  LDSM.16.MT88.4 R64, [R216+0x9400] ;  /* 0x00940000d840783b */ /* 0x000fe60000004200 */
[----:B------:R-:W-:Y:S01]  /*6c40*/  FMNMX.FTZ R3, R175, R3, !PT ;  /* 0x00000003af037209 */ /* 0x000fe20007810000 */
[----:B------:R-:W4:Y:S01]  /*6c50*/  SHFL.BFLY PT, R9, R0, 0x2, 0x1f ;  /* 0x0c401f0000097f89 */ /* 0x000f2200000e0000 */
[----:B------:R5:W-:Y:S02]  /*6c60*/  MUFU.EX2 R251, R8 ;  /* 0x0000000800fb7308 */ /* 0x000be40000000800 */
[----:B------:R-:W-:-:S04]  /*6c70*/  FMNMX.FTZ R3, R203, R3, !PT ;  /* 0x00000003cb037209 */ /* 0x000fc80007810000 */
[----:B------:R-:W-:Y:S02]  /*6c80*/  FMNMX.FTZ R3, R202, R3, !PT ;  /* 0x00000003ca037209 */ /* 0x000fe40007810000 */
[----:B--2---:R-:W-:Y:S02]  /*6c90*/  F2FP.BF16.PACK_AB R4, R14, R15 ;  /* 0x0000000f0e04723e */ /* 0x004fe400000010ff */
[----:B------:R-:W-:Y:S02]  /*6ca0*/  FMNMX.FTZ R3, R200, R3, !PT ;  /* 0x00000003c8037209 */ /* 0x000fe40007810000 */
[----:B---3--:R-:W-:Y:S02]  /*6cb0*/  F2FP.BF16.PACK_AB R5, R252, R205 ;  /* 0x000000cdfc05723e */ /* 0x008fe400000010ff */
[----:B------:R-:W-:Y:S01]  /*6cc0*/  FMNMX.FTZ R3, R201, R3, !PT ;  /* 0x00000003c9037209 */ /* 0x000fe20007810000 */
[----:B-----5:R-:W-:-:S04]  /*6cd0*/  FFMA.FTZ R8, R60, c[0x0][0x23c], -R12 ;  /* 0x00008f003c087a23 */ /* 0x020fc8000001080c */
[C---:B-1----:R-:W-:Y:S01]  /*6ce0*/  HMMA.16816.F32.BF16 R116, R4.reuse, R48, RZ ;  /* 0x000000300474723c */ /* 0x042fe200000418ff */
[----:B------:R1:W2:Y:S01]  /*6cf0*/  MUFU.EX2 R250, R8 ;  /* 0x0000000800fa7308 */ /* 0x0002a20000000800 */
[----:B----4-:R-:W-:Y:S02]  /*6d00*/  FMNMX.FTZ R0, R0, R9, !PT ;  /* 0x0000000900007209 */ /* 0x010fe40007810000 */
[----:B------:R-:W3:Y:S04]  /*6d10*/  SHFL.BFLY PT, R9, R3, 0x2, 0x1f ;  /* 0x0c401f0003097f89 */ /* 0x000ee800000e0000 */
[C---:B------:R-:W-:Y:S01]  /*6d20*/  HMMA.16816.F32.BF16 R112, R4.reuse, R56, RZ ;  /* 0x000000380470723c */ /* 0x040fe200000418ff */
[----:B------:R-:W4:Y:S07]  /*6d30*/  SHFL.BFLY PT, R10, R0, 0x1, 0x1f ;  /* 0x0c201f00000a7f89 */ /* 0x000f2e00000e0000 */
[----:B------:R-:W-:Y:S01]  /*6d40*/  HMMA.16816.F32.BF16 R84, R4, R72, RZ ;  /* 0x000000480454723c */ /* 0x000fe200000418ff */
[----:B-1----:R-:W-:-:S04]  /*6d50*/  FFMA.FTZ R8, R62, c[0x0][0x23c], -R2 ;  /* 0x00008f003e087a23 */ /* 0x002fc80000010802 */
[----:B------:R1:W-:Y:S03]  /*6d60*/  MUFU.EX2 R244, R8 ;  /* 0x0000000800f47308 */ /* 0x0003e60000000800 */
[----:B------:R-:W-:Y:S01]  /*6d70*/  HMMA.16816.F32.BF16 R52, R4, R80, RZ ;  /* 0x000000500434723c */ /* 0x000fe200000418ff */
[----:B---3--:R-:W-:-:S07]  /*6d80*/  FMNMX.FTZ R3, R3, R9, !PT ;  /* 0x0000000903037209 */ /* 0x008fce0007810000 */
[C---:B------:R-:W-:Y:S01]  /*6d90*/  HMMA.16816.F32.BF16 R44, R4.reuse, R88, RZ ;  /* 0x00000058042c723c */ /* 0x040fe200000418ff */
[----:B----4-:R-:W-:Y:S01]  /*6da0*/  FMNMX.FTZ R105, R0, R10, !PT ;  /* 0x0000000a00697209 */ /* 0x010fe20007810000 */
[----:B------:R-:W3:Y:S01]  /*6db0*/  SHFL.BFLY PT, R13, R3, 0x1, 0x1f ;  /* 0x0c201f00030d7f89 */ /* 0x000ee200000e0000 */
[----:B--2---:R-:W-:Y:S01]  /*6dc0*/  F2FP.BF16.PACK_AB R10, R250, R251 ;  /* 0x000000fbfa0a723e */ /* 0x004fe200000010ff */
[----:B-1----:R-:W-:Y:S01]  /*6dd0*/  FFMA.FTZ R8, R63, c[0x0][0x23c], -R2 ;  /* 0x00008f003f087a23 */ /* 0x002fe20000010802 */
[C---:B------:R-:W-:Y:S01]  /*6de0*/  FSETP.NEU.FTZ.AND P0, PT, R105.reuse, -INF , PT ;  /* 0xff8000006900780b */ /* 0x040fe20003f1d000 */
[----:B------:R-:W-:Y:S01]  /*6df0*/  FMUL.FTZ R0, R105, c[0x0][0x23c] ;  /* 0x00008f0069007a20 */ /* 0x000fe20000410000 */
[----:B------:R-:W1:Y:S01]  /*6e00*/  LDSM.16.MT88.4 R60, [R218+0x9400] ;  /* 0x00940000da3c783b */ /* 0x000e620000004200 */
[----:B------:R2:W4:Y:S01]  /*6e10*/  MUFU.EX2 R245, R8 ;  /* 0x0000000800f57308 */ /* 0x0005220000000800 */
[----:B------:R-:W-:Y:S02]  /*6e20*/  HMMA.16816.F32.BF16 R40, R4, R96, RZ ;  /* 0x000000600428723c */ /* 0x000fe400000418ff */
[----:B------:R-:W-:-:S06]  /*6e30*/  FSEL R0, R0, RZ, P0 ;  /* 0x000000ff00007208 */ /* 0x000fcc0000000000 */
[----:B------:R-:W-:Y:S01]  /*6e40*/  HMMA.16816.F32.BF16 R36, R4, R50, RZ ;  /* 0x000000320424723c */ /* 0x000fe200000418ff */
[----:B--2---:R-:W-:-:S07]  /*6e50*/  FFMA.FTZ R8, R68, c[0x0][0x23c], -R2 ;  /* 0x00008f0044087a23 */ /* 0x004fce0000010802 */
[C---:B------:R-:W-:Y:S01]  /*6e60*/  HMMA.16816.F32.BF16 R32, R4.reuse, R58, RZ ;  /* 0x0000003a0420723c */ /* 0x040fe200000418ff */
[----:B------:R-:W2:Y:S01]  /*6e70*/  LDSM.16.MT88.4 R68, [R216+0xa400] ;  /* 0x00a40000d844783b */ /* 0x000ea20000004200 */
[----:B----4-:R-:W-:Y:S01]  /*6e80*/  F2FP.BF16.PACK_AB R9, R245, R244 ;  /* 0x000000f4f509723e */ /* 0x010fe200000010ff */
[----:B------:R4:W-:Y:S05]  /*6e90*/  MUFU.EX2 R246, R8 ;  /* 0x0000000800f67308 */ /* 0x0009ea0000000800 */
[C---:B------:R-:W-:Y:S08]  /*6ea0*/  HMMA.16816.F32.BF16 R28, R4.reuse, R74, RZ ;  /* 0x0000004a041c723c */ /* 0x040ff000000418ff */
[----:B------:R-:W-:Y:S01]  /*6eb0*/  HMMA.16816.F32.BF16 R24, R4, R82, RZ ;  /* 0x000000520418723c */ /* 0x000fe200000418ff */
[----:B----4-:R-:W-:-:S02]  /*6ec0*/  FFMA.FTZ R8, R76, c[0x0][0x23c], -R2 ;  /* 0x00008f004c087a23 */ /* 0x010fc40000010802 */
[----:B------:R-:W4:Y:S02]  /*6ed0*/  LDSM.16.MT88.4 R76, [R218+0xa400] ;  /* 0x00a40000da4c783b */ /* 0x000f240000004200 */
[----:B------:R5:W1:Y:S03]  /*6ee0*/  MUFU.EX2 R247, R8 ;  /* 0x0000000800f77308 */ /* 0x000a660000000800 */
[C---:B------:R-:W-:Y:S08]  /*6ef0*/  HMMA.16816.F32.BF16 R20, R4.reuse, R90, RZ ;  /* 0x0000005a0414723c */ /* 0x040ff000000418ff */
[----:B------:R-:W-:Y:S07]  /*6f00*/  HMMA.16816.F32.BF16 R16, R4, R98, RZ ;  /* 0x000000620410723c */ /* 0x000fee00000418ff */
[--C-:B------:R-:W-:Y:S01]  /*6f10*/  FFMA.FTZ R4, R104, c[0x0][0x23c], -R0.reuse ;  /* 0x00008f0068047a23 */ /* 0x100fe20000010800 */
[----:B---3--:R-:W-:Y:S01]  /*6f20*/  FMNMX.FTZ R104, R3, R13, !PT ;  /* 0x0000000d03687209 */ /* 0x008fe20007810000 */
[----:B------:R-:W-:Y:S01]  /*6f30*/  FFMA.FTZ R3, R140, c[0x0][0x23c], -R0 ;  /* 0x00008f008c037a23 */ /* 0x000fe20000010800 */
[----:B-----5:R-:W-:Y:S01]  /*6f40*/  F2FP.BF16.PACK_AB R8, R249, R248 ;  /* 0x000000f8f908723e */ /* 0x020fe200000010ff */
[----:B------:R3:W-:Y:S01]  /*6f50*/  MUFU.EX2 R243, R4 ;  /* 0x0000000400f37308 */ /* 0x0007e20000000800 */
[----:B------:R-:W-:Y:S01]  /*6f60*/  FSETP.NEU.FTZ.AND P0, PT, R104, -INF , PT ;  /* 0xff8000006800780b */ /* 0x000fe20003f1d000 */
[----:B------:R-:W-:Y:S01]  /*6f70*/  FFMA.FTZ R13, R107, c[0x0][0x23c], -R2 ;  /* 0x00008f006b0d7a23 */ /* 0x000fe20000010802 */
[----:B-1----:R-:W-:-:S05]  /*6f80*/  F2FP.BF16.PACK_AB R11, R247, R246 ;  /* 0x000000f6f70b723e */ /* 0x002fca00000010ff */
[----:B------:R1:W-:Y:S02]  /*6f90*/  MUFU.EX2 R241, R3 ;  /* 0x0000000300f17308 */ /* 0x0003e40000000800 */
[----:B------:R-:W-:Y:S01]  /*6fa0*/  HMMA.16816.F32.BF16 R116, R8, R64, R116 ;  /* 0x000000400874723c */ /* 0x000fe20000041874 */
[----:B---3--:R-:W-:-:S07]  /*6fb0*/  FFMA.FTZ R4, R144, c[0x0][0x23c], -R0 ;  /* 0x00008f0090047a23 */ /* 0x008fce0000010800 */
[----:B------:R-:W-:Y:S01]  /*6fc0*/  HMMA.16816.F32.BF16 R132, R8, R60, R112 ;  /* 0x0000003c0884723c */ /* 0x000fe20000041870 */
[----:B------:R3:W-:Y:S01]  /*6fd0*/  MUFU.EX2 R242, R4 ;  /* 0x0000000400f27308 */ /* 0x0007e20000000800 */
[----:B-1----:R-:W-:-:S06]  /*6fe0*/  FMUL.FTZ R3, R104, c[0x0][0x23c] ;  /* 0x00008f0068037a20 */ /* 0x002fcc0000410000 */
[----:B--2---:R-:W-:Y:S01]  /*6ff0*/  HMMA.16816.F32.BF16 R148, R8, R68, R84 ;  /* 0x000000440894723c */ /* 0x004fe20000041854 */
[----:B------:R-:W-:-:S06]  /*7000*/  FSEL R3, R3, RZ, P0 ;  /* 0x000000ff03037208 */ /* 0x000fcc0000000000 */
[----:B------:R-:W-:Y:S01]  /*7010*/  MOV R87, R124 ;  /* 0x0000007c00577202 */ /* 0x000fe20000000f00 */
[----:B----4-:R-:W-:Y:S01]  /*7020*/  HMMA.16816.F32.BF16 R164, R8, R76, R52 ;  /* 0x0000004c08a4723c */ /* 0x010fe20000041834 */
[----:B---3--:R-:W-:-:S04]  /*7030*/  FFMA.FTZ R4, R143, c[0x0][0x23c], -R0 ;  /* 0x00008f008f047a23 */ /* 0x008fc80000010800 */
[----:B------:R1:W2:Y:S03]  /*7040*/  MUFU.EX2 R240, R4 ;  /* 0x0000000400f07308 */ /* 0x0002a60000000800 */
[C---:B------:R-:W-:Y:S08]  /*7050*/  HMMA.16816.F32.BF16 R160, R8.reuse, R92, R44 ;  /* 0x0000005c08a0723c */ /* 0x040ff0000004182c */
[----:B------:R-:W-:Y:S01]  /*7060*/  HMMA.16816.F32.BF16 R156, R8, R108, R40 ;  /* 0x0000006c089c723c */ /* 0x000fe20000041828 */
[----:B-1----:R-:W-:Y:S01]  /*7070*/  FFMA.FTZ R4, R138, c[0x0][0x23c], -R3 ;  /* 0x00008f008a047a23 */ /* 0x002fe20000010803 */
[----:B--2---:R-:W-:-:S06]  /*7080*/  F2FP.BF16.PACK_AB R6, R240, R242 ;  /* 0x000000f2f006723e */ /* 0x004fcc00000010ff */
        /* <DEDUP_REMOVED lines=8> */
[----:B-1----:R-:W-:Y:S01]  /*7110*/  FFMA.FTZ R4, R141, c[0x0][0x23c], -R3 ;  /* 0x00008f008d047a23 */ /* 0x002fe20000010803 */
[----:B--2---:R-:W-:-:S03]  /*7120*/  F2FP.BF16.PACK_AB R5, R236, R239 ;  /* 0x000000efec05723e */ /* 0x004fc600000010ff */
[----:B------:R1:W-:Y:S02]  /*7130*/  MUFU.EX2 R237, R4 ;  /* 0x0000000400ed7308 */ /* 0x0003e40000000800 */
[----:B-1----:R-:W-:Y:S02]  /*7140*/  FFMA.FTZ R4, R142, c[0x0][0x23c], -R3 ;  /* 0x00008f008e047a23 */ /* 0x002fe40000010803 */
[----:B------:R-:W-:Y:S04]  /*7150*/  HMMA.16816.F32.BF16 R140, R8, R94, R20 ;  /* 0x0000005e088c723c */ /* 0x000fe80000041814 */
[----:B------:R1:W2:Y:S03]  /*7160*/  MUFU.EX2 R238, R4 ;  /* 0x0000000400ee7308 */ /* 0x0002a60000000800 */
[----:B------:R-:W-:-:S05]  /*7170*/  FFMA.FTZ R8, R189, c[0x0][0x23c], -R0 ;  /* 0x00008f00bd087a23 */ /* 0x000fca0000010800 */
[----:B------:R3:W-:Y:S01]  /*7180*/  MUFU.EX2 R215, R8 ;  /* 0x0000000800d77308 */ /* 0x0007e20000000800 */
[----:B-1----:R-:W-:Y:S01]  /*7190*/  FFMA.FTZ R4, R185, c[0x0][0x23c], -R0 ;  /* 0x00008f00b9047a23 */ /* 0x002fe20000010800 */
[----:B--2---:R-:W-:-:S06]  /*71a0*/  F2FP.BF16.PACK_AB R7, R238, R237 ;  /* 0x000000edee07723e */ /* 0x004fcc00000010ff */
[----:B------:R1:W2:Y:S01]  /*71b0*/  MUFU.EX2 R212, R4 ;  /* 0x0000000400d47308 */ /* 0x0002a20000000800 */
[----:B---3--:R-:W-:-:S07]  /*71c0*/  FFMA.FTZ R8, R190, c[0x0][0x23c], -R0 ;  /* 0x00008f00be087a23 */ /* 0x008fce0000010800 */
[----:B------:R3:W-:Y:S08]  /*71d0*/  MUFU.EX2 R190, R13 ;  /* 0x0000000d00be7308 */ /* 0x0007f00000000800 */
[----:B------:R4:W-:Y:S01]  /*71e0*/  MUFU.EX2 R214, R8 ;  /* 0x0000000800d67308 */ /* 0x0009e20000000800 */
[----:B-1----:R-:W-:-:S07]  /*71f0*/  F2FP.BF16.PACK_AB R4, R241, R243 ;  /* 0x000000f3f104723e */ /* 0x002fce00000010ff */
[----:B------:R-:W-:Y:S01]  /*7200*/  HMMA.16816.F32.BF16 R32, R4, R56, RZ ;  /* 0x000000380420723c */ /* 0x000fe200000418ff */
[----:B---3--:R-:W-:-:S04]  /*7210*/  FFMA.FTZ R13, R187, c[0x0][0x23c], -R0 ;  /* 0x00008f00bb0d7a23 */ /* 0x008fc80000010800 */
[----:B------:R1:W-:Y:S01]  /*7220*/  MUFU.EX2 R189, R13 ;  /* 0x0000000d00bd7308 */ /* 0x0003e20000000800 */
[----:B----4-:R-:W-:Y:S02]  /*7230*/  FFMA.FTZ R8, R106, c[0x0][0x23c], -R0 ;  /* 0x00008f006a087a23 */ /* 0x010fe40000010800 */
[----:B------:R-:W-:Y:S01]  /*7240*/  HMMA.16816.F32.BF16 R40, R4, R48, RZ ;  /* 0x000000300428723c */ /* 0x000fe200000418ff */
[----:B------:R-:W-:-:S04]  /*7250*/  MOV R106, R207 ;  /* 0x000000cf006a7202 */ /* 0x000fc80000000f00 */
[----:B------:R3:W-:Y:S03]  /*7260*/  MUFU.EX2 R213, R8 ;  /* 0x0000000800d57308 */ /* 0x0007e60000000800 */
[----:B------:R-:W-:Y:S01]  /*7270*/  HMMA.16816.F32.BF16 R44, R4, R58, RZ ;  /* 0x0000003a042c723c */ /* 0x000fe200000418ff */
[----:B-1----:R-:W-:-:S07]  /*7280*/  FFMA.FTZ R13, R178, c[0x0][0x23c], -R0 ;  /* 0x00008f00b20d7a23 */ /* 0x002fce0000010800 */
[----:B------:R-:W-:Y:S01]  /*7290*/  HMMA.16816.F32.BF16 R24, R4, R96, RZ ;  /* 0x000000600418723c */ /* 0x000fe200000418ff */
[----:B------:R1:W-:Y:S01]  /*72a0*/  MUFU.EX2 R185, R13 ;  /* 0x0000000d00b97308 */ /* 0x0003e20000000800 */
[----:B---3--:R-:W-:-:S06]  /*72b0*/  FFMA.FTZ R8, R191, c[0x0][0x23c], -R3 ;  /* 0x00008f00bf087a23 */ /* 0x008fcc0000010803 */
[C---:B------:R-:W-:Y:S01]  /*72c0*/  HMMA.16816.F32.BF16 R48, R4.reuse, R50, RZ ;  /* 0x000000320430723c */ /* 0x040fe200000418ff */
[----:B------:R3:W-:Y:S07]  /*72d0*/  MUFU.EX2 R208, R8 ;  /* 0x0000000800d07308 */ /* 0x0007ee0000000800 */
[----:B------:R-:W-:Y:S01]  /*72e0*/  HMMA.16816.F32.BF16 R28, R4, R72, RZ ;  /* 0x00000048041c723c */ /* 0x000fe200000418ff */
[----:B-1----:R-:W-:-:S07]  /*72f0*/  FFMA.FTZ R13, R174, c[0x0][0x23c], -R0 ;  /* 0x00008f00ae0d7a23 */ /* 0x002fce0000010800 */
[----:B------:R-:W-:Y:S01]  /*7300*/  HMMA.16816.F32.BF16 R36, R4, R74, RZ ;  /* 0x0000004a0424723c */ /* 0x000fe200000418ff */
[----:B---3--:R-:W-:-:S04]  /*7310*/  FFMA.FTZ R8, R192, c[0x0][0x23c], -R3 ;  /* 0x00008f00c0087a23 */ /* 0x008fc80000010803 */
[----:B------:R1:W3:Y:S03]  /*7320*/  MUFU.EX2 R211, R8 ;  /* 0x0000000800d37308 */ /* 0x0002e60000000800 */
[C---:B------:R-:W-:Y:S08]  /*7330*/  HMMA.16816.F32.BF16 R20, R4.reuse, R80, RZ ;  /* 0x000000500414723c */ /* 0x040ff000000418ff */
[----:B------:R-:W-:Y:S01]  /*7340*/  HMMA.16816.F32.BF16 R52, R4, R82, RZ ;  /* 0x000000520434723c */ /* 0x000fe200000418ff */
[----:B-1----:R-:W-:-:S07]  /*7350*/  FFMA.FTZ R8, R194, c[0x0][0x23c], -R3 ;  /* 0x00008f00c2087a23 */ /* 0x002fce0000010803 */
[C---:B------:R-:W-:Y:S01]  /*7360*/  HMMA.16816.F32.BF16 R16, R4.reuse, R88, RZ ;  /* 0x000000580410723c */ /* 0x040fe200000418ff */
[----:B------:R1:W-:Y:S07]  /*7370*/  MUFU.EX2 R210, R8 ;  /* 0x0000000800d27308 */ /* 0x0003ee0000000800 */
[C---:B------:R-:W-:Y:S08]  /*7380*/  HMMA.16816.F32.BF16 R56, R4.reuse, R90, RZ ;  /* 0x0000005a0438723c */ /* 0x040ff000000418ff */
[----:B------:R-:W-:Y:S01]  /*7390*/  HMMA.16816.F32.BF16 R96, R4, R98, RZ ;  /* 0x000000620460723c */ /* 0x000fe200000418ff */
[----:B-1----:R-:W-:Y:S01]  /*73a0*/  FFMA.FTZ R8, R120, c[0x0][0x23c], -R3 ;  /* 0x00008f0078087a23 */ /* 0x002fe20000010803 */
[----:B------:R-:W-:-:S03]  /*73b0*/  MOV R120, R206 ;  /* 0x000000ce00787202 */ /* 0x000fc60000000f00 */
[----:B------:R1:W4:Y:S02]  /*73c0*/  MUFU.EX2 R209, R8 ;  /* 0x0000000800d17308 */ /* 0x0003240000000800 */
[----:B--2---:R-:W-:Y:S02]  /*73d0*/  F2FP.BF16.PACK_AB R4, R215, R212 ;  /* 0x000000d4d704723e */ /* 0x004fe400000010ff */
[----:B---3--:R-:W-:Y:S02]  /*73e0*/  F2FP.BF16.PACK_AB R5, R211, R208 ;  /* 0x000000d0d305723e */ /* 0x008fe400000010ff */
[----:B------:R-:W-:Y:S01]  /*73f0*/  F2FP.BF16.PACK_AB R6, R213, R214 ;  /* 0x000000d6d506723e */ /* 0x000fe200000010ff */
[----:B-1----:R-:W-:Y:S01]  /*7400*/  FFMA.FTZ R8, R123, c[0x0][0x23c], -R12 ;  /* 0x00008f007b087a23 */ /* 0x002fe2000001080c */
[----:B----4-:R-:W-:-:S03]  /*7410*/  F2FP.BF16.PACK_AB R7, R209, R210 ;  /* 0x000000d2d107723e */ /* 0x010fc600000010ff */
[----:B------:R1:W-:Y:S04]  /*7420*/  MUFU.EX2 R207, R8 ;  /* 0x0000000800cf7308 */ /* 0x0003e80000000800 */
[C---:B------:R-:W-:Y:S01]  /*7430*/  HMMA.16816.F32.BF16 R112, R4.reuse, R60, R32 ;  /* 0x0000003c0470723c */ /* 0x040fe20000041820 */
[----:B------:R-:W-:Y:S06]  /*7440*/  LDSM.16.MT88.4 R32, [R216+0xb800] ;  /* 0x00b80000d820783b */ /* 0x000fec0000004200 */
[----:B------:R-:W-:Y:S01]  /*7450*/  MOV R61, R205 ;  /* 0x000000cd003d7202 */ /* 0x000fe20000000f00 */
[----:B------:R-:W-:Y:S01]  /*7460*/  HMMA.16816.F32.BF16 R88, R4, R68, R28 ;  /* 0x000000440458723c */ /* 0x000fe2000004181c */
[----:B------:R-:W-:Y:S01]  /*7470*/  MOV R60, R204 ;  /* 0x000000cc003c7202 */ /* 0x000fe20000000f00 */
[----:B------:R-:W-:Y:S01]  /*7480*/  LDSM.16.MT88.4 R28, [R218+0xb800] ;  /* 0x00b80000da1c783b */ /* 0x000fe20000004200 */
[----:B-1----:R-:W-:-:S04]  /*7490*/  FFMA.FTZ R8, R121, c[0x0][0x23c], -R12 ;  /* 0x00008f0079087a23 */ /* 0x002fc8000001080c */
[----:B------:R-:W-:Y:S01]  /*74a0*/  MOV R68, R87 ;  /* 0x0000005700447202 */ /* 0x000fe20000000f00 */
[----:B------:R1:W-:Y:S01]  /*74b0*/  MUFU.EX2 R206, R8 ;  /* 0x0000000800ce7308 */ /* 0x0003e20000000800 */
[----:B------:R-:W-:Y:S01]  /*74c0*/  HMMA.16816.F32.BF16 R84, R4, R76, R20 ;  /* 0x0000004c0454723c */ /* 0x000fe20000041814 */
[----:B------:R-:W2:Y:S01]  /*74d0*/  LDSM.16.MT88.4 R20, [R216+0x9800] ;  /* 0x00980000d814783b */ /* 0x000ea20000004200 */
[----:B------:R-:W-:-:S06]  /*74e0*/  MOV R69, R61 ;  /* 0x0000003d00457202 */ /* 0x000fcc0000000f00 */
        /* <DEDUP_REMOVED lines=8> */
[----:B----4-:R-:W-:-:S04]  /*7570*/  FFMA.FTZ R8, R100, c[0x0][0x23c], -R12 ;  /* 0x00008f0064087a23 */ /* 0x010fc8000001080c */
[----:B------:R4:W5:Y:S03]  /*7580*/  MUFU.EX2 R204, R8 ;  /* 0x0000000800cc7308 */ /* 0x0009660000000800 */
[C---:B------:R-:W-:Y:S08]  /*7590*/  HMMA.16816.F32.BF16 R48, R4.reuse, R62, R44 ;  /* 0x0000003e0430723c */ /* 0x040ff0000004182c */
[----:B------:R-:W-:Y:S01]  /*75a0*/  HMMA.16816.F32.BF16 R40, R4, R78, R52 ;  /* 0x0000004e0428723c */ /* 0x000fe20000041834 */
[----:B----4-:R-:W-:-:S07]  /*75b0*/  FFMA.FTZ R8, R173, c[0x0][0x23c], -R2 ;  /* 0x00008f00ad087a23 */ /* 0x010fce0000010802 */
[C---:B------:R-:W-:Y:S01]  /*75c0*/  HMMA.16816.F32.BF16 R36, R4.reuse, R70, R36 ;  /* 0x000000460424723c */ /* 0x040fe20000041824 */
[----:B------:R4:W-:Y:S07]  /*75d0*/  MUFU.EX2 R194, R8 ;  /* 0x0000000800c27308 */ /* 0x0009ee0000000800 */
[C---:B------:R-:W-:Y:S08]  /*75e0*/  HMMA.16816.F32.BF16 R44, R4.reuse, R94, R56 ;  /* 0x0000005e042c723c */ /* 0x040ff00000041838 */
[----:B------:R-:W-:Y:S01]  /*75f0*/  HMMA.16816.F32.BF16 R52, R4, R110, R96 ;  /* 0x0000006e0434723c */ /* 0x000fe20000041860 */
[----:B----4-:R-:W-:-:S04]  /*7600*/  FFMA.FTZ R8, R172, c[0x0][0x23c], -R2 ;  /* 0x00008f00ac087a23 */ /* 0x010fc80000010802 */
[----:B------:R4:W1:Y:S02]  /*7610*/  MUFU.EX2 R192, R8 ;  /* 0x0000000800c07308 */ /* 0x0008640000000800 */
[----:B------:R-:W-:Y:S01]  /*7620*/  FFMA.FTZ R4, R183, c[0x0][0x23c], -R0 ;  /* 0x00008f00b7047a23 */ /* 0x000fe20000010800 */
[----:B-----5:R-:W-:-:S05]  /*7630*/  F2FP.BF16.PACK_AB R6, R204, R205 ;  /* 0x000000cdcc06723e */ /* 0x020fca00000010ff */
[----:B------:R5:W-:Y:S01]  /*7640*/  MUFU.EX2 R183, R13 ;  /* 0x0000000d00b77308 */ /* 0x000be20000000800 */
[----:B----4-:R-:W-:-:S07]  /*7650*/  FFMA.FTZ R8, R122, c[0x0][0x23c], -R2 ;  /* 0x00008f007a087a23 */ /* 0x010fce0000010802 */
[----:B------:R4:W-:Y:S01]  /*7660*/  MUFU.EX2 R187, R4 ;  /* 0x0000000400bb7308 */ /* 0x0009e20000000800 */
[----:B-1----:R-:W-:Y:S01]  /*7670*/  F2FP.BF16.PACK_AB R5, R192, R194 ;  /* 0x000000c2c005723e */ /* 0x002fe200000010ff */
[----:B-----5:R-:W-:-:S06]  /*7680*/  FFMA.FTZ R13, R195, c[0x0][0x23c], -R3 ;  /* 0x00008f00c30d7a23 */ /* 0x020fcc0000010803 */
[----:B------:R1:W5:Y:S01]  /*7690*/  MUFU.EX2 R191, R8 ;  /* 0x0000000800bf7308 */ /* 0x0003620000000800 */
[----:B------:R-:W-:-:S07]  /*76a0*/  MOV R195, R60 ;  /* 0x0000003c00c37202 */ /* 0x000fce0000000f00 */
[----:B------:R2:W-:Y:S01]  /*76b0*/  MUFU.EX2 R178, R13 ;  /* 0x0000000d00b27308 */ /* 0x0005e20000000800 */
[----:B----4-:R-:W-:Y:S01]  /*76c0*/  F2FP.BF16.PACK_AB R4, R206, R207 ;  /* 0x000000cfce04723e */ /* 0x010fe200000010ff */
[----:B-1----:R-:W1:Y:S01]  /*76d0*/  LDSM.16.MT88.4 R8, [R216+0xa800] ;  /* 0x00a80000d808783b */ /* 0x002e620000004200 */
[----:B-----5:R-:W-:Y:S01]  /*76e0*/  F2FP.BF16.PACK_AB R7, R190, R191 ;  /* 0x000000bfbe07723e */ /* 0x020fe200000010ff */
[----:B--2---:R-:W-:Y:S01]  /*76f0*/  FFMA.FTZ R13, R186, c[0x0][0x23c], -R3 ;  /* 0x00008f00ba0d7a23 */ /* 0x004fe20000010803 */
[----:B------:R-:W-:-:S05]  /*7700*/  MOV R186, R120 ;  /* 0x0000007800ba7202 */ /* 0x000fca0000000f00 */
[C---:B------:R-:W-:Y:S01]  /*7710*/  HMMA.16816.F32.BF16 R116, R4.reuse, R20, R116 ;  /* 0x000000140474723c */ /* 0x040fe20000041874 */
[----:B------:R2:W4:Y:S07]  /*7720*/  MUFU.EX2 R107, R13 ;  /* 0x0000000d006b7308 */ /* 0x00052e0000000800 */
[C---:B---3--:R-:W-:Y:S08]  /*7730*/  HMMA.16816.F32.BF16 R132, R4.reuse, R16, R132 ;  /* 0x000000100484723c */ /* 0x048ff00000041884 */
[----:B------:R-:W-:Y:S01]  /*7740*/  HMMA.16816.F32.BF16 R164, R4, R24, R164 ;  /* 0x0000001804a4723c */ /* 0x000fe200000418a4 */
[----:B--2---:R-:W-:Y:S01]  /*7750*/  FFMA.FTZ R13, R179, c[0x0][0x23c], -R3 ;  /* 0x00008f00b30d7a23 */ /* 0x004fe20000010803 */
[----:B------:R-:W-:-:S03]  /*7760*/  MOV R179, R106 ;  /* 0x0000006a00b37202 */ /* 0x000fc60000000f00 */
[----:B------:R2:W-:Y:S03]  /*7770*/  MUFU.EX2 R106, R13 ;  /* 0x0000000d006a7308 */ /* 0x0005e60000000800 */
[C---:B------:R-:W-:Y:S08]  /*7780*/  HMMA.16816.F32.BF16 R56, R4.reuse, R32, R160 ;  /* 0x000000200438723c */ /* 0x040ff000000418a0 */
[----:B-1----:R-:W-:Y:S01]  /*7790*/  HMMA.16816.F32.BF16 R148, R4, R8, R148 ;  /* 0x000000080494723c */ /* 0x002fe20000041894 */
[----:B--2---:R-:W-:-:S07]  /*77a0*/  FFMA.FTZ R13, R175, c[0x0][0x23c], -R3 ;  /* 0x00008f00af0d7a23 */ /* 0x004fce0000010803 */
[C---:B------:R-:W-:Y:S01]  /*77b0*/  HMMA.16816.F32.BF16 R96, R4.reuse, R28, R156 ;  /* 0x0000001c0460723c */ /* 0x040fe2000004189c */
[----:B------:R-:W-:Y:S01]  /*77c0*/  LDSM.16.MT88.4 R156, [R216+0xac00] ;  /* 0x00ac0000d89c783b */ /* 0x000fe20000004200 */
[----:B------:R1:W2:Y:S03]  /*77d0*/  MUFU.EX2 R101, R13 ;  /* 0x0000000d00657308 */ /* 0x0002a60000000800 */
[----:B------:R-:W-:Y:S03]  /*77e0*/  LDSM.16.MT88.4 R172, [R218+0xac00] ;  /* 0x00ac0000daac783b */ /* 0x000fe60000004200 */
        /* <DEDUP_REMOVED lines=16> */
[C---:B------:R-:W-:Y:S01]  /*78f0*/  HMMA.16816.F32.BF16 R64, R4.reuse, R22, R64 ;  /* 0x000000160440723c */ /* 0x040fe20000041840 */
[----:B------:R-:W-:Y:S02]  /*7900*/  MOV R180, R69 ;  /* 0x0000004500b47202 */ /* 0x000fe40000000f00 */
[----:B------:R1:W2:Y:S05]  /*7910*/  MUFU.EX2 R23, R8 ;  /* 0x0000000800177308 */ /* 0x0002aa0000000800 */
[C---:B------:R-:W-:Y:S01]  /*7920*/  HMMA.16816.F32.BF16 R108, R4.reuse, R20, R124 ;  /* 0x00000014046c723c */ /* 0x040fe2000004187c */
[----:B------:R-:W-:Y:S07]  /*7930*/  LDSM.16.MT88.4 R124, [R216+0x9c00] ;  /* 0x009c0000d87c783b */ /* 0x000fee0000004200 */
[----:B------:R-:W-:Y:S01]  /*7940*/  HMMA.16816.F32.BF16 R48, R4, R18, R48 ;  /* 0x000000120430723c */ /* 0x000fe20000041830 */
[----:B-1----:R-:W-:Y:S01]  /*7950*/  FFMA.FTZ R8, R176, c[0x0][0x23c], -R12 ;  /* 0x00008f00b0087a23 */ /* 0x002fe2000001080c */
[----:B------:R-:W-:-:S02]  /*7960*/  MOV R176, R15 ;  /* 0x0000000f00b07202 */ /* 0x000fc40000000f00 */
[----:B--2---:R-:W-:Y:S01]  /*7970*/  F2FP.BF16.PACK_AB R92, R23, R100 ;  /* 0x00000064175c723e */ /* 0x004fe200000010ff */
[----:B------:R1:W-:Y:S03]  /*7980*/  MUFU.EX2 R22, R8 ;  /* 0x0000000800167308 */ /* 0x0003e60000000800 */
[C---:B------:R-:W-:Y:S08]  /*7990*/  HMMA.16816.F32.BF16 R128, R4.reuse, R16, R112 ;  /* 0x000000100480723c */ /* 0x040ff00000041870 */
[----:B------:R-:W-:Y:S01]  /*79a0*/  HMMA.16816.F32.BF16 R160, R4, R24, R84 ;  /* 0x0000001804a0723c */ /* 0x000fe20000041854 */
[----:B-1----:R-:W-:-:S07]  /*79b0*/  FFMA.FTZ R8, R177, c[0x0][0x23c], -R12 ;  /* 0x00008f00b1087a23 */ /* 0x002fce000001080c */
[C---:B------:R-:W-:Y:S01]  /*79c0*/  HMMA.16816.F32.BF16 R36, R4.reuse, R10, R36 ;  /* 0x0000000a0424723c */ /* 0x040fe20000041824 */
[----:B------:R-:W-:Y:S01]  /*79d0*/  MOV R25, R14 ;  /* 0x0000000e00197202 */ /* 0x000fe20000000f00 */
[----:B------:R1:W2:Y:S06]  /*79e0*/  MUFU.EX2 R21, R8 ;  /* 0x0000000800157308 */ /* 0x0002ac0000000800 */
[C---:B------:R-:W-:Y:S08]  /*79f0*/  HMMA.16816.F32.BF16 R40, R4.reuse, R26, R40 ;  /* 0x0000001a0428723c */ /* 0x040ff00000041828 */
[----:B------:R-:W-:Y:S01]  /*7a00*/  HMMA.16816.F32.BF16 R68, R4, R32, R72 ;  /* 0x000000200444723c */ /* 0x000fe20000041848 */
[----:B-1----:R-:W-:Y:S01]  /*7a10*/  FFMA.FTZ R8, R193, c[0x0][0x23c], -R2 ;  /* 0x00008f00c1087a23 */ /* 0x002fe20000010802 */
[----:B--2---:R-:W-:-:S03]  /*7a20*/  F2FP.BF16.PACK_AB R94, R21, R22 ;  /* 0x00000016155e723e */ /* 0x004fc600000010ff */
[----:B------:R1:W-:Y:S03]  /*7a30*/  MUFU.EX2 R20, R8 ;  /* 0x0000000800147308 */ /* 0x0003e60000000800 */
[C---:B------:R-:W-:Y:S08]  /*7a40*/  HMMA.16816.F32.BF16 R44, R4.reuse, R34, R44 ;  /* 0x00000022042c723c */ /* 0x040ff0000004182c */
[----:B------:R-:W-:Y:S01]  /*7a50*/  HMMA.16816.F32.BF16 R84, R4, R28, R80 ;  /* 0x0000001c0454723c */ /* 0x000fe20000041850 */
[----:B------:R-:W-:Y:S01]  /*7a60*/  LDSM.16.MT88.4 R80, [R216+0xbc00] ;  /* 0x00bc0000d850783b */ /* 0x000fe20000004200 */
[----:B-1----:R-:W-:-:S06]  /*7a70*/  FFMA.FTZ R8, R188, c[0x0][0x23c], -R2 ;  /* 0x00008f00bc087a23 */ /* 0x002fcc0000010802 */
[----:B------:R-:W-:Y:S01]  /*7a80*/  HMMA.16816.F32.BF16 R52, R4, R30, R52 ;  /* 0x0000001e0434723c */ /* 0x000fe20000041834 */
[----:B------:R-:W1:Y:S01]  /*7a90*/  LDSM.16.MT88.4 R4, [R218+0xbc00] ;  /* 0x00bc0000da04783b */ /* 0x000e620000004200 */
[----:B------:R2:W3:Y:S02]  /*7aa0*/  MUFU.EX2 R19, R8 ;  /* 0x0000000800137308 */ /* 0x0004e40000000800 */
[--C-:B--2---:R-:W-:Y:S01]  /*7ab0*/  FFMA.FTZ R8, R181, c[0x0][0x23c], -R2.reuse ;  /* 0x00008f00b5087a23 */ /* 0x104fe20000010802 */
[----:B---3--:R-:W-:Y:S01]  /*7ac0*/  F2FP.BF16.PACK_AB R93, R19, R20 ;  /* 0x00000014135d723e */ /* 0x008fe200000010ff */
[----:B------:R-:W-:-:S04]  /*7ad0*/  FFMA.FTZ R2, R184, c[0x0][0x23c], -R2 ;  /* 0x00008f00b8027a23 */ /* 0x000fc80000010802 */
[----:B------:R2:W-:Y:S08]  /*7ae0*/  MUFU.EX2 R17, R8 ;  /* 0x0000000800117308 */ /* 0x0005f00000000800 */
[----:B------:R3:W4:Y:S01]  /*7af0*/  MUFU.EX2 R18, R2 ;  /* 0x0000000200127308 */ /* 0x0007220000000800 */
[----:B--2---:R-:W-:-:S04]  /*7b00*/  FADD.FTZ R8, R180, R252 ;  /* 0x000000fcb4087221 */ /* 0x004fc80000010000 */
[----:B------:R-:W-:Y:S02]  /*7b10*/  FADD.FTZ R8, R179, R8 ;  /* 0x00000008b3087221 */ /* 0x000fe40000010000 */
[----:B---3--:R-:W-:Y:S01]  /*7b20*/  FFMA.FTZ R2, R199, c[0x0][0x23c], -R0 ;  /* 0x00008f00c7027a23 */ /* 0x008fe20000010800 */
[----:B----4-:R-:W-:-:S03]  /*7b30*/  F2FP.BF16.PACK_AB R95, R18, R17 ;  /* 0x00000011125f723e */ /* 0x010fc600000010ff */
[----:B------:R2:W-:Y:S04]  /*7b40*/  MUFU.EX2 R16, R2 ;  /* 0x0000000200107308 */ /* 0x0005e80000000800 */
[C---:B-1----:R-:W-:Y:S08]  /*7b50*/  HMMA.16816.F32.BF16 R88, R92.reuse, R4, R96 ;  /* 0x000000045c58723c */ /* 0x042ff00000041860 */
[----:B------:R-:W-:Y:S01]  /*7b60*/  HMMA.16816.F32.BF16 R116, R92, R124, R116 ;  /* 0x0000007c5c74723c */ /* 0x000fe20000041874 */
[----:B--2---:R-:W-:-:S04]  /*7b70*/  FFMA.FTZ R2, R197, c[0x0][0x23c], -R0 ;  /* 0x00008f00c5027a23 */ /* 0x004fc80000010800 */
        /* <DEDUP_REMOVED lines=109> */
[----:B------:R-:W-:Y:S06]  /*8250*/  BAR.SYNC.DEFER_BLOCKING 0x0 ;  /* 0x0000000000007b1d */ /* 0x000fec0000010000 */
[----:B------:R-:W1:Y:S01]  /*8260*/  S2R R248, SR_TID.X ;  /* 0x0000000000f87919 */ /* 0x000e620000002100 */
[----:B--2---:R-:W-:-:S05]  /*8270*/  IMAD.MOV.U32 R249, RZ, RZ, R182 ;  /* 0x000000fffff97224 */ /* 0x004fca00078e00b6 */
[----:B------:R-:W-:Y:S02]  /*8280*/  IADD3 R2, R249, -0x2, RZ ;  /* 0xfffffffef9027810 */ /* 0x000fe40007ffe0ff */
[----:B---3--:R-:W-:Y:S02]  /*8290*/  ISETP.GE.AND P4, PT, R176, c[0x0][0x220], PT ;  /* 0x00008800b0007a0c */ /* 0x008fe40003f86270 */
[----:B----4-:R-:W-:Y:S01]  /*82a0*/  ISETP.GE.AND P3, PT, R179, c[0x0][0x220], PT ;  /* 0x00008800b3007a0c */ /* 0x010fe20003f66270 */
[----:B-1----:R-:W-:Y:S01]  /*82b0*/  IMAD R0, R2, UR6, RZ ;  /* 0x0000000602007c24 */ /* 0x002fe2000f8e02ff */
        /* <DEDUP_REMOVED lines=59> */
[----:B------:R-:W1:Y:S04]  /*8670*/  LDSM.16.M88.4 R36, [R219+0x6800] ;  /* 0x00680000db24783b */ /* 0x000e680000000200 */
[----:B------:R-:W1:Y:S04]  /*8680*/  LDSM.16.M88.4 R40, [R219+0x6400] ;  /* 0x00640000db28783b */ /* 0x000e680000000200 */
[----:B------:R-:W1:Y:S01]  /*8690*/  LDSM.16.M88.4 R32, [R219+0x6c00] ;  /* 0x006c0000db20783b */ /* 0x000e620000000200 */
[----:B--2---:R-:W-:Y:S01]  /*86a0*/  HMMA.16816.F32.BF16 R236, R8, R28, RZ ;  /* 0x0000001c08ec723c */ /* 0x004fe200000418ff */
[----:B------:R-:W-:-:S02]  /*86b0*/  IMAD.MOV.U32 R252, RZ, RZ, R195 ;  /* 0x000000fffffc7224 */ /* 0x000fc400078e00c3 */
        /* <DEDUP_REMOVED lines=18> */
[----:B------:R-:W2:Y:S04]  /*87e0*/  LDSM.16.M88.4 R8, [R221] ;  /* 0x00000000dd08783b */ /* 0x000ea80000000200 */
[----:B------:R-:W-:Y:S03]  /*87f0*/  LDSM.16.M88.4 R16, [R217+0x7c00] ;  /* 0x007c0000d910783b */ /* 0x000fe60000000200 */
[C---:B-1----:R-:W-:Y:S08]  /*8800*/  HMMA.16816.F32.BF16 R180, R12.reuse, R44, R64 ;  /* 0x0000002c0cb4723c */ /* 0x042ff00000041840 */
[C---:B------:R-:W-:Y:S08]  /*8810*/  HMMA.16816.F32.BF16 R188, R12.reuse, R36, R48 ;  /* 0x000000240cbc723c */ /* 0x040ff00000041830 */
[C---:B------:R-:W-:Y:S08]  /*8820*/  HMMA.16816.F32.BF16 R176, R12.reuse, R40, R56 ;  /* 0x000000280cb0723c */ /* 0x040ff00000041838 */
[C---:B------:R-:W-:Y:S01]  /*8830*/  HMMA.16816.F32.BF16 R64, R12.reuse, R32, R28 ;  /* 0x000000200c40723c */ /* 0x040fe2000004181c */
[----:B------:R-:W-:Y:S07]  /*8840*/  LDSM.16.M88.4 R28, [R217+0x7000] ;  /* 0x00700000d91c783b */ /* 0x000fee0000000200 */
[C---:B------:R-:W-:Y:S08]  /*8850*/  HMMA.16816.F32.BF16 R60, R12.reuse, R46, R60 ;  /* 0x0000002e0c3c723c */ /* 0x040ff0000004183c */
[C---:B------:R-:W-:Y:S08]  /*8860*/  HMMA.16816.F32.BF16 R52, R12.reuse, R42, R52 ;  /* 0x0000002a0c34723c */ /* 0x040ff00000041834 */
[C---:B------:R-:W-:Y:S08]  /*8870*/  HMMA.16816.F32.BF16 R48, R12.reuse, R38, R108 ;  /* 0x000000260c30723c */ /* 0x040ff0000004186c */
[----:B------:R-:W-:Y:S01]  /*8880*/  HMMA.16816.F32.BF16 R12, R12, R34, R4 ;  /* 0x000000220c0c723c */ /* 0x000fe20000041804 */
[----:B------:R-:W1:Y:S07]  /*8890*/  LDSM.16.M88.4 R4, [R220+0x3000] ;  /* 0x00300000dc04783b */ /* 0x000e6e0000000200 */
[C---:B--2---:R-:W-:Y:S08]  /*88a0*/  HMMA.16816.F32.BF16 R240, R8.reuse, R36, R200 ;  /* 0x0000002408f0723c */ /* 0x044ff000000418c8 */
[C---:B------:R-:W-:Y:S08]  /*88b0*/  HMMA.16816.F32.BF16 R236, R8.reuse, R44, R236 ;  /* 0x0000002c08ec723c */ /* 0x040ff000000418ec */
[C---:B------:R-:W-:Y:S08]  /*88c0*/  HMMA.16816.F32.BF16 R208, R8.reuse, R40, R208 ;  /* 0x0000002808d0723c */ /* 0x040ff000000418d0 */
[C---:B------:R-:W-:Y:S08]  /*88d0*/  HMMA.16816.F32.BF16 R244, R8.reuse, R32, R192 ;  /* 0x0000002008f4723c */ /* 0x040ff000000418c0 */
[C---:B------:R-:W-:Y:S01]  /*88e0*/  HMMA.16816.F32.BF16 R200, R8.reuse, R46, R212 ;  /* 0x0000002e08c8723c */ /* 0x040fe200000418d4 */
[----:B------:R-:W-:Y:S07]  /*88f0*/  LDSM.16.M88.4 R44, [R219+0x7c00] ;  /* 0x007c0000db2c783b */ /* 0x000fee0000000200 */
[C---:B------:R-:W-:Y:S08]  /*8900*/  HMMA.16816.F32.BF16 R204, R8.reuse, R42, R204 ;  /* 0x0000002a08cc723c */ /* 0x040ff000000418cc */
[C---:B------:R-:W-:Y:S01]  /*8910*/  HMMA.16816.F32.BF16 R196, R8.reuse, R38, R196 ;  /* 0x0000002608c4723c */ /* 0x040fe200000418c4 */
[----:B------:R-:W-:Y:S07]  /*8920*/  LDSM.16.M88.4 R36, [R219+0x7000] ;  /* 0x00700000db24783b */ /* 0x000fee0000000200 */
[----:B------:R-:W-:Y:S01]  /*8930*/  HMMA.16816.F32.BF16 R56, R8, R34, R184 ;  /* 0x000000220838723c */ /* 0x000fe200000418b8 */
[----:B------:R-:W2:Y:S07]  /*8940*/  LDSM.16.M88.4 R8, [R220+0x2000] ;  /* 0x00200000dc08783b */ /* 0x000eae0000000200 */
        /* <DEDUP_REMOVED lines=10> */
[----:B------:R-:W1:Y:S04]  /*89f0*/  LDSM.16.M88.4 R4, [R221+0x3000] ;  /* 0x00300000dd04783b */ /* 0x000e680000000200 */
[----:B------:R-:W3:Y:S03]  /*8a00*/  LDSM.16.M88.4 R12, [R221+0x2000] ;  /* 0x00200000dd0c783b */ /* 0x000ee60000000200 */
[C---:B--2---:R-:W-:Y:S08]  /*8a10*/  HMMA.16816.F32.BF16 R184, R8.reuse, R28, R236 ;  /* 0x0000001c08b8723c */ /* 0x044ff000000418ec */
[C---:B------:R-:W-:Y:S08]  /*8a20*/  HMMA.16816.F32.BF16 R200, R8.reuse, R30, R200 ;  /* 0x0000001e08c8723c */ /* 0x040ff000000418c8 */
[C---:B------:R-:W-:Y:S08]  /*8a30*/  HMMA.16816.F32.BF16 R236, R8.reuse, R24, R208 ;  /* 0x0000001808ec723c */ /* 0x040ff000000418d0 */
[----:B------:R-:W-:Y:S08]  /*8a40*/  HMMA.16816.F32.BF16 R212, R8, R26, R204 ;  /* 0x0000001a08d4723c */ /* 0x000ff000000418cc */
[C---:B-1----:R-:W-:Y:S08]  /*8a50*/  HMMA.16816.F32.BF16 R24, R4.reuse, R38, R60 ;  /* 0x000000260418723c */ /* 0x042ff0000004183c */
[----:B------:R-:W-:Y:S08]  /*8a60*/  HMMA.16816.F32.BF16 R60, R4, R52, R176 ;  /* 0x00000034043c723c */ /* 0x000ff000000418b0 */
[C---:B------:R-:W-:Y:S08]  /*8a70*/  HMMA.16816.F32.BF16 R208, R8.reuse, R20, R240 ;  /* 0x0000001408d0723c */ /* 0x040ff000000418f0 */
[----:B------:R-:W-:Y:S01]  /*8a80*/  HMMA.16816.F32.BF16 R204, R8, R22, R196 ;  /* 0x0000001608cc723c */ /* 0x000fe200000418c4 */
[----:B------:R-:W-:Y:S07]  /*8a90*/  LDSM.16.M88.4 R20, [R217+0x8400] ;  /* 0x00840000d914783b */ /* 0x000fee0000000200 */
[C---:B------:R-:W-:Y:S01]  /*8aa0*/  HMMA.16816.F32.BF16 R28, R4.reuse, R36, R40 ;  /* 0x00000024041c723c */ /* 0x040fe20000041828 */
[----:B------:R-:W-:Y:S07]  /*8ab0*/  LDSM.16.M88.4 R40, [R217+0x8c00] ;  /* 0x008c0000d928783b */ /* 0x000fee0000000200 */
[C---:B------:R-:W-:Y:S08]  /*8ac0*/  HMMA.16816.F32.BF16 R64, R4.reuse, R54, R64 ;  /* 0x000000360440723c */ /* 0x040ff00000041840 */
[C---:B------:R-:W-:Y:S08]  /*8ad0*/  HMMA.16816.F32.BF16 R108, R4.reuse, R48, R108 ;  /* 0x00000030046c723c */ /* 0x040ff0000004186c */
[C---:B------:R-:W-:Y:S08]  /*8ae0*/  HMMA.16816.F32.BF16 R180, R4.reuse, R50, R180 ;  /* 0x0000003204b4723c */ /* 0x040ff000000418b4 */
[C---:B------:R-:W-:Y:S08]  /*8af0*/  HMMA.16816.F32.BF16 R192, R4.reuse, R44, R192 ;  /* 0x0000002c04c0723c */ /* 0x040ff000000418c0 */
[----:B------:R-:W-:Y:S01]  /*8b00*/  HMMA.16816.F32.BF16 R176, R4, R46, R32 ;  /* 0x0000002e04b0723c */ /* 0x000fe20000041820 */
[----:B------:R-:W1:Y:S04]  /*8b10*/  LDSM.16.M88.4 R4, [R220+0x5000] ;  /* 0x00500000dc04783b */ /* 0x000e680000000200 */
[----:B------:R-:W2:Y:S03]  /*8b20*/  LDSM.16.M88.4 R32, [R217+0x8800] ;  /* 0x00880000d920783b */ /* 0x000ea60000000200 */
[C---:B------:R-:W-:Y:S08]  /*8b30*/  HMMA.16816.F32.BF16 R188, R8.reuse, R16, R244 ;  /* 0x0000001008bc723c */ /* 0x040ff000000418f4 */
[----:B------:R-:W-:Y:S01]  /*8b40*/  HMMA.16816.F32.BF16 R56, R8, R18, R56 ;  /* 0x000000120838723c */ /* 0x000fe20000041838 */
[----:B------:R-:W5:Y:S04]  /*8b50*/  LDSM.16.M88.4 R16, [R217+0x8000] ;  /* 0x00800000d910783b */ /* 0x000f680000000200 */
[----:B------:R-:W1:Y:S03]  /*8b60*/  LDSM.16.M88.4 R8, [R220+0x4000] ;  /* 0x00400000dc08783b */ /* 0x000e660000000200 */
        /* <DEDUP_REMOVED lines=10> */
[C---:B--2---:R-:W-:Y:S08]  /*8c10*/  HMMA.16816.F32.BF16 R52, R4.reuse, R32, R108 ;  /* 0x000000200434723c */ /* 0x044ff0000004186c */
[C---:B------:R-:W-:Y:S08]  /*8c20*/  HMMA.16816.F32.BF16 R60, R4.reuse, R42, R176 ;  /* 0x0000002a043c723c */ /* 0x040ff000000418b0 */
[C---:B-----5:R-:W-:Y:S01]  /*8c30*/  HMMA.16816.F32.BF16 R188, R4.reuse, R16, R28 ;  /* 0x0000001004bc723c */ /* 0x060fe2000004181c */
[----:B------:R-:W-:Y:S07]  /*8c40*/  LDSM.16.M88.4 R28, [R219+0x8000] ;  /* 0x00800000db1c783b */ /* 0x000fee0000000200 */
[----:B------:R-:W-:Y:S01]  /*8c50*/  HMMA.16816.F32.BF16 R48, R4, R18, R24 ;  /* 0x000000120430723c */ /* 0x000fe20000041818 */
[----:B------:R-:W-:Y:S07]  /*8c60*/  LDSM.16.M88.4 R24, [R219+0x8400] ;  /* 0x00840000db18783b */ /* 0x000fee0000000200 */
[C---:B------:R-:W-:Y:S08]  /*8c70*/  HMMA.16816.F32.BF16 R108, R8.reuse, R16, R184 ;  /* 0x00000010086c723c */ /* 0x040ff000000418b8 */
[----:B------:R-:W-:Y:S01]  /*8c80*/  HMMA.16816.F32.BF16 R176, R8, R18, R196 ;  /* 0x0000001208b0723c */ /* 0x000fe200000418c4 */
[----:B------:R-:W1:Y:S07]  /*8c90*/  LDSM.16.M88.4 R16, [R219+0x8800] ;  /* 0x00880000db10783b */ /* 0x000e6e0000000200 */
[C---:B------:R-:W-:Y:S08]  /*8ca0*/  HMMA.16816.F32.BF16 R56, R4.reuse, R34, R180 ;  /* 0x000000220438723c */ /* 0x040ff000000418b4 */
[----:B------:R-:W-:Y:S08]  /*8cb0*/  HMMA.16816.F32.BF16 R36, R4, R22, R64 ;  /* 0x000000160424723c */ /* 0x000ff00000041840 */
[C---:B------:R-:W-:Y:S08]  /*8cc0*/  HMMA.16816.F32.BF16 R180, R8.reuse, R20, R200 ;  /* 0x0000001408b4723c */ /* 0x040ff000000418c8 */
[----:B------:R-:W-:Y:S01]  /*8cd0*/  HMMA.16816.F32.BF16 R184, R8, R22, R240 ;  /* 0x0000001608b8723c */ /* 0x000fe200000418f0 */
[----:B------:R-:W2:Y:S07]  /*8ce0*/  LDSM.16.M88.4 R20, [R219+0x8c00] ;  /* 0x008c0000db14783b */ /* 0x000eae0000000200 */
[----:B------:R-:W-:Y:S01]  /*8cf0*/  HMMA.16816.F32.BF16 R64, R4, R40, R192 ;  /* 0x000000280440723c */ /* 0x000fe200000418c0 */
[----:B------:R-:W-:-:S07]  /*8d00*/  IMAD.SHL.U32 R248, R248, 0x2, RZ ;  /* 0x00000002f8f87824 */ /* 0x000fce00078e00ff */
[----:B-1----:R-:W-:Y:S01]  /*8d10*/  HMMA.16816.F32.BF16 R4, R12, R16, R52 ;  /* 0x000000100c04723c */ /* 0x002fe20000041834 */
[----:B------:R-:W-:-:S07]  /*8d20*/  LOP3.LUT R248, R248, 0x6, RZ, 0xc0, !PT ;  /* 0x00000006f8f87812 */ /* 0x000fce00078ec0ff */
[C---:B------:R-:W-:Y:S08]  /*8d30*/  HMMA.16816.F32.BF16 R192, R8.reuse, R32, R212 ;  /* 0x0000002008c0723c */ /* 0x040ff000000418d4 */
[C---:B------:R-:W-:Y:S08]  /*8d40*/  HMMA.16816.F32.BF16 R196, R8.reuse, R34, R236 ;  /* 0x0000002208c4723c */ /* 0x040ff000000418ec */
[C---:B------:R-:W-:Y:S08]  /*8d50*/  HMMA.16816.F32.BF16 R200, R8.reuse, R40, R208 ;  /* 0x0000002808c8723c */ /* 0x040ff000000418d0 */
[----:B------:R-:W-:Y:S08]  /*8d60*/  HMMA.16816.F32.BF16 R204, R8, R42, R204 ;  /* 0x0000002a08cc723c */ /* 0x000ff000000418cc */
[C---:B------:R-:W-:Y:S08]  /*8d70*/  HMMA.16816.F32.BF16 R8, R12.reuse, R18, R56 ;  /* 0x000000120c08723c */ /* 0x040ff00000041838 */
[C---:B------:R-:W-:Y:S08]  /*8d80*/  HMMA.16816.F32.BF16 R36, R12.reuse, R26, R36 ;  /* 0x0000001a0c24723c */ /* 0x040ff00000041824 */
[C---:B------:R-:W-:Y:S07]  /*8d90*/  HMMA.16816.F32.BF16 R208, R12.reuse, R30, R48 ;  /* 0x0000001e0cd0723c */ /* 0x040fee0000041830 */
[----:B------:R-:W-:Y:S01]  /*8da0*/  IADD3 R49, R249, -0x2, RZ ;  /* 0xfffffffef9317810 */ /* 0x000fe20007ffe0ff */
[----:B--2---:R-:W-:Y:S04]  /*8db0*/  HMMA.16816.F32.BF16 R32, R12, R20, R64 ;  /* 0x000000140c20723c */ /* 0x004fe80000041840 */
[----:B------:R-:W-:-:S04]  /*8dc0*/  IMAD R0, R49, 0x40, R248 ;  /* 0x0000004031007824 */ /* 0x000fc800078e02f8 */
[----:B----4-:R-:W-:Y:S02]  /*8dd0*/  IMAD.IADD R2, R230, 0x1, -R0 ;  /* 0x00000001e6027824 */ /* 0x010fe400078e0a00 */
[----:B------:R-:W-:Y:S02]  /*8de0*/  IMAD.MOV.U32 R237, RZ, RZ, R7 ;  /* 0x000000ffffed7224 */ /* 0x000fe400078e0007 */
[----:B------:R-:W-:Y:S01]  /*8df0*/  IMAD.MOV.U32 R236, RZ, RZ, R5 ;  /* 0x000000ffffec7224 */ /* 0x000fe200078e0005 */
[----:B------:R-:W-:Y:S01]  /*8e00*/  IABS R2, R2 ;  /* 0x0000000200027213 */ /* 0x000fe20000000000 */
[----:B------:R-:W-:Y:S02]  /*8e10*/  IMAD.MOV.U32 R55, RZ, RZ, R4 ;  /* 0x000000ffff377224 */ /* 0x000fe400078e0004 */
[----:B------:R-:W-:Y:S02]  /*8e20*/  IMAD.MOV.U32 R54, RZ, RZ, R6 ;  /* 0x000000ffff367224 */ /* 0x000fe400078e0006 */
[----:B------:R-:W1:Y:S01]  /*8e30*/  LDSM.16.M88.4 R4, [R221+0x4000] ;  /* 0x00400000dd04783b */ /* 0x000e620000000200 */
[----:B------:R-:W-:Y:S01]  /*8e40*/  MOV R3, R2 ;  /* 0x0000000200037202 */ /* 0x000fe20000000f00 */
        /* <DEDUP_REMOVED lines=9> */
[----:B------:R-:W-:Y:S01]  /*8ee0*/  HMMA.16816.F32.BF16 R188, R12, R28, R188 ;  /* 0x0000001c0cbc723c */ /* 0x000fe200000418bc */
[----:B------:R-:W-:Y:S01]  /*8ef0*/  IMAD.IADD R8, R229, 0x1, -R0 ;  /* 0x00000001e5087824 */ /* 0x000fe200078e0a00 */
[----:B------:R2:W-:Y:S01]  /*8f00*/  I2F R39, R3 ;  /* 0x0000000300277306 */ /* 0x0005e20000201400 */
[----:B------:R-:W-:-:S05]  /*8f10*/  IMAD.MOV.U32 R107, RZ, RZ, R37 ;  /* 0x000000ffff6b7224 */ /* 0x000fca00078e0025 */
[----:B------:R-:W-:Y:S01]  /*8f20*/  HMMA.16816.F32.BF16 R212, R12, R24, R44 ;  /* 0x000000180cd4723c */ /* 0x000fe2000004182c */
[----:B------:R-:W-:Y:S01]  /*8f30*/  IABS R2, R8 ;  /* 0x0000000800027213 */ /* 0x000fe20000000000 */
[----:B------:R-:W-:Y:S02]  /*8f40*/  IMAD.MOV.U32 R40, RZ, RZ, R10 ;  /* 0x000000ffff287224 */ /* 0x000fe400078e000a */
[----:B------:R-:W-:Y:S02]  /*8f50*/  IMAD.MOV.U32 R106, RZ, RZ, R11 ;  /* 0x000000ffff6a7224 */ /* 0x000fe400078e000b */
[----:B------:R-:W-:Y:S01]  /*8f60*/  IMAD.MOV.U32 R244, RZ, RZ, R252 ;  /* 0x000000fffff47224 */ /* 0x000fe200078e00fc */
[----:B------:R-:W-:Y:S01]  /*8f70*/  ISETP.GE.AND P1, PT, R0, R235, PT ;  /* 0x000000eb0000720c */ /* 0x000fe20003f26270 */
[----:B------:R-:W-:-:S04]  /*8f80*/  DEPBAR.LE SB0, 0x0 ;  /* 0x000080000000791a */ /* 0x000fc80000000000 */
[--C-:B--2---:R-:W-:Y:S01]  /*8f90*/  IMAD.IADD R3, R228, 0x1, -R0.reuse ;  /* 0x00000001e4037824 */ /* 0x104fe200078e0a00 */
[----:B------:R2:W-:Y:S01]  /*8fa0*/  I2F R38, R2 ;  /* 0x0000000200267306 */ /* 0x0005e20000201400 */
[----:B------:R-:W-:Y:S03]  /*8fb0*/  HMMA.16816.F32.BF16 R32, R12, R22, R60 ;  /* 0x000000160c20723c */ /* 0x000fe6000004183c */
[----:B------:R-:W-:Y:S01]  /*8fc0*/  IABS R8, R3 ;  /* 0x0000000300087213 */ /* 0x000fe20000000000 */
[----:B------:R-:W-:-:S05]  /*8fd0*/  IMAD.IADD R3, R231, 0x1, -R0 ;  /* 0x00000001e7037824 */ /* 0x000fca00078e0a00 */
[----:B------:R-:W-:Y:S02]  /*8fe0*/  IABS R3, R3 ;  /* 0x0000000300037213 */ /* 0x000fe40000000000 */
[----:B--2---:R-:W-:Y:S01]  /*8ff0*/  IADD3 R2, R0, 0x1, RZ ;  /* 0x0000000100027810 */ /* 0x004fe20007ffe0ff */
[----:B------:R2:W-:Y:S04]  /*9000*/  I2F R36, R8 ;  /* 0x0000000800247306 */ /* 0x0005e80000201400 */
[----:B------:R-:W-:Y:S02]  /*9010*/  IMAD.IADD R9, R230, 0x1, -R2 ;  /* 0x00000001e6097824 */ /* 0x000fe400078e0a02 */
[----:B--2---:R-:W-:-:S03]  /*9020*/  IMAD.MOV.U32 R8, RZ, RZ, R3 ;  /* 0x000000ffff087224 */ /* 0x004fc600078e0003 */
[----:B------:R-:W-:Y:S01]  /*9030*/  IABS R3, R9 ;  /* 0x0000000900037213 */ /* 0x000fe20000000000 */
[----:B------:R2:W-:Y:S01]  /*9040*/  I2F R15, R8 ;  /* 0x00000008000f7306 */ /* 0x0005e20000201400 */
[----:B------:R-:W-:-:S07]  /*9050*/  IMAD.IADD R10, R231, 0x1, -R2 ;  /* 0x00000001e70a7824 */ /* 0x000fce00078e0a02 */
[----:B------:R3:W-:Y:S01]  /*9060*/  I2F R37, R3 ;  /* 0x0000000300257306 */ /* 0x0007e20000201400 */
[----:B------:R-:W-:Y:S02]  /*9070*/  IMAD.MOV.U32 R12, RZ, RZ, R32 ;  /* 0x000000ffff0c7224 */ /* 0x000fe400078e0020 */
[--C-:B--2---:R-:W-:Y:S02]  /*9080*/  IMAD.IADD R8, R229, 0x1, -R2.reuse ;  /* 0x00000001e5087824 */ /* 0x104fe400078e0a02 */
[----:B---3--:R-:W-:-:S03]  /*9090*/  IMAD.IADD R3, R228, 0x1, -R2 ;  /* 0x00000001e4037824 */ /* 0x008fc600078e0a02 */
[----:B------:R-:W-:Y:S01]  /*90a0*/  IABS R8, R8 ;  /* 0x0000000800087213 */ /* 0x000fe20000000000 */
[----:B------:R-:W-:Y:S01]  /*90b0*/  IMAD.MOV.U32 R57, RZ, RZ, R33 ;  /* 0x000000ffff397224 */ /* 0x000fe200078e0021 */
[----:B------:R-:W-:Y:S01]  /*90c0*/  IABS R3, R3 ;  /* 0x0000000300037213 */ /* 0x000fe20000000000 */
[----:B------:R-:W-:Y:S02]  /*90d0*/  IMAD.MOV.U32 R251, RZ, RZ, R34 ;  /* 0x000000fffffb7224 */ /* 0x000fe400078e0022 */
[----:B------:R-:W-:Y:S02]  /*90e0*/  IMAD.MOV.U32 R247, RZ, RZ, R35 ;  /* 0x000000fffff77224 */ /* 0x000fe400078e0023 */
[----:B-1----:R-:W-:Y:S01]  /*90f0*/  HMMA.16816.F32.BF16 R32, R4, R28, R108 ;  /* 0x0000001c0420723c */ /* 0x002fe2000004186c */
[----:B------:R1:W-:Y:S01]  /*9100*/  I2F R28, R8 ;  /* 0x00000008001c7306 */ /* 0x0003e20000201400 */
[----:B------:R-:W-:Y:S01]  /*9110*/  IMAD.MOV.U32 R9, RZ, RZ, R3 ;  /* 0x000000ffff097224 */ /* 0x000fe200078e0003 */
[----:B------:R-:W-:-:S06]  /*9120*/  IABS R3, R10 ;  /* 0x0000000a00037213 */ /* 0x000fcc0000000000 */
[----:B------:R2:W-:Y:S01]  /*9130*/  I2F R13, R3 ;  /* 0x00000003000d7306 */ /* 0x0005e20000201400 */
[----:B-1----:R-:W-:-:S07]  /*9140*/  IADD3 R8, R0, 0x8, RZ ;  /* 0x0000000800087810 */ /* 0x002fce0007ffe0ff */
[----:B------:R1:W-:Y:S01]  /*9150*/  I2F R14, R9 ;  /* 0x00000009000e7306 */ /* 0x0003e20000201400 */
[----:B--2---:R-:W-:-:S05]  /*9160*/  IMAD.IADD R3, R229, 0x1, -R8 ;  /* 0x00000001e5037824 */ /* 0x004fca00078e0a08 */
[----:B------:R-:W-:Y:S02]  /*9170*/  IABS R3, R3 ;  /* 0x0000000300037213 */ /* 0x000fe40000000000 */
[----:B-1----:R-:W-:Y:S02]  /*9180*/  IADD3 R9, R230, -R8, RZ ;  /* 0x80000008e6097210 */ /* 0x002fe40007ffe0ff */
[----:B------:R1:W-:Y:S01]  /*9190*/  I2F R46, R3 ;  /* 0x00000003002e7306 */ /* 0x0003e20000201400 */
[----:B------:R-:W-:Y:S02]  /*91a0*/  IADD3 R10, R0, 0x9, RZ ;  /* 0x00000009000a7810 */ /* 0x000fe40007ffe0ff */
[----:B------:R-:W-:-:S05]  /*91b0*/  IABS R9, R9 ;  /* 0x0000000900097213 */ /* 0x000fca0000000000 */
[----:B------:R2:W-:Y:S01]  /*91c0*/  I2F R47, R9 ;  /* 0x00000009002f7306 */ /* 0x0005e20000201400 */
[----:B-1----:R-:W-:-:S05]  /*91d0*/  IMAD.IADD R3, R231, 0x1, -R8 ;  /* 0x00000001e7037824 */ /* 0x002fca00078e0a08 */
[----:B--2---:R-:W-:Y:S01]  /*91e0*/  IABS R9, R3 ;  /* 0x0000000300097213 */ /* 0x004fe20000000000 */
[----:B------:R-:W-:-:S05]  /*91f0*/  IMAD.IADD R3, R230, 0x1, -R10 ;  /* 0x00000001e6037824 */ /* 0x000fca00078e0a0a */
[----:B------:R-:W-:Y:S01]  /*9200*/  IABS R3, R3 ;  /* 0x0000000300037213 */ /* 0x000fe20000000000 */
[----:B------:R-:W-:-:S03]  /*9210*/  IMAD.IADD R11, R228, 0x1, -R8 ;  /* 0x00000001e40b7824 */ /* 0x000fc600078e0a08 */
[----:B------:R1:W-:Y:S01]  /*9220*/  I2F R44, R3 ;  /* 0x00000003002c7306 */ /* 0x0003e20000201400 */
[----:B------:R-:W-:Y:S01]  /*9230*/  HMMA.16816.F32.BF16 R180, R4, R24, R180 ;  /* 0x0000001804b4723c */ /* 0x000fe200000418b4 */
[----:B------:R-:W-:-:S06]  /*9240*/  IABS R11, R11 ;  /* 0x0000000b000b7213 */ /* 0x000fcc0000000000 */
[----:B------:R2:W-:Y:S01]  /*9250*/  I2F R43, R9 ;  /* 0x00000009002b7306 */ /* 0x0005e20000201400 */
[----:B------:R-:W-:Y:S01]  /*9260*/  HMMA.16816.F32.BF16 R184, R4, R26, R184 ;  /* 0x0000001a04b8723c */ /* 0x000fe200000418b8 */
[----:B-1----:R-:W-:-:S07]  /*9270*/  IMAD.IADD R3, R228, 0x1, -R10 ;  /* 0x00000001e4037824 */ /* 0x002fce00078e0a0a */
[----:B------:R-:W-:Y:S01]  /*9280*/  HMMA.16816.F32.BF16 R108, R4, R16, R192 ;  /* 0x00000010046c723c */ /* 0x000fe200000418c0 */
[----:B------:R-:W-:Y:S01]  /*9290*/  IABS R3, R3 ;  /* 0x0000000300037213 */ /* 0x000fe20000000000 */
[----:B--2---:R-:W-:-:S06]  /*92a0*/  IMAD.IADD R9, R229, 0x1, -R10 ;  /* 0x00000001e5097824 */ /* 0x004fcc00078e0a0a */
[C---:B------:R-:W-:Y:S01]  /*92b0*/  HMMA.16816.F32.BF16 R176, R4.reuse, R30, R176 ;  /* 0x0000001e04b0723c */ /* 0x040fe200000418b0 */
[----:B------:R-:W-:Y:S02]  /*92c0*/  IMAD.MOV.U32 R194, RZ, RZ, R12 ;  /* 0x000000ffffc27224 */ /* 0x000fe400078e000c */
[----:B------:R-:W-:Y:S01]  /*92d0*/  IMAD.IADD R12, R231, 0x1, -R10 ;  /* 0x00000001e70c7824 */ /* 0x000fe200078e0a0a */
[----:B------:R1:W-:Y:S04]  /*92e0*/  I2F R45, R11 ;  /* 0x0000000b002d7306 */ /* 0x0003e80000201400 */
[----:B------:R-:W-:Y:S01]  /*92f0*/  HMMA.16816.F32.BF16 R240, R4, R18, R196 ;  /* 0x0000001204f0723c */ /* 0x000fe200000418c4 */
[----:B------:R-:W-:-:S07]  /*9300*/  IABS R9, R9 ;  /* 0x0000000900097213 */ /* 0x000fce0000000000 */
[----:B------:R-:W-:Y:S01]  /*9310*/  HMMA.16816.F32.BF16 R24, R4, R20, R200 ;  /* 0x000000140418723c */ /* 0x000fe200000418c8 */
[----:B------:R2:W-:Y:S01]  /*9320*/  I2F R42, R9 ;  /* 0x00000009002a7306 */ /* 0x0005e20000201400 */
[----:B-1----:R-:W-:-:S06]  /*9330*/  IMAD.MOV.U32 R11, RZ, RZ, R3 ;  /* 0x000000ffff0b7224 */ /* 0x002fcc00078e0003 */
[----:B------:R-:W-:Y:S01]  /*9340*/  HMMA.16816.F32.BF16 R4, R4, R22, R204 ;  /* 0x000000160404723c */ /* 0x000fe200000418cc */
[----:B------:R-:W-:Y:S01]  /*9350*/  IABS R3, R12 ;  /* 0x0000000c00037213 */ /* 0x000fe20000000000 */
[----:B------:R-:W-:Y:S02]  /*9360*/  IMAD.MOV.U32 R196, RZ, RZ, R40 ;  /* 0x000000ffffc47224 */ /* 0x000fe400078e0028 */
[----:B------:R1:W-:Y:S01]  /*9370*/  I2F R40, R11 ;  /* 0x0000000b00287306 */ /* 0x0003e20000201400 */
[----:B--2---:R-:W-:-:S05]  /*9380*/  IADD3 R9, R0, 0x10, RZ ;  /* 0x0000001000097810 */ /* 0x004fca0007ffe0ff */
[----:B------:R-:W-:Y:S02]  /*9390*/  IMAD.IADD R12, R230, 0x1, -R9 ;  /* 0x00000001e60c7824 */ /* 0x000fe400078e0a09 */
[----:B-1----:R-:W-:-:S04]  /*93a0*/  IMAD.MOV.U32 R11, RZ, RZ, R3 ;  /* 0x000000ffff0b7224 */ /* 0x002fc800078e0003 */
[----:B------:R1:W-:Y:S01]  /*93b0*/  I2F R31, R11 ;  /* 0x0000000b001f7306 */ /* 0x0003e20000201400 */
[----:B------:R-:W-:-:S07]  /*93c0*/  IABS R3, R12 ;  /* 0x0000000c00037213 */ /* 0x000fce0000000000 */
[----:B------:R-:W-:Y:S01]  /*93d0*/  IMAD.MOV.U32 R200, RZ, RZ, R4 ;  /* 0x000000ffffc87224 */ /* 0x000fe200078e0004 */
[----:B------:R2:W-:Y:S01]  /*93e0*/  I2F R41, R3 ;  /* 0x0000000300297306 */ /* 0x0005e20000201400 */
[----:B-1----:R-:W-:-:S05]  /*93f0*/  IMAD.IADD R11, R229, 0x1, -R9 ;  /* 0x00000001e50b7824 */ /* 0x002fca00078e0a09 */
[----:B------:R-:W-:Y:S01]  /*9400*/  IABS R11, R11 ;  /* 0x0000000b000b7213 */ /* 0x000fe20000000000 */
[----:B--2---:R-:W-:-:S04]  /*9410*/  IMAD.IADD R3, R228, 0x1, -R9 ;  /* 0x00000001e4037824 */ /* 0x004fc800078e0a09 */
[----:B------:R-:W-:Y:S02]  /*9420*/  IMAD.MOV.U32 R4, RZ, RZ, R11 ;  /* 0x000000ffff047224 */ /* 0x000fe400078e000b */
[----:B------:R-:W-:Y:S01]  /*9430*/  IMAD.MOV.U32 R18, RZ, RZ, R27 ;  /* 0x000000ffff127224 */ /* 0x000fe200078e001b */
[----:B------:R-:W-:Y:S01]  /*9440*/  IABS R3, R3 ;  /* 0x0000000300037213 */ /* 0x000fe20000000000 */
[----:B------:R-:W-:Y:S01]  /*9450*/  IMAD.MOV.U32 R248, RZ, RZ, R6 ;  /* 0x000000fffff87224 */ /* 0x000fe200078e0006 */
[----:B------:R1:W-:Y:S01]  /*9460*/  I2F R27, R4 ;  /* 0x00000004001b7306 */ /* 0x0003e20000201400 */
[----:B------:R-:W-:Y:S02]  /*9470*/  IMAD.IADD R6, R231, 0x1, -R9 ;  /* 0x00000001e7067824 */ /* 0x000fe400078e0a09 */
[----:B------:R-:W-:Y:S02]  /*9480*/  IMAD.MOV.U32 R252, RZ, RZ, R5 ;  /* 0x000000fffffc7224 */ /* 0x000fe400078e0005 */
[----:B------:R-:W-:Y:S01]  /*9490*/  IMAD.MOV.U32 R5, RZ, RZ, R3 ;  /* 0x000000ffff057224 */ /* 0x000fe200078e0003 */
[----:B------:R-:W-:Y:S01]  /*94a0*/  IABS R3, R6 ;  /* 0x0000000600037213 */ /* 0x000fe20000000000 */
[----:B------:R-:W-:Y:S01]  /*94b0*/  IMAD.MOV.U32 R16, RZ, RZ, R26 ;  /* 0x000000ffff107224 */ /* 0x000fe200078e001a */
[----:B-1----:R-:W-:Y:S01]  /*94c0*/  IADD3 R4, R0, 0x11, RZ ;  /* 0x0000001100047810 */ /* 0x002fe20007ffe0ff */
[----:B------:R1:W-:Y:S04]  /*94d0*/  I2F R26, R5 ;  /* 0x00000005001a7306 */ /* 0x0003e80000201400 */
[----:B------:R-:W-:-:S02]  /*94e0*/  IMAD.IADD R6, R230, 0x1, -R4 ;  /* 0x00000001e6067824 */ /* 0x000fc400078e0a04 */
[----:B------:R-:W-:Y:S02]  /*94f0*/  IMAD.MOV.U32 R199, RZ, RZ, R25 ;  /* 0x000000ffffc77224 */ /* 0x000fe400078e0019 */
[----:B-1----:R-:W-:Y:S01]  /*9500*/  IMAD.MOV.U32 R5, RZ, RZ, R3 ;  /* 0x000000ffff057224 */ /* 0x002fe200078e0003 */
[----:B------:R-:W-:Y:S01]  /*9510*/  IABS R3, R6 ;  /* 0x0000000600037213 */ /* 0x000fe20000000000 */
[----:B------:R-:W-:Y:S02]  /*9520*/  IMAD.IADD R6, R229, 0x1, -R4 ;  /* 0x00000001e5067824 */ /* 0x000fe400078e0a04 */
[----:B------:R1:W-:Y:S01]  /*9530*/  I2F R25, R5 ;  /* 0x0000000500197306 */ /* 0x0003e20000201400 */
[----:B------:R-:W-:Y:S01]  /*9540*/  MOV R20, R7 ;  /* 0x0000000700147202 */ /* 0x000fe20000000f00 */
[----:B-1----:R-:W-:Y:S01]  /*9550*/  IMAD.MOV.U32 R5, RZ, RZ, R3 ;  /* 0x000000ffff057224 */ /* 0x002fe200078e0003 */
[----:B------:R-:W-:-:S05]  /*9560*/  IABS R3, R6 ;  /* 0x0000000600037213 */ /* 0x000fca0000000000 */
[----:B------:R1:W-:Y:S08]  /*9570*/  I2F R29, R3 ;  /* 0x00000003001d7306 */ /* 0x0003f00000201400 */
[----:B------:R-:W-:Y:S01]  /*9580*/  I2F R30, R5 ;  /* 0x00000005001e7306 */ /* 0x000fe20000201400 */
[----:B-1----:R-:W-:-:S07]  /*9590*/  FMUL.FTZ R3, R32, c[0x0][0x2ec] ;  /* 0x0000bb0020037a20 */ /* 0x002fce0000410000 */
[----:B------:R1:W2:Y:S01]  /*95a0*/  MUFU.TANH R5, R3 ;  /* 0x0000000300057308 */ /* 0x0002a20000002400 */
[----:B------:R-:W-:Y:S02]  /*95b0*/  FMUL.FTZ R11, R190, c[0x0][0x2ec] ;  /* 0x0000bb00be0b7a20 */ /* 0x000fe40000410000 */
[----:B-1----:R-:W-:-:S05]  /*95c0*/  FMUL.FTZ R3, R34, c[0x0][0x2ec] ;  /* 0x0000bb0022037a20 */ /* 0x002fca0000410000 */
[----:B------:R1:W-:Y:S01]  /*95d0*/  MUFU.TANH R7, R3 ;  /* 0x0000000300077308 */ /* 0x0003e20000002400 */
[----:B------:R-:W-:Y:S02]  /*95e0*/  IMAD.MOV.U32 R245, RZ, RZ, R24 ;  /* 0x000000fffff57224 */ /* 0x000fe400078e0018 */
[----:B-1----:R-:W-:-:S05]  /*95f0*/  FMUL.FTZ R3, R188, c[0x0][0x2ec] ;  /* 0x0000bb00bc037a20 */ /* 0x002fca0000410000 */
[----:B------:R1:W3:Y:S01]  /*9600*/  MUFU.TANH R6, R3 ;  /* 0x0000000300067308 */ /* 0x0002e20000002400 */
[----:B------:R-:W-:Y:S02]  /*9610*/  FMUL.FTZ R17, R189, c[0x0][0x2ec] ;  /* 0x0000bb00bd117a20 */ /* 0x000fe40000410000 */
[----:B------:R-:W-:-:S05]  /*9620*/  IMAD.MOV.U32 R189, RZ, RZ, R18 ;  /* 0x000000ffffbd7224 */ /* 0x000fca00078e0012 */
[----:B------:R-:W4:Y:S01]  /*9630*/  MUFU.TANH R11, R11 ;  /* 0x0000000b000b7308 */ /* 0x000f220000002400 */
[----:B-1----:R-:W-:-:S05]  /*9640*/  IMAD.IADD R3, R228, 0x1, -R4 ;  /* 0x00000001e4037824 */ /* 0x002fca00078e0a04 */
[----:B------:R-:W-:-:S04]  /*9650*/  IABS R3, R3 ;  /* 0x0000000300037213 */ /* 0x000fc80000000000 */
[----:B------:R1:W-:Y:S01]  /*9660*/  I2F R24, R3 ;  /* 0x0000000300187306 */ /* 0x0003e20000201400 */
[C---:B------:R-:W-:Y:S01]  /*9670*/  ISETP.GE.AND P5, PT, R0.reuse, R233, PT ;  /* 0x000000e90000720c */ /* 0x040fe20003fa6270 */
[-C--:B--2---:R-:W-:Y:S01]  /*9680*/  FFMA.FTZ R5, R39, -R222.reuse, R5 ;  /* 0x800000de27057223 */ /* 0x084fe20000010005 */
[----:B------:R-:W-:Y:S01]  /*9690*/  ISETP.LT.OR P1, PT, R0, R227, P1 ;  /* 0x000000e30000720c */ /* 0x000fe20000f21670 */
[----:B---3--:R-:W-:Y:S01]  /*96a0*/  FFMA.FTZ R6, R36, -R222, R6 ;  /* 0x800000de24067223 */ /* 0x008fe20000010006 */
[----:B------:R-:W-:Y:S01]  /*96b0*/  ISETP.LT.OR P5, PT, R0, R225, P5 ;  /* 0x000000e10000720c */ /* 0x000fe20002fa1670 */
[----:B-1----:R-:W-:-:S04]  /*96c0*/  FMUL.FTZ R3, R33, c[0x0][0x2ec] ;  /* 0x0000bb0021037a20 */ /* 0x002fc80000410000 */
[----:B------:R1:W2:Y:S01]  /*96d0*/  MUFU.TANH R18, R3 ;  /* 0x0000000300127308 */ /* 0x0002a20000002400 */
[C---:B------:R-:W-:Y:S02]  /*96e0*/  ISETP.GE.AND P6, PT, R0.reuse, R234, PT ;  /* 0x000000ea0000720c */ /* 0x040fe40003fc6270 */
[----:B------:R-:W-:Y:S01]  /*96f0*/  ISETP.GE.AND P0, PT, R0, R232, PT ;  /* 0x000000e80000720c */ /* 0x000fe20003f06270 */
[----:B------:R-:W-:Y:S01]  /*9700*/  IMAD.MOV.U32 R195, RZ, RZ, R55 ;  /* 0x000000ffffc37224 */ /* 0x000fe200078e0037 */
[----:B------:R-:W-:Y:S01]  /*9710*/  FSEL R238, R5, -INF , !P1 ;  /* 0xff80000005ee7808 */ /* 0x000fe20004800000 */
[----:B------:R-:W-:Y:S01]  /*9720*/  FFMA.FTZ R7, R38, -R222, R7 ;  /* 0x800000de26077223 */ /* 0x000fe20000010007 */
[----:B------:R-:W-:Y:S01]  /*9730*/  FSEL R55, R6, -INF , !P5 ;  /* 0xff80000006377808 */ /* 0x000fe20006800000 */
[----:B-1----:R-:W-:-:S04]  /*9740*/  FMUL.FTZ R3, R35, c[0x0][0x2ec] ;  /* 0x0000bb0023037a20 */ /* 0x002fc80000410000 */
[----:B------:R1:W-:Y:S01]  /*9750*/  MUFU.TANH R12, R3 ;  /* 0x00000003000c7308 */ /* 0x0003e20000002400 */
[----:B----4-:R-:W-:Y:S01]  /*9760*/  FFMA.FTZ R11, R15, -R222, R11 ;  /* 0x800000de0f0b7223 */ /* 0x010fe2000001000b */
[C---:B------:R-:W-:Y:S01]  /*9770*/  ISETP.LT.OR P6, PT, R0.reuse, R226, P6 ;  /* 0x000000e20000720c */ /* 0x040fe200037c1670 */
[----:B------:R-:W-:Y:S01]  /*9780*/  IMAD.IADD R5, R231, 0x1, -R4 ;  /* 0x00000001e7057824 */ /* 0x000fe200078e0a04 */
[C---:B------:R-:W-:Y:S01]  /*9790*/  ISETP.LT.OR P0, PT, R0.reuse, R224, P0 ;  /* 0x000000e00000720c */ /* 0x040fe20000701670 */
[----:B------:R-:W-:Y:S01]  /*97a0*/  IMAD.MOV.U32 R204, RZ, RZ, R56 ;  /* 0x000000ffffcc7224 */ /* 0x000fe200078e0038 */
[----:B------:R-:W-:Y:S02]  /*97b0*/  FSEL R239, R7, -INF , !P6 ;  /* 0xff80000007ef7808 */ /* 0x000fe40007000000 */
[----:B-1----:R-:W-:-:S05]  /*97c0*/  IADD3 R3, R0, 0x18, RZ ;  /* 0x0000001800037810 */ /* 0x002fca0007ffe0ff */
[----:B------:R-:W-:Y:S01]  /*97d0*/  IMAD.IADD R6, R230, 0x1, -R3 ;  /* 0x00000001e6067824 */ /* 0x000fe200078e0a03 */
[----:B------:R-:W-:Y:S01]  /*97e0*/  FSEL R56, R11, -INF , !P0 ;  /* 0xff8000000b387808 */ /* 0x000fe20004000000 */
[----:B------:R-:W-:Y:S01]  /*97f0*/  IMAD.MOV.U32 R205, RZ, RZ, R16 ;  /* 0x000000ffffcd7224 */ /* 0x000fe200078e0010 */
[C---:B------:R-:W-:Y:S02]  /*9800*/  ISETP.GE.AND P1, PT, R2.reuse, R235, PT ;  /* 0x000000eb0200720c */ /* 0x040fe40003f26270 */
[C---:B------:R-:W-:Y:S02]  /*9810*/  ISETP.GE.AND P6, PT, R2.reuse, R234, PT ;  /* 0x000000ea0200720c */ /* 0x040fe40003fc6270 */
[C---:B------:R-:W-:Y:S02]  /*9820*/  ISETP.GE.AND P5, PT, R2.reuse, R233, PT ;  /* 0x000000e90200720c */ /* 0x040fe40003fa6270 */
[----:B------:R-:W-:Y:S02]  /*9830*/  IABS R5, R5 ;  /* 0x0000000500057213 */ /* 0x000fe40000000000 */
[----:B------:R-:W-:-:S02]  /*9840*/  ISETP.GE.AND P0, PT, R2, R232, PT ;  /* 0x000000e80200720c */ /* 0x000fc40003f06270 */
[----:B------:R-:W-:Y:S01]  /*9850*/  IABS R6, R6 ;  /* 0x0000000600067213 */ /* 0x000fe20000000000 */
[----:B------:R-:W-:Y:S01]  /*9860*/  FMUL.FTZ R16, R191, c[0x0][0x2ec] ;  /* 0x0000bb00bf107a20 */ /* 0x000fe20000410000 */
[C---:B------:R-:W-:Y:S01]  /*9870*/  ISETP.LT.OR P1, PT, R2.reuse, R227, P1 ;  /* 0x000000e30200720c */ /* 0x040fe20000f21670 */
[----:B------:R1:W-:Y:S01]  /*9880*/  I2F R15, R5 ;  /* 0x00000005000f7306 */ /* 0x0003e20000201400 */
[C---:B------:R-:W-:Y:S02]  /*9890*/  ISETP.LT.OR P6, PT, R2.reuse, R226, P6 ;  /* 0x000000e20200720c */ /* 0x040fe400037c1670 */
[C---:B------:R-:W-:Y:S02]  /*98a0*/  ISETP.LT.OR P5, PT, R2.reuse, R225, P5 ;  /* 0x000000e10200720c */ /* 0x040fe40002fa1670 */
[----:B------:R-:W-:Y:S01]  /*98b0*/  ISETP.LT.OR P0, PT, R2, R224, P0 ;  /* 0x000000e00200720c */ /* 0x000fe20000701670 */
[----:B------:R-:W-:Y:S02]  /*98c0*/  IMAD.IADD R2, R229, 0x1, -R3 ;  /* 0x00000001e5027824 */ /* 0x000fe400078e0a03 */
[----:B------:R-:W3:Y:S01]  /*98d0*/  MUFU.TANH R16, R16 ;  /* 0x0000001000107308 */ /* 0x000ee20000002400 */
[----:B--2---:R-:W-:-:S02]  /*98e0*/  FFMA.FTZ R7, R37, -R222, R18 ;  /* 0x800000de25077223 */ /* 0x004fc40000010012 */
[----:B------:R-:W-:Y:S01]  /*98f0*/  IABS R2, R2 ;  /* 0x0000000200027213 */ /* 0x000fe20000000000 */
[----:B-1----:R-:W-:-:S04]  /*9900*/  IMAD.MOV.U32 R5, RZ, RZ, R6 ;  /* 0x000000ffff057224 */ /* 0x002fc800078e0006 */
[----:B------:R1:W-:Y:S01]  /*9910*/  I2F R23, R5 ;  /* 0x0000000500177306 */ /* 0x0003e20000201400 */
[----:B------:R-:W-:Y:S01]  /*9920*/  MOV R193, R236 ;  /* 0x000000ec00c17202 */ /* 0x000fe20000000f00 */
[----:B------:R-:W-:Y:S01]  /*9930*/  IMAD.MOV.U32 R6, RZ, RZ, R2 ;  /* 0x000000ffff067224 */ /* 0x000fe200078e0002 */
[----:B------:R-:W-:Y:S01]  /*9940*/  FSEL R236, R7, -INF , !P1 ;  /* 0xff80000007ec7808 */ /* 0x000fe20004800000 */
[----:B------:R-:W-:Y:S01]  /*9950*/  IMAD.IADD R7, R231, 0x1, -R3 ;  /* 0x00000001e7077824 */ /* 0x000fe200078e0a03 */
[----:B------:R-:W-:-:S03]  /*9960*/  IADD3 R2, R0, 0x19, RZ ;  /* 0x0000001900027810 */ /* 0x000fc60007ffe0ff */
[----:B------:R-:W2:Y:S01]  /*9970*/  MUFU.TANH R17, R17 ;  /* 0x0000001100117308 */ /* 0x000ea20000002400 */
[----:B-1----:R-:W-:-:S07]  /*9980*/  IMAD.IADD R5, R228, 0x1, -R3 ;  /* 0x00000001e4057824 */ /* 0x002fce00078e0a03 */
[----:B------:R1:W-:Y:S01]  /*9990*/  I2F R21, R6 ;  /* 0x0000000600157306 */ /* 0x0003e20000201400 */
[----:B------:R-:W-:Y:S01]  /*99a0*/  IABS R5, R5 ;  /* 0x0000000500057213 */ /* 0x000fe20000000000 */
[-C--:B---3--:R-:W-:Y:S02]  /*99b0*/  FFMA.FTZ R13, R13, -R222.reuse, R16 ;  /* 0x800000de0d0d7223 */ /* 0x088fe40000010010 */
[-C--:B------:R-:W-:Y:S02]  /*99c0*/  FFMA.FTZ R11, R28, -R222.reuse, R12 ;  /* 0x800000de1c0b7223 */ /* 0x080fe4000001000c */
[----:B-1----:R-:W-:Y:S01]  /*99d0*/  IMAD.MOV.U32 R6, RZ, RZ, R5 ;  /* 0x000000ffff067224 */ /* 0x002fe200078e0005 */
[----:B------:R-:W-:Y:S01]  /*99e0*/  IABS R5, R7 ;  /* 0x0000000700057213 */ /* 0x000fe20000000000 */
[----:B------:R-:W-:Y:S02]  /*99f0*/  IMAD.IADD R7, R230, 0x1, -R2 ;  /* 0x00000001e6077824 */ /* 0x000fe400078e0a02 */
[----:B------:R1:W-:Y:S01]  /*9a00*/  I2F R16, R6 ;  /* 0x0000000600107306 */ /* 0x0003e20000201400 */
[----:B--2---:R-:W-:-:S02]  /*9a10*/  FFMA.FTZ R12, R14, -R222, R17 ;  /* 0x800000de0e0c7223 */ /* 0x004fc40000010011 */
[----:B------:R-:W-:Y:S02]  /*9a20*/  IMAD.MOV.U32 R197, RZ, RZ, R54 ;  /* 0x000000ffffc57224 */ /* 0x000fe400078e0036 */
[----:B-1----:R-:W-:Y:S01]  /*9a30*/  IMAD.MOV.U32 R6, RZ, RZ, R5 ;  /* 0x000000ffff067224 */ /* 0x002fe200078e0005 */
[----:B------:R-:W-:Y:S02]  /*9a40*/  IABS R5, R7 ;  /* 0x0000000700057213 */ /* 0x000fe40000000000 */
[----:B------:R-:W-:Y:S01]  /*9a50*/  IADD3 R7, R229, -R2, RZ ;  /* 0x80000002e5077210 */ /* 0x000fe20007ffe0ff */
[----:B------:R1:W-:Y:S01]  /*9a60*/  I2F R14, R6 ;  /* 0x00000006000e7306 */ /* 0x0003e20000201400 */
[----:B------:R-:W-:Y:S01]  /*9a70*/  IMAD.MOV.U32 R192, RZ, RZ, R237 ;  /* 0x000000ffffc07224 */ /* 0x000fe200078e00ed */
[----:B------:R-:W-:Y:S01]  /*9a80*/  FSEL R237, R11, -INF , !P6 ;  /* 0xff8000000bed7808 */ /* 0x000fe20007000000 */
[----:B------:R-:W-:Y:S01]  /*9a90*/  IMAD.MOV.U32 R203, RZ, RZ, R53 ;  /* 0x000000ffffcb7224 */ /* 0x000fe200078e0035 */
[----:B------:R-:W-:Y:S01]  /*9aa0*/  FSEL R53, R13, -INF , !P0 ;  /* 0xff8000000d357808 */ /* 0x000fe20004000000 */
[----:B------:R-:W-:Y:S01]  /*9ab0*/  IMAD.MOV.U32 R19, RZ, RZ, R52 ;  /* 0x000000ffff137224 */ /* 0x000fe200078e0034 */
[----:B------:R-:W-:Y:S01]  /*9ac0*/  FSEL R52, R12, -INF , !P5 ;  /* 0xff8000000c347808 */ /* 0x000fe20006800000 */
[----:B-1----:R-:W-:Y:S01]  /*9ad0*/  IMAD.MOV.U32 R6, RZ, RZ, R5 ;  /* 0x000000ffff067224 */ /* 0x002fe200078e0005 */
[----:B------:R-:W-:Y:S01]  /*9ae0*/  IABS R5, R7 ;  /* 0x0000000700057213 */ /* 0x000fe20000000000 */
[----:B------:R-:W-:-:S02]  /*9af0*/  IMAD.IADD R7, R228, 0x1, -R2 ;  /* 0x00000001e4077824 */ /* 0x000fc400078e0a02 */
[----:B------:R1:W-:Y:S01]  /*9b00*/  I2F R54, R6 ;  /* 0x0000000600367306 */ /* 0x0003e20000201400 */
[C---:B------:R-:W-:Y:S01]  /*9b10*/  ISETP.GE.AND P1, PT, R8.reuse, R235, PT ;  /* 0x000000eb0800720c */ /* 0x040fe20003f26270 */
[----:B------:R-:W-:Y:S01]  /*9b20*/  IMAD.MOV.U32 R198, RZ, RZ, R51 ;  /* 0x000000ffffc67224 */ /* 0x000fe200078e0033 */
[C---:B------:R-:W-:Y:S02]  /*9b30*/  ISETP.GE.AND P6, PT, R8.reuse, R234, PT ;  /* 0x000000ea0800720c */ /* 0x040fe40003fc6270 */
[C---:B------:R-:W-:Y:S02]  /*9b40*/  ISETP.GE.AND P5, PT, R8.reuse, R233, PT ;  /* 0x000000e90800720c */ /* 0x040fe40003fa6270 */
[C---:B------:R-:W-:Y:S02]  /*9b50*/  ISETP.GE.AND P0, PT, R8.reuse, R232, PT ;  /* 0x000000e80800720c */ /* 0x040fe40003f06270 */
[----:B------:R-:W-:Y:S01]  /*9b60*/  ISETP.LT.OR P1, PT, R8, R227, P1 ;  /* 0x000000e30800720c */ /* 0x000fe20000f21670 */
[----:B-1----:R-:W-:Y:S01]  /*9b70*/  IMAD.MOV.U32 R6, RZ, RZ, R5 ;  /* 0x000000ffff067224 */ /* 0x002fe200078e0005 */
[----:B------:R-:W-:-:S03]  /*9b80*/  IABS R5, R7 ;  /* 0x0000000700057213 */ /* 0x000fc60000000000 */
[----:B------:R1:W-:Y:S01]  /*9b90*/  I2F R51, R6 ;  /* 0x0000000600337306 */ /* 0x0003e20000201400 */
[C---:B------:R-:W-:Y:S02]  /*9ba0*/  ISETP.LT.OR P6, PT, R8.reuse, R226, P6 ;  /* 0x000000e20800720c */ /* 0x040fe400037c1670 */
[C---:B------:R-:W-:Y:S01]  /*9bb0*/  ISETP.LT.OR P5, PT, R8.reuse, R225, P5 ;  /* 0x000000e10800720c */ /* 0x040fe20002fa1670 */
[----:B------:R-:W-:Y:S01]  /*9bc0*/  BAR.SYNC.DEFER_BLOCKING 0x0 ;  /* 0x0000000000007b1d */ /* 0x000fe20000010000 */
[----:B------:R-:W-:Y:S02]  /*9bd0*/  ISETP.LT.OR P0, PT, R8, R224, P0 ;  /* 0x000000e00800720c */ /* 0x000fe40000701670 */
[----:B------:R-:W-:Y:S01]  /*9be0*/  IADD3 R8, R0, 0x20, RZ ;  /* 0x0000002000087810 */ /* 0x000fe20007ffe0ff */
[----:B-1----:R-:W-:Y:S02]  /*9bf0*/  IMAD.MOV.U32 R6, RZ, RZ, R5 ;  /* 0x000000ffff067224 */ /* 0x002fe400078e0005 */
[----:B------:R-:W-:-:S02]  /*9c00*/  IMAD.IADD R5, R231, 0x1, -R2 ;  /* 0x00000001e7057824 */ /* 0x000fc400078e0a02 */
[----:B------:R-:W-:-:S03]  /*9c10*/  IMAD.IADD R7, R230, 0x1, -R8 ;  /* 0x00000001e6077824 */ /* 0x000fc600078e0a08 */
[----:B------:R-:W-:Y:S01]  /*9c20*/  IABS R5, R5 ;  /* 0x0000000500057213 */ /* 0x000fe20000000000 */
[----:B------:R-:W-:Y:S02]  /*9c30*/  IMAD.MOV.U32 R201, RZ, RZ, R49 ;  /* 0x000000ffffc97224 */ /* 0x000fe400078e0031 */
[----:B------:R1:W-:Y:S01]  /*9c40*/  I2F R49, R6 ;  /* 0x0000000600317306 */ /* 0x0003e20000201400 */
[----:B------:R-:W-:Y:S02]  /*9c50*/  IMAD.MOV.U32 R202, RZ, RZ, R50 ;  /* 0x000000ffffca7224 */ /* 0x000fe400078e0032 */
[----:B-1----:R-:W-:Y:S01]  /*9c60*/  IMAD.MOV.U32 R6, RZ, RZ, R5 ;  /* 0x000000ffff067224 */ /* 0x002fe200078e0005 */
[----:B------:R-:W-:-:S04]  /*9c70*/  IABS R5, R7 ;  /* 0x0000000700057213 */ /* 0x000fc80000000000 */
[----:B------:R1:W-:Y:S01]  /*9c80*/  I2F R50, R6 ;  /* 0x0000000600327306 */ /* 0x0003e20000201400 */
[--C-:B------:R-:W-:Y:S02]  /*9c90*/  IMAD.IADD R7, R228, 0x1, -R8.reuse ;  /* 0x00000001e4077824 */ /* 0x100fe400078e0a08 */
[----:B-1----:R-:W-:Y:S02]  /*9ca0*/  IMAD.MOV.U32 R6, RZ, RZ, R5 ;  /* 0x000000ffff067224 */ /* 0x002fe400078e0005 */
[----:B------:R-:W-:-:S05]  /*9cb0*/  IMAD.IADD R5, R229, 0x1, -R8 ;  /* 0x00000001e5057824 */ /* 0x000fca00078e0a08 */
[----:B------:R-:W-:Y:S01]  /*9cc0*/  IABS R5, R5 ;  /* 0x0000000500057213 */ /* 0x000fe20000000000 */
[----:B------:R1:W-:Y:S04]  /*9cd0*/  I2F R67, R6 ;  /* 0x0000000600437306 */ /* 0x0003e80000201400 */
[----:B-1----:R-:W-:Y:S01]  /*9ce0*/  IMAD.MOV.U32 R6, RZ, RZ, R5 ;  /* 0x000000ffff067224 */ /* 0x002fe200078e0005 */
[----:B------:R-:W-:-:S03]  /*9cf0*/  IABS R5, R7 ;  /* 0x0000000700057213 */ /* 0x000fc60000000000 */
[----:B------:R1:W-:Y:S01]  /*9d00*/  I2F R64, R6 ;  /* 0x0000000600407306 */ /* 0x0003e20000201400 */
[----:B------:R-:W-:-:S05]  /*9d10*/  IADD3 R7, R0, 0x21, RZ ;  /* 0x0000002100077810 */ /* 0x000fca0007ffe0ff */
[----:B------:R-:W-:Y:S02]  /*9d20*/  IMAD.IADD R11, R230, 0x1, -R7 ;  /* 0x00000001e60b7824 */ /* 0x000fe400078e0a07 */
[----:B-1----:R-:W-:Y:S02]  /*9d30*/  IMAD.MOV.U32 R6, RZ, RZ, R5 ;  /* 0x000000ffff067224 */ /* 0x002fe400078e0005 */
[----:B------:R-:W-:-:S05]  /*9d40*/  IMAD.IADD R5, R231, 0x1, -R8 ;  /* 0x00000001e7057824 */ /* 0x000fca00078e0a08 */
[----:B------:R-:W-:Y:S01]  /*9d50*/  IABS R5, R5 ;  /* 0x0000000500057213 */ /* 0x000fe20000000000 */
[----:B------:R1:W-:Y:S04]  /*9d60*/  I2F R61, R6 ;  /* 0x00000006003d7306 */ /* 0x0003e80000201400 */
[----:B-1----:R-:W-:Y:S01]  /*9d70*/  IMAD.MOV.U32 R6, RZ, RZ, R5 ;  /* 0x000000ffff067224 */ /* 0x002fe200078e0005 */
[----:B------:R-:W-:-:S03]  /*9d80*/  IABS R5, R11 ;  /* 0x0000000b00057213 */ /* 0x000fc60000000000 */
[----:B------:R1:W-:Y:S01]  /*9d90*/  I2F R58, R6 ;  /* 0x00000006003a7306 */ /* 0x0003e20000201400 */
[----:B------:R-:W-:Y:S01]  /*9da0*/  IADD3 R11, R228, -R7, RZ ;  /* 0x80000007e40b7210 */ /* 0x000fe20007ffe0ff */
[----:B-1----:R-:W-:Y:S02]  /*9db0*/  IMAD.MOV.U32 R6, RZ, RZ, R5 ;  /* 0x000000ffff067224 */ /* 0x002fe400078e0005 */
[----:B------:R-:W-:-:S05]  /*9dc0*/  IMAD.IADD R5, R229, 0x1, -R7 ;  /* 0x00000001e5057824 */ /* 0x000fca00078e0a07 */
[----:B------:R-:W-:Y:S01]  /*9dd0*/  IABS R5, R5 ;  /* 0x0000000500057213 */ /* 0x000fe20000000000 */
[----:B------:R1:W-:Y:S04]  /*9de0*/  I2F R66, R6 ;  /* 0x0000000600427306 */ /* 0x0003e80000201400 */
[----:B-1----:R-:W-:Y:S01]  /*9df0*/  IMAD.MOV.U32 R6, RZ, RZ, R5 ;  /* 0x000000ffff067224 */ /* 0x002fe200078e0005 */
[----:B------:R-:W-:-:S03]  /*9e00*/  IABS R5, R11 ;  /* 0x0000000b00057213 */ /* 0x000fc60000000000 */
[----:B------:R1:W-:Y:S02]  /*9e10*/  I2F R63, R6 ;  /* 0x00000006003f7306 */ /* 0x0003e40000201400 */
[----:B------:R-:W-:Y:S02]  /*9e20*/  IMAD.MOV.U32 R11, RZ, RZ, R5 ;  /* 0x000000ffff0b7224 */ /* 0x000fe400078e0005 */
[----:B------:R-:W-:-:S05]  /*9e30*/  IMAD.IADD R5, R231, 0x1, -R7 ;  /* 0x00000001e7057824 */ /* 0x000fca00078e0a07 */
[----:B------:R-:W-:Y:S02]  /*9e40*/  IABS R5, R5 ;  /* 0x0000000500057213 */ /* 0x000fe40000000000 */
[----:B-1----:R-:W-:Y:S01]  /*9e50*/  IADD3 R6, R0, 0x28, RZ ;  /* 0x0000002800067810 */ /* 0x002fe20007ffe0ff */
[----:B------:R1:W-:Y:S04]  /*9e60*/  I2F R60, R11 ;  /* 0x0000000b003c7306 */ /* 0x0003e80000201400 */
[----:B------:R-:W-:Y:S02]  /*9e70*/  IMAD.IADD R12, R230, 0x1, -R6 ;  /* 0x00000001e60c7824 */ /* 0x000fe400078e0a06 */
[----:B------:R-:W-:Y:S02]  /*9e80*/  IMAD.MOV.U32 R206, RZ, RZ, R57 ;  /* 0x000000ffffce7224 */ /* 0x000fe400078e0039 */
[----:B-1----:R-:W-:Y:S01]  /*9e90*/  IMAD.MOV.U32 R11, RZ, RZ, R5 ;  /* 0x000000ffff0b7224 */ /* 0x002fe200078e0005 */
[----:B------:R-:W-:-:S03]  /*9ea0*/  IABS R5, R12 ;  /* 0x0000000c00057213 */ /* 0x000fc60000000000 */
[----:B------:R1:W-:Y:S01]  /*9eb0*/  I2F R57, R11 ;  /* 0x0000000b00397306 */ /* 0x0003e20000201400 */
[--C-:B------:R-:W-:Y:S02]  /*9ec0*/  IMAD.IADD R12, R228, 0x1, -R6.reuse ;  /* 0x00000001e40c7824 */ /* 0x100fe400078e0a06 */
[----:B-1----:R-:W-:Y:S02]  /*9ed0*/  IMAD.MOV.U32 R11, RZ, RZ, R5 ;  /* 0x000000ffff0b7224 */ /* 0x002fe400078e0005 */
[----:B------:R-:W-:-:S05]  /*9ee0*/  IMAD.IADD R5, R229, 0x1, -R6 ;  /* 0x00000001e5057824 */ /* 0x000fca00078e0a06 */
[----:B------:R-:W-:Y:S01]  /*9ef0*/  IABS R5, R5 ;  /* 0x0000000500057213 */ /* 0x000fe20000000000 */
[----:B------:R1:W-:Y:S04]  /*9f00*/  I2F R65, R11 ;  /* 0x0000000b00417306 */ /* 0x0003e80000201400 */
[----:B-1----:R-:W-:Y:S01]  /*9f10*/  IMAD.MOV.U32 R11, RZ, RZ, R5 ;  /* 0x000000ffff0b7224 */ /* 0x002fe200078e0005 */
[----:B------:R-:W-:-:S04]  /*9f20*/  IABS R5, R12 ;  /* 0x0000000c00057213 */ /* 0x000fc80000000000 */
[----:B------:R1:W-:Y:S01]  /*9f30*/  I2F R59, R5 ;  /* 0x00000005003b7306 */ /* 0x0003e20000201400 */
[----:B------:R-:W-:-:S07]  /*9f40*/  FMUL.FTZ R12, R208, c[0x0][0x2ec] ;  /* 0x0000bb00d00c7a20 */ /* 0x000fce0000410000 */
[----:B------:R2:W-:Y:S01]  /*9f50*/  I2F R62, R11 ;  /* 0x0000000b003e7306 */ /* 0x0005e20000201400 */
[----:B-1----:R-:W-:-:S07]  /*9f60*/  FMUL.FTZ R5, R176, c[0x0][0x2ec] ;  /* 0x0000bb00b0057a20 */ /* 0x002fce0000410000 */
[----:B------:R1:W-:Y:S01]  /*9f70*/  MUFU.TANH R17, R12 ;  /* 0x0000000c00117308 */ /* 0x0003e20000002400 */
[----:B--2---:R-:W-:-:S07]  /*9f80*/  FMUL.FTZ R11, R178, c[0x0][0x2ec] ;  /* 0x0000bb00b20b7a20 */ /* 0x004fce0000410000 */
[----:B------:R-:W2:Y:S01]  /*9f90*/  MUFU.TANH R5, R5 ;  /* 0x0000000500057308 */ /* 0x000ea20000002400 */
[----:B-1----:R-:W-:-:S07]  /*9fa0*/  FMUL.FTZ R12, R210, c[0x0][0x2ec] ;  /* 0x0000bb00d20c7a20 */ /* 0x002fce0000410000 */
[----:B------:R-:W1:Y:S01]  /*9fb0*/  MUFU.TANH R11, R11 ;  /* 0x0000000b000b7308 */ /* 0x000e620000002400 */
[----:B------:R-:W-:-:S07]  /*9fc0*/  IMAD.MOV.U32 R176, RZ, RZ, R20 ;  /* 0x000000ffffb07224 */ /* 0x000fce00078e0014 */
[----:B------:R3:W4:Y:S01]  /*9fd0*/  MUFU.TANH R18, R12 ;  /* 0x0000000c00127308 */ /* 0x0007220000002400 */
[----:B--2---:R-:W-:Y:S02]  /*9fe0*/  FFMA.FTZ R13, R47, -R222, R5 ;  /* 0x800000de2f0d7223 */ /* 0x004fe40000010005 */
[----:B------:R-:W-:Y:S02]  /*9ff0*/  FMUL.FTZ R5, R209, c[0x0][0x2ec] ;  /* 0x0000bb00d1057a20 */ /* 0x000fe40000410000 */
[----:B---3--:R-:W-:-:S04]  /*a000*/  FMUL.FTZ R12, R177, c[0x0][0x2ec] ;  /* 0x0000bb00b10c7a20 */ /* 0x008fc80000410000 */
[----:B------:R2:W3:Y:S01]  /*a010*/  MUFU.TANH R20, R12 ;  /* 0x0000000c00147308 */ /* 0x0004e20000002400 */
[----:B------:R-:W-:Y:S02]  /*a020*/  IMAD.MOV.U32 R177, RZ, RZ, R19 ;  /* 0x000000ffffb17224 */ /* 0x000fe400078e0013 */
[----:B--2---:R-:W-:-:S05]  /*a030*/  FMUL.FTZ R12, R179, c[0x0][0x2ec] ;  /* 0x0000bb00b30c7a20 */ /* 0x004fca0000410000 */
[----:B------:R1:W-:Y:S01]  /*a040*/  MUFU.TANH R19, R12 ;  /* 0x0000000c00137308 */ /* 0x0003e20000002400 */
[----:B------:R-:W-:Y:S01]  /*a050*/  IMAD.MOV.U32 R179, RZ, RZ, R192 ;  /* 0x000000ffffb37224 */ /* 0x000fe200078e00c0 */
[----:B------:R-:W-:Y:S01]  /*a060*/  FSEL R192, R13, -INF , !P1 ;  /* 0xff8000000dc07808 */ /* 0x000fe20004800000 */
[-C--:B-1----:R-:W-:Y:S02]  /*a070*/  FFMA.FTZ R12, R46, -R222.reuse, R11 ;  /* 0x800000de2e0c7223 */ /* 0x082fe4000001000b */
[----:B------:R-:W-:-:S03]  /*a080*/  FFMA.FTZ R11, R45, -R222, R17 ;  /* 0x800000de2d0b7223 */ /* 0x000fc60000010011 */
[----:B------:R4:W1:Y:S01]  /*a090*/  MUFU.TANH R17, R5 ;  /* 0x0000000500117308 */ /* 0x0008620000002400 */
[----:B------:R-:W-:Y:S01]  /*a0a0*/  IMAD.MOV.U32 R46, RZ, RZ, R193 ;  /* 0x000000ffff2e7224 */ /* 0x000fe200078e00c1 */
[----:B------:R-:W-:Y:S01]  /*a0b0*/  FSEL R193, R12, -INF , !P6 ;  /* 0xff8000000cc17808 */ /* 0x000fe20007000000 */
[----:B----4-:R-:W-:Y:S02]  /*a0c0*/  FFMA.FTZ R5, R43, -R222, R18 ;  /* 0x800000de2b057223 */ /* 0x010fe40000010012 */
[----:B------:R-:W-:-:S04]  /*a0d0*/  FMUL.FTZ R18, R211, c[0x0][0x2ec] ;  /* 0x0000bb00d3127a20 */ /* 0x000fc80000410000 */
[----:B------:R-:W2:Y:S01]  /*a0e0*/  MUFU.TANH R13, R18 ;  /* 0x00000012000d7308 */ /* 0x000ea20000002400 */
[----:B------:R-:W-:Y:S01]  /*a0f0*/  FSEL R43, R5, -INF , !P0 ;  /* 0xff800000052b7808 */ /* 0x000fe20004000000 */
[----:B------:R-:W-:Y:S01]  /*a100*/  FMUL.FTZ R5, R182, c[0x0][0x2ec] ;  /* 0x0000bb00b6057a20 */ /* 0x000fe20000410000 */
[----:B------:R-:W-:Y:S01]  /*a110*/  FSEL R37, R11, -INF , !P5 ;  /* 0xff8000000b257808 */ /* 0x000fe20006800000 */
[----:B---3--:R-:W-:Y:S01]  /*a120*/  FFMA.FTZ R12, R44, -R222, R20 ;  /* 0x800000de2c0c7223 */ /* 0x008fe20000010014 */
[C---:B------:R-:W-:Y:S02]  /*a130*/  ISETP.GE.AND P1, PT, R10.reuse, R235, PT ;  /* 0x000000eb0a00720c */ /* 0x040fe40003f26270 */
[C---:B------:R-:W-:Y:S01]  /*a140*/  ISETP.GE.AND P6, PT, R10.reuse, R234, PT ;  /* 0x000000ea0a00720c */ /* 0x040fe20003fc6270 */
[----:B------:R3:W-:Y:S01]  /*a150*/  MUFU.TANH R20, R5 ;  /* 0x0000000500147308 */ /* 0x0007e20000002400 */
[C---:B------:R-:W-:Y:S02]  /*a160*/  ISETP.GE.AND P5, PT, R10.reuse, R233, PT ;  /* 0x000000e90a00720c */ /* 0x040fe40003fa6270 */
[----:B------:R-:W-:-:S02]  /*a170*/  ISETP.GE.AND P0, PT, R10, R232, PT ;  /* 0x000000e80a00720c */ /* 0x000fc40003f06270 */
[C---:B------:R-:W-:Y:S02]  /*a180*/  ISETP.LT.OR P1, PT, R10.reuse, R227, P1 ;  /* 0x000000e30a00720c */ /* 0x040fe40000f21670 */
[C---:B------:R-:W-:Y:S02]  /*a190*/  ISETP.LT.OR P6, PT, R10.reuse, R226, P6 ;  /* 0x000000e20a00720c */ /* 0x040fe400037c1670 */
[C---:B------:R-:W-:Y:S02]  /*a1a0*/  ISETP.LT.OR P5, PT, R10.reuse, R225, P5 ;  /* 0x000000e10a00720c */ /* 0x040fe40002fa1670 */
[----:B------:R-:W-:Y:S01]  /*a1b0*/  ISETP.LT.OR P0, PT, R10, R224, P0 ;  /* 0x000000e00a00720c */ /* 0x000fe20000701670 */
[----:B-1----:R-:W-:Y:S02]  /*a1c0*/  FFMA.FTZ R10, R40, -R222, R17 ;  /* 0x800000de280a7223 */ /* 0x002fe40000010011 */
[----:B---3--:R-:W-:Y:S02]  /*a1d0*/  FMUL.FTZ R5, R212, c[0x0][0x2ec] ;  /* 0x0000bb00d4057a20 */ /* 0x008fe40000410000 */
[----:B------:R-:W-:-:S02]  /*a1e0*/  FMUL.FTZ R11, R180, c[0x0][0x2ec] ;  /* 0x0000bb00b40b7a20 */ /* 0x000fc40000410000 */
[----:B------:R2:W1:Y:S08]  /*a1f0*/  MUFU.TANH R17, R5 ;  /* 0x0000000500117308 */ /* 0x0004700000002400 */
[----:B------:R3:W4:Y:S01]  /*a200*/  MUFU.TANH R22, R11 ;  /* 0x0000000b00167308 */ /* 0x0007220000002400 */
[----:B--2---:R-:W-:Y:S02]  /*a210*/  FFMA.FTZ R5, R31, -R222, R13 ;  /* 0x800000de1f057223 */ /* 0x004fe4000001000d */
[----:B------:R-:W-:-:S05]  /*a220*/  FMUL.FTZ R13, R214, c[0x0][0x2ec] ;  /* 0x0000bb00d60d7a20 */ /* 0x000fca0000410000 */
[----:B------:R-:W2:Y:S01]  /*a230*/  MUFU.TANH R18, R13 ;  /* 0x0000000d00127308 */ /* 0x000ea20000002400 */
[----:B---3--:R-:W-:Y:S01]  /*a240*/  FFMA.FTZ R11, R42, -R222, R19 ;  /* 0x800000de2a0b7223 */ /* 0x008fe20000010013 */
[----:B------:R-:W-:Y:S01]  /*a250*/  FSEL R38, R5, -INF , !P0 ;  /* 0xff80000005267808 */ /* 0x000fe20004000000 */
[----:B------:R-:W-:Y:S01]  /*a260*/  FMUL.FTZ R5, R183, c[0x0][0x2ec] ;  /* 0x0000bb00b7057a20 */ /* 0x000fe20000410000 */
[----:B------:R-:W-:Y:S02]  /*a270*/  FSEL R188, R12, -INF , !P1 ;  /* 0xff8000000cbc7808 */ /* 0x000fe40004800000 */
[----:B------:R-:W-:Y:S02]  /*a280*/  FSEL R190, R11, -INF , !P6 ;  /* 0xff8000000bbe7808 */ /* 0x000fe40007000000 */
[----:B------:R-:W-:Y:S01]  /*a290*/  FSEL R31, R10, -INF , !P5 ;  /* 0xff8000000a1f7808 */ /* 0x000fe20006800000 */
[----:B------:R3:W-:Y:S01]  /*a2a0*/  MUFU.TANH R12, R5 ;  /* 0x00000005000c7308 */ /* 0x0007e20000002400 */
[----:B------:R-:W-:-:S02]  /*a2b0*/  ISETP.GE.AND P1, PT, R9, R235, PT ;  /* 0x000000eb0900720c */ /* 0x000fc40003f26270 */
[C---:B------:R-:W-:Y:S02]  /*a2c0*/  ISETP.GE.AND P6, PT, R9.reuse, R234, PT ;  /* 0x000000ea0900720c */ /* 0x040fe40003fc6270 */
[C---:B------:R-:W-:Y:S02]  /*a2d0*/  ISETP.GE.AND P5, PT, R9.reuse, R233, PT ;  /* 0x000000e90900720c */ /* 0x040fe40003fa6270 */
[C---:B------:R-:W-:Y:S02]  /*a2e0*/  ISETP.GE.AND P0, PT, R9.reuse, R232, PT ;  /* 0x000000e80900720c */ /* 0x040fe40003f06270 */
[C---:B------:R-:W-:Y:S02]  /*a2f0*/  ISETP.LT.OR P1, PT, R9.reuse, R227, P1 ;  /* 0x000000e30900720c */ /* 0x040fe40000f21670 */
[C---:B------:R-:W-:Y:S02]  /*a300*/  ISETP.LT.OR P6, PT, R9.reuse, R226, P6 ;  /* 0x000000e20900720c */ /* 0x040fe400037c1670 */
[----:B------:R-:W-:Y:S01]  /*a310*/  ISETP.LT.OR P5, PT, R9, R225, P5 ;  /* 0x000000e10900720c */ /* 0x000fe20002fa1670 */
[----:B---3--:R-:W-:Y:S01]  /*a320*/  FMUL.FTZ R5, R213, c[0x0][0x2ec] ;  /* 0x0000bb00d5057a20 */ /* 0x008fe20000410000 */
[----:B------:R-:W-:Y:S01]  /*a330*/  ISETP.LT.OR P0, PT, R9, R224, P0 ;  /* 0x000000e00900720c */ /* 0x000fe20000701670 */
[----:B-1----:R-:W-:-:S02]  /*a340*/  FFMA.FTZ R9, R26, -R222, R17 ;  /* 0x800000de1a097223 */ /* 0x002fc40000010011 */
[----:B----4-:R-:W-:Y:S01]  /*a350*/  FFMA.FTZ R11, R41, -R222, R22 ;  /* 0x800000de290b7223 */ /* 0x010fe20000010016 */
[----:B------:R2:W1:Y:S01]  /*a360*/  MUFU.TANH R17, R5 ;  /* 0x0000000500117308 */ /* 0x0004620000002400 */
[----:B------:R-:W-:-:S03]  /*a370*/  FMUL.FTZ R10, R181, c[0x0][0x2ec] ;  /* 0x0000bb00b50a7a20 */ /* 0x000fc60000410000 */
[----:B------:R-:W-:-:S04]  /*a380*/  FSEL R212, R11, -INF , !P1 ;  /* 0xff8000000bd47808 */ /* 0x000fc80004800000 */
[----:B------:R3:W-:Y:S01]  /*a390*/  MUFU.TANH R13, R10 ;  /* 0x0000000a000d7308 */ /* 0x0007e20000002400 */
[----:B--2---:R-:W-:Y:S02]  /*a3a0*/  FFMA.FTZ R5, R25, -R222, R18 ;  /* 0x800000de19057223 */ /* 0x004fe40000010012 */
[----:B------:R-:W-:-:S05]  /*a3b0*/  FMUL.FTZ R18, R215, c[0x0][0x2ec] ;  /* 0x0000bb00d7127a20 */ /* 0x000fca0000410000 */
[----:B------:R-:W2:Y:S01]  /*a3c0*/  MUFU.TANH R11, R18 ;  /* 0x00000012000b7308 */ /* 0x000ea20000002400 */
[----:B---3--:R-:W-:Y:S02]  /*a3d0*/  FFMA.FTZ R10, R27, -R222, R20 ;  /* 0x800000de1b0a7223 */ /* 0x008fe40000010014 */
[----:B------:R-:W-:Y:S01]  /*a3e0*/  IMAD.MOV.U32 R39, RZ, RZ, R197 ;  /* 0x000000ffff277224 */ /* 0x000fe200078e00c5 */
[----:B------:R-:W-:Y:S01]  /*a3f0*/  MOV R197, R250 ;  /* 0x000000fa00c57202 */ /* 0x000fe20000000f00 */
[----:B------:R-:W-:Y:S01]  /*a400*/  IMAD.MOV.U32 R208, RZ, RZ, R203 ;  /* 0x000000ffffd07224 */ /* 0x000fe200078e00cb */
[----:B------:R-:W-:Y:S01]  /*a410*/  FSEL R250, R10, -INF , !P6 ;  /* 0xff8000000afa7808 */ /* 0x000fe20007000000 */
[----:B------:R-:W-:Y:S01]  /*a420*/  IMAD.MOV.U32 R209, RZ, RZ, R195 ;  /* 0x000000ffffd17224 */ /* 0x000fe200078e00c3 */
[----:B------:R-:W-:Y:S02]  /*a430*/  FSEL R195, R9, -INF , !P5 ;  /* 0xff80000009c37808 */ /* 0x000fe40006800000 */
[----:B------:R-:W-:-:S02]  /*a440*/  FSEL R203, R5, -INF , !P0 ;  /* 0xff80000005cb7808 */ /* 0x000fc40004000000 */
[C---:B------:R-:W-:Y:S02]  /*a450*/  ISETP.GE.AND P1, PT, R4.reuse, R235, PT ;  /* 0x000000eb0400720c */ /* 0x040fe40003f26270 */
[C---:B------:R-:W-:Y:S02]  /*a460*/  ISETP.GE.AND P6, PT, R4.reuse, R234, PT ;  /* 0x000000ea0400720c */ /* 0x040fe40003fc6270 */
[C---:B------:R-:W-:Y:S02]  /*a470*/  ISETP.GE.AND P5, PT, R4.reuse, R233, PT ;  /* 0x000000e90400720c */ /* 0x040fe40003fa6270 */
[----:B------:R-:W-:Y:S01]  /*a480*/  ISETP.GE.AND P0, PT, R4, R232, PT ;  /* 0x000000e80400720c */ /* 0x000fe20003f06270 */
[----:B------:R-:W-:Y:S01]  /*a490*/  FMUL.FTZ R9, R184, c[0x0][0x2ec] ;  /* 0x0000bb00b8097a20 */ /* 0x000fe20000410000 */
[C---:B------:R-:W-:Y:S02]  /*a4a0*/  ISETP.LT.OR P1, PT, R4.reuse, R227, P1 ;  /* 0x000000e30400720c */ /* 0x040fe40000f21670 */
[----:B------:R-:W-:-:S02]  /*a4b0*/  ISETP.LT.OR P6, PT, R4, R226, P6 ;  /* 0x000000e20400720c */ /* 0x000fc400037c1670 */
[C---:B------:R-:W-:Y:S02]  /*a4c0*/  ISETP.LT.OR P5, PT, R4.reuse, R225, P5 ;  /* 0x000000e10400720c */ /* 0x040fe40002fa1670 */
[----:B------:R-:W-:Y:S01]  /*a4d0*/  ISETP.LT.OR P0, PT, R4, R224, P0 ;  /* 0x000000e00400720c */ /* 0x000fe20000701670 */
[----:B------:R-:W-:Y:S01]  /*a4e0*/  FMUL.FTZ R4, R186, c[0x0][0x2ec] ;  /* 0x0000bb00ba047a20 */ /* 0x000fe20000410000 */
[----:B------:R3:W-:Y:S01]  /*a4f0*/  MUFU.TANH R19, R9 ;  /* 0x0000000900137308 */ /* 0x0007e20000002400 */
[-C--:B-1----:R-:W-:Y:S02]  /*a500*/  FFMA.FTZ R10, R24, -R222.reuse, R17 ;  /* 0x800000de180a7223 */ /* 0x082fe40000010011 */
[----:B--2---:R-:W-:-:S05]  /*a510*/  FFMA.FTZ R11, R15, -R222, R11 ;  /* 0x800000de0f0b7223 */ /* 0x004fca000001000b */
[----:B------:R1:W2:Y:S01]  /*a520*/  MUFU.TANH R18, R4 ;  /* 0x0000000400127308 */ /* 0x0002a20000002400 */
[----:B------:R-:W-:Y:S01]  /*a530*/  IMAD.MOV.U32 R178, RZ, RZ, R201 ;  /* 0x000000ffffb27224 */ /* 0x000fe200078e00c9 */
[----:B------:R-:W-:Y:S01]  /*a540*/  IADD3 R5, R0, 0x29, RZ ;  /* 0x0000002900057810 */ /* 0x000fe20007ffe0ff */
[-C--:B---3--:R-:W-:Y:S01]  /*a550*/  FFMA.FTZ R9, R30, -R222.reuse, R13 ;  /* 0x800000de1e097223 */ /* 0x088fe2000001000d */
[----:B------:R-:W-:Y:S02]  /*a560*/  FSEL R191, R10, -INF , !P5 ;  /* 0xff8000000abf7808 */ /* 0x000fe40006800000 */
[----:B------:R-:W-:Y:S01]  /*a570*/  FSEL R201, R11, -INF , !P0 ;  /* 0xff8000000bc97808 */ /* 0x000fe20004000000 */
[----:B-1----:R-:W-:Y:S01]  /*a580*/  FFMA.FTZ R4, R29, -R222, R12 ;  /* 0x800000de1d047223 */ /* 0x002fe2000001000c */
[----:B------:R-:W-:Y:S01]  /*a590*/  FSEL R210, R9, -INF , !P1 ;  /* 0xff80000009d27808 */ /* 0x000fe20004800000 */
[----:B------:R-:W-:Y:S01]  /*a5a0*/  FMUL.FTZ R12, R246, c[0x0][0x2ec] ;  /* 0x0000bb00f60c7a20 */ /* 0x000fe20000410000 */
[----:B------:R-:W-:Y:S01]  /*a5b0*/  ISETP.GE.AND P1, PT, R3, R235, PT ;  /* 0x000000eb0300720c */ /* 0x000fe20003f26270 */
[----:B------:R-:W-:Y:S01]  /*a5c0*/  FMUL.FTZ R9, R197, c[0x0][0x2ec] ;  /* 0x0000bb00c5097a20 */ /* 0x000fe20000410000 */
[----:B------:R-:W-:-:S02]  /*a5d0*/  FSEL R246, R4, -INF , !P6 ;  /* 0xff80000004f67808 */ /* 0x000fc40007000000 */
[C---:B------:R-:W-:Y:S02]  /*a5e0*/  ISETP.GE.AND P6, PT, R3.reuse, R234, PT ;  /* 0x000000ea0300720c */ /* 0x040fe40003fc6270 */
[C---:B------:R-:W-:Y:S02]  /*a5f0*/  ISETP.GE.AND P5, PT, R3.reuse, R233, PT ;  /* 0x000000e90300720c */ /* 0x040fe40003fa6270 */
[----:B------:R-:W-:Y:S01]  /*a600*/  ISETP.GE.AND P0, PT, R3, R232, PT ;  /* 0x000000e80300720c */ /* 0x000fe20003f06270 */
[----:B------:R1:W3:Y:S01]  /*a610*/  MUFU.TANH R15, R9 ;  /* 0x00000009000f7308 */ /* 0x0002e20000002400 */
[----:B------:R-:W-:Y:S01]  /*a620*/  IMAD.IADD R4, R231, 0x1, -R6 ;  /* 0x00000001e7047824 */ /* 0x000fe200078e0a06 */
[C---:B------:R-:W-:Y:S02]  /*a630*/  ISETP.LT.OR P1, PT, R3.reuse, R227, P1 ;  /* 0x000000e30300720c */ /* 0x040fe40000f21670 */
[C---:B------:R-:W-:Y:S02]  /*a640*/  ISETP.LT.OR P6, PT, R3.reuse, R226, P6 ;  /* 0x000000e20300720c */ /* 0x040fe400037c1670 */
[----:B------:R-:W-:-:S02]  /*a650*/  ISETP.LT.OR P5, PT, R3, R225, P5 ;  /* 0x000000e10300720c */ /* 0x000fc40002fa1670 */
[----:B------:R-:W-:Y:S01]  /*a660*/  ISETP.LT.OR P0, PT, R3, R224, P0 ;  /* 0x000000e00300720c */ /* 0x000fe20000701670 */
[--C-:B------:R-:W-:Y:S01]  /*a670*/  IMAD.IADD R3, R229, 0x1, -R5.reuse ;  /* 0x00000001e5037824 */ /* 0x100fe200078e0a05 */
[----:B------:R-:W-:Y:S01]  /*a680*/  IABS R4, R4 ;  /* 0x0000000400047213 */ /* 0x000fe20000000000 */
[--C-:B-1----:R-:W-:Y:S01]  /*a690*/  IMAD.IADD R9, R230, 0x1, -R5.reuse ;  /* 0x00000001e6097824 */ /* 0x102fe200078e0a05 */
[----:B------:R-:W1:Y:S02]  /*a6a0*/  MUFU.TANH R13, R12 ;  /* 0x0000000c000d7308 */ /* 0x000e640000002400 */
[----:B------:R-:W-:Y:S01]  /*a6b0*/  IABS R3, R3 ;  /* 0x0000000300037213 */ /* 0x000fe20000000000 */
[----:B------:R-:W-:Y:S01]  /*a6c0*/  IMAD.IADD R10, R228, 0x1, -R5 ;  /* 0x00000001e40a7824 */ /* 0x000fe200078e0a05 */
[----:B------:R-:W-:-:S04]  /*a6d0*/  IABS R9, R9 ;  /* 0x0000000900097213 */ /* 0x000fc80000000000 */
[----:B------:R4:W-:Y:S01]  /*a6e0*/  I2F R34, R4 ;  /* 0x0000000400227306 */ /* 0x0009e20000201400 */
[-C--:B--2---:R-:W-:Y:S02]  /*a6f0*/  FFMA.FTZ R11, R21, -R222.reuse, R18 ;  /* 0x800000de150b7223 */ /* 0x084fe40000010012 */
[----:B---3--:R-:W-:Y:S02]  /*a700*/  FFMA.FTZ R14, R14, -R222, R15 ;  /* 0x800000de0e0e7223 */ /* 0x008fe4000001000f */
[----:B----4-:R-:W-:Y:S02]  /*a710*/  IMAD.MOV.U32 R4, RZ, RZ, R9 ;  /* 0x000000ffff047224 */ /* 0x010fe400078e0009 */
[----:B------:R-:W-:Y:S01]  /*a720*/  IMAD.MOV.U32 R9, RZ, RZ, R3 ;  /* 0x000000ffff097224 */ /* 0x000fe200078e0003 */
[----:B------:R-:W-:Y:S01]  /*a730*/  IABS R3, R10 ;  /* 0x0000000a00037213 */ /* 0x000fe20000000000 */
[----:B------:R-:W-:Y:S02]  /*a740*/  IMAD.IADD R10, R231, 0x1, -R5 ;  /* 0x00000001e70a7824 */ /* 0x000fe400078e0a05 */
[----:B------:R2:W-:Y:S01]  /*a750*/  I2F R32, R9 ;  /* 0x0000000900207306 */ /* 0x0005e20000201400 */
[----:B------:R-:W-:-:S02]  /*a760*/  FFMA.FTZ R12, R23, -R222, R19 ;  /* 0x800000de170c7223 */ /* 0x000fc40000010013 */
[----:B-1----:R-:W-:-:S05]  /*a770*/  FFMA.FTZ R13, R16, -R222, R13 ;  /* 0x800000de100d7223 */ /* 0x002fca000001000d */
[----:B------:R1:W-:Y:S01]  /*a780*/  I2F R33, R4 ;  /* 0x0000000400217306 */ /* 0x0003e20000201400 */
[----:B--2---:R-:W-:Y:S01]  /*a790*/  IMAD.MOV.U32 R9, RZ, RZ, R3 ;  /* 0x000000ffff097224 */ /* 0x004fe200078e0003 */
[----:B------:R-:W-:-:S06]  /*a7a0*/  IABS R3, R10 ;  /* 0x0000000a00037213 */ /* 0x000fcc0000000000 */
[----:B------:R2:W-:Y:S01]  /*a7b0*/  I2F R30, R9 ;  /* 0x00000009001e7306 */ /* 0x0005e20000201400 */
[----:B------:R-:W-:Y:S01]  /*a7c0*/  IMAD.MOV.U32 R35, RZ, RZ, R107 ;  /* 0x000000ffff237224 */ /* 0x000fe200078e006b */
[----:B-1----:R-:W-:Y:S02]  /*a7d0*/  IADD3 R4, R0, 0x30, RZ ;  /* 0x0000003000047810 */ /* 0x002fe40007ffe0ff */
[----:B------:R-:W-:Y:S02]  /*a7e0*/  FSEL R207, R12, -INF , !P1 ;  /* 0xff8000000ccf7808 */ /* 0x000fe40004800000 */
[----:B------:R-:W-:Y:S01]  /*a7f0*/  FSEL R215, R11, -INF , !P6 ;  /* 0xff8000000bd77808 */ /* 0x000fe20007000000 */
[----:B------:R-:W-:Y:S01]  /*a800*/  IMAD.IADD R10, R230, 0x1, -R4 ;  /* 0x00000001e60a7824 */ /* 0x000fe200078e0a04 */
[----:B------:R-:W-:Y:S02]  /*a810*/  FSEL R107, R13, -INF , !P5 ;  /* 0xff8000000d6b7808 */ /* 0x000fe40006800000 */
[----:B------:R-:W-:Y:S01]  /*a820*/  FSEL R197, R14, -INF , !P0 ;  /* 0xff8000000ec57808 */ /* 0x000fe20004000000 */
[----:B--2---:R-:W-:Y:S01]  /*a830*/  IMAD.MOV.U32 R9, RZ, RZ, R3 ;  /* 0x000000ffff097224 */ /* 0x004fe200078e0003 */
[----:B------:R-:W-:-:S02]  /*a840*/  ISETP.GE.AND P1, PT, R2, R235, PT ;  /* 0x000000eb0200720c */ /* 0x000fc40003f26270 */
[C---:B------:R-:W-:Y:S01]  /*a850*/  ISETP.GE.AND P6, PT, R2.reuse, R234, PT ;  /* 0x000000ea0200720c */ /* 0x040fe20003fc6270 */
[----:B------:R1:W-:Y:S01]  /*a860*/  I2F R29, R9 ;  /* 0x00000009001d7306 */ /* 0x0003e20000201400 */
[C---:B------:R-:W-:Y:S02]  /*a870*/  ISETP.GE.AND P5, PT, R2.reuse, R233, PT ;  /* 0x000000e90200720c */ /* 0x040fe40003fa6270 */
[C---:B------:R-:W-:Y:S02]  /*a880*/  ISETP.GE.AND P0, PT, R2.reuse, R232, PT ;  /* 0x000000e80200720c */ /* 0x040fe40003f06270 */
[C---:B------:R-:W-:Y:S02]  /*a890*/  ISETP.LT.OR P1, PT, R2.reuse, R227, P1 ;  /* 0x000000e30200720c */ /* 0x040fe40000f21670 */
[C---:B------:R-:W-:Y:S02]  /*a8a0*/  ISETP.LT.OR P6, PT, R2.reuse, R226, P6 ;  /* 0x000000e20200720c */ /* 0x040fe400037c1670 */
[----:B------:R-:W-:-:S02]  /*a8b0*/  ISETP.LT.OR P5, PT, R2, R225, P5 ;  /* 0x000000e10200720c */ /* 0x000fc40002fa1670 */
[----:B------:R-:W-:Y:S01]  /*a8c0*/  ISETP.LT.OR P0, PT, R2, R224, P0 ;  /* 0x000000e00200720c */ /* 0x000fe20000701670 */
[----:B-1----:R-:W-:Y:S01]  /*a8d0*/  IMAD.IADD R9, R229, 0x1, -R4 ;  /* 0x00000001e5097824 */ /* 0x002fe200078e0a04 */
[----:B------:R-:W-:-:S04]  /*a8e0*/  IABS R3, R10 ;  /* 0x0000000a00037213 */ /* 0x000fc80000000000 */
[----:B------:R-:W-:Y:S01]  /*a8f0*/  IABS R2, R9 ;  /* 0x0000000900027213 */ /* 0x000fe20000000000 */
[----:B------:R-:W-:Y:S01]  /*a900*/  IMAD.IADD R9, R228, 0x1, -R4 ;  /* 0x00000001e4097824 */ /* 0x000fe200078e0a04 */
[----:B------:R1:W-:Y:S03]  /*a910*/  I2F R28, R3 ;  /* 0x00000003001c7306 */ /* 0x0003e60000201400 */
[----:B-1----:R-:W-:Y:S01]  /*a920*/  IMAD.MOV.U32 R3, RZ, RZ, R2 ;  /* 0x000000ffff037224 */ /* 0x002fe200078e0002 */
[----:B------:R-:W-:-:S04]  /*a930*/  IABS R2, R9 ;  /* 0x0000000900027213 */ /* 0x000fc80000000000 */
[----:B------:R1:W-:Y:S01]  /*a940*/  I2F R27, R3 ;  /* 0x00000003001b7306 */ /* 0x0003e20000201400 */
[----:B------:R-:W-:Y:S02]  /*a950*/  IMAD.MOV.U32 R9, RZ, RZ, R2 ;  /* 0x000000ffff097224 */ /* 0x000fe400078e0002 */
[----:B------:R-:W-:-:S05]  /*a960*/  IMAD.IADD R2, R231, 0x1, -R4 ;  /* 0x00000001e7027824 */ /* 0x000fca00078e0a04 */
[----:B------:R-:W-:Y:S02]  /*a970*/  IABS R2, R2 ;  /* 0x0000000200027213 */ /* 0x000fe40000000000 */
[----:B-1----:R-:W-:Y:S01]  /*a980*/  IADD3 R3, R0, 0x31, RZ ;  /* 0x0000003100037810 */ /* 0x002fe20007ffe0ff */
[----:B------:R1:W-:Y:S04]  /*a990*/  I2F R26, R9 ;  /* 0x00000009001a7306 */ /* 0x0003e80000201400 */
[----:B------:R-:W-:Y:S01]  /*a9a0*/  IMAD.IADD R10, R230, 0x1, -R3 ;  /* 0x00000001e60a7824 */ /* 0x000fe200078e0a03 */
[----:B-1----:R-:W-:-:S04]  /*a9b0*/  MOV R9, R2 ;  /* 0x0000000200097202 */ /* 0x002fc80000000f00 */
[----:B------:R-:W-:Y:S01]  /*a9c0*/  IABS R2, R10 ;  /* 0x0000000a00027213 */ /* 0x000fe20000000000 */
[----:B------:R1:W-:Y:S01]  /*a9d0*/  I2F R25, R9 ;  /* 0x0000000900197306 */ /* 0x0003e20000201400 */
[----:B------:R-:W-:-:S03]  /*a9e0*/  IMAD.IADD R10, R228, 0x1, -R3 ;  /* 0x00000001e40a7824 */ /* 0x000fc600078e0a03 */
[----:B-1----:R-:W-:Y:S02]  /*a9f0*/  IMAD.MOV.U32 R9, RZ, RZ, R2 ;  /* 0x000000ffff097224 */ /* 0x002fe400078e0002 */
[----:B------:R-:W-:-:S05]  /*aa00*/  IMAD.IADD R2, R229, 0x1, -R3 ;  /* 0x00000001e5027824 */ /* 0x000fca00078e0a03 */
[----:B------:R-:W-:Y:S01]  /*aa10*/  IABS R2, R2 ;  /* 0x0000000200027213 */ /* 0x000fe20000000000 */
[----:B------:R1:W-:Y:S04]  /*aa20*/  I2F R24, R9 ;  /* 0x0000000900187306 */ /* 0x0003e80000201400 */
[----:B-1----:R-:W-:Y:S01]  /*aa30*/  IMAD.MOV.U32 R9, RZ, RZ, R2 ;  /* 0x000000ffff097224 */ /* 0x002fe200078e0002 */
[----:B------:R-:W-:-:S05]  /*aa40*/  IABS R2, R10 ;  /* 0x0000000a00027213 */ /* 0x000fca0000000000 */
[----:B------:R-:W-:Y:S02]  /*aa50*/  IMAD.MOV.U32 R10, RZ, RZ, R2 ;  /* 0x000000ffff0a7224 */ /* 0x000fe400078e0002 */
[----:B------:R-:W-:Y:S01]  /*aa60*/  IMAD.IADD R2, R231, 0x1, -R3 ;  /* 0x00000001e7027824 */ /* 0x000fe200078e0a03 */
[----:B------:R1:W-:Y:S08]  /*aa70*/  I2F R23, R9 ;  /* 0x0000000900177306 */ /* 0x0003f00000201400 */
[----:B------:R2:W-:Y:S01]  /*aa80*/  I2F R22, R10 ;  /* 0x0000000a00167306 */ /* 0x0005e20000201400 */
[----:B-1----:R-:W-:-:S02]  /*aa90*/  IABS R9, R2 ;  /* 0x0000000200097213 */ /* 0x002fc40000000000 */
[----:B------:R-:W-:-:S03]  /*aaa0*/  IADD3 R2, R0, 0x38, RZ ;  /* 0x0000003800027810 */ /* 0x000fc60007ffe0ff */
[----:B--2---:R-:W-:Y:S02]  /*aab0*/  IMAD.MOV.U32 R10, RZ, RZ, R9 ;  /* 0x000000ffff0a7224 */ /* 0x004fe400078e0009 */
[--C-:B------:R-:W-:Y:S02]  /*aac0*/  IMAD.IADD R9, R230, 0x1, -R2.reuse ;  /* 0x00000001e6097824 */ /* 0x100fe400078e0a02 */
[----:B------:R-:W-:-:S03]  /*aad0*/  IMAD.IADD R11, R229, 0x1, -R2 ;  /* 0x00000001e50b7824 */ /* 0x000fc600078e0a02 */
[----:B------:R-:W-:Y:S01]  /*aae0*/  IABS R9, R9 ;  /* 0x0000000900097213 */ /* 0x000fe20000000000 */
[----:B------:R1:W-:Y:S04]  /*aaf0*/  I2F R21, R10 ;  /* 0x0000000a00157306 */ /* 0x0003e80000201400 */
[----:B-1----:R-:W-:Y:S01]  /*ab00*/  IMAD.MOV.U32 R10, RZ, RZ, R9 ;  /* 0x000000ffff0a7224 */ /* 0x002fe200078e0009 */
        /* <DEDUP_REMOVED lines=11> */
[----:B------:R-:W-:Y:S01]  /*abc0*/  IMAD.IADD R9, R230, 0x1, -R0 ;  /* 0x00000001e6097824 */ /* 0x000fe200078e0a00 */
[----:B------:R1:W-:Y:S04]  /*abd0*/  I2F R18, R11 ;  /* 0x0000000b00127306 */ /* 0x0003e80000201400 */
[----:B------:R-:W-:-:S04]  /*abe0*/  IABS R9, R9 ;  /* 0x0000000900097213 */ /* 0x000fc80000000000 */
[----:B------:R2:W-:Y:S01]  /*abf0*/  I2F R17, R10 ;  /* 0x0000000a00117306 */ /* 0x0005e20000201400 */
[----:B-1----:R-:W-:Y:S01]  /*ac00*/  IADD3 R11, R229, -R0, RZ ;  /* 0x80000000e50b7210 */ /* 0x002fe20007ffe0ff */
[----:B--2---:R-:W-:-:S03]  /*ac10*/  IMAD.MOV.U32 R10, RZ, RZ, R9 ;  /* 0x000000ffff0a7224 */ /* 0x004fc600078e0009 */
[----:B------:R-:W-:-:S03]  /*ac20*/  IABS R9, R11 ;  /* 0x0000000b00097213 */ /* 0x000fc60000000000 */
[----:B------:R1:W-:Y:S02]  /*ac30*/  I2F R16, R10 ;  /* 0x0000000a00107306 */ /* 0x0003e40000201400 */
[----:B-1----:R-:W-:Y:S02]  /*ac40*/  IMAD.MOV.U32 R10, RZ, RZ, R9 ;  /* 0x000000ffff0a7224 */ /* 0x002fe400078e0009 */
[----:B------:R-:W-:-:S05]  /*ac50*/  IMAD.IADD R9, R228, 0x1, -R0 ;  /* 0x00000001e4097824 */ /* 0x000fca00078e0a00 */
[----:B------:R-:W-:Y:S01]  /*ac60*/  IABS R9, R9 ;  /* 0x0000000900097213 */ /* 0x000fe20000000000 */
[----:B------:R1:W-:Y:S04]  /*ac70*/  I2F R15, R10 ;  /* 0x0000000a000f7306 */ /* 0x0003e80000201400 */
[----:B-1----:R-:W-:-:S04]  /*ac80*/  IMAD.MOV.U32 R10, RZ, RZ, R9 ;  /* 0x000000ffff0a7224 */ /* 0x002fc800078e0009 */
[----:B------:R1:W-:Y:S01]  /*ac90*/  I2F R14, R10 ;  /* 0x0000000a000e7306 */ /* 0x0003e20000201400 */
[----:B------:R-:W-:Y:S02]  /*aca0*/  IMAD.IADD R11, R231, 0x1, -R0 ;  /* 0x00000001e70b7824 */ /* 0x000fe400078e0a00 */
[----:B-1----:R-:W-:-:S05]  /*acb0*/  FMUL.FTZ R10, R35, c[0x0][0x2ec] ;  /* 0x0000bb00230a7a20 */ /* 0x002fca0000410000 */
[----:B------:R1:W-:Y:S01]  /*acc0*/  MUFU.TANH R36, R10 ;  /* 0x0000000a00247308 */ /* 0x0003e20000002400 */
[----:B------:R-:W-:Y:S01]  /*acd0*/  IABS R9, R11 ;  /* 0x0000000b00097213 */ /* 0x000fe20000000000 */
[----:B-1----:R-:W-:-:S06]  /*ace0*/  FMUL.FTZ R10, R48, c[0x0][0x2ec] ;  /* 0x0000bb00300a7a20 */ /* 0x002fcc0000410000 */
[----:B------:R1:W-:Y:S02]  /*acf0*/  MUFU.TANH R35, R10 ;  /* 0x0000000a00237308 */ /* 0x0003e40000002400 */
[----:B-1----:R-:W-:-:S06]  /*ad00*/  FMUL.FTZ R10, R108, c[0x0][0x2ec] ;  /* 0x0000bb006c0a7a20 */ /* 0x002fcc0000410000 */
[----:B------:R1:W-:Y:S01]  /*ad10*/  MUFU.TANH R42, R10 ;  /* 0x0000000a002a7308 */ /* 0x0003e20000002400 */
[----:B------:R-:W-:-:S07]  /*ad20*/  FMUL.FTZ R11, R187, c[0x0][0x2ec] ;  /* 0x0000bb00bb0b7a20 */ /* 0x000fce0000410000 */
[----:B------:R2:W-:Y:S01]  /*ad30*/  I2F R13, R9 ;  /* 0x00000009000d7306 */ /* 0x0005e20000201400 */
[----:B-1----:R-:W-:-:S07]  /*ad40*/  FMUL.FTZ R10, R109, c[0x0][0x2ec] ;  /* 0x0000bb006d0a7a20 */ /* 0x002fce0000410000 */
[----:B------:R1:W-:Y:S01]  /*ad50*/  MUFU.TANH R48, R10 ;  /* 0x0000000a00307308 */ /* 0x0003e20000002400 */
[----:B--2---:R-:W-:Y:S02]  /*ad60*/  FMUL.FTZ R9, R185, c[0x0][0x2ec] ;  /* 0x0000bb00b9097a20 */ /* 0x004fe40000410000 */
[----:B-1----:R-:W-:-:S05]  /*ad70*/  FMUL.FTZ R10, R110, c[0x0][0x2ec] ;  /* 0x0000bb006e0a7a20 */ /* 0x002fca0000410000 */
[----:B------:R1:W-:Y:S08]  /*ad80*/  MUFU.TANH R41, R10 ;  /* 0x0000000a00297308 */ /* 0x0003f00000002400 */
[----:B------:R-:W2:Y:S01]  /*ad90*/  MUFU.TANH R9, R9 ;  /* 0x0000000900097308 */ /* 0x000ea20000002400 */
[----:B-1----:R-:W-:-:S07]  /*ada0*/  FMUL.FTZ R10, R111, c[0x0][0x2ec] ;  /* 0x0000bb006f0a7a20 */ /* 0x002fce0000410000 */
[----:B------:R1:W-:Y:S08]  /*adb0*/  MUFU.TANH R47, R10 ;  /* 0x0000000a002f7308 */ /* 0x0003f00000002400 */
[----:B------:R-:W3:Y:S01]  /*adc0*/  MUFU.TANH R11, R11 ;  /* 0x0000000b000b7308 */ /* 0x000ee20000002400 */
[----:B-1----:R-:W-:-:S07]  /*add0*/  FMUL.FTZ R10, R209, c[0x0][0x2ec] ;  /* 0x0000bb00d10a7a20 */ /* 0x002fce0000410000 */
[----:B------:R1:W4:Y:S01]  /*ade0*/  MUFU.TANH R40, R10 ;  /* 0x0000000a00287308 */ /* 0x0003220000002400 */
[----:B--2---:R-:W-:Y:S02]  /*adf0*/  FFMA.FTZ R12, R54, -R222, R9 ;  /* 0x800000de360c7223 */ /* 0x004fe40000010009 */
[----:B------:R-:W-:Y:S02]  /*ae00*/  FMUL.FTZ R9, R240, c[0x0][0x2ec] ;  /* 0x0000bb00f0097a20 */ /* 0x000fe40000410000 */
[----:B-1----:R-:W-:-:S04]  /*ae10*/  FMUL.FTZ R10, R46, c[0x0][0x2ec] ;  /* 0x0000bb002e0a7a20 */ /* 0x002fc80000410000 */
[----:B------:R1:W-:Y:S01]  /*ae20*/  MUFU.TANH R46, R10 ;  /* 0x0000000a002e7308 */ /* 0x0003e20000002400 */
[----:B---3--:R-:W-:Y:S02]  /*ae30*/  FFMA.FTZ R11, R51, -R222, R11 ;  /* 0x800000de330b7223 */ /* 0x008fe4000001000b */
[----:B-1----:R-:W-:-:S05]  /*ae40*/  FMUL.FTZ R10, R39, c[0x0][0x2ec] ;  /* 0x0000bb00270a7a20 */ /* 0x002fca0000410000 */
[----:B------:R1:W2:Y:S01]  /*ae50*/  MUFU.TANH R39, R10 ;  /* 0x0000000a00277308 */ /* 0x0002a20000002400 */
[----:B------:R-:W-:Y:S01]  /*ae60*/  IMAD.MOV.U32 R209, RZ, RZ, R189 ;  /* 0x000000ffffd17224 */ /* 0x000fe200078e00bd */
[----:B------:R-:W-:Y:S01]  /*ae70*/  FSEL R189, R12, -INF , !P1 ;  /* 0xff8000000cbd7808 */ /* 0x000fe20004800000 */
[----:B------:R-:W-:Y:S02]  /*ae80*/  IMAD.MOV.U32 R211, RZ, RZ, R106 ;  /* 0x000000ffffd37224 */ /* 0x000fe400078e006a */
[----:B-1----:R-:W-:-:S04]  /*ae90*/  FMUL.FTZ R10, R179, c[0x0][0x2ec] ;  /* 0x0000bb00b30a7a20 */ /* 0x002fc80000410000 */
[----:B------:R1:W3:Y:S01]  /*aea0*/  MUFU.TANH R45, R10 ;  /* 0x0000000a002d7308 */ /* 0x0002e20000002400 */
[----:B------:R-:W-:Y:S02]  /*aeb0*/  IMAD.MOV.U32 R179, RZ, RZ, R177 ;  /* 0x000000ffffb37224 */ /* 0x000fe400078e00b1 */
[----:B------:R-:W-:Y:S02]  /*aec0*/  IMAD.MOV.U32 R177, RZ, RZ, R208 ;  /* 0x000000ffffb17224 */ /* 0x000fe400078e00d0 */
[----:B------:R-:W-:Y:S02]  /*aed0*/  IMAD.MOV.U32 R208, RZ, RZ, R176 ;  /* 0x000000ffffd07224 */ /* 0x000fe400078e00b0 */
[----:B------:R-:W-:Y:S02]  /*aee0*/  IMAD.MOV.U32 R176, RZ, RZ, R206 ;  /* 0x000000ffffb07224 */ /* 0x000fe400078e00ce */
[----:B------:R-:W-:Y:S02]  /*aef0*/  IMAD.MOV.U32 R206, RZ, RZ, R196 ;  /* 0x000000ffffce7224 */ /* 0x000fe400078e00c4 */
[----:B-1----:R-:W-:-:S02]  /*af00*/  FFMA.FTZ R10, R49, -R222, R36 ;  /* 0x800000de310a7223 */ /* 0x002fc40000010024 */
[----:B------:R1:W5:Y:S01]  /*af10*/  MUFU.TANH R49, R9 ;  /* 0x0000000900317308 */ /* 0x0003620000002400 */
[----:B------:R-:W-:Y:S02]  /*af20*/  FSEL R196, R11, -INF , !P6 ;  /* 0xff8000000bc47808 */ /* 0x000fe40007000000 */
[----:B------:R-:W-:Y:S02]  /*af30*/  FSEL R54, R10, -INF , !P5 ;  /* 0xff8000000a367808 */ /* 0x000fe40006800000 */
[C---:B------:R-:W-:Y:S02]  /*af40*/  ISETP.GE.AND P1, PT, R8.reuse, R235, PT ;  /* 0x000000eb0800720c */ /* 0x040fe40003f26270 */
[C---:B------:R-:W-:Y:S02]  /*af50*/  ISETP.GE.AND P6, PT, R8.reuse, R234, PT ;  /* 0x000000ea0800720c */ /* 0x040fe40003fc6270 */
[----:B------:R-:W-:Y:S01]  /*af60*/  ISETP.GE.AND P5, PT, R8, R233, PT ;  /* 0x000000e90800720c */ /* 0x000fe20003fa6270 */
[----:B-1----:R-:W-:-:S05]  /*af70*/  FFMA.FTZ R9, R50, -R222, R35 ;  /* 0x800000de32097223 */ /* 0x002fca0000010023 */
[----:B------:R-:W-:Y:S02]  /*af80*/  FSEL R106, R9, -INF , !P0 ;  /* 0xff800000096a7808 */ /* 0x000fe40004000000 */
[C---:B------:R-:W-:Y:S02]  /*af90*/  ISETP.GE.AND P0, PT, R8.reuse, R232, PT ;  /* 0x000000e80800720c */ /* 0x040fe40003f06270 */
[C---:B------:R-:W-:Y:S02]  /*afa0*/  ISETP.LT.OR P1, PT, R8.reuse, R227, P1 ;  /* 0x000000e30800720c */ /* 0x040fe40000f21670 */
[C---:B------:R-:W-:Y:S02]  /*afb0*/  ISETP.LT.OR P6, PT, R8.reuse, R226, P6 ;  /* 0x000000e20800720c */ /* 0x040fe400037c1670 */
[C---:B------:R-:W-:Y:S02]  /*afc0*/  ISETP.LT.OR P5, PT, R8.reuse, R225, P5 ;  /* 0x000000e10800720c */ /* 0x040fe40002fa1670 */
[----:B------:R-:W-:Y:S01]  /*afd0*/  ISETP.LT.OR P0, PT, R8, R224, P0 ;  /* 0x000000e00800720c */ /* 0x000fe20000701670 */
[----:B------:R-:W-:-:S02]  /*afe0*/  FMUL.FTZ R8, R243, c[0x0][0x2ec] ;  /* 0x0000bb00f3087a20 */ /* 0x000fc40000410000 */
[----:B------:R-:W-:Y:S02]  /*aff0*/  FMUL.FTZ R35, R241, c[0x0][0x2ec] ;  /* 0x0000bb00f1237a20 */ /* 0x000fe40000410000 */
[----:B------:R1:W-:Y:S01]  /*b000*/  MUFU.TANH R50, R8 ;  /* 0x0000000800327308 */ /* 0x0003e20000002400 */
[----:B------:R-:W-:Y:S02]  /*b010*/  FMUL.FTZ R10, R242, c[0x0][0x2ec] ;  /* 0x0000bb00f20a7a20 */ /* 0x000fe40000410000 */
[-C--:B------:R-:W-:Y:S02]  /*b020*/  FFMA.FTZ R11, R67, -R222.reuse, R42 ;  /* 0x800000de430b7223 */ /* 0x080fe4000001002a */
[----:B----4-:R-:W-:-:S03]  /*b030*/  FFMA.FTZ R9, R61, -R222, R40 ;  /* 0x800000de3d097223 */ /* 0x010fc60000010028 */
[----:B------:R-:W-:Y:S01]  /*b040*/  MUFU.TANH R51, R35 ;  /* 0x0000002300337308 */ /* 0x000fe20000002400 */
[----:B-1----:R-:W-:-:S07]  /*b050*/  FMUL.FTZ R8, R204, c[0x0][0x2ec] ;  /* 0x0000bb00cc087a20 */ /* 0x002fce0000410000 */
[----:B------:R1:W-:Y:S01]  /*b060*/  MUFU.TANH R44, R10 ;  /* 0x0000000a002c7308 */ /* 0x0003e20000002400 */
[----:B------:R-:W-:Y:S01]  /*b070*/  FSEL R213, R11, -INF , !P1 ;  /* 0xff8000000bd57808 */ /* 0x000fe20004800000 */
[----:B------:R-:W-:-:S06]  /*b080*/  FMUL.FTZ R12, R249, c[0x0][0x2ec] ;  /* 0x0000bb00f90c7a20 */ /* 0x000fcc0000410000 */
[----:B------:R2:W4:Y:S01]  /*b090*/  MUFU.TANH R35, R8 ;  /* 0x0000000800237308 */ /* 0x0005220000002400 */
[----:B------:R-:W-:Y:S01]  /*b0a0*/  FMUL.FTZ R11, R206, c[0x0][0x2ec] ;  /* 0x0000bb00ce0b7a20 */ /* 0x000fe20000410000 */
[----:B------:R-:W-:Y:S01]  /*b0b0*/  FSEL R204, R9, -INF , !P5 ;  /* 0xff80000009cc7808 */ /* 0x000fe20006800000 */
[-C--:B-1----:R-:W-:Y:S01]  /*b0c0*/  FFMA.FTZ R10, R64, -R222.reuse, R41 ;  /* 0x800000de400a7223 */ /* 0x082fe20000010029 */
[----:B------:R-:W-:Y:S01]  /*b0d0*/  ISETP.GE.AND P1, PT, R7, R235, PT ;  /* 0x000000eb0700720c */ /* 0x000fe20003f26270 */
[----:B--2---:R-:W-:-:S03]  /*b0e0*/  FFMA.FTZ R8, R58, -R222, R39 ;  /* 0x800000de3a087223 */ /* 0x004fc60000010027 */
[----:B------:R-:W-:Y:S02]  /*b0f0*/  FSEL R249, R10, -INF , !P6 ;  /* 0xff8000000af97808 */ /* 0x000fe40007000000 */
[C---:B------:R-:W-:Y:S02]  /*b100*/  ISETP.GE.AND P6, PT, R7.reuse, R234, PT ;  /* 0x000000ea0700720c */ /* 0x040fe40003fc6270 */
[----:B------:R-:W-:Y:S02]  /*b110*/  FSEL R206, R8, -INF , !P0 ;  /* 0xff80000008ce7808 */ /* 0x000fe40004000000 */
[C---:B------:R-:W-:Y:S02]  /*b120*/  ISETP.GE.AND P5, PT, R7.reuse, R233, PT ;  /* 0x000000e90700720c */ /* 0x040fe40003fa6270 */
[C---:B------:R-:W-:Y:S02]  /*b130*/  ISETP.GE.AND P0, PT, R7.reuse, R232, PT ;  /* 0x000000e80700720c */ /* 0x040fe40003f06270 */
[----:B------:R-:W-:-:S02]  /*b140*/  ISETP.LT.OR P1, PT, R7, R227, P1 ;  /* 0x000000e30700720c */ /* 0x000fc40000f21670 */
[C---:B------:R-:W-:Y:S02]  /*b150*/  ISETP.LT.OR P6, PT, R7.reuse, R226, P6 ;  /* 0x000000e20700720c */ /* 0x040fe400037c1670 */
[C---:B------:R-:W-:Y:S02]  /*b160*/  ISETP.LT.OR P5, PT, R7.reuse, R225, P5 ;  /* 0x000000e10700720c */ /* 0x040fe40002fa1670 */
[----:B------:R-:W-:Y:S01]  /*b170*/  ISETP.LT.OR P0, PT, R7, R224, P0 ;  /* 0x000000e00700720c */ /* 0x000fe20000701670 */
[----:B------:R-:W-:-:S04]  /*b180*/  FMUL.FTZ R7, R211, c[0x0][0x2ec] ;  /* 0x0000bb00d3077a20 */ /* 0x000fc80000410000 */
[----:B------:R1:W-:Y:S01]  /*b190*/  MUFU.TANH R36, R7 ;  /* 0x0000000700247308 */ /* 0x0003e20000002400 */
[-C--:B------:R-:W-:Y:S02]  /*b1a0*/  FFMA.FTZ R8, R60, -R222.reuse, R46 ;  /* 0x800000de3c087223 */ /* 0x080fe4000001002e */
[-C--:B------:R-:W-:Y:S02]  /*b1b0*/  FFMA.FTZ R10, R66, -R222.reuse, R48 ;  /* 0x800000de420a7223 */ /* 0x080fe40000010030 */
[----:B------:R-:W-:-:S03]  /*b1c0*/  FFMA.FTZ R9, R63, -R222, R47 ;  /* 0x800000de3f097223 */ /* 0x000fc6000001002f */
[----:B------:R-:W2:Y:S01]  /*b1d0*/  MUFU.TANH R11, R11 ;  /* 0x0000000b000b7308 */ /* 0x000ea20000002400 */
[----:B-1----:R-:W-:-:S07]  /*b1e0*/  FMUL.FTZ R7, R245, c[0x0][0x2ec] ;  /* 0x0000bb00f5077a20 */ /* 0x002fce0000410000 */
[----:B------:R1:W1:Y:S01]  /*b1f0*/  MUFU.TANH R40, R12 ;  /* 0x0000000c00287308 */ /* 0x0002620000002400 */
[----:B------:R-:W-:-:S07]  /*b200*/  FSEL R211, R10, -INF , !P1 ;  /* 0xff8000000ad37808 */ /* 0x000fce0004800000 */
[----:B------:R3:W2:Y:S01]  /*b210*/  MUFU.TANH R39, R7 ;  /* 0x0000000700277308 */ /* 0x0006a20000002400 */
[----:B------:R-:W-:Y:S02]  /*b220*/  FSEL R245, R9, -INF , !P6 ;  /* 0xff80000009f57808 */ /* 0x000fe40007000000 */
[----:B------:R-:W-:Y:S01]  /*b230*/  ISETP.GE.AND P1, PT, R6, R235, PT ;  /* 0x000000eb0600720c */ /* 0x000fe20003f26270 */
[----:B-1----:R-:W-:Y:S01]  /*b240*/  FMUL.FTZ R12, R199, c[0x0][0x2ec] ;  /* 0x0000bb00c70c7a20 */ /* 0x002fe20000410000 */
[----:B------:R-:W-:Y:S01]  /*b250*/  FSEL R199, R8, -INF , !P5 ;  /* 0xff80000008c77808 */ /* 0x000fe20006800000 */
[----:B------:R-:W-:Y:S02]  /*b260*/  FMUL.FTZ R8, R205, c[0x0][0x2ec] ;  /* 0x0000bb00cd087a20 */ /* 0x000fe40000410000 */
[----:B---3--:R-:W-:Y:S01]  /*b270*/  FFMA.FTZ R7, R57, -R222, R45 ;  /* 0x800000de39077223 */ /* 0x008fe2000001002d */
[C---:B------:R-:W-:Y:S02]  /*b280*/  ISETP.GE.AND P6, PT, R6.reuse, R234, PT ;  /* 0x000000ea0600720c */ /* 0x040fe40003fc6270 */
[----:B------:R-:W-:-:S02]  /*b290*/  ISETP.GE.AND P5, PT, R6, R233, PT ;  /* 0x000000e90600720c */ /* 0x000fc40003fa6270 */
[----:B------:R-:W-:Y:S02]  /*b2a0*/  FSEL R205, R7, -INF , !P0 ;  /* 0xff80000007cd7808 */ /* 0x000fe40004000000 */
[C---:B------:R-:W-:Y:S02]  /*b2b0*/  ISETP.GE.AND P0, PT, R6.reuse, R232, PT ;  /* 0x000000e80600720c */ /* 0x040fe40003f06270 */
[C---:B------:R-:W-:Y:S02]  /*b2c0*/  ISETP.LT.OR P1, PT, R6.reuse, R227, P1 ;  /* 0x000000e30600720c */ /* 0x040fe40000f21670 */
[C---:B------:R-:W-:Y:S02]  /*b2d0*/  ISETP.LT.OR P6, PT, R6.reuse, R226, P6 ;  /* 0x000000e20600720c */ /* 0x040fe400037c1670 */
[C---:B------:R-:W-:Y:S02]  /*b2e0*/  ISETP.LT.OR P5, PT, R6.reuse, R225, P5 ;  /* 0x000000e10600720c */ /* 0x040fe40002fa1670 */
[----:B------:R-:W-:Y:S01]  /*b2f0*/  ISETP.LT.OR P0, PT, R6, R224, P0 ;  /* 0x000000e00600720c */ /* 0x000fe20000701670 */
[----:B------:R-:W-:Y:S01]  /*b300*/  FMUL.FTZ R6, R209, c[0x0][0x2ec] ;  /* 0x0000bb00d1067a20 */ /* 0x000fe20000410000 */
[----:B------:R-:W-:Y:S01]  /*b310*/  MUFU.TANH R42, R12 ;  /* 0x0000000c002a7308 */ /* 0x000fe20000002400 */
[----:B-----5:R-:W-:-:S02]  /*b320*/  FFMA.FTZ R9, R65, -R222, R49 ;  /* 0x800000de41097223 */ /* 0x020fc40000010031 */
[----:B----4-:R-:W-:-:S05]  /*b330*/  FFMA.FTZ R7, R59, -R222, R35 ;  /* 0x800000de3b077223 */ /* 0x010fca0000010023 */
[----:B------:R1:W3:Y:S01]  /*b340*/  MUFU.TANH R12, R8 ;  /* 0x00000008000c7308 */ /* 0x0002e20000002400 */
[----:B------:R-:W-:-:S07]  /*b350*/  FMUL.FTZ R10, R202, c[0x0][0x2ec] ;  /* 0x0000bb00ca0a7a20 */ /* 0x000fce0000410000 */
[----:B------:R2:W-:Y:S01]  /*b360*/  MUFU.TANH R41, R6 ;  /* 0x0000000600297308 */ /* 0x0005e20000002400 */
[----:B------:R-:W-:Y:S01]  /*b370*/  FSEL R209, R9, -INF , !P1 ;  /* 0xff80000009d17808 */ /* 0x000fe20004800000 */
[-C--:B-1----:R-:W-:Y:S01]  /*b380*/  FFMA.FTZ R8, R62, -R222.reuse, R44 ;  /* 0x800000de3e087223 */ /* 0x082fe2000001002c */
[----:B------:R-:W-:Y:S01]  /*b390*/  ISETP.GE.AND P1, PT, R5, R235, PT ;  /* 0x000000eb0500720c */ /* 0x000fe20003f26270 */
[----:B--2---:R-:W-:-:S03]  /*b3a0*/  FFMA.FTZ R6, R34, -R222, R11 ;  /* 0x800000de22067223 */ /* 0x004fc6000001000b */
[----:B------:R-:W-:Y:S01]  /*b3b0*/  FSEL R242, R8, -INF , !P6 ;  /* 0xff80000008f27808 */ /* 0x000fe20007000000 */
[----:B------:R-:W-:Y:S01]  /*b3c0*/  FMUL.FTZ R8, R198, c[0x0][0x2ec] ;  /* 0x0000bb00c6087a20 */ /* 0x000fe20000410000 */
[----:B------:R-:W-:Y:S02]  /*b3d0*/  FSEL R198, R7, -INF , !P5 ;  /* 0xff80000007c67808 */ /* 0x000fe40006800000 */
[----:B------:R-:W-:Y:S01]  /*b3e0*/  FSEL R202, R6, -INF , !P0 ;  /* 0xff80000006ca7808 */ /* 0x000fe20004000000 */
[----:B------:R-:W-:Y:S01]  /*b3f0*/  FMUL.FTZ R6, R179, c[0x0][0x2ec] ;  /* 0x0000bb00b3067a20 */ /* 0x000fe20000410000 */
[C---:B------:R-:W-:Y:S01]  /*b400*/  ISETP.GE.AND P5, PT, R5.reuse, R233, PT ;  /* 0x000000e90500720c */ /* 0x040fe20003fa6270 */
[----:B------:R1:W-:Y:S01]  /*b410*/  MUFU.TANH R34, R8 ;  /* 0x0000000800227308 */ /* 0x0003e20000002400 */
[C---:B------:R-:W-:Y:S02]  /*b420*/  ISETP.GE.AND P6, PT, R5.reuse, R234, PT ;  /* 0x000000ea0500720c */ /* 0x040fe40003fc6270 */
[----:B------:R-:W-:Y:S01]  /*b430*/  ISETP.LT.OR P1, PT, R5, R227, P1 ;  /* 0x000000e30500720c */ /* 0x000fe20000f21670 */
[----:B------:R-:W-:Y:S01]  /*b440*/  FMUL.FTZ R11, R177, c[0x0][0x2ec] ;  /* 0x0000bb00b10b7a20 */ /* 0x000fe20000410000 */
[----:B------:R-:W-:-:S03]  /*b450*/  ISETP.GE.AND P0, PT, R5, R232, PT ;  /* 0x000000e80500720c */ /* 0x000fc60003f06270 */
[----:B------:R2:W-:Y:S01]  /*b460*/  MUFU.TANH R9, R6 ;  /* 0x0000000600097308 */ /* 0x0005e20000002400 */
[C---:B------:R-:W-:Y:S01]  /*b470*/  ISETP.LT.OR P5, PT, R5.reuse, R225, P5 ;  /* 0x000000e10500720c */ /* 0x040fe20002fa1670 */
[----:B------:R-:W-:Y:S01]  /*b480*/  FFMA.FTZ R7, R32, -R222, R50 ;  /* 0x800000de20077223 */ /* 0x000fe20000010032 */
[----:B------:R-:W-:Y:S01]  /*b490*/  ISETP.LT.OR P6, PT, R5, R226, P6 ;  /* 0x000000e20500720c */ /* 0x000fe200037c1670 */
[----:B------:R-:W-:Y:S02]  /*b4a0*/  IMAD.MOV.U32 R177, RZ, RZ, R208 ;  /* 0x000000ffffb17224 */ /* 0x000fe400078e00d0 */
[----:B-1----:R-:W-:Y:S02]  /*b4b0*/  FFMA.FTZ R8, R33, -R222, R51 ;  /* 0x800000de21087223 */ /* 0x002fe40000010033 */
[----:B------:R-:W1:Y:S01]  /*b4c0*/  MUFU.TANH R10, R10 ;  /* 0x0000000a000a7308 */ /* 0x000e620000002400 */
[----:B------:R-:W-:Y:S01]  /*b4d0*/  IMAD.MOV.U32 R179, RZ, RZ, R194 ;  /* 0x000000ffffb37224 */ /* 0x000fe200078e00c2 */
[----:B------:R-:W-:Y:S01]  /*b4e0*/  ISETP.LT.OR P0, PT, R5, R224, P0 ;  /* 0x000000e00500720c */ /* 0x000fe20000701670 */
[-C--:B--2---:R-:W-:Y:S01]  /*b4f0*/  FFMA.FTZ R6, R30, -R222.reuse, R40 ;  /* 0x800000de1e067223 */ /* 0x084fe20000010028 */
[----:B------:R-:W-:Y:S01]  /*b500*/  FSEL R208, R8, -INF , !P1 ;  /* 0xff80000008d07808 */ /* 0x000fe20004800000 */
[----:B------:R-:W-:Y:S01]  /*b510*/  FFMA.FTZ R5, R29, -R222, R36 ;  /* 0x800000de1d057223 */ /* 0x000fe20000010024 */
[----:B------:R-:W-:-:S02]  /*b520*/  ISETP.GE.AND P1, PT, R4, R235, PT ;  /* 0x000000eb0400720c */ /* 0x000fc40003f26270 */
[----:B------:R-:W-:Y:S01]  /*b530*/  FSEL R194, R6, -INF , !P5 ;  /* 0xff80000006c27808 */ /* 0x000fe20006800000 */
[----:B------:R-:W-:Y:S01]  /*b540*/  FMUL.FTZ R6, R200, c[0x0][0x2ec] ;  /* 0x0000bb00c8067a20 */ /* 0x000fe20000410000 */
[----:B------:R-:W-:Y:S01]  /*b550*/  FSEL R240, R7, -INF , !P6 ;  /* 0xff80000007f07808 */ /* 0x000fe20007000000 */
[----:B------:R-:W-:Y:S01]  /*b560*/  FFMA.FTZ R7, R28, -R222, R39 ;  /* 0x800000de1c077223 */ /* 0x000fe20000010027 */
[C---:B------:R-:W-:Y:S01]  /*b570*/  ISETP.GE.AND P6, PT, R4.reuse, R234, PT ;  /* 0x000000ea0400720c */ /* 0x040fe20003fc6270 */
[----:B------:R3:W-:Y:S01]  /*b580*/  MUFU.TANH R29, R6 ;  /* 0x00000006001d7308 */ /* 0x0007e20000002400 */
[C---:B------:R-:W-:Y:S02]  /*b590*/  ISETP.LT.OR P1, PT, R4.reuse, R227, P1 ;  /* 0x000000e30400720c */ /* 0x040fe40000f21670 */
[----:B------:R-:W-:Y:S02]  /*b5a0*/  FSEL R200, R5, -INF , !P0 ;  /* 0xff80000005c87808 */ /* 0x000fe40004000000 */
[----:B------:R-:W-:-:S02]  /*b5b0*/  ISETP.GE.AND P5, PT, R4, R233, PT ;  /* 0x000000e90400720c */ /* 0x000fc40003fa6270 */
[C---:B------:R-:W-:Y:S01]  /*b5c0*/  ISETP.GE.AND P0, PT, R4.reuse, R232, PT ;  /* 0x000000e80400720c */ /* 0x040fe20003f06270 */
[----:B------:R-:W2:Y:S01]  /*b5d0*/  MUFU.TANH R11, R11 ;  /* 0x0000000b000b7308 */ /* 0x000ea20000002400 */
[----:B------:R-:W-:Y:S02]  /*b5e0*/  ISETP.LT.OR P6, PT, R4, R226, P6 ;  /* 0x000000e20400720c */ /* 0x000fe400037c1670 */
[----:B------:R-:W-:Y:S01]  /*b5f0*/  FSEL R45, R7, -INF , !P1 ;  /* 0xff800000072d7808 */ /* 0x000fe20004800000 */
[----:B------:R-:W-:Y:S01]  /*b600*/  FMUL.FTZ R7, R248, c[0x0][0x2ec] ;  /* 0x0000bb00f8077a20 */ /* 0x000fe20000410000 */
[----:B------:R-:W-:Y:S01]  /*b610*/  ISETP.GE.AND P1, PT, R3, R235, PT ;  /* 0x000000eb0300720c */ /* 0x000fe20003f26270 */
[-C--:B---3--:R-:W-:Y:S01]  /*b620*/  FFMA.FTZ R6, R27, -R222.reuse, R12 ;  /* 0x800000de1b067223 */ /* 0x088fe2000001000c */
[----:B------:R-:W-:Y:S01]  /*b630*/  ISETP.LT.OR P5, PT, R4, R225, P5 ;  /* 0x000000e10400720c */ /* 0x000fe20002fa1670 */
[----:B-1----:R-:W-:Y:S01]  /*b640*/  FFMA.FTZ R5, R26, -R222, R10 ;  /* 0x800000de1a057223 */ /* 0x002fe2000001000a */
[----:B------:R-:W-:Y:S01]  /*b650*/  ISETP.LT.OR P0, PT, R4, R224, P0 ;  /* 0x000000e00400720c */ /* 0x000fe20000701670 */
[-C--:B------:R-:W-:Y:S01]  /*b660*/  FFMA.FTZ R4, R25, -R222.reuse, R9 ;  /* 0x800000de19047223 */ /* 0x080fe20000010009 */
[----:B------:R-:W-:Y:S01]  /*b670*/  FSEL R44, R6, -INF , !P6 ;  /* 0xff800000062c7808 */ /* 0x000fe20007000000 */
[----:B------:R-:W-:Y:S01]  /*b680*/  FFMA.FTZ R6, R24, -R222, R42 ;  /* 0x800000de18067223 */ /* 0x000fe2000001002a */
[----:B------:R1:W3:Y:S01]  /*b690*/  MUFU.TANH R10, R7 ;  /* 0x00000007000a7308 */ /* 0x0002e20000002400 */
[C---:B------:R-:W-:Y:S01]  /*b6a0*/  ISETP.LT.OR P1, PT, R3.reuse, R227, P1 ;  /* 0x000000e30300720c */ /* 0x040fe20000f21670 */
[----:B------:R-:W-:Y:S01]  /*b6b0*/  FMUL.FTZ R8, R252, c[0x0][0x2ec] ;  /* 0x0000bb00fc087a20 */ /* 0x000fe20000410000 */
[----:B------:R-:W-:-:S02]  /*b6c0*/  ISETP.GE.AND P6, PT, R3, R234, PT ;  /* 0x000000ea0300720c */ /* 0x000fc40003fc6270 */
[----:B------:R-:W-:Y:S02]  /*b6d0*/  FSEL R248, R5, -INF , !P5 ;  /* 0xff80000005f87808 */ /* 0x000fe40006800000 */
[----:B------:R-:W-:Y:S01]  /*b6e0*/  FSEL R252, R4, -INF , !P0 ;  /* 0xff80000004fc7808 */ /* 0x000fe20004000000 */
[----:B------:R-:W-:Y:S01]  /*b6f0*/  FMUL.FTZ R4, R179, c[0x0][0x2ec] ;  /* 0x0000bb00b3047a20 */ /* 0x000fe20000410000 */
[----:B------:R-:W-:Y:S01]  /*b700*/  FSEL R42, R6, -INF , !P1 ;  /* 0xff800000062a7808 */ /* 0x000fe20004800000 */
[----:B------:R4:W-:Y:S01]  /*b710*/  MUFU.TANH R12, R8 ;  /* 0x00000008000c7308 */ /* 0x0009e20000002400 */
[----:B------:R-:W-:Y:S01]  /*b720*/  ISETP.GE.AND P5, PT, R3, R233, PT ;  /* 0x000000e90300720c */ /* 0x000fe20003fa6270 */
[----:B-1----:R-:W-:Y:S01]  /*b730*/  FMUL.FTZ R7, R251, c[0x0][0x2ec] ;  /* 0x0000bb00fb077a20 */ /* 0x002fe20000410000 */
[----:B------:R-:W-:Y:S01]  /*b740*/  ISETP.GE.AND P0, PT, R3, R232, PT ;  /* 0x000000e80300720c */ /* 0x000fe20003f06270 */
[----:B------:R-:W-:-:S04]  /*b750*/  FFMA.FTZ R5, R23, -R222, R41 ;  /* 0x800000de17057223 */ /* 0x000fc80000010029 */
[----:B------:R1:W5:Y:S01]  /*b760*/  MUFU.TANH R6, R7 ;  /* 0x0000000700067308 */ /* 0x0003620000002400 */
[C---:B------:R-:W-:Y:S02]  /*b770*/  ISETP.LT.OR P6, PT, R3.reuse, R226, P6 ;  /* 0x000000e20300720c */ /* 0x040fe400037c1670 */
[C---:B------:R-:W-:Y:S02]  /*b780*/  ISETP.LT.OR P5, PT, R3.reuse, R225, P5 ;  /* 0x000000e10300720c */ /* 0x040fe40002fa1670 */
[----:B------:R-:W-:Y:S01]  /*b790*/  ISETP.LT.OR P0, PT, R3, R224, P0 ;  /* 0x000000e00300720c */ /* 0x000fe20000701670 */
[-C--:B--2---:R-:W-:Y:S01]  /*b7a0*/  FFMA.FTZ R3, R21, -R222.reuse, R11 ;  /* 0x800000de15037223 */ /* 0x084fe2000001000b */
[----:B------:R-:W-:Y:S01]  /*b7b0*/  ISETP.GE.AND P1, PT, R2, R235, PT ;  /* 0x000000eb0200720c */ /* 0x000fe20003f26270 */
[----:B------:R2:W2:Y:S01]  /*b7c0*/  MUFU.TANH R9, R4 ;  /* 0x0000000400097308 */ /* 0x0004a20000002400 */
[----:B------:R-:W-:Y:S01]  /*b7d0*/  FSEL R35, R5, -INF , !P6 ;  /* 0xff80000005237808 */ /* 0x000fe20007000000 */
[----:B------:R-:W-:Y:S01]  /*b7e0*/  FFMA.FTZ R5, R20, -R222, R29 ;  /* 0x800000de14057223 */ /* 0x000fe2000001001d */
[----:B------:R-:W-:-:S02]  /*b7f0*/  ISETP.GE.AND P6, PT, R2, R234, PT ;  /* 0x000000ea0200720c */ /* 0x000fc40003fc6270 */
[----:B------:R-:W-:Y:S01]  /*b800*/  ISETP.LT.OR P1, PT, R2, R227, P1 ;  /* 0x000000e30200720c */ /* 0x000fe20000f21670 */
[----:B----4-:R-:W-:Y:S01]  /*b810*/  FMUL.FTZ R8, R177, c[0x0][0x2ec] ;  /* 0x0000bb00b1087a20 */ /* 0x010fe20000410000 */
[----:B------:R-:W-:Y:S01]  /*b820*/  FSEL R251, R3, -INF , !P0 ;  /* 0xff80000003fb7808 */ /* 0x000fe20004000000 */
[----:B-1----:R-:W-:Y:S01]  /*b830*/  FMUL.FTZ R7, R176, c[0x0][0x2ec] ;  /* 0x0000bb00b0077a20 */ /* 0x002fe20000410000 */
[----:B------:R-:W-:Y:S01]  /*b840*/  ISETP.GE.AND P0, PT, R2, R232, PT ;  /* 0x000000e80200720c */ /* 0x000fe20003f06270 */
[----:B--2---:R-:W-:Y:S01]  /*b850*/  FFMA.FTZ R4, R22, -R222, R34 ;  /* 0x800000de16047223 */ /* 0x004fe20000010022 */
[----:B------:R-:W-:Y:S01]  /*b860*/  ISETP.LT.OR P6, PT, R2, R226, P6 ;  /* 0x000000e20200720c */ /* 0x000fe200037c1670 */
[----:B------:R-:W-:-:S03]  /*b870*/  FMUL.FTZ R11, R247, c[0x0][0x2ec] ;  /* 0x0000bb00f70b7a20 */ /* 0x000fc60000410000 */
[----:B------:R-:W-:Y:S01]  /*b880*/  FSEL R243, R4, -INF , !P5 ;  /* 0xff80000004f37808 */ /* 0x000fe20006800000 */
[----:B---3--:R-:W-:Y:S01]  /*b890*/  FFMA.FTZ R4, R19, -R222, R10 ;  /* 0x800000de13047223 */ /* 0x008fe2000001000a */
[----:B------:R-:W-:Y:S02]  /*b8a0*/  ISETP.GE.AND P5, PT, R2, R233, PT ;  /* 0x000000e90200720c */ /* 0x000fe40003fa6270 */
[----:B------:R-:W-:Y:S02]  /*b8b0*/  FSEL R57, R5, -INF , !P1 ;  /* 0xff80000005397808 */ /* 0x000fe40004800000 */
[----:B------:R-:W-:Y:S02]  /*b8c0*/  ISETP.GE.AND P1, PT, R0, R235, PT ;  /* 0x000000eb0000720c */ /* 0x000fe40003f26270 */
[C---:B------:R-:W-:Y:S02]  /*b8d0*/  ISETP.LT.OR P5, PT, R2.reuse, R225, P5 ;  /* 0x000000e10200720c */ /* 0x040fe40002fa1670 */
[----:B------:R-:W-:Y:S01]  /*b8e0*/  ISETP.LT.OR P0, PT, R2, R224, P0 ;  /* 0x000000e00200720c */ /* 0x000fe20000701670 */
[-C--:B-----5:R-:W-:Y:S01]  /*b8f0*/  FFMA.FTZ R2, R17, -R222.reuse, R6 ;  /* 0x800000de11027223 */ /* 0x0a0fe20000010006 */
[----:B------:R-:W-:Y:S01]  /*b900*/  FSEL R21, R4, -INF , !P6 ;  /* 0xff80000004157808 */ /* 0x000fe20007000000 */
[----:B------:R-:W1:Y:S01]  /*b910*/  MUFU.TANH R8, R8 ;  /* 0x0000000800087308 */ /* 0x000e620000002400 */
[----:B------:R-:W-:Y:S01]  /*b920*/  FFMA.FTZ R6, R16, -R222, R12 ;  /* 0x800000de10067223 */ /* 0x000fe2000001000c */
[----:B------:R-:W-:Y:S01]  /*b930*/  ISETP.LT.OR P1, PT, R0, R227, P1 ;  /* 0x000000e30000720c */ /* 0x000fe20000f21670 */
[----:B------:R-:W-:-:S05]  /*b940*/  IMAD.MOV.U32 R67, RZ, RZ, R178 ;  /* 0x000000ffff437224 */ /* 0x000fca00078e00b2 */
[----:B------:R-:W2:Y:S01]  /*b950*/  MUFU.TANH R7, R7 ;  /* 0x0000000700077308 */ /* 0x000ea20000002400 */
[----:B------:R-:W-:Y:S01]  /*b960*/  FFMA.FTZ R3, R18, -R222, R9 ;  /* 0x800000de12037223 */ /* 0x000fe20000010009 */
[----:B------:R-:W-:-:S06]  /*b970*/  FSEL R30, R6, -INF , !P1 ;  /* 0xff800000061e7808 */ /* 0x000fcc0004800000 */
[----:B------:R-:W3:Y:S01]  /*b980*/  MUFU.TANH R4, R11 ;  /* 0x0000000b00047308 */ /* 0x000ee20000002400 */
[----:B------:R-:W-:Y:S02]  /*b990*/  ISETP.GT.AND P1, PT, R67, R244, PT ;  /* 0x000000f44300720c */ /* 0x000fe40003f24270 */
[----:B------:R-:W-:Y:S02]  /*b9a0*/  FSEL R241, R3, -INF , !P5 ;  /* 0xff80000003f17808 */ /* 0x000fe40006800000 */
[----:B------:R-:W-:Y:S02]  /*b9b0*/  FSEL R247, R2, -INF , !P0 ;  /* 0xff80000002f77808 */ /* 0x000fe40004000000 */
[C---:B------:R-:W-:Y:S02]  /*b9c0*/  ISETP.GE.AND P6, PT, R0.reuse, R234, PT ;  /* 0x000000ea0000720c */ /* 0x040fe40003fc6270 */
[C---:B------:R-:W-:Y:S02]  /*b9d0*/  ISETP.GE.AND P5, PT, R0.reuse, R233, PT ;  /* 0x000000e90000720c */ /* 0x040fe40003fa6270 */
[C---:B------:R-:W-:Y:S01]  /*b9e0*/  ISETP.GE.AND P0, PT, R0.reuse, R232, PT ;  /* 0x000000e80000720c */ /* 0x040fe20003f06270 */
[----:B-1----:R-:W-:Y:S01]  /*b9f0*/  FFMA.FTZ R3, R15, -R222, R8 ;  /* 0x800000de0f037223 */ /* 0x002fe20000010008 */
[----:B------:R-:W-:Y:S01]  /*ba00*/  ISETP.LT.OR P6, PT, R0, R226, P6 ;  /* 0x000000e20000720c */ /* 0x000fe200037c1670 */
[----:B--2---:R-:W-:Y:S01]  /*ba10*/  FFMA.FTZ R2, R14, -R222, R7 ;  /* 0x800000de0e027223 */ /* 0x004fe20000010007 */
[----:B------:R-:W-:-:S02]  /*ba20*/  ISETP.LT.OR P5, PT, R0, R225, P5 ;  /* 0x000000e10000720c */ /* 0x000fc40002fa1670 */
[----:B------:R-:W-:Y:S01]  /*ba30*/  ISETP.LT.OR P0, PT, R0, R224, P0 ;  /* 0x000000e00000720c */ /* 0x000fe20000701670 */
[----:B---3--:R-:W-:Y:S01]  /*ba40*/  FFMA.FTZ R0, R13, -R222, R4 ;  /* 0x800000de0d007223 */ /* 0x008fe20000010004 */
[----:B------:R-:W-:Y:S02]  /*ba50*/  FSEL R33, R3, -INF , !P6 ;  /* 0xff80000003217808 */ /* 0x000fe40007000000 */
[----:B------:R-:W-:Y:S02]  /*ba60*/  FSEL R214, R2, -INF , !P5 ;  /* 0xff80000002d67808 */ /* 0x000fe40006800000 */
[----:B------:R-:W-:Y:S01]  /*ba70*/  FSEL R244, R0, -INF , !P0 ;  /* 0xff80000000f47808 */ /* 0x000fe20004000000 */
[----:B------:R-:W-:Y:S05]  /*ba80*/  @!P1 BRA `(.L_x_1002) ;  /* 0x000003d000009947 */ /* 0x000fea0003800000 */
[----:B------:R-:W2:Y:S04]  /*ba90*/  LDL R180, [R1+0x28] ;  /* 0x0000280001b47983 */ /* 0x000ea80000100800 */
        /* <DEDUP_REMOVED lines=58> */
.L_x_1004:
[----:B------:R-:W-:Y:S05]  /*be40*/  BSYNC B0 ;  /* 0x0000000000007941 */ /* 0x000fea0003800000 */
.L_x_1003:
[----:B------:R-:W0:Y:S02]  /*be50*/  LDGDEPBAR ;  /* 0x00000000000079af */ /* 0x000e240000000000 */
.L_x_1002:
[----:B-1----:R-:W2:Y:S01]  /*be60*/  LDL.LU R6, [R1+0x24] ;  /* 0x0000240001067983 */ /* 0x002ea20000300800 */
[----:B------:R-:W-:Y:S02]  /*be70*/  FMNMX.FTZ R0, R103, R55, !PT ;  /* 0x0000003767007209 */ /* 0x000fe40007810000 */
[----:B------:R-:W-:Y:S01]  /*be80*/  MOV R10, R101 ;  /* 0x00000065000a7202 */ /* 0x000fe20000000f00 */
[----:B------:R-:W-:Y:S01]  /*be90*/  STL [R1+0x78], R220 ;  /* 0x000078dc01007387 */ /* 0x000fe20000100800 */
[----:B------:R-:W-:Y:S02]  /*bea0*/  FMNMX.FTZ R0, R52, R0, !PT ;  /* 0x0000000034007209 */ /* 0x000fe40007810000 */
[----:B------:R-:W-:Y:S01]  /*beb0*/  MOV R11, R100 ;  /* 0x00000064000b7202 */ /* 0x000fe20000000f00 */
[----:B------:R-:W-:Y:S01]  /*bec0*/  STL [R1+0x74], R219 ;  /* 0x000074db01007387 */ /* 0x000fe20000100800 */
[----:B------:R-:W-:-:S03]  /*bed0*/  FMNMX.FTZ R0, R37, R0, !PT ;  /* 0x0000000025007209 */ /* 0x000fc60007810000 */
[----:B------:R-:W-:Y:S01]  /*bee0*/  STL [R1+0x70], R217 ;  /* 0x000070d901007387 */ /* 0x000fe20000100800 */
        /* <DEDUP_REMOVED lines=33> */
[----:B------:R-:W3:Y:S01]  /*c100*/  SHFL.BFLY PT, R3, R2, 0x2, 0x1f ;  /* 0x0c401f0002037f89 */ /* 0x000ee200000e0000 */
[----:B-1----:R-:W-:-:S05]  /*c110*/  FMNMX.FTZ R0, R0, R4, !PT ;  /* 0x0000000400007209 */ /* 0x002fca0007810000 */
[----:B------:R-:W1:Y:S01]  /*c120*/  SHFL.BFLY PT, R4, R0, 0x1, 0x1f ;  /* 0x0c201f0000047f89 */ /* 0x000e6200000e0000 */
[----:B---3--:R-:W-:-:S05]  /*c130*/  FMNMX.FTZ R2, R2, R3, !PT ;  /* 0x0000000302027209 */ /* 0x008fca0007810000 */
[----:B------:R-:W3:Y:S01]  /*c140*/  SHFL.BFLY PT, R3, R2, 0x1, 0x1f ;  /* 0x0c201f0002037f89 */ /* 0x000ee200000e0000 */
[----:B-1----:R-:W-:-:S04]  /*c150*/  FMNMX.FTZ R58, R0, R4, !PT ;  /* 0x00000004003a7209 */ /* 0x002fc80007810000 */
[C---:B------:R-:W-:Y:S01]  /*c160*/  FSETP.NEU.FTZ.AND P5, PT, R58.reuse, -INF , PT ;  /* 0xff8000003a00780b */ /* 0x040fe20003fbd000 */
[C---:B------:R-:W-:Y:S01]  /*c170*/  FMUL.FTZ R8, R58.reuse, c[0x0][0x23c] ;  /* 0x00008f003a087a20 */ /* 0x040fe20000410000 */
[----:B------:R-:W-:Y:S02]  /*c180*/  STL [R1+0x4], R58 ;  /* 0x0000043a01007387 */ /* 0x000fe40000100800 */
[----:B------:R-:W-:Y:S02]  /*c190*/  FSEL R5, R58, RZ, P5 ;  /* 0x000000ff3a057208 */ /* 0x000fe40002800000 */
[----:B------:R-:W-:-:S03]  /*c1a0*/  FSEL R8, R8, RZ, P5 ;  /* 0x000000ff08087208 */ /* 0x000fc60002800000 */
[----:B------:R-:W-:Y:S01]  /*c1b0*/  FADD.FTZ R5, R103, -R5 ;  /* 0x8000000567057221 */ /* 0x000fe20000010000 */
[----:B------:R-:W-:Y:S01]  /*c1c0*/  MOV R103, R45 ;  /* 0x0000002d00677202 */ /* 0x000fe20000000f00 */
[----:B------:R-:W-:Y:S01]  /*c1d0*/  FFMA.FTZ R0, R55, c[0x0][0x23c], -R8 ;  /* 0x00008f0037007a23 */ /* 0x000fe20000010808 */
[----:B------:R-:W-:Y:S01]  /*c1e0*/  MOV R55, R21 ;  /* 0x0000001500377202 */ /* 0x000fe20000000f00 */
[----:B------:R-:W-:Y:S01]  /*c1f0*/  FMUL.FTZ R101, R5, c[0x0][0x23c] ;  /* 0x00008f0005657a20 */ /* 0x000fe20000410000 */
[----:B---3--:R-:W-:Y:S01]  /*c200*/  FMNMX.FTZ R40, R2, R3, !PT ;  /* 0x0000000302287209 */ /* 0x008fe20007810000 */
[----:B------:R1:W-:Y:S01]  /*c210*/  MUFU.EX2 R32, R0 ;  /* 0x0000000000207308 */ /* 0x0003e20000000800 */
[----:B------:R-:W-:Y:S01]  /*c220*/  FMNMX.FTZ R2, R105, R238, !PT ;  /* 0x000000ee69027209 */ /* 0x000fe20007810000 */
[----:B------:R-:W-:Y:S01]  /*c230*/  LDSM.16.MT88.4 R20, [R216+0xa000] ;  /* 0x00a00000d814783b */ /* 0x000fe20000004200 */
[C---:B------:R-:W-:Y:S01]  /*c240*/  FSETP.NEU.FTZ.AND P0, PT, R40.reuse, -INF , PT ;  /* 0xff8000002800780b */ /* 0x040fe20003f1d000 */
[----:B------:R-:W-:Y:S01]  /*c250*/  FMUL.FTZ R3, R40, c[0x0][0x23c] ;  /* 0x00008f0028037a20 */ /* 0x000fe20000410000 */
[----:B------:R-:W-:Y:S01]  /*c260*/  FMNMX.FTZ R4, R236, R2, !PT ;  /* 0x00000002ec047209 */ /* 0x000fe20007810000 */
[----:B------:R-:W-:Y:S01]  /*c270*/  STL [R1+0x8], R40 ;  /* 0x0000082801007387 */ /* 0x000fe20000100800 */
[----:B------:R-:W-:Y:S01]  /*c280*/  FMNMX.FTZ R2, R104, R239, !PT ;  /* 0x000000ef68027209 */ /* 0x000fe20007810000 */
[----:B------:R-:W3:Y:S01]  /*c290*/  MUFU.EX2 R101, R101 ;  /* 0x0000006500657308 */ /* 0x000ee20000000800 */
[----:B------:R-:W-:-:S02]  /*c2a0*/  FSEL R3, R3, RZ, P0 ;  /* 0x000000ff03037208 */ /* 0x000fc40000000000 */
[----:B------:R-:W-:Y:S02]  /*c2b0*/  FMNMX.FTZ R4, R192, R4, !PT ;  /* 0x00000004c0047209 */ /* 0x000fe40007810000 */
[----:B------:R-:W-:Y:S02]  /*c2c0*/  FMNMX.FTZ R2, R237, R2, !PT ;  /* 0x00000002ed027209 */ /* 0x000fe40007810000 */
[----:B------:R-:W-:Y:S01]  /*c2d0*/  FMNMX.FTZ R4, R188, R4, !PT ;  /* 0x00000004bc047209 */ /* 0x000fe20007810000 */
[----:B-1----:R-:W-:Y:S01]  /*c2e0*/  FFMA.FTZ R0, R52, c[0x0][0x23c], -R8 ;  /* 0x00008f0034007a23 */ /* 0x002fe20000010808 */
[----:B------:R-:W-:Y:S02]  /*c2f0*/  FMNMX.FTZ R2, R193, R2, !PT ;  /* 0x00000002c1027209 */ /* 0x000fe40007810000 */
[----:B------:R-:W-:Y:S01]  /*c300*/  FMNMX.FTZ R4, R212, R4, !PT ;  /* 0x00000004d4047209 */ /* 0x000fe20007810000 */
[----:B------:R1:W-:Y:S01]  /*c310*/  MUFU.EX2 R34, R0 ;  /* 0x0000000000227308 */ /* 0x0003e20000000800 */
[----:B------:R-:W-:-:S02]  /*c320*/  FMNMX.FTZ R2, R190, R2, !PT ;  /* 0x00000002be027209 */ /* 0x000fc40007810000 */
[----:B------:R-:W-:Y:S01]  /*c330*/  FMNMX.FTZ R4, R210, R4, !PT ;  /* 0x00000004d2047209 */ /* 0x000fe20007810000 */
[-C--:B---3--:R-:W-:Y:S01]  /*c340*/  FMUL.FTZ R168, R168, R101.reuse ;  /* 0x00000065a8a87220 */ /* 0x088fe20000410000 */
[----:B------:R-:W-:Y:S01]  /*c350*/  FMNMX.FTZ R2, R250, R2, !PT ;  /* 0x00000002fa027209 */ /* 0x000fe20007810000 */
[-C--:B------:R-:W-:Y:S01]  /*c360*/  FMUL.FTZ R169, R169, R101.reuse ;  /* 0x00000065a9a97220 */ /* 0x080fe20000410000 */
[----:B------:R-:W-:Y:S01]  /*c370*/  FMNMX.FTZ R4, R207, R4, !PT ;  /* 0x00000004cf047209 */ /* 0x000fe20007810000 */
[-C--:B------:R-:W-:Y:S01]  /*c380*/  FMUL.FTZ R72, R72, R101.reuse ;  /* 0x0000006548487220 */ /* 0x080fe20000410000 */
[----:B------:R-:W-:Y:S01]  /*c390*/  FMNMX.FTZ R2, R246, R2, !PT ;  /* 0x00000002f6027209 */ /* 0x000fe20007810000 */
[-C--:B------:R-:W-:Y:S01]  /*c3a0*/  FMUL.FTZ R73, R73, R101.reuse ;  /* 0x0000006549497220 */ /* 0x080fe20000410000 */
[----:B------:R-:W-:Y:S01]  /*c3b0*/  FMNMX.FTZ R5, R189, R4, !PT ;  /* 0x00000004bd057209 */ /* 0x000fe20007810000 */
[-C--:B------:R-:W-:Y:S01]  /*c3c0*/  FMUL.FTZ R120, R120, R101.reuse ;  /* 0x0000006578787220 */ /* 0x080fe20000410000 */
[----:B------:R-:W-:Y:S01]  /*c3d0*/  MOV R52, R44 ;  /* 0x0000002c00347202 */ /* 0x000fe20000000f00 */
[----:B------:R-:W-:Y:S01]  /*c3e0*/  FMUL.FTZ R121, R121, R101 ;  /* 0x0000006579797220 */ /* 0x000fe20000410000 */
[----:B------:R-:W3:Y:S01]  /*c3f0*/  LDSM.16.MT88.4 R44, [R216+0xb000] ;  /* 0x00b00000d82c783b */ /* 0x000ee20000004200 */
[----:B-1----:R-:W-:-:S02]  /*c400*/  FFMA.FTZ R0, R37, c[0x0][0x23c], -R8 ;  /* 0x00008f0025007a23 */ /* 0x002fc40000010808 */
[-C--:B------:R-:W-:Y:S02]  /*c410*/  FMUL.FTZ R148, R148, R101.reuse ;  /* 0x0000006594947220 */ /* 0x080fe40000410000 */
[----:B------:R1:W-:Y:S01]  /*c420*/  MUFU.EX2 R41, R0 ;  /* 0x0000000000297308 */ /* 0x0003e20000000800 */
        /* <DEDUP_REMOVED lines=8> */
[----:B-1----:R-:W-:Y:S02]  /*c4b0*/  FFMA.FTZ R0, R31, c[0x0][0x23c], -R8 ;  /* 0x00008f001f007a23 */ /* 0x002fe40000010808 */
[-C--:B------:R-:W-:Y:S02]  /*c4c0*/  FMUL.FTZ R133, R133, R101.reuse ;  /* 0x0000006585857220 */ /* 0x080fe40000410000 */
[----:B------:R1:W-:Y:S01]  /*c4d0*/  MUFU.EX2 R28, R0 ;  /* 0x00000000001c7308 */ /* 0x0003e20000000800 */
        /* <DEDUP_REMOVED lines=8> */
[----:B-1----:R-:W-:-:S04]  /*c560*/  FFMA.FTZ R0, R56, c[0x0][0x23c], -R3 ;  /* 0x00008f0038007a23 */ /* 0x002fc80000010803 */
[----:B------:R1:W-:Y:S02]  /*c570*/  MUFU.EX2 R217, R0 ;  /* 0x0000000000d97308 */ /* 0x0003e40000000800 */
[----:B-1----:R-:W-:-:S06]  /*c580*/  FFMA.FTZ R0, R53, c[0x0][0x23c], -R3 ;  /* 0x00008f0035007a23 */ /* 0x002fcc0000010803 */
[----:B------:R1:W-:Y:S02]  /*c590*/  MUFU.EX2 R29, R0 ;  /* 0x00000000001d7308 */ /* 0x0003e40000000800 */
[----:B-1----:R-:W-:-:S06]  /*c5a0*/  FFMA.FTZ R0, R43, c[0x0][0x23c], -R3 ;  /* 0x00008f002b007a23 */ /* 0x002fcc0000010803 */
[----:B------:R1:W-:Y:S02]  /*c5b0*/  MUFU.EX2 R220, R0 ;  /* 0x0000000000dc7308 */ /* 0x0003e40000000800 */
[----:B-1----:R-:W-:Y:S02]  /*c5c0*/  FFMA.FTZ R0, R38, c[0x0][0x23c], -R3 ;  /* 0x00008f0026007a23 */ /* 0x002fe40000010803 */
[----:B------:R-:W-:Y:S04]  /*c5d0*/  LDSM.16.MT88.4 R36, [R218+0xb000] ;  /* 0x00b00000da24783b */ /* 0x000fe80000004200 */
[----:B------:R1:W4:Y:S02]  /*c5e0*/  MUFU.EX2 R31, R0 ;  /* 0x00000000001f7308 */ /* 0x0003240000000800 */
[----:B-1----:R-:W-:-:S02]  /*c5f0*/  FSEL R0, R40, RZ, P0 ;  /* 0x000000ff28007208 */ /* 0x002fc40000000000 */
[----:B----4-:R-:W-:Y:S02]  /*c600*/  F2FP.BF16.PACK_AB R7, R31, R220 ;  /* 0x000000dc1f07723e */ /* 0x010fe400000010ff */
[----:B--2---:R-:W-:Y:S01]  /*c610*/  MOV R53, R6 ;  /* 0x0000000600357202 */ /* 0x004fe20000000f00 */
[----:B------:R-:W-:Y:S01]  /*c620*/  FADD.FTZ R4, R102, -R0 ;  /* 0x8000000066047221 */ /* 0x000fe20000010000 */
[----:B------:R-:W-:Y:S02]  /*c630*/  FMNMX.FTZ R0, R215, R2, !PT ;  /* 0x00000002d7007209 */ /* 0x000fe40007810000 */
[----:B------:R-:W-:Y:S01]  /*c640*/  FMNMX.FTZ R2, R213, R5, !PT ;  /* 0x00000005d5027209 */ /* 0x000fe20007810000 */
[----:B------:R-:W-:Y:S01]  /*c650*/  FMUL.FTZ R4, R4, c[0x0][0x23c] ;  /* 0x00008f0004047a20 */ /* 0x000fe20000410000 */
[----:B------:R-:W-:Y:S02]  /*c660*/  FMNMX.FTZ R0, R196, R0, !PT ;  /* 0x00000000c4007209 */ /* 0x000fe40007810000 */
[----:B------:R-:W-:Y:S01]  /*c670*/  FMNMX.FTZ R2, R211, R2, !PT ;  /* 0x00000002d3027209 */ /* 0x000fe20007810000 */
[----:B------:R-:W1:Y:S01]  /*c680*/  MUFU.EX2 R100, R4 ;  /* 0x0000000400647308 */ /* 0x000e620000000800 */
[----:B------:R-:W-:-:S02]  /*c690*/  FMNMX.FTZ R0, R249, R0, !PT ;  /* 0x00000000f9007209 */ /* 0x000fc40007810000 */
[----:B------:R-:W-:Y:S02]  /*c6a0*/  FMNMX.FTZ R2, R209, R2, !PT ;  /* 0x00000002d1027209 */ /* 0x000fe40007810000 */
[----:B------:R-:W-:Y:S02]  /*c6b0*/  FMNMX.FTZ R0, R245, R0, !PT ;  /* 0x00000000f5007209 */ /* 0x000fe40007810000 */
[----:B------:R-:W-:Y:S02]  /*c6c0*/  FMNMX.FTZ R2, R208, R2, !PT ;  /* 0x00000002d0027209 */ /* 0x000fe40007810000 */
[----:B------:R-:W-:Y:S02]  /*c6d0*/  FMNMX.FTZ R0, R242, R0, !PT ;  /* 0x00000000f2007209 */ /* 0x000fe40007810000 */
[----:B------:R-:W-:Y:S02]  /*c6e0*/  FMNMX.FTZ R2, R103, R2, !PT ;  /* 0x0000000267027209 */ /* 0x000fe40007810000 */
[----:B------:R-:W-:-:S02]  /*c6f0*/  FMNMX.FTZ R0, R240, R0, !PT ;  /* 0x00000000f0007209 */ /* 0x000fc40007810000 */
[----:B------:R-:W-:Y:S01]  /*c700*/  FMNMX.FTZ R2, R42, R2, !PT ;  /* 0x000000022a027209 */ /* 0x000fe20007810000 */
[----:B-1----:R-:W-:Y:S01]  /*c710*/  FMUL.FTZ R170, R170, R100 ;  /* 0x00000064aaaa7220 */ /* 0x002fe20000410000 */
[----:B------:R-:W-:Y:S01]  /*c720*/  FMNMX.FTZ R0, R52, R0, !PT ;  /* 0x0000000034007209 */ /* 0x000fe20007810000 */
[----:B------:R-:W-:Y:S01]  /*c730*/  FMUL.FTZ R171, R171, R100 ;  /* 0x00000064abab7220 */ /* 0x000fe20000410000 */
[----:B------:R-:W-:Y:S01]  /*c740*/  FMNMX.FTZ R2, R57, R2, !PT ;  /* 0x0000000239027209 */ /* 0x000fe20007810000 */
[----:B------:R-:W-:Y:S01]  /*c750*/  FMUL.FTZ R74, R74, R100 ;  /* 0x000000644a4a7220 */ /* 0x000fe20000410000 */
[----:B------:R-:W-:Y:S01]  /*c760*/  FMNMX.FTZ R9, R35, R0, !PT ;  /* 0x0000000023097209 */ /* 0x000fe20007810000 */
[----:B------:R-:W-:Y:S01]  /*c770*/  FMUL.FTZ R75, R75, R100 ;  /* 0x000000644b4b7220 */ /* 0x000fe20000410000 */
[----:B------:R-:W-:Y:S01]  /*c780*/  FMNMX.FTZ R0, R30, R2, !PT ;  /* 0x000000021e007209 */ /* 0x000fe20007810000 */
[----:B------:R-:W-:Y:S01]  /*c790*/  FMUL.FTZ R122, R122, R100 ;  /* 0x000000647a7a7220 */ /* 0x000fe20000410000 */
[----:B------:R-:W-:Y:S01]  /*c7a0*/  F2FP.BF16.PACK_AB R4, R34, R32 ;  /* 0x000000202204723e */ /* 0x000fe200000010ff */
[-C--:B------:R-:W-:Y:S01]  /*c7b0*/  FMUL.FTZ R123, R123, R100.reuse ;  /* 0x000000647b7b7220 */ /* 0x080fe20000410000 */
[----:B------:R-:W-:Y:S01]  /*c7c0*/  F2FP.BF16.PACK_AB R5, R29, R217 ;  /* 0x000000d91d05723e */ /* 0x000fe200000010ff */
[----:B------:R-:W1:Y:S01]  /*c7d0*/  SHFL.BFLY PT, R2, R0, 0x2, 0x1f ;  /* 0x0c401f0000027f89 */ /* 0x000e6200000e0000 */
[----:B------:R-:W-:Y:S01]  /*c7e0*/  F2FP.BF16.PACK_AB R6, R28, R41 ;  /* 0x000000291c06723e */ /* 0x000fe200000010ff */
[----:B------:R-:W-:-:S02]  /*c7f0*/  FMUL.FTZ R150, R150, R100 ;  /* 0x0000006496967220 */ /* 0x000fc40000410000 */
[-C--:B------:R-:W-:Y:S02]  /*c800*/  FMUL.FTZ R151, R151, R100.reuse ;  /* 0x0000006497977220 */ /* 0x080fe40000410000 */
[-C--:B------:R-:W-:Y:S02]  /*c810*/  FMUL.FTZ R154, R154, R100.reuse ;  /* 0x000000649a9a7220 */ /* 0x080fe40000410000 */
[C---:B------:R-:W-:Y:S01]  /*c820*/  HMMA.16816.F32.BF16 R108, R4.reuse, R50, R168 ;  /* 0x00000032046c723c */ /* 0x040fe200000418a8 */
[-C--:B------:R-:W-:Y:S02]  /*c830*/  FMUL.FTZ R155, R155, R100.reuse ;  /* 0x000000649b9b7220 */ /* 0x080fe40000410000 */
[-C--:B------:R-:W-:Y:S02]  /*c840*/  FMUL.FTZ R166, R166, R100.reuse ;  /* 0x00000064a6a67220 */ /* 0x080fe40000410000 */
[-C--:B------:R-:W-:Y:S02]  /*c850*/  FMUL.FTZ R167, R167, R100.reuse ;  /* 0x00000064a7a77220 */ /* 0x080fe40000410000 */
[-C--:B------:R-:W-:Y:S01]  /*c860*/  FMUL.FTZ R118, R118, R100.reuse ;  /* 0x0000006476767220 */ /* 0x080fe20000410000 */
[----:B---3--:R-:W-:Y:S01]  /*c870*/  HMMA.16816.F32.BF16 R168, R4, R44, R72 ;  /* 0x0000002c04a8723c */ /* 0x008fe20000041848 */
[----:B------:R-:W-:-:S02]  /*c880*/  FMUL.FTZ R119, R119, R100 ;  /* 0x0000006477777220 */ /* 0x000fc40000410000 */
[-C--:B------:R-:W-:Y:S02]  /*c890*/  FMUL.FTZ R134, R134, R100.reuse ;  /* 0x0000006486867220 */ /* 0x080fe40000410000 */
[-C--:B------:R-:W-:Y:S02]  /*c8a0*/  FMUL.FTZ R135, R135, R100.reuse ;  /* 0x0000006487877220 */ /* 0x080fe40000410000 */
[----:B------:R-:W-:Y:S01]  /*c8b0*/  MOV R73, R29 ;  /* 0x0000001d00497202 */ /* 0x000fe20000000f00 */
[----:B------:R-:W-:Y:S01]  /*c8c0*/  FMUL.FTZ R138, R138, R100 ;  /* 0x000000648a8a7220 */ /* 0x000fe20000410000 */
[----:B-1----:R-:W-:Y:S01]  /*c8d0*/  FMNMX.FTZ R0, R0, R2, !PT ;  /* 0x0000000200007209 */ /* 0x002fe20007810000 */
[-C--:B------:R-:W-:Y:S01]  /*c8e0*/  FMUL.FTZ R139, R139, R100.reuse ;  /* 0x000000648b8b7220 */ /* 0x080fe20000410000 */
[----:B------:R-:W-:Y:S01]  /*c8f0*/  FMNMX.FTZ R2, R55, R9, !PT ;  /* 0x0000000937027209 */ /* 0x000fe20007810000 */
[----:B------:R-:W-:Y:S01]  /*c900*/  FMUL.FTZ R78, R78, R100 ;  /* 0x000000644e4e7220 */ /* 0x000fe20000410000 */
[----:B------:R-:W-:Y:S01]  /*c910*/  MOV R29, R10 ;  /* 0x0000000a001d7202 */ /* 0x000fe20000000f00 */
[----:B------:R-:W1:Y:S01]  /*c920*/  SHFL.BFLY PT, R9, R0, 0x1, 0x1f ;  /* 0x0c201f0000097f89 */ /* 0x000e6200000e0000 */
[----:B------:R-:W-:Y:S01]  /*c930*/  FMNMX.FTZ R2, R33, R2, !PT ;  /* 0x0000000221027209 */ /* 0x000fe20007810000 */
[-C--:B------:R-:W-:Y:S01]  /*c940*/  FMUL.FTZ R79, R79, R100.reuse ;  /* 0x000000644f4f7220 */ /* 0x080fe20000410000 */
[----:B------:R-:W-:Y:S01]  /*c950*/  HMMA.16816.F32.BF16 R24, R4, R18, R120 ;  /* 0x000000120418723c */ /* 0x000fe20000041878 */
[-C--:B------:R-:W-:Y:S01]  /*c960*/  FMUL.FTZ R90, R90, R100.reuse ;  /* 0x000000645a5a7220 */ /* 0x080fe20000410000 */
[----:B------:R-:W-:Y:S01]  /*c970*/  MOV R72, R67 ;  /* 0x0000004300487202 */ /* 0x000fe20000000f00 */
[----:B------:R-:W2:Y:S01]  /*c980*/  SHFL.BFLY PT, R10, R2, 0x2, 0x1f ;  /* 0x0c401f00020a7f89 */ /* 0x000ea200000e0000 */
[-C--:B------:R-:W-:Y:S01]  /*c990*/  FMUL.FTZ R91, R91, R100.reuse ;  /* 0x000000645b5b7220 */ /* 0x080fe20000410000 */
[----:B------:R-:W-:Y:S01]  /*c9a0*/  MOV R74, R57 ;  /* 0x00000039004a7202 */ /* 0x000fe20000000f00 */
[----:B------:R-:W-:-:S02]  /*c9b0*/  FMUL.FTZ R94, R94, R100 ;  /* 0x000000645e5e7220 */ /* 0x000fc40000410000 */
[----:B------:R-:W-:Y:S01]  /*c9c0*/  FMUL.FTZ R95, R95, R100 ;  /* 0x000000645f5f7220 */ /* 0x000fe20000410000 */
[----:B------:R-:W-:Y:S01]  /*c9d0*/  HMMA.16816.F32.BF16 R180, R4, R20, R148 ;  /* 0x0000001404b4723c */ /* 0x000fe20000041894 */
[----:B------:R-:W-:-:S07]  /*c9e0*/  IMAD.MOV.U32 R75, RZ, RZ, R58 ;  /* 0x000000ffff4b7224 */ /* 0x000fce00078e003a */
[----:B------:R-:W-:Y:S01]  /*c9f0*/  HMMA.16816.F32.BF16 R120, R4, R22, R152 ;  /* 0x000000160478723c */ /* 0x000fe20000041898 */
[----:B-1----:R-:W-:Y:S01]  /*ca00*/  FMNMX.FTZ R56, R0, R9, !PT ;  /* 0x0000000900387209 */ /* 0x002fe20007810000 */
[----:B------:R-:W-:-:S06]  /*ca10*/  FFMA.FTZ R9, R195, c[0x0][0x23c], -R8 ;  /* 0x00008f00c3097a23 */ /* 0x000fcc0000010808 */
[----:B------:R-:W-:Y:S01]  /*ca20*/  HMMA.16816.F32.BF16 R176, R4, R48, R164 ;  /* 0x0000003004b0723c */ /* 0x000fe200000418a4 */
[----:B------:R-:W-:Y:S01]  /*ca30*/  FMUL.FTZ R0, R56, c[0x0][0x23c] ;  /* 0x00008f0038007a20 */ /* 0x000fe20000410000 */
[----:B--2---:R-:W-:Y:S01]  /*ca40*/  FMNMX.FTZ R2, R2, R10, !PT ;  /* 0x0000000a02027209 */ /* 0x004fe20007810000 */
[----:B------:R-:W-:Y:S01]  /*ca50*/  STL [R1+0x14], R56 ;  /* 0x0000143801007387 */ /* 0x000fe20000100800 */
[----:B------:R-:W-:-:S04]  /*ca60*/  FSETP.NEU.FTZ.AND P5, PT, R56, -INF , PT ;  /* 0xff8000003800780b */ /* 0x000fc80003fbd000 */
[----:B------:R-:W-:Y:S01]  /*ca70*/  HMMA.16816.F32.BF16 R116, R4, R16, R116 ;  /* 0x000000100474723c */ /* 0x000fe20000041874 */
[----:B------:R-:W-:-:S07]  /*ca80*/  FSEL R0, R0, RZ, P5 ;  /* 0x000000ff00007208 */ /* 0x000fce0002800000 */
[C---:B------:R-:W-:Y:S08]  /*ca90*/  HMMA.16816.F32.BF16 R132, R4.reuse, R12, R132 ;  /* 0x0000000c0484723c */ /* 0x040ff00000041884 */
[C---:B------:R-:W-:Y:S08]  /*caa0*/  HMMA.16816.F32.BF16 R184, R4.reuse, R14, R136 ;  /* 0x0000000e04b8723c */ /* 0x040ff00000041888 */
[C---:B------:R-:W-:Y:S08]  /*cab0*/  HMMA.16816.F32.BF16 R164, R4.reuse, R46, R76 ;  /* 0x0000002e04a4723c */ /* 0x040ff0000004184c */
[C---:B------:R-:W-:Y:S08]  /*cac0*/  HMMA.16816.F32.BF16 R152, R4.reuse, R36, R88 ;  /* 0x000000240498723c */ /* 0x040ff00000041858 */
[----:B------:R-:W-:Y:S01]  /*cad0*/  HMMA.16816.F32.BF16 R148, R4, R38, R92 ;  /* 0x000000260494723c */ /* 0x000fe2000004185c */
[----:B------:R-:W1:Y:S01]  /*cae0*/  SHFL.BFLY PT, R5, R2, 0x1, 0x1f ;  /* 0x0c201f0002057f89 */ /* 0x000e6200000e0000 */
[----:B------:R2:W-:Y:S05]  /*caf0*/  MUFU.EX2 R94, R9 ;  /* 0x00000009005e7308 */ /* 0x0005ea0000000800 */
[----:B------:R-:W-:Y:S01]  /*cb00*/  FFMA.FTZ R4, R238, c[0x0][0x23c], -R0 ;  /* 0x00008f00ee047a23 */ /* 0x000fe20000010800 */
[----:B------:R-:W-:Y:S01]  /*cb10*/  MOV R93, R31 ;  /* 0x0000001f005d7202 */ /* 0x000fe20000000f00 */
[----:B------:R-:W-:Y:S01]  /*cb20*/  IMAD.MOV.U32 R92, RZ, RZ, R40 ;  /* 0x000000ffff5c7224 */ /* 0x000fe200078e0028 */
[----:B------:R-:W-:Y:S01]  /*cb30*/  MOV R95, R33 ;  /* 0x00000021005f7202 */ /* 0x000fe20000000f00 */
[----:B------:R3:W-:Y:S01]  /*cb40*/  MUFU.EX2 R43, R4 ;  /* 0x00000004002b7308 */ /* 0x0007e20000000800 */
[----:B------:R-:W-:Y:S01]  /*cb50*/  MOV R33, R11 ;  /* 0x0000000b00217202 */ /* 0x000fe20000000f00 */
[----:B--2---:R-:W-:Y:S01]  /*cb60*/  FFMA.FTZ R9, R191, c[0x0][0x23c], -R8 ;  /* 0x00008f00bf097a23 */ /* 0x004fe20000010808 */
[----:B------:R-:W-:-:S02]  /*cb70*/  MOV R191, R41 ;  /* 0x0000002900bf7202 */ /* 0x000fc40000000f00 */
[----:B-1----:R-:W-:Y:S01]  /*cb80*/  FMNMX.FTZ R238, R2, R5, !PT ;  /* 0x0000000502ee7209 */ /* 0x002fe20007810000 */
[--C-:B------:R-:W-:Y:S01]  /*cb90*/  FFMA.FTZ R2, R236, c[0x0][0x23c], -R0.reuse ;  /* 0x00008f00ec027a23 */ /* 0x100fe20000010800 */
[----:B------:R-:W-:Y:S01]  /*cba0*/  MOV R236, R56 ;  /* 0x0000003800ec7202 */ /* 0x000fe20000000f00 */
[----:B---3--:R-:W-:Y:S01]  /*cbb0*/  FFMA.FTZ R4, R192, c[0x0][0x23c], -R0 ;  /* 0x00008f00c0047a23 */ /* 0x008fe20000010800 */
[C---:B------:R-:W-:Y:S01]  /*cbc0*/  FSETP.NEU.FTZ.AND P0, PT, R238.reuse, -INF , PT ;  /* 0xff800000ee00780b */ /* 0x040fe20003f1d000 */
[----:B------:R1:W-:Y:S01]  /*cbd0*/  MUFU.EX2 R31, R2 ;  /* 0x00000002001f7308 */ /* 0x0003e20000000800 */
[----:B------:R2:W-:Y:S07]  /*cbe0*/  STL [R1+0x10], R238 ;  /* 0x000010ee01007387 */ /* 0x0005ee0000100800 */
[----:B------:R3:W-:Y:S01]  /*cbf0*/  MUFU.EX2 R219, R4 ;  /* 0x0000000400db7308 */ /* 0x0007e20000000800 */
[----:B-1----:R-:W-:-:S05]  /*cc00*/  FMUL.FTZ R2, R238, c[0x0][0x23c] ;  /* 0x00008f00ee027a20 */ /* 0x002fca0000410000 */
[----:B------:R-:W-:Y:S01]  /*cc10*/  FSEL R2, R2, RZ, P0 ;  /* 0x000000ff02027208 */ /* 0x000fe20000000000 */
[----:B---3--:R-:W-:-:S04]  /*cc20*/  FFMA.FTZ R4, R188, c[0x0][0x23c], -R0 ;  /* 0x00008f00bc047a23 */ /* 0x008fc80000010800 */
[----:B------:R1:W3:Y:S02]  /*cc30*/  MUFU.EX2 R5, R4 ;  /* 0x0000000400057308 */ /* 0x0002e40000000800 */
[----:B-1----:R-:W-:Y:S01]  /*cc40*/  FFMA.FTZ R4, R239, c[0x0][0x23c], -R2 ;  /* 0x00008f00ef047a23 */ /* 0x002fe20000010802 */
[----:B---3--:R-:W-:Y:S02]  /*cc50*/  MOV R239, R5 ;  /* 0x0000000500ef7202 */ /* 0x008fe40000000f00 */
[----:B------:R-:W-:-:S03]  /*cc60*/  FSEL R5, R236, RZ, P5 ;  /* 0x000000ffec057208 */ /* 0x000fc60002800000 */
[----:B------:R1:W-:Y:S02]  /*cc70*/  MUFU.EX2 R188, R4 ;  /* 0x0000000400bc7308 */ /* 0x0003e40000000800 */
[----:B------:R-:W-:Y:S01]  /*cc80*/  FADD.FTZ R6, R105, -R5 ;  /* 0x8000000569067221 */ /* 0x000fe20000010000 */
[----:B------:R-:W-:Y:S02]  /*cc90*/  FSEL R5, R238, RZ, P0 ;  /* 0x000000ffee057208 */ /* 0x000fe40000000000 */
[----:B------:R-:W-:Y:S01]  /*cca0*/  MOV R105, R236 ;  /* 0x000000ec00697202 */ /* 0x000fe20000000f00 */
[----:B------:R-:W-:-:S04]  /*ccb0*/  FMUL.FTZ R6, R6, c[0x0][0x23c] ;  /* 0x00008f0006067a20 */ /* 0x000fc80000410000 */
[----:B------:R3:W4:Y:S01]  /*ccc0*/  MUFU.EX2 R11, R6 ;  /* 0x00000006000b7308 */ /* 0x0007220000000800 */
[----:B-1----:R-:W-:-:S07]  /*ccd0*/  FFMA.FTZ R4, R237, c[0x0][0x23c], -R2 ;  /* 0x00008f00ed047a23 */ /* 0x002fce0000010802 */
[----:B------:R1:W1:Y:S01]  /*cce0*/  MUFU.EX2 R40, R4 ;  /* 0x0000000400287308 */ /* 0x0002620000000800 */
[----:B---3--:R-:W-:Y:S01]  /*ccf0*/  F2FP.BF16.PACK_AB R6, R239, R219 ;  /* 0x000000dbef06723e */ /* 0x008fe200000010ff */
[-C--:B----4-:R-:W-:Y:S02]  /*cd00*/  FMUL.FTZ R144, R144, R11.reuse ;  /* 0x0000000b90907220 */ /* 0x090fe40000410000 */
[-C--:B------:R-:W-:Y:S02]  /*cd10*/  FMUL.FTZ R145, R145, R11.reuse ;  /* 0x0000000b91917220 */ /* 0x080fe40000410000 */
[-C--:B------:R-:W-:Y:S02]  /*cd20*/  FMUL.FTZ R128, R128, R11.reuse ;  /* 0x0000000b80807220 */ /* 0x080fe40000410000 */
[----:B------:R-:W-:Y:S02]  /*cd30*/  FMUL.FTZ R129, R129, R11 ;  /* 0x0000000b81817220 */ /* 0x000fe40000410000 */
        /* <DEDUP_REMOVED lines=11> */
[----:B-1----:R-:W-:Y:S01]  /*cdf0*/  FADD.FTZ R4, R104, -R5 ;  /* 0x8000000568047221 */ /* 0x002fe20000010000 */
[----:B------:R-:W-:Y:S01]  /*ce00*/  F2FP.BF16.PACK_AB R5, R40, R188 ;  /* 0x000000bc2805723e */ /* 0x000fe200000010ff */
[----:B------:R-:W-:Y:S01]  /*ce10*/  FMUL.FTZ R125, R125, R11 ;  /* 0x0000000b7d7d7220 */ /* 0x000fe20000410000 */
[----:B------:R-:W-:Y:S01]  /*ce20*/  MOV R104, R238 ;  /* 0x000000ee00687202 */ /* 0x000fe20000000f00 */
[----:B------:R-:W-:-:S02]  /*ce30*/  FMUL.FTZ R4, R4, c[0x0][0x23c] ;  /* 0x00008f0004047a20 */ /* 0x000fc40000410000 */
[-C--:B------:R-:W-:Y:S02]  /*ce40*/  FMUL.FTZ R68, R68, R11.reuse ;  /* 0x0000000b44447220 */ /* 0x080fe40000410000 */
[----:B------:R1:W3:Y:S01]  /*ce50*/  MUFU.EX2 R10, R4 ;  /* 0x00000004000a7308 */ /* 0x0002e20000000800 */
        /* <DEDUP_REMOVED lines=8> */
[----:B-1----:R-:W-:Y:S01]  /*cee0*/  FFMA.FTZ R4, R190, c[0x0][0x23c], -R2 ;  /* 0x00008f00be047a23 */ /* 0x002fe20000010802 */
[----:B------:R-:W-:Y:S01]  /*cef0*/  MOV R190, R72 ;  /* 0x0000004800be7202 */ /* 0x000fe20000000f00 */
[-C--:B---3--:R-:W-:Y:S02]  /*cf00*/  FMUL.FTZ R146, R146, R10.reuse ;  /* 0x0000000a92927220 */ /* 0x088fe40000410000 */
[----:B------:R1:W3:Y:S01]  /*cf10*/  MUFU.EX2 R192, R4 ;  /* 0x0000000400c07308 */ /* 0x0002e20000000800 */
        /* <DEDUP_REMOVED lines=8> */
[----:B-1----:R-:W-:Y:S01]  /*cfa0*/  F2FP.BF16.PACK_AB R4, R31, R43 ;  /* 0x0000002b1f04723e */ /* 0x002fe200000010ff */
[----:B------:R-:W-:Y:S01]  /*cfb0*/  FMUL.FTZ R175, R175, R10 ;  /* 0x0000000aafaf7220 */ /* 0x000fe20000410000 */
[----:B---3--:R-:W-:Y:S01]  /*cfc0*/  F2FP.BF16.PACK_AB R7, R192, R102 ;  /* 0x00000066c007723e */ /* 0x008fe200000010ff */
[-C--:B------:R-:W-:Y:S02]  /*cfd0*/  FMUL.FTZ R114, R114, R10.reuse ;  /* 0x0000000a72727220 */ /* 0x080fe40000410000 */
[-C--:B------:R-:W-:Y:S02]  /*cfe0*/  FMUL.FTZ R115, R115, R10.reuse ;  /* 0x0000000a73737220 */ /* 0x080fe40000410000 */
[-C--:B------:R-:W-:Y:S02]  /*cff0*/  FMUL.FTZ R126, R126, R10.reuse ;  /* 0x0000000a7e7e7220 */ /* 0x080fe40000410000 */
[----:B------:R-:W-:Y:S01]  /*d000*/  HMMA.16816.F32.BF16 R64, R4, R20, R144 ;  /* 0x000000140440723c */ /* 0x000fe20000041890 */
[----:B------:R1:W-:Y:S01]  /*d010*/  MUFU.EX2 R146, R9 ;  /* 0x0000000900927308 */ /* 0x0003e20000000800 */
[----:B------:R-:W-:-:S02]  /*d020*/  FMUL.FTZ R127, R127, R10 ;  /* 0x0000000a7f7f7220 */ /* 0x000fc40000410000 */
[-C--:B------:R-:W-:Y:S02]  /*d030*/  FMUL.FTZ R70, R70, R10.reuse ;  /* 0x0000000a46467220 */ /* 0x080fe40000410000 */
[----:B------:R-:W-:Y:S01]  /*d040*/  FMUL.FTZ R71, R71, R10 ;  /* 0x0000000a47477220 */ /* 0x000fe20000410000 */
[----:B------:R-:W-:Y:S01]  /*d050*/  MOV R145, R35 ;  /* 0x0000002300917202 */ /* 0x000fe20000000f00 */
[----:B------:R-:W-:Y:S01]  /*d060*/  HMMA.16816.F32.BF16 R76, R4, R12, R128 ;  /* 0x0000000c044c723c */ /* 0x000fe20000041880 */
[----:B------:R-:W-:Y:S01]  /*d070*/  MOV R144, R34 ;  /* 0x0000002200907202 */ /* 0x000fe20000000f00 */
[-C--:B------:R-:W-:Y:S02]  /*d080*/  FMUL.FTZ R86, R86, R10.reuse ;  /* 0x0000000a56567220 */ /* 0x080fe40000410000 */
[-C--:B------:R-:W-:Y:S02]  /*d090*/  FMUL.FTZ R87, R87, R10.reuse ;  /* 0x0000000a57577220 */ /* 0x080fe40000410000 */
[----:B------:R-:W-:-:S02]  /*d0a0*/  FMUL.FTZ R142, R142, R10 ;  /* 0x0000000a8e8e7220 */ /* 0x000fc40000410000 */
[C---:B------:R-:W-:Y:S01]  /*d0b0*/  HMMA.16816.F32.BF16 R60, R4.reuse, R22, R156 ;  /* 0x00000016043c723c */ /* 0x040fe2000004189c */
[----:B-1----:R-:W-:Y:S01]  /*d0c0*/  FFMA.FTZ R9, R107, c[0x0][0x23c], -R8 ;  /* 0x00008f006b097a23 */ /* 0x002fe20000010808 */
[----:B------:R-:W-:Y:S01]  /*d0d0*/  MOV R107, R31 ;  /* 0x0000001f006b7202 */ /* 0x000fe20000000f00 */
[-C--:B------:R-:W-:Y:S01]  /*d0e0*/  FMUL.FTZ R143, R143, R10.reuse ;  /* 0x0000000a8f8f7220 */ /* 0x080fe20000410000 */
[----:B------:R-:W-:Y:S01]  /*d0f0*/  LDSM.16.MT88.4 R20, [R216+0xa400] ;  /* 0x00a40000d814783b */ /* 0x000fe20000004200 */
[----:B------:R-:W1:Y:S01]  /*d100*/  MUFU.EX2 R237, R9 ;  /* 0x0000000900ed7308 */ /* 0x000e620000000800 */
[----:B------:R-:W-:Y:S01]  /*d110*/  FMUL.FTZ R82, R82, R10 ;  /* 0x0000000a52527220 */ /* 0x000fe20000410000 */
[----:B------:R-:W-:Y:S01]  /*d120*/  MOV R159, R33 ;  /* 0x00000021009f7202 */ /* 0x000fe20000000f00 */
[----:B------:R-:W-:Y:S01]  /*d130*/  IMAD.MOV.U32 R157, RZ, RZ, R239 ;  /* 0x000000ffff9d7224 */ /* 0x000fe200078e00ef */
[----:B------:R-:W-:Y:S01]  /*d140*/  MOV R158, R32 ;  /* 0x00000020009e7202 */ /* 0x000fe20000000f00 */
[----:B------:R-:W-:Y:S01]  /*d150*/  HMMA.16816.F32.BF16 R56, R4, R48, R160 ;  /* 0x000000300438723c */ /* 0x000fe200000418a0 */
[----:B------:R-:W3:Y:S01]  /*d160*/  LDSM.16.MT88.4 R32, [R216+0x9400] ;  /* 0x00940000d820783b */ /* 0x000ee20000004200 */
[----:B------:R-:W-:Y:S01]  /*d170*/  FMUL.FTZ R83, R83, R10 ;  /* 0x0000000a53537220 */ /* 0x000fe20000410000 */
[----:B------:R-:W-:Y:S01]  /*d180*/  MOV R156, R192 ;  /* 0x000000c0009c7202 */ /* 0x000fe20000000f00 */
[----:B------:R-:W-:-:S02]  /*d190*/  FMUL.FTZ R97, R97, R11 ;  /* 0x0000000b61617220 */ /* 0x000fc40000410000 */
[-C--:B------:R-:W-:Y:S01]  /*d1a0*/  FMUL.FTZ R98, R98, R10.reuse ;  /* 0x0000000a62627220 */ /* 0x080fe20000410000 */
[----:B------:R-:W-:Y:S01]  /*d1b0*/  MOV R163, R29 ;  /* 0x0000001d00a37202 */ /* 0x000fe20000000f00 */
[----:B------:R-:W-:Y:S01]  /*d1c0*/  FMUL.FTZ R99, R99, R10 ;  /* 0x0000000a63637220 */ /* 0x000fe20000410000 */
[C---:B------:R-:W-:Y:S01]  /*d1d0*/  HMMA.16816.F32.BF16 R48, R4.reuse, R50, R172 ;  /* 0x000000320430723c */ /* 0x040fe200000418ac */
[----:B------:R-:W-:Y:S01]  /*d1e0*/  IMAD.MOV.U32 R147, RZ, RZ, R40 ;  /* 0x000000ffff937224 */ /* 0x000fe200078e0028 */
[----:B-1----:R-:W-:Y:S01]  /*d1f0*/  MOV R160, R237 ;  /* 0x000000ed00a07202 */ /* 0x002fe20000000f00 */
[----:B------:R-:W-:Y:S01]  /*d200*/  FFMA.FTZ R9, R54, c[0x0][0x23c], -R8 ;  /* 0x00008f0036097a23 */ /* 0x000fe20000010808 */
[----:B------:R-:W-:Y:S01]  /*d210*/  MOV R161, R28 ;  /* 0x0000001c00a17202 */ /* 0x000fe20000000f00 */
[----:B------:R-:W-:Y:S02]  /*d220*/  IMAD.MOV.U32 R162, RZ, RZ, R30 ;  /* 0x000000ffffa27224 */ /* 0x000fe400078e001e */
[----:B------:R1:W4:Y:S01]  /*d230*/  MUFU.EX2 R12, R9 ;  /* 0x00000009000c7308 */ /* 0x0003220000000800 */
[----:B------:R-:W-:Y:S01]  /*d240*/  HMMA.16816.F32.BF16 R88, R4, R16, R112 ;  /* 0x000000100458723c */ /* 0x000fe20000041870 */
[----:B------:R-:W3:Y:S01]  /*d250*/  LDSM.16.MT88.4 R28, [R218+0x9400] ;  /* 0x00940000da1c783b */ /* 0x000ee20000004200 */
[----:B------:R-:W-:Y:S01]  /*d260*/  IMAD.MOV.U32 R172, RZ, RZ, R190 ;  /* 0x000000ffffac7224 */ /* 0x000fe200078e00be */
[----:B------:R-:W-:-:S02]  /*d270*/  MOV R175, R163 ;  /* 0x000000a300af7202 */ /* 0x000fc40000000f00 */
[----:B------:R-:W-:Y:S02]  /*d280*/  MOV R163, R144 ;  /* 0x0000009000a37202 */ /* 0x000fe40000000f00 */
[----:B------:R-:W-:Y:S01]  /*d290*/  MOV R112, R53 ;  /* 0x0000003500707202 */ /* 0x000fe20000000f00 */
[C---:B------:R-:W-:Y:S01]  /*d2a0*/  HMMA.16816.F32.BF16 R136, R4.reuse, R18, R124 ;  /* 0x000000120488723c */ /* 0x040fe2000004187c */
[----:B------:R-:W-:Y:S01]  /*d2b0*/  MOV R115, R73 ;  /* 0x0000004900737202 */ /* 0x000fe20000000f00 */
[----:B------:R-:W-:Y:S01]  /*d2c0*/  IMAD.MOV.U32 R113, RZ, RZ, R75 ;  /* 0x000000ffff717224 */ /* 0x000fe200078e004b */
[----:B------:R-:W-:Y:S01]  /*d2d0*/  MOV R114, R74 ;  /* 0x0000004a00727202 */ /* 0x000fe20000000f00 */
[----:B------:R-:W3:Y:S01]  /*d2e0*/  LDSM.16.MT88.4 R16, [R218+0xa400] ;  /* 0x00a40000da10783b */ /* 0x000ee20000004200 */
[----:B------:R-:W-:Y:S01]  /*d2f0*/  MOV R174, R104 ;  /* 0x0000006800ae7202 */ /* 0x000fe20000000f00 */
[----:B-1----:R-:W-:Y:S01]  /*d300*/  FFMA.FTZ R9, R203, c[0x0][0x23c], -R3 ;  /* 0x00008f00cb097a23 */ /* 0x002fe20000010803 */
[----:B----4-:R-:W-:Y:S01]  /*d310*/  MOV R173, R12 ;  /* 0x0000000c00ad7202 */ /* 0x010fe20000000f00 */
[----:B------:R-:W-:Y:S01]  /*d320*/  HMMA.16816.F32.BF16 R140, R4, R14, R140 ;  /* 0x0000000e048c723c */ /* 0x000fe2000004188c */
[----:B------:R-:W-:Y:S01]  /*d330*/  MOV R127, R52 ;  /* 0x00000034007f7202 */ /* 0x000fe20000000f00 */
[----:B------:R1:W-:Y:S01]  /*d340*/  MUFU.EX2 R239, R9 ;  /* 0x0000000900ef7308 */ /* 0x0003e20000000800 */
[----:B------:R-:W-:Y:S01]  /*d350*/  MOV R126, R55 ;  /* 0x00000037007e7202 */ /* 0x000fe20000000f00 */
[----:B------:R-:W4:Y:S01]  /*d360*/  LDSM.16.MT88.4 R12, [R216+0xb400] ;  /* 0x00b40000d80c783b */ /* 0x000f220000004200 */
[----:B------:R-:W-:-:S02]  /*d370*/  MOV R125, R43 ;  /* 0x0000002b007d7202 */ /* 0x000fc40000000f00 */
[----:B------:R-:W-:Y:S01]  /*d380*/  MOV R124, R42 ;  /* 0x0000002a007c7202 */ /* 0x000fe20000000f00 */
[----:B------:R-:W-:Y:S01]  /*d390*/  HMMA.16816.F32.BF16 R52, R4, R44, R68 ;  /* 0x0000002c0434723c */ /* 0x000fe20000041844 */
[----:B------:R-:W-:-:S07]  /*d3a0*/  MOV R144, R113 ;  /* 0x0000007100907202 */ /* 0x000fce0000000f00 */
[----:B------:R-:W-:Y:S01]  /*d3b0*/  HMMA.16816.F32.BF16 R40, R4, R36, R84 ;  /* 0x000000240428723c */ /* 0x000fe20000041854 */
[----:B-1----:R-:W-:-:S04]  /*d3c0*/  FFMA.FTZ R9, R201, c[0x0][0x23c], -R3 ;  /* 0x00008f00c9097a23 */ /* 0x002fc80000010803 */
[----:B--2---:R1:W2:Y:S03]  /*d3d0*/  MUFU.EX2 R238, R9 ;  /* 0x0000000900ee7308 */ /* 0x0042a60000000800 */
[C---:B------:R-:W-:Y:S08]  /*d3e0*/  HMMA.16816.F32.BF16 R44, R4.reuse, R46, R80 ;  /* 0x0000002e042c723c */ /* 0x040ff00000041850 */
[----:B------:R-:W-:Y:S01]  /*d3f0*/  HMMA.16816.F32.BF16 R36, R4, R38, R96 ;  /* 0x000000260424723c */ /* 0x000fe20000041860 */
[----:B-1----:R-:W-:-:S06]  /*d400*/  FFMA.FTZ R9, R197, c[0x0][0x23c], -R3 ;  /* 0x00008f00c5097a23 */ /* 0x002fcc0000010803 */
[----:B------:R-:W-:Y:S02]  /*d410*/  F2FP.BF16.PACK_AB R4, R146, R94 ;  /* 0x0000005e9204723e */ /* 0x000fe400000010ff */
[----:B--2---:R-:W-:Y:S01]  /*d420*/  F2FP.BF16.PACK_AB R5, R238, R239 ;  /* 0x000000efee05723e */ /* 0x004fe200000010ff */
[----:B------:R1:W-:Y:S01]  /*d430*/  MUFU.EX2 R236, R9 ;  /* 0x0000000900ec7308 */ /* 0x0003e20000000800 */
[----:B------:R-:W-:Y:S01]  /*d440*/  F2FP.BF16.PACK_AB R6, R173, R160 ;  /* 0x000000a0ad06723e */ /* 0x000fe200000010ff */
[----:B-1----:R-:W-:-:S06]  /*d450*/  FFMA.FTZ R9, R106, c[0x0][0x23c], -R3 ;  /* 0x00008f006a097a23 */ /* 0x002fcc0000010803 */
[----:B------:R1:W2:Y:S02]  /*d460*/  MUFU.EX2 R237, R9 ;  /* 0x0000000900ed7308 */ /* 0x0002a40000000800 */
[----:B-1----:R-:W-:Y:S01]  /*d470*/  FFMA.FTZ R9, R212, c[0x0][0x23c], -R0 ;  /* 0x00008f00d4097a23 */ /* 0x002fe20000010800 */
[----:B--2---:R-:W-:Y:S02]  /*d480*/  F2FP.BF16.PACK_AB R7, R237, R236 ;  /* 0x000000eced07723e */ /* 0x004fe400000010ff */
[----:B------:R-:W-:-:S03]  /*d490*/  MOV R212, R115 ;  /* 0x0000007300d47202 */ /* 0x000fc60000000f00 */
[----:B------:R1:W-:Y:S02]  /*d4a0*/  MUFU.EX2 R203, R9 ;  /* 0x0000000900cb7308 */ /* 0x0003e40000000800 */
[C---:B---3--:R-:W-:Y:S01]  /*d4b0*/  HMMA.16816.F32.BF16 R72, R4.reuse, R34, R24 ;  /* 0x000000220448723c */ /* 0x048fe20000041818 */
[----:B------:R-:W2:Y:S07]  /*d4c0*/  LDSM.16.MT88.4 R24, [R218+0xb400] ;  /* 0x00b40000da18783b */ /* 0x000eae0000004200 */
[----:B------:R-:W-:Y:S01]  /*d4d0*/  HMMA.16816.F32.BF16 R128, R4, R30, R184 ;  /* 0x0000001e0480723c */ /* 0x000fe200000418b8 */
[----:B-1----:R-:W-:Y:S01]  /*d4e0*/  FFMA.FTZ R9, R210, c[0x0][0x23c], -R0 ;  /* 0x00008f00d2097a23 */ /* 0x002fe20000010800 */
[----:B------:R-:W-:-:S05]  /*d4f0*/  MOV R210, R114 ;  /* 0x0000007200d27202 */ /* 0x000fca0000000f00 */
[----:B------:R-:W-:Y:S01]  /*d500*/  MOV R185, R146 ;  /* 0x0000009200b97202 */ /* 0x000fe20000000f00 */
[----:B------:R1:W3:Y:S01]  /*d510*/  MUFU.EX2 R197, R9 ;  /* 0x0000000900c57308 */ /* 0x0002e20000000800 */
[----:B------:R-:W-:Y:S01]  /*d520*/  MOV R146, R124 ;  /* 0x0000007c00927202 */ /* 0x000fe20000000f00 */
[----:B------:R-:W-:Y:S01]  /*d530*/  IMAD.MOV.U32 R186, RZ, RZ, R125 ;  /* 0x000000ffffba7224 */ /* 0x000fe200078e007d */
[----:B------:R-:W-:Y:S01]  /*d540*/  MOV R184, R126 ;  /* 0x0000007e00b87202 */ /* 0x000fe20000000f00 */
[----:B------:R-:W-:Y:S01]  /*d550*/  HMMA.16816.F32.BF16 R116, R4, R32, R116 ;  /* 0x000000200474723c */ /* 0x000fe20000041874 */
[----:B------:R-:W-:-:S07]  /*d560*/  MOV R187, R127 ;  /* 0x0000007f00bb7202 */ /* 0x000fce0000000f00 */
[C---:B------:R-:W-:Y:S01]  /*d570*/  HMMA.16816.F32.BF16 R124, R4.reuse, R20, R180 ;  /* 0x00000014047c723c */ /* 0x040fe200000418b4 */
[----:B-1----:R-:W-:Y:S01]  /*d580*/  FFMA.FTZ R9, R207, c[0x0][0x23c], -R0 ;  /* 0x00008f00cf097a23 */ /* 0x002fe20000010800 */
[----:B------:R-:W-:Y:S02]  /*d590*/  MOV R207, R162 ;  /* 0x000000a200cf7202 */ /* 0x000fe40000000f00 */
[----:B------:R-:W-:Y:S01]  /*d5a0*/  MOV R162, R147 ;  /* 0x0000009300a27202 */ /* 0x000fe20000000f00 */
[----:B------:R1:W-:Y:S01]  /*d5b0*/  MUFU.EX2 R201, R9 ;  /* 0x0000000900c97308 */ /* 0x0003e20000000800 */
[----:B------:R-:W-:Y:S02]  /*d5c0*/  MOV R147, R191 ;  /* 0x000000bf00937202 */ /* 0x000fe40000000f00 */
[----:B------:R-:W-:Y:S01]  /*d5d0*/  HMMA.16816.F32.BF16 R132, R4, R28, R132 ;  /* 0x0000001c0484723c */ /* 0x000fe20000041884 */
[----:B------:R-:W-:Y:S02]  /*d5e0*/  MOV R181, R93 ;  /* 0x0000005d00b57202 */ /* 0x000fe40000000f00 */
[----:B------:R-:W-:-:S02]  /*d5f0*/  MOV R182, R94 ;  /* 0x0000005e00b67202 */ /* 0x000fc40000000f00 */
[----:B------:R-:W-:-:S03]  /*d600*/  MOV R183, R95 ;  /* 0x0000005f00b77202 */ /* 0x000fc60000000f00 */
[----:B------:R-:W-:Y:S01]  /*d610*/  HMMA.16816.F32.BF16 R120, R4, R22, R120 ;  /* 0x000000160478723c */ /* 0x000fe20000041878 */
[----:B-1----:R-:W-:Y:S01]  /*d620*/  FFMA.FTZ R9, R189, c[0x0][0x23c], -R0 ;  /* 0x00008f00bd097a23 */ /* 0x002fe20000010800 */
[----:B------:R-:W-:-:S06]  /*d630*/  MOV R189, R158 ;  /* 0x0000009e00bd7202 */ /* 0x000fcc0000000f00 */
[C---:B------:R-:W-:Y:S01]  /*d640*/  HMMA.16816.F32.BF16 R108, R4.reuse, R18, R108 ;  /* 0x00000012046c723c */ /* 0x040fe2000004186c */
[----:B------:R-:W-:Y:S01]  /*d650*/  MOV R158, R105 ;  /* 0x00000069009e7202 */ /* 0x000fe20000000f00 */
[----:B------:R1:W-:Y:S06]  /*d660*/  MUFU.EX2 R195, R9 ;  /* 0x0000000900c37308 */ /* 0x0003ec0000000800 */
[C---:B----4-:R-:W-:Y:S08]  /*d670*/  HMMA.16816.F32.BF16 R96, R4.reuse, R14, R164 ;  /* 0x0000000e0460723c */ /* 0x050ff000000418a4 */
[----:B--2---:R-:W-:Y:S01]  /*d680*/  HMMA.16816.F32.BF16 R80, R4, R26, R148 ;  /* 0x0000001a0450723c */ /* 0x004fe20000041894 */
[----:B-1----:R-:W-:Y:S01]  /*d690*/  FFMA.FTZ R9, R250, c[0x0][0x23c], -R2 ;  /* 0x00008f00fa097a23 */ /* 0x002fe20000010802 */
[----:B------:R-:W-:-:S02]  /*d6a0*/  MOV R250, R159 ;  /* 0x0000009f00fa7202 */ /* 0x000fc40000000f00 */
[----:B------:R-:W-:Y:S01]  /*d6b0*/  MOV R159, R92 ;  /* 0x0000005c009f7202 */ /* 0x000fe20000000f00 */
[----:B------:R1:W-:Y:S03]  /*d6c0*/  MUFU.EX2 R193, R9 ;  /* 0x0000000900c17308 */ /* 0x0003e60000000800 */
[C---:B------:R-:W-:Y:S01]  /*d6d0*/  HMMA.16816.F32.BF16 R92, R4.reuse, R24, R152 ;  /* 0x00000018045c723c */ /* 0x040fe20000041898 */
[--C-:B-1----:R-:W-:Y:S01]  /*d6e0*/  FFMA.FTZ R9, R246, c[0x0][0x23c], -R2.reuse ;  /* 0x00008f00f6097a23 */ /* 0x102fe20000010802 */
[----:B------:R-:W-:Y:S02]  /*d6f0*/  MOV R246, R145 ;  /* 0x0000009100f67202 */ /* 0x000fe40000000f00 */
[----:B------:R-:W-:Y:S01]  /*d700*/  MOV R145, R112 ;  /* 0x0000007000917202 */ /* 0x000fe20000000f00 */
[----:B------:R1:W2:Y:S03]  /*d710*/  MUFU.EX2 R192, R9 ;  /* 0x0000000900c07308 */ /* 0x0002a60000000800 */
[----:B------:R-:W-:Y:S01]  /*d720*/  HMMA.16816.F32.BF16 R112, R4, R16, R176 ;  /* 0x000000100470723c */ /* 0x000fe200000418b0 */
[----:B-1----:R-:W-:Y:S01]  /*d730*/  FFMA.FTZ R9, R215, c[0x0][0x23c], -R2 ;  /* 0x00008f00d7097a23 */ /* 0x002fe20000010802 */
[----:B------:R-:W-:Y:S01]  /*d740*/  MOV R215, R161 ;  /* 0x000000a100d77202 */ /* 0x000fe20000000f00 */
[----:B------:R-:W-:-:S02]  /*d750*/  IMAD.MOV.U32 R161, RZ, RZ, R107 ;  /* 0x000000ffffa17224 */ /* 0x000fc400078e006b */
[----:B------:R1:W-:Y:S03]  /*d760*/  MUFU.EX2 R191, R9 ;  /* 0x0000000900bf7308 */ /* 0x0003e60000000800 */
[----:B------:R-:W-:Y:S07]  /*d770*/  HMMA.16816.F32.BF16 R104, R4, R12, R168 ;  /* 0x0000000c0468723c */ /* 0x000fee00000418a8 */
[----:B---3--:R-:W-:-:S02]  /*d780*/  F2FP.BF16.PACK_AB R4, R197, R203 ;  /* 0x000000cbc504723e */ /* 0x008fc400000010ff */
[----:B--2---:R-:W-:Y:S02]  /*d790*/  F2FP.BF16.PACK_AB R5, R192, R193 ;  /* 0x000000c1c005723e */ /* 0x004fe400000010ff */
[----:B------:R-:W-:Y:S01]  /*d7a0*/  F2FP.BF16.PACK_AB R6, R195, R201 ;  /* 0x000000c9c306723e */ /* 0x000fe200000010ff */
[----:B-1----:R-:W-:-:S04]  /*d7b0*/  FFMA.FTZ R9, R196, c[0x0][0x23c], -R2 ;  /* 0x00008f00c4097a23 */ /* 0x002fc80000010802 */
[----:B------:R-:W1:Y:S02]  /*d7c0*/  MUFU.EX2 R190, R9 ;  /* 0x0000000900be7308 */ /* 0x000e640000000800 */
[----:B-1----:R-:W-:Y:S01]  /*d7d0*/  F2FP.BF16.PACK_AB R7, R190, R191 ;  /* 0x000000bfbe07723e */ /* 0x002fe200000010ff */
[----:B------:R-:W-:Y:S01]  /*d7e0*/  FFMA.FTZ R9, R204, c[0x0][0x23c], -R8 ;  /* 0x00008f00cc097a23 */ /* 0x000fe20000010808 */
[----:B------:R-:W-:-:S05]  /*d7f0*/  MOV R204, R185 ;  /* 0x000000b900cc7202 */ /* 0x000fca0000000f00 */
[C---:B------:R-:W-:Y:S07]  /*d800*/  HMMA.16816.F32.BF16 R68, R4.reuse, R30, R140 ;  /* 0x0000001e0444723c */ /* 0x040fee000004188c */
[----:B------:R-:W-:Y:S01]  /*d810*/  MOV R140, R184 ;  /* 0x000000b8008c7202 */ /* 0x000fe20000000f00 */
[----:B------:R-:W-:Y:S01]  /*d820*/  IMAD.MOV.U32 R143, RZ, RZ, R181 ;  /* 0x000000ffff8f7224 */ /* 0x000fe200078e00b5 */
[----:B------:R-:W-:Y:S01]  /*d830*/  MOV R184, R188 ;  /* 0x000000bc00b87202 */ /* 0x000fe20000000f00 */
[----:B------:R-:W-:Y:S01]  /*d840*/  HMMA.16816.F32.BF16 R56, R4, R16, R56 ;  /* 0x000000100438723c */ /* 0x000fe20000041838 */
[----:B------:R1:W-:Y:S01]  /*d850*/  MUFU.EX2 R188, R9 ;  /* 0x0000000900bc7308 */ /* 0x0003e20000000800 */
[----:B------:R-:W-:-:S02]  /*d860*/  MOV R141, R183 ;  /* 0x000000b7008d7202 */ /* 0x000fc40000000f00 */
[----:B------:R-:W-:-:S04]  /*d870*/  MOV R142, R182 ;  /* 0x000000b6008e7202 */ /* 0x000fc80000000f00 */
[C---:B------:R-:W-:Y:S01]  /*d880*/  HMMA.16816.F32.BF16 R48, R4.reuse, R18, R48 ;  /* 0x000000120430723c */ /* 0x040fe20000041830 */
[----:B------:R-:W2:Y:S07]  /*d890*/  LDSM.16.MT88.4 R16, [R218+0xa800] ;  /* 0x00a80000da10783b */ /* 0x000eae0000004200 */
[----:B------:R-:W-:Y:S01]  /*d8a0*/  HMMA.16816.F32.BF16 R52, R4, R12, R52 ;  /* 0x0000000c0434723c */ /* 0x000fe20000041834 */
[----:B-1----:R-:W-:Y:S01]  /*d8b0*/  FFMA.FTZ R9, R199, c[0x0][0x23c], -R8 ;  /* 0x00008f00c7097a23 */ /* 0x002fe20000010808 */
[----:B------:R-:W-:-:S02]  /*d8c0*/  MOV R199, R246 ;  /* 0x000000f600c77202 */ /* 0x000fc40000000f00 */
[----:B------:R-:W-:Y:S01]  /*d8d0*/  MOV R246, R250 ;  /* 0x000000fa00f67202 */ /* 0x000fe20000000f00 */
[----:B------:R-:W-:Y:S02]  /*d8e0*/  IMAD.MOV.U32 R250, RZ, RZ, R189 ;  /* 0x000000fffffa7224 */ /* 0x000fe400078e00bd */
[----:B------:R1:W3:Y:S01]  /*d8f0*/  MUFU.EX2 R189, R9 ;  /* 0x0000000900bd7308 */ /* 0x0002e20000000800 */
[----:B------:R-:W-:Y:S01]  /*d900*/  HMMA.16816.F32.BF16 R44, R4, R14, R44 ;  /* 0x0000000e042c723c */ /* 0x000fe2000004182c */
[----:B------:R-:W4:Y:S01]  /*d910*/  LDSM.16.MT88.4 R12, [R216+0xb800] ;  /* 0x00b80000d80c783b */ /* 0x000f220000004200 */
[----:B------:R-:W-:Y:S02]  /*d920*/  MOV R196, R250 ;  /* 0x000000fa00c47202 */ /* 0x000fe40000000f00 */
[----:B------:R-:W-:Y:S01]  /*d930*/  MOV R250, R172 ;  /* 0x000000ac00fa7202 */ /* 0x000fe20000000f00 */
[----:B------:R-:W-:-:S03]  /*d940*/  IMAD.MOV.U32 R172, RZ, RZ, R144 ;  /* 0x000000ffffac7224 */ /* 0x000fc600078e0090 */
[----:B------:R-:W-:Y:S01]  /*d950*/  HMMA.16816.F32.BF16 R88, R4, R32, R88 ;  /* 0x000000200458723c */ /* 0x000fe20000041858 */
[----:B-1----:R-:W-:Y:S01]  /*d960*/  FFMA.FTZ R9, R198, c[0x0][0x23c], -R8 ;  /* 0x00008f00c6097a23 */ /* 0x002fe20000010808 */
[----:B------:R-:W-:-:S06]  /*d970*/  MOV R198, R187 ;  /* 0x000000bb00c67202 */ /* 0x000fcc0000000f00 */
[C---:B------:R-:W-:Y:S01]  /*d980*/  HMMA.16816.F32.BF16 R84, R4.reuse, R34, R136 ;  /* 0x000000220454723c */ /* 0x040fe20000041888 */
[----:B------:R-:W1:Y:S01]  /*d990*/  LDSM.16.MT88.4 R32, [R216+0x9800] ;  /* 0x00980000d820783b */ /* 0x000e620000004200 */
[----:B------:R2:W-:Y:S06]  /*d9a0*/  MUFU.EX2 R187, R9 ;  /* 0x0000000900bb7308 */ /* 0x0005ec0000000800 */
[C---:B------:R-:W-:Y:S01]  /*d9b0*/  HMMA.16816.F32.BF16 R76, R4.reuse, R28, R76 ;  /* 0x0000001c044c723c */ /* 0x040fe2000004184c */
[----:B------:R-:W1:Y:S07]  /*d9c0*/  LDSM.16.MT88.4 R28, [R218+0x9800] ;  /* 0x00980000da1c783b */ /* 0x000e6e0000004200 */
[----:B------:R-:W-:Y:S01]  /*d9d0*/  HMMA.16816.F32.BF16 R64, R4, R20, R64 ;  /* 0x000000140440723c */ /* 0x000fe20000041840 */
[----:B--2---:R-:W-:Y:S01]  /*d9e0*/  FFMA.FTZ R9, R194, c[0x0][0x23c], -R8 ;  /* 0x00008f00c2097a23 */ /* 0x004fe20000010808 */
[----:B------:R-:W-:-:S03]  /*d9f0*/  MOV R194, R186 ;  /* 0x000000ba00c27202 */ /* 0x000fc60000000f00 */
[----:B------:R2:W1:Y:S03]  /*da00*/  MUFU.EX2 R186, R9 ;  /* 0x0000000900ba7308 */ /* 0x0004660000000800 */
[C---:B------:R-:W-:Y:S01]  /*da10*/  HMMA.16816.F32.BF16 R60, R4.reuse, R22, R60 ;  /* 0x00000016043c723c */ /* 0x040fe2000004183c */
[----:B------:R-:W4:Y:S07]  /*da20*/  LDSM.16.MT88.4 R20, [R216+0xa800] ;  /* 0x00a80000d814783b */ /* 0x000f2e0000004200 */
[----:B------:R-:W-:Y:S01]  /*da30*/  HMMA.16816.F32.BF16 R40, R4, R24, R40 ;  /* 0x000000180428723c */ /* 0x000fe20000041828 */
[----:B--2---:R-:W-:Y:S01]  /*da40*/  FFMA.FTZ R9, R206, c[0x0][0x23c], -R3 ;  /* 0x00008f00ce097a23 */ /* 0x004fe20000010803 */
[----:B------:R-:W-:-:S06]  /*da50*/  MOV R206, R184 ;  /* 0x000000b800ce7202 */ /* 0x000fcc0000000f00 */
[----:B------:R-:W-:Y:S01]  /*da60*/  HMMA.16816.F32.BF16 R36, R4, R26, R36 ;  /* 0x0000001a0424723c */ /* 0x000fe20000041824 */
[----:B------:R-:W2:Y:S01]  /*da70*/  LDSM.16.MT88.4 R24, [R218+0xb800] ;  /* 0x00b80000da18783b */ /* 0x000ea20000004200 */
[----:B------:R4:W-:Y:S05]  /*da80*/  MUFU.EX2 R185, R9 ;  /* 0x0000000900b97308 */ /* 0x0009ea0000000800 */
[----:B---3--:R-:W-:Y:S02]  /*da90*/  F2FP.BF16.PACK_AB R4, R189, R188 ;  /* 0x000000bcbd04723e */ /* 0x008fe400000010ff */
[----:B-1----:R-:W-:Y:S01]  /*daa0*/  F2FP.BF16.PACK_AB R6, R186, R187 ;  /* 0x000000bbba06723e */ /* 0x002fe200000010ff */
[----:B----4-:R-:W-:Y:S01]  /*dab0*/  FFMA.FTZ R9, R205, c[0x0][0x23c], -R3 ;  /* 0x00008f00cd097a23 */ /* 0x010fe20000010803 */
[----:B------:R-:W-:-:S02]  /*dac0*/  MOV R205, R246 ;  /* 0x000000f600cd7202 */ /* 0x000fc40000000f00 */
[----:B------:R-:W-:Y:S01]  /*dad0*/  MOV R246, R212 ;  /* 0x000000d400f67202 */ /* 0x000fe20000000f00 */
[----:B------:R1:W3:Y:S01]  /*dae0*/  MUFU.EX2 R184, R9 ;  /* 0x0000000900b87308 */ /* 0x0002e20000000800 */
[----:B------:R-:W-:Y:S02]  /*daf0*/  MOV R212, R159 ;  /* 0x0000009f00d47202 */ /* 0x000fe40000000f00 */
[----:B------:R-:W-:Y:S01]  /*db00*/  MOV R159, R102 ;  /* 0x00000066009f7202 */ /* 0x000fe20000000f00 */
[----:B-1----:R-:W-:Y:S01]  /*db10*/  FFMA.FTZ R9, R202, c[0x0][0x23c], -R3 ;  /* 0x00008f00ca097a23 */ /* 0x002fe20000010803 */
[----:B---3--:R-:W-:Y:S01]  /*db20*/  F2FP.BF16.PACK_AB R5, R184, R185 ;  /* 0x000000b9b805723e */ /* 0x008fe200000010ff */
[----:B------:R-:W-:Y:S01]  /*db30*/  IMAD.MOV.U32 R202, RZ, RZ, R207 ;  /* 0x000000ffffca7224 */ /* 0x000fe200078e00cf */
[----:B------:R-:W-:Y:S01]  /*db40*/  MOV R207, R174 ;  /* 0x000000ae00cf7202 */ /* 0x000fe20000000f00 */
[----:B------:R1:W-:Y:S01]  /*db50*/  MUFU.EX2 R183, R9 ;  /* 0x0000000900b77308 */ /* 0x0003e20000000800 */
[----:B------:R-:W-:Y:S01]  /*db60*/  MOV R174, R145 ;  /* 0x0000009100ae7202 */ /* 0x000fe20000000f00 */
[----:B-1----:R-:W-:Y:S01]  /*db70*/  FFMA.FTZ R9, R200, c[0x0][0x23c], -R3 ;  /* 0x00008f00c8097a23 */ /* 0x002fe20000010803 */
[----:B------:R-:W-:-:S02]  /*db80*/  MOV R200, R210 ;  /* 0x000000d200c87202 */ /* 0x000fc40000000f00 */
[----:B------:R-:W-:-:S03]  /*db90*/  MOV R210, R158 ;  /* 0x0000009e00d27202 */ /* 0x000fc60000000f00 */
[----:B------:R1:W3:Y:S01]  /*dba0*/  MUFU.EX2 R182, R9 ;  /* 0x0000000900b67308 */ /* 0x0002e20000000800 */
[----:B------:R-:W-:Y:S01]  /*dbb0*/  MOV R158, R147 ;  /* 0x00000093009e7202 */ /* 0x000fe20000000f00 */
[----:B-1----:R-:W-:Y:S01]  /*dbc0*/  FFMA.FTZ R9, R213, c[0x0][0x23c], -R0 ;  /* 0x00008f00d5097a23 */ /* 0x002fe20000010800 */
[----:B---3--:R-:W-:Y:S02]  /*dbd0*/  F2FP.BF16.PACK_AB R7, R182, R183 ;  /* 0x000000b7b607723e */ /* 0x008fe400000010ff */
[----:B------:R-:W-:-:S03]  /*dbe0*/  MOV R213, R146 ;  /* 0x0000009200d57202 */ /* 0x000fc60000000f00 */
[----:B------:R1:W-:Y:S02]  /*dbf0*/  MUFU.EX2 R181, R9 ;  /* 0x0000000900b57308 */ /* 0x0003e40000000800 */
[C---:B------:R-:W-:Y:S08]  /*dc00*/  HMMA.16816.F32.BF16 R168, R4.reuse, R18, R108 ;  /* 0x0000001204a8723c */ /* 0x040ff0000004186c */
[----:B------:R-:W-:Y:S01]  /*dc10*/  HMMA.16816.F32.BF16 R144, R4, R12, R104 ;  /* 0x0000000c0490723c */ /* 0x000fe20000041868 */
[----:B-1----:R-:W-:Y:S01]  /*dc20*/  FFMA.FTZ R9, R211, c[0x0][0x23c], -R0 ;  /* 0x00008f00d3097a23 */ /* 0x002fe20000010800 */
[----:B------:R-:W-:-:S03]  /*dc30*/  MOV R211, R103 ;  /* 0x0000006700d37202 */ /* 0x000fc60000000f00 */
[----:B------:R1:W3:Y:S03]  /*dc40*/  MUFU.EX2 R179, R9 ;  /* 0x0000000900b37308 */ /* 0x0002e60000000800 */
        /* <DEDUP_REMOVED lines=8> */
[----:B------:R-:W-:Y:S01]  /*dcd0*/  HMMA.16816.F32.BF16 R136, R4, R30, R128 ;  /* 0x0000001e0488723c */ /* 0x000fe20000041880 */
[----:B-1----:R-:W-:Y:S01]  /*dce0*/  FFMA.FTZ R9, R208, c[0x0][0x23c], -R0 ;  /* 0x00008f00d0097a23 */ /* 0x002fe20000010800 */
[----:B------:R-:W-:-:S02]  /*dcf0*/  MOV R208, R202 ;  /* 0x000000ca00d07202 */ /* 0x000fc40000000f00 */
[----:B------:R-:W-:Y:S01]  /*dd00*/  MOV R202, R199 ;  /* 0x000000c700ca7202 */ /* 0x000fe20000000f00 */
[----:B------:R1:W4:Y:S03]  /*dd10*/  MUFU.EX2 R178, R9 ;  /* 0x0000000900b27308 */ /* 0x0003260000000800 */
[----:B------:R-:W-:Y:S01]  /*dd20*/  HMMA.16816.F32.BF16 R148, R4, R20, R124 ;  /* 0x000000140494723c */ /* 0x000fe2000004187c */
[----:B------:R-:W4:Y:S01]  /*dd30*/  LDSM.16.MT88.4 R124, [R216+0x9c00] ;  /* 0x009c0000d87c783b */ /* 0x000f220000004200 */
[----:B------:R-:W-:-:S06]  /*dd40*/  MOV R199, R142 ;  /* 0x0000008e00c77202 */ /* 0x000fcc0000000f00 */
[----:B------:R-:W-:Y:S01]  /*dd50*/  HMMA.16816.F32.BF16 R152, R4, R22, R120 ;  /* 0x000000160498723c */ /* 0x000fe20000041878 */
[----:B-1----:R-:W-:-:S07]  /*dd60*/  FFMA.FTZ R9, R249, c[0x0][0x23c], -R2 ;  /* 0x00008f00f9097a23 */ /* 0x002fce0000010802 */
[C---:B------:R-:W-:Y:S01]  /*dd70*/  HMMA.16816.F32.BF16 R164, R4.reuse, R16, R112 ;  /* 0x0000001004a4723c */ /* 0x040fe20000041870 */
[----:B------:R-:W-:Y:S01]  /*dd80*/  IMAD.MOV.U32 R249, RZ, RZ, R200 ;  /* 0x000000fffff97224 */ /* 0x000fe200078e00c8 */
[----:B------:R-:W-:Y:S01]  /*dd90*/  MOV R200, R198 ;  /* 0x000000c600c87202 */ /* 0x000fe20000000f00 */
[----:B------:R1:W-:Y:S05]  /*dda0*/  MUFU.EX2 R177, R9 ;  /* 0x0000000900b17308 */ /* 0x0003ea0000000800 */
[C---:B--2---:R-:W-:Y:S08]  /*ddb0*/  HMMA.16816.F32.BF16 R104, R4.reuse, R24, R92 ;  /* 0x000000180468723c */ /* 0x044ff0000004185c */
[----:B------:R-:W-:Y:S01]  /*ddc0*/  HMMA.16816.F32.BF16 R96, R4, R26, R80 ;  /* 0x0000001a0460723c */ /* 0x000fe20000041850 */
[----:B------:R-:W-:Y:S01]  /*ddd0*/  MOV R122, R249 ;  /* 0x000000f9007a7202 */ /* 0x000fe20000000f00 */
[----:B------:R-:W-:Y:S01]  /*dde0*/  LDSM.16.MT88.4 R80, [R216+0xbc00] ;  /* 0x00bc0000d850783b */ /* 0x000fe20000004200 */
[----:B-1----:R-:W-:Y:S01]  /*ddf0*/  FFMA.FTZ R9, R245, c[0x0][0x23c], -R2 ;  /* 0x00008f00f5097a23 */ /* 0x002fe20000010802 */
[----:B------:R-:W-:-:S02]  /*de00*/  MOV R245, R213 ;  /* 0x000000d500f57202 */ /* 0x000fc40000000f00 */
[----:B------:R-:W-:Y:S01]  /*de10*/  MOV R213, R194 ;  /* 0x000000c200d57202 */ /* 0x000fe20000000f00 */
[----:B------:R1:W2:Y:S01]  /*de20*/  MUFU.EX2 R176, R9 ;  /* 0x0000000900b07308 */ /* 0x0002a20000000800 */
[----:B---3--:R-:W-:Y:S02]  /*de30*/  F2FP.BF16.PACK_AB R4, R179, R181 ;  /* 0x000000b5b304723e */ /* 0x008fe400000010ff */
[----:B----4-:R-:W-:Y:S02]  /*de40*/  F2FP.BF16.PACK_AB R6, R178, R180 ;  /* 0x000000b4b206723e */ /* 0x010fe400000010ff */
[----:B------:R-:W-:Y:S02]  /*de50*/  MOV R194, R215 ;  /* 0x000000d700c27202 */ /* 0x000fe40000000f00 */
[----:B------:R-:W-:Y:S02]  /*de60*/  MOV R215, R156 ;  /* 0x0000009c00d77202 */ /* 0x000fe40000000f00 */
[----:B------:R-:W-:Y:S01]  /*de70*/  MOV R156, R157 ;  /* 0x0000009d009c7202 */ /* 0x000fe20000000f00 */
[----:B------:R-:W-:Y:S01]  /*de80*/  IMAD.MOV.U32 R157, RZ, RZ, R220 ;  /* 0x000000ffff9d7224 */ /* 0x000fe200078e00dc */
[----:B------:R-:W-:Y:S01]  /*de90*/  MOV R123, R208 ;  /* 0x000000d0007b7202 */ /* 0x000fe20000000f00 */
[----:B------:R3:W5:Y:S01]  /*dea0*/  LDL.LU R220, [R1+0x78] ;  /* 0x0000780001dc7983 */ /* 0x0007620000300800 */
[----:B------:R-:W-:Y:S01]  /*deb0*/  MOV R198, R143 ;  /* 0x0000008f00c67202 */ /* 0x000fe20000000f00 */
[----:B-1----:R-:W-:Y:S01]  /*dec0*/  FFMA.FTZ R9, R242, c[0x0][0x23c], -R2 ;  /* 0x00008f00f2097a23 */ /* 0x002fe20000010802 */
[----:B--2---:R-:W-:-:S03]  /*ded0*/  F2FP.BF16.PACK_AB R5, R176, R177 ;  /* 0x000000b1b005723e */ /* 0x004fc600000010ff */
[----:B------:R1:W-:Y:S02]  /*dee0*/  MUFU.EX2 R103, R9 ;  /* 0x0000000900677308 */ /* 0x0003e40000000800 */
[----:B-1----:R-:W-:-:S06]  /*def0*/  FFMA.FTZ R9, R240, c[0x0][0x23c], -R2 ;  /* 0x00008f00f0097a23 */ /* 0x002fcc0000010802 */
[----:B------:R-:W1:Y:S02]  /*df00*/  MUFU.EX2 R102, R9 ;  /* 0x0000000900667308 */ /* 0x000e640000000800 */
[----:B-1----:R-:W-:Y:S01]  /*df10*/  F2FP.BF16.PACK_AB R7, R102, R103 ;  /* 0x000000676607723e */ /* 0x002fe200000010ff */
[----:B------:R-:W-:-:S06]  /*df20*/  FFMA.FTZ R9, R248, c[0x0][0x23c], -R8 ;  /* 0x00008f00f8097a23 */ /* 0x000fcc0000010808 */
[C---:B------:R-:W-:Y:S01]  /*df30*/  HMMA.16816.F32.BF16 R68, R4.reuse, R30, R68 ;  /* 0x0000001e0444723c */ /* 0x040fe20000041844 */
[----:B------:R1:W-:Y:S07]  /*df40*/  MUFU.EX2 R30, R9 ;  /* 0x00000009001e7308 */ /* 0x0003ee0000000800 */
[C---:B------:R-:W-:Y:S08]  /*df50*/  HMMA.16816.F32.BF16 R128, R4.reuse, R28, R76 ;  /* 0x0000001c0480723c */ /* 0x040ff0000004184c */
[----:B------:R-:W-:Y:S01]  /*df60*/  HMMA.16816.F32.BF16 R60, R4, R22, R60 ;  /* 0x00000016043c723c */ /* 0x000fe2000004183c */
[----:B-1----:R-:W-:-:S04]  /*df70*/  FFMA.FTZ R9, R243, c[0x0][0x23c], -R8 ;  /* 0x00008f00f3097a23 */ /* 0x002fc80000010808 */
[----:B------:R1:W2:Y:S03]  /*df80*/  MUFU.EX2 R31, R9 ;  /* 0x00000009001f7308 */ /* 0x0002a60000000800 */
[----:B------:R-:W-:Y:S01]  /*df90*/  HMMA.16816.F32.BF16 R64, R4, R20, R64 ;  /* 0x000000140440723c */ /* 0x000fe20000041840 */
[----:B------:R-:W-:-:S07]  /*dfa0*/  MOV R240, R200 ;  /* 0x000000c800f07202 */ /* 0x000fce0000000f00 */
[----:B------:R-:W-:Y:S01]  /*dfb0*/  HMMA.16816.F32.BF16 R112, R4, R32, R88 ;  /* 0x000000200470723c */ /* 0x000fe20000041858 */
[--C-:B-1----:R-:W-:Y:S02]  /*dfc0*/  FFMA.FTZ R9, R241, c[0x0][0x23c], -R8.reuse ;  /* 0x00008f00f1097a23 */ /* 0x102fe40000010808 */
[----:B------:R-:W-:-:S04]  /*dfd0*/  FFMA.FTZ R8, R214, c[0x0][0x23c], -R8 ;  /* 0x00008f00d6087a23 */ /* 0x000fc80000010808 */
[----:B------:R-:W-:Y:S02]  /*dfe0*/  MOV R33, R240 ;  /* 0x000000f000217202 */ /* 0x000fe40000000f00 */
[----:B------:R-:W-:Y:S01]  /*dff0*/  MOV R208, R209 ;  /* 0x000000d100d07202 */ /* 0x000fe20000000f00 */
[----:B------:R1:W-:Y:S01]  /*e000*/  MUFU.EX2 R28, R8 ;  /* 0x00000008001c7308 */ /* 0x0003e20000000800 */
[----:B------:R-:W-:Y:S01]  /*e010*/  IMAD.MOV.U32 R242, RZ, RZ, R202 ;  /* 0x000000fffff27224 */ /* 0x000fe200078e00ca */
[----:B------:R-:W-:Y:S01]  /*e020*/  HMMA.16816.F32.BF16 R48, R4, R18, R48 ;  /* 0x000000120430723c */ /* 0x000fe20000041830 */
[----:B------:R-:W-:Y:S02]  /*e030*/  MOV R200, R158 ;  /* 0x0000009e00c87202 */ /* 0x000fe40000000f00 */
[----:B------:R-:W-:-:S03]  /*e040*/  MOV R91, R175 ;  /* 0x000000af005b7202 */ /* 0x000fc60000000f00 */
[----:B------:R-:W-:Y:S02]  /*e050*/  MUFU.EX2 R29, R9 ;  /* 0x00000009001d7308 */ /* 0x000fe40000000800 */
[----:B------:R-:W-:Y:S01]  /*e060*/  HMMA.16816.F32.BF16 R84, R4, R34, R84 ;  /* 0x000000220454723c */ /* 0x000fe20000041854 */
[----:B-1----:R-:W-:-:S07]  /*e070*/  FFMA.FTZ R8, R252, c[0x0][0x23c], -R3 ;  /* 0x00008f00fc087a23 */ /* 0x002fce0000010803 */
[C---:B------:R-:W-:Y:S01]  /*e080*/  HMMA.16816.F32.BF16 R56, R4.reuse, R16, R56 ;  /* 0x000000100438723c */ /* 0x040fe20000041838 */
[----:B------:R1:W-:Y:S07]  /*e090*/  MUFU.EX2 R23, R8 ;  /* 0x0000000800177308 */ /* 0x0003ee0000000800 */
[C---:B------:R-:W-:Y:S08]  /*e0a0*/  HMMA.16816.F32.BF16 R52, R4.reuse, R12, R52 ;  /* 0x0000000c0434723c */ /* 0x040ff00000041834 */
[----:B------:R-:W-:Y:S01]  /*e0b0*/  HMMA.16816.F32.BF16 R44, R4, R14, R44 ;  /* 0x0000000e042c723c */ /* 0x000fe2000004182c */
[----:B-1----:R-:W-:-:S04]  /*e0c0*/  FFMA.FTZ R8, R251, c[0x0][0x23c], -R3 ;  /* 0x00008f00fb087a23 */ /* 0x002fc80000010803 */
[----:B------:R1:W4:Y:S03]  /*e0d0*/  MUFU.EX2 R22, R8 ;  /* 0x0000000800167308 */ /* 0x0003260000000800 */
[----:B------:R-:W-:Y:S01]  /*e0e0*/  HMMA.16816.F32.BF16 R40, R4, R24, R40 ;  /* 0x000000180428723c */ /* 0x000fe20000041828 */
[--C-:B-1----:R-:W-:Y:S02]  /*e0f0*/  FFMA.FTZ R8, R247, c[0x0][0x23c], -R3.reuse ;  /* 0x00008f00f7087a23 */ /* 0x102fe40000010803 */
[----:B------:R-:W-:Y:S01]  /*e100*/  FFMA.FTZ R3, R244, c[0x0][0x23c], -R3 ;  /* 0x00008f00f4037a23 */ /* 0x000fe20000010803 */
[----:B------:R-:W-:-:S04]  /*e110*/  MOV R209, R205 ;  /* 0x000000cd00d17202 */ /* 0x000fc80000000f00 */
[----:B------:R-:W-:Y:S01]  /*e120*/  HMMA.16816.F32.BF16 R36, R4, R26, R36 ;  /* 0x0000001a0424723c */ /* 0x000fe20000041824 */
[----:B------:R-:W-:Y:S01]  /*e130*/  MOV R88, R242 ;  /* 0x000000f200587202 */ /* 0x000fe20000000f00 */
[----:B------:R1:W-:Y:S01]  /*e140*/  MUFU.EX2 R20, R3 ;  /* 0x0000000300147308 */ /* 0x0003e20000000800 */
[----:B------:R-:W-:Y:S01]  /*e150*/  MOV R89, R209 ;  /* 0x000000d100597202 */ /* 0x000fe20000000f00 */
[----:B------:R-:W-:Y:S01]  /*e160*/  LDSM.16.MT88.4 R4, [R218+0xbc00] ;  /* 0x00bc0000da04783b */ /* 0x000fe20000004200 */
[----:B------:R-:W-:-:S05]  /*e170*/  MOV R202, R157 ;  /* 0x0000009d00ca7202 */ /* 0x000fca0000000f00 */
[----:B------:R-:W2:Y:S01]  /*e180*/  MUFU.EX2 R21, R8 ;  /* 0x0000000800157308 */ /* 0x000ea20000000800 */
[----:B-1----:R-:W-:Y:S01]  /*e190*/  FFMA.FTZ R3, R211, c[0x0][0x23c], -R0 ;  /* 0x00008f00d3037a23 */ /* 0x002fe20000010800 */
[----:B------:R-:W-:Y:S02]  /*e1a0*/  MOV R211, R206 ;  /* 0x000000ce00d37202 */ /* 0x000fe40000000f00 */
[----:B------:R-:W-:Y:S02]  /*e1b0*/  MOV R206, R141 ;  /* 0x0000008d00ce7202 */ /* 0x000fe40000000f00 */
[----:B------:R-:W-:Y:S01]  /*e1c0*/  MOV R249, R211 ;  /* 0x000000d300f97202 */ /* 0x000fe20000000f00 */
[----:B------:R-:W-:Y:S01]  /*e1d0*/  IMAD.MOV.U32 R209, RZ, RZ, R246 ;  /* 0x000000ffffd17224 */ /* 0x000fe200078e00f6 */
[----:B------:R-:W-:Y:S01]  /*e1e0*/  MOV R211, R206 ;  /* 0x000000ce00d37202 */ /* 0x000fe20000000f00 */
[----:B------:R1:W-:Y:S01]  /*e1f0*/  MUFU.EX2 R19, R3 ;  /* 0x0000000300137308 */ /* 0x0003e20000000800 */
[----:B------:R-:W-:Y:S01]  /*e200*/  MOV R206, R215 ;  /* 0x000000d700ce7202 */ /* 0x000fe20000000f00 */
[----:B------:R-:W-:Y:S01]  /*e210*/  IMAD.MOV.U32 R242, RZ, RZ, R174 ;  /* 0x000000fffff27224 */ /* 0x000fe200078e00ae */
[----:B------:R-:W-:Y:S01]  /*e220*/  MOV R215, R219 ;  /* 0x000000db00d77202 */ /* 0x000fe20000000f00 */
[----:B------:R-:W2:Y:S04]  /*e230*/  LDSM.16.MT88.4 R140, [R218+0x9c00] ;  /* 0x009c0000da8c783b */ /* 0x000ea80000004200 */
[----:B------:R3:W5:Y:S04]  /*e240*/  LDL.LU R219, [R1+0x74] ;  /* 0x0000740001db7983 */ /* 0x0007680000300800 */
[----:B------:R-:W3:Y:S01]  /*e250*/  LDL.LU R240, [R1+0x18] ;  /* 0x0000180001f07983 */ /* 0x000ee20000300800 */
[----:B------:R-:W-:-:S02]  /*e260*/  MOV R246, R250 ;  /* 0x000000fa00f67202 */ /* 0x000fc40000000f00 */
[----:B------:R-:W-:Y:S01]  /*e270*/  MOV R250, R207 ;  /* 0x000000cf00fa7202 */ /* 0x000fe20000000f00 */
[----:B-1----:R-:W-:Y:S01]  /*e280*/  FFMA.FTZ R3, R245, c[0x0][0x23c], -R0 ;  /* 0x00008f00f5037a23 */ /* 0x002fe20000010800 */
[----:B------:R-:W-:Y:S02]  /*e290*/  MOV R90, R211 ;  /* 0x000000d3005a7202 */ /* 0x000fe40000000f00 */
[----:B------:R-:W-:Y:S02]  /*e2a0*/  MOV R207, R210 ;  /* 0x000000d200cf7202 */ /* 0x000fe40000000f00 */
[----:B------:R-:W-:Y:S01]  /*e2b0*/  MOV R245, R213 ;  /* 0x000000d500f57202 */ /* 0x000fe20000000f00 */
[----:B------:R-:W-:Y:S01]  /*e2c0*/  IMAD.MOV.U32 R213, RZ, RZ, R159 ;  /* 0x000000ffffd57224 */ /* 0x000fe200078e009f */
[----:B------:R-:W-:Y:S02]  /*e2d0*/  MOV R211, R215 ;  /* 0x000000d700d37202 */ /* 0x000fe40000000f00 */
[----:B------:R-:W-:-:S02]  /*e2e0*/  MOV R210, R212 ;  /* 0x000000d400d27202 */ /* 0x000fc40000000f00 */
[----:B------:R-:W-:Y:S02]  /*e2f0*/  MOV R205, R156 ;  /* 0x0000009c00cd7202 */ /* 0x000fe40000000f00 */
[----:B------:R-:W-:Y:S01]  /*e300*/  MOV R212, R172 ;  /* 0x000000ac00d47202 */ /* 0x000fe20000000f00 */
[----:B------:R-:W1:Y:S01]  /*e310*/  LDSM.16.MT88.4 R156, [R216+0xac00] ;  /* 0x00ac0000d89c783b */ /* 0x000e620000004200 */
[----:B------:R-:W-:-:S03]  /*e320*/  MOV R215, R173 ;  /* 0x000000ad00d77202 */ /* 0x000fc60000000f00 */
[----:B------:R-:W1:Y:S01]  /*e330*/  LDSM.16.MT88.4 R172, [R218+0xac00] ;  /* 0x00ac0000daac783b */ /* 0x000e620000004200 */
[----:B------:R2:W1:Y:S02]  /*e340*/  MUFU.EX2 R16, R3 ;  /* 0x0000000300107308 */ /* 0x0004640000000800 */
[--C-:B--2---:R-:W-:Y:S02]  /*e350*/  FFMA.FTZ R3, R122, c[0x0][0x23c], -R0.reuse ;  /* 0x00008f007a037a23 */ /* 0x104fe40000010800 */
[----:B------:R-:W-:-:S04]  /*e360*/  FFMA.FTZ R0, R123, c[0x0][0x23c], -R0 ;  /* 0x00008f007b007a23 */ /* 0x000fc80000010800 */
[----:B------:R2:W-:Y:S02]  /*e370*/  MUFU.EX2 R17, R0 ;  /* 0x0000000000117308 */ /* 0x0005e40000000800 */
[----:B--2---:R-:W-:Y:S01]  /*e380*/  FFMA.FTZ R0, R33, c[0x0][0x23c], -R2 ;  /* 0x00008f0021007a23 */ /* 0x004fe20000010802 */
[----:B------:R-:W-:Y:S02]  /*e390*/  MOV R33, R88 ;  /* 0x0000005800217202 */ /* 0x000fe40000000f00 */
[----:B------:R-:W-:-:S03]  /*e3a0*/  MOV R88, R89 ;  /* 0x0000005900587202 */ /* 0x000fc60000000f00 */
[----:B------:R2:W-:Y:S01]  /*e3b0*/  MUFU.EX2 R15, R0 ;  /* 0x00000000000f7308 */ /* 0x0005e20000000800 */
[----:B------:R-:W-:Y:S02]  /*e3c0*/  MOV R89, R90 ;  /* 0x0000005a00597202 */ /* 0x000fe40000000f00 */
[----:B------:R-:W-:Y:S01]  /*e3d0*/  MOV R90, R91 ;  /* 0x0000005b005a7202 */ /* 0x000fe20000000f00 */
[----:B--2---:R-:W-:-:S04]  /*e3e0*/  FFMA.FTZ R0, R33, c[0x0][0x23c], -R2 ;  /* 0x00008f0021007a23 */ /* 0x004fc80000010802 */
[----:B------:R2:W1:Y:S01]  /*e3f0*/  MUFU.EX2 R14, R0 ;  /* 0x00000000000e7308 */ /* 0x0004620000000800 */
[----:B------:R-:W-:-:S07]  /*e400*/  F2FP.BF16.PACK_AB R92, R31, R30 ;  /* 0x0000001e1f5c723e */ /* 0x000fce00000010ff */
[----:B------:R1:W1:Y:S01]  /*e410*/  MUFU.EX2 R18, R3 ;  /* 0x0000000300127308 */ /* 0x0002620000000800 */
[--C-:B--2---:R-:W-:Y:S02]  /*e420*/  FFMA.FTZ R0, R88, c[0x0][0x23c], -R2.reuse ;  /* 0x00008f0058007a23 */ /* 0x104fe40000010802 */
[----:B------:R-:W-:-:S05]  /*e430*/  FFMA.FTZ R2, R89, c[0x0][0x23c], -R2 ;  /* 0x00008f0059027a23 */ /* 0x000fca0000010802 */
[----:B------:R-:W-:Y:S01]  /*e440*/  MUFU.EX2 R13, R0 ;  /* 0x00000000000d7308 */ /* 0x000fe20000000800 */
[----:B----4-:R-:W-:-:S07]  /*e450*/  F2FP.BF16.PACK_AB R93, R22, R23 ;  /* 0x00000017165d723e */ /* 0x010fce00000010ff */
[----:B------:R2:W4:Y:S01]  /*e460*/  MUFU.EX2 R12, R2 ;  /* 0x00000002000c7308 */ /* 0x0005220000000800 */
[----:B------:R-:W-:Y:S02]  /*e470*/  F2FP.BF16.PACK_AB R94, R28, R29 ;  /* 0x0000001d1c5e723e */ /* 0x000fe400000010ff */
[----:B------:R-:W-:Y:S02]  /*e480*/  F2FP.BF16.PACK_AB R95, R20, R21 ;  /* 0x00000015145f723e */ /* 0x000fe400000010ff */
[----:B------:R-:W-:-:S05]  /*e490*/  MOV R35, R90 ;  /* 0x0000005a00237202 */ /* 0x000fca0000000f00 */
[C---:B------:R-:W-:Y:S08]  /*e4a0*/  HMMA.16816.F32.BF16 R120, R92.reuse, R126, R72 ;  /* 0x0000007e5c78723c */ /* 0x040ff00000041848 */
[C---:B------:R-:W-:Y:S08]  /*e4b0*/  HMMA.16816.F32.BF16 R116, R92.reuse, R124, R116 ;  /* 0x0000007c5c74723c */ /* 0x040ff00000041874 */
[C---:B------:R-:W-:Y:S08]  /*e4c0*/  HMMA.16816.F32.BF16 R132, R92.reuse, R140, R132 ;  /* 0x0000008c5c84723c */ /* 0x040ff00000041884 */
[C---:B------:R-:W-:Y:S08]  /*e4d0*/  HMMA.16816.F32.BF16 R136, R92.reuse, R142, R136 ;  /* 0x0000008e5c88723c */ /* 0x040ff00000041888 */
[C---:B-1----:R-:W-:Y:S08]  /*e4e0*/  HMMA.16816.F32.BF16 R148, R92.reuse, R156, R148 ;  /* 0x0000009c5c94723c */ /* 0x042ff00000041894 */
[C---:B------:R-:W-:Y:S08]  /*e4f0*/  HMMA.16816.F32.BF16 R152, R92.reuse, R158, R152 ;  /* 0x0000009e5c98723c */ /* 0x040ff00000041898 */
[C---:B------:R-:W-:Y:S08]  /*e500*/  HMMA.16816.F32.BF16 R164, R92.reuse, R172, R164 ;  /* 0x000000ac5ca4723c */ /* 0x040ff000000418a4 */
[C---:B------:R-:W-:Y:S08]  /*e510*/  HMMA.16816.F32.BF16 R168, R92.reuse, R174, R168 ;  /* 0x000000ae5ca8723c */ /* 0x040ff000000418a8 */
[C---:B------:R-:W-:Y:S08]  /*e520*/  HMMA.16816.F32.BF16 R72, R92.reuse, R80, R144 ;  /* 0x000000505c48723c */ /* 0x040ff00000041890 */
[----:B------:R-:W-:Y:S01]  /*e530*/  HMMA.16816.F32.BF16 R76, R92, R82, R108 ;  /* 0x000000525c4c723c */ /* 0x000fe2000004186c */
[----:B---3--:R-:W-:Y:S01]  /*e540*/  MOV R91, R240 ;  /* 0x000000f0005b7202 */ /* 0x008fe20000000f00 */
[----:B------:R-:W-:Y:S01]  /*e550*/  IMAD.MOV.U32 R240, RZ, RZ, R245 ;  /* 0x000000fffff07224 */ /* 0x000fe200078e00f5 */
[----:B------:R-:W-:-:S02]  /*e560*/  MOV R245, R249 ;  /* 0x000000f900f57202 */ /* 0x000fc40000000f00 */
[----:B------:R-:W-:Y:S02]  /*e570*/  MOV R249, R208 ;  /* 0x000000d000f97202 */ /* 0x000fe40000000f00 */
[----:B------:R-:W-:Y:S02]  /*e580*/  MOV R208, R196 ;  /* 0x000000c400d07202 */ /* 0x000fe40000000f00 */
[----:B------:R-:W-:Y:S01]  /*e590*/  MOV R196, R217 ;  /* 0x000000d900c47202 */ /* 0x000fe20000000f00 */
[----:B------:R-:W-:Y:S01]  /*e5a0*/  IMAD.MOV.U32 R243, RZ, RZ, R240 ;  /* 0x000000fffff37224 */ /* 0x000fe200078e00f0 */
[----:B------:R-:W-:Y:S01]  /*e5b0*/  MOV R248, R91 ;  /* 0x0000005b00f87202 */ /* 0x000fe20000000f00 */
[----:B------:R1:W5:Y:S01]  /*e5c0*/  LDL.LU R217, [R1+0x70] ;  /* 0x0000700001d97983 */ /* 0x0003620000300800 */
[----:B------:R-:W-:Y:S02]  /*e5d0*/  MOV R34, R245 ;  /* 0x000000f500227202 */ /* 0x000fe40000000f00 */
[----:B------:R-:W-:-:S02]  /*e5e0*/  MOV R33, R249 ;  /* 0x000000f900217202 */ /* 0x000fc40000000f00 */
[----:B------:R-:W-:Y:S01]  /*e5f0*/  MOV R32, R208 ;  /* 0x000000d000207202 */ /* 0x000fe20000000f00 */
[C---:B------:R-:W-:Y:S01]  /*e600*/  HMMA.16816.F32.BF16 R88, R92.reuse, R4, R104 ;  /* 0x000000045c58723c */ /* 0x040fe20000041868 */
[----:B------:R-:W-:Y:S01]  /*e610*/  MOV R240, R196 ;  /* 0x000000c400f07202 */ /* 0x000fe20000000f00 */
[----:B------:R-:W-:Y:S01]  /*e620*/  FFMA.FTZ R11, R248, R11, R243 ;  /* 0x0000000bf80b7223 */ /* 0x000fe200000100f3 */
[----:B------:R-:W-:Y:S01]  /*e630*/  MOV R245, R161 ;  /* 0x000000a100f57202 */ /* 0x000fe20000000f00 */
[----:B------:R-:W-:Y:S01]  /*e640*/  IMAD.MOV.U32 R249, RZ, RZ, R162 ;  /* 0x000000fffff97224 */ /* 0x000fe200078e00a2 */
[----:B------:R-:W-:Y:S01]  /*e650*/  MOV R208, R163 ;  /* 0x000000a300d07202 */ /* 0x000fe20000000f00 */
[----:B------:R-:W-:Y:S02]  /*e660*/  FFMA.FTZ R3, R35, R10, R34 ;  /* 0x0000000a23037223 */ /* 0x000fe40000010022 */
[----:B------:R-:W-:Y:S01]  /*e670*/  HMMA.16816.F32.BF16 R92, R92, R6, R96 ;  /* 0x000000065c5c723c */ /* 0x000fe20000041860 */
[----:B--2---:R-:W-:-:S02]  /*e680*/  FFMA.FTZ R2, R33, R101, R32 ;  /* 0x0000006521027223 */ /* 0x004fc40000010020 */
[----:B------:R-:W-:-:S04]  /*e690*/  FFMA.FTZ R0, R242, R100, R240 ;  /* 0x00000064f2007223 */ /* 0x000fc800000100f0 */
[----:B------:R-:W-:Y:S02]  /*e6a0*/  F2FP.BF16.PACK_AB R96, R16, R19 ;  /* 0x000000131060723e */ /* 0x000fe400000010ff */
[----:B------:R-:W-:Y:S02]  /*e6b0*/  F2FP.BF16.PACK_AB R97, R14, R15 ;  /* 0x0000000f0e61723e */ /* 0x000fe400000010ff */
[----:B------:R-:W-:Y:S02]  /*e6c0*/  F2FP.BF16.PACK_AB R98, R17, R18 ;  /* 0x000000121162723e */ /* 0x000fe400000010ff */
[----:B----4-:R-:W-:Y:S01]  /*e6d0*/  F2FP.BF16.PACK_AB R99, R12, R13 ;  /* 0x0000000d0c63723e */ /* 0x010fe200000010ff */
        /* <DEDUP_REMOVED lines=18> */
[----:B------:R-:W-:Y:S01]  /*e800*/  FADD.FTZ R4, R239, R4 ;  /* 0x00000004ef047221 */ /* 0x000fe20000010000 */
[----:B------:R-:W-:Y:S01]  /*e810*/  MOV R196, R160 ;  /* 0x000000a000c47202 */ /* 0x000fe20000000f00 */
        /* <DEDUP_REMOVED lines=45> */
[----:B------:R1:W-:Y:S04]  /*eaf0*/  STL [R1+0x18], R5 ;  /* 0x0000180501007387 */ /* 0x0003e80000100800 */
[----:B------:R1:W-:Y:S04]  /*eb00*/  STL [R1+0x20], R4 ;  /* 0x0000200401007387 */ /* 0x0003e80000100800 */
[----:B------:R1:W-:Y:S04]  /*eb10*/  STL [R1+0x1c], R3 ;  /* 0x00001c0301007387 */ /* 0x0003e80000100800 */
[----:B------:R1:W-:Y:S04]  /*eb20*/  STL [R1+0x24], R2 ;  /* 0x0000240201007387 */ /* 0x0003e80000100800 */
[----:B------:R1:W-:Y:S01]  /*eb30*/  STL [R1], R0 ;  /* 0x0000000001007387 */ /* 0x0003e20000100800 */
[----:B------:R-:W-:Y:S01]  /*eb40*/  HMMA.16816.F32.BF16 R128, R96, R140, R128 ;  /* 0x0000008c6080723c */ /* 0x000fe20000041880 */
[----:B------:R-:W-:-:S07]  /*eb50*/  MOV R104, R250 ;  /* 0x000000fa00687202 */ /* 0x000fce0000000f00 */
        /* <DEDUP_REMOVED lines=72> */
[----:B--2--5:R-:W-:Y:S04]  /*efe0*/  LDSM.16.M88.4 R8, [R220] ;  /* 0x00000000dc08783b */ /* 0x024fe80000000200 */
[----:B------:R-:W2:Y:S04]  /*eff0*/  LDSM.16.M88.4 R28, [R217+0x6000] ;  /* 0x00600000d91c783b */ /* 0x000ea80000000200 */
[----:B------:R-:W-:Y:S04]  /*f000*/  LDSM.16.M88.4 R20, [R217+0x6800] ;  /* 0x00680000d914783b */ /* 0x000fe80000000200 */
[----:B------:R-:W-:Y:S04]  /*f010*/  LDSM.16.M88.4 R24, [R217+0x6400] ;  /* 0x00640000d918783b */ /* 0x000fe80000000200 */
[----:B------:R-:W-:Y:S04]  /*f020*/  LDSM.16.M88.4 R16, [R217+0x6c00] ;  /* 0x006c0000d910783b */ /* 0x000fe80000000200 */
[----:B------:R-:W-:Y:S04]  /*f030*/  LDSM.16.M88.4 R44, [R219+0x6000] ;  /* 0x00600000db2c783b */ /* 0x000fe80000000200 */
[----:B---3--:R-:W3:Y:S04]  /*f040*/  LDSM.16.M88.4 R4, [R220+0x1000] ;  /* 0x00100000dc04783b */ /* 0x008ee80000000200 */
[----:B-1----:R-:W1:Y:S04]  /*f050*/  LDSM.16.M88.4 R12, [R221+0x1000] ;  /* 0x00100000dd0c783b */ /* 0x002e680000000200 */
[----:B------:R-:W4:Y:S04]  /*f060*/  LDSM.16.M88.4 R36, [R219+0x6800] ;  /* 0x00680000db24783b */ /* 0x000f280000000200 */
[----:B------:R-:W1:Y:S04]  /*f070*/  LDSM.16.M88.4 R40, [R219+0x6400] ;  /* 0x00640000db28783b */ /* 0x000e680000000200 */
[----:B------:R-:W1:Y:S01]  /*f080*/  LDSM.16.M88.4 R32, [R219+0x6c00] ;  /* 0x006c0000db20783b */ /* 0x000e620000000200 */
[----:B--2---:R-:W-:Y:S01]  /*f090*/  HMMA.16816.F32.BF16 R208, R8, R28, RZ ;  /* 0x0000001c08d0723c */ /* 0x004fe200000418ff */
[----:B------:R-:W-:-:S02]  /*f0a0*/  IMAD.MOV.U32 R250, RZ, RZ, R212 ;  /* 0x000000fffffa7224 */ /* 0x000fc400078e00d4 */
[----:B------:R-:W2:Y:S04]  /*f0b0*/  S2R R246, SR_TID.X ;  /* 0x0000000000f67919 */ /* 0x000ea80000002100 */
[----:B------:R-:W0:Y:S01]  /*f0c0*/  LDGDEPBAR ;  /* 0x00000000000079af */ /* 0x000e220000000000 */
[----:B------:R-:W-:Y:S08]  /*f0d0*/  HMMA.16816.F32.BF16 R204, R8, R30, RZ ;  /* 0x0000001e08cc723c */ /* 0x000ff000000418ff */
[C---:B---3--:R-:W-:Y:S08]  /*f0e0*/  HMMA.16816.F32.BF16 R64, R4.reuse, R28, RZ ;  /* 0x0000001c0440723c */ /* 0x048ff000000418ff */
[C---:B------:R-:W-:Y:S08]  /*f0f0*/  HMMA.16816.F32.BF16 R60, R4.reuse, R30, RZ ;  /* 0x0000001e043c723c */ /* 0x040ff000000418ff */
[C---:B------:R-:W-:Y:S08]  /*f100*/  HMMA.16816.F32.BF16 R48, R4.reuse, R20, RZ ;  /* 0x000000140430723c */ /* 0x040ff000000418ff */
        /* <DEDUP_REMOVED lines=13> */
[----:B------:R-:W3:Y:S04]  /*f1e0*/  LDSM.16.M88.4 R8, [R221] ;  /* 0x00000000dd08783b */ /* 0x000ee80000000200 */
[----:B------:R-:W-:Y:S03]  /*f1f0*/  LDSM.16.M88.4 R16, [R217+0x7c00] ;  /* 0x007c0000d910783b */ /* 0x000fe60000000200 */
[C---:B-1----:R-:W-:Y:S08]  /*f200*/  HMMA.16816.F32.BF16 R108, R12.reuse, R44, R64 ;  /* 0x0000002c0c6c723c */ /* 0x042ff00000041840 */
[C---:B----4-:R-:W-:Y:S08]  /*f210*/  HMMA.16816.F32.BF16 R180, R12.reuse, R36, R48 ;  /* 0x000000240cb4723c */ /* 0x050ff00000041830 */
        /* <DEDUP_REMOVED lines=18> */
[----:B------:R-:W3:Y:S07]  /*f340*/  LDSM.16.M88.4 R8, [R220+0x2000] ;  /* 0x00200000dc08783b */ /* 0x000eee0000000200 */
        /* <DEDUP_REMOVED lines=11> */
[----:B------:R-:W4:Y:S03]  /*f400*/  LDSM.16.M88.4 R12, [R221+0x2000] ;  /* 0x00200000dd0c783b */ /* 0x000f260000000200 */
[C---:B---3--:R-:W-:Y:S08]  /*f410*/  HMMA.16816.F32.BF16 R212, R8.reuse, R24, R200 ;  /* 0x0000001808d4723c */ /* 0x048ff000000418c8 */
[C---:B------:R-:W-:Y:S01]  /*f420*/  HMMA.16816.F32.BF16 R204, R8.reuse, R26, R196 ;  /* 0x0000001a08cc723c */ /* 0x040fe200000418c4 */
[----:B------:R-:W-:Y:S07]  /*f430*/  LDSM.16.M88.4 R24, [R217+0x8400] ;  /* 0x00840000d918783b */ /* 0x000fee0000000200 */
[C---:B------:R-:W-:Y:S08]  /*f440*/  HMMA.16816.F32.BF16 R108, R8.reuse, R28, R208 ;  /* 0x0000001c086c723c */ /* 0x040ff000000418d0 */
[C---:B------:R-:W-:Y:S08]  /*f450*/  HMMA.16816.F32.BF16 R200, R8.reuse, R20, R192 ;  /* 0x0000001408c8723c */ /* 0x040ff000000418c0 */
[C---:B------:R-:W-:Y:S08]  /*f460*/  HMMA.16816.F32.BF16 R196, R8.reuse, R22, R188 ;  /* 0x0000001608c4723c */ /* 0x040ff000000418bc */
[----:B------:R-:W-:Y:S08]  /*f470*/  HMMA.16816.F32.BF16 R208, R8, R30, R184 ;  /* 0x0000001e08d0723c */ /* 0x000ff000000418b8 */
[----:B-1----:R-:W-:Y:S08]  /*f480*/  HMMA.16816.F32.BF16 R20, R4, R38, R60 ;  /* 0x000000260414723c */ /* 0x002ff0000004183c */
[----:B------:R-:W-:Y:S08]  /*f490*/  HMMA.16816.F32.BF16 R184, R8, R18, R56 ;  /* 0x0000001208b8723c */ /* 0x000ff00000041838 */
[C---:B------:R-:W-:Y:S08]  /*f4a0*/  HMMA.16816.F32.BF16 R60, R4.reuse, R54, R64 ;  /* 0x00000036043c723c */ /* 0x040ff00000041840 */
[C---:B------:R-:W-:Y:S08]  /*f4b0*/  HMMA.16816.F32.BF16 R56, R4.reuse, R52, R100 ;  /* 0x000000340438723c */ /* 0x040ff00000041864 */
[----:B------:R-:W-:Y:S08]  /*f4c0*/  HMMA.16816.F32.BF16 R64, R4, R48, R180 ;  /* 0x000000300440723c */ /* 0x000ff000000418b4 */
[----:B------:R-:W-:Y:S01]  /*f4d0*/  HMMA.16816.F32.BF16 R192, R8, R16, R236 ;  /* 0x0000001008c0723c */ /* 0x000fe200000418ec */
[----:B------:R-:W-:Y:S04]  /*f4e0*/  LDSM.16.M88.4 R16, [R217+0x8000] ;  /* 0x00800000d910783b */ /* 0x000fe80000000200 */
[----:B------:R-:W-:Y:S03]  /*f4f0*/  LDSM.16.M88.4 R8, [R220+0x4000] ;  /* 0x00400000dc08783b */ /* 0x000fe60000000200 */
[C---:B------:R-:W-:Y:S01]  /*f500*/  HMMA.16816.F32.BF16 R28, R4.reuse, R36, R40 ;  /* 0x00000024041c723c */ /* 0x040fe20000041828 */
[----:B------:R-:W-:Y:S07]  /*f510*/  LDSM.16.M88.4 R40, [R217+0x8c00] ;  /* 0x008c0000d928783b */ /* 0x000fee0000000200 */
[C---:B------:R-:W-:Y:S08]  /*f520*/  HMMA.16816.F32.BF16 R104, R4.reuse, R50, R104 ;  /* 0x000000320468723c */ /* 0x040ff00000041868 */
[C---:B------:R-:W-:Y:S08]  /*f530*/  HMMA.16816.F32.BF16 R180, R4.reuse, R44, R176 ;  /* 0x0000002c04b4723c */ /* 0x040ff000000418b0 */
[----:B------:R-:W-:Y:S01]  /*f540*/  HMMA.16816.F32.BF16 R100, R4, R46, R32 ;  /* 0x0000002e0464723c */ /* 0x000fe20000041820 */
[----:B------:R-:W1:Y:S04]  /*f550*/  LDSM.16.M88.4 R4, [R220+0x5000] ;  /* 0x00500000dc04783b */ /* 0x000e680000000200 */
[----:B------:R-:W3:Y:S03]  /*f560*/  LDSM.16.M88.4 R32, [R217+0x8800] ;  /* 0x00880000d920783b */ /* 0x000ee60000000200 */
        /* <DEDUP_REMOVED lines=9> */
[C---:B-1----:R-:W-:Y:S01]  /*f600*/  HMMA.16816.F32.BF16 R48, R4.reuse, R18, R20 ;  /* 0x000000120430723c */ /* 0x042fe20000041814 */
[----:B------:R-:W1:Y:S07]  /*f610*/  LDSM.16.M88.4 R20, [R219+0x8800] ;  /* 0x00880000db14783b */ /* 0x000e6e0000000200 */
[C---:B------:R-:W-:Y:S01]  /*f620*/  HMMA.16816.F32.BF16 R184, R4.reuse, R16, R28 ;  /* 0x0000001004b8723c */ /* 0x040fe2000004181c */
[----:B------:R-:W4:Y:S07]  /*f630*/  LDSM.16.M88.4 R28, [R219+0x8400] ;  /* 0x00840000db1c783b */ /* 0x000f2e0000000200 */
[C---:B------:R-:W-:Y:S08]  /*f640*/  HMMA.16816.F32.BF16 R44, R4.reuse, R24, R56 ;  /* 0x00000018042c723c */ /* 0x040ff00000041838 */
[C---:B---3--:R-:W-:Y:S08]  /*f650*/  HMMA.16816.F32.BF16 R56, R4.reuse, R34, R104 ;  /* 0x000000220438723c */ /* 0x048ff00000041868 */
[C---:B------:R-:W-:Y:S08]  /*f660*/  HMMA.16816.F32.BF16 R36, R4.reuse, R26, R60 ;  /* 0x0000001a0424723c */ /* 0x040ff0000004183c */
[----:B------:R-:W-:Y:S08]  /*f670*/  HMMA.16816.F32.BF16 R60, R4, R42, R100 ;  /* 0x0000002a043c723c */ /* 0x000ff00000041864 */
[C---:B------:R-:W-:Y:S08]  /*f680*/  HMMA.16816.F32.BF16 R100, R8.reuse, R16, R108 ;  /* 0x000000100864723c */ /* 0x040ff0000004186c */
[----:B------:R-:W-:Y:S01]  /*f690*/  HMMA.16816.F32.BF16 R104, R8, R18, R176 ;  /* 0x000000120868723c */ /* 0x000fe200000418b0 */
[----:B------:R-:W3:Y:S01]  /*f6a0*/  LDSM.16.M88.4 R16, [R219+0x8000] ;  /* 0x00800000db10783b */ /* 0x000ee20000000200 */
[----:B--2---:R-:W-:-:S06]  /*f6b0*/  IMAD.SHL.U32 R246, R246, 0x2, RZ ;  /* 0x00000002f6f67824 */ /* 0x004fcc00078e00ff */
[C---:B------:R-:W-:Y:S08]  /*f6c0*/  HMMA.16816.F32.BF16 R108, R8.reuse, R24, R188 ;  /* 0x00000018086c723c */ /* 0x040ff000000418bc */
[----:B------:R-:W-:Y:S01]  /*f6d0*/  HMMA.16816.F32.BF16 R176, R8, R26, R208 ;  /* 0x0000001a08b0723c */ /* 0x000fe200000418d0 */
[----:B------:R-:W2:Y:S07]  /*f6e0*/  LDSM.16.M88.4 R24, [R219+0x8c00] ;  /* 0x008c0000db18783b */ /* 0x000eae0000000200 */
[----:B------:R-:W-:Y:S01]  /*f6f0*/  HMMA.16816.F32.BF16 R52, R4, R32, R64 ;  /* 0x000000200434723c */ /* 0x000fe20000041840 */
[----:B------:R-:W-:-:S07]  /*f700*/  LOP3.LUT R246, R246, 0x6, RZ, 0xc0, !PT ;  /* 0x00000006f6f67812 */ /* 0x000fce00078ec0ff */
[----:B------:R-:W-:Y:S08]  /*f710*/  HMMA.16816.F32.BF16 R64, R4, R40, R180 ;  /* 0x000000280440723c */ /* 0x000ff000000418b4 */
[C---:B------:R-:W-:Y:S08]  /*f720*/  HMMA.16816.F32.BF16 R180, R8.reuse, R32, R200 ;  /* 0x0000002008b4723c */ /* 0x040ff000000418c8 */
[C---:B------:R-:W-:Y:S08]  /*f730*/  HMMA.16816.F32.BF16 R188, R8.reuse, R34, R204 ;  /* 0x0000002208bc723c */ /* 0x040ff000000418cc */
[C---:B------:R-:W-:Y:S08]  /*f740*/  HMMA.16816.F32.BF16 R196, R8.reuse, R40, R196 ;  /* 0x0000002808c4723c */ /* 0x040ff000000418c4 */
[----:B------:R-:W-:Y:S08]  /*f750*/  HMMA.16816.F32.BF16 R192, R8, R42, R192 ;  /* 0x0000002a08c0723c */ /* 0x000ff000000418c0 */
[----:B-1----:R-:W-:Y:S01]  /*f760*/  HMMA.16816.F32.BF16 R8, R12, R22, R56 ;  /* 0x000000160c08723c */ /* 0x002fe20000041838 */
[----:B------:R-:W-:-:S07]  /*f770*/  IMAD R0, R240, 0x40, R246 ;  /* 0x00000040f0007824 */ /* 0x000fce00078e02f6 */
[----:B----4-:R-:W-:Y:S01]  /*f780*/  HMMA.16816.F32.BF16 R36, R12, R30, R36 ;  /* 0x0000001e0c24723c */ /* 0x010fe20000041824 */
[----:B------:R-:W-:-:S05]  /*f790*/  IMAD.IADD R2, R230, 0x1, -R0 ;  /* 0x00000001e6027824 */ /* 0x000fca00078e0a00 */
[----:B------:R-:W-:-:S05]  /*f7a0*/  IABS R2, R2 ;  /* 0x0000000200027213 */ /* 0x000fca0000000000 */
[----:B------:R-:W-:-:S05]  /*f7b0*/  IMAD.MOV.U32 R3, RZ, RZ, R2 ;  /* 0x000000ffff037224 */ /* 0x000fca00078e0002 */
[----:B------:R-:W-:Y:S02]  /*f7c0*/  IMAD.MOV.U32 R243, RZ, RZ, R8 ;  /* 0x000000fffff37224 */ /* 0x000fe400078e0008 */
[----:B------:R-:W-:Y:S01]  /*f7d0*/  IMAD.IADD R8, R229, 0x1, -R0 ;  /* 0x00000001e5087824 */ /* 0x000fe200078e0a00 */
[----:B------:R1:W-:Y:S01]  /*f7e0*/  I2F R40, R3 ;  /* 0x0000000300287306 */ /* 0x0003e20000201400 */
[----:B------:R-:W-:Y:S03]  /*f7f0*/  HMMA.16816.F32.BF16 R4, R12, R20, R52 ;  /* 0x000000140c04723c */ /* 0x000fe60000041834 */
[----:B------:R-:W-:-:S05]  /*f800*/  IABS R2, R8 ;  /* 0x0000000800027213 */ /* 0x000fca0000000000 */
[----:B---3--:R-:W-:Y:S01]  /*f810*/  HMMA.16816.F32.BF16 R200, R12, R18, R48 ;  /* 0x000000120cc8723c */ /* 0x008fe20000041830 */
[----:B-1----:R-:W-:-:S07]  /*f820*/  IMAD.IADD R3, R228, 0x1, -R0 ;  /* 0x00000001e4037824 */ /* 0x002fce00078e0a00 */
[----:B------:R-:W-:Y:S01]  /*f830*/  HMMA.16816.F32.BF16 R184, R12, R16, R184 ;  /* 0x000000100cb8723c */ /* 0x000fe200000418b8 */
[----:B------:R-:W-:Y:S02]  /*f840*/  IMAD.MOV.U32 R48, RZ, RZ, R39 ;  /* 0x000000ffff307224 */ /* 0x000fe400078e0027 */
[----:B------:R1:W-:Y:S01]  /*f850*/  I2F R39, R2 ;  /* 0x0000000200277306 */ /* 0x0003e20000201400 */
[----:B------:R-:W-:Y:S01]  /*f860*/  IABS R8, R3 ;  /* 0x0000000300087213 */ /* 0x000fe20000000000 */
[----:B------:R-:W-:-:S03]  /*f870*/  IMAD.IADD R3, R231, 0x1, -R0 ;  /* 0x00000001e7037824 */ /* 0x000fc600078e0a00 */
[----:B------:R-:W-:Y:S01]  /*f880*/  HMMA.16816.F32.BF16 R204, R12, R28, R44 ;  /* 0x0000001c0ccc723c */ /* 0x000fe2000004182c */
[----:B------:R-:W-:Y:S01]  /*f890*/  IMAD.MOV.U32 R212, RZ, RZ, R9 ;  /* 0x000000ffffd47224 */ /* 0x000fe200078e0009 */
[----:B------:R-:W-:-:S06]  /*f8a0*/  IABS R3, R3 ;  /* 0x0000000300037213 */ /* 0x000fcc0000000000 */
[----:B--2---:R-:W-:Y:S01]  /*f8b0*/  HMMA.16816.F32.BF16 R32, R12, R24, R64 ;  /* 0x000000180c20723c */ /* 0x004fe20000041840 */
[----:B-1----:R-:W-:-:S07]  /*f8c0*/  IADD3 R2, R0, 0x1, RZ ;  /* 0x0000000100027810 */ /* 0x002fce0007ffe0ff */
[----:B------:R-:W-:Y:S01]  /*f8d0*/  HMMA.16816.F32.BF16 R12, R12, R26, R60 ;  /* 0x0000001a0c0c723c */ /* 0x000fe2000004183c */
[----:B------:R-:W-:Y:S02]  /*f8e0*/  IMAD.IADD R9, R230, 0x1, -R2 ;  /* 0x00000001e6097824 */ /* 0x000fe400078e0a02 */
[----:B------:R-:W-:Y:S02]  /*f8f0*/  IMAD.MOV.U32 R209, RZ, RZ, R37 ;  /* 0x000000ffffd17224 */ /* 0x000fe400078e0025 */
[----:B------:R1:W-:Y:S01]  /*f900*/  I2F R37, R8 ;  /* 0x0000000800257306 */ /* 0x0003e20000201400 */
[----:B------:R-:W-:Y:S02]  /*f910*/  IMAD.MOV.U32 R215, RZ, RZ, R38 ;  /* 0x000000ffffd77224 */ /* 0x000fe400078e0026 */
[----:B------:R-:W-:Y:S02]  /*f920*/  IMAD.MOV.U32 R238, RZ, RZ, R36 ;  /* 0x000000ffffee7224 */ /* 0x000fe400078e0024 */
[----:B------:R-:W-:-:S02]  /*f930*/  IMAD.MOV.U32 R42, RZ, RZ, R6 ;  /* 0x000000ffff2a7224 */ /* 0x000fc400078e0006 */
[----:B------:R-:W-:Y:S02]  /*f940*/  IMAD.MOV.U32 R50, RZ, RZ, R5 ;  /* 0x000000ffff327224 */ /* 0x000fe400078e0005 */
[----:B-1----:R-:W-:Y:S01]  /*f950*/  IMAD.MOV.U32 R8, RZ, RZ, R3 ;  /* 0x000000ffff087224 */ /* 0x002fe200078e0003 */
[----:B------:R-:W-:-:S03]  /*f960*/  IABS R3, R9 ;  /* 0x0000000900037213 */ /* 0x000fc60000000000 */
[----:B------:R1:W-:Y:S01]  /*f970*/  I2F R36, R8 ;  /* 0x0000000800247306 */ /* 0x0003e20000201400 */
[----:B------:R-:W-:Y:S02]  /*f980*/  IMAD.MOV.U32 R49, RZ, RZ, R4 ;  /* 0x000000ffff317224 */ /* 0x000fe400078e0004 */
[----:B------:R-:W-:Y:S02]  /*f990*/  IMAD.MOV.U32 R251, RZ, RZ, R7 ;  /* 0x000000fffffb7224 */ /* 0x000fe400078e0007 */
[----:B------:R-:W2:Y:S01]  /*f9a0*/  LDSM.16.M88.4 R4, [R221+0x4000] ;  /* 0x00400000dd04783b */ /* 0x000ea20000000200 */
[----:B------:R-:W-:Y:S02]  /*f9b0*/  IMAD.MOV.U32 R214, RZ, RZ, R10 ;  /* 0x000000ffffd67224 */ /* 0x000fe400078e000a */
[----:B------:R-:W-:Y:S01]  /*f9c0*/  IMAD.MOV.U32 R246, RZ, RZ, R250 ;  /* 0x000000fffff67224 */ /* 0x000fe200078e00fa */
[----:B------:R3:W-:Y:S01]  /*f9d0*/  I2F R38, R3 ;  /* 0x0000000300267306 */ /* 0x0007e20000201400 */
[----:B------:R-:W-:-:S02]  /*f9e0*/  IMAD.IADD R10, R231, 0x1, -R2 ;  /* 0x00000001e70a7824 */ /* 0x000fc400078e0a02 */
[----:B------:R-:W-:Y:S01]  /*f9f0*/  IMAD.MOV.U32 R239, RZ, RZ, R11 ;  /* 0x000000ffffef7224 */ /* 0x000fe200078e000b */
[C---:B------:R-:W-:Y:S01]  /*fa00*/  ISETP.GE.AND P0, PT, R0.reuse, R235, PT ;  /* 0x000000eb0000720c */ /* 0x040fe20003f06270 */
[----:B-1----:R-:W-:Y:S01]  /*fa10*/  IMAD.IADD R8, R229, 0x1, -R2 ;  /* 0x00000001e5087824 */ /* 0x002fe200078e0a02 */
[C---:B------:R-:W-:Y:S01]  /*fa20*/  ISETP.GE.AND P5, PT, R0.reuse, R233, PT ;  /* 0x000000e90000720c */ /* 0x040fe20003fa6270 */
[----:B------:R-:W-:Y:S01]  /*fa30*/  IMAD.MOV.U32 R236, RZ, RZ, R13 ;  /* 0x000000ffffec7224 */ /* 0x000fe200078e000d */
[C---:B------:R-:W-:Y:S01]  /*fa40*/  ISETP.GE.AND P6, PT, R0.reuse, R234, PT ;  /* 0x000000ea0000720c */ /* 0x040fe20003fc6270 */
[----:B------:R-:W-:Y:S01]  /*fa50*/  IMAD.MOV.U32 R252, RZ, RZ, R14 ;  /* 0x000000fffffc7224 */ /* 0x000fe200078e000e */
[----:B------:R-:W-:Y:S01]  /*fa60*/  ISETP.GE.AND P1, PT, R0, R232, PT ;  /* 0x000000e80000720c */ /* 0x000fe20003f26270 */
[----:B------:R-:W-:Y:S01]  /*fa70*/  IMAD.MOV.U32 R208, RZ, RZ, R12 ;  /* 0x000000ffffd07224 */ /* 0x000fe200078e000c */
[----:B------:R-:W-:-:S04]  /*fa80*/  DEPBAR.LE SB0, 0x0 ;  /* 0x000080000000791a */ /* 0x000fc80000000000 */
[----:B---3--:R-:W-:Y:S01]  /*fa90*/  IMAD.IADD R3, R228, 0x1, -R2 ;  /* 0x00000001e4037824 */ /* 0x008fe200078e0a02 */
[----:B------:R-:W-:-:S04]  /*faa0*/  IABS R8, R8 ;  /* 0x0000000800087213 */ /* 0x000fc80000000000 */
[----:B------:R-:W-:Y:S01]  /*fab0*/  IABS R3, R3 ;  /* 0x0000000300037213 */ /* 0x000fe20000000000 */
[----:B------:R-:W-:Y:S02]  /*fac0*/  IMAD.MOV.U32 R250, RZ, RZ, R15 ;  /* 0x000000fffffa7224 */ /* 0x000fe400078e000f */
[----:B------:R1:W-:Y:S02]  /*fad0*/  I2F R15, R8 ;  /* 0x00000008000f7306 */ /* 0x0003e40000201400 */
[----:B------:R-:W-:Y:S01]  /*fae0*/  IMAD.MOV.U32 R9, RZ, RZ, R3 ;  /* 0x000000ffff097224 */ /* 0x000fe200078e0003 */
[----:B------:R-:W-:-:S05]  /*faf0*/  IABS R3, R10 ;  /* 0x0000000a00037213 */ /* 0x000fca0000000000 */
[----:B------:R3:W-:Y:S01]  /*fb00*/  I2F R13, R3 ;  /* 0x00000003000d7306 */ /* 0x0007e20000201400 */
[----:B-1----:R-:W-:-:S07]  /*fb10*/  IADD3 R8, R0, 0x8, RZ ;  /* 0x0000000800087810 */ /* 0x002fce0007ffe0ff */
[----:B------:R1:W-:Y:S01]  /*fb20*/  I2F R14, R9 ;  /* 0x00000009000e7306 */ /* 0x0003e20000201400 */
[----:B---3--:R-:W-:-:S05]  /*fb30*/  IMAD.IADD R3, R229, 0x1, -R8 ;  /* 0x00000001e5037824 */ /* 0x008fca00078e0a08 */
[----:B------:R-:W-:Y:S01]  /*fb40*/  IABS R3, R3 ;  /* 0x0000000300037213 */ /* 0x000fe20000000000 */
[----:B-1----:R-:W-:-:S03]  /*fb50*/  IMAD.IADD R9, R230, 0x1, -R8 ;  /* 0x00000001e6097824 */ /* 0x002fc600078e0a08 */
[----:B------:R1:W-:Y:S01]  /*fb60*/  I2F R44, R3 ;  /* 0x00000003002c7306 */ /* 0x0003e20000201400 */
[----:B------:R-:W-:Y:S02]  /*fb70*/  IADD3 R10, R0, 0x9, RZ ;  /* 0x00000009000a7810 */ /* 0x000fe40007ffe0ff */
[----:B------:R-:W-:-:S05]  /*fb80*/  IABS R9, R9 ;  /* 0x0000000900097213 */ /* 0x000fca0000000000 */
[----:B------:R3:W-:Y:S01]  /*fb90*/  I2F R47, R9 ;  /* 0x00000009002f7306 */ /* 0x0007e20000201400 */
[----:B-1----:R-:W-:-:S05]  /*fba0*/  IMAD.IADD R3, R231, 0x1, -R8 ;  /* 0x00000001e7037824 */ /* 0x002fca00078e0a08 */
[----:B---3--:R-:W-:Y:S01]  /*fbb0*/  IABS R9, R3 ;  /* 0x0000000300097213 */ /* 0x008fe20000000000 */
[----:B------:R-:W-:-:S05]  /*fbc0*/  IMAD.IADD R3, R230, 0x1, -R10 ;  /* 0x00000001e6037824 */ /* 0x000fca00078e0a0a */
[----:B------:R-:W-:Y:S01]  /*fbd0*/  IABS R3, R3 ;  /* 0x0000000300037213 */ /* 0x000fe20000000000 */
[----:B------:R-:W-:-:S03]  /*fbe0*/  IMAD.IADD R11, R228, 0x1, -R8 ;  /* 0x00000001e40b7824 */ /* 0x000fc600078e0a08 */
[----:B------:R1:W-:Y:S01]  /*fbf0*/  I2F R46, R3 ;  /* 0x00000003002e7306 */ /* 0x0003e20000201400 */
[----:B--2---:R-:W-:Y:S01]  /*fc00*/  HMMA.16816.F32.BF16 R180, R4, R20, R180 ;  /* 0x0000001404b4723c */ /* 0x004fe200000418b4 */
[----:B------:R-:W-:Y:S01]  /*fc10*/  IABS R11, R11 ;  /* 0x0000000b000b7213 */ /* 0x000fe20000000000 */
[----:B------:R-:W-:-:S05]  /*fc20*/  IMAD.IADD R12, R231, 0x1, -R10 ;  /* 0x00000001e70c7824 */ /* 0x000fca00078e0a0a */
[----:B------:R2:W-:Y:S01]  /*fc30*/  I2F R20, R9 ;  /* 0x0000000900147306 */ /* 0x0005e20000201400 */
[----:B-1----:R-:W-:-:S07]  /*fc40*/  IMAD.IADD R3, R228, 0x1, -R10 ;  /* 0x00000001e4037824 */ /* 0x002fce00078e0a0a */
[----:B------:R1:W-:Y:S01]  /*fc50*/  I2F R41, R11 ;  /* 0x0000000b00297306 */ /* 0x0003e20000201400 */
[----:B------:R-:W-:Y:S01]  /*fc60*/  IABS R3, R3 ;  /* 0x0000000300037213 */ /* 0x000fe20000000000 */
[----:B--2---:R-:W-:Y:S02]  /*fc70*/  IMAD.IADD R9, R229, 0x1, -R10 ;  /* 0x00000001e5097824 */ /* 0x004fe400078e0a0a */
[----:B------:R-:W-:-:S03]  /*fc80*/  IMAD.MOV.U32 R213, RZ, RZ, R34 ;  /* 0x000000ffffd57224 */ /* 0x000fc600078e0022 */
[----:B------:R-:W-:Y:S01]  /*fc90*/  IABS R9, R9 ;  /* 0x0000000900097213 */ /* 0x000fe20000000000 */
[----:B------:R-:W-:Y:S02]  /*fca0*/  IMAD.MOV.U32 R237, RZ, RZ, R32 ;  /* 0x000000ffffed7224 */ /* 0x000fe400078e0020 */
[----:B------:R-:W-:Y:S02]  /*fcb0*/  IMAD.MOV.U32 R210, RZ, RZ, R33 ;  /* 0x000000ffffd27224 */ /* 0x000fe400078e0021 */
[----:B-1----:R-:W-:Y:S01]  /*fcc0*/  IMAD.MOV.U32 R11, RZ, RZ, R3 ;  /* 0x000000ffff0b7224 */ /* 0x002fe200078e0003 */
[----:B------:R-:W-:Y:S01]  /*fcd0*/  IABS R3, R12 ;  /* 0x0000000c00037213 */ /* 0x000fe20000000000 */
[----:B------:R-:W-:Y:S01]  /*fce0*/  IMAD.MOV.U32 R247, RZ, RZ, R35 ;  /* 0x000000fffff77224 */ /* 0x000fe200078e0023 */
[----:B------:R1:W-:Y:S01]  /*fcf0*/  I2F R45, R9 ;  /* 0x00000009002d7306 */ /* 0x0003e20000201400 */
[C---:B------:R-:W-:Y:S08]  /*fd00*/  HMMA.16816.F32.BF16 R32, R4.reuse, R16, R100 ;  /* 0x000000100420723c */ /* 0x040ff00000041864 */
[C---:B------:R-:W-:Y:S07]  /*fd10*/  HMMA.16816.F32.BF16 R100, R4.reuse, R24, R196 ;  /* 0x000000180464723c */ /* 0x040fee00000418c4 */
[----:B------:R-:W-:Y:S01]  /*fd20*/  IMAD.MOV.U32 R197, RZ, RZ, R42 ;  /* 0x000000ffffc57224 */ /* 0x000fe200078e002a */
[----:B-1----:R-:W-:Y:S01]  /*fd30*/  IADD3 R9, R0, 0x10, RZ ;  /* 0x0000001000097810 */ /* 0x002fe20007ffe0ff */
[----:B------:R1:W-:Y:S01]  /*fd40*/  I2F R42, R11 ;  /* 0x0000000b002a7306 */ /* 0x0003e20000201400 */
[----:B------:R-:W-:Y:S03]  /*fd50*/  HMMA.16816.F32.BF16 R176, R4, R30, R176 ;  /* 0x0000001e04b0723c */ /* 0x000fe600000418b0 */
[----:B------:R-:W-:-:S02]  /*fd60*/  IMAD.IADD R12, R230, 0x1, -R9 ;  /* 0x00000001e60c7824 */ /* 0x000fc400078e0a09 */
[----:B-1----:R-:W-:-:S04]  /*fd70*/  IMAD.MOV.U32 R11, RZ, RZ, R3 ;  /* 0x000000ffff0b7224 */ /* 0x002fc800078e0003 */
[----:B------:R1:W-:Y:S01]  /*fd80*/  I2F R31, R11 ;  /* 0x0000000b001f7306 */ /* 0x0003e20000201400 */
[----:B------:R-:W-:Y:S01]  /*fd90*/  IABS R3, R12 ;  /* 0x0000000c00037213 */ /* 0x000fe20000000000 */
[C---:B------:R-:W-:Y:S06]  /*fda0*/  HMMA.16816.F32.BF16 R104, R4.reuse, R18, R104 ;  /* 0x000000120468723c */ /* 0x040fec0000041868 */
[----:B------:R2:W-:Y:S01]  /*fdb0*/  I2F R43, R3 ;  /* 0x00000003002b7306 */ /* 0x0005e20000201400 */
[--C-:B-1----:R-:W-:Y:S01]  /*fdc0*/  IMAD.IADD R11, R229, 0x1, -R9.reuse ;  /* 0x00000001e50b7824 */ /* 0x102fe200078e0a09 */
[----:B------:R-:W-:Y:S04]  /*fdd0*/  HMMA.16816.F32.BF16 R108, R4, R28, R108 ;  /* 0x0000001c046c723c */ /* 0x000fe8000004186c */
[----:B------:R-:W-:Y:S01]  /*fde0*/  IABS R11, R11 ;  /* 0x0000000b000b7213 */ /* 0x000fe20000000000 */
[----:B--2---:R-:W-:-:S03]  /*fdf0*/  IMAD.IADD R3, R228, 0x1, -R9 ;  /* 0x00000001e4037824 */ /* 0x004fc600078e0a09 */
[----:B------:R-:W-:Y:S02]  /*fe00*/  HMMA.16816.F32.BF16 R188, R4, R22, R188 ;  /* 0x0000001604bc723c */ /* 0x000fe400000418bc */
[----:B------:R-:W-:-:S06]  /*fe10*/  IABS R3, R3 ;  /* 0x0000000300037213 */ /* 0x000fcc0000000000 */
[----:B------:R-:W-:Y:S07]  /*fe20*/  HMMA.16816.F32.BF16 R192, R4, R26, R192 ;  /* 0x0000001a04c0723c */ /* 0x000fee00000418c0 */
[----:B------:R-:W-:Y:S02]  /*fe30*/  IMAD.MOV.U32 R4, RZ, RZ, R11 ;  /* 0x000000ffff047224 */ /* 0x000fe400078e000b */
[----:B------:R-:W-:Y:S02]  /*fe40*/  IMAD.IADD R6, R231, 0x1, -R9 ;  /* 0x00000001e7067824 */ /* 0x000fe400078e0a09 */
[----:B------:R1:W-:Y:S01]  /*fe50*/  I2F R28, R4 ;  /* 0x00000004001c7306 */ /* 0x0003e20000201400 */
[----:B------:R-:W-:-:S02]  /*fe60*/  IMAD.MOV.U32 R5, RZ, RZ, R3 ;  /* 0x000000ffff057224 */ /* 0x000fc400078e0003 */
[----:B------:R-:W-:-:S05]  /*fe70*/  IABS R3, R6 ;  /* 0x0000000600037213 */ /* 0x000fca0000000000 */
[----:B------:R2:W-:Y:S01]  /*fe80*/  I2F R27, R5 ;  /* 0x00000005001b7306 */ /* 0x0005e20000201400 */
[----:B-1----:R-:W-:-:S05]  /*fe90*/  IADD3 R4, R0, 0x11, RZ ;  /* 0x0000001100047810 */ /* 0x002fca0007ffe0ff */
[----:B------:R-:W-:Y:S02]  /*fea0*/  IMAD.IADD R6, R230, 0x1, -R4 ;  /* 0x00000001e6067824 */ /* 0x000fe400078e0a04 */
[----:B--2---:R-:W-:-:S03]  /*feb0*/  IMAD.MOV.U32 R5, RZ, RZ, R3 ;  /* 0x000000ffff057224 */ /* 0x004fc600078e0003 */
[----:B------:R-:W-:Y:S01]  /*fec0*/  IABS R3, R6 ;  /* 0x0000000600037213 */ /* 0x000fe20000000000 */
[----:B------:R-:W-:Y:S01]  /*fed0*/  IMAD.IADD R6, R229, 0x1, -R4 ;  /* 0x00000001e5067824 */ /* 0x000fe200078e0a04 */
[----:B------:R1:W-:Y:S03]  /*fee0*/  I2F R26, R5 ;  /* 0x00000005001a7306 */ /* 0x0003e60000201400 */
[----:B-1----:R-:W-:Y:S01]  /*fef0*/  IMAD.MOV.U32 R5, RZ, RZ, R3 ;  /* 0x000000ffff057224 */ /* 0x002fe200078e0003 */
[----:B------:R-:W-:-:S04]  /*ff00*/  IABS R3, R6 ;  /* 0x0000000600037213 */ /* 0x000fc80000000000 */
[----:B------:R1:W-:Y:S08]  /*ff10*/  I2F R29, R3 ;  /* 0x00000003001d7306 */ /* 0x0003f00000201400 */
[----:B------:R-:W-:Y:S01]  /*ff20*/  I2F R30, R5 ;  /* 0x00000005001e7306 */ /* 0x000fe20000201400 */
[----:B-1----:R-:W-:-:S07]  /*ff30*/  FMUL.FTZ R3, R32, c[0x0][0x2ec] ;  /* 0x0000bb0020037a20 */ /* 0x002fce0000410000 */
[----:B------:R1:W2:Y:S01]  /*ff40*/  MUFU.TANH R5, R3 ;  /* 0x0000000300057308 */ /* 0x0002a20000002400 */
[----:B------:R-:W-:Y:S02]  /*ff50*/  FMUL.FTZ R11, R186, c[0x0][0x2ec] ;  /* 0x0000bb00ba0b7a20 */ /* 0x000fe40000410000 */
[----:B-1----:R-:W-:-:S05]  /*ff60*/  FMUL.FTZ R3, R34, c[0x0][0x2ec] ;  /* 0x0000bb0022037a20 */ /* 0x002fca0000410000 */
[----:B------:R1:W-:Y:S02]  /*ff70*/  MUFU.TANH R7, R3 ;  /* 0x0000000300077308 */ /* 0x0003e40000002400 */
[----:B-1----:R-:W-:-:S06]  /*ff80*/  FMUL.FTZ R3, R184, c[0x0][0x2ec] ;  /* 0x0000bb00b8037a20 */ /* 0x002fcc0000410000 */
[----:B------:R1:W3:Y:S08]  /*ff90*/  MUFU.TANH R6, R3 ;  /* 0x0000000300067308 */ /* 0x0002f00000002400 */
[----:B------:R-:W4:Y:S01]  /*ffa0*/  MUFU.TANH R11, R11 ;  /* 0x0000000b000b7308 */ /* 0x000f220000002400 */
[----:B-1----:R-:W-:-:S05]  /*ffb0*/  IMAD.IADD R3, R228, 0x1, -R4 ;  /* 0x00000001e4037824 */ /* 0x002fca00078e0a04 */
[----:B------:R-:W-:-:S04]  /*ffc0*/  IABS R3, R3 ;  /* 0x0000000300037213 */ /* 0x000fc80000000000 */
[----:B------:R1:W-:Y:S01]  /*ffd0*/  I2F R25, R3 ;  /* 0x0000000300197306 */ /* 0x0003e20000201400 */
[-C--:B--2---:R-:W-:Y:S01]  /*ffe0*/  FFMA.FTZ R5, R40, -R222.reuse, R5 ;  /* 0x800000de28057223 */ /* 0x084fe20000010005 */
[C---:B------:R-:W-:Y:S01]  /*fff0*/  ISETP.LT.OR P0, PT, R0.reuse, R227, P0 ;  /* 0x000000e30000720c */ /* 0x040fe20000701670 */
[----:B---3--:R-:W-:Y:S01]  /*10000*/  FFMA.FTZ R6, R37, -R222, R6 ;  /* 0x800000de25067223 */ /* 0x008fe20000010006 */
[----:B------:R-:W-:Y:S01]  /*10010*/  ISETP.LT.OR P5, PT, R0, R225, P5 ;  /* 0x000000e10000720c */ /* 0x000fe20002fa1670 */
[----:B-1----:R-:W-:-:S04]  /*10020*/  FMUL.FTZ R3, R33, c[0x0][0x2ec] ;  /* 0x0000bb0021037a20 */ /* 0x002fc80000410000 */
[----:B------:R1:W2:Y:S01]  /*10030*/  MUFU.TANH R18, R3 ;  /* 0x0000000300127308 */ /* 0x0002a20000002400 */
[-C--:B------:R-:W-:Y:S01]  /*10040*/  FFMA.FTZ R7, R39, -R222.reuse, R7 ;  /* 0x800000de27077223 */ /* 0x080fe20000010007 */
[----:B------:R-:W-:Y:S01]  /*10050*/  FSEL R245, R5, -INF , !P0 ;  /* 0xff80000005f57808 */ /* 0x000fe20004000000 */
[----:B----4-:R-:W-:Y:S01]  /*10060*/  FFMA.FTZ R11, R36, -R222, R11 ;  /* 0x800000de240b7223 */ /* 0x010fe2000001000b */
[----:B------:R-:W-:Y:S01]  /*10070*/  FSEL R55, R6, -INF , !P5 ;  /* 0xff80000006377808 */ /* 0x000fe20006800000 */
[----:B------:R-:W-:Y:S01]  /*10080*/  IMAD.IADD R5, R231, 0x1, -R4 ;  /* 0x00000001e7057824 */ /* 0x000fe200078e0a04 */
[----:B------:R-:W-:Y:S01]  /*10090*/  ISETP.LT.OR P6, PT, R0, R226, P6 ;  /* 0x000000e20000720c */ /* 0x000fe200037c1670 */
[----:B-1----:R-:W-:-:S04]  /*100a0*/  FMUL.FTZ R3, R35, c[0x0][0x2ec] ;  /* 0x0000bb0023037a20 */ /* 0x002fc80000410000 */
[----:B------:R1:W3:Y:S01]  /*100b0*/  MUFU.TANH R12, R3 ;  /* 0x00000003000c7308 */ /* 0x0002e20000002400 */
[C---:B------:R-:W-:Y:S02]  /*100c0*/  ISETP.LT.OR P1, PT, R0.reuse, R224, P1 ;  /* 0x000000e00000720c */ /* 0x040fe40000f21670 */
[----:B------:R-:W-:Y:S02]  /*100d0*/  FSEL R249, R7, -INF , !P6 ;  /* 0xff80000007f97808 */ /* 0x000fe40007000000 */
[----:B------:R-:W-:Y:S02]  /*100e0*/  FSEL R56, R11, -INF , !P1 ;  /* 0xff8000000b387808 */ /* 0x000fe40004800000 */
[----:B-1----:R-:W-:-:S05]  /*100f0*/  IADD3 R3, R0, 0x18, RZ ;  /* 0x0000001800037810 */ /* 0x002fca0007ffe0ff */
[----:B------:R-:W-:Y:S01]  /*10100*/  IMAD.IADD R6, R230, 0x1, -R3 ;  /* 0x00000001e6067824 */ /* 0x000fe200078e0a03 */
[C---:B------:R-:W-:Y:S02]  /*10110*/  ISETP.GE.AND P0, PT, R2.reuse, R235, PT ;  /* 0x000000eb0200720c */ /* 0x040fe40003f06270 */
[C---:B------:R-:W-:Y:S02]  /*10120*/  ISETP.GE.AND P6, PT, R2.reuse, R234, PT ;  /* 0x000000ea0200720c */ /* 0x040fe40003fc6270 */
[C---:B------:R-:W-:Y:S02]  /*10130*/  ISETP.GE.AND P5, PT, R2.reuse, R233, PT ;  /* 0x000000e90200720c */ /* 0x040fe40003fa6270 */
[----:B------:R-:W-:Y:S02]  /*10140*/  IABS R5, R5 ;  /* 0x0000000500057213 */ /* 0x000fe40000000000 */
[C---:B------:R-:W-:Y:S02]  /*10150*/  ISETP.GE.AND P1, PT, R2.reuse, R232, PT ;  /* 0x000000e80200720c */ /* 0x040fe40003f26270 */
[----:B------:R-:W-:Y:S01]  /*10160*/  IABS R6, R6 ;  /* 0x0000000600067213 */ /* 0x000fe20000000000 */
[----:B------:R1:W-:Y:S01]  /*10170*/  I2F R19, R5 ;  /* 0x0000000500137306 */ /* 0x0003e20000201400 */
[----:B------:R-:W-:-:S02]  /*10180*/  ISETP.LT.OR P0, PT, R2, R227, P0 ;  /* 0x000000e30200720c */ /* 0x000fc40000701670 */
[C---:B------:R-:W-:Y:S02]  /*10190*/  ISETP.LT.OR P6, PT, R2.reuse, R226, P6 ;  /* 0x000000e20200720c */ /* 0x040fe400037c1670 */
[C---:B------:R-:W-:Y:S01]  /*101a0*/  ISETP.LT.OR P5, PT, R2.reuse, R225, P5 ;  /* 0x000000e10200720c */ /* 0x040fe20002fa1670 */
[----:B------:R-:W-:Y:S01]  /*101b0*/  BAR.SYNC.DEFER_BLOCKING 0x0 ;  /* 0x0000000000007b1d */ /* 0x000fe20000010000 */
[----:B------:R-:W-:Y:S01]  /*101c0*/  ISETP.LT.OR P1, PT, R2, R224, P1 ;  /* 0x000000e00200720c */ /* 0x000fe20000f21670 */
[----:B------:R-:W-:Y:S02]  /*101d0*/  IMAD.IADD R2, R229, 0x1, -R3 ;  /* 0x00000001e5027824 */ /* 0x000fe400078e0a03 */
[----:B------:R-:W-:Y:S02]  /*101e0*/  FMUL.FTZ R17, R185, c[0x0][0x2ec] ;  /* 0x0000bb00b9117a20 */ /* 0x000fe40000410000 */
[----:B-1----:R-:W-:Y:S01]  /*101f0*/  IMAD.MOV.U32 R5, RZ, RZ, R6 ;  /* 0x000000ffff057224 */ /* 0x002fe200078e0006 */
[----:B------:R-:W-:Y:S01]  /*10200*/  IABS R2, R2 ;  /* 0x0000000200027213 */ /* 0x000fe20000000000 */
[----:B--2---:R-:W-:-:S02]  /*10210*/  FFMA.FTZ R7, R38, -R222, R18 ;  /* 0x800000de26077223 */ /* 0x004fc40000010012 */
[----:B------:R1:W-:Y:S01]  /*10220*/  I2F R24, R5 ;  /* 0x0000000500187306 */ /* 0x0003e20000201400 */
[----:B------:R-:W-:Y:S02]  /*10230*/  FMUL.FTZ R16, R187, c[0x0][0x2ec] ;  /* 0x0000bb00bb107a20 */ /* 0x000fe40000410000 */
[----:B------:R-:W-:Y:S01]  /*10240*/  IMAD.MOV.U32 R6, RZ, RZ, R2 ;  /* 0x000000ffff067224 */ /* 0x000fe200078e0002 */
[----:B------:R-:W-:Y:S01]  /*10250*/  FSEL R241, R7, -INF , !P0 ;  /* 0xff80000007f17808 */ /* 0x000fe20004000000 */
[----:B------:R-:W-:-:S03]  /*10260*/  IMAD.IADD R7, R231, 0x1, -R3 ;  /* 0x00000001e7077824 */ /* 0x000fc600078e0a03 */
[----:B------:R-:W2:Y:S01]  /*10270*/  MUFU.TANH R17, R17 ;  /* 0x0000001100117308 */ /* 0x000ea20000002400 */
[----:B------:R-:W-:Y:S01]  /*10280*/  IADD3 R2, R0, 0x19, RZ ;  /* 0x0000001900027810 */ /* 0x000fe20007ffe0ff */
[----:B-1----:R-:W-:-:S06]  /*10290*/  IMAD.IADD R5, R228, 0x1, -R3 ;  /* 0x00000001e4057824 */ /* 0x002fcc00078e0a03 */
[----:B------:R-:W1:Y:S01]  /*102a0*/  MUFU.TANH R16, R16 ;  /* 0x0000001000107308 */ /* 0x000e620000002400 */
[----:B------:R-:W-:-:S07]  /*102b0*/  IABS R5, R5 ;  /* 0x0000000500057213 */ /* 0x000fce0000000000 */
[----:B------:R4:W-:Y:S01]  /*102c0*/  I2F R23, R6 ;  /* 0x0000000600177306 */ /* 0x0009e20000201400 */
[-C--:B---3--:R-:W-:Y:S02]  /*102d0*/  FFMA.FTZ R11, R15, -R222.reuse, R12 ;  /* 0x800000de0f0b7223 */ /* 0x088fe4000001000c */
[-C--:B--2---:R-:W-:Y:S02]  /*102e0*/  FFMA.FTZ R12, R14, -R222.reuse, R17 ;  /* 0x800000de0e0c7223 */ /* 0x084fe40000010011 */
[----:B----4-:R-:W-:Y:S01]  /*102f0*/  IMAD.MOV.U32 R6, RZ, RZ, R5 ;  /* 0x000000ffff067224 */ /* 0x010fe200078e0005 */
[----:B------:R-:W-:Y:S01]  /*10300*/  IABS R5, R7 ;  /* 0x0000000700057213 */ /* 0x000fe20000000000 */
[----:B------:R-:W-:Y:S02]  /*10310*/  IMAD.IADD R7, R230, 0x1, -R2 ;  /* 0x00000001e6077824 */ /* 0x000fe400078e0a02 */
[----:B------:R2:W-:Y:S01]  /*10320*/  I2F R21, R6 ;  /* 0x0000000600157306 */ /* 0x0005e20000201400 */
[----:B-1----:R-:W-:Y:S01]  /*10330*/  FFMA.FTZ R13, R13, -R222, R16 ;  /* 0x800000de0d0d7223 */ /* 0x002fe20000010010 */
[----:B------:R-:W-:Y:S01]  /*10340*/  FSEL R244, R11, -INF , !P6 ;  /* 0xff8000000bf47808 */ /* 0x000fe20007000000 */
[----:B--2---:R-:W-:Y:S01]  /*10350*/  IMAD.MOV.U32 R6, RZ, RZ, R5 ;  /* 0x000000ffff067224 */ /* 0x004fe200078e0005 */
[----:B------:R-:W-:Y:S01]  /*10360*/  IABS R5, R7 ;  /* 0x0000000700057213 */ /* 0x000fe20000000000 */
[----:B------:R-:W-:-:S03]  /*10370*/  IMAD.IADD R7, R229, 0x1, -R2 ;  /* 0x00000001e5077824 */ /* 0x000fc600078e0a02 */
[----:B------:R1:W-:Y:S01]  /*10380*/  I2F R14, R6 ;  /* 0x00000006000e7306 */ /* 0x0003e20000201400 */
[----:B------:R-:W-:Y:S02]  /*10390*/  FSEL R52, R12, -INF , !P5 ;  /* 0xff8000000c347808 */ /* 0x000fe40006800000 */
[----:B------:R-:W-:Y:S02]  /*103a0*/  FSEL R53, R13, -INF , !P1 ;  /* 0xff8000000d357808 */ /* 0x000fe40004800000 */
[C---:B------:R-:W-:Y:S02]  /*103b0*/  ISETP.GE.AND P0, PT, R8.reuse, R235, PT ;  /* 0x000000eb0800720c */ /* 0x040fe40003f06270 */
[----:B------:R-:W-:Y:S01]  /*103c0*/  ISETP.GE.AND P6, PT, R8, R234, PT ;  /* 0x000000ea0800720c */ /* 0x000fe20003fc6270 */
[----:B-1----:R-:W-:Y:S01]  /*103d0*/  IMAD.MOV.U32 R6, RZ, RZ, R5 ;  /* 0x000000ffff067224 */ /* 0x002fe200078e0005 */
[----:B------:R-:W-:Y:S01]  /*103e0*/  IABS R5, R7 ;  /* 0x0000000700057213 */ /* 0x000fe20000000000 */
[----:B------:R-:W-:-:S02]  /*103f0*/  IMAD.IADD R7, R228, 0x1, -R2 ;  /* 0x00000001e4077824 */ /* 0x000fc400078e0a02 */
[----:B------:R1:W-:Y:S01]  /*10400*/  I2F R54, R6 ;  /* 0x0000000600367306 */ /* 0x0003e20000201400 */
[C---:B------:R-:W-:Y:S02]  /*10410*/  ISETP.GE.AND P5, PT, R8.reuse, R233, PT ;  /* 0x000000e90800720c */ /* 0x040fe40003fa6270 */
[C---:B------:R-:W-:Y:S02]  /*10420*/  ISETP.GE.AND P1, PT, R8.reuse, R232, PT ;  /* 0x000000e80800720c */ /* 0x040fe40003f26270 */
[C---:B------:R-:W-:Y:S02]  /*10430*/  ISETP.LT.OR P0, PT, R8.reuse, R227, P0 ;  /* 0x000000e30800720c */ /* 0x040fe40000701670 */
[C---:B------:R-:W-:Y:S02]  /*10440*/  ISETP.LT.OR P6, PT, R8.reuse, R226, P6 ;  /* 0x000000e20800720c */ /* 0x040fe400037c1670 */
[----:B------:R-:W-:Y:S01]  /*10450*/  ISETP.LT.OR P5, PT, R8, R225, P5 ;  /* 0x000000e10800720c */ /* 0x000fe20002fa1670 */
[----:B-1----:R-:W-:Y:S01]  /*10460*/  IMAD.MOV.U32 R6, RZ, RZ, R5 ;  /* 0x000000ffff067224 */ /* 0x002fe200078e0005 */
[----:B------:R-:W-:-:S03]  /*10470*/  IABS R5, R7 ;  /* 0x0000000700057213 */ /* 0x000fc60000000000 */
[----:B------:R1:W-:Y:S01]  /*10480*/  I2F R51, R6 ;  /* 0x0000000600337306 */ /* 0x0003e20000201400 */
[----:B------:R-:W-:Y:S02]  /*10490*/  ISETP.LT.OR P1, PT, R8, R224, P1 ;  /* 0x000000e00800720c */ /* 0x000fe40000f21670 */
[----:B------:R-:W-:Y:S01]  /*104a0*/  IADD3 R8, R0, 0x20, RZ ;  /* 0x0000002000087810 */ /* 0x000fe20007ffe0ff */
[----:B------:R-:W-:-:S04]  /*104b0*/  IMAD.MOV.U32 R187, RZ, RZ, R49 ;  /* 0x000000ffffbb7224 */ /* 0x000fc800078e0031 */
[----:B------:R-:W-:Y:S02]  /*104c0*/  IMAD.IADD R7, R230, 0x1, -R8 ;  /* 0x00000001e6077824 */ /* 0x000fe400078e0a08 */
[----:B-1----:R-:W-:Y:S02]  /*104d0*/  IMAD.MOV.U32 R6, RZ, RZ, R5 ;  /* 0x000000ffff067224 */ /* 0x002fe400078e0005 */
[----:B------:R-:W-:-:S05]  /*104e0*/  IMAD.IADD R5, R231, 0x1, -R2 ;  /* 0x00000001e7057824 */ /* 0x000fca00078e0a02 */
[----:B------:R-:W-:Y:S01]  /*104f0*/  IABS R5, R5 ;  /* 0x0000000500057213 */ /* 0x000fe20000000000 */
[----:B------:R1:W-:Y:S01]  /*10500*/  I2F R49, R6 ;  /* 0x0000000600317306 */ /* 0x0003e20000201400 */
[----:B------:R-:W-:-:S03]  /*10510*/  IMAD.MOV.U32 R185, RZ, RZ, R50 ;  /* 0x000000ffffb97224 */ /* 0x000fc600078e0032 */
        /* <DEDUP_REMOVED lines=20> */
[----:B------:R-:W-:Y:S02]  /*10660*/  IMAD.IADD R11, R228, 0x1, -R7 ;  /* 0x00000001e40b7824 */ /* 0x000fe400078e0a07 */
        /* <DEDUP_REMOVED lines=13> */
[----:B-1----:R-:W-:-:S03]  /*10740*/  IMAD.MOV.U32 R11, RZ, RZ, R5 ;  /* 0x000000ffff0b7224 */ /* 0x002fc600078e0005 */
[----:B------:R-:W-:Y:S01]  /*10750*/  IABS R5, R12 ;  /* 0x0000000c00057213 */ /* 0x000fe20000000000 */
[----:B------:R1:W-:Y:S01]  /*10760*/  I2F R57, R11 ;  /* 0x0000000b00397306 */ /* 0x0003e20000201400 */
[----:B------:R-:W-:-:S03]  /*10770*/  IMAD.IADD R12, R228, 0x1, -R6 ;  /* 0x00000001e40c7824 */ /* 0x000fc600078e0a06 */
[----:B-1----:R-:W-:Y:S02]  /*10780*/  IMAD.MOV.U32 R11, RZ, RZ, R5 ;  /* 0x000000ffff0b7224 */ /* 0x002fe400078e0005 */
[----:B------:R-:W-:-:S05]  /*10790*/  IMAD.IADD R5, R229, 0x1, -R6 ;  /* 0x00000001e5057824 */ /* 0x000fca00078e0a06 */
[----:B------:R-:W-:Y:S01]  /*107a0*/  IABS R5, R5 ;  /* 0x0000000500057213 */ /* 0x000fe20000000000 */
[----:B------:R1:W-:Y:S01]  /*107b0*/  I2F R65, R11 ;  /* 0x0000000b00417306 */ /* 0x0003e20000201400 */
[----:B------:R-:W-:-:S03]  /*107c0*/  FMUL.FTZ R15, R200, c[0x0][0x2ec] ;  /* 0x0000bb00c80f7a20 */ /* 0x000fc60000410000 */
[----:B-1----:R-:W-:Y:S01]  /*107d0*/  IMAD.MOV.U32 R11, RZ, RZ, R5 ;  /* 0x000000ffff0b7224 */ /* 0x002fe200078e0005 */
[----:B------:R-:W-:-:S03]  /*107e0*/  IABS R5, R12 ;  /* 0x0000000c00057213 */ /* 0x000fc60000000000 */
[----:B------:R1:W-:Y:S01]  /*107f0*/  I2F R62, R11 ;  /* 0x0000000b003e7306 */ /* 0x0003e20000201400 */
[----:B------:R-:W-:-:S07]  /*10800*/  FMUL.FTZ R12, R202, c[0x0][0x2ec] ;  /* 0x0000bb00ca0c7a20 */ /* 0x000fce0000410000 */
[----:B------:R2:W-:Y:S01]  /*10810*/  I2F R59, R5 ;  /* 0x00000005003b7306 */ /* 0x0005e20000201400 */
[----:B-1----:R-:W-:-:S07]  /*10820*/  FMUL.FTZ R11, R106, c[0x0][0x2ec] ;  /* 0x0000bb006a0b7a20 */ /* 0x002fce0000410000 */
[----:B------:R-:W-:Y:S01]  /*10830*/  MUFU.TANH R15, R15 ;  /* 0x0000000f000f7308 */ /* 0x000fe20000002400 */
[----:B--2---:R-:W-:-:S07]  /*10840*/  FMUL.FTZ R5, R104, c[0x0][0x2ec] ;  /* 0x0000bb0068057a20 */ /* 0x004fce0000410000 */
[----:B------:R-:W-:Y:S08]  /*10850*/  MUFU.TANH R11, R11 ;  /* 0x0000000b000b7308 */ /* 0x000ff00000002400 */
[----:B------:R-:W1:Y:S08]  /*10860*/  MUFU.TANH R5, R5 ;  /* 0x0000000500057308 */ /* 0x000e700000002400 */
[----:B------:R2:W3:Y:S02]  /*10870*/  MUFU.TANH R16, R12 ;  /* 0x0000000c00107308 */ /* 0x0004e40000002400 */
[----:B--2---:R-:W-:-:S06]  /*10880*/  FMUL.FTZ R12, R105, c[0x0][0x2ec] ;  /* 0x0000bb00690c7a20 */ /* 0x004fcc0000410000 */
[----:B------:R2:W-:Y:S01]  /*10890*/  MUFU.TANH R22, R12 ;  /* 0x0000000c00167308 */ /* 0x0005e20000002400 */
[----:B-1----:R-:W-:Y:S02]  /*108a0*/  FFMA.FTZ R13, R47, -R222, R5 ;  /* 0x800000de2f0d7223 */ /* 0x002fe40000010005 */
[----:B------:R-:W-:Y:S02]  /*108b0*/  FMUL.FTZ R5, R201, c[0x0][0x2ec] ;  /* 0x0000bb00c9057a20 */ /* 0x000fe40000410000 */
[----:B--2---:R-:W-:-:S04]  /*108c0*/  FMUL.FTZ R12, R107, c[0x0][0x2ec] ;  /* 0x0000bb006b0c7a20 */ /* 0x004fc80000410000 */
[----:B------:R1:W-:Y:S08]  /*108d0*/  MUFU.TANH R18, R12 ;  /* 0x0000000c00127308 */ /* 0x0003f00000002400 */
[----:B------:R3:W2:Y:S01]  /*108e0*/  MUFU.TANH R17, R5 ;  /* 0x0000000500117308 */ /* 0x0006a20000002400 */
[-C--:B-1----:R-:W-:Y:S02]  /*108f0*/  FFMA.FTZ R12, R44, -R222.reuse, R11 ;  /* 0x800000de2c0c7223 */ /* 0x082fe4000001000b */
[----:B------:R-:W-:-:S02]  /*10900*/  FFMA.FTZ R11, R41, -R222, R15 ;  /* 0x800000de290b7223 */ /* 0x000fc4000001000f */
[----:B------:R-:W-:Y:S02]  /*10910*/  FMUL.FTZ R15, R203, c[0x0][0x2ec] ;  /* 0x0000bb00cb0f7a20 */ /* 0x000fe40000410000 */
[----:B---3--:R-:W-:-:S04]  /*10920*/  FFMA.FTZ R5, R20, -R222, R16 ;  /* 0x800000de14057223 */ /* 0x008fc80000010010 */
[----:B------:R-:W1:Y:S01]  /*10930*/  MUFU.TANH R15, R15 ;  /* 0x0000000f000f7308 */ /* 0x000e620000002400 */
[----:B------:R-:W-:Y:S01]  /*10940*/  FSEL R44, R5, -INF , !P1 ;  /* 0xff800000052c7808 */ /* 0x000fe20004800000 */
[----:B------:R-:W-:Y:S01]  /*10950*/  FMUL.FTZ R5, R110, c[0x0][0x2ec] ;  /* 0x0000bb006e057a20 */ /* 0x000fe20000410000 */
[----:B------:R-:W-:Y:S02]  /*10960*/  FSEL R200, R13, -INF , !P0 ;  /* 0xff8000000dc87808 */ /* 0x000fe40004000000 */
[----:B------:R-:W-:Y:S02]  /*10970*/  FSEL R201, R12, -INF , !P6 ;  /* 0xff8000000cc97808 */ /* 0x000fe40007000000 */
[----:B------:R-:W-:Y:S01]  /*10980*/  FSEL R41, R11, -INF , !P5 ;  /* 0xff8000000b297808 */ /* 0x000fe20006800000 */
[----:B------:R3:W-:Y:S01]  /*10990*/  MUFU.TANH R13, R5 ;  /* 0x00000005000d7308 */ /* 0x0007e20000002400 */
[C---:B------:R-:W-:Y:S02]  /*109a0*/  ISETP.GE.AND P0, PT, R10.reuse, R235, PT ;  /* 0x000000eb0a00720c */ /* 0x040fe40003f06270 */
[----:B------:R-:W-:-:S02]  /*109b0*/  ISETP.GE.AND P6, PT, R10, R234, PT ;  /* 0x000000ea0a00720c */ /* 0x000fc40003fc6270 */
[C---:B------:R-:W-:Y:S02]  /*109c0*/  ISETP.GE.AND P5, PT, R10.reuse, R233, PT ;  /* 0x000000e90a00720c */ /* 0x040fe40003fa6270 */
[----:B------:R-:W-:Y:S01]  /*109d0*/  ISETP.GE.AND P1, PT, R10, R232, PT ;  /* 0x000000e80a00720c */ /* 0x000fe20003f26270 */
[----:B------:R-:W-:Y:S01]  /*109e0*/  FMUL.FTZ R11, R108, c[0x0][0x2ec] ;  /* 0x0000bb006c0b7a20 */ /* 0x000fe20000410000 */
[C---:B------:R-:W-:Y:S02]  /*109f0*/  ISETP.LT.OR P0, PT, R10.reuse, R227, P0 ;  /* 0x000000e30a00720c */ /* 0x040fe40000701670 */
[C---:B------:R-:W-:Y:S02]  /*10a00*/  ISETP.LT.OR P6, PT, R10.reuse, R226, P6 ;  /* 0x000000e20a00720c */ /* 0x040fe400037c1670 */
[----:B------:R-:W-:Y:S01]  /*10a10*/  ISETP.LT.OR P5, PT, R10, R225, P5 ;  /* 0x000000e10a00720c */ /* 0x000fe20002fa1670 */
[----:B---3--:R-:W-:Y:S01]  /*10a20*/  FMUL.FTZ R5, R204, c[0x0][0x2ec] ;  /* 0x0000bb00cc057a20 */ /* 0x008fe20000410000 */
[----:B------:R-:W-:Y:S01]  /*10a30*/  ISETP.LT.OR P1, PT, R10, R224, P1 ;  /* 0x000000e00a00720c */ /* 0x000fe20000f21670 */
[-C--:B--2---:R-:W-:Y:S01]  /*10a40*/  FFMA.FTZ R10, R42, -R222.reuse, R17 ;  /* 0x800000de2a0a7223 */ /* 0x084fe20000010011 */
[----:B------:R-:W2:Y:S01]  /*10a50*/  MUFU.TANH R20, R11 ;  /* 0x0000000b00147308 */ /* 0x000ea20000002400 */
[----:B------:R-:W-:-:S07]  /*10a60*/  FFMA.FTZ R12, R46, -R222, R22 ;  /* 0x800000de2e0c7223 */ /* 0x000fce0000010016 */
[----:B------:R1:W3:Y:S01]  /*10a70*/  MUFU.TANH R17, R5 ;  /* 0x0000000500117308 */ /* 0x0002e20000002400 */
[----:B------:R-:W-:Y:S01]  /*10a80*/  FSEL R35, R10, -INF , !P5 ;  /* 0xff8000000a237808 */ /* 0x000fe20006800000 */
[----:B------:R-:W-:Y:S01]  /*10a90*/  FMUL.FTZ R10, R109, c[0x0][0x2ec] ;  /* 0x0000bb006d0a7a20 */ /* 0x000fe20000410000 */
[----:B------:R-:W-:Y:S01]  /*10aa0*/  FSEL R196, R12, -INF , !P0 ;  /* 0xff8000000cc47808 */ /* 0x000fe20004000000 */
[----:B-1----:R-:W-:Y:S02]  /*10ab0*/  FFMA.FTZ R5, R31, -R222, R15 ;  /* 0x800000de1f057223 */ /* 0x002fe4000001000f */
[----:B------:R-:W-:-:S04]  /*10ac0*/  FMUL.FTZ R15, R206, c[0x0][0x2ec] ;  /* 0x0000bb00ce0f7a20 */ /* 0x000fc80000410000 */
[----:B------:R-:W1:Y:S01]  /*10ad0*/  MUFU.TANH R16, R15 ;  /* 0x0000000f00107308 */ /* 0x000e620000002400 */
[-C--:B------:R-:W-:Y:S01]  /*10ae0*/  FFMA.FTZ R11, R45, -R222.reuse, R18 ;  /* 0x800000de2d0b7223 */ /* 0x080fe20000010012 */
[----:B------:R-:W-:Y:S01]  /*10af0*/  FSEL R42, R5, -INF , !P1 ;  /* 0xff800000052a7808 */ /* 0x000fe20004800000 */
[----:B------:R-:W-:Y:S01]  /*10b00*/  FMUL.FTZ R5, R111, c[0x0][0x2ec] ;  /* 0x0000bb006f057a20 */ /* 0x000fe20000410000 */
[----:B------:R-:W-:Y:S02]  /*10b10*/  ISETP.GE.AND P0, PT, R9, R235, PT ;  /* 0x000000eb0900720c */ /* 0x000fe40003f06270 */
[----:B------:R-:W-:Y:S01]  /*10b20*/  FSEL R198, R11, -INF , !P6 ;  /* 0xff8000000bc67808 */ /* 0x000fe20007000000 */
[----:B--2---:R-:W-:Y:S01]  /*10b30*/  FFMA.FTZ R11, R43, -R222, R20 ;  /* 0x800000de2b0b7223 */ /* 0x004fe20000010014 */
[----:B------:R2:W-:Y:S01]  /*10b40*/  MUFU.TANH R18, R10 ;  /* 0x0000000a00127308 */ /* 0x0005e20000002400 */
[C---:B------:R-:W-:Y:S02]  /*10b50*/  ISETP.GE.AND P6, PT, R9.reuse, R234, PT ;  /* 0x000000ea0900720c */ /* 0x040fe40003fc6270 */
[----:B------:R-:W-:-:S02]  /*10b60*/  ISETP.GE.AND P5, PT, R9, R233, PT ;  /* 0x000000e90900720c */ /* 0x000fc40003fa6270 */
[C---:B------:R-:W-:Y:S02]  /*10b70*/  ISETP.GE.AND P1, PT, R9.reuse, R232, PT ;  /* 0x000000e80900720c */ /* 0x040fe40003f26270 */
[C---:B------:R-:W-:Y:S01]  /*10b80*/  ISETP.LT.OR P0, PT, R9.reuse, R227, P0 ;  /* 0x000000e30900720c */ /* 0x040fe20000701670 */
[----:B------:R4:W-:Y:S01]  /*10b90*/  MUFU.TANH R15, R5 ;  /* 0x00000005000f7308 */ /* 0x0009e20000002400 */
[C---:B------:R-:W-:Y:S02]  /*10ba0*/  ISETP.LT.OR P6, PT, R9.reuse, R226, P6 ;  /* 0x000000e20900720c */ /* 0x040fe400037c1670 */
[----:B------:R-:W-:Y:S01]  /*10bb0*/  ISETP.LT.OR P5, PT, R9, R225, P5 ;  /* 0x000000e10900720c */ /* 0x000fe20002fa1670 */
[----:B--2---:R-:W-:Y:S02]  /*10bc0*/  FFMA.FTZ R10, R28, -R222, R13 ;  /* 0x800000de1c0a7223 */ /* 0x004fe4000001000d */
[----:B------:R-:W-:Y:S01]  /*10bd0*/  FMUL.FTZ R13, R207, c[0x0][0x2ec] ;  /* 0x0000bb00cf0d7a20 */ /* 0x000fe20000410000 */
[----:B------:R-:W-:Y:S01]  /*10be0*/  ISETP.LT.OR P1, PT, R9, R224, P1 ;  /* 0x000000e00900720c */ /* 0x000fe20000f21670 */
[----:B----4-:R-:W-:Y:S01]  /*10bf0*/  FMUL.FTZ R5, R205, c[0x0][0x2ec] ;  /* 0x0000bb00cd057a20 */ /* 0x010fe20000410000 */
[----:B------:R-:W-:Y:S01]  /*10c00*/  FSEL R242, R11, -INF , !P0 ;  /* 0xff8000000bf27808 */ /* 0x000fe20004000000 */
[----:B---3--:R-:W-:Y:S01]  /*10c10*/  FFMA.FTZ R9, R27, -R222, R17 ;  /* 0x800000de1b097223 */ /* 0x008fe20000010011 */
[----:B------:R-:W-:Y:S01]  /*10c20*/  MUFU.TANH R11, R13 ;  /* 0x0000000d000b7308 */ /* 0x000fe20000002400 */
[----:B------:R-:W-:-:S07]  /*10c30*/  FSEL R186, R10, -INF , !P6 ;  /* 0xff8000000aba7808 */ /* 0x000fce0007000000 */
[----:B------:R1:W2:Y:S01]  /*10c40*/  MUFU.TANH R12, R5 ;  /* 0x00000005000c7308 */ /* 0x0002a20000002400 */
[----:B------:R-:W-:Y:S02]  /*10c50*/  FSEL R202, R9, -INF , !P5 ;  /* 0xff80000009ca7808 */ /* 0x000fe40006800000 */
[C---:B------:R-:W-:Y:S02]  /*10c60*/  ISETP.GE.AND P0, PT, R4.reuse, R235, PT ;  /* 0x000000eb0400720c */ /* 0x040fe40003f06270 */
[C---:B------:R-:W-:Y:S02]  /*10c70*/  ISETP.GE.AND P6, PT, R4.reuse, R234, PT ;  /* 0x000000ea0400720c */ /* 0x040fe40003fc6270 */
[----:B------:R-:W-:Y:S01]  /*10c80*/  ISETP.GE.AND P5, PT, R4, R233, PT ;  /* 0x000000e90400720c */ /* 0x000fe20003fa6270 */
[----:B-1----:R-:W-:-:S05]  /*10c90*/  FFMA.FTZ R5, R26, -R222, R16 ;  /* 0x800000de1a057223 */ /* 0x002fca0000010010 */
[----:B------:R-:W-:Y:S02]  /*10ca0*/  FSEL R211, R5, -INF , !P1 ;  /* 0xff80000005d37808 */ /* 0x000fe40004800000 */
[----:B------:R-:W-:Y:S01]  /*10cb0*/  ISETP.GE.AND P1, PT, R4, R232, PT ;  /* 0x000000e80400720c */ /* 0x000fe20003f26270 */
[----:B------:R-:W-:Y:S01]  /*10cc0*/  FMUL.FTZ R9, R176, c[0x0][0x2ec] ;  /* 0x0000bb00b0097a20 */ /* 0x000fe20000410000 */
[C---:B------:R-:W-:Y:S02]  /*10cd0*/  ISETP.LT.OR P0, PT, R4.reuse, R227, P0 ;  /* 0x000000e30400720c */ /* 0x040fe40000701670 */
[C---:B------:R-:W-:Y:S02]  /*10ce0*/  ISETP.LT.OR P6, PT, R4.reuse, R226, P6 ;  /* 0x000000e20400720c */ /* 0x040fe400037c1670 */
[C---:B------:R-:W-:Y:S02]  /*10cf0*/  ISETP.LT.OR P5, PT, R4.reuse, R225, P5 ;  /* 0x000000e10400720c */ /* 0x040fe40002fa1670 */
[----:B------:R-:W-:Y:S01]  /*10d00*/  ISETP.LT.OR P1, PT, R4, R224, P1 ;  /* 0x000000e00400720c */ /* 0x000fe20000f21670 */
[----:B------:R-:W-:Y:S01]  /*10d10*/  FMUL.FTZ R4, R178, c[0x0][0x2ec] ;  /* 0x0000bb00b2047a20 */ /* 0x000fe20000410000 */
[----:B------:R1:W-:Y:S01]  /*10d20*/  MUFU.TANH R17, R9 ;  /* 0x0000000900117308 */ /* 0x0003e20000002400 */
[----:B--2---:R-:W-:-:S02]  /*10d30*/  FFMA.FTZ R10, R25, -R222, R12 ;  /* 0x800000de190a7223 */ /* 0x004fc4000001000c */
[----:B------:R-:W-:-:S05]  /*10d40*/  FFMA.FTZ R11, R19, -R222, R11 ;  /* 0x800000de130b7223 */ /* 0x000fca000001000b */
[----:B------:R2:W3:Y:S01]  /*10d50*/  MUFU.TANH R16, R4 ;  /* 0x0000000400107308 */ /* 0x0004e20000002400 */
[----:B------:R-:W-:Y:S01]  /*10d60*/  FMUL.FTZ R12, R238, c[0x0][0x2ec] ;  /* 0x0000bb00ee0c7a20 */ /* 0x000fe20000410000 */
[----:B------:R-:W-:Y:S01]  /*10d70*/  IADD3 R5, R0, 0x29, RZ ;  /* 0x0000002900057810 */ /* 0x000fe20007ffe0ff */
[----:B------:R-:W-:Y:S02]  /*10d80*/  IMAD.MOV.U32 R34, RZ, RZ, R209 ;  /* 0x000000ffff227224 */ /* 0x000fe400078e00d1 */
[-C--:B-1----:R-:W-:Y:S01]  /*10d90*/  FFMA.FTZ R9, R30, -R222.reuse, R18 ;  /* 0x800000de1e097223 */ /* 0x082fe20000010012 */
[----:B------:R-:W-:Y:S02]  /*10da0*/  FSEL R199, R10, -INF , !P5 ;  /* 0xff8000000ac77808 */ /* 0x000fe40006800000 */
[----:B------:R-:W-:Y:S01]  /*10db0*/  FSEL R209, R11, -INF , !P1 ;  /* 0xff8000000bd17808 */ /* 0x000fe20004800000 */
[----:B--2---:R-:W-:Y:S01]  /*10dc0*/  FFMA.FTZ R4, R29, -R222, R15 ;  /* 0x800000de1d047223 */ /* 0x004fe2000001000f */
[----:B------:R-:W-:Y:S01]  /*10dd0*/  FSEL R238, R9, -INF , !P0 ;  /* 0xff80000009ee7808 */ /* 0x000fe20004000000 */
[----:B------:R-:W-:Y:S01]  /*10de0*/  FMUL.FTZ R9, R215, c[0x0][0x2ec] ;  /* 0x0000bb00d7097a20 */ /* 0x000fe20000410000 */
[----:B------:R-:W-:-:S02]  /*10df0*/  ISETP.GE.AND P0, PT, R3, R235, PT ;  /* 0x000000eb0300720c */ /* 0x000fc40003f06270 */
[----:B------:R-:W-:Y:S02]  /*10e00*/  FSEL R184, R4, -INF , !P6 ;  /* 0xff80000004b87808 */ /* 0x000fe40007000000 */
[C---:B------:R-:W-:Y:S02]  /*10e10*/  ISETP.GE.AND P6, PT, R3.reuse, R234, PT ;  /* 0x000000ea0300720c */ /* 0x040fe40003fc6270 */
[C---:B------:R-:W-:Y:S02]  /*10e20*/  ISETP.GE.AND P5, PT, R3.reuse, R233, PT ;  /* 0x000000e90300720c */ /* 0x040fe40003fa6270 */
[----:B------:R-:W-:Y:S01]  /*10e30*/  ISETP.GE.AND P1, PT, R3, R232, PT ;  /* 0x000000e80300720c */ /* 0x000fe20003f26270 */
[----:B------:R1:W2:Y:S01]  /*10e40*/  MUFU.TANH R15, R9 ;  /* 0x00000009000f7308 */ /* 0x0002a20000002400 */
[----:B------:R-:W-:Y:S01]  /*10e50*/  IMAD.IADD R4, R231, 0x1, -R6 ;  /* 0x00000001e7047824 */ /* 0x000fe200078e0a06 */
[C---:B------:R-:W-:Y:S02]  /*10e60*/  ISETP.LT.OR P0, PT, R3.reuse, R227, P0 ;  /* 0x000000e30300720c */ /* 0x040fe40000701670 */
[----:B------:R-:W-:-:S02]  /*10e70*/  ISETP.LT.OR P6, PT, R3, R226, P6 ;  /* 0x000000e20300720c */ /* 0x000fc400037c1670 */
[C---:B------:R-:W-:Y:S02]  /*10e80*/  ISETP.LT.OR P5, PT, R3.reuse, R225, P5 ;  /* 0x000000e10300720c */ /* 0x040fe40002fa1670 */
        /* <DEDUP_REMOVED lines=9> */
[-C--:B---3--:R-:W-:Y:S02]  /*10f20*/  FFMA.FTZ R11, R23, -R222.reuse, R16 ;  /* 0x800000de170b7223 */ /* 0x088fe40000010010 */
[----:B--2---:R-:W-:Y:S02]  /*10f30*/  FFMA.FTZ R14, R14, -R222, R15 ;  /* 0x800000de0e0e7223 */ /* 0x004fe4000001000f */
        /* <DEDUP_REMOVED lines=78> */
[----:B-1----:R-:W-:Y:S02]  /*11420*/  IMAD.IADD R11, R229, 0x1, -R0 ;  /* 0x00000001e50b7824 */ /* 0x002fe400078e0a00 */
[----:B--2---:R-:W-:-:S03]  /*11430*/  IMAD.MOV.U32 R10, RZ, RZ, R9 ;  /* 0x000000ffff0a7224 */ /* 0x004fc600078e0009 */
[----:B------:R-:W-:Y:S02]  /*11440*/  IABS R9, R11 ;  /* 0x0000000b00097213 */ /* 0x000fe40000000000 */
        /* <DEDUP_REMOVED lines=8> */
[----:B------:R1:W-:Y:S08]  /*114d0*/  I2F R13, R9 ;  /* 0x00000009000d7306 */ /* 0x0003f00000201400 */
[----:B------:R-:W-:Y:S01]  /*114e0*/  I2F R14, R10 ;  /* 0x0000000a000e7306 */ /* 0x000fe20000201400 */
[----:B-1----:R-:W-:-:S07]  /*114f0*/  FMUL.FTZ R9, R177, c[0x0][0x2ec] ;  /* 0x0000bb00b1097a20 */ /* 0x002fce0000410000 */
[----:B------:R1:W2:Y:S02]  /*11500*/  MUFU.TANH R10, R9 ;  /* 0x00000009000a7308 */ /* 0x0002a40000002400 */
[----:B-1----:R-:W-:-:S06]  /*11510*/  FMUL.FTZ R9, R179, c[0x0][0x2ec] ;  /* 0x0000bb00b3097a20 */ /* 0x002fcc0000410000 */
[----:B------:R1:W-:Y:S02]  /*11520*/  MUFU.TANH R11, R9 ;  /* 0x00000009000b7308 */ /* 0x0003e40000002400 */
[----:B-1----:R-:W-:-:S06]  /*11530*/  FMUL.FTZ R9, R34, c[0x0][0x2ec] ;  /* 0x0000bb0022097a20 */ /* 0x002fcc0000410000 */
[----:B------:R1:W3:Y:S02]  /*11540*/  MUFU.TANH R36, R9 ;  /* 0x0000000900247308 */ /* 0x0002e40000002400 */
[----:B-1----:R-:W-:-:S06]  /*11550*/  FMUL.FTZ R9, R48, c[0x0][0x2ec] ;  /* 0x0000bb0030097a20 */ /* 0x002fcc0000410000 */
[----:B------:R1:W4:Y:S02]  /*11560*/  MUFU.TANH R34, R9 ;  /* 0x0000000900227308 */ /* 0x0003240000002400 */
        /* <DEDUP_REMOVED lines=11> */
[----:B------:R1:W-:Y:S01]  /*11620*/  MUFU.TANH R46, R9 ;  /* 0x00000009002e7308 */ /* 0x0003e20000002400 */
[-C--:B--2---:R-:W-:Y:S02]  /*11630*/  FFMA.FTZ R12, R54, -R222.reuse, R10 ;  /* 0x800000de360c7223 */ /* 0x084fe4000001000a */
[----:B---3--:R-:W-:Y:S02]  /*11640*/  FFMA.FTZ R10, R49, -R222, R36 ;  /* 0x800000de310a7223 */ /* 0x008fe40000010024 */
[----:B-1----:R-:W-:-:S04]  /*11650*/  FMUL.FTZ R9, R197, c[0x0][0x2ec] ;  /* 0x0000bb00c5097a20 */ /* 0x002fc80000410000 */
[----:B------:R1:W2:Y:S01]  /*11660*/  MUFU.TANH R37, R9 ;  /* 0x0000000900257308 */ /* 0x0002a20000002400 */
[----:B------:R-:W-:Y:S02]  /*11670*/  FFMA.FTZ R11, R51, -R222, R11 ;  /* 0x800000de330b7223 */ /* 0x000fe4000001000b */
[----:B-1----:R-:W-:-:S05]  /*11680*/  FMUL.FTZ R9, R251, c[0x0][0x2ec] ;  /* 0x0000bb00fb097a20 */ /* 0x002fca0000410000 */
[----:B------:R1:W3:Y:S01]  /*11690*/  MUFU.TANH R45, R9 ;  /* 0x00000009002d7308 */ /* 0x0002e20000002400 */
[----:B------:R-:W-:Y:S02]  /*116a0*/  FSEL R197, R12, -INF , !P0 ;  /* 0xff8000000cc57808 */ /* 0x000fe40004000000 */
[----:B------:R-:W-:Y:S02]  /*116b0*/  FSEL R204, R11, -INF , !P6 ;  /* 0xff8000000bcc7808 */ /* 0x000fe40007000000 */
[----:B------:R-:W-:Y:S01]  /*116c0*/  FSEL R54, R10, -INF , !P5 ;  /* 0xff8000000a367808 */ /* 0x000fe20006800000 */
[----:B-1----:R-:W-:-:S04]  /*116d0*/  FMUL.FTZ R9, R188, c[0x0][0x2ec] ;  /* 0x0000bb00bc097a20 */ /* 0x002fc80000410000 */
[----:B------:R4:W1:Y:S01]  /*116e0*/  MUFU.TANH R49, R9 ;  /* 0x0000000900317308 */ /* 0x0008620000002400 */
[C---:B------:R-:W-:Y:S02]  /*116f0*/  ISETP.GE.AND P0, PT, R8.reuse, R235, PT ;  /* 0x000000eb0800720c */ /* 0x040fe40003f06270 */
[C---:B------:R-:W-:Y:S02]  /*11700*/  ISETP.GE.AND P6, PT, R8.reuse, R234, PT ;  /* 0x000000ea0800720c */ /* 0x040fe40003fc6270 */
[----:B------:R-:W-:Y:S01]  /*11710*/  ISETP.GE.AND P5, PT, R8, R233, PT ;  /* 0x000000e90800720c */ /* 0x000fe20003fa6270 */
[----:B----4-:R-:W-:-:S05]  /*11720*/  FFMA.FTZ R9, R50, -R222, R34 ;  /* 0x800000de32097223 */ /* 0x010fca0000010022 */
        /* <DEDUP_REMOVED lines=11> */
[----:B------:R-:W-:-:S03]  /*117e0*/  FFMA.FTZ R11, R67, -R222, R40 ;  /* 0x800000de430b7223 */ /* 0x000fc60000010028 */
[----:B------:R-:W-:Y:S01]  /*117f0*/  MUFU.TANH R51, R34 ;  /* 0x0000002200337308 */ /* 0x000fe20000002400 */
[----:B------:R-:W-:Y:S02]  /*11800*/  FMUL.FTZ R12, R212, c[0x0][0x2ec] ;  /* 0x0000bb00d40c7a20 */ /* 0x000fe40000410000 */
[----:B----4-:R-:W-:-:S05]  /*11810*/  FMUL.FTZ R8, R243, c[0x0][0x2ec] ;  /* 0x0000bb00f3087a20 */ /* 0x010fca0000410000 */
[----:B------:R4:W-:Y:S01]  /*11820*/  MUFU.TANH R43, R10 ;  /* 0x0000000a002b7308 */ /* 0x0009e20000002400 */
[----:B------:R-:W-:Y:S01]  /*11830*/  FSEL R212, R9, -INF , !P5 ;  /* 0xff80000009d47808 */ /* 0x000fe20006800000 */
[----:B------:R-:W-:-:S06]  /*11840*/  FMUL.FTZ R9, R214, c[0x0][0x2ec] ;  /* 0x0000bb00d6097a20 */ /* 0x000fcc0000410000 */
[----:B------:R2:W1:Y:S01]  /*11850*/  MUFU.TANH R34, R8 ;  /* 0x0000000800227308 */ /* 0x0004620000002400 */
[----:B------:R-:W-:Y:S01]  /*11860*/  FSEL R243, R11, -INF , !P0 ;  /* 0xff8000000bf37808 */ /* 0x000fe20004000000 */
[-C--:B----4-:R-:W-:Y:S01]  /*11870*/  FFMA.FTZ R10, R64, -R222.reuse, R39 ;  /* 0x800000de400a7223 */ /* 0x090fe20000010027 */
        /* <DEDUP_REMOVED lines=14> */
[----:B------:R-:W-:-:S05]  /*11960*/  FFMA.FTZ R8, R60, -R222, R46 ;  /* 0x800000de3c087223 */ /* 0x000fca000001002e */
[----:B------:R-:W-:Y:S01]  /*11970*/  MUFU.TANH R39, R12 ;  /* 0x0000000c00277308 */ /* 0x000fe20000002400 */
[----:B--2---:R-:W-:-:S07]  /*11980*/  FMUL.FTZ R7, R100, c[0x0][0x2ec] ;  /* 0x0000bb0064077a20 */ /* 0x004fce0000410000 */
[----:B------:R2:W4:Y:S01]  /*11990*/  MUFU.TANH R12, R9 ;  /* 0x00000009000c7308 */ /* 0x0005220000002400 */
[----:B------:R-:W-:Y:S01]  /*119a0*/  IMAD.MOV.U32 R185, RZ, RZ, R213 ;  /* 0x000000ffffb97224 */ /* 0x000fe200078e00d5 */
[----:B------:R-:W-:-:S06]  /*119b0*/  FSEL R239, R10, -INF , !P0 ;  /* 0xff8000000aef7808 */ /* 0x000fcc0004000000 */
[----:B------:R3:W1:Y:S01]  /*119c0*/  MUFU.TANH R38, R7 ;  /* 0x0000000700267308 */ /* 0x0006620000002400 */
[----:B------:R-:W-:Y:S01]  /*119d0*/  FSEL R207, R8, -INF , !P5 ;  /* 0xff80000008cf7808 */ /* 0x000fe20006800000 */
[-C--:B--2---:R-:W-:Y:S01]  /*119e0*/  FFMA.FTZ R9, R63, -R222.reuse, R47 ;  /* 0x800000de3f097223 */ /* 0x084fe2000001002f */
[----:B------:R-:W-:Y:S01]  /*119f0*/  ISETP.GE.AND P0, PT, R6, R235, PT ;  /* 0x000000eb0600720c */ /* 0x000fe20003f06270 */
[----:B---3--:R-:W-:-:S03]  /*11a00*/  FFMA.FTZ R7, R57, -R222, R45 ;  /* 0x800000de39077223 */ /* 0x008fc6000001002d */
[----:B------:R-:W-:Y:S02]  /*11a10*/  FSEL R58, R9, -INF , !P6 ;  /* 0xff800000093a7808 */ /* 0x000fe40007000000 */
[C---:B------:R-:W-:Y:S02]  /*11a20*/  ISETP.GE.AND P6, PT, R6.reuse, R234, PT ;  /* 0x000000ea0600720c */ /* 0x040fe40003fc6270 */
[----:B------:R-:W-:Y:S02]  /*11a30*/  FSEL R213, R7, -INF , !P1 ;  /* 0xff80000007d57808 */ /* 0x000fe40004800000 */
[C---:B------:R-:W-:Y:S02]  /*11a40*/  ISETP.GE.AND P5, PT, R6.reuse, R233, PT ;  /* 0x000000e90600720c */ /* 0x040fe40003fa6270 */
[----:B------:R-:W-:Y:S01]  /*11a50*/  ISETP.GE.AND P1, PT, R6, R232, PT ;  /* 0x000000e80600720c */ /* 0x000fe20003f26270 */
[----:B------:R-:W-:Y:S01]  /*11a60*/  FMUL.FTZ R8, R102, c[0x0][0x2ec] ;  /* 0x0000bb0066087a20 */ /* 0x000fe20000410000 */
[----:B------:R-:W-:-:S02]  /*11a70*/  ISETP.LT.OR P0, PT, R6, R227, P0 ;  /* 0x000000e30600720c */ /* 0x000fc40000701670 */
[C---:B------:R-:W-:Y:S02]  /*11a80*/  ISETP.LT.OR P6, PT, R6.reuse, R226, P6 ;  /* 0x000000e20600720c */ /* 0x040fe400037c1670 */
[C---:B------:R-:W-:Y:S02]  /*11a90*/  ISETP.LT.OR P5, PT, R6.reuse, R225, P5 ;  /* 0x000000e10600720c */ /* 0x040fe40002fa1670 */
[----:B------:R-:W-:Y:S01]  /*11aa0*/  ISETP.LT.OR P1, PT, R6, R224, P1 ;  /* 0x000000e00600720c */ /* 0x000fe20000f21670 */
[----:B------:R-:W-:Y:S01]  /*11ab0*/  FMUL.FTZ R6, R103, c[0x0][0x2ec] ;  /* 0x0000bb0067067a20 */ /* 0x000fe20000410000 */
[----:B------:R2:W3:Y:S01]  /*11ac0*/  MUFU.TANH R36, R8 ;  /* 0x0000000800247308 */ /* 0x0004e20000002400 */
[-C--:B-1----:R-:W-:Y:S02]  /*11ad0*/  FFMA.FTZ R9, R65, -R222.reuse, R49 ;  /* 0x800000de41097223 */ /* 0x082fe40000010031 */
[----:B------:R-:W-:-:S05]  /*11ae0*/  FFMA.FTZ R7, R59, -R222, R34 ;  /* 0x800000de3b077223 */ /* 0x000fca0000010022 */
[----:B------:R4:W-:Y:S01]  /*11af0*/  MUFU.TANH R40, R6 ;  /* 0x0000000600287308 */ /* 0x0009e20000002400 */
[----:B------:R-:W-:Y:S02]  /*11b00*/  FMUL.FTZ R10, R237, c[0x0][0x2ec] ;  /* 0x0000bb00ed0a7a20 */ /* 0x000fe40000410000 */
[----:B--2---:R-:W-:Y:S01]  /*11b10*/  FFMA.FTZ R8, R62, -R222, R43 ;  /* 0x800000de3e087223 */ /* 0x004fe2000001002b */
[----:B------:R-:W-:-:S04]  /*11b20*/  FSEL R237, R9, -INF , !P0 ;  /* 0xff80000009ed7808 */ /* 0x000fc80004000000 */
[----:B------:R-:W-:Y:S01]  /*11b30*/  FSEL R251, R8, -INF , !P6 ;  /* 0xff80000008fb7808 */ /* 0x000fe20007000000 */
[----:B----4-:R-:W-:Y:S02]  /*11b40*/  FFMA.FTZ R6, R33, -R222, R12 ;  /* 0x800000de21067223 */ /* 0x010fe4000001000c */
[----:B------:R-:W-:Y:S01]  /*11b50*/  FMUL.FTZ R8, R210, c[0x0][0x2ec] ;  /* 0x0000bb00d2087a20 */ /* 0x000fe20000410000 */
[----:B------:R-:W-:Y:S02]  /*11b60*/  ISETP.GE.AND P0, PT, R5, R235, PT ;  /* 0x000000eb0500720c */ /* 0x000fe40003f06270 */
[----:B------:R-:W-:Y:S01]  /*11b70*/  FSEL R210, R6, -INF , !P1 ;  /* 0xff80000006d27808 */ /* 0x000fe20004800000 */
[----:B------:R-:W-:Y:S01]  /*11b80*/  FMUL.FTZ R6, R185, c[0x0][0x2ec] ;  /* 0x0000bb00b9067a20 */ /* 0x000fe20000410000 */
[----:B------:R-:W-:Y:S01]  /*11b90*/  FSEL R206, R7, -INF , !P5 ;  /* 0xff80000007ce7808 */ /* 0x000fe20006800000 */
[----:B------:R-:W-:Y:S01]  /*11ba0*/  FMUL.FTZ R11, R101, c[0x0][0x2ec] ;  /* 0x0000bb00650b7a20 */ /* 0x000fe20000410000 */
[C---:B------:R-:W-:Y:S01]  /*11bb0*/  ISETP.GE.AND P5, PT, R5.reuse, R233, PT ;  /* 0x000000e90500720c */ /* 0x040fe20003fa6270 */
[----:B------:R1:W-:Y:S01]  /*11bc0*/  MUFU.TANH R33, R8 ;  /* 0x0000000800217308 */ /* 0x0003e20000002400 */
[----:B------:R-:W-:-:S02]  /*11bd0*/  ISETP.GE.AND P6, PT, R5, R234, PT ;  /* 0x000000ea0500720c */ /* 0x000fc40003fc6270 */
[----:B------:R-:W-:Y:S01]  /*11be0*/  ISETP.LT.OR P0, PT, R5, R227, P0 ;  /* 0x000000e30500720c */ /* 0x000fe20000701670 */
[----:B------:R-:W-:Y:S01]  /*11bf0*/  FFMA.FTZ R7, R31, -R222, R50 ;  /* 0x800000de1f077223 */ /* 0x000fe20000010032 */
[----:B------:R-:W-:-:S03]  /*11c00*/  ISETP.GE.AND P1, PT, R5, R232, PT ;  /* 0x000000e80500720c */ /* 0x000fc60003f26270 */
[----:B------:R2:W-:Y:S01]  /*11c10*/  MUFU.TANH R9, R6 ;  /* 0x0000000600097308 */ /* 0x0005e20000002400 */
[C---:B------:R-:W-:Y:S01]  /*11c20*/  ISETP.LT.OR P5, PT, R5.reuse, R225, P5 ;  /* 0x000000e10500720c */ /* 0x040fe20002fa1670 */
[----:B------:R-:W-:Y:S01]  /*11c30*/  IMAD.MOV.U32 R185, RZ, RZ, R236 ;  /* 0x000000ffffb97224 */ /* 0x000fe200078e00ec */
[----:B------:R-:W-:Y:S01]  /*11c40*/  ISETP.LT.OR P6, PT, R5, R226, P6 ;  /* 0x000000e20500720c */ /* 0x000fe200037c1670 */
[----:B-1----:R-:W-:-:S04]  /*11c50*/  FFMA.FTZ R8, R32, -R222, R51 ;  /* 0x800000de20087223 */ /* 0x002fc80000010033 */
[----:B------:R-:W-:Y:S01]  /*11c60*/  MUFU.TANH R45, R11 ;  /* 0x0000000b002d7308 */ /* 0x000fe20000002400 */
[----:B------:R-:W-:Y:S01]  /*11c70*/  ISETP.LT.OR P1, PT, R5, R224, P1 ;  /* 0x000000e00500720c */ /* 0x000fe20000f21670 */
[----:B--2---:R-:W-:-:S06]  /*11c80*/  FFMA.FTZ R6, R30, -R222, R39 ;  /* 0x800000de1e067223 */ /* 0x004fcc0000010027 */
[----:B------:R1:W2:Y:S01]  /*11c90*/  MUFU.TANH R12, R10 ;  /* 0x0000000a000c7308 */ /* 0x0002a20000002400 */
[----:B------:R-:W-:Y:S01]  /*11ca0*/  FSEL R236, R8, -INF , !P0 ;  /* 0xff80000008ec7808 */ /* 0x000fe20004000000 */
[-C--:B------:R-:W-:Y:S01]  /*11cb0*/  FFMA.FTZ R5, R29, -R222.reuse, R37 ;  /* 0x800000de1d057223 */ /* 0x080fe20000010025 */
[----:B------:R-:W-:Y:S02]  /*11cc0*/  ISETP.GE.AND P0, PT, R4, R235, PT ;  /* 0x000000eb0400720c */ /* 0x000fe40003f06270 */
[----:B------:R-:W-:Y:S01]  /*11cd0*/  FSEL R203, R6, -INF , !P5 ;  /* 0xff80000006cb7808 */ /* 0x000fe20006800000 */
[----:B------:R-:W-:Y:S01]  /*11ce0*/  FMUL.FTZ R6, R192, c[0x0][0x2ec] ;  /* 0x0000bb00c0067a20 */ /* 0x000fe20000410000 */
[----:B------:R-:W-:Y:S01]  /*11cf0*/  ISETP.LT.OR P0, PT, R4, R227, P0 ;  /* 0x000000e30400720c */ /* 0x000fe20000701670 */
[----:B------:R-:W-:Y:S01]  /*11d00*/  IMAD.MOV.U32 R187, RZ, RZ, R208 ;  /* 0x000000ffffbb7224 */ /* 0x000fe200078e00d0 */
[----:B------:R-:W-:Y:S01]  /*11d10*/  FSEL R208, R5, -INF , !P1 ;  /* 0xff80000005d07808 */ /* 0x000fe20004800000 */
[----:B------:R3:W-:Y:S01]  /*11d20*/  MUFU.TANH R29, R6 ;  /* 0x00000006001d7308 */ /* 0x0007e20000002400 */
[----:B-1----:R-:W-:Y:S01]  /*11d30*/  FMUL.FTZ R10, R247, c[0x0][0x2ec] ;  /* 0x0000bb00f70a7a20 */ /* 0x002fe20000410000 */
[----:B------:R-:W-:Y:S01]  /*11d40*/  FSEL R247, R7, -INF , !P6 ;  /* 0xff80000007f77808 */ /* 0x000fe20007000000 */
[----:B------:R-:W-:Y:S01]  /*11d50*/  FFMA.FTZ R7, R28, -R222, R38 ;  /* 0x800000de1c077223 */ /* 0x000fe20000010026 */
[----:B------:R-:W-:-:S04]  /*11d60*/  ISETP.GE.AND P6, PT, R4, R234, PT ;  /* 0x000000ea0400720c */ /* 0x000fc80003fc6270 */
[----:B------:R-:W1:Y:S01]  /*11d70*/  MUFU.TANH R11, R10 ;  /* 0x0000000a000b7308 */ /* 0x000e620000002400 */
[C---:B------:R-:W-:Y:S02]  /*11d80*/  ISETP.GE.AND P5, PT, R4.reuse, R233, PT ;  /* 0x000000e90400720c */ /* 0x040fe40003fa6270 */
[C---:B------:R-:W-:Y:S02]  /*11d90*/  ISETP.GE.AND P1, PT, R4.reuse, R232, PT ;  /* 0x000000e80400720c */ /* 0x040fe40003f26270 */
[----:B------:R-:W-:Y:S01]  /*11da0*/  ISETP.LT.OR P6, PT, R4, R226, P6 ;  /* 0x000000e20400720c */ /* 0x000fe200037c1670 */
[-C--:B---3--:R-:W-:Y:S01]  /*11db0*/  FFMA.FTZ R6, R27, -R222.reuse, R36 ;  /* 0x800000de1b067223 */ /* 0x088fe20000010024 */
[----:B------:R-:W-:Y:S01]  /*11dc0*/  FSEL R46, R7, -INF , !P0 ;  /* 0xff800000072e7808 */ /* 0x000fe20004000000 */
[----:B------:R-:W-:Y:S01]  /*11dd0*/  FMUL.FTZ R7, R194, c[0x0][0x2ec] ;  /* 0x0000bb00c2077a20 */ /* 0x000fe20000410000 */
[----:B------:R-:W-:Y:S01]  /*11de0*/  ISETP.GE.AND P0, PT, R3, R235, PT ;  /* 0x000000eb0300720c */ /* 0x000fe20003f06270 */
[----:B--2---:R-:W-:Y:S01]  /*11df0*/  FFMA.FTZ R5, R26, -R222, R12 ;  /* 0x800000de1a057223 */ /* 0x004fe2000001000c */
[----:B------:R-:W-:-:S02]  /*11e00*/  ISETP.LT.OR P5, PT, R4, R225, P5 ;  /* 0x000000e10400720c */ /* 0x000fc40002fa1670 */
[----:B------:R-:W-:Y:S01]  /*11e10*/  ISETP.LT.OR P1, PT, R4, R224, P1 ;  /* 0x000000e00400720c */ /* 0x000fe20000f21670 */
[-C--:B------:R-:W-:Y:S01]  /*11e20*/  FFMA.FTZ R4, R25, -R222.reuse, R9 ;  /* 0x800000de19047223 */ /* 0x080fe20000010009 */
[----:B------:R-:W-:Y:S01]  /*11e30*/  FSEL R49, R6, -INF , !P6 ;  /* 0xff80000006317808 */ /* 0x000fe20007000000 */
[----:B------:R-:W-:Y:S01]  /*11e40*/  FFMA.FTZ R6, R24, -R222, R45 ;  /* 0x800000de18067223 */ /* 0x000fe2000001002d */
[----:B------:R2:W3:Y:S01]  /*11e50*/  MUFU.TANH R10, R7 ;  /* 0x00000007000a7308 */ /* 0x0004e20000002400 */
[----:B------:R-:W-:Y:S01]  /*11e60*/  ISETP.LT.OR P0, PT, R3, R227, P0 ;  /* 0x000000e30300720c */ /* 0x000fe20000701670 */
[----:B------:R-:W-:Y:S01]  /*11e70*/  FMUL.FTZ R8, R193, c[0x0][0x2ec] ;  /* 0x0000bb00c1087a20 */ /* 0x000fe20000410000 */
[----:B------:R-:W-:Y:S02]  /*11e80*/  ISETP.GE.AND P6, PT, R3, R234, PT ;  /* 0x000000ea0300720c */ /* 0x000fe40003fc6270 */
[----:B------:R-:W-:Y:S02]  /*11e90*/  FSEL R65, R5, -INF , !P5 ;  /* 0xff80000005417808 */ /* 0x000fe40006800000 */
[----:B------:R-:W-:Y:S01]  /*11ea0*/  FSEL R67, R4, -INF , !P1 ;  /* 0xff80000004437808 */ /* 0x000fe20004800000 */
[----:B------:R-:W-:Y:S01]  /*11eb0*/  FMUL.FTZ R4, R187, c[0x0][0x2ec] ;  /* 0x0000bb00bb047a20 */ /* 0x000fe20000410000 */
[----:B------:R-:W-:Y:S01]  /*11ec0*/  FSEL R34, R6, -INF , !P0 ;  /* 0xff80000006227808 */ /* 0x000fe20004000000 */
[----:B------:R4:W-:Y:S01]  /*11ed0*/  MUFU.TANH R12, R8 ;  /* 0x00000008000c7308 */ /* 0x0009e20000002400 */
[C---:B------:R-:W-:Y:S01]  /*11ee0*/  ISETP.GE.AND P5, PT, R3.reuse, R233, PT ;  /* 0x000000e90300720c */ /* 0x040fe20003fa6270 */
[----:B--2---:R-:W-:Y:S01]  /*11ef0*/  FMUL.FTZ R7, R252, c[0x0][0x2ec] ;  /* 0x0000bb00fc077a20 */ /* 0x004fe20000410000 */
[----:B------:R-:W-:Y:S01]  /*11f00*/  ISETP.GE.AND P1, PT, R3, R232, PT ;  /* 0x000000e80300720c */ /* 0x000fe20003f26270 */
[----:B------:R-:W-:-:S04]  /*11f10*/  FFMA.FTZ R5, R23, -R222, R40 ;  /* 0x800000de17057223 */ /* 0x000fc80000010028 */
[----:B------:R2:W2:Y:S01]  /*11f20*/  MUFU.TANH R6, R7 ;  /* 0x0000000700067308 */ /* 0x0004a20000002400 */
[C---:B------:R-:W-:Y:S02]  /*11f30*/  ISETP.LT.OR P6, PT, R3.reuse, R226, P6 ;  /* 0x000000e20300720c */ /* 0x040fe400037c1670 */
[C---:B------:R-:W-:Y:S02]  /*11f40*/  ISETP.LT.OR P5, PT, R3.reuse, R225, P5 ;  /* 0x000000e10300720c */ /* 0x040fe40002fa1670 */
[----:B------:R-:W-:Y:S01]  /*11f50*/  ISETP.LT.OR P1, PT, R3, R224, P1 ;  /* 0x000000e00300720c */ /* 0x000fe20000f21670 */
[-C--:B-1----:R-:W-:Y:S01]  /*11f60*/  FFMA.FTZ R3, R21, -R222.reuse, R11 ;  /* 0x800000de15037223 */ /* 0x082fe2000001000b */
[----:B------:R-:W-:Y:S01]  /*11f70*/  ISETP.GE.AND P0, PT, R2, R235, PT ;  /* 0x000000eb0200720c */ /* 0x000fe20003f06270 */
[----:B------:R1:W1:Y:S01]  /*11f80*/  MUFU.TANH R9, R4 ;  /* 0x0000000400097308 */ /* 0x0002620000002400 */
[----:B------:R-:W-:Y:S01]  /*11f90*/  FSEL R43, R5, -INF , !P6 ;  /* 0xff800000052b7808 */ /* 0x000fe20007000000 */
[----:B------:R-:W-:Y:S01]  /*11fa0*/  FFMA.FTZ R5, R20, -R222, R29 ;  /* 0x800000de14057223 */ /* 0x000fe2000001001d */
[----:B------:R-:W-:-:S02]  /*11fb0*/  ISETP.GE.AND P6, PT, R2, R234, PT ;  /* 0x000000ea0200720c */ /* 0x000fc40003fc6270 */
[C---:B------:R-:W-:Y:S01]  /*11fc0*/  ISETP.LT.OR P0, PT, R2.reuse, R227, P0 ;  /* 0x000000e30200720c */ /* 0x040fe20000701670 */
[----:B----4-:R-:W-:Y:S01]  /*11fd0*/  FMUL.FTZ R8, R195, c[0x0][0x2ec] ;  /* 0x0000bb00c3087a20 */ /* 0x010fe20000410000 */
[----:B------:R-:W-:Y:S01]  /*11fe0*/  FSEL R3, R3, -INF , !P1 ;  /* 0xff80000003037808 */ /* 0x000fe20004800000 */
[----:B--2---:R-:W-:Y:S01]  /*11ff0*/  FMUL.FTZ R7, R185, c[0x0][0x2ec] ;  /* 0x0000bb00b9077a20 */ /* 0x004fe20000410000 */
[----:B------:R-:W-:Y:S01]  /*12000*/  ISETP.GE.AND P1, PT, R2, R232, PT ;  /* 0x000000e80200720c */ /* 0x000fe20003f26270 */
[----:B-1----:R-:W-:Y:S01]  /*12010*/  FFMA.FTZ R4, R22, -R222, R33 ;  /* 0x800000de16047223 */ /* 0x002fe20000010021 */
        /* <DEDUP_REMOVED lines=9> */
[-C--:B------:R-:W-:Y:S01]  /*120b0*/  FFMA.FTZ R2, R17, -R222.reuse, R6 ;  /* 0x800000de11027223 */ /* 0x080fe20000010006 */
[----:B------:R-:W-:Y:S01]  /*120c0*/  FSEL R59, R4, -INF , !P6 ;  /* 0xff800000043b7808 */ /* 0x000fe20007000000 */
[----:B------:R-:W1:Y:S01]  /*120d0*/  MUFU.TANH R8, R8 ;  /* 0x0000000800087308 */ /* 0x000e620000002400 */
[----:B------:R-:W-:Y:S01]  /*120e0*/  FFMA.FTZ R6, R16, -R222, R12 ;  /* 0x800000de10067223 */ /* 0x000fe2000001000c */
[----:B------:R-:W-:Y:S01]  /*120f0*/  ISETP.LT.OR P0, PT, R0, R227, P0 ;  /* 0x000000e30000720c */ /* 0x000fe20000701670 */
[----:B------:R2:W-:Y:S05]  /*12100*/  STL [R1+0xc], R3 ;  /* 0x00000c0301007387 */ /* 0x0005ea0000100800 */
[----:B------:R-:W3:Y:S01]  /*12110*/  MUFU.TANH R7, R7 ;  /* 0x0000000700077308 */ /* 0x000ee20000002400 */
[----:B------:R-:W-:-:S07]  /*12120*/  FSEL R57, R6, -INF , !P0 ;  /* 0xff80000006397808 */ /* 0x000fce0004000000 */
[----:B------:R-:W4:Y:S01]  /*12130*/  MUFU.TANH R4, R11 ;  /* 0x0000000b00047308 */ /* 0x000f220000002400 */
[----:B------:R-:W-:Y:S02]  /*12140*/  ISETP.GT.AND P0, PT, R240, R246, PT ;  /* 0x000000f6f000720c */ /* 0x000fe40003f04270 */
[----:B------:R-:W-:Y:S02]  /*12150*/  FSEL R31, R2, -INF , !P1 ;  /* 0xff800000021f7808 */ /* 0x000fe40004800000 */
[----:B------:R-:W-:Y:S01]  /*12160*/  ISETP.GE.AND P6, PT, R0, R234, PT ;  /* 0x000000ea0000720c */ /* 0x000fe20003fc6270 */
[----:B--2---:R-:W-:Y:S01]  /*12170*/  FFMA.FTZ R3, R18, -R222, R9 ;  /* 0x800000de12037223 */ /* 0x004fe20000010009 */
[----:B------:R-:W-:-:S04]  /*12180*/  ISETP.GE.AND P1, PT, R0, R232, PT ;  /* 0x000000e80000720c */ /* 0x000fc80003f26270 */
[----:B------:R-:W-:Y:S02]  /*12190*/  FSEL R250, R3, -INF , !P5 ;  /* 0xff80000003fa7808 */ /* 0x000fe40006800000 */
[C---:B------:R-:W-:Y:S01]  /*121a0*/  ISETP.GE.AND P5, PT, R0.reuse, R233, PT ;  /* 0x000000e90000720c */ /* 0x040fe20003fa6270 */
[----:B-1----:R-:W-:Y:S01]  /*121b0*/  FFMA.FTZ R3, R15, -R222, R8 ;  /* 0x800000de0f037223 */ /* 0x002fe20000010008 */
[----:B------:R-:W-:Y:S01]  /*121c0*/  ISETP.LT.OR P6, PT, R0, R226, P6 ;  /* 0x000000e20000720c */ /* 0x000fe200037c1670 */
[----:B---3--:R-:W-:Y:S01]  /*121d0*/  FFMA.FTZ R2, R14, -R222, R7 ;  /* 0x800000de0e027223 */ /* 0x008fe20000010007 */
[C---:B------:R-:W-:Y:S02]  /*121e0*/  ISETP.LT.OR P5, PT, R0.reuse, R225, P5 ;  /* 0x000000e10000720c */ /* 0x040fe40002fa1670 */
[----:B------:R-:W-:Y:S01]  /*121f0*/  ISETP.LT.OR P1, PT, R0, R224, P1 ;  /* 0x000000e00000720c */ /* 0x000fe20000f21670 */
[----:B----4-:R-:W-:Y:S01]  /*12200*/  FFMA.FTZ R0, R13, -R222, R4 ;  /* 0x800000de0d007223 */ /* 0x010fe20000010004 */
[----:B------:R-:W-:-:S02]  /*12210*/  FSEL R62, R3, -INF , !P6 ;  /* 0xff800000033e7808 */ /* 0x000fc40007000000 */
[----:B------:R-:W-:Y:S02]  /*12220*/  FSEL R246, R2, -INF , !P5 ;  /* 0xff80000002f67808 */ /* 0x000fe40006800000 */
[----:B------:R-:W-:Y:S01]  /*12230*/  FSEL R40, R0, -INF , !P1 ;  /* 0xff80000000287808 */ /* 0x000fe20004800000 */
[----:B------:R-:W-:Y:S05]  /*12240*/  @!P0 BRA `(.L_x_1005) ;  /* 0x000003d000008947 */ /* 0x000fea0003800000 */
[----:B------:R-:W2:Y:S04]  /*12250*/  LDL.64 R104, [R1+0x40] ;  /* 0x0000400001687983 */ /* 0x000ea80000100a00 */
[----:B------:R-:W3:Y:S04]  /*12260*/  LDL.LU R185, [R1+0x28] ;  /* 0x0000280001b97983 */ /* 0x000ee80000300800 */
[----:B------:R-:W4:Y:S01]  /*12270*/  LDL.64 R108, [R1+0x48] ;  /* 0x00004800016c7983 */ /* 0x000f220000100a00 */
[----:B------:R-:W-:Y:S03]  /*12280*/  BSSY B0, `(.L_x_1006) ;  /* 0x0000038000007945 */ /* 0x000fe60003800000 */
[----:B------:R1:W-:Y:S04]  /*12290*/  @P4 STS [R223+0x6000], RZ ;  /* 0x006000ffdf004388 */ /* 0x0003e80000000800 */
[----:B------:R1:W-:Y:S04]  /*122a0*/  @P4 STS [R223+0x6004], RZ ;  /* 0x006004ffdf004388 */ /* 0x0003e80000000800 */
[----:B------:R1:W-:Y:S01]  /*122b0*/  @P4 STS.64 [R223+0x6008], RZ ;  /* 0x006008ffdf004388 */ /* 0x0003e20000000a00 */
[----:B---3--:R-:W-:-:S04]  /*122c0*/  IADD3 R0, R185, -0x4, RZ ;  /* 0xfffffffcb9007810 */ /* 0x008fc80007ffe0ff */
[----:B------:R-:W-:Y:S01]  /*122d0*/  SHF.R.S32.HI R4, RZ, 0x1f, R0 ;  /* 0x0000001fff047819 */ /* 0x000fe20000011400 */
[----:B------:R-:W-:-:S04]  /*122e0*/  IMAD.WIDE.U32 R2, R0, c[0x0][0x198], RZ ;  /* 0x0000660000027a25 */ /* 0x000fc800078e00ff */
[----:B------:R-:W-:-:S04]  /*122f0*/  IMAD R4, R4, c[0x0][0x198], RZ ;  /* 0x0000660004047a24 */ /* 0x000fc800078e02ff */
[----:B------:R-:W-:Y:S01]  /*12300*/  IMAD R4, R0, c[0x0][0x19c], R4 ;  /* 0x0000670000047a24 */ /* 0x000fe200078e0204 */
[----:B----4-:R-:W-:-:S03]  /*12310*/  LEA R0, P0, R2, R108, 0x6 ;  /* 0x0000006c02007211 */ /* 0x010fc600078030ff */
[----:B------:R-:W-:Y:S01]  /*12320*/  IMAD.IADD R3, R3, 0x1, R4 ;  /* 0x0000000103037824 */ /* 0x000fe200078e0204 */
[C---:B------:R-:W-:Y:S02]  /*12330*/  @!P4 LEA R12, P5, R0.reuse, c[0x0][0x168], 0x1 ;  /* 0x00005a00000cca11 */ /* 0x040fe400078a08ff */
[----:B------:R-:W-:Y:S02]  /*12340*/  @!P2 LEA R6, P1, R0, c[0x0][0x168], 0x1 ;  /* 0x00005a000006aa11 */ /* 0x000fe400078208ff */
[----:B--2---:R-:W-:Y:S02]  /*12350*/  LEA.HI.X R3, R2, R105, R3, 0x6, P0 ;  /* 0x0000006902037211 */ /* 0x004fe400000f3403 */
        /* <DEDUP_REMOVED lines=42> */
.L_x_1007:
[----:B------:R-:W-:Y:S05]  /*12600*/  BSYNC B0 ;  /* 0x0000000000007941 */ /* 0x000fea0003800000 */
.L_x_1006:
[----:B------:R-:W0:Y:S02]  /*12610*/  LDGDEPBAR ;  /* 0x00000000000079af */ /* 0x000e240000000000 */
.L_x_1005:
[----:B------:R-:W2:Y:S04]  /*12620*/  LDL.LU R2, [R1+0x20] ;  /* 0x0000200001027983 */ /* 0x000ea80000300800 */
[----:B------:R-:W3:Y:S04]  /*12630*/  LDL.LU R0, [R1+0x1c] ;  /* 0x00001c0001007983 */ /* 0x000ee80000300800 */
[----:B-1----:R-:W4:Y:S04]  /*12640*/  LDL.LU R10, [R1+0x4] ;  /* 0x00000400010a7983 */ /* 0x002f280000300800 */
[----:B------:R-:W4:Y:S01]  /*12650*/  LDL.LU R9, [R1+0x8] ;  /* 0x0000080001097983 */ /* 0x000f220000300800 */
[----:B------:R-:W-:-:S02]  /*12660*/  MOV R28, R186 ;  /* 0x000000ba001c7202 */ /* 0x000fc40000000f00 */
[----:B------:R-:W-:Y:S01]  /*12670*/  MOV R29, R184 ;  /* 0x000000b8001d7202 */ /* 0x000fe20000000f00 */
[----:B------:R1:W-:Y:S04]  /*12680*/  STL [R1+0x78], R220 ;  /* 0x000078dc01007387 */ /* 0x0003e80000100800 */
[----:B------:R-:W-:Y:S04]  /*12690*/  LDSM.16.MT88.4 R20, [R216+0x9000] ;  /* 0x00900000d814783b */ /* 0x000fe80000004200 */
[----:B------:R-:W-:Y:S04]  /*126a0*/  LDSM.16.MT88.4 R16, [R218+0x9000] ;  /* 0x00900000da10783b */ /* 0x000fe80000004200 */
[----:B------:R-:W-:Y:S04]  /*126b0*/  LDSM.16.MT88.4 R24, [R216+0xa000] ;  /* 0x00a00000d818783b */ /* 0x000fe80000004200 */
[----:B------:R-:W-:Y:S04]  /*126c0*/  LDSM.16.MT88.4 R12, [R218+0xa000] ;  /* 0x00a00000da0c783b */ /* 0x000fe80000004200 */
[----:B------:R-:W-:Y:S04]  /*126d0*/  LDSM.16.MT88.4 R36, [R218+0xb000] ;  /* 0x00b00000da24783b */ /* 0x000fe80000004200 */
[----:B-1----:R-:W4:Y:S04]  /*126e0*/  LDL.LU R220, [R1+0xc] ;  /* 0x00000c0001dc7983 */ /* 0x002f280000300800 */
[----:B------:R-:W-:Y:S04]  /*126f0*/  STL [R1+0x74], R219 ;  /* 0x000074db01007387 */ /* 0x000fe80000100800 */
[----:B------:R1:W-:Y:S04]  /*12700*/  STL [R1+0x70], R217 ;  /* 0x000070d901007387 */ /* 0x0003e80000100800 */
[----:B-1----:R-:W4:Y:S01]  /*12710*/  LDL.LU R217, [R1+0x14] ;  /* 0x0000140001d97983 */ /* 0x002f220000300800 */
[----:B--2---:R-:W-:Y:S01]  /*12720*/  MOV R6, R2 ;  /* 0x0000000200067202 */ /* 0x004fe20000000f00 */
[----:B---3--:R-:W-:Y:S01]  /*12730*/  IMAD.MOV.U32 R7, RZ, RZ, R0 ;  /* 0x000000ffff077224 */ /* 0x008fe200078e0000 */
[----:B----4-:R-:W-:-:S04]  /*12740*/  FMNMX.FTZ R0, R10, R55, !PT ;  /* 0x000000370a007209 */ /* 0x010fc80007810000 */
        /* <DEDUP_REMOVED lines=32> */
[----:B------:R-:W2:Y:S01]  /*12950*/  SHFL.BFLY PT, R2, R0, 0x2, 0x1f ;  /* 0x0c401f0000027f89 */ /* 0x000ea200000e0000 */
[----:B-1----:R-:W-:-:S05]  /*12960*/  FMNMX.FTZ R103, R103, R3, !PT ;  /* 0x0000000367677209 */ /* 0x002fca0007810000 */
[----:B------:R-:W1:Y:S01]  /*12970*/  SHFL.BFLY PT, R3, R103, 0x1, 0x1f ;  /* 0x0c201f0067037f89 */ /* 0x000e6200000e0000 */
[----:B--2---:R-:W-:-:S05]  /*12980*/  FMNMX.FTZ R0, R0, R2, !PT ;  /* 0x0000000200007209 */ /* 0x004fca0007810000 */
[----:B------:R-:W2:Y:S01]  /*12990*/  SHFL.BFLY PT, R102, R0, 0x1, 0x1f ;  /* 0x0c201f0000667f89 */ /* 0x000ea200000e0000 */
[----:B-1----:R-:W-:-:S04]  /*129a0*/  FMNMX.FTZ R103, R103, R3, !PT ;  /* 0x0000000367677209 */ /* 0x002fc80007810000 */
[C---:B------:R-:W-:Y:S01]  /*129b0*/  FSETP.NEU.FTZ.AND P1, PT, R103.reuse, -INF , PT ;  /* 0xff8000006700780b */ /* 0x040fe20003f3d000 */
[----:B------:R-:W-:-:S05]  /*129c0*/  FMUL.FTZ R8, R103, c[0x0][0x23c] ;  /* 0x00008f0067087a20 */ /* 0x000fca0000410000 */
[----:B------:R-:W-:Y:S02]  /*129d0*/  FSEL R8, R8, RZ, P1 ;  /* 0x000000ff08087208 */ /* 0x000fe40000800000 */
[----:B--2---:R-:W-:-:S03]  /*129e0*/  FMNMX.FTZ R102, R0, R102, !PT ;  /* 0x0000006600667209 */ /* 0x004fc60007810000 */
[----:B------:R-:W-:-:S04]  /*129f0*/  FFMA.FTZ R0, R52, c[0x0][0x23c], -R8 ;  /* 0x00008f0034007a23 */ /* 0x000fc80000010808 */
[----:B------:R1:W-:Y:S01]  /*12a00*/  MUFU.EX2 R60, R0 ;  /* 0x00000000003c7308 */ /* 0x0003e20000000800 */
[C---:B------:R-:W-:Y:S01]  /*12a10*/  FMUL.FTZ R3, R102.reuse, c[0x0][0x23c] ;  /* 0x00008f0066037a20 */ /* 0x040fe20000410000 */
[----:B------:R-:W-:-:S04]  /*12a20*/  FSETP.NEU.FTZ.AND P0, PT, R102, -INF , PT ;  /* 0xff8000006600780b */ /* 0x000fc80003f1d000 */
[----:B------:R-:W-:Y:S01]  /*12a30*/  FSEL R3, R3, RZ, P0 ;  /* 0x000000ff03037208 */ /* 0x000fe20000000000 */
[----:B-1----:R-:W-:-:S04]  /*12a40*/  FFMA.FTZ R0, R41, c[0x0][0x23c], -R8 ;  /* 0x00008f0029007a23 */ /* 0x002fc80000010808 */
[----:B------:R1:W-:Y:S02]  /*12a50*/  MUFU.EX2 R11, R0 ;  /* 0x00000000000b7308 */ /* 0x0003e40000000800 */
[----:B-1----:R-:W-:-:S06]  /*12a60*/  FFMA.FTZ R0, R35, c[0x0][0x23c], -R8 ;  /* 0x00008f0023007a23 */ /* 0x002fcc0000010808 */
[----:B------:R1:W2:Y:S02]  /*12a70*/  MUFU.EX2 R63, R0 ;  /* 0x00000000003f7308 */ /* 0x0002a40000000800 */
[----:B-1----:R-:W-:Y:S02]  /*12a80*/  FFMA.FTZ R0, R56, c[0x0][0x23c], -R3 ;  /* 0x00008f0038007a23 */ /* 0x002fe40000010803 */
[----:B------:R-:W3:Y:S01]  /*12a90*/  LDL.LU R56, [R1+0x10] ;  /* 0x0000100001387983 */ /* 0x000ee20000300800 */
[----:B------:R-:W-:-:S03]  /*12aa0*/  FFMA.FTZ R2, R55, c[0x0][0x23c], -R8 ;  /* 0x00008f0037027a23 */ /* 0x000fc60000010808 */
[----:B------:R1:W-:Y:S08]  /*12ab0*/  MUFU.EX2 R32, R0 ;  /* 0x0000000000207308 */ /* 0x0003f00000000800 */
[----:B------:R4:W-:Y:S01]  /*12ac0*/  MUFU.EX2 R50, R2 ;  /* 0x0000000200327308 */ /* 0x0009e20000000800 */
[----:B-1----:R-:W-:Y:S01]  /*12ad0*/  FFMA.FTZ R0, R53, c[0x0][0x23c], -R3 ;  /* 0x00008f0035007a23 */ /* 0x002fe20000010803 */
[----:B----4-:R-:W-:-:S06]  /*12ae0*/  FMNMX.FTZ R2, R217, R245, !PT ;  /* 0x000000f5d9027209 */ /* 0x010fcc0007810000 */
[----:B------:R-:W-:Y:S01]  /*12af0*/  MUFU.EX2 R66, R0 ;  /* 0x0000000000427308 */ /* 0x000fe20000000800 */
[----:B------:R-:W-:-:S04]  /*12b00*/  FMNMX.FTZ R2, R241, R2, !PT ;  /* 0x00000002f1027209 */ /* 0x000fc80007810000 */
[----:B------:R-:W-:Y:S01]  /*12b10*/  FMNMX.FTZ R4, R200, R2, !PT ;  /* 0x00000002c8047209 */ /* 0x000fe20007810000 */
[----:B------:R-:W-:-:S03]  /*12b20*/  FFMA.FTZ R2, R44, c[0x0][0x23c], -R3 ;  /* 0x00008f002c027a23 */ /* 0x000fc60000010803 */
[----:B------:R-:W-:Y:S01]  /*12b30*/  FMNMX.FTZ R4, R196, R4, !PT ;  /* 0x00000004c4047209 */ /* 0x000fe20007810000 */
[----:B------:R-:W-:Y:S01]  /*12b40*/  MUFU.EX2 R64, R2 ;  /* 0x0000000200407308 */ /* 0x000fe20000000800 */
[----:B------:R-:W-:Y:S02]  /*12b50*/  FSEL R5, R103, RZ, P1 ;  /* 0x000000ff67057208 */ /* 0x000fe40000800000 */
[----:B------:R-:W-:-:S03]  /*12b60*/  FMNMX.FTZ R4, R242, R4, !PT ;  /* 0x00000004f2047209 */ /* 0x000fc60007810000 */
[----:B------:R-:W-:Y:S01]  /*12b70*/  FADD.FTZ R5, R10, -R5 ;  /* 0x800000050a057221 */ /* 0x000fe20000010000 */
[----:B------:R-:W-:-:S03]  /*12b80*/  FMNMX.FTZ R4, R238, R4, !PT ;  /* 0x00000004ee047209 */ /* 0x000fc60007810000 */
[----:B------:R-:W-:Y:S01]  /*12b90*/  FMUL.FTZ R101, R5, c[0x0][0x23c] ;  /* 0x00008f0005657a20 */ /* 0x000fe20000410000 */
[----:B------:R-:W-:Y:S02]  /*12ba0*/  FMNMX.FTZ R4, R215, R4, !PT ;  /* 0x00000004d7047209 */ /* 0x000fe40007810000 */
[----:B------:R-:W-:Y:S02]  /*12bb0*/  MOV R52, R46 ;  /* 0x0000002e00347202 */ /* 0x000fe40000000f00 */
[----:B------:R-:W-:Y:S01]  /*12bc0*/  LDSM.16.MT88.4 R44, [R216+0xb000] ;  /* 0x00b00000d82c783b */ /* 0x000fe20000004200 */
[----:B------:R-:W1:Y:S01]  /*12bd0*/  MUFU.EX2 R101, R101 ;  /* 0x0000006500657308 */ /* 0x000e620000000800 */
[----:B------:R-:W-:Y:S02]  /*12be0*/  MOV R51, R7 ;  /* 0x0000000700337202 */ /* 0x000fe40000000f00 */
[----:B------:R-:W-:Y:S02]  /*12bf0*/  MOV R55, R6 ;  /* 0x0000000600377202 */ /* 0x000fe40000000f00 */
[----:B--2---:R-:W-:Y:S01]  /*12c00*/  F2FP.BF16.PACK_AB R6, R63, R11 ;  /* 0x0000000b3f06723e */ /* 0x004fe200000010ff */
[----:B-1----:R-:W-:-:S02]  /*12c10*/  FMUL.FTZ R120, R120, R101 ;  /* 0x0000006578787220 */ /* 0x002fc40000410000 */
        /* <DEDUP_REMOVED lines=23> */
[----:B---3--:R-:W-:-:S04]  /*12d90*/  FMNMX.FTZ R0, R56, R249, !PT ;  /* 0x000000f938007209 */ /* 0x008fc80007810000 */
[----:B------:R-:W-:-:S04]  /*12da0*/  FMNMX.FTZ R0, R244, R0, !PT ;  /* 0x00000000f4007209 */ /* 0x000fc80007810000 */
[----:B------:R-:W-:Y:S01]  /*12db0*/  FMNMX.FTZ R2, R201, R0, !PT ;  /* 0x00000000c9027209 */ /* 0x000fe20007810000 */
[----:B------:R-:W-:-:S03]  /*12dc0*/  FFMA.FTZ R0, R42, c[0x0][0x23c], -R3 ;  /* 0x00008f002a007a23 */ /* 0x000fc60000010803 */
[----:B------:R-:W-:Y:S01]  /*12dd0*/  FMNMX.FTZ R2, R198, R2, !PT ;  /* 0x00000002c6027209 */ /* 0x000fe20007810000 */
[----:B------:R1:W-:Y:S03]  /*12de0*/  MUFU.EX2 R41, R0 ;  /* 0x0000000000297308 */ /* 0x0003e60000000800 */
        /* <DEDUP_REMOVED lines=20> */
[----:B------:R-:W-:-:S05]  /*12f30*/  FMNMX.FTZ R0, R57, R2, !PT ;  /* 0x0000000239007209 */ /* 0x000fca0007810000 */
[----:B------:R-:W1:Y:S01]  /*12f40*/  SHFL.BFLY PT, R2, R0, 0x2, 0x1f ;  /* 0x0c401f0000027f89 */ /* 0x000e6200000e0000 */
[----:B------:R-:W-:-:S04]  /*12f50*/  FMUL.FTZ R5, R5, c[0x0][0x23c] ;  /* 0x00008f0005057a20 */ /* 0x000fc80000410000 */
[----:B------:R-:W2:Y:S01]  /*12f60*/  MUFU.EX2 R100, R5 ;  /* 0x0000000500647308 */ /* 0x000ea20000000800 */
[----:B-1----:R-:W-:Y:S02]  /*12f70*/  FMNMX.FTZ R0, R0, R2, !PT ;  /* 0x0000000200007209 */ /* 0x002fe40007810000 */
[----:B------:R-:W-:-:S04]  /*12f80*/  FMNMX.FTZ R2, R59, R9, !PT ;  /* 0x000000093b027209 */ /* 0x000fc80007810000 */
[----:B------:R-:W-:-:S05]  /*12f90*/  FMNMX.FTZ R2, R62, R2, !PT ;  /* 0x000000023e027209 */ /* 0x000fca0007810000 */
[----:B------:R-:W1:Y:S04]  /*12fa0*/  SHFL.BFLY PT, R10, R2, 0x2, 0x1f ;  /* 0x0c401f00020a7f89 */ /* 0x000e6800000e0000 */
[----:B------:R-:W3:Y:S01]  /*12fb0*/  SHFL.BFLY PT, R9, R0, 0x1, 0x1f ;  /* 0x0c201f0000097f89 */ /* 0x000ee200000e0000 */
[----:B------:R-:W-:Y:S01]  /*12fc0*/  F2FP.BF16.PACK_AB R4, R60, R50 ;  /* 0x000000323c04723e */ /* 0x000fe200000010ff */
[----:B--2---:R-:W-:Y:S01]  /*12fd0*/  FMUL.FTZ R122, R122, R100 ;  /* 0x000000647a7a7220 */ /* 0x004fe20000410000 */
[----:B------:R-:W-:Y:S01]  /*12fe0*/  F2FP.BF16.PACK_AB R5, R66, R32 ;  /* 0x000000204205723e */ /* 0x000fe200000010ff */
[----:B------:R-:W-:Y:S01]  /*12ff0*/  FMUL.FTZ R123, R123, R100 ;  /* 0x000000647b7b7220 */ /* 0x000fe20000410000 */
[----:B------:R-:W-:Y:S01]  /*13000*/  F2FP.BF16.PACK_AB R7, R41, R64 ;  /* 0x000000402907723e */ /* 0x000fe200000010ff */
        /* <DEDUP_REMOVED lines=36> */
[----:B---3--:R-:W-:-:S04]  /*13250*/  FMNMX.FTZ R105, R0, R9, !PT ;  /* 0x0000000900697209 */ /* 0x008fc80007810000 */
        /* <DEDUP_REMOVED lines=15> */
[----:B------:R-:W-:-:S05]  /*13350*/  FSEL R5, R105, RZ, P1 ;  /* 0x000000ff69057208 */ /* 0x000fca0000800000 */
[----:B------:R-:W-:Y:S02]  /*13360*/  FADD.FTZ R6, R217, -R5 ;  /* 0x80000005d9067221 */ /* 0x000fe40000010000 */
[----:B-1----:R-:W-:-:S04]  /*13370*/  FFMA.FTZ R4, R249, c[0x0][0x23c], -R2 ;  /* 0x00008f00f9047a23 */ /* 0x002fc80000010802 */
[----:B------:R1:W-:Y:S01]  /*13380*/  MUFU.EX2 R92, R4 ;  /* 0x00000004005c7308 */ /* 0x0003e20000000800 */
[----:B------:R-:W-:Y:S01]  /*13390*/  FSEL R5, R104, RZ, P0 ;  /* 0x000000ff68057208 */ /* 0x000fe20000000000 */
[----:B-1----:R-:W-:-:S06]  /*133a0*/  FFMA.FTZ R4, R244, c[0x0][0x23c], -R2 ;  /* 0x00008f00f4047a23 */ /* 0x002fcc0000010802 */
[----:B------:R1:W2:Y:S01]  /*133b0*/  MUFU.EX2 R35, R4 ;  /* 0x0000000400237308 */ /* 0x0002a20000000800 */
[----:B------:R-:W-:Y:S02]  /*133c0*/  FMUL.FTZ R6, R6, c[0x0][0x23c] ;  /* 0x00008f0006067a20 */ /* 0x000fe40000410000 */
[----:B-1----:R-:W-:-:S05]  /*133d0*/  FFMA.FTZ R4, R201, c[0x0][0x23c], -R2 ;  /* 0x00008f00c9047a23 */ /* 0x002fca0000010802 */
[----:B------:R1:W-:Y:S01]  /*133e0*/  MUFU.EX2 R217, R4 ;  /* 0x0000000400d97308 */ /* 0x0003e20000000800 */
[----:B------:R-:W-:Y:S01]  /*133f0*/  MOV R196, R11 ;  /* 0x0000000b00c47202 */ /* 0x000fe20000000f00 */
[----:B-1----:R-:W-:-:S04]  /*13400*/  FADD.FTZ R4, R56, -R5 ;  /* 0x8000000538047221 */ /* 0x002fc80000010000 */
[----:B------:R-:W-:-:S04]  /*13410*/  FMUL.FTZ R4, R4, c[0x0][0x23c] ;  /* 0x00008f0004047a20 */ /* 0x000fc80000410000 */
[----:B------:R1:W3:Y:S08]  /*13420*/  MUFU.EX2 R10, R4 ;  /* 0x00000004000a7308 */ /* 0x0002f00000000800 */
[----:B------:R4:W4:Y:S01]  /*13430*/  MUFU.EX2 R11, R6 ;  /* 0x00000006000b7308 */ /* 0x0009220000000800 */
[----:B-1----:R-:W-:-:S07]  /*13440*/  FFMA.FTZ R4, R198, c[0x0][0x23c], -R2 ;  /* 0x00008f00c6047a23 */ /* 0x002fce0000010802 */
[----:B------:R1:W1:Y:S01]  /*13450*/  MUFU.EX2 R9, R4 ;  /* 0x0000000400097308 */ /* 0x0002620000000800 */
[----:B--2---:R-:W-:Y:S01]  /*13460*/  F2FP.BF16.PACK_AB R5, R35, R92 ;  /* 0x0000005c2305723e */ /* 0x004fe200000010ff */
[-C--:B---3--:R-:W-:Y:S01]  /*13470*/  FMUL.FTZ R126, R126, R10.reuse ;  /* 0x0000000a7e7e7220 */ /* 0x088fe20000410000 */
[----:B----4-:R-:W-:Y:S01]  /*13480*/  F2FP.BF16.PACK_AB R6, R42, R219 ;  /* 0x000000db2a06723e */ /* 0x010fe200000010ff */
[-C--:B------:R-:W-:Y:S02]  /*13490*/  FMUL.FTZ R124, R124, R11.reuse ;  /* 0x0000000b7c7c7220 */ /* 0x080fe40000410000 */
[----:B------:R-:W-:Y:S02]  /*134a0*/  FMUL.FTZ R125, R125, R11 ;  /* 0x0000000b7d7d7220 */ /* 0x000fe40000410000 */
[----:B------:R-:W-:Y:S01]  /*134b0*/  FMUL.FTZ R127, R127, R10 ;  /* 0x0000000a7f7f7220 */ /* 0x000fe20000410000 */
[----:B-1----:R-:W-:Y:S02]  /*134c0*/  F2FP.BF16.PACK_AB R4, R33, R30 ;  /* 0x0000001e2104723e */ /* 0x002fe400000010ff */
[----:B------:R-:W-:-:S07]  /*134d0*/  F2FP.BF16.PACK_AB R7, R9, R217 ;  /* 0x000000d90907723e */ /* 0x000fce00000010ff */
[----:B------:R-:W-:Y:S07]  /*134e0*/  HMMA.16816.F32.BF16 R148, R4, R22, R124 ;  /* 0x000000160494723c */ /* 0x000fee000004187c */
[----:B------:R-:W-:Y:S02]  /*134f0*/  IMAD.MOV.U32 R126, RZ, RZ, R9 ;  /* 0x000000ffff7e7224 */ /* 0x000fe400078e0009 */
[----:B------:R-:W-:-:S04]  /*13500*/  FFMA.FTZ R9, R202, c[0x0][0x23c], -R8 ;  /* 0x00008f00ca097a23 */ /* 0x000fc80000010808 */
[----:B------:R1:W-:Y:S02]  /*13510*/  MUFU.EX2 R249, R9 ;  /* 0x0000000900f97308 */ /* 0x0003e40000000800 */
[----:B-1----:R-:W-:-:S06]  /*13520*/  FFMA.FTZ R9, R199, c[0x0][0x23c], -R8 ;  /* 0x00008f00c7097a23 */ /* 0x002fcc0000010808 */
[----:B------:R1:W2:Y:S02]  /*13530*/  MUFU.EX2 R245, R9 ;  /* 0x0000000900f57308 */ /* 0x0002a40000000800 */
[----:B-1----:R-:W-:-:S06]  /*13540*/  FFMA.FTZ R9, R107, c[0x0][0x23c], -R8 ;  /* 0x00008f006b097a23 */ /* 0x002fcc0000010808 */
[----:B------:R1:W-:Y:S02]  /*13550*/  MUFU.EX2 R244, R9 ;  /* 0x0000000900f47308 */ /* 0x0003e40000000800 */
[----:B-1----:R-:W-:-:S06]  /*13560*/  FFMA.FTZ R9, R54, c[0x0][0x23c], -R8 ;  /* 0x00008f0036097a23 */ /* 0x002fcc0000010808 */
[----:B------:R1:W-:Y:S02]  /*13570*/  MUFU.EX2 R241, R9 ;  /* 0x0000000900f17308 */ /* 0x0003e40000000800 */
[----:B-1----:R-:W-:-:S06]  /*13580*/  FFMA.FTZ R9, R211, c[0x0][0x23c], -R3 ;  /* 0x00008f00d3097a23 */ /* 0x002fcc0000010803 */
[----:B------:R1:W-:Y:S02]  /*13590*/  MUFU.EX2 R211, R9 ;  /* 0x0000000900d37308 */ /* 0x0003e40000000800 */
[----:B-1----:R-:W-:-:S06]  /*135a0*/  FFMA.FTZ R9, R209, c[0x0][0x23c], -R3 ;  /* 0x00008f00d1097a23 */ /* 0x002fcc0000010803 */
[----:B------:R1:W3:Y:S01]  /*135b0*/  MUFU.EX2 R209, R9 ;  /* 0x0000000900d17308 */ /* 0x0002e20000000800 */
[----:B------:R-:W-:Y:S02]  /*135c0*/  FMUL.FTZ R128, R128, R11 ;  /* 0x0000000b80807220 */ /* 0x000fe40000410000 */
[----:B-1----:R-:W-:-:S05]  /*135d0*/  FFMA.FTZ R9, R205, c[0x0][0x23c], -R3 ;  /* 0x00008f00cd097a23 */ /* 0x002fca0000010803 */
[----:B------:R1:W-:Y:S01]  /*135e0*/  MUFU.EX2 R202, R9 ;  /* 0x0000000900ca7308 */ /* 0x0003e20000000800 */
[----:B------:R-:W-:Y:S02]  /*135f0*/  FMUL.FTZ R129, R129, R11 ;  /* 0x0000000b81817220 */ /* 0x000fe40000410000 */
[-C--:B------:R-:W-:Y:S02]  /*13600*/  FMUL.FTZ R130, R130, R10.reuse ;  /* 0x0000000a82827220 */ /* 0x080fe40000410000 */
[----:B------:R-:W-:Y:S02]  /*13610*/  FMUL.FTZ R131, R131, R10 ;  /* 0x0000000a83837220 */ /* 0x000fe40000410000 */
[----:B-1----:R-:W-:-:S04]  /*13620*/  FFMA.FTZ R9, R106, c[0x0][0x23c], -R3 ;  /* 0x00008f006a097a23 */ /* 0x002fc80000010803 */
[----:B------:R1:W2:Y:S01]  /*13630*/  MUFU.EX2 R205, R9 ;  /* 0x0000000900cd7308 */ /* 0x0002a20000000800 */
[-C--:B------:R-:W-:Y:S02]  /*13640*/  FMUL.FTZ R112, R112, R11.reuse ;  /* 0x0000000b70707220 */ /* 0x080fe40000410000 */
[-C--:B------:R-:W-:Y:S02]  /*13650*/  FMUL.FTZ R113, R113, R11.reuse ;  /* 0x0000000b71717220 */ /* 0x080fe40000410000 */
[-C--:B------:R-:W-:Y:S02]  /*13660*/  FMUL.FTZ R114, R114, R10.reuse ;  /* 0x0000000a72727220 */ /* 0x080fe40000410000 */
[----:B------:R-:W-:Y:S02]  /*13670*/  FMUL.FTZ R115, R115, R10 ;  /* 0x0000000a73737220 */ /* 0x000fe40000410000 */
[----:B------:R-:W-:Y:S02]  /*13680*/  FMUL.FTZ R156, R156, R11 ;  /* 0x0000000b9c9c7220 */ /* 0x000fe40000410000 */
[----:B-1----:R-:W-:-:S04]  /*13690*/  FFMA.FTZ R9, R242, c[0x0][0x23c], -R0 ;  /* 0x00008f00f2097a23 */ /* 0x002fc80000010800 */
[----:B------:R1:W-:Y:S01]  /*136a0*/  MUFU.EX2 R201, R9 ;  /* 0x0000000900c97308 */ /* 0x0003e20000000800 */
[-C--:B------:R-:W-:Y:S02]  /*136b0*/  FMUL.FTZ R157, R157, R11.reuse ;  /* 0x0000000b9d9d7220 */ /* 0x080fe40000410000 */
[-C--:B------:R-:W-:Y:S02]  /*136c0*/  FMUL.FTZ R158, R158, R10.reuse ;  /* 0x0000000a9e9e7220 */ /* 0x080fe40000410000 */
[-C--:B------:R-:W-:Y:S02]  /*136d0*/  FMUL.FTZ R159, R159, R10.reuse ;  /* 0x0000000a9f9f7220 */ /* 0x080fe40000410000 */
[-C--:B------:R-:W-:Y:S02]  /*136e0*/  FMUL.FTZ R144, R144, R11.reuse ;  /* 0x0000000b90907220 */ /* 0x080fe40000410000 */
[----:B------:R-:W-:Y:S02]  /*136f0*/  FMUL.FTZ R145, R145, R11 ;  /* 0x0000000b91917220 */ /* 0x000fe40000410000 */
[----:B------:R-:W-:-:S02]  /*13700*/  FMUL.FTZ R146, R146, R10 ;  /* 0x0000000a92927220 */ /* 0x000fc40000410000 */
[----:B-1----:R-:W-:Y:S02]  /*13710*/  FFMA.FTZ R9, R238, c[0x0][0x23c], -R0 ;  /* 0x00008f00ee097a23 */ /* 0x002fe40000010800 */
[-C--:B------:R-:W-:Y:S02]  /*13720*/  FMUL.FTZ R147, R147, R10.reuse ;  /* 0x0000000a93937220 */ /* 0x080fe40000410000 */
[----:B------:R1:W1:Y:S01]  /*13730*/  MUFU.EX2 R199, R9 ;  /* 0x0000000900c77308 */ /* 0x0002620000000800 */
[-C--:B------:R-:W-:Y:S02]  /*13740*/  FMUL.FTZ R140, R140, R11.reuse ;  /* 0x0000000b8c8c7220 */ /* 0x080fe40000410000 */
[-C--:B------:R-:W-:Y:S02]  /*13750*/  FMUL.FTZ R141, R141, R11.reuse ;  /* 0x0000000b8d8d7220 */ /* 0x080fe40000410000 */
[-C--:B------:R-:W-:Y:S02]  /*13760*/  FMUL.FTZ R142, R142, R10.reuse ;  /* 0x0000000a8e8e7220 */ /* 0x080fe40000410000 */
[-C--:B------:R-:W-:Y:S01]  /*13770*/  FMUL.FTZ R143, R143, R10.reuse ;  /* 0x0000000a8f8f7220 */ /* 0x080fe20000410000 */
[----:B------:R-:W-:Y:S01]  /*13780*/  HMMA.16816.F32.BF16 R76, R4, R16, R128 ;  /* 0x00000010044c723c */ /* 0x000fe20000041880 */
[----:B------:R-:W-:Y:S01]  /*13790*/  FMUL.FTZ R160, R160, R11 ;  /* 0x0000000ba0a07220 */ /* 0x000fe20000410000 */
[----:B------:R-:W-:Y:S01]  /*137a0*/  MOV R125, R63 ;  /* 0x0000003f007d7202 */ /* 0x000fe20000000f00 */
[----:B------:R-:W-:Y:S01]  /*137b0*/  FMUL.FTZ R161, R161, R11 ;  /* 0x0000000ba1a17220 */ /* 0x000fe20000410000 */
[----:B------:R-:W-:Y:S01]  /*137c0*/  MOV R95, R61 ;  /* 0x0000003d005f7202 */ /* 0x000fe20000000f00 */
[----:B------:R-:W-:-:S02]  /*137d0*/  FMUL.FTZ R162, R162, R10 ;  /* 0x0000000aa2a27220 */ /* 0x000fc40000410000 */
[----:B-1----:R-:W-:Y:S01]  /*137e0*/  FFMA.FTZ R9, R215, c[0x0][0x23c], -R0 ;  /* 0x00008f00d7097a23 */ /* 0x002fe20000010800 */
[----:B------:R-:W-:Y:S01]  /*137f0*/  MOV R131, R62 ;  /* 0x0000003e00837202 */ /* 0x000fe20000000f00 */
[----:B------:R-:W-:Y:S01]  /*13800*/  FMUL.FTZ R163, R163, R10 ;  /* 0x0000000aa3a37220 */ /* 0x000fe20000410000 */
[----:B------:R-:W-:Y:S01]  /*13810*/  MOV R129, R60 ;  /* 0x0000003c00817202 */ /* 0x000fe20000000f00 */
[----:B------:R-:W-:Y:S01]  /*13820*/  HMMA.16816.F32.BF16 R88, R4, R20, R112 ;  /* 0x000000140458723c */ /* 0x000fe20000041870 */
[----:B------:R1:W-:Y:S01]  /*13830*/  MUFU.EX2 R200, R9 ;  /* 0x0000000900c87308 */ /* 0x0003e20000000800 */
[----:B------:R-:W-:Y:S01]  /*13840*/  MOV R137, R67 ;  /* 0x0000004300897202 */ /* 0x000fe20000000f00 */
[----:B------:R-:W-:Y:S01]  /*13850*/  IMAD.MOV.U32 R94, RZ, RZ, R65 ;  /* 0x000000ffff5e7224 */ /* 0x000fe200078e0041 */
[----:B------:R-:W-:Y:S02]  /*13860*/  MOV R136, R66 ;  /* 0x0000004200887202 */ /* 0x000fe40000000f00 */
[----:B------:R-:W-:-:S02]  /*13870*/  MOV R107, R40 ;  /* 0x00000028006b7202 */ /* 0x000fc40000000f00 */
[----:B------:R-:W-:Y:S01]  /*13880*/  HMMA.16816.F32.BF16 R72, R4, R18, R140 ;  /* 0x000000120448723c */ /* 0x000fe2000004188c */
[----:B------:R-:W-:Y:S01]  /*13890*/  MOV R112, R64 ;  /* 0x0000004000707202 */ /* 0x000fe20000000f00 */
[----:B------:R-:W-:Y:S01]  /*138a0*/  IMAD.MOV.U32 R130, RZ, RZ, R35 ;  /* 0x000000ffff827224 */ /* 0x000fe200078e0023 */
[----:B------:R-:W-:-:S05]  /*138b0*/  MOV R128, R59 ;  /* 0x0000003b00807202 */ /* 0x000fca0000000f00 */
[C---:B------:R-:W-:Y:S01]  /*138c0*/  HMMA.16816.F32.BF16 R60, R4.reuse, R26, R156 ;  /* 0x0000001a043c723c */ /* 0x040fe2000004189c */
[----:B-1----:R-:W-:Y:S01]  /*138d0*/  FFMA.FTZ R9, R197, c[0x0][0x23c], -R0 ;  /* 0x00008f00c5097a23 */ /* 0x002fe20000010800 */
[----:B------:R-:W-:Y:S02]  /*138e0*/  MOV R141, R57 ;  /* 0x00000039008d7202 */ /* 0x000fe40000000f00 */
[----:B------:R-:W-:Y:S02]  /*138f0*/  MOV R93, R58 ;  /* 0x0000003a005d7202 */ /* 0x000fe40000000f00 */
[----:B------:R-:W-:Y:S01]  /*13900*/  MOV R124, R41 ;  /* 0x00000029007c7202 */ /* 0x000fe20000000f00 */
[----:B------:R-:W-:Y:S01]  /*13910*/  IMAD.MOV.U32 R159, RZ, RZ, R29 ;  /* 0x000000ffff9f7224 */ /* 0x000fe200078e001d */
[----:B------:R-:W-:Y:S01]  /*13920*/  MOV R158, R28 ;  /* 0x0000001c009e7202 */ /* 0x000fe20000000f00 */
[C---:B------:R-:W-:Y:S01]  /*13930*/  HMMA.16816.F32.BF16 R64, R4.reuse, R24, R144 ;  /* 0x000000180440723c */ /* 0x040fe20000041890 */
[----:B------:R1:W-:Y:S01]  /*13940*/  MUFU.EX2 R198, R9 ;  /* 0x0000000900c67308 */ /* 0x0003e20000000800 */
[----:B------:R-:W-:Y:S01]  /*13950*/  IMAD.MOV.U32 R156, RZ, RZ, R107 ;  /* 0x000000ffff9c7224 */ /* 0x000fe200078e006b */
[----:B------:R-:W-:Y:S01]  /*13960*/  MOV R127, R42 ;  /* 0x0000002a007f7202 */ /* 0x000fe20000000f00 */
[----:B------:R-:W-:Y:S01]  /*13970*/  IMAD.MOV.U32 R114, RZ, RZ, R33 ;  /* 0x000000ffff727224 */ /* 0x000fe200078e0021 */
[----:B------:R-:W-:Y:S01]  /*13980*/  MOV R140, R31 ;  /* 0x0000001f008c7202 */ /* 0x000fe20000000f00 */
[----:B------:R-:W-:Y:S01]  /*13990*/  FMUL.FTZ R68, R68, R11 ;  /* 0x0000000b44447220 */ /* 0x000fe20000410000 */
[----:B------:R-:W-:Y:S01]  /*139a0*/  MOV R146, R50 ;  /* 0x0000003200927202 */ /* 0x000fe20000000f00 */
[----:B------:R-:W-:Y:S01]  /*139b0*/  IMAD.MOV.U32 R147, RZ, RZ, R51 ;  /* 0x000000ffff937224 */ /* 0x000fe200078e0033 */
[----:B------:R-:W-:Y:S01]  /*139c0*/  MOV R145, R49 ;  /* 0x0000003100917202 */ /* 0x000fe20000000f00 */
[----:B------:R-:W-:Y:S01]  /*139d0*/  HMMA.16816.F32.BF16 R56, R4, R12, R160 ;  /* 0x0000000c0438723c */ /* 0x000fe200000418a0 */
[----:B------:R-:W-:Y:S01]  /*139e0*/  MOV R144, R48 ;  /* 0x0000003000907202 */ /* 0x000fe20000000f00 */
[----:B------:R-:W-:Y:S01]  /*139f0*/  IMAD.MOV.U32 R107, RZ, RZ, R147 ;  /* 0x000000ffff6b7224 */ /* 0x000fe200078e0093 */
[----:B------:R-:W-:Y:S01]  /*13a00*/  MOV R143, R30 ;  /* 0x0000001e008f7202 */ /* 0x000fe20000000f00 */
[----:B------:R-:W-:Y:S01]  /*13a10*/  FMUL.FTZ R69, R69, R11 ;  /* 0x0000000b45457220 */ /* 0x000fe20000410000 */
[----:B------:R-:W-:Y:S01]  /*13a20*/  MOV R157, R144 ;  /* 0x00000090009d7202 */ /* 0x000fe20000000f00 */
[----:B------:R-:W-:Y:S01]  /*13a30*/  FMUL.FTZ R70, R70, R10 ;  /* 0x0000000a46467220 */ /* 0x000fe20000410000 */
[----:B------:R-:W-:Y:S01]  /*13a40*/  MOV R163, R159 ;  /* 0x0000009f00a37202 */ /* 0x000fe20000000f00 */
[----:B-1----:R-:W-:Y:S01]  /*13a50*/  FFMA.FTZ R9, R158, c[0x0][0x23c], -R2 ;  /* 0x00008f009e097a23 */ /* 0x002fe20000010802 */
[----:B------:R-:W-:Y:S01]  /*13a60*/  MOV R158, R145 ;  /* 0x00000091009e7202 */ /* 0x000fe20000000f00 */
[----:B------:R-:W-:Y:S01]  /*13a70*/  IMAD.MOV.U32 R147, RZ, RZ, R130 ;  /* 0x000000ffff937224 */ /* 0x000fe200078e0082 */
[----:B------:R-:W-:Y:S01]  /*13a80*/  MOV R159, R146 ;  /* 0x00000092009f7202 */ /* 0x000fe20000000f00 */
[----:B------:R-:W1:Y:S01]  /*13a90*/  LDSM.16.MT88.4 R28, [R218+0x9400] ;  /* 0x00940000da1c783b */ /* 0x000e620000004200 */
[----:B------:R-:W-:-:S02]  /*13aa0*/  MOV R144, R141 ;  /* 0x0000008d00907202 */ /* 0x000fc40000000f00 */
[----:B------:R-:W-:Y:S01]  /*13ab0*/  MOV R145, R128 ;  /* 0x0000008000917202 */ /* 0x000fe20000000f00 */
[----:B------:R-:W-:Y:S01]  /*13ac0*/  FMUL.FTZ R71, R71, R10 ;  /* 0x0000000a47477220 */ /* 0x000fe20000410000 */
[----:B------:R-:W-:Y:S01]  /*13ad0*/  MOV R146, R129 ;  /* 0x0000008100927202 */ /* 0x000fe20000000f00 */
[----:B------:R-:W-:Y:S01]  /*13ae0*/  IMAD.MOV.U32 R130, RZ, RZ, R126 ;  /* 0x000000ffff827224 */ /* 0x000fe200078e007e */
[----:B------:R-:W-:Y:S01]  /*13af0*/  MOV R141, R131 ;  /* 0x00000083008d7202 */ /* 0x000fe20000000f00 */
[-C--:B------:R-:W-:Y:S01]  /*13b00*/  FMUL.FTZ R84, R84, R11.reuse ;  /* 0x0000000b54547220 */ /* 0x080fe20000410000 */
        /* <DEDUP_REMOVED lines=30> */
[----:B------:R-:W4:Y:S01]  /*13cf0*/  LDL.LU R93, [R1+0x24] ;  /* 0x00002400015d7983 */ /* 0x000f220000300800 */
[----:B------:R-:W-:-:S02]  /*13d00*/  MOV R113, R34 ;  /* 0x0000002200717202 */ /* 0x000fc40000000f00 */
[----:B------:R-:W-:Y:S01]  /*13d10*/  MOV R115, R32 ;  /* 0x0000002000737202 */ /* 0x000fe20000000f00 */
[-C--:B------:R-:W-:Y:S01]  /*13d20*/  FMUL.FTZ R98, R98, R10.reuse ;  /* 0x0000000a62627220 */ /* 0x080fe20000410000 */
[----:B------:R-:W1:Y:S01]  /*13d30*/  LDSM.16.MT88.4 R32, [R216+0x9400] ;  /* 0x00940000d820783b */ /* 0x000e620000004200 */
[----:B------:R-:W-:Y:S02]  /*13d40*/  FMUL.FTZ R99, R99, R10 ;  /* 0x0000000a63637220 */ /* 0x000fe40000410000 */
[----:B------:R-:W-:Y:S01]  /*13d50*/  IMAD.MOV.U32 R139, RZ, RZ, R52 ;  /* 0x000000ffff8b7224 */ /* 0x000fe200078e0034 */
[----:B------:R-:W-:Y:S01]  /*13d60*/  MOV R138, R55 ;  /* 0x00000037008a7202 */ /* 0x000fe20000000f00 */
[----:B------:R-:W-:Y:S01]  /*13d70*/  IMAD.MOV.U32 R142, RZ, RZ, R43 ;  /* 0x000000ffff8e7224 */ /* 0x000fe200078e002b */
[C---:B------:R-:W-:Y:S01]  /*13d80*/  HMMA.16816.F32.BF16 R52, R4.reuse, R44, R68 ;  /* 0x0000002c0434723c */ /* 0x040fe20000041844 */
[----:B------:R-:W-:Y:S01]  /*13d90*/  IMAD.MOV.U32 R196, RZ, RZ, R139 ;  /* 0x000000ffffc47224 */ /* 0x000fe200078e008b */
[----:B------:R2:W-:Y:S01]  /*13da0*/  MUFU.EX2 R197, R9 ;  /* 0x0000000900c57308 */ /* 0x0005e20000000800 */
[----:B------:R-:W-:Y:S01]  /*13db0*/  IMAD.MOV.U32 R161, RZ, RZ, R159 ;  /* 0x000000ffffa17224 */ /* 0x000fe200078e009f */
[----:B------:R-:W1:Y:S04]  /*13dc0*/  LDSM.16.MT88.4 R24, [R216+0xa400] ;  /* 0x00a40000d818783b */ /* 0x000e680000004200 */
[C---:B------:R-:W-:Y:S01]  /*13dd0*/  HMMA.16816.F32.BF16 R40, R4.reuse, R36, R84 ;  /* 0x000000240428723c */ /* 0x040fe20000041854 */
[----:B------:R-:W-:Y:S01]  /*13de0*/  IMAD.MOV.U32 R159, RZ, RZ, R196 ;  /* 0x000000ffff9f7224 */ /* 0x000fe200078e00c4 */
[----:B------:R-:W1:Y:S04]  /*13df0*/  LDSM.16.MT88.4 R16, [R216+0xb400] ;  /* 0x00b40000d810783b */ /* 0x000e680000004200 */
[----:B------:R-:W4:Y:S02]  /*13e00*/  LDSM.16.MT88.4 R20, [R218+0xa400] ;  /* 0x00a40000da14783b */ /* 0x000f240000004200 */
[C---:B------:R-:W-:Y:S01]  /*13e10*/  HMMA.16816.F32.BF16 R48, R4.reuse, R14, R172 ;  /* 0x0000000e0430723c */ /* 0x040fe200000418ac */
[----:B--2---:R-:W-:Y:S01]  /*13e20*/  FFMA.FTZ R9, R163, c[0x0][0x23c], -R2 ;  /* 0x00008f00a3097a23 */ /* 0x004fe20000010802 */
[----:B------:R-:W-:Y:S01]  /*13e30*/  MOV R94, R138 ;  /* 0x0000008a005e7202 */ /* 0x000fe20000000f00 */
[----:B------:R-:W2:Y:S05]  /*13e40*/  LDSM.16.MT88.4 R12, [R218+0xb400] ;  /* 0x00b40000da0c783b */ /* 0x000eaa0000004200 */
[C---:B------:R-:W-:Y:S01]  /*13e50*/  HMMA.16816.F32.BF16 R44, R4.reuse, R46, R80 ;  /* 0x0000002e042c723c */ /* 0x040fe20000041850 */
[----:B------:R3:W1:Y:S07]  /*13e60*/  MUFU.EX2 R196, R9 ;  /* 0x0000000900c47308 */ /* 0x00066e0000000800 */
[----:B------:R-:W-:Y:S07]  /*13e70*/  HMMA.16816.F32.BF16 R36, R4, R38, R96 ;  /* 0x000000260424723c */ /* 0x000fee0000041860 */
[----:B------:R-:W-:-:S02]  /*13e80*/  F2FP.BF16.PACK_AB R4, R245, R249 ;  /* 0x000000f9f504723e */ /* 0x000fc400000010ff */
[----:B---3--:R-:W-:Y:S02]  /*13e90*/  F2FP.BF16.PACK_AB R5, R209, R211 ;  /* 0x000000d3d105723e */ /* 0x008fe400000010ff */
[----:B------:R-:W-:Y:S02]  /*13ea0*/  F2FP.BF16.PACK_AB R6, R241, R244 ;  /* 0x000000f4f106723e */ /* 0x000fe400000010ff */
[----:B------:R-:W-:Y:S01]  /*13eb0*/  F2FP.BF16.PACK_AB R7, R205, R202 ;  /* 0x000000cacd07723e */ /* 0x000fe200000010ff */
[----:B------:R-:W-:-:S06]  /*13ec0*/  FFMA.FTZ R9, R248, c[0x0][0x23c], -R2 ;  /* 0x00008f00f8097a23 */ /* 0x000fcc0000010802 */
[----:B-1----:R-:W-:Y:S01]  /*13ed0*/  HMMA.16816.F32.BF16 R136, R4, R28, R192 ;  /* 0x0000001c0488723c */ /* 0x002fe200000418c0 */
[----:B------:R1:W-:Y:S02]  /*13ee0*/  MUFU.EX2 R195, R9 ;  /* 0x0000000900c37308 */ /* 0x0003e40000000800 */
[----:B-1----:R-:W-:-:S06]  /*13ef0*/  FFMA.FTZ R9, R204, c[0x0][0x23c], -R2 ;  /* 0x00008f00cc097a23 */ /* 0x002fcc0000010802 */
[----:B------:R1:W3:Y:S01]  /*13f00*/  MUFU.EX2 R194, R9 ;  /* 0x0000000900c27308 */ /* 0x0002e20000000800 */
[----:B------:R-:W-:Y:S01]  /*13f10*/  HMMA.16816.F32.BF16 R68, R4, R34, R188 ;  /* 0x000000220444723c */ /* 0x000fe200000418bc */
[----:B-1----:R-:W-:-:S06]  /*13f20*/  FFMA.FTZ R9, R212, c[0x0][0x23c], -R8 ;  /* 0x00008f00d4097a23 */ /* 0x002fcc0000010808 */
[----:B------:R1:W-:Y:S02]  /*13f30*/  MUFU.EX2 R192, R9 ;  /* 0x0000000900c07308 */ /* 0x0003e40000000800 */
[----:B-1----:R-:W-:-:S06]  /*13f40*/  FFMA.FTZ R9, R207, c[0x0][0x23c], -R8 ;  /* 0x00008f00cf097a23 */ /* 0x002fcc0000010808 */
[----:B------:R1:W1:Y:S02]  /*13f50*/  MUFU.EX2 R193, R9 ;  /* 0x0000000900c17308 */ /* 0x0002640000000800 */
[----:B-1----:R-:W-:-:S06]  /*13f60*/  FFMA.FTZ R9, R206, c[0x0][0x23c], -R8 ;  /* 0x00008f00ce097a23 */ /* 0x002fcc0000010808 */
[----:B------:R1:W-:Y:S01]  /*13f70*/  MUFU.EX2 R191, R9 ;  /* 0x0000000900bf7308 */ /* 0x0003e20000000800 */
[----:B------:R-:W-:Y:S01]  /*13f80*/  MOV R174, R156 ;  /* 0x0000009c00ae7202 */ /* 0x000fe20000000f00 */
[----:B-1----:R-:W-:-:S06]  /*13f90*/  FFMA.FTZ R9, R203, c[0x0][0x23c], -R8 ;  /* 0x00008f00cb097a23 */ /* 0x002fcc0000010808 */
[----:B------:R1:W-:Y:S01]  /*13fa0*/  MUFU.EX2 R190, R9 ;  /* 0x0000000900be7308 */ /* 0x0003e20000000800 */
        /* <DEDUP_REMOVED lines=8> */
[----:B------:R-:W-:Y:S02]  /*14030*/  MOV R157, R147 ;  /* 0x00000093009d7202 */ /* 0x000fe40000000f00 */
[----:B------:R-:W-:Y:S02]  /*14040*/  MOV R144, R128 ;  /* 0x0000008000907202 */ /* 0x000fe40000000f00 */
[----:B------:R-:W-:Y:S02]  /*14050*/  MOV R146, R130 ;  /* 0x0000008200927202 */ /* 0x000fe40000000f00 */
[----:B------:R-:W-:Y:S01]  /*14060*/  MOV R147, R131 ;  /* 0x0000008300937202 */ /* 0x000fe20000000f00 */
[----:B-1----:R-:W-:-:S04]  /*14070*/  FFMA.FTZ R9, R213, c[0x0][0x23c], -R3 ;  /* 0x00008f00d5097a23 */ /* 0x002fc80000010803 */
[----:B------:R1:W1:Y:S01]  /*14080*/  MUFU.EX2 R188, R9 ;  /* 0x0000000900bc7308 */ /* 0x0002620000000800 */
[----:B------:R-:W-:Y:S01]  /*14090*/  HMMA.16816.F32.BF16 R128, R4, R24, R184 ;  /* 0x000000180480723c */ /* 0x000fe200000418b8 */
[----:B------:R-:W-:Y:S01]  /*140a0*/  MOV R82, R160 ;  /* 0x000000a000527202 */ /* 0x000fe20000000f00 */
[----:B-1----:R-:W-:-:S05]  /*140b0*/  FFMA.FTZ R9, R210, c[0x0][0x23c], -R3 ;  /* 0x00008f00d2097a23 */ /* 0x002fca0000010803 */
[----:B------:R1:W-:Y:S01]  /*140c0*/  MUFU.EX2 R187, R9 ;  /* 0x0000000900bb7308 */ /* 0x0003e20000000800 */
[----:B------:R-:W-:Y:S01]  /*140d0*/  MOV R173, R161 ;  /* 0x000000a100ad7202 */ /* 0x000fe20000000f00 */
[----:B------:R-:W-:Y:S01]  /*140e0*/  IMAD.MOV.U32 R83, RZ, RZ, R163 ;  /* 0x000000ffff537224 */ /* 0x000fe200078e00a3 */
[----:B------:R-:W-:Y:S01]  /*140f0*/  MOV R172, R162 ;  /* 0x000000a200ac7202 */ /* 0x000fe20000000f00 */
[----:B------:R-:W-:Y:S01]  /*14100*/  IMAD.MOV.U32 R160, RZ, RZ, R144 ;  /* 0x000000ffffa07224 */ /* 0x000fe200078e0090 */
[----:B------:R-:W-:Y:S01]  /*14110*/  MOV R163, R156 ;  /* 0x0000009c00a37202 */ /* 0x000fe20000000f00 */
[----:B-1----:R-:W-:-:S04]  /*14120*/  FFMA.FTZ R9, R208, c[0x0][0x23c], -R3 ;  /* 0x00008f00d0097a23 */ /* 0x002fc80000010803 */
        /* <DEDUP_REMOVED lines=8> */
[----:B-1----:R-:W-:Y:S01]  /*141b0*/  FFMA.FTZ R9, R243, c[0x0][0x23c], -R0 ;  /* 0x00008f00f3097a23 */ /* 0x002fe20000010800 */
[----:B------:R-:W-:-:S03]  /*141c0*/  MOV R145, R124 ;  /* 0x0000007c00917202 */ /* 0x000fc60000000f00 */
[----:B------:R1:W-:Y:S01]  /*141d0*/  MUFU.EX2 R185, R9 ;  /* 0x0000000900b97308 */ /* 0x0003e20000000800 */
[----:B------:R-:W-:Y:S02]  /*141e0*/  MOV R146, R125 ;  /* 0x0000007d00927202 */ /* 0x000fe40000000f00 */
[----:B------:R-:W-:Y:S02]  /*141f0*/  MOV R147, R126 ;  /* 0x0000007e00937202 */ /* 0x000fe40000000f00 */
[----:B------:R-:W-:Y:S01]  /*14200*/  HMMA.16816.F32.BF16 R124, R4, R26, R180 ;  /* 0x0000001a047c723c */ /* 0x000fe200000418b4 */
[----:B-1----:R-:W-:-:S04]  /*14210*/  FFMA.FTZ R9, R239, c[0x0][0x23c], -R0 ;  /* 0x00008f00ef097a23 */ /* 0x002fc80000010800 */
[----:B------:R1:W1:Y:S03]  /*14220*/  MUFU.EX2 R183, R9 ;  /* 0x0000000900b77308 */ /* 0x0002660000000800 */
[----:B------:R-:W-:Y:S01]  /*14230*/  HMMA.16816.F32.BF16 R96, R4, R18, R168 ;  /* 0x000000120460723c */ /* 0x000fe200000418a8 */
[----:B------:R-:W-:Y:S02]  /*14240*/  MOV R180, R113 ;  /* 0x0000007100b47202 */ /* 0x000fe40000000f00 */
[----:B------:R-:W-:-:S04]  /*14250*/  MOV R204, R174 ;  /* 0x000000ae00cc7202 */ /* 0x000fc80000000f00 */
[----:B------:R-:W-:Y:S01]  /*14260*/  MOV R170, R95 ;  /* 0x0000005f00aa7202 */ /* 0x000fe20000000f00 */
[----:B-1----:R-:W-:-:S04]  /*14270*/  FFMA.FTZ R9, R237, c[0x0][0x23c], -R0 ;  /* 0x00008f00ed097a23 */ /* 0x002fc80000010800 */
[----:B------:R1:W-:Y:S01]  /*14280*/  MUFU.EX2 R184, R9 ;  /* 0x0000000900b87308 */ /* 0x0003e20000000800 */
[----:B------:R-:W-:Y:S01]  /*14290*/  IMAD.MOV.U32 R81, RZ, RZ, R175 ;  /* 0x000000ffff517224 */ /* 0x000fe200078e00af */
[----:B------:R-:W-:Y:S01]  /*142a0*/  MOV R181, R159 ;  /* 0x0000009f00b57202 */ /* 0x000fe20000000f00 */
[----:B------:R-:W-:Y:S01]  /*142b0*/  IMAD.MOV.U32 R175, RZ, RZ, R114 ;  /* 0x000000ffffaf7224 */ /* 0x000fe200078e0072 */
[----:B------:R-:W-:Y:S01]  /*142c0*/  MOV R159, R112 ;  /* 0x00000070009f7202 */ /* 0x000fe20000000f00 */
[----:B------:R-:W-:Y:S01]  /*142d0*/  IMAD.MOV.U32 R248, RZ, RZ, R141 ;  /* 0x000000fffff87224 */ /* 0x000fe200078e008d */
[----:B------:R-:W-:Y:S02]  /*142e0*/  MOV R174, R115 ;  /* 0x0000007300ae7202 */ /* 0x000fe40000000f00 */
[----:B----4-:R-:W-:Y:S01]  /*142f0*/  HMMA.16816.F32.BF16 R112, R4, R22, R176 ;  /* 0x000000160470723c */ /* 0x010fe200000418b0 */
[----:B-1----:R-:W-:-:S04]  /*14300*/  FFMA.FTZ R9, R236, c[0x0][0x23c], -R0 ;  /* 0x00008f00ec097a23 */ /* 0x002fc80000010800 */
[----:B------:R1:W-:Y:S02]  /*14310*/  MUFU.EX2 R182, R9 ;  /* 0x0000000900b67308 */ /* 0x0003e40000000800 */
[----:B------:R-:W-:Y:S01]  /*14320*/  MOV R176, R142 ;  /* 0x0000008e00b07202 */ /* 0x000fe20000000f00 */
[----:B------:R-:W-:Y:S01]  /*14330*/  IMAD.MOV.U32 R142, RZ, RZ, R94 ;  /* 0x000000ffff8e7224 */ /* 0x000fe200078e005e */
[----:B------:R-:W-:Y:S01]  /*14340*/  MOV R141, R93 ;  /* 0x0000005d008d7202 */ /* 0x000fe20000000f00 */
[----:B-1----:R-:W-:Y:S01]  /*14350*/  FFMA.FTZ R9, R170, c[0x0][0x23c], -R2 ;  /* 0x00008f00aa097a23 */ /* 0x002fe20000010802 */
[----:B------:R-:W-:Y:S02]  /*14360*/  MOV R170, R180 ;  /* 0x000000b400aa7202 */ /* 0x000fe40000000f00 */
[----:B------:R-:W-:Y:S02]  /*14370*/  MOV R180, R204 ;  /* 0x000000cc00b47202 */ /* 0x000fe40000000f00 */
[----:B------:R-:W-:-:S02]  /*14380*/  MOV R204, R140 ;  /* 0x0000008c00cc7202 */ /* 0x000fc40000000f00 */
[----:B------:R-:W-:Y:S02]  /*14390*/  MOV R140, R220 ;  /* 0x000000dc008c7202 */ /* 0x000fe40000000f00 */
[----:B------:R1:W5:Y:S02]  /*143a0*/  LDL.LU R220, [R1+0x78] ;  /* 0x0000780001dc7983 */ /* 0x0003640000300800 */
[----:B------:R-:W-:Y:S01]  /*143b0*/  MOV R236, R140 ;  /* 0x0000008c00ec7202 */ /* 0x000fe20000000f00 */
[----:B------:R-:W-:Y:S01]  /*143c0*/  IMAD.MOV.U32 R140, RZ, RZ, R141 ;  /* 0x000000ffff8c7224 */ /* 0x000fe200078e008d */
[----:B------:R-:W-:Y:S02]  /*143d0*/  MOV R141, R142 ;  /* 0x0000008e008d7202 */ /* 0x000fe40000000f00 */
[----:B------:R-:W4:Y:S01]  /*143e0*/  LDL.LU R142, [R1+0x18] ;  /* 0x00001800018e7983 */ /* 0x000f220000300800 */
[----:B------:R-:W-:Y:S01]  /*143f0*/  MOV R179, R81 ;  /* 0x0000005100b37202 */ /* 0x000fe20000000f00 */
[----:B------:R-:W-:Y:S01]  /*14400*/  IMAD.MOV.U32 R177, RZ, RZ, R83 ;  /* 0x000000ffffb17224 */ /* 0x000fe200078e0053 */
[----:B------:R-:W-:Y:S01]  /*14410*/  MOV R178, R82 ;  /* 0x0000005200b27202 */ /* 0x000fe20000000f00 */
[----:B------:R-:W-:Y:S01]  /*14420*/  HMMA.16816.F32.BF16 R116, R4, R32, R116 ;  /* 0x000000200474723c */ /* 0x000fe20000041874 */
[----:B------:R-:W-:-:S07]  /*14430*/  MOV R171, R92 ;  /* 0x0000005c00ab7202 */ /* 0x000fce0000000f00 */
[C---:B------:R-:W-:Y:S08]  /*14440*/  HMMA.16816.F32.BF16 R132, R4.reuse, R30, R132 ;  /* 0x0000001e0484723c */ /* 0x040ff00000041884 */
[C---:B------:R-:W-:Y:S08]  /*14450*/  HMMA.16816.F32.BF16 R120, R4.reuse, R20, R120 ;  /* 0x000000140478723c */ /* 0x040ff00000041878 */
[C---:B------:R-:W-:Y:S08]  /*14460*/  HMMA.16816.F32.BF16 R108, R4.reuse, R16, R108 ;  /* 0x00000010046c723c */ /* 0x040ff0000004186c */
[C---:B--2---:R-:W-:Y:S08]  /*14470*/  HMMA.16816.F32.BF16 R92, R4.reuse, R12, R164 ;  /* 0x0000000c045c723c */ /* 0x044ff000000418a4 */
[----:B------:R-:W-:Y:S07]  /*14480*/  HMMA.16816.F32.BF16 R80, R4, R14, R152 ;  /* 0x0000000e0450723c */ /* 0x000fee0000041898 */
[----:B------:R-:W-:-:S02]  /*14490*/  F2FP.BF16.PACK_AB R4, R199, R201 ;  /* 0x000000c9c704723e */ /* 0x000fc400000010ff */
[----:B------:R-:W-:Y:S02]  /*144a0*/  F2FP.BF16.PACK_AB R5, R196, R197 ;  /* 0x000000c5c405723e */ /* 0x000fe400000010ff */
[----:B------:R-:W-:Y:S02]  /*144b0*/  F2FP.BF16.PACK_AB R6, R198, R200 ;  /* 0x000000c8c606723e */ /* 0x000fe400000010ff */
[----:B---3--:R-:W-:-:S07]  /*144c0*/  F2FP.BF16.PACK_AB R7, R194, R195 ;  /* 0x000000c3c207723e */ /* 0x008fce00000010ff */
[C---:B------:R-:W-:Y:S08]  /*144d0*/  HMMA.16816.F32.BF16 R76, R4.reuse, R28, R76 ;  /* 0x0000001c044c723c */ /* 0x040ff0000004184c */
[C---:B------:R-:W-:Y:S01]  /*144e0*/  HMMA.16816.F32.BF16 R72, R4.reuse, R30, R72 ;  /* 0x0000001e0448723c */ /* 0x040fe20000041848 */
[----:B------:R-:W2:Y:S07]  /*144f0*/  LDSM.16.MT88.4 R28, [R218+0x9800] ;  /* 0x00980000da1c783b */ /* 0x000eae0000004200 */
[C---:B------:R-:W-:Y:S08]  /*14500*/  HMMA.16816.F32.BF16 R40, R4.reuse, R12, R40 ;  /* 0x0000000c0428723c */ /* 0x040ff00000041828 */
[C---:B------:R-:W-:Y:S01]  /*14510*/  HMMA.16816.F32.BF16 R36, R4.reuse, R14, R36 ;  /* 0x0000000e0424723c */ /* 0x040fe20000041824 */
[----:B------:R-:W3:Y:S07]  /*14520*/  LDSM.16.MT88.4 R12, [R216+0xb800] ;  /* 0x00b80000d80c783b */ /* 0x000eee0000004200 */
[C---:B------:R-:W-:Y:S08]  /*14530*/  HMMA.16816.F32.BF16 R88, R4.reuse, R32, R88 ;  /* 0x000000200458723c */ /* 0x040ff00000041858 */
[C---:B------:R-:W-:Y:S01]  /*14540*/  HMMA.16816.F32.BF16 R84, R4.reuse, R34, R148 ;  /* 0x000000220454723c */ /* 0x040fe20000041894 */
[----:B------:R-:W1:Y:S07]  /*14550*/  LDSM.16.MT88.4 R32, [R216+0x9800] ;  /* 0x00980000d820783b */ /* 0x000e6e0000004200 */
[----:B------:R-:W-:Y:S01]  /*14560*/  HMMA.16816.F32.BF16 R64, R4, R24, R64 ;  /* 0x000000180440723c */ /* 0x000fe20000041840 */
[----:B------:R-:W-:-:S07]  /*14570*/  MOV R165, R171 ;  /* 0x000000ab00a57202 */ /* 0x000fce0000000f00 */
[C---:B------:R-:W-:Y:S01]  /*14580*/  HMMA.16816.F32.BF16 R60, R4.reuse, R26, R60 ;  /* 0x0000001a043c723c */ /* 0x040fe2000004183c */
[----:B------:R-:W-:Y:S07]  /*14590*/  LDSM.16.MT88.4 R24, [R218+0xb800] ;  /* 0x00b80000da18783b */ /* 0x000fee0000004200 */
[C---:B------:R-:W-:Y:S08]  /*145a0*/  HMMA.16816.F32.BF16 R56, R4.reuse, R20, R56 ;  /* 0x000000140438723c */ /* 0x040ff00000041838 */
[C---:B------:R-:W-:Y:S01]  /*145b0*/  HMMA.16816.F32.BF16 R48, R4.reuse, R22, R48 ;  /* 0x000000160430723c */ /* 0x040fe20000041830 */
[----:B------:R-:W1:Y:S07]  /*145c0*/  LDSM.16.MT88.4 R20, [R216+0xa800] ;  /* 0x00a80000d814783b */ /* 0x000e6e0000004200 */
[C---:B------:R-:W-:Y:S08]  /*145d0*/  HMMA.16816.F32.BF16 R52, R4.reuse, R16, R52 ;  /* 0x000000100434723c */ /* 0x040ff00000041834 */
[----:B------:R-:W-:Y:S01]  /*145e0*/  HMMA.16816.F32.BF16 R44, R4, R18, R44 ;  /* 0x00000012042c723c */ /* 0x000fe2000004182c */
[----:B------:R-:W1:Y:S01]  /*145f0*/  LDSM.16.MT88.4 R16, [R218+0xa800] ;  /* 0x00a80000da10783b */ /* 0x000e620000004200 */
[----:B------:R-:W-:-:S02]  /*14600*/  IMAD.MOV.U32 R171, RZ, RZ, R181 ;  /* 0x000000ffffab7224 */ /* 0x000fc400078e00b5 */
[----:B------:R2:W-:Y:S01]  /*14610*/  MUFU.EX2 R181, R9 ;  /* 0x0000000900b57308 */ /* 0x0005e20000000800 */
[----:B------:R-:W-:Y:S02]  /*14620*/  MOV R239, R180 ;  /* 0x000000b400ef7202 */ /* 0x000fe40000000f00 */
[----:B------:R-:W-:Y:S02]  /*14630*/  F2FP.BF16.PACK_AB R4, R193, R192 ;  /* 0x000000c0c104723e */ /* 0x000fe400000010ff */
[----:B------:R-:W-:Y:S02]  /*14640*/  F2FP.BF16.PACK_AB R5, R188, R189 ;  /* 0x000000bdbc05723e */ /* 0x000fe400000010ff */
[----:B------:R-:W-:Y:S02]  /*14650*/  F2FP.BF16.PACK_AB R6, R190, R191 ;  /* 0x000000bfbe06723e */ /* 0x000fe400000010ff */
[----:B------:R-:W-:Y:S01]  /*14660*/  F2FP.BF16.PACK_AB R7, R186, R187 ;  /* 0x000000bbba07723e */ /* 0x000fe200000010ff */
[----:B--2---:R-:W-:-:S04]  /*14670*/  FFMA.FTZ R9, R165, c[0x0][0x23c], -R2 ;  /* 0x00008f00a5097a23 */ /* 0x004fc80000010802 */
[----:B------:R2:W1:Y:S01]  /*14680*/  MUFU.EX2 R180, R9 ;  /* 0x0000000900b47308 */ /* 0x0004620000000800 */
[----:B------:R-:W-:Y:S01]  /*14690*/  MOV R106, R156 ;  /* 0x0000009c006a7202 */ /* 0x000fe20000000f00 */
[----:B------:R-:W-:Y:S01]  /*146a0*/  IMAD.MOV.U32 R167, RZ, RZ, R177 ;  /* 0x000000ffffa77224 */ /* 0x000fe200078e00b1 */
[----:B------:R-:W-:Y:S02]  /*146b0*/  MOV R238, R146 ;  /* 0x0000009200ee7202 */ /* 0x000fe40000000f00 */
[----:B------:R-:W-:Y:S02]  /*146c0*/  MOV R207, R107 ;  /* 0x0000006b00cf7202 */ /* 0x000fe40000000f00 */
[----:B------:R-:W-:Y:S02]  /*146d0*/  MOV R166, R176 ;  /* 0x000000b000a67202 */ /* 0x000fe40000000f00 */
[----:B------:R-:W-:Y:S02]  /*146e0*/  MOV R168, R178 ;  /* 0x000000b200a87202 */ /* 0x000fe40000000f00 */
[----:B------:R-:W-:Y:S01]  /*146f0*/  MOV R169, R179 ;  /* 0x000000b300a97202 */ /* 0x000fe20000000f00 */
[--C-:B--2---:R-:W-:Y:S01]  /*14700*/  FFMA.FTZ R9, R251, c[0x0][0x23c], -R2.reuse ;  /* 0x00008f00fb097a23 */ /* 0x104fe20000010802 */
[C---:B------:R-:W-:Y:S03]  /*14710*/  HMMA.16816.F32.BF16 R176, R4.reuse, R28, R136 ;  /* 0x0000001c04b0723c */ /* 0x040fe60000041888 */
[----:B------:R2:W-:Y:S05]  /*14720*/  MUFU.EX2 R107, R9 ;  /* 0x00000009006b7308 */ /* 0x0005ea0000000800 */
[----:B------:R-:W-:Y:S07]  /*14730*/  HMMA.16816.F32.BF16 R136, R4, R30, R132 ;  /* 0x0000001e0488723c */ /* 0x000fee0000041884 */
[----:B------:R-:W-:Y:S01]  /*14740*/  MOV R134, R238 ;  /* 0x000000ee00867202 */ /* 0x000fe20000000f00 */
[----:B--2---:R-:W-:Y:S01]  /*14750*/  FFMA.FTZ R9, R247, c[0x0][0x23c], -R2 ;  /* 0x00008f00f7097a23 */ /* 0x004fe20000010802 */
[----:B------:R-:W-:-:S03]  /*14760*/  MOV R238, R106 ;  /* 0x0000006a00ee7202 */ /* 0x000fc60000000f00 */
[----:B------:R2:W1:Y:S01]  /*14770*/  MUFU.EX2 R106, R9 ;  /* 0x00000009006a7308 */ /* 0x0004620000000800 */
[----:B------:R-:W-:Y:S02]  /*14780*/  MOV R242, R157 ;  /* 0x0000009d00f27202 */ /* 0x000fe40000000f00 */
[----:B------:R-:W-:Y:S01]  /*14790*/  MOV R215, R147 ;  /* 0x0000009300d77202 */ /* 0x000fe20000000f00 */
[----:B------:R-:W-:Y:S01]  /*147a0*/  IMAD.MOV.U32 R212, RZ, RZ, R163 ;  /* 0x000000ffffd47224 */ /* 0x000fe200078e00a3 */
[----:B------:R-:W-:Y:S02]  /*147b0*/  MOV R237, R204 ;  /* 0x000000cc00ed7202 */ /* 0x000fe40000000f00 */
[----:B------:R-:W-:Y:S01]  /*147c0*/  MOV R203, R215 ;  /* 0x000000d700cb7202 */ /* 0x000fe20000000f00 */
[----:B------:R-:W-:Y:S01]  /*147d0*/  IMAD.MOV.U32 R215, RZ, RZ, R242 ;  /* 0x000000ffffd77224 */ /* 0x000fe200078e00f2 */
[----:B------:R-:W-:Y:S01]  /*147e0*/  MOV R135, R248 ;  /* 0x000000f800877202 */ /* 0x000fe20000000f00 */
[----:B------:R-:W-:Y:S01]  /*147f0*/  IMAD.MOV.U32 R157, RZ, RZ, R144 ;  /* 0x000000ffff9d7224 */ /* 0x000fe200078e0090 */
[----:B------:R-:W-:-:S02]  /*14800*/  MOV R156, R158 ;  /* 0x0000009e009c7202 */ /* 0x000fc40000000f00 */
[----:B------:R-:W-:Y:S02]  /*14810*/  MOV R242, R160 ;  /* 0x000000a000f27202 */ /* 0x000fe40000000f00 */
[----:B------:R-:W-:Y:S02]  /*14820*/  MOV R248, R161 ;  /* 0x000000a100f87202 */ /* 0x000fe40000000f00 */
[----:B------:R-:W-:Y:S01]  /*14830*/  MOV R204, R162 ;  /* 0x000000a200cc7202 */ /* 0x000fe20000000f00 */
[----:B------:R-:W-:Y:S01]  /*14840*/  IMAD.MOV.U32 R206, RZ, RZ, R166 ;  /* 0x000000ffffce7224 */ /* 0x000fe200078e00a6 */
[----:B------:R-:W-:Y:S01]  /*14850*/  MOV R158, R145 ;  /* 0x00000091009e7202 */ /* 0x000fe20000000f00 */
[----:B---3--:R-:W-:Y:S01]  /*14860*/  HMMA.16816.F32.BF16 R160, R4, R12, R108 ;  /* 0x0000000c04a0723c */ /* 0x008fe2000004186c */
[----:B------:R-:W-:Y:S01]  /*14870*/  MOV R214, R167 ;  /* 0x000000a700d67202 */ /* 0x000fe20000000f00 */
[----:B------:R-:W-:Y:S01]  /*14880*/  IMAD.MOV.U32 R208, RZ, RZ, R170 ;  /* 0x000000ffffd07224 */ /* 0x000fe200078e00aa */
[----:B------:R-:W-:-:S02]  /*14890*/  MOV R213, R168 ;  /* 0x000000a800d57202 */ /* 0x000fc40000000f00 */
[----:B------:R-:W-:Y:S02]  /*148a0*/  MOV R210, R169 ;  /* 0x000000a900d27202 */ /* 0x000fe40000000f00 */
[----:B------:R-:W-:Y:S01]  /*148b0*/  MOV R243, R171 ;  /* 0x000000ab00f37202 */ /* 0x000fe20000000f00 */
[----:B-1----:R-:W-:Y:S01]  /*148c0*/  HMMA.16816.F32.BF16 R144, R4, R34, R68 ;  /* 0x000000220490723c */ /* 0x002fe20000041844 */
[----:B--2---:R-:W-:-:S07]  /*148d0*/  FFMA.FTZ R9, R134, c[0x0][0x23c], -R8 ;  /* 0x00008f0086097a23 */ /* 0x004fce0000010808 */
[C---:B------:R-:W-:Y:S08]  /*148e0*/  HMMA.16816.F32.BF16 R108, R4.reuse, R14, R96 ;  /* 0x0000000e046c723c */ /* 0x040ff00000041860 */
[C---:B------:R-:W-:Y:S08]  /*148f0*/  HMMA.16816.F32.BF16 R116, R4.reuse, R32, R116 ;  /* 0x000000200474723c */ /* 0x040ff00000041874 */
[C---:B------:R-:W-:Y:S08]  /*14900*/  HMMA.16816.F32.BF16 R148, R4.reuse, R20, R128 ;  /* 0x000000140494723c */ /* 0x040ff00000041880 */
[C---:B------:R-:W-:Y:S08]  /*14910*/  HMMA.16816.F32.BF16 R152, R4.reuse, R22, R124 ;  /* 0x000000160498723c */ /* 0x040ff0000004187c */
[C---:B------:R-:W-:Y:S08]  /*14920*/  HMMA.16816.F32.BF16 R164, R4.reuse, R16, R120 ;  /* 0x0000001004a4723c */ /* 0x040ff00000041878 */
[C---:B------:R-:W-:Y:S08]  /*14930*/  HMMA.16816.F32.BF16 R168, R4.reuse, R18, R112 ;  /* 0x0000001204a8723c */ /* 0x040ff00000041870 */
[C---:B------:R-:W-:Y:S01]  /*14940*/  HMMA.16816.F32.BF16 R68, R4.reuse, R26, R80 ;  /* 0x0000001a0444723c */ /* 0x040fe20000041850 */
[----:B------:R-:W-:Y:S01]  /*14950*/  MOV R134, R135 ;  /* 0x0000008700867202 */ /* 0x000fe20000000f00 */
[----:B------:R-:W-:Y:S06]  /*14960*/  LDSM.16.MT88.4 R124, [R216+0x9c00] ;  /* 0x009c0000d87c783b */ /* 0x000fec0000004200 */
[----:B------:R-:W-:Y:S01]  /*14970*/  HMMA.16816.F32.BF16 R96, R4, R24, R92 ;  /* 0x000000180460723c */ /* 0x000fe2000004185c */
[----:B------:R-:W-:Y:S06]  /*14980*/  LDSM.16.MT88.4 R80, [R216+0xbc00] ;  /* 0x00bc0000d850783b */ /* 0x000fec0000004200 */
[----:B------:R-:W-:-:S02]  /*14990*/  F2FP.BF16.PACK_AB R4, R183, R185 ;  /* 0x000000b9b704723e */ /* 0x000fc400000010ff */
[----:B------:R-:W-:Y:S02]  /*149a0*/  F2FP.BF16.PACK_AB R5, R180, R181 ;  /* 0x000000b5b405723e */ /* 0x000fe400000010ff */
[----:B------:R-:W-:Y:S02]  /*149b0*/  F2FP.BF16.PACK_AB R6, R182, R184 ;  /* 0x000000b8b606723e */ /* 0x000fe400000010ff */
[----:B------:R-:W-:-:S07]  /*149c0*/  F2FP.BF16.PACK_AB R7, R106, R107 ;  /* 0x0000006b6a07723e */ /* 0x000fce00000010ff */
[----:B------:R-:W-:Y:S01]  /*149d0*/  HMMA.16816.F32.BF16 R84, R4, R34, R84 ;  /* 0x000000220454723c */ /* 0x000fe20000041854 */
[----:B------:R1:W-:Y:S01]  /*149e0*/  MUFU.EX2 R34, R9 ;  /* 0x0000000900227308 */ /* 0x0003e20000000800 */
[----:B------:R-:W-:Y:S02]  /*149f0*/  MOV R135, R236 ;  /* 0x000000ec00877202 */ /* 0x000fe40000000f00 */
[----:B------:R-:W-:-:S04]  /*14a00*/  MOV R236, R237 ;  /* 0x000000ed00ec7202 */ /* 0x000fc80000000f00 */
[----:B------:R-:W-:Y:S01]  /*14a10*/  HMMA.16816.F32.BF16 R112, R4, R32, R88 ;  /* 0x000000200470723c */ /* 0x000fe20000041858 */
[----:B-1----:R-:W-:-:S04]  /*14a20*/  FFMA.FTZ R9, R252, c[0x0][0x23c], -R8 ;  /* 0x00008f00fc097a23 */ /* 0x002fc80000010808 */
[----:B------:R1:W2:Y:S01]  /*14a30*/  MUFU.EX2 R35, R9 ;  /* 0x0000000900237308 */ /* 0x0002a20000000800 */
[----:B------:R-:W-:Y:S01]  /*14a40*/  IMAD.MOV.U32 R237, RZ, RZ, R239 ;  /* 0x000000ffffed7224 */ /* 0x000fe200078e00ef */
[----:B------:R-:W-:Y:S01]  /*14a50*/  MOV R239, R243 ;  /* 0x000000f300ef7202 */ /* 0x000fe20000000f00 */
[----:B------:R-:W-:Y:S01]  /*14a60*/  HMMA.16816.F32.BF16 R60, R4, R22, R60 ;  /* 0x00000016043c723c */ /* 0x000fe2000004183c */
[--C-:B-1----:R-:W-:Y:S02]  /*14a70*/  FFMA.FTZ R9, R250, c[0x0][0x23c], -R8.reuse ;  /* 0x00008f00fa097a23 */ /* 0x102fe40000010808 */
[----:B------:R-:W-:-:S04]  /*14a80*/  FFMA.FTZ R8, R246, c[0x0][0x23c], -R8 ;  /* 0x00008f00f6087a23 */ /* 0x000fc80000010808 */
[----:B------:R1:W-:Y:S01]  /*14a90*/  MUFU.EX2 R32, R8 ;  /* 0x0000000800207308 */ /* 0x0003e20000000800 */
[----:B------:R-:W-:Y:S02]  /*14aa0*/  MOV R243, R208 ;  /* 0x000000d000f37202 */ /* 0x000fe40000000f00 */
[----:B------:R-:W-:Y:S02]  /*14ab0*/  MOV R208, R210 ;  /* 0x000000d200d07202 */ /* 0x000fe40000000f00 */
[----:B------:R-:W-:Y:S01]  /*14ac0*/  MOV R210, R213 ;  /* 0x000000d500d27202 */ /* 0x000fe20000000f00 */
[----:B------:R-:W-:Y:S02]  /*14ad0*/  IMAD.MOV.U32 R213, RZ, RZ, R214 ;  /* 0x000000ffffd57224 */ /* 0x000fe400078e00d6 */
[----:B-1----:R-:W-:Y:S01]  /*14ae0*/  FFMA.FTZ R8, R134, c[0x0][0x23c], -R3 ;  /* 0x00008f0086087a23 */ /* 0x002fe20000010803 */
[----:B------:R-:W-:Y:S02]  /*14af0*/  MOV R134, R135 ;  /* 0x0000008700867202 */ /* 0x000fe40000000f00 */
[----:B------:R-:W-:Y:S01]  /*14b00*/  MOV R135, R236 ;  /* 0x000000ec00877202 */ /* 0x000fe20000000f00 */
[----:B------:R1:W-:Y:S01]  /*14b10*/  MUFU.EX2 R23, R8 ;  /* 0x0000000800177308 */ /* 0x0003e20000000800 */
[----:B------:R-:W-:Y:S01]  /*14b20*/  IMAD.MOV.U32 R236, RZ, RZ, R237 ;  /* 0x000000ffffec7224 */ /* 0x000fe200078e00ed */
[----:B------:R-:W-:-:S02]  /*14b30*/  MOV R237, R239 ;  /* 0x000000ef00ed7202 */ /* 0x000fc40000000f00 */
[----:B------:R-:W-:Y:S02]  /*14b40*/  MOV R239, R243 ;  /* 0x000000f300ef7202 */ /* 0x000fe40000000f00 */
[----:B------:R-:W-:Y:S01]  /*14b50*/  MOV R243, R208 ;  /* 0x000000d000f37202 */ /* 0x000fe20000000f00 */
[----:B------:R-:W-:Y:S01]  /*14b60*/  IMAD.MOV.U32 R133, RZ, RZ, R237 ;  /* 0x000000ffff857224 */ /* 0x000fe200078e00ed */
[----:B------:R-:W-:Y:S01]  /*14b70*/  MOV R208, R210 ;  /* 0x000000d200d07202 */ /* 0x000fe20000000f00 */
[----:B-1----:R-:W-:-:S04]  /*14b80*/  FFMA.FTZ R8, R134, c[0x0][0x23c], -R3 ;  /* 0x00008f0086087a23 */ /* 0x002fc80000010803 */
[----:B------:R1:W3:Y:S01]  /*14b90*/  MUFU.EX2 R22, R8 ;  /* 0x0000000800167308 */ /* 0x0002e20000000800 */
[----:B------:R-:W-:Y:S01]  /*14ba0*/  IMAD.MOV.U32 R210, RZ, RZ, R213 ;  /* 0x000000ffffd27224 */ /* 0x000fe200078e00d5 */
[----:B------:R-:W-:Y:S01]  /*14bb0*/  MOV R214, R206 ;  /* 0x000000ce00d67202 */ /* 0x000fe20000000f00 */
[----:B------:R-:W-:Y:S01]  /*14bc0*/  HMMA.16816.F32.BF16 R64, R4, R20, R64 ;  /* 0x000000140440723c */ /* 0x000fe20000041840 */
[----:B------:R-:W-:Y:S02]  /*14bd0*/  MOV R134, R239 ;  /* 0x000000ef00867202 */ /* 0x000fe40000000f00 */
[----:B------:R-:W-:Y:S02]  /*14be0*/  MOV R213, R214 ;  /* 0x000000d600d57202 */ /* 0x000fe40000000f00 */
[----:B------:R-:W-:Y:S01]  /*14bf0*/  MOV R237, R210 ;  /* 0x000000d200ed7202 */ /* 0x000fe20000000f00 */
[--C-:B-1----:R-:W-:Y:S02]  /*14c00*/  FFMA.FTZ R8, R135, c[0x0][0x23c], -R3.reuse ;  /* 0x00008f0087087a23 */ /* 0x102fe40000010803 */
[----:B------:R-:W-:Y:S01]  /*14c10*/  FFMA.FTZ R3, R236, c[0x0][0x23c], -R3 ;  /* 0x00008f00ec037a23 */ /* 0x000fe20000010803 */
[----:B------:R-:W-:-:S03]  /*14c20*/  MOV R135, R243 ;  /* 0x000000f300877202 */ /* 0x000fc60000000f00 */
[----:B------:R1:W-:Y:S01]  /*14c30*/  MUFU.EX2 R20, R3 ;  /* 0x0000000300147308 */ /* 0x0003e20000000800 */
[----:B------:R-:W-:Y:S01]  /*14c40*/  HMMA.16816.F32.BF16 R48, R4, R18, R48 ;  /* 0x000000120430723c */ /* 0x000fe20000041830 */
[----:B------:R-:W-:Y:S01]  /*14c50*/  MOV R251, R135 ;  /* 0x0000008700fb7202 */ /* 0x000fe20000000f00 */
[----:B------:R-:W-:Y:S01]  /*14c60*/  IMAD.MOV.U32 R239, RZ, RZ, R213 ;  /* 0x000000ffffef7224 */ /* 0x000fe200078e00d5 */
[----:B------:R-:W-:Y:S02]  /*14c70*/  MOV R214, R207 ;  /* 0x000000cf00d67202 */ /* 0x000fe40000000f00 */
[----:B------:R-:W-:-:S03]  /*14c80*/  MOV R132, R237 ;  /* 0x000000ed00847202 */ /* 0x000fc60000000f00 */
[----:B------:R-:W-:Y:S01]  /*14c90*/  HMMA.16816.F32.BF16 R128, R4, R28, R76 ;  /* 0x0000001c0480723c */ /* 0x000fe2000004184c */
[----:B-1----:R-:W-:-:S07]  /*14ca0*/  FFMA.FTZ R3, R133, c[0x0][0x23c], -R0 ;  /* 0x00008f0085037a23 */ /* 0x002fce0000010800 */
[----:B------:R-:W-:Y:S01]  /*14cb0*/  HMMA.16816.F32.BF16 R28, R4, R30, R72 ;  /* 0x0000001e041c723c */ /* 0x000fe20000041848 */
[----:B------:R1:W-:Y:S01]  /*14cc0*/  MUFU.EX2 R19, R3 ;  /* 0x0000000300137308 */ /* 0x0003e20000000800 */
[----:B------:R-:W-:Y:S02]  /*14cd0*/  MOV R207, R212 ;  /* 0x000000d400cf7202 */ /* 0x000fe40000000f00 */
[----:B------:R-:W-:-:S04]  /*14ce0*/  MOV R236, R208 ;  /* 0x000000d000ec7202 */ /* 0x000fc80000000f00 */
[----:B------:R-:W-:Y:S01]  /*14cf0*/  HMMA.16816.F32.BF16 R56, R4, R16, R56 ;  /* 0x000000100438723c */ /* 0x000fe20000041838 */
[----:B------:R-:W-:Y:S01]  /*14d00*/  MOV R212, R204 ;  /* 0x000000cc00d47202 */ /* 0x000fe20000000f00 */
[----:B------:R-:W-:-:S06]  /*14d10*/  IMAD.MOV.U32 R204, RZ, RZ, R248 ;  /* 0x000000ffffcc7224 */ /* 0x000fcc00078e00f8 */
[----:B------:R-:W-:Y:S01]  /*14d20*/  HMMA.16816.F32.BF16 R52, R4, R12, R52 ;  /* 0x0000000c0434723c */ /* 0x000fe20000041834 */
[----:B-1----:R-:W-:-:S07]  /*14d30*/  FFMA.FTZ R3, R134, c[0x0][0x23c], -R0 ;  /* 0x00008f0086037a23 */ /* 0x002fce0000010800 */
[----:B------:R-:W-:Y:S01]  /*14d40*/  HMMA.16816.F32.BF16 R44, R4, R14, R44 ;  /* 0x0000000e042c723c */ /* 0x000fe2000004182c */
[----:B------:R1:W-:Y:S01]  /*14d50*/  MUFU.EX2 R16, R3 ;  /* 0x0000000300107308 */ /* 0x0003e20000000800 */
[----:B------:R-:W-:-:S06]  /*14d60*/  MOV R135, R236 ;  /* 0x000000ec00877202 */ /* 0x000fcc0000000f00 */
[----:B------:R-:W-:Y:S01]  /*14d70*/  HMMA.16816.F32.BF16 R40, R4, R24, R40 ;  /* 0x000000180428723c */ /* 0x000fe20000041828 */
[----:B------:R-:W-:-:S07]  /*14d80*/  IMAD.MOV.U32 R133, RZ, RZ, R239 ;  /* 0x000000ffff857224 */ /* 0x000fce00078e00ef */
[----:B------:R-:W-:Y:S01]  /*14d90*/  HMMA.16816.F32.BF16 R36, R4, R26, R36 ;  /* 0x0000001a0424723c */ /* 0x000fe20000041824 */
[----:B------:R-:W2:Y:S01]  /*14da0*/  LDSM.16.MT88.4 R4, [R218+0xbc00] ;  /* 0x00bc0000da04783b */ /* 0x000ea20000004200 */
[--C-:B-1----:R-:W-:Y:S02]  /*14db0*/  FFMA.FTZ R3, R251, c[0x0][0x23c], -R0.reuse ;  /* 0x00008f00fb037a23 */ /* 0x102fe40000010800 */
[----:B------:R-:W-:Y:S01]  /*14dc0*/  FFMA.FTZ R0, R132, c[0x0][0x23c], -R0 ;  /* 0x00008f0084007a23 */ /* 0x000fe20000010800 */
[----:B------:R-:W-:Y:S02]  /*14dd0*/  MOV R243, R214 ;  /* 0x000000d600f37202 */ /* 0x000fe40000000f00 */
[----:B------:R-:W-:Y:S01]  /*14de0*/  MOV R208, R204 ;  /* 0x000000cc00d07202 */ /* 0x000fe20000000f00 */
[----:B------:R1:W-:Y:S01]  /*14df0*/  MUFU.EX2 R17, R0 ;  /* 0x0000000000117308 */ /* 0x0003e20000000800 */
[----:B------:R-:W-:Y:S02]  /*14e00*/  MOV R88, R133 ;  /* 0x0000008500587202 */ /* 0x000fe40000000f00 */
[----:B------:R-:W-:-:S02]  /*14e10*/  MOV R134, R243 ;  /* 0x000000f300867202 */ /* 0x000fc40000000f00 */
[----:B------:R-:W-:Y:S02]  /*14e20*/  MOV R236, R208 ;  /* 0x000000d000ec7202 */ /* 0x000fe40000000f00 */
[----:B------:R-:W-:Y:S02]  /*14e30*/  MOV R248, R156 ;  /* 0x0000009c00f87202 */ /* 0x000fe40000000f00 */
[----:B------:R-:W-:Y:S01]  /*14e40*/  MOV R89, R134 ;  /* 0x0000008600597202 */ /* 0x000fe20000000f00 */
[----:B-1----:R-:W-:Y:S01]  /*14e50*/  FFMA.FTZ R0, R135, c[0x0][0x23c], -R2 ;  /* 0x00008f0087007a23 */ /* 0x002fe20000010802 */
[----:B------:R-:W-:-:S03]  /*14e60*/  MOV R156, R157 ;  /* 0x0000009d009c7202 */ /* 0x000fc60000000f00 */
[----:B------:R1:W-:Y:S01]  /*14e70*/  MUFU.EX2 R15, R0 ;  /* 0x00000000000f7308 */ /* 0x0003e20000000800 */
[----:B------:R-:W-:Y:S01]  /*14e80*/  MOV R157, R158 ;  /* 0x0000009e009d7202 */ /* 0x000fe20000000f00 */
[----:B------:R-:W-:Y:S01]  /*14e90*/  IMAD.MOV.U32 R90, RZ, RZ, R236 ;  /* 0x000000ffff5a7224 */ /* 0x000fe200078e00ec */
[----:B------:R-:W-:-:S05]  /*14ea0*/  MOV R158, R217 ;  /* 0x000000d9009e7202 */ /* 0x000fca0000000f00 */
[----:B------:R-:W2:Y:S01]  /*14eb0*/  MUFU.EX2 R33, R9 ;  /* 0x0000000900217308 */ /* 0x000ea20000000800 */
[----:B------:R-:W-:Y:S01]  /*14ec0*/  MOV R214, R207 ;  /* 0x000000cf00d67202 */ /* 0x000fe20000000f00 */
[----:B-1----:R-:W-:-:S06]  /*14ed0*/  FFMA.FTZ R0, R88, c[0x0][0x23c], -R2 ;  /* 0x00008f0058007a23 */ /* 0x002fcc0000010802 */
[----:B------:R-:W1:Y:S01]  /*14ee0*/  MUFU.EX2 R21, R8 ;  /* 0x0000000800157308 */ /* 0x000e620000000800 */
[----:B------:R-:W-:Y:S02]  /*14ef0*/  MOV R207, R158 ;  /* 0x0000009e00cf7202 */ /* 0x000fe40000000f00 */
[----:B------:R-:W-:-:S05]  /*14f00*/  MOV R158, R143 ;  /* 0x0000008f009e7202 */ /* 0x000fca0000000f00 */
[----:B------:R1:W1:Y:S01]  /*14f10*/  MUFU.EX2 R14, R0 ;  /* 0x00000000000e7308 */ /* 0x0002620000000800 */
[----:B------:R-:W-:Y:S02]  /*14f20*/  MOV R213, R212 ;  /* 0x000000d400d57202 */ /* 0x000fe40000000f00 */
[----:B------:R-:W-:Y:S01]  /*14f30*/  MOV R212, R157 ;  /* 0x0000009d00d47202 */ /* 0x000fe20000000f00 */
[----:B----4-:R-:W-:Y:S01]  /*14f40*/  IMAD.MOV.U32 R157, RZ, RZ, R142 ;  /* 0x000000ffff9d7224 */ /* 0x010fe200078e008e */
[----:B------:R-:W-:Y:S01]  /*14f50*/  MOV R210, R140 ;  /* 0x0000008c00d27202 */ /* 0x000fe20000000f00 */
[----:B------:R-:W-:Y:S02]  /*14f60*/  IMAD.MOV.U32 R204, RZ, RZ, R156 ;  /* 0x000000ffffcc7224 */ /* 0x000fe400078e009c */
[----:B------:R4:W2:Y:S01]  /*14f70*/  MUFU.EX2 R18, R3 ;  /* 0x0000000300127308 */ /* 0x0008a20000000800 */
[----:B------:R-:W-:Y:S01]  /*14f80*/  MOV R243, R158 ;  /* 0x0000009e00f37202 */ /* 0x000fe20000000f00 */
[----:B-1----:R-:W-:-:S02]  /*14f90*/  FFMA.FTZ R0, R89, c[0x0][0x23c], -R2 ;  /* 0x00008f0059007a23 */ /* 0x002fc40000010802 */
[----:B------:R-:W-:-:S04]  /*14fa0*/  FFMA.FTZ R2, R90, c[0x0][0x23c], -R2 ;  /* 0x00008f005a027a23 */ /* 0x000fc80000010802 */
[----:B------:R-:W-:Y:S01]  /*14fb0*/  MUFU.EX2 R13, R0 ;  /* 0x00000000000d7308 */ /* 0x000fe20000000800 */
[----:B------:R-:W-:Y:S01]  /*14fc0*/  MOV R156, R141 ;  /* 0x0000008d009c7202 */ /* 0x000fe20000000f00 */
[----:B------:R-:W-:Y:S01]  /*14fd0*/  IMAD.MOV.U32 R239, RZ, RZ, R157 ;  /* 0x000000ffffef7224 */ /* 0x000fe200078e009d */
[----:B------:R-:W-:Y:S01]  /*14fe0*/  MOV R208, R210 ;  /* 0x000000d200d07202 */ /* 0x000fe20000000f00 */
[----:B------:R-:W1:Y:S04]  /*14ff0*/  LDSM.16.MT88.4 R140, [R218+0x9c00] ;  /* 0x009c0000da8c783b */ /* 0x000e680000004200 */
[----:B------:R4:W1:Y:S01]  /*15000*/  MUFU.EX2 R12, R2 ;  /* 0x00000002000c7308 */ /* 0x0008620000000800 */
[----:B------:R-:W-:Y:S02]  /*15010*/  MOV R91, R243 ;  /* 0x000000f3005b7202 */ /* 0x000fe40000000f00 */
[----:B------:R-:W-:-:S02]  /*15020*/  MOV R237, R156 ;  /* 0x0000009c00ed7202 */ /* 0x000fc40000000f00 */
[----:B------:R-:W-:Y:S02]  /*15030*/  MOV R210, R159 ;  /* 0x0000009f00d27202 */ /* 0x000fe40000000f00 */
[----:B--2---:R-:W-:Y:S01]  /*15040*/  F2FP.BF16.PACK_AB R92, R35, R34 ;  /* 0x00000022235c723e */ /* 0x004fe200000010ff */
[----:B------:R-:W2:Y:S01]  /*15050*/  LDSM.16.MT88.4 R156, [R216+0xac00] ;  /* 0x00ac0000d89c783b */ /* 0x000ea20000004200 */
[----:B---3--:R-:W-:Y:S02]  /*15060*/  F2FP.BF16.PACK_AB R93, R22, R23 ;  /* 0x00000017165d723e */ /* 0x008fe400000010ff */
[----:B------:R-:W-:Y:S02]  /*15070*/  F2FP.BF16.PACK_AB R94, R32, R33 ;  /* 0x00000021205e723e */ /* 0x000fe400000010ff */
[----:B------:R-:W-:Y:S02]  /*15080*/  F2FP.BF16.PACK_AB R95, R20, R21 ;  /* 0x00000015145f723e */ /* 0x000fe400000010ff */
[----:B------:R-:W-:-:S02]  /*15090*/  MOV R247, R239 ;  /* 0x000000ef00f77202 */ /* 0x000fc40000000f00 */
[----:B------:R-:W-:Y:S02]  /*150a0*/  MOV R252, R91 ;  /* 0x0000005b00fc7202 */ /* 0x000fe40000000f00 */
[----:B------:R-:W-:Y:S02]  /*150b0*/  MOV R236, R237 ;  /* 0x000000ed00ec7202 */ /* 0x000fe40000000f00 */
[----:B------:R-:W-:Y:S01]  /*150c0*/  MOV R251, R210 ;  /* 0x000000d200fb7202 */ /* 0x000fe20000000f00 */
[----:B------:R-:W-:Y:S01]  /*150d0*/  IMAD.MOV.U32 R239, RZ, RZ, R172 ;  /* 0x000000ffffef7224 */ /* 0x000fe200078e00ac */
[----:B------:R-:W-:Y:S02]  /*150e0*/  MOV R237, R173 ;  /* 0x000000ad00ed7202 */ /* 0x000fe40000000f00 */
[----:B------:R-:W-:Y:S01]  /*150f0*/  MOV R243, R174 ;  /* 0x000000ae00f37202 */ /* 0x000fe20000000f00 */
[----:B------:R-:W-:Y:S01]  /*15100*/  HMMA.16816.F32.BF16 R88, R92, R4, R96 ;  /* 0x000000045c58723c */ /* 0x000fe20000041860 */
[----:B------:R-:W-:Y:S01]  /*15110*/  MOV R210, R175 ;  /* 0x000000af00d27202 */ /* 0x000fe20000000f00 */
[----:B------:R-:W-:Y:S01]  /*15120*/  FFMA.FTZ R11, R247, R11, R252 ;  /* 0x0000000bf70b7223 */ /* 0x000fe200000100fc */
[----:B------:R-:W-:Y:S01]  /*15130*/  MOV R206, R219 ;  /* 0x000000db00ce7202 */ /* 0x000fe20000000f00 */
[----:B----4-:R-:W-:Y:S01]  /*15140*/  FFMA.FTZ R3, R236, R10, R251 ;  /* 0x0000000aec037223 */ /* 0x010fe200000100fb */
[----:B------:R-:W3:Y:S01]  /*15150*/  LDSM.16.MT88.4 R172, [R218+0xac00] ;  /* 0x00ac0000daac783b */ /* 0x000ee20000004200 */
[----:B------:R-:W-:Y:S01]  /*15160*/  FFMA.FTZ R2, R239, R101, R237 ;  /* 0x00000065ef027223 */ /* 0x000fe200000100ed */
[----:B------:R-:W-:-:S02]  /*15170*/  F2FP.BF16.PACK_AB R96, R16, R19 ;  /* 0x000000131060723e */ /* 0x000fc400000010ff */
[----:B------:R-:W-:Y:S02]  /*15180*/  F2FP.BF16.PACK_AB R97, R14, R15 ;  /* 0x0000000f0e61723e */ /* 0x000fe400000010ff */
[----:B------:R-:W-:Y:S02]  /*15190*/  F2FP.BF16.PACK_AB R98, R17, R18 ;  /* 0x000000121162723e */ /* 0x000fe400000010ff */
[----:B-1----:R-:W-:Y:S01]  /*151a0*/  F2FP.BF16.PACK_AB R99, R12, R13 ;  /* 0x0000000d0c63723e */ /* 0x002fe200000010ff */
[----:B------:R-:W-:Y:S01]  /*151b0*/  FFMA.FTZ R0, R208, R100, R243 ;  /* 0x00000064d0007223 */ /* 0x000fe200000100f3 */
[C---:B------:R-:W-:Y:S01]  /*151c0*/  HMMA.16816.F32.BF16 R116, R92.reuse, R124, R116 ;  /* 0x0000007c5c74723c */ /* 0x040fe20000041874 */
[----:B------:R-:W-:Y:S01]  /*151d0*/  FADD.FTZ R11, R210, R11 ;  /* 0x0000000bd20b7221 */ /* 0x000fe20000010000 */
[----:B------:R1:W5:Y:S01]  /*151e0*/  LDL.LU R219, [R1+0x74] ;  /* 0x0000740001db7983 */ /* 0x0003620000300800 */
[----:B------:R-:W-:Y:S02]  /*151f0*/  FADD.FTZ R10, R213, R3 ;  /* 0x00000003d50a7221 */ /* 0x000fe40000010000 */
[----:B------:R-:W-:Y:S01]  /*15200*/  FADD.FTZ R9, R214, R2 ;  /* 0x00000002d6097221 */ /* 0x000fe20000010000 */
[----:B------:R1:W5:Y:S01]  /*15210*/  LDL.LU R217, [R1+0x70] ;  /* 0x0000700001d97983 */ /* 0x0003620000300800 */
        /* <DEDUP_REMOVED lines=61> */
[----:B------:R-:W-:Y:S01]  /*155f0*/  FADD.FTZ R0, R20, R0 ;  /* 0x0000000014007221 */ /* 0x000fe20000010000 */
[C---:B------:R-:W-:Y:S02]  /*15600*/  HMMA.16816.F32.BF16 R132, R92.reuse, R140, R176 ;  /* 0x0000008c5c84723c */ /* 0x040fe400000418b0 */
[----:B------:R1:W-:Y:S04]  /*15610*/  STL [R1+0x20], R3 ;  /* 0x0000200301007387 */ /* 0x0003e80000100800 */
[----:B------:R1:W-:Y:S02]  /*15620*/  STL [R1+0x1c], R2 ;  /* 0x00001c0201007387 */ /* 0x0003e40000100800 */
[C---:B------:R-:W-:Y:S02]  /*15630*/  HMMA.16816.F32.BF16 R136, R92.reuse, R142, R136 ;  /* 0x0000008e5c88723c */ /* 0x040fe40000041888 */
[----:B------:R1:W-:Y:S04]  /*15640*/  STL [R1], R240 ;  /* 0x000000f001007387 */ /* 0x0003e80000100800 */
[----:B------:R1:W-:Y:S02]  /*15650*/  STL [R1+0x24], R0 ;  /* 0x0000240001007387 */ /* 0x0003e40000100800 */
[C---:B--2---:R-:W-:Y:S08]  /*15660*/  HMMA.16816.F32.BF16 R148, R92.reuse, R156, R148 ;  /* 0x0000009c5c94723c */ /* 0x044ff00000041894 */
[C---:B------:R-:W-:Y:S08]  /*15670*/  HMMA.16816.F32.BF16 R152, R92.reuse, R158, R152 ;  /* 0x0000009e5c98723c */ /* 0x040ff00000041898 */
[C---:B---3--:R-:W-:Y:S08]  /*15680*/  HMMA.16816.F32.BF16 R164, R92.reuse, R172, R164 ;  /* 0x000000ac5ca4723c */ /* 0x048ff000000418a4 */
        /* <DEDUP_REMOVED lines=13> */
.L_x_1001:
[----:B-1----:R-:W2:Y:S04]  /*15760*/  LDL R2, [R1+0x30] ;  /* 0x0000300001027983 */ /* 0x002ea80000100800 */
[----:B------:R-:W2:Y:S02]  /*15770*/  LDL R0, [R1] ;  /* 0x0000000001007983 */ /* 0x000ea40000100800 */
        /* <DEDUP_REMOVED lines=18> */
.L_x_1011:
[----:B------:R-:W2:Y:S04]  /*158a0*/  LDL.LU R2, [R1] ;  /* 0x0000000001027983 */ /* 0x000ea80000300800 */
[----:B------:R-:W3:Y:S04]  /*158b0*/  LDL.64 R12, [R1+0x48] ;  /* 0x00004800010c7983 */ /* 0x000ee80000100a00 */
[----:B------:R-:W4:Y:S04]  /*158c0*/  LDL.64 R204, [R1+0x40] ;  /* 0x0000400001cc7983 */ /* 0x000f280000100a00 */
[----:B------:R1:W-:Y:S04]  /*158d0*/  @P6 STS [R223+0x6000], RZ ;  /* 0x006000ffdf006388 */ /* 0x0003e80000000800 */
[----:B------:R1:W-:Y:S04]  /*158e0*/  @P6 STS [R223+0x6004], RZ ;  /* 0x006004ffdf006388 */ /* 0x0003e80000000800 */
[----:B------:R1:W-:Y:S01]  /*158f0*/  @P6 STS.64 [R223+0x6008], RZ ;  /* 0x006008ffdf006388 */ /* 0x0003e20000000a00 */
[----:B--2---:R-:W-:Y:S04]  /*15900*/  IADD3 R0, R2, -0x2, RZ ;  /* 0xfffffffe02007810 */ /* 0x004fe80007ffe0ff */
[----:B------:R-:W-:Y:S01]  /*15910*/  SHF.R.S32.HI R2, RZ, 0x1f, R0 ;  /* 0x0000001fff027819 */ /* 0x000fe20000011400 */
[----:B------:R-:W-:Y:S04]  /*15920*/  IMAD.WIDE.U32 R4, R0, c[0x0][0x198], RZ ;  /* 0x0000660000047a25 */ /* 0x000fe800078e00ff */
[----:B------:R-:W-:Y:S04]  /*15930*/  IMAD R2, R2, c[0x0][0x198], RZ ;  /* 0x0000660002027a24 */ /* 0x000fe800078e02ff */
[----:B------:R-:W-:Y:S01]  /*15940*/  IMAD R2, R0, c[0x0][0x19c], R2 ;  /* 0x0000670000027a24 */ /* 0x000fe200078e0202 */
[----:B---3--:R-:W-:Y:S03]  /*15950*/  LEA R0, P0, R4, R12, 0x6 ;  /* 0x0000000c04007211 */ /* 0x008fe600078030ff */
[----:B------:R-:W-:Y:S01]  /*15960*/  IMAD.IADD R5, R5, 0x1, R2 ;  /* 0x0000000105057824 */ /* 0x000fe200078e0202 */
[C---:B------:R-:W-:Y:S02]  /*15970*/  @!P6 LEA R16, P1, R0.reuse, c[0x0][0x168], 0x1 ;  /* 0x00005a000010ea11 */ /* 0x040fe400078208ff */
[----:B------:R-:W-:Y:S02]  /*15980*/  @!P4 LEA R10, P2, R0, c[0x0][0x168], 0x1 ;  /* 0x00005a00000aca11 */ /* 0x000fe400078408ff */
[----:B----4-:R-:W-:Y:S02]  /*15990*/  LEA.HI.X R4, R4, R205, R5, 0x6, P0 ;  /* 0x000000cd04047211 */ /* 0x010fe400000f3405 */
[C---:B------:R-:W-:Y:S02]  /*159a0*/  @!P5 LEA R12, P0, R0.reuse, c[0x0][0x168], 0x1 ;  /* 0x00005a00000cda11 */ /* 0x040fe400078008ff */
[C-C-:B------:R-:W-:Y:S02]  /*159b0*/  @!P6 LEA.HI.X R17, R0.reuse, c[0x0][0x16c], R4.reuse, 0x1, P1 ;  /* 0x00005b000011ea11 */ /* 0x140fe400008f0c04 */
[C-C-:B------:R-:W-:Y:S02]  /*159c0*/  @!P5 LEA.HI.X R13, R0.reuse, c[0x0][0x16c], R4.reuse, 0x1, P0 ;  /* 0x00005b00000dda11 */ /* 0x140fe400000f0c04 */
[C---:B------:R-:W-:Y:S01]  /*159d0*/  @!P4 LEA.HI.X R11, R0.reuse, c[0x0][0x16c], R4, 0x1, P2 ;  /* 0x00005b00000bca11 */ /* 0x040fe200010f0c04 */
[----:B------:R-:W-:Y:S01]  /*159e0*/  @!PT LDS RZ, [RZ] ;  /* 0x00000000fffff984 */ /* 0x000fe20000000800 */
[----:B------:R-:W-:Y:S01]  /*159f0*/  @!PT LDS RZ, [RZ] ;  /* 0x00000000fffff984 */ /* 0x000fe20000000800 */
[----:B------:R-:W-:Y:S01]  /*15a00*/  @!PT LDS RZ, [RZ] ;  /* 0x00000000fffff984 */ /* 0x000fe20000000800 */
[----:B------:R1:W-:Y:S01]  /*15a10*/  @!P6 LDGSTS.E.BYPASS.LTC128B.128 [R223+0x6000], [R16.64] ;  /* 0x0600000010dfefae */ /* 0x0003e2000b901d4c */
[----:B------:R-:W-:Y:S03]  /*15a20*/  IADD3 R2, P3, R0, UR10, RZ ;  /* 0x0000000a00027c10 */ /* 0x000fe6000ff7e0ff */
        /* <DEDUP_REMOVED lines=34> */
.L_x_1009:
[----:B------:R-:W2:Y:S01]  /*15c50*/  LDL R0, [R1] ;  /* 0x0000000001007983 */ /* 0x000ea20000100800 */
[----:B------:R-:W-:Y:S04]  /*15c60*/  DEPBAR.LE SB0, 0x0 ;  /* 0x000080000000791a */ /* 0x000fe80000000000 */
[----:B------:R-:W3:Y:S06]  /*15c70*/  LDL.64 R4, [R1+0x28] ;  /* 0x0000280001047983 */ /* 0x000eec0000100a00 */
[----:B------:R-:W-:Y:S08]  /*15c80*/  BAR.SYNC.DEFER_BLOCKING 0x0 ;  /* 0x0000000000007b1d */ /* 0x000ff00000010000 */
[----:B------:R-:W-:Y:S06]  /*15c90*/  @P6 STS.64 [R223+0x9008], RZ ;  /* 0x009008ffdf006388 */ /* 0x000fec0000000a00 */
[----:B------:R-:W-:Y:S04]  /*15ca0*/  @P6 STS [R223+0x9000], RZ ;  /* 0x009000ffdf006388 */ /* 0x000fe80000000800 */
[----:B------:R-:W-:Y:S01]  /*15cb0*/  @P6 STS [R223+0x9004], RZ ;  /* 0x009004ffdf006388 */ /* 0x000fe20000000800 */
[----:B--2---:R-:W-:Y:S04]  /*15cc0*/  IADD3 R237, R0, -0x1, RZ ;  /* 0xffffffff00ed7810 */ /* 0x004fe80007ffe0ff */
[----:B------:R-:W-:Y:S01]  /*15cd0*/  SHF.R.S32.HI R2, RZ, 0x1f, R237 ;  /* 0x0000001fff027819 */ /* 0x000fe200000114ed */
[C---:B------:R-:W-:Y:S02]  /*15ce0*/  IMAD R0, R237.reuse, UR6, RZ ;  /* 0x00000006ed007c24 */ /* 0x040fe4000f8e02ff */
[----:B---3--:R-:W-:Y:S04]  /*15cf0*/  IMAD.WIDE.U32 R4, R237, UR14, R4 ;  /* 0x0000000eed047c25 */ /* 0x008fe8000f8e0004 */
[----:B------:R-:W-:Y:S01]  /*15d00*/  IMAD R2, R2, UR14, R0 ;  /* 0x0000000e02027c24 */ /* 0x000fe2000f8e0200 */
[C---:B------:R-:W-:Y:S02]  /*15d10*/  @!P6 LEA R16, P1, R4.reuse, c[0x0][0x170], 0x1 ;  /* 0x00005c000410ea11 */ /* 0x040fe400078208ff */
[C---:B------:R-:W-:Y:S02]  /*15d20*/  @!P5 LEA R12, P0, R4.reuse, c[0x0][0x170], 0x1 ;  /* 0x00005c00040cda11 */ /* 0x040fe400078008ff */
[----:B------:R-:W-:Y:S02]  /*15d30*/  IADD3 R2, R5, R2, RZ ;  /* 0x0000000205027210 */ /* 0x000fe40007ffe0ff */
        /* <DEDUP_REMOVED lines=8> */
[----:B------:R-:W-:Y:S04]  /*15dc0*/  IADD3 R0, P3, R4, UR15, RZ ;  /* 0x0000000f04007c10 */ /* 0x000fe8000ff7e0ff */
        /* <DEDUP_REMOVED lines=32> */
[----:B-----5:R-:W-:Y:S08]  /*15fd0*/  LDSM.16.M88.4 R64, [R220] ;  /* 0x00000000dc40783b */ /* 0x020ff00000000200 */
[----:B-1----:R-:W4:Y:S08]  /*15fe0*/  LDSM.16.M88.4 R16, [R217+0x6000] ;  /* 0x00600000d910783b */ /* 0x002f300000000200 */
        /* <DEDUP_REMOVED lines=26> */
[C---:B------:R-:W-:Y:S08]  /*16190*/  HMMA.16816.F32.BF16 R48, R64.reuse, R50, RZ ;  /* 0x000000324030723c */ /* 0x040ff000000418ff */
        /* <DEDUP_REMOVED lines=25> */
[----:B------:R-:W3:Y:S07]  /*16330*/  LDSM.16.M88.4 R176, [R219+0x7400] ;  /* 0x00740000dbb0783b */ /* 0x000eee0000000200 */
[-C--:B--2---:R-:W-:Y:S01]  /*16340*/  HMMA.16816.F32.BF16 R4, R108, R180.reuse, R4 ;  /* 0x000000b46c04723c */ /* 0x084fe20000041804 */
[----:B------:R-:W-:Y:S07]  /*16350*/  LDSM.16.M88.4 R196, [R217+0x8800] ;  /* 0x00880000d9c4783b */ /* 0x000fee0000000200 */
        /* <DEDUP_REMOVED lines=14> */
[-C--:B----4-:R-:W-:Y:S08]  /*16440*/  HMMA.16816.F32.BF16 R52, R108, R184.reuse, R52 ;  /* 0x000000b86c34723c */ /* 0x090ff00000041834 */
[C---:B------:R-:W-:Y:S08]  /*16450*/  HMMA.16816.F32.BF16 R56, R200.reuse, R184, R56 ;  /* 0x000000b8c838723c */ /* 0x040ff00000041838 */
[-C--:B------:R-:W-:Y:S01]  /*16460*/  HMMA.16816.F32.BF16 R60, R200, R186.reuse, R60 ;  /* 0x000000bac83c723c */ /* 0x080fe2000004183c */
[----:B------:R-:W-:Y:S07]  /*16470*/  LDSM.16.M88.4 R200, [R217+0x8c00] ;  /* 0x008c0000d9c8783b */ /* 0x000fee0000000200 */
[----:B------:R-:W-:Y:S01]  /*16480*/  HMMA.16816.F32.BF16 R64, R108, R186, R64 ;  /* 0x000000ba6c40723c */ /* 0x000fe20000041840 */
[----:B------:R-:W1:Y:S07]  /*16490*/  LDSM.16.M88.4 R108, [R219+0x7c00] ;  /* 0x007c0000db6c783b */ /* 0x000e6e0000000200 */
[-C--:B------:R-:W-:Y:S01]  /*164a0*/  HMMA.16816.F32.BF16 R4, R204, R208.reuse, R4 ;  /* 0x000000d0cc04723c */ /* 0x080fe20000041804 */
[----:B------:R-:W3:Y:S07]  /*164b0*/  LDSM.16.M88.4 R184, [R220+0x4000] ;  /* 0x00400000dcb8783b */ /* 0x000eee0000000200 */
        /* <DEDUP_REMOVED lines=35> */
[-C--:B--2---:R-:W-:Y:S08]  /*166f0*/  HMMA.16816.F32.BF16 R4, R180, R208.reuse, R4 ;  /* 0x000000d0b404723c */ /* 0x084ff00000041804 */
        /* <DEDUP_REMOVED lines=72> */
[----:B------:R-:W1:Y:S01]  /*16b80*/  MUFU.TANH R189, R23 ;  /* 0x0000001700bd7308 */ /* 0x000e620000002400 */
[----:B------:R-:W-:Y:S01]  /*16b90*/  HMMA.16816.F32.BF16 R64, R180, R6, R64 ;  /* 0x00000006b440723c */ /* 0x000fe20000041840 */
[----:B------:R-:W2:Y:S03]  /*16ba0*/  LDL R183, [R1+0x30] ;  /* 0x0000300001b77983 */ /* 0x000ea60000100800 */
        /* <DEDUP_REMOVED lines=8> */
[----:B------:R3:W2:Y:S01]  /*16c30*/  MUFU.TANH R103, R51 ;  /* 0x0000003300677308 */ /* 0x0006a20000002400 */
[----:B------:R-:W-:Y:S02]  /*16c40*/  FMUL.FTZ R41, R41, c[0x0][0x2ec] ;  /* 0x0000bb0029297a20 */ /* 0x000fe40000410000 */
[----:B------:R-:W-:Y:S02]  /*16c50*/  FMUL.FTZ R42, R42, c[0x0][0x2ec] ;  /* 0x0000bb002a2a7a20 */ /* 0x000fe40000410000 */
[----:B------:R-:W-:Y:S02]  /*16c60*/  FMUL.FTZ R64, R64, c[0x0][0x2ec] ;  /* 0x0000bb0040407a20 */ /* 0x000fe40000410000 */
[----:B------:R-:W-:Y:S02]  /*16c70*/  FMUL.FTZ R43, R43, c[0x0][0x2ec] ;  /* 0x0000bb002b2b7a20 */ /* 0x000fe40000410000 */
[----:B------:R-:W-:Y:S01]  /*16c80*/  FMUL.FTZ R44, R44, c[0x0][0x2ec] ;  /* 0x0000bb002c2c7a20 */ /* 0x000fe20000410000 */
[----:B------:R2:W2:Y:S01]  /*16c90*/  MUFU.TANH R236, R24 ;  /* 0x0000001800ec7308 */ /* 0x0004a20000002400 */
        /* <DEDUP_REMOVED lines=8> */
[----:B---3--:R-:W-:Y:S02]  /*16d20*/  FMUL.FTZ R51, R65, c[0x0][0x2ec] ;  /* 0x0000bb0041337a20 */ /* 0x008fe40000410000 */
        /* <DEDUP_REMOVED lines=35> */
[----:B------:R3:W1:Y:S01]  /*16f60*/  MUFU.TANH R101, R53 ;  /* 0x0000003500657308 */ /* 0x0006620000002400 */
[----:B--2---:R-:W-:Y:S09]  /*16f70*/  ISETP.GT.AND P0, PT, R237, R183, PT ;  /* 0x000000b7ed00720c */ /* 0x004ff20003f04270 */
[----:B------:R-:W2:Y:S10]  /*16f80*/  MUFU.TANH R54, R54 ;  /* 0x0000003600367308 */ /* 0x000eb40000002400 */
[----:B------:R-:W1:Y:S10]  /*16f90*/  MUFU.TANH R50, R50 ;  /* 0x0000003200327308 */ /* 0x000e740000002400 */
        /* <DEDUP_REMOVED lines=10> */
[----:B------:R3:W1:Y:S10]  /*17040*/  MUFU.TANH R52, R66 ;  /* 0x0000004200347308 */ /* 0x0006740000002400 */
[----:B------:R3:W1:Y:S02]  /*17050*/  MUFU.TANH R109, R67 ;  /* 0x00000043006d7308 */ /* 0x0006640000002400 */
[----:B-1234-:R-:W-:-:S05]  /*17060*/  @P0 BRA `(.L_x_1011) ;  /* 0xffffe83000000947 */ /* 0x01efca000383ffff */
.L_x_1010:
[----:B------:R-:W2:Y:S01]  /*17070*/  S2R R0, SR_TID.X ;  /* 0x0000000000007919 */ /* 0x000ea20000002100 */
[----:B------:R-:W-:Y:S02]  /*17080*/  IMAD.MOV.U32 R182, RZ, RZ, R206 ;  /* 0x000000ffffb67224 */ /* 0x000fe400078e00ce */
[----:B------:R-:W-:Y:S05]  /*17090*/  IMAD.MOV.U32 R181, RZ, RZ, R207 ;  /* 0x000000ffffb57224 */ /* 0x000fea00078e00cf */
[----:B------:R3:W-:Y:S04]  /*170a0*/  STL [R1+0x74], R219 ;  /* 0x000074db01007387 */ /* 0x0007e80000100800 */
[----:B------:R4:W-:Y:S01]  /*170b0*/  STL [R1+0x70], R217 ;  /* 0x000070d901007387 */ /* 0x0009e20000100800 */
[----:B--2---:R-:W-:Y:S05]  /*170c0*/  IMAD.SHL.U32 R0, R0, 0x2, RZ ;  /* 0x0000000200007824 */ /* 0x004fea00078e00ff */
[----:B------:R-:W-:Y:S05]  /*170d0*/  LOP3.LUT R0, R0, 0x6, RZ, 0xc0, !PT ;  /* 0x0000000600007812 */ /* 0x000fea00078ec0ff */
[----:B------:R-:W-:Y:S04]  /*170e0*/  IMAD R0, R237, 0x40, R0 ;  /* 0x00000040ed007824 */ /* 0x000fe800078e0200 */
[----:B------:R-:W-:Y:S01]  /*170f0*/  IMAD.IADD R4, R229, 0x1, -R0 ;  /* 0x00000001e5047824 */ /* 0x000fe200078e0a00 */
[----:B------:R-:W-:Y:S02]  /*17100*/  IADD3 R2, R230, -R0, RZ ;  /* 0x80000000e6027210 */ /* 0x000fe40007ffe0ff */
        /* <DEDUP_REMOVED lines=20> */
[----:B------:R1:W2:Y:S01]  /*17250*/  I2F R25, R2 ;  /* 0x0000000200197306 */ /* 0x0002a20000201400 */
[C---:B------:R-:W-:Y:S02]  /*17260*/  ISETP.GE.AND P3, PT, R0.reuse, R225, PT ;  /* 0x000000e10000720c */ /* 0x040fe40003f66270 */
[C---:B------:R-:W-:Y:S02]  /*17270*/  ISETP.GE.AND P2, PT, R0.reuse, R224, PT ;  /* 0x000000e00000720c */ /* 0x040fe40003f46270 */
        /* <DEDUP_REMOVED lines=13> */
[----:B------:R1:W-:Y:S04]  /*17350*/  I2F R53, R2 ;  /* 0x0000000200357306 */ /* 0x0003e80000201400 */
[----:B------:R-:W-:Y:S02]  /*17360*/  FSEL R61, R20, -INF , !P3 ;  /* 0xff800000143d7808 */ /* 0x000fe40005800000 */
[C---:B------:R-:W-:Y:S04]  /*17370*/  ISETP.GE.AND P3, PT, R16.reuse, R226, PT ;  /* 0x000000e21000720c */ /* 0x040fe80003f66270 */
[----:B------:R-:W-:Y:S02]  /*17380*/  ISETP.GE.OR P3, PT, R16, R234, !P3 ;  /* 0x000000ea1000720c */ /* 0x000fe40005f66670 */
[----:B-1----:R-:W-:Y:S02]  /*17390*/  IABS R2, R4 ;  /* 0x0000000400027213 */ /* 0x002fe40000000000 */
[C---:B------:R-:W-:Y:S02]  /*173a0*/  IADD3 R4, R230.reuse, -R15, RZ ;  /* 0x8000000fe6047210 */ /* 0x040fe40007ffe0ff */
[----:B------:R1:W2:Y:S02]  /*173b0*/  I2F R19, R2 ;  /* 0x0000000200137306 */ /* 0x0002a40000201400 */
[----:B-1----:R-:W-:Y:S01]  /*173c0*/  IABS R2, R4 ;  /* 0x0000000400027213 */ /* 0x002fe20000000000 */
[----:B--2---:R-:W-:Y:S02]  /*173d0*/  FFMA.FTZ R19, R19, -R222, R202 ;  /* 0x800000de13137223 */ /* 0x004fe400000100ca */
[----:B------:R-:W-:Y:S05]  /*173e0*/  IMAD.IADD R4, R229, 0x1, -R16 ;  /* 0x00000001e5047824 */ /* 0x000fea00078e0a10 */
[----:B------:R1:W2:Y:S02]  /*173f0*/  I2F R24, R2 ;  /* 0x0000000200187306 */ /* 0x0002a40000201400 */
[----:B-1----:R-:W-:Y:S01]  /*17400*/  IABS R2, R4 ;  /* 0x0000000400027213 */ /* 0x002fe20000000000 */
[----:B------:R-:W-:Y:S02]  /*17410*/  IMAD.IADD R4, R230, 0x1, -R14 ;  /* 0x00000001e6047824 */ /* 0x000fe400078e0a0e */
[----:B--2---:R-:W-:Y:S05]  /*17420*/  FFMA.FTZ R24, R24, -R222, R196 ;  /* 0x800000de18187223 */ /* 0x004fea00000100c4 */
[----:B------:R1:W2:Y:S01]  /*17430*/  I2F R21, R2 ;  /* 0x0000000200157306 */ /* 0x0002a20000201400 */
[----:B------:R-:W-:Y:S02]  /*17440*/  FSEL R60, R24, -INF , !P0 ;  /* 0xff800000183c7808 */ /* 0x000fe40004000000 */
[C---:B------:R-:W-:Y:S04]  /*17450*/  ISETP.GE.AND P0, PT, R13.reuse, R227, PT ;  /* 0x000000e30d00720c */ /* 0x040fe80003f06270 */
        /* <DEDUP_REMOVED lines=13> */
[----:B--2---:R-:W-:Y:S01]  /*17530*/  FFMA.FTZ R28, R28, -R222, R193 ;  /* 0x800000de1c1c7223 */ /* 0x004fe200000100c1 */
[----:B------:R-:W-:Y:S06]  /*17540*/  IADD3 R4, R229, -R14, RZ ;  /* 0x8000000ee5047210 */ /* 0x000fec0007ffe0ff */
[----:B------:R1:W2:Y:S02]  /*17550*/  I2F R26, R2 ;  /* 0x00000002001a7306 */ /* 0x0002a40000201400 */
[----:B-1----:R-:W-:Y:S01]  /*17560*/  IABS R2, R4 ;  /* 0x0000000400027213 */ /* 0x002fe20000000000 */
[----:B--2---:R-:W-:Y:S02]  /*17570*/  FFMA.FTZ R26, R26, -R222, R192 ;  /* 0x800000de1a1a7223 */ /* 0x004fe400000100c0 */
[----:B------:R-:W-:Y:S05]  /*17580*/  IMAD.IADD R4, R230, 0x1, -R12 ;  /* 0x00000001e6047824 */ /* 0x000fea00078e0a0c */
[----:B------:R1:W2:Y:S02]  /*17590*/  I2F R29, R2 ;  /* 0x00000002001d7306 */ /* 0x0002a40000201400 */
[----:B-1----:R-:W-:Y:S01]  /*175a0*/  IABS R2, R4 ;  /* 0x0000000400027213 */ /* 0x002fe20000000000 */
[----:B--2---:R-:W-:Y:S02]  /*175b0*/  FFMA.FTZ R29, R29, -R222, R194 ;  /* 0x800000de1d1d7223 */ /* 0x004fe400000100c2 */
[----:B------:R-:W-:Y:S05]  /*175c0*/  IMAD.IADD R4, R229, 0x1, -R13 ;  /* 0x00000001e5047824 */ /* 0x000fea00078e0a0d */
[----:B------:R1:W2:Y:S01]  /*175d0*/  I2F R30, R2 ;  /* 0x00000002001e7306 */ /* 0x0002a20000201400 */
[----:B------:R-:W-:Y:S02]  /*175e0*/  FSEL R55, R29, -INF , !P3 ;  /* 0xff8000001d377808 */ /* 0x000fe40005800000 */
[C---:B------:R-:W-:Y:S04]  /*175f0*/  ISETP.GE.AND P3, PT, R12.reuse, R226, PT ;  /* 0x000000e20c00720c */ /* 0x040fe80003f66270 */
[----:B------:R-:W-:Y:S02]  /*17600*/  ISETP.GE.OR P3, PT, R12, R234, !P3 ;  /* 0x000000ea0c00720c */ /* 0x000fe40005f66670 */
[----:B-1----:R-:W-:Y:S01]  /*17610*/  IABS R2, R4 ;  /* 0x0000000400027213 */ /* 0x002fe20000000000 */
[----:B--2---:R-:W-:Y:S02]  /*17620*/  FFMA.FTZ R30, R30, -R222, R191 ;  /* 0x800000de1e1e7223 */ /* 0x004fe400000100bf */
[----:B------:R-:W-:Y:S01]  /*17630*/  IMAD.IADD R4, R230, 0x1, -R11 ;  /* 0x00000001e6047824 */ /* 0x000fe200078e0a0b */
[----:B------:R1:W2:Y:S04]  /*17640*/  I2F R33, R2 ;  /* 0x0000000200217306 */ /* 0x0002a80000201400 */
[----:B-1----:R-:W-:Y:S01]  /*17650*/  IABS R2, R4 ;  /* 0x0000000400027213 */ /* 0x002fe20000000000 */
[----:B--2---:R-:W-:Y:S02]  /*17660*/  FFMA.FTZ R33, R33, -R222, R190 ;  /* 0x800000de21217223 */ /* 0x004fe400000100be */
[C---:B------:R-:W-:Y:S03]  /*17670*/  IMAD.IADD R4, R229.reuse, 0x1, -R12 ;  /* 0x00000001e5047824 */ /* 0x040fe600078e0a0c */
        /* <DEDUP_REMOVED lines=14> */
[--C-:B------:R-:W-:Y:S01]  /*17760*/  IMAD.IADD R4, R230, 0x1, -R9.reuse ;  /* 0x00000001e6047824 */ /* 0x100fe200078e0a09 */
        /* <DEDUP_REMOVED lines=22> */
[----:B------:R-:W-:Y:S03]  /*178d0*/  IMAD.IADD R4, R229, 0x1, -R8 ;  /* 0x00000001e5047824 */ /* 0x000fe600078e0a08 */
[----:B------:R1:W2:Y:S01]  /*178e0*/  I2F R49, R2 ;  /* 0x0000000200317306 */ /* 0x0002a20000201400 */
[----:B------:R-:W-:Y:S02]  /*178f0*/  FSEL R206, R46, -INF , !P3 ;  /* 0xff8000002ece7808 */ /* 0x000fe40005800000 */
[C---:B------:R-:W-:Y:S04]  /*17900*/  ISETP.GE.AND P3, PT, R8.reuse, R226, PT ;  /* 0x000000e20800720c */ /* 0x040fe80003f66270 */
[----:B------:R-:W-:Y:S02]  /*17910*/  ISETP.GE.OR P3, PT, R8, R234, !P3 ;  /* 0x000000ea0800720c */ /* 0x000fe40005f66670 */
[----:B-1----:R-:W-:Y:S01]  /*17920*/  IABS R2, R4 ;  /* 0x0000000400027213 */ /* 0x002fe20000000000 */
[----:B--2---:R-:W-:Y:S01]  /*17930*/  FFMA.FTZ R49, R49, -R222, R176 ;  /* 0x800000de31317223 */ /* 0x004fe200000100b0 */
[----:B------:R-:W-:Y:S02]  /*17940*/  IADD3 R4, R230, -R6, RZ ;  /* 0x80000006e6047210 */ /* 0x000fe40007ffe0ff */
        /* <DEDUP_REMOVED lines=20> */
[----:B--2---:R-:W-:Y:S01]  /*17a90*/  FFMA.FTZ R43, R43, -R222, R102 ;  /* 0x800000de2b2b7223 */ /* 0x004fe20000010066 */
[----:B------:R-:W-:Y:S02]  /*17aa0*/  IADD3 R4, R0, 0x31, RZ ;  /* 0x0000003100047810 */ /* 0x000fe40007ffe0ff */
[----:B------:R1:W2:Y:S02]  /*17ab0*/  I2F R41, R2 ;  /* 0x0000000200297306 */ /* 0x0002a40000201400 */
[----:B------:R-:W-:Y:S04]  /*17ac0*/  IADD3 R17, R230, -R4, RZ ;  /* 0x80000004e6117210 */ /* 0x000fe80007ffe0ff */
[----:B-1----:R-:W-:Y:S01]  /*17ad0*/  IABS R2, R17 ;  /* 0x0000001100027213 */ /* 0x002fe20000000000 */
[----:B--2---:R-:W-:Y:S02]  /*17ae0*/  FFMA.FTZ R41, R41, -R222, R103 ;  /* 0x800000de29297223 */ /* 0x004fe40000010067 */
[----:B------:R-:W-:Y:S01]  /*17af0*/  IMAD.IADD R17, R229, 0x1, -R5 ;  /* 0x00000001e5117824 */ /* 0x000fe200078e0a05 */
[----:B------:R1:W2:Y:S02]  /*17b00*/  I2F R38, R2 ;  /* 0x0000000200267306 */ /* 0x0002a40000201400 */
[----:B---3--:R-:W-:Y:S02]  /*17b10*/  FSEL R219, R41, -INF , !P3 ;  /* 0xff80000029db7808 */ /* 0x008fe40005800000 */
[----:B------:R-:W-:Y:S02]  /*17b20*/  IABS R17, R17 ;  /* 0x0000001100117213 */ /* 0x000fe40000000000 */
[C---:B------:R-:W-:Y:S04]  /*17b30*/  ISETP.GE.AND P3, PT, R5.reuse, R226, PT ;  /* 0x000000e20500720c */ /* 0x040fe80003f66270 */
[----:B------:R3:W3:Y:S01]  /*17b40*/  I2F R35, R17 ;  /* 0x0000001100237306 */ /* 0x0006e20000201400 */
[----:B------:R-:W-:Y:S02]  /*17b50*/  ISETP.GE.OR P3, PT, R5, R234, !P3 ;  /* 0x000000ea0500720c */ /* 0x000fe40005f66670 */
[----:B-1----:R-:W-:Y:S01]  /*17b60*/  IADD3 R2, R0, 0x38, RZ ;  /* 0x0000003800027810 */ /* 0x002fe20007ffe0ff */
[----:B--2---:R-:W-:Y:S01]  /*17b70*/  FFMA.FTZ R38, R38, -R222, R101 ;  /* 0x800000de26267223 */ /* 0x004fe20000010065 */
[----:B------:R-:W-:Y:S03]  /*17b80*/  IADD3 R0, R0, 0x39, RZ ;  /* 0x0000003900007810 */ /* 0x000fe60007ffe0ff */
[----:B------:R-:W-:Y:S05]  /*17b90*/  IMAD.IADD R18, R230, 0x1, -R2 ;  /* 0x00000001e6127824 */ /* 0x000fea00078e0a02 */
[----:B---3--:R-:W-:Y:S01]  /*17ba0*/  IABS R17, R18 ;  /* 0x0000001200117213 */ /* 0x008fe20000000000 */
[----:B------:R-:W-:Y:S02]  /*17bb0*/  FFMA.FTZ R35, R35, -R222, R54 ;  /* 0x800000de23237223 */ /* 0x000fe40000010036 */
[----:B------:R-:W-:Y:S01]  /*17bc0*/  IMAD.IADD R18, R229, 0x1, -R4 ;  /* 0x00000001e5127824 */ /* 0x000fe200078e0a04 */
[----:B------:R1:W2:Y:S02]  /*17bd0*/  I2F R32, R17 ;  /* 0x0000001100207306 */ /* 0x0002a40000201400 */
[----:B----4-:R-:W-:Y:S02]  /*17be0*/  FSEL R217, R35, -INF , !P3 ;  /* 0xff80000023d97808 */ /* 0x010fe40005800000 */
[C---:B------:R-:W-:Y:S04]  /*17bf0*/  ISETP.GE.AND P3, PT, R4.reuse, R226, PT ;  /* 0x000000e20400720c */ /* 0x040fe80003f66270 */
[----:B------:R-:W-:Y:S02]  /*17c00*/  ISETP.GE.OR P3, PT, R4, R234, !P3 ;  /* 0x000000ea0400720c */ /* 0x000fe40005f66670 */
[----:B-1----:R-:W-:Y:S01]  /*17c10*/  IABS R17, R18 ;  /* 0x0000001200117213 */ /* 0x002fe20000000000 */
[----:B--2---:R-:W-:Y:S01]  /*17c20*/  FFMA.FTZ R32, R32, -R222, R64 ;  /* 0x800000de20207223 */ /* 0x004fe20000010040 */
[----:B------:R-:W-:Y:S02]  /*17c30*/  FSEL R64, R26, -INF , !P0 ;  /* 0xff8000001a407808 */ /* 0x000fe40004000000 */
[----:B------:R-:W1:Y:S01]  /*17c40*/  I2F R27, R17 ;  /* 0x00000011001b7306 */ /* 0x000e620000201400 */
[----:B------:R-:W-:Y:S02]  /*17c50*/  IADD3 R18, R230, -R0, RZ ;  /* 0x80000000e6127210 */ /* 0x000fe40007ffe0ff */
[C---:B------:R-:W-:Y:S04]  /*17c60*/  ISETP.GE.AND P0, PT, R11.reuse, R227, PT ;  /* 0x000000e30b00720c */ /* 0x040fe80003f06270 */
[----:B------:R-:W-:Y:S04]  /*17c70*/  ISETP.GE.OR P0, PT, R11, R235, !P0 ;  /* 0x000000eb0b00720c */ /* 0x000fe80004706670 */
[----:B------:R-:W-:Y:S02]  /*17c80*/  FSEL R193, R34, -INF , !P0 ;  /* 0xff80000022c17808 */ /* 0x000fe40004000000 */
[C---:B------:R-:W-:Y:S04]  /*17c90*/  ISETP.GE.AND P0, PT, R9.reuse, R227, PT ;  /* 0x000000e30900720c */ /* 0x040fe80003f06270 */
[----:B------:R-:W-:Y:S04]  /*17ca0*/  ISETP.GE.OR P0, PT, R9, R235, !P0 ;  /* 0x000000eb0900720c */ /* 0x000fe80004706670 */
[----:B------:R-:W-:Y:S02]  /*17cb0*/  FSEL R204, R40, -INF , !P0 ;  /* 0xff80000028cc7808 */ /* 0x000fe40004000000 */
[C---:B------:R-:W-:Y:S01]  /*17cc0*/  ISETP.GE.AND P0, PT, R16.reuse, R224, PT ;  /* 0x000000e01000720c */ /* 0x040fe20003f06270 */
[----:B-1----:R-:W-:Y:S01]  /*17cd0*/  FFMA.FTZ R50, R27, -R222, R50 ;  /* 0x800000de1b327223 */ /* 0x002fe20000010032 */
[----:B------:R-:W-:Y:S01]  /*17ce0*/  IABS R17, R18 ;  /* 0x0000001200117213 */ /* 0x000fe20000000000 */
[----:B------:R-:W-:Y:S01]  /*17cf0*/  IMAD.IADD R18, R229, 0x1, -R2 ;  /* 0x00000001e5127824 */ /* 0x000fe200078e0a02 */
[----:B------:R-:W-:Y:S02]  /*17d00*/  ISETP.GE.OR P0, PT, R16, R232, !P0 ;  /* 0x000000e81000720c */ /* 0x000fe40004706670 */
[----:B------:R1:W2:Y:S02]  /*17d10*/  I2F R22, R17 ;  /* 0x0000001100167306 */ /* 0x0002a40000201400 */
[----:B-1----:R-:W-:Y:S01]  /*17d20*/  IABS R17, R18 ;  /* 0x0000001200117213 */ /* 0x002fe20000000000 */
[-C--:B------:R-:W-:Y:S01]  /*17d30*/  FFMA.FTZ R18, R53, -R222.reuse, R197 ;  /* 0x800000de35127223 */ /* 0x080fe200000100c5 */
[----:B------:R-:W-:Y:S01]  /*17d40*/  FSEL R53, R31, -INF , !P1 ;  /* 0xff8000001f357808 */ /* 0x000fe20004800000 */
[----:B--2---:R-:W-:Y:S01]  /*17d50*/  FFMA.FTZ R51, R22, -R222, R51 ;  /* 0x800000de16337223 */ /* 0x004fe20000010033 */
[----:B------:R-:W-:Y:S04]  /*17d60*/  ISETP.GE.AND P1, PT, R16, R227, PT ;  /* 0x000000e31000720c */ /* 0x000fe80003f26270 */
[----:B------:R-:W1:Y:S01]  /*17d70*/  I2F R17, R17 ;  /* 0x0000001100117306 */ /* 0x000e620000201400 */
[----:B------:R-:W-:Y:S01]  /*17d80*/  FSEL R62, R18, -INF , !P2 ;  /* 0xff800000123e7808 */ /* 0x000fe20005000000 */
[----:B------:R-:W-:Y:S01]  /*17d90*/  IMAD.IADD R18, R228, 0x1, -R16 ;  /* 0x00000001e4127824 */ /* 0x000fe200078e0a10 */
[----:B------:R-:W-:Y:S02]  /*17da0*/  ISETP.GE.OR P1, PT, R16, R235, !P1 ;  /* 0x000000eb1000720c */ /* 0x000fe40004f26670 */
[C---:B------:R-:W-:Y:S02]  /*17db0*/  ISETP.GE.AND P2, PT, R14.reuse, R227, PT ;  /* 0x000000e30e00720c */ /* 0x040fe40003f46270 */
[----:B------:R-:W-:Y:S02]  /*17dc0*/  FSEL R54, R19, -INF , !P1 ;  /* 0xff80000013367808 */ /* 0x000fe40004800000 */
[C---:B------:R-:W-:Y:S02]  /*17dd0*/  ISETP.GE.AND P1, PT, R15.reuse, R226, PT ;  /* 0x000000e20f00720c */ /* 0x040fe40003f26270 */
[----:B------:R-:W-:Y:S02]  /*17de0*/  ISETP.GE.OR P2, PT, R14, R235, !P2 ;  /* 0x000000eb0e00720c */ /* 0x000fe40005746670 */
[----:B------:R-:W-:Y:S02]  /*17df0*/  ISETP.GE.OR P1, PT, R15, R234, !P1 ;  /* 0x000000ea0f00720c */ /* 0x000fe40004f26670 */
[----:B------:R-:W-:Y:S02]  /*17e00*/  FSEL R58, R23, -INF , !P2 ;  /* 0xff800000173a7808 */ /* 0x000fe40005000000 */
[----:B------:R-:W-:Y:S02]  /*17e10*/  FSEL R56, R28, -INF , !P1 ;  /* 0xff8000001c387808 */ /* 0x000fe40004800000 */
[C---:B------:R-:W-:Y:S02]  /*17e20*/  ISETP.GE.AND P1, PT, R13.reuse, R226, PT ;  /* 0x000000e20d00720c */ /* 0x040fe40003f26270 */
[C---:B------:R-:W-:Y:S02]  /*17e30*/  ISETP.GE.AND P2, PT, R12.reuse, R227, PT ;  /* 0x000000e30c00720c */ /* 0x040fe40003f46270 */
[----:B------:R-:W-:Y:S01]  /*17e40*/  ISETP.GE.OR P1, PT, R13, R234, !P1 ;  /* 0x000000ea0d00720c */ /* 0x000fe20004f26670 */
[----:B-1----:R-:W-:Y:S01]  /*17e50*/  FFMA.FTZ R52, R17, -R222, R52 ;  /* 0x800000de11347223 */ /* 0x002fe20000010034 */
[----:B------:R-:W-:Y:S01]  /*17e60*/  ISETP.GE.OR P2, PT, R12, R235, !P2 ;  /* 0x000000eb0c00720c */ /* 0x000fe20005746670 */
[----:B------:R-:W-:Y:S01]  /*17e70*/  IMAD.IADD R17, R229, 0x1, -R0 ;  /* 0x00000001e5117824 */ /* 0x000fe200078e0a00 */
[----:B------:R-:W-:Y:S02]  /*17e80*/  FSEL R66, R33, -INF , !P1 ;  /* 0xff80000021427808 */ /* 0x000fe40004800000 */
[C---:B------:R-:W-:Y:S02]  /*17e90*/  ISETP.GE.AND P1, PT, R11.reuse, R226, PT ;  /* 0x000000e20b00720c */ /* 0x040fe40003f26270 */
[----:B------:R-:W-:Y:S02]  /*17ea0*/  IABS R17, R17 ;  /* 0x0000001100117213 */ /* 0x000fe40000000000 */
[----:B------:R-:W-:Y:S02]  /*17eb0*/  ISETP.GE.OR P1, PT, R11, R234, !P1 ;  /* 0x000000ea0b00720c */ /* 0x000fe40004f26670 */
[----:B------:R1:W-:Y:S01]  /*17ec0*/  I2F R27, R17 ;  /* 0x00000011001b7306 */ /* 0x0003e20000201400 */
[----:B------:R-:W-:Y:S02]  /*17ed0*/  FSEL R63, R30, -INF , !P2 ;  /* 0xff8000001e3f7808 */ /* 0x000fe40005000000 */
[----:B------:R-:W-:Y:S02]  /*17ee0*/  FSEL R194, R39, -INF , !P1 ;  /* 0xff80000027c27808 */ /* 0x000fe40004800000 */
[----:B------:R-:W-:Y:S02]  /*17ef0*/  ISETP.GE.AND P1, PT, R16, R225, PT ;  /* 0x000000e11000720c */ /* 0x000fe40003f26270 */
[----:B------:R-:W-:Y:S02]  /*17f00*/  ISETP.GE.AND P2, PT, R10, R227, PT ;  /* 0x000000e30a00720c */ /* 0x000fe40003f46270 */
[----:B------:R-:W-:Y:S02]  /*17f10*/  ISETP.GE.OR P1, PT, R16, R233, !P1 ;  /* 0x000000e91000720c */ /* 0x000fe40004f26670 */
[----:B------:R-:W-:Y:S04]  /*17f20*/  ISETP.GE.OR P2, PT, R10, R235, !P2 ;  /* 0x000000eb0a00720c */ /* 0x000fe80005746670 */
[----:B------:R-:W-:Y:S02]  /*17f30*/  FSEL R67, R37, -INF , !P2 ;  /* 0xff80000025437808 */ /* 0x000fe40005000000 */
[C---:B------:R-:W-:Y:S04]  /*17f40*/  ISETP.GE.AND P2, PT, R8.reuse, R227, PT ;  /* 0x000000e30800720c */ /* 0x040fe80003f46270 */
[----:B------:R-:W-:Y:S02]  /*17f50*/  ISETP.GE.OR P2, PT, R8, R235, !P2 ;  /* 0x000000eb0800720c */ /* 0x000fe40005746670 */
[----:B-1----:R-:W-:Y:S02]  /*17f60*/  IABS R17, R18 ;  /* 0x0000001200117213 */ /* 0x002fe40000000000 */
[----:B------:R-:W-:Y:S02]  /*17f70*/  IADD3 R18, R228, -R15, RZ ;  /* 0x8000000fe4127210 */ /* 0x000fe40007ffe0ff */
[----:B------:R1:W-:Y:S01]  /*17f80*/  I2F R28, R17 ;  /* 0x00000011001c7306 */ /* 0x0003e20000201400 */
[----:B------:R-:W-:Y:S02]  /*17f90*/  FSEL R205, R45, -INF , !P2 ;  /* 0xff8000002dcd7808 */ /* 0x000fe40005000000 */
[C---:B------:R-:W-:Y:S04]  /*17fa0*/  ISETP.GE.AND P2, PT, R7.reuse, R227, PT ;  /* 0x000000e30700720c */ /* 0x040fe80003f46270 */
[----:B------:R-:W-:Y:S04]  /*17fb0*/  ISETP.GE.OR P2, PT, R7, R235, !P2 ;  /* 0x000000eb0700720c */ /* 0x000fe80005746670 */
[----:B------:R-:W-:Y:S02]  /*17fc0*/  FSEL R208, R49, -INF , !P2 ;  /* 0xff80000031d07808 */ /* 0x000fe40005000000 */
[----:B------:R-:W-:Y:S02]  /*17fd0*/  ISETP.GE.AND P2, PT, R6, R227, PT ;  /* 0x000000e30600720c */ /* 0x000fe40003f46270 */
[----:B------:R-:W-:Y:S01]  /*17fe0*/  FSEL R49, R50, -INF , !P3 ;  /* 0xff80000032317808 */ /* 0x000fe20005800000 */
[----:B------:R-:W-:Y:S01]  /*17ff0*/  IMAD.MOV.U32 R50, RZ, RZ, R219 ;  /* 0x000000ffff327224 */ /* 0x000fe200078e00db */
[----:B------:R-:W-:Y:S02]  /*18000*/  ISETP.GE.OR P2, PT, R6, R235, !P2 ;  /* 0x000000eb0600720c */ /* 0x000fe40005746670 */
[----:B------:R-:W-:Y:S02]  /*18010*/  ISETP.GE.AND P3, PT, R2, R226, PT ;  /* 0x000000e20200720c */ /* 0x000fe40003f66270 */
[----:B------:R-:W-:Y:S02]  /*18020*/  FSEL R196, R47, -INF , !P2 ;  /* 0xff8000002fc47808 */ /* 0x000fe40005000000 */
[C---:B------:R-:W-:Y:S02]  /*18030*/  ISETP.GE.AND P2, PT, R5.reuse, R227, PT ;  /* 0x000000e30500720c */ /* 0x040fe40003f46270 */
[----:B-1----:R-:W-:Y:S01]  /*18040*/  IABS R17, R18 ;  /* 0x0000001200117213 */ /* 0x002fe20000000000 */
[----:B------:R-:W-:Y:S01]  /*18050*/  IMAD.IADD R18, R228, 0x1, -R14 ;  /* 0x00000001e4127824 */ /* 0x000fe200078e0a0e */
[----:B------:R-:W-:Y:S02]  /*18060*/  ISETP.GE.OR P3, PT, R2, R234, !P3 ;  /* 0x000000ea0200720c */ /* 0x000fe40005f66670 */
[----:B------:R1:W2:Y:S01]  /*18070*/  I2F R19, R17 ;  /* 0x0000001100137306 */ /* 0x0002a20000201400 */
[----:B------:R-:W-:Y:S02]  /*18080*/  ISETP.GE.OR P2, PT, R5, R235, !P2 ;  /* 0x000000eb0500720c */ /* 0x000fe40005746670 */
[----:B------:R-:W-:Y:S02]  /*18090*/  FSEL R197, R52, -INF , !P3 ;  /* 0xff80000034c57808 */ /* 0x000fe40005800000 */
[----:B------:R-:W-:Y:S02]  /*180a0*/  FSEL R200, R43, -INF , !P2 ;  /* 0xff8000002bc87808 */ /* 0x000fe40005000000 */
[C---:B------:R-:W-:Y:S02]  /*180b0*/  ISETP.GE.AND P2, PT, R4.reuse, R227, PT ;  /* 0x000000e30400720c */ /* 0x040fe40003f46270 */
[C---:B------:R-:W-:Y:S02]  /*180c0*/  ISETP.GE.AND P3, PT, R15.reuse, R225, PT ;  /* 0x000000e10f00720c */ /* 0x040fe40003f66270 */
[----:B------:R-:W-:Y:S02]  /*180d0*/  ISETP.GE.OR P2, PT, R4, R235, !P2 ;  /* 0x000000eb0400720c */ /* 0x000fe40005746670 */
[----:B------:R-:W-:Y:S02]  /*180e0*/  ISETP.GE.OR P3, PT, R15, R233, !P3 ;  /* 0x000000e90f00720c */ /* 0x000fe40005f66670 */
[----:B------:R-:W-:Y:S02]  /*180f0*/  FSEL R198, R38, -INF , !P2 ;  /* 0xff80000026c67808 */ /* 0x000fe40005000000 */
[C---:B------:R-:W-:Y:S04]  /*18100*/  ISETP.GE.AND P2, PT, R2.reuse, R227, PT ;  /* 0x000000e30200720c */ /* 0x040fe80003f46270 */
[----:B------:R-:W-:Y:S02]  /*18110*/  ISETP.GE.OR P2, PT, R2, R235, !P2 ;  /* 0x000000eb0200720c */ /* 0x000fe40005746670 */
[----:B-1----:R-:W-:Y:S01]  /*18120*/  IABS R17, R18 ;  /* 0x0000001200117213 */ /* 0x002fe20000000000 */
[----:B--2---:R-:W-:Y:S01]  /*18130*/  FFMA.FTZ R19, R19, -R222, R242 ;  /* 0x800000de13137223 */ /* 0x004fe200000100f2 */
[----:B------:R-:W-:Y:S01]  /*18140*/  FSEL R202, R32, -INF , !P2 ;  /* 0xff80000020ca7808 */ /* 0x000fe20005000000 */
[----:B------:R-:W-:Y:S01]  /*18150*/  IMAD.IADD R18, R228, 0x1, -R13 ;  /* 0x00000001e4127824 */ /* 0x000fe200078e0a0d */
[----:B------:R1:W-:Y:S01]  /*18160*/  I2F R23, R17 ;  /* 0x0000001100177306 */ /* 0x0003e20000201400 */
[C---:B------:R-:W-:Y:S02]  /*18170*/  ISETP.GE.AND P2, PT, R0.reuse, R227, PT ;  /* 0x000000e30000720c */ /* 0x040fe40003f46270 */
[----:B------:R-:W-:Y:S01]  /*18180*/  FSEL R33, R19, -INF , !P3 ;  /* 0xff80000013217808 */ /* 0x000fe20005800000 */
[----:B------:R-:W-:Y:S01]  /*18190*/  IMAD.MOV.U32 R242, RZ, RZ, R202 ;  /* 0x000000fffff27224 */ /* 0x000fe200078e00ca */
[C---:B------:R-:W-:Y:S02]  /*181a0*/  ISETP.GE.OR P2, PT, R0.reuse, R235, !P2 ;  /* 0x000000eb0000720c */ /* 0x040fe40005746670 */
[----:B------:R-:W-:Y:S02]  /*181b0*/  ISETP.GE.AND P3, PT, R13, R225, PT ;  /* 0x000000e10d00720c */ /* 0x000fe40003f66270 */
[----:B------:R-:W-:Y:S01]  /*181c0*/  FSEL R46, R51, -INF , !P2 ;  /* 0xff800000332e7808 */ /* 0x000fe20005000000 */
[----:B------:R-:W-:Y:S01]  /*181d0*/  IMAD.MOV.U32 R51, RZ, RZ, R198 ;  /* 0x000000ffff337224 */ /* 0x000fe200078e00c6 */
[C---:B------:R-:W-:Y:S02]  /*181e0*/  ISETP.GE.AND P2, PT, R0.reuse, R226, PT ;  /* 0x000000e20000720c */ /* 0x040fe40003f46270 */
[----:B------:R-:W-:Y:S02]  /*181f0*/  ISETP.GE.OR P3, PT, R13, R233, !P3 ;  /* 0x000000e90d00720c */ /* 0x000fe40005f66670 */
[----:B------:R-:W-:Y:S02]  /*18200*/  ISETP.GE.OR P2, PT, R0, R234, !P2 ;  /* 0x000000ea0000720c */ /* 0x000fe40005746670 */
[----:B-1----:R-:W-:Y:S01]  /*18210*/  IABS R17, R18 ;  /* 0x0000001200117213 */ /* 0x002fe20000000000 */
[----:B------:R-:W-:Y:S03]  /*18220*/  IMAD.IADD R18, R228, 0x1, -R12 ;  /* 0x00000001e4127824 */ /* 0x000fe600078e0a0c */
[----:B------:R1:W2:Y:S02]  /*18230*/  I2F R20, R17 ;  /* 0x0000001100147306 */ /* 0x0002a40000201400 */
[----:B-1----:R-:W-:Y:S01]  /*18240*/  IABS R17, R18 ;  /* 0x0000001200117213 */ /* 0x002fe20000000000 */
[----:B--2---:R-:W-:Y:S01]  /*18250*/  FFMA.FTZ R20, R20, -R222, R236 ;  /* 0x800000de14147223 */ /* 0x004fe200000100ec */
[----:B------:R-:W-:Y:S01]  /*18260*/  IADD3 R18, R228, -R11, RZ ;  /* 0x8000000be4127210 */ /* 0x000fe20007ffe0ff */
[----:B------:R-:W-:Y:S05]  /*18270*/  IMAD.MOV.U32 R236, RZ, RZ, R199 ;  /* 0x000000ffffec7224 */ /* 0x000fea00078e00c7 */
[----:B------:R1:W2:Y:S01]  /*18280*/  I2F R21, R17 ;  /* 0x0000001100157306 */ /* 0x0002a20000201400 */
[----:B------:R-:W-:Y:S02]  /*18290*/  FSEL R190, R20, -INF , !P3 ;  /* 0xff80000014be7808 */ /* 0x000fe40005800000 */
[C---:B------:R-:W-:Y:S04]  /*182a0*/  ISETP.GE.AND P3, PT, R14.reuse, R224, PT ;  /* 0x000000e00e00720c */ /* 0x040fe80003f66270 */
[----:B------:R-:W-:Y:S02]  /*182b0*/  ISETP.GE.OR P3, PT, R14, R232, !P3 ;  /* 0x000000e80e00720c */ /* 0x000fe40005f66670 */
[----:B-1----:R-:W-:Y:S01]  /*182c0*/  IABS R17, R18 ;  /* 0x0000001200117213 */ /* 0x002fe20000000000 */
[----:B------:R-:W-:Y:S02]  /*182d0*/  IMAD.IADD R18, R231, 0x1, -R16 ;  /* 0x00000001e7127824 */ /* 0x000fe400078e0a10 */
[----:B--2---:R-:W-:Y:S01]  /*182e0*/  FFMA.FTZ R21, R21, -R222, R214 ;  /* 0x800000de15157223 */ /* 0x004fe200000100d6 */
[----:B------:R-:W-:Y:S01]  /*182f0*/  MOV R214, R200 ;  /* 0x000000c800d67202 */ /* 0x000fe20000000f00 */
[----:B------:R-:W-:Y:S01]  /*18300*/  IMAD.MOV.U32 R16, RZ, RZ, R17 ;  /* 0x000000ffff107224 */ /* 0x000fe200078e0011 */
[----:B------:R-:W-:Y:S01]  /*18310*/  IABS R17, R18 ;  /* 0x0000001200117213 */ /* 0x000fe20000000000 */
[-C--:B------:R-:W-:Y:S02]  /*18320*/  FFMA.FTZ R18, R27, -R222.reuse, R109 ;  /* 0x800000de1b127223 */ /* 0x080fe4000001006d */
[----:B------:R1:W-:Y:S03]  /*18330*/  I2F R25, R16 ;  /* 0x0000001000197306 */ /* 0x0003e60000201400 */
[----:B------:R-:W-:Y:S01]  /*18340*/  FSEL R48, R18, -INF , !P2 ;  /* 0xff80000012307808 */ /* 0x000fe20005000000 */
[----:B------:R-:W-:Y:S01]  /*18350*/  FFMA.FTZ R18, R23, -R222, R241 ;  /* 0x800000de17127223 */ /* 0x000fe200000100f1 */
[C---:B------:R-:W-:Y:S01]  /*18360*/  ISETP.GE.AND P2, PT, R15.reuse, R224, PT ;  /* 0x000000e00f00720c */ /* 0x040fe20003f46270 */
[----:B------:R-:W-:Y:S03]  /*18370*/  IMAD.MOV.U32 R241, RZ, RZ, R197 ;  /* 0x000000fffff17224 */ /* 0x000fe600078e00c5 */
[----:B------:R-:W-:Y:S01]  /*18380*/  ISETP.GE.OR P2, PT, R15, R232, !P2 ;  /* 0x000000e80f00720c */ /* 0x000fe20005746670 */
[----:B------:R2:W3:Y:S01]  /*18390*/  I2F R36, R17 ;  /* 0x0000001100247306 */ /* 0x0004e20000201400 */
[----:B-1----:R-:W-:Y:S05]  /*183a0*/  IMAD.IADD R16, R228, 0x1, -R10 ;  /* 0x00000001e4107824 */ /* 0x002fea00078e0a0a */
[----:B------:R-:W-:Y:S04]  /*183b0*/  IABS R16, R16 ;  /* 0x0000001000107213 */ /* 0x000fe80000000000 */
[----:B------:R1:W4:Y:S01]  /*183c0*/  I2F R26, R16 ;  /* 0x00000010001a7306 */ /* 0x0003220000201400 */
[C---:B--2---:R-:W-:Y:S01]  /*183d0*/  IADD3 R17, R231.reuse, -R15, RZ ;  /* 0x8000000fe7117210 */ /* 0x044fe20007ffe0ff */
[-C--:B---3--:R-:W-:Y:S02]  /*183e0*/  FFMA.FTZ R19, R36, -R222.reuse, R250 ;  /* 0x800000de24137223 */ /* 0x088fe400000100fa */
[----:B------:R-:W-:Y:S01]  /*183f0*/  LDSM.16.MT88.4 R36, [R218+0x9000] ;  /* 0x00900000da24783b */ /* 0x000fe20000004200 */
[----:B-1----:R-:W-:Y:S01]  /*18400*/  IABS R16, R17 ;  /* 0x0000001100107213 */ /* 0x002fe20000000000 */
[C---:B------:R-:W-:Y:S04]  /*18410*/  IMAD.IADD R17, R228.reuse, 0x1, -R9 ;  /* 0x00000001e4117824 */ /* 0x040fe800078e0a09 */
[----:B------:R1:W2:Y:S02]  /*18420*/  I2F R22, R16 ;  /* 0x0000001000167306 */ /* 0x0002a40000201400 */
[----:B-1----:R-:W-:Y:S01]  /*18430*/  IABS R16, R17 ;  /* 0x0000001100107213 */ /* 0x002fe20000000000 */
[C---:B------:R-:W-:Y:S07]  /*18440*/  IMAD.IADD R17, R231.reuse, 0x1, -R14 ;  /* 0x00000001e7117824 */ /* 0x040fee00078e0a0e */
[----:B------:R1:W3:Y:S02]  /*18450*/  I2F R24, R16 ;  /* 0x0000001000187306 */ /* 0x0002e40000201400 */
[----:B-1----:R-:W-:Y:S01]  /*18460*/  IABS R16, R17 ;  /* 0x0000001100107213 */ /* 0x002fe20000000000 */
[C---:B------:R-:W-:Y:S07]  /*18470*/  IMAD.IADD R17, R228.reuse, 0x1, -R8 ;  /* 0x00000001e4117824 */ /* 0x040fee00078e0a08 */
[----:B------:R1:W-:Y:S02]  /*18480*/  I2F R30, R16 ;  /* 0x00000010001e7306 */ /* 0x0003e40000201400 */
[----:B-1----:R-:W-:Y:S02]  /*18490*/  IABS R16, R17 ;  /* 0x0000001100107213 */ /* 0x002fe40000000000 */
[C---:B------:R-:W-:Y:S06]  /*184a0*/  IADD3 R17, R231.reuse, -R13, RZ ;  /* 0x8000000de7117210 */ /* 0x040fec0007ffe0ff */
[----:B------:R1:W-:Y:S02]  /*184b0*/  I2F R31, R16 ;  /* 0x00000010001f7306 */ /* 0x0003e40000201400 */
[----:B-1----:R-:W-:Y:S01]  /*184c0*/  IABS R16, R17 ;  /* 0x0000001100107213 */ /* 0x002fe20000000000 */
[----:B------:R-:W-:Y:S07]  /*184d0*/  IMAD.IADD R17, R228, 0x1, -R7 ;  /* 0x00000001e4117824 */ /* 0x000fee00078e0a07 */
[----:B------:R1:W1:Y:S02]  /*184e0*/  I2F R29, R16 ;  /* 0x00000010001d7306 */ /* 0x0002640000201400 */
[----:B-1----:R-:W-:Y:S01]  /*184f0*/  IABS R16, R17 ;  /* 0x0000001100107213 */ /* 0x002fe20000000000 */
[----:B------:R-:W-:Y:S02]  /*18500*/  FFMA.FTZ R17, R28, -R222, R244 ;  /* 0x800000de1c117223 */ /* 0x000fe400000100f4 */
[----:B------:R-:W-:Y:S01]  /*18510*/  IMAD.MOV.U32 R244, RZ, RZ, R196 ;  /* 0x000000fffff47224 */ /* 0x000fe200078e00c4 */
[----:B------:R-:W-:Y:S01]  /*18520*/  MOV R15, R16 ;  /* 0x00000010000f7202 */ /* 0x000fe20000000f00 */
[----:B------:R-:W-:Y:S01]  /*18530*/  IMAD.IADD R16, R231, 0x1, -R12 ;  /* 0x00000001e7107824 */ /* 0x000fe200078e0a0c */
[----:B------:R-:W-:Y:S01]  /*18540*/  FSEL R34, R17, -INF , !P1 ;  /* 0xff80000011227808 */ /* 0x000fe20004800000 */
[-C--:B----4-:R-:W-:Y:S01]  /*18550*/  FFMA.FTZ R17, R26, -R222.reuse, R238 ;  /* 0x800000de1a117223 */ /* 0x090fe200000100ee */
[----:B------:R1:W-:Y:S01]  /*18560*/  I2F R28, R15 ;  /* 0x0000000f001c7306 */ /* 0x0003e20000201400 */
[C---:B------:R-:W-:Y:S04]  /*18570*/  ISETP.GE.AND P1, PT, R14.reuse, R225, PT ;  /* 0x000000e10e00720c */ /* 0x040fe80003f26270 */
[----:B------:R-:W-:Y:S04]  /*18580*/  ISETP.GE.OR P1, PT, R14, R233, !P1 ;  /* 0x000000e90e00720c */ /* 0x000fe80004f26670 */
[----:B------:R-:W-:Y:S01]  /*18590*/  FSEL R32, R18, -INF , !P1 ;  /* 0xff80000012207808 */ /* 0x000fe20004800000 */
[----:B--2---:R-:W-:Y:S01]  /*185a0*/  FFMA.FTZ R18, R22, -R222, R249 ;  /* 0x800000de16127223 */ /* 0x004fe200000100f9 */
[C---:B------:R-:W-:Y:S04]  /*185b0*/  ISETP.GE.AND P1, PT, R12.reuse, R225, PT ;  /* 0x000000e10c00720c */ /* 0x040fe80003f26270 */
[----:B------:R-:W-:Y:S04]  /*185c0*/  ISETP.GE.OR P1, PT, R12, R233, !P1 ;  /* 0x000000e90c00720c */ /* 0x000fe80004f26670 */
[----:B------:R-:W-:Y:S02]  /*185d0*/  FSEL R189, R21, -INF , !P1 ;  /* 0xff80000015bd7808 */ /* 0x000fe40004800000 */
[C---:B------:R-:W-:Y:S02]  /*185e0*/  ISETP.GE.AND P1, PT, R11.reuse, R225, PT ;  /* 0x000000e10b00720c */ /* 0x040fe40003f26270 */
[----:B-1----:R-:W-:Y:S01]  /*185f0*/  IABS R15, R16 ;  /* 0x00000010000f7213 */ /* 0x002fe20000000000 */
[----:B------:R-:W-:Y:S01]  /*18600*/  IMAD.IADD R16, R228, 0x1, -R6 ;  /* 0x00000001e4107824 */ /* 0x000fe200078e0a06 */
[----:B------:R-:W-:Y:S02]  /*18610*/  ISETP.GE.OR P1, PT, R11, R233, !P1 ;  /* 0x000000e90b00720c */ /* 0x000fe40004f26670 */
[----:B------:R1:W2:Y:S02]  /*18620*/  I2F R27, R15 ;  /* 0x0000000f001b7306 */ /* 0x0002a40000201400 */
[----:B-1----:R-:W-:Y:S02]  /*18630*/  IABS R15, R16 ;  /* 0x00000010000f7213 */ /* 0x002fe40000000000 */
[----:B------:R-:W-:Y:S06]  /*18640*/  IADD3 R16, R231, -R11, RZ ;  /* 0x8000000be7107210 */ /* 0x000fec0007ffe0ff */
[----:B------:R1:W-:Y:S01]  /*18650*/  I2F R23, R15 ;  /* 0x0000000f00177306 */ /* 0x0003e20000201400 */
[----:B------:R-:W-:Y:S01]  /*18660*/  IABS R14, R16 ;  /* 0x00000010000e7213 */ /* 0x000fe20000000000 */
[-C--:B------:R-:W-:Y:S01]  /*18670*/  FFMA.FTZ R16, R25, -R222.reuse, R215 ;  /* 0x800000de19107223 */ /* 0x080fe200000100d7 */
[----:B------:R-:W-:Y:S02]  /*18680*/  FSEL R25, R19, -INF , !P0 ;  /* 0xff80000013197808 */ /* 0x000fe40004000000 */
[-C--:B------:R-:W-:Y:S02]  /*18690*/  ISETP.GE.AND P0, PT, R9, R225.reuse, PT ;  /* 0x000000e10900720c */ /* 0x080fe40003f06270 */
[----:B------:R-:W-:Y:S01]  /*186a0*/  FSEL R192, R16, -INF , !P1 ;  /* 0xff80000010c07808 */ /* 0x000fe20004800000 */
[----:B---3--:R-:W-:Y:S02]  /*186b0*/  FFMA.FTZ R16, R24, -R222, R203 ;  /* 0x800000de18107223 */ /* 0x008fe400000100cb */
[----:B------:R3:W-:Y:S01]  /*186c0*/  I2F R21, R14 ;  /* 0x0000000e00157306 */ /* 0x0007e20000201400 */
[----:B------:R-:W-:Y:S02]  /*186d0*/  ISETP.GE.AND P1, PT, R10, R225, PT ;  /* 0x000000e10a00720c */ /* 0x000fe40003f26270 */
[----:B------:R-:W-:Y:S02]  /*186e0*/  FSEL R24, R18, -INF , !P2 ;  /* 0xff80000012187808 */ /* 0x000fe40005000000 */
[-C--:B------:R-:W-:Y:S02]  /*186f0*/  ISETP.GE.OR P1, PT, R10, R233.reuse, !P1 ;  /* 0x000000e90a00720c */ /* 0x080fe40004f26670 */
[-C--:B------:R-:W-:Y:S02]  /*18700*/  ISETP.GE.AND P2, PT, R12, R224.reuse, PT ;  /* 0x000000e00c00720c */ /* 0x080fe40003f46270 */
[----:B------:R-:W-:Y:S02]  /*18710*/  FSEL R191, R17, -INF , !P1 ;  /* 0xff80000011bf7808 */ /* 0x000fe40004800000 */
[----:B------:R-:W-:Y:S02]  /*18720*/  ISETP.GE.AND P1, PT, R13, R224, PT ;  /* 0x000000e00d00720c */ /* 0x000fe40003f26270 */
[----:B------:R-:W-:Y:S01]  /*18730*/  ISETP.GE.OR P0, PT, R9, R233, !P0 ;  /* 0x000000e90900720c */ /* 0x000fe20004706670 */
[----:B-1----:R-:W-:Y:S01]  /*18740*/  IMAD.IADD R15, R228, 0x1, -R5 ;  /* 0x00000001e40f7824 */ /* 0x002fe200078e0a05 */
[-C--:B------:R-:W-:Y:S01]  /*18750*/  ISETP.GE.OR P1, PT, R13, R232.reuse, !P1 ;  /* 0x000000e80d00720c */ /* 0x080fe20004f26670 */
[----:B------:R-:W-:Y:S01]  /*18760*/  IMAD.IADD R13, R231, 0x1, -R9 ;  /* 0x00000001e70d7824 */ /* 0x000fe200078e0a09 */
[----:B------:R-:W-:Y:S02]  /*18770*/  ISETP.GE.OR P2, PT, R12, R232, !P2 ;  /* 0x000000e80c00720c */ /* 0x000fe40005746670 */
[----:B------:R-:W-:Y:S02]  /*18780*/  FSEL R203, R16, -INF , !P0 ;  /* 0xff80000010cb7808 */ /* 0x000fe40004000000 */
[----:B------:R-:W-:Y:S02]  /*18790*/  ISETP.GE.AND P0, PT, R11, R224, PT ;  /* 0x000000e00b00720c */ /* 0x000fe40003f06270 */
[----:B---3--:R-:W-:Y:S01]  /*187a0*/  IABS R14, R15 ;  /* 0x0000000f000e7213 */ /* 0x008fe20000000000 */
[----:B------:R-:W-:Y:S01]  /*187b0*/  IMAD.IADD R15, R231, 0x1, -R10 ;  /* 0x00000001e70f7824 */ /* 0x000fe200078e0a0a */
[----:B------:R-:W-:Y:S02]  /*187c0*/  ISETP.GE.OR P0, PT, R11, R232, !P0 ;  /* 0x000000e80b00720c */ /* 0x000fe40004706670 */
[----:B------:R1:W-:Y:S01]  /*187d0*/  I2F R20, R14 ;  /* 0x0000000e00147306 */ /* 0x0003e20000201400 */
[----:B------:R-:W-:Y:S01]  /*187e0*/  IABS R11, R13 ;  /* 0x0000000d000b7213 */ /* 0x000fe20000000000 */
[-C--:B------:R-:W-:Y:S05]  /*187f0*/  FFMA.FTZ R13, R29, -R222.reuse, R243 ;  /* 0x800000de1d0d7223 */ /* 0x080fea00000100f3 */
[----:B------:R-:W-:Y:S01]  /*18800*/  FSEL R188, R13, -INF , !P1 ;  /* 0xff8000000dbc7808 */ /* 0x000fe20004800000 */
[----:B--2---:R-:W-:Y:S01]  /*18810*/  FFMA.FTZ R13, R27, -R222, R246 ;  /* 0x800000de1b0d7223 */ /* 0x004fe200000100f6 */
[C---:B------:R-:W-:Y:S01]  /*18820*/  ISETP.GE.AND P1, PT, R10.reuse, R224, PT ;  /* 0x000000e00a00720c */ /* 0x040fe20003f26270 */
[----:B------:R-:W2:Y:S03]  /*18830*/  I2F R16, R11 ;  /* 0x0000000b00107306 */ /* 0x000ea60000201400 */
[----:B------:R-:W-:Y:S02]  /*18840*/  ISETP.GE.OR P1, PT, R10, R232, !P1 ;  /* 0x000000e80a00720c */ /* 0x000fe40004f26670 */
[----:B------:R-:W-:Y:S02]  /*18850*/  FSEL R185, R13, -INF , !P2 ;  /* 0xff8000000db97808 */ /* 0x000fe40005000000 */
[C---:B------:R-:W-:Y:S04]  /*18860*/  ISETP.GE.AND P2, PT, R9.reuse, R224, PT ;  /* 0x000000e00900720c */ /* 0x040fe80003f46270 */
[----:B------:R-:W-:Y:S02]  /*18870*/  ISETP.GE.OR P2, PT, R9, R232, !P2 ;  /* 0x000000e80900720c */ /* 0x000fe40005746670 */
[----:B------:R-:W-:Y:S02]  /*18880*/  FMNMX.FTZ R9, R53, R3, !PT ;  /* 0x0000000335097209 */ /* 0x000fe40007810000 */
[----:B-1----:R-:W-:Y:S01]  /*18890*/  IABS R14, R15 ;  /* 0x0000000f000e7213 */ /* 0x002fe20000000000 */
[----:B------:R-:W-:Y:S01]  /*188a0*/  IMAD.IADD R15, R228, 0x1, -R4 ;  /* 0x00000001e40f7824 */ /* 0x000fe200078e0a04 */
[----:B------:R-:W-:Y:S02]  /*188b0*/  FMNMX.FTZ R9, R54, R9, !PT ;  /* 0x0000000936097209 */ /* 0x000fe40007810000 */
[----:B------:R1:W3:Y:S02]  /*188c0*/  I2F R19, R14 ;  /* 0x0000000e00137306 */ /* 0x0002e40000201400 */
[----:B------:R-:W-:Y:S01]  /*188d0*/  FMNMX.FTZ R9, R60, R9, !PT ;  /* 0x000000093c097209 */ /* 0x000fe20007810000 */
[-C--:B--2---:R-:W-:Y:S03]  /*188e0*/  FFMA.FTZ R16, R16, -R222.reuse, R239 ;  /* 0x800000de10107223 */ /* 0x084fe600000100ef */
[----:B------:R-:W-:Y:S01]  /*188f0*/  FMNMX.FTZ R105, R58, R9, !PT ;  /* 0x000000093a697209 */ /* 0x000fe20007810000 */
[----:B------:R-:W-:Y:S03]  /*18900*/  IMAD.IADD R9, R231, 0x1, -R7 ;  /* 0x00000001e7097824 */ /* 0x000fe600078e0a07 */
[----:B------:R-:W-:Y:S02]  /*18910*/  FMNMX.FTZ R105, R64, R105, !PT ;  /* 0x0000006940697209 */ /* 0x000fe40007810000 */
[----:B------:R-:W-:Y:S02]  /*18920*/  IABS R9, R9 ;  /* 0x0000000900097213 */ /* 0x000fe40000000000 */
[----:B------:R-:W-:Y:S02]  /*18930*/  FMNMX.FTZ R105, R63, R105, !PT ;  /* 0x000000693f697209 */ /* 0x000fe40007810000 */
[----:B------:R-:W-:Y:S02]  /*18940*/  FSEL R197, R16, -INF , !P2 ;  /* 0xff80000010c57808 */ /* 0x000fe40005000000 */
[----:B------:R-:W-:Y:S02]  /*18950*/  FMNMX.FTZ R105, R193, R105, !PT ;  /* 0x00000069c1697209 */ /* 0x000fe40007810000 */
[----:B------:R-:W-:Y:S02]  /*18960*/  ISETP.GE.AND P2, PT, R2, R225, PT ;  /* 0x000000e10200720c */ /* 0x000fe40003f46270 */
[----:B------:R-:W-:Y:S02]  /*18970*/  FMNMX.FTZ R105, R67, R105, !PT ;  /* 0x0000006943697209 */ /* 0x000fe40007810000 */
[----:B-1----:R-:W-:Y:S01]  /*18980*/  IABS R14, R15 ;  /* 0x0000000f000e7213 */ /* 0x002fe20000000000 */
[-C--:B------:R-:W-:Y:S01]  /*18990*/  FFMA.FTZ R15, R31, -R222.reuse, R211 ;  /* 0x800000de1f0f7223 */ /* 0x080fe200000100d3 */
[----:B------:R-:W-:Y:S01]  /*189a0*/  FMNMX.FTZ R105, R204, R105, !PT ;  /* 0x00000069cc697209 */ /* 0x000fe20007810000 */
[----:B---3--:R-:W-:Y:S01]  /*189b0*/  FFMA.FTZ R13, R19, -R222, R247 ;  /* 0x800000de130d7223 */ /* 0x008fe200000100f7 */
[----:B------:R-:W-:Y:S01]  /*189c0*/  MOV R12, R14 ;  /* 0x0000000e000c7202 */ /* 0x000fe20000000f00 */
[-C--:B------:R-:W-:Y:S01]  /*189d0*/  FFMA.FTZ R14, R30, -R222.reuse, R252 ;  /* 0x800000de1e0e7223 */ /* 0x080fe200000100fc */
[----:B------:R-:W-:Y:S02]  /*189e0*/  ISETP.GE.OR P2, PT, R2, R233, !P2 ;  /* 0x000000e90200720c */ /* 0x000fe40005746670 */
[----:B------:R1:W2:Y:S01]  /*189f0*/  I2F R18, R12 ;  /* 0x0000000c00127306 */ /* 0x0002a20000201400 */
[----:B------:R-:W-:Y:S02]  /*18a00*/  FSEL R186, R13, -INF , !P1 ;  /* 0xff8000000dba7808 */ /* 0x000fe40004800000 */
[----:B------:R-:W-:Y:S01]  /*18a10*/  FSEL R22, R14, -INF , !P3 ;  /* 0xff8000000e167808 */ /* 0x000fe20005800000 */
[----:B------:R-:W-:Y:S01]  /*18a20*/  FFMA.FTZ R14, R28, -R222, R212 ;  /* 0x800000de1c0e7223 */ /* 0x000fe200000100d4 */
[C---:B------:R-:W-:Y:S02]  /*18a30*/  ISETP.GE.AND P3, PT, R8.reuse, R225, PT ;  /* 0x000000e10800720c */ /* 0x040fe40003f66270 */
[C---:B------:R-:W-:Y:S02]  /*18a40*/  ISETP.GE.AND P1, PT, R7.reuse, R224, PT ;  /* 0x000000e00700720c */ /* 0x040fe40003f26270 */
[----:B------:R-:W-:Y:S02]  /*18a50*/  ISETP.GE.OR P3, PT, R8, R233, !P3 ;  /* 0x000000e90800720c */ /* 0x000fe40005f66670 */
[----:B------:R-:W-:Y:S02]  /*18a60*/  ISETP.GE.OR P1, PT, R7, R232, !P1 ;  /* 0x000000e80700720c */ /* 0x000fe40004f26670 */
[----:B------:R-:W-:Y:S02]  /*18a70*/  FSEL R202, R15, -INF , !P3 ;  /* 0xff8000000fca7808 */ /* 0x000fe40005800000 */
[----:B------:R-:W-:Y:S02]  /*18a80*/  ISETP.GE.AND P3, PT, R7, R225, PT ;  /* 0x000000e10700720c */ /* 0x000fe40003f66270 */
[----:B------:R-:W-:Y:S02]  /*18a90*/  FMNMX.FTZ R105, R205, R105, !PT ;  /* 0x00000069cd697209 */ /* 0x000fe40007810000 */
[----:B------:R-:W-:Y:S02]  /*18aa0*/  ISETP.GE.OR P3, PT, R7, R233, !P3 ;  /* 0x000000e90700720c */ /* 0x000fe40005f66670 */
[----:B------:R-:W-:Y:S02]  /*18ab0*/  FMNMX.FTZ R105, R208, R105, !PT ;  /* 0x00000069d0697209 */ /* 0x000fe40007810000 */
[----:B------:R-:W-:Y:S01]  /*18ac0*/  FSEL R201, R14, -INF , !P3 ;  /* 0xff8000000ec97808 */ /* 0x000fe20005800000 */
[----:B-1----:R-:W-:Y:S01]  /*18ad0*/  IMAD.IADD R12, R228, 0x1, -R2 ;  /* 0x00000001e40c7824 */ /* 0x002fe200078e0a02 */
[----:B------:R-:W-:Y:S01]  /*18ae0*/  ISETP.GE.AND P3, PT, R6, R225, PT ;  /* 0x000000e10600720c */ /* 0x000fe20003f66270 */
[----:B--2---:R-:W-:Y:S01]  /*18af0*/  FFMA.FTZ R14, R18, -R222, R209 ;  /* 0x800000de120e7223 */ /* 0x004fe200000100d1 */
[----:B------:R-:W-:Y:S02]  /*18b00*/  FMNMX.FTZ R105, R244, R105, !PT ;  /* 0x00000069f4697209 */ /* 0x000fe40007810000 */
[----:B------:R-:W-:Y:S01]  /*18b10*/  IABS R11, R12 ;  /* 0x0000000c000b7213 */ /* 0x000fe20000000000 */
[----:B------:R-:W-:Y:S01]  /*18b20*/  IMAD.IADD R12, R231, 0x1, -R8 ;  /* 0x00000001e70c7824 */ /* 0x000fe200078e0a08 */
[----:B------:R-:W-:Y:S02]  /*18b30*/  ISETP.GE.OR P3, PT, R6, R233, !P3 ;  /* 0x000000e90600720c */ /* 0x000fe40005f66670 */
[----:B------:R1:W2:Y:S01]  /*18b40*/  I2F R17, R11 ;  /* 0x0000000b00117306 */ /* 0x0002a20000201400 */
[----:B------:R-:W-:Y:S02]  /*18b50*/  FMNMX.FTZ R105, R214, R105, !PT ;  /* 0x00000069d6697209 */ /* 0x000fe40007810000 */
[----:B------:R-:W-:Y:S01]  /*18b60*/  IABS R10, R12 ;  /* 0x0000000c000a7213 */ /* 0x000fe20000000000 */
[----:B------:R-:W-:Y:S01]  /*18b70*/  FFMA.FTZ R12, R23, -R222, R213 ;  /* 0x800000de170c7223 */ /* 0x000fe200000100d5 */
[----:B------:R-:W-:Y:S04]  /*18b80*/  FMNMX.FTZ R105, R51, R105, !PT ;  /* 0x0000006933697209 */ /* 0x000fe80007810000 */
[----:B------:R-:W-:Y:S01]  /*18b90*/  FSEL R199, R12, -INF , !P3 ;  /* 0xff8000000cc77808 */ /* 0x000fe20005800000 */
[----:B------:R3:W4:Y:S01]  /*18ba0*/  I2F R15, R10 ;  /* 0x0000000a000f7306 */ /* 0x0007220000201400 */
[----:B------:R-:W-:Y:S02]  /*18bb0*/  ISETP.GE.AND P3, PT, R8, R224, PT ;  /* 0x000000e00800720c */ /* 0x000fe40003f66270 */
[----:B------:R-:W-:Y:S02]  /*18bc0*/  FMNMX.FTZ R105, R242, R105, !PT ;  /* 0x00000069f2697209 */ /* 0x000fe40007810000 */
[----:B------:R-:W-:Y:S02]  /*18bd0*/  ISETP.GE.OR P3, PT, R8, R232, !P3 ;  /* 0x000000e80800720c */ /* 0x000fe40005f66670 */
[----:B------:R-:W-:Y:S02]  /*18be0*/  FMNMX.FTZ R8, R59, R100, !PT ;  /* 0x000000643b087209 */ /* 0x000fe40007810000 */
[----:B------:R-:W-:Y:S02]  /*18bf0*/  FMNMX.FTZ R105, R46, R105, !PT ;  /* 0x000000692e697209 */ /* 0x000fe40007810000 */
[----:B------:R-:W-:Y:S02]  /*18c00*/  FMNMX.FTZ R8, R57, R8, !PT ;  /* 0x0000000839087209 */ /* 0x000fe40007810000 */
[----:B-1----:R-:W-:Y:S01]  /*18c10*/  IADD3 R11, R228, -R0, RZ ;  /* 0x80000000e40b7210 */ /* 0x002fe20007ffe0ff */
[----:B--2---:R-:W-:Y:S01]  /*18c20*/  FFMA.FTZ R17, R17, -R222, R210 ;  /* 0x800000de11117223 */ /* 0x004fe200000100d2 */
[----:B------:R-:W-:Y:S04]  /*18c30*/  FMNMX.FTZ R8, R56, R8, !PT ;  /* 0x0000000838087209 */ /* 0x000fe80007810000 */
[----:B------:R-:W-:Y:S02]  /*18c40*/  FMNMX.FTZ R8, R55, R8, !PT ;  /* 0x0000000837087209 */ /* 0x000fe40007810000 */
[----:B------:R-:W-:Y:S02]  /*18c50*/  FSEL R35, R17, -INF , !P2 ;  /* 0xff80000011237808 */ /* 0x000fe40005000000 */
[----:B---3--:R-:W-:Y:S01]  /*18c60*/  IABS R10, R11 ;  /* 0x0000000b000a7213 */ /* 0x008fe20000000000 */
[----:B------:R-:W-:Y:S01]  /*18c70*/  FFMA.FTZ R11, R20, -R222, R111 ;  /* 0x800000de140b7223 */ /* 0x000fe2000001006f */
[----:B------:R-:W-:Y:S01]  /*18c80*/  FMNMX.FTZ R8, R66, R8, !PT ;  /* 0x0000000842087209 */ /* 0x000fe20007810000 */
[----:B----4-:R-:W-:Y:S01]  /*18c90*/  FFMA.FTZ R15, R15, -R222, R240 ;  /* 0x800000de0f0f7223 */ /* 0x010fe200000100f0 */
[----:B------:R1:W2:Y:S01]  /*18ca0*/  I2F R12, R10 ;  /* 0x0000000a000c7306 */ /* 0x0002a20000201400 */
[C---:B------:R-:W-:Y:S02]  /*18cb0*/  ISETP.GE.AND P2, PT, R0.reuse, R225, PT ;  /* 0x000000e10000720c */ /* 0x040fe40003f46270 */
[----:B------:R-:W-:Y:S02]  /*18cc0*/  FMNMX.FTZ R8, R65, R8, !PT ;  /* 0x0000000841087209 */ /* 0x000fe40007810000 */
[----:B------:R-:W-:Y:S02]  /*18cd0*/  ISETP.GE.OR P2, PT, R0, R233, !P2 ;  /* 0x000000e90000720c */ /* 0x000fe40005746670 */
[----:B------:R-:W-:Y:S02]  /*18ce0*/  FMNMX.FTZ R8, R194, R8, !PT ;  /* 0x00000008c2087209 */ /* 0x000fe40007810000 */
[----:B------:R-:W-:Y:S02]  /*18cf0*/  FSEL R196, R15, -INF , !P3 ;  /* 0xff8000000fc47808 */ /* 0x000fe40005800000 */
[----:B------:R-:W-:Y:S02]  /*18d00*/  FMNMX.FTZ R8, R195, R8, !PT ;  /* 0x00000008c3087209 */ /* 0x000fe40007810000 */
[C---:B------:R-:W-:Y:S02]  /*18d10*/  ISETP.GE.AND P3, PT, R5.reuse, R224, PT ;  /* 0x000000e00500720c */ /* 0x040fe40003f66270 */
[----:B------:R-:W-:Y:S02]  /*18d20*/  FMNMX.FTZ R8, R206, R8, !PT ;  /* 0x00000008ce087209 */ /* 0x000fe40007810000 */
[----:B------:R-:W-:Y:S02]  /*18d30*/  ISETP.GE.OR P3, PT, R5, R232, !P3 ;  /* 0x000000e80500720c */ /* 0x000fe40005f66670 */
[----:B------:R-:W-:Y:S01]  /*18d40*/  FMNMX.FTZ R7, R207, R8, !PT ;  /* 0x00000008cf077209 */ /* 0x000fe20007810000 */
[----:B------:R-:W-:Y:S03]  /*18d50*/  IMAD.IADD R8, R231, 0x1, -R6 ;  /* 0x00000001e7087824 */ /* 0x000fe600078e0a06 */
[----:B------:R-:W-:Y:S01]  /*18d60*/  FMNMX.FTZ R7, R236, R7, !PT ;  /* 0x00000007ec077209 */ /* 0x000fe20007810000 */
[----:B-1----:R-:W-:Y:S01]  /*18d70*/  FFMA.FTZ R10, R21, -R222, R245 ;  /* 0x800000de150a7223 */ /* 0x002fe200000100f5 */
[----:B------:R-:W-:Y:S01]  /*18d80*/  IABS R8, R8 ;  /* 0x0000000800087213 */ /* 0x000fe20000000000 */
[----:B--2---:R-:W-:Y:S03]  /*18d90*/  FFMA.FTZ R12, R12, -R222, R110 ;  /* 0x800000de0c0c7223 */ /* 0x004fe6000001006e */
[----:B------:R-:W-:Y:S02]  /*18da0*/  FSEL R187, R10, -INF , !P0 ;  /* 0xff8000000abb7808 */ /* 0x000fe40004000000 */
[C---:B------:R-:W-:Y:S02]  /*18db0*/  ISETP.GE.AND P0, PT, R5.reuse, R225, PT ;  /* 0x000000e10500720c */ /* 0x040fe40003f06270 */
[----:B------:R-:W-:Y:S02]  /*18dc0*/  FSEL R42, R12, -INF , !P2 ;  /* 0xff8000000c2a7808 */ /* 0x000fe40005000000 */
[----:B------:R-:W-:Y:S02]  /*18dd0*/  ISETP.GE.OR P0, PT, R5, R233, !P0 ;  /* 0x000000e90500720c */ /* 0x000fe40004706670 */
[C---:B------:R-:W-:Y:S02]  /*18de0*/  ISETP.GE.AND P2, PT, R4.reuse, R224, PT ;  /* 0x000000e00400720c */ /* 0x040fe40003f46270 */
[----:B------:R-:W-:Y:S02]  /*18df0*/  FSEL R47, R11, -INF , !P0 ;  /* 0xff8000000b2f7808 */ /* 0x000fe40004000000 */
[C---:B------:R-:W-:Y:S02]  /*18e00*/  ISETP.GE.AND P0, PT, R4.reuse, R225, PT ;  /* 0x000000e10400720c */ /* 0x040fe40003f06270 */
[C---:B------:R-:W-:Y:S02]  /*18e10*/  ISETP.GE.OR P2, PT, R4.reuse, R232, !P2 ;  /* 0x000000e80400720c */ /* 0x040fe40005746670 */
[----:B------:R-:W-:Y:S04]  /*18e20*/  ISETP.GE.OR P0, PT, R4, R233, !P0 ;  /* 0x000000e90400720c */ /* 0x000fe80004706670 */
[----:B------:R-:W-:Y:S02]  /*18e30*/  FSEL R45, R14, -INF , !P0 ;  /* 0xff8000000e2d7808 */ /* 0x000fe40004000000 */
[C---:B------:R-:W-:Y:S01]  /*18e40*/  ISETP.GE.AND P0, PT, R6.reuse, R224, PT ;  /* 0x000000e00600720c */ /* 0x040fe20003f06270 */
[----:B------:R1:W-:Y:S03]  /*18e50*/  I2F R14, R8 ;  /* 0x00000008000e7306 */ /* 0x0003e60000201400 */
[----:B------:R-:W-:Y:S02]  /*18e60*/  ISETP.GE.OR P0, PT, R6, R232, !P0 ;  /* 0x000000e80600720c */ /* 0x000fe40004706670 */
[----:B------:R-:W-:Y:S01]  /*18e70*/  FMNMX.FTZ R6, R50, R7, !PT ;  /* 0x0000000732067209 */ /* 0x000fe20007810000 */
[----:B------:R-:W-:Y:S02]  /*18e80*/  IMAD.MOV.U32 R7, RZ, RZ, R9 ;  /* 0x000000ffff077224 */ /* 0x000fe400078e0009 */
[----:B------:R-:W2:Y:S01]  /*18e90*/  SHFL.BFLY PT, R9, R105, 0x2, 0x1f ;  /* 0x0c401f0069097f89 */ /* 0x000ea200000e0000 */
[----:B------:R-:W-:Y:S01]  /*18ea0*/  FMNMX.FTZ R6, R217, R6, !PT ;  /* 0x00000006d9067209 */ /* 0x000fe20007810000 */
[----:B------:R3:W4:Y:S03]  /*18eb0*/  I2F R13, R7 ;  /* 0x00000007000d7306 */ /* 0x0007260000201400 */
[----:B------:R-:W-:Y:S04]  /*18ec0*/  FMNMX.FTZ R6, R49, R6, !PT ;  /* 0x0000000631067209 */ /* 0x000fe80007810000 */
[----:B------:R-:W-:Y:S02]  /*18ed0*/  FMNMX.FTZ R104, R241, R6, !PT ;  /* 0x00000006f1687209 */ /* 0x000fe40007810000 */
[C---:B------:R-:W-:Y:S02]  /*18ee0*/  IADD3 R6, R231.reuse, -R5, RZ ;  /* 0x80000005e7067210 */ /* 0x040fe40007ffe0ff */
[----:B------:R-:W-:Y:S02]  /*18ef0*/  FMNMX.FTZ R104, R48, R104, !PT ;  /* 0x0000006830687209 */ /* 0x000fe40007810000 */
[----:B------:R-:W-:Y:S01]  /*18f00*/  IABS R6, R6 ;  /* 0x0000000600067213 */ /* 0x000fe20000000000 */
[----:B-1----:R-:W-:Y:S02]  /*18f10*/  IMAD.IADD R8, R231, 0x1, -R4 ;  /* 0x00000001e7087824 */ /* 0x002fe400078e0a04 */
[----:B------:R-:W1:Y:S01]  /*18f20*/  SHFL.BFLY PT, R10, R104, 0x2, 0x1f ;  /* 0x0c401f00680a7f89 */ /* 0x000e6200000e0000 */
[----:B------:R1:W-:Y:S02]  /*18f30*/  I2F R11, R6 ;  /* 0x00000006000b7306 */ /* 0x0003e40000201400 */
[----:B------:R-:W-:Y:S02]  /*18f40*/  IABS R5, R8 ;  /* 0x0000000800057213 */ /* 0x000fe40000000000 */
[----:B--2---:R-:W-:Y:S02]  /*18f50*/  FMNMX.FTZ R105, R105, R9, !PT ;  /* 0x0000000969697209 */ /* 0x004fe40007810000 */
[----:B---3--:R-:W-:Y:S01]  /*18f60*/  FMNMX.FTZ R7, R61, R106, !PT ;  /* 0x0000006a3d077209 */ /* 0x008fe20007810000 */
[----:B----4-:R-:W-:Y:S03]  /*18f70*/  FFMA.FTZ R8, R13, -R222, R251 ;  /* 0x800000de0d087223 */ /* 0x010fe600000100fb */
[----:B------:R2:W-:Y:S01]  /*18f80*/  I2F R12, R5 ;  /* 0x00000005000c7306 */ /* 0x0005e20000201400 */
[----:B------:R-:W-:Y:S01]  /*18f90*/  FMNMX.FTZ R7, R34, R7, !PT ;  /* 0x0000000722077209 */ /* 0x000fe20007810000 */
[----:B------:R-:W3:Y:S01]  /*18fa0*/  SHFL.BFLY PT, R9, R105, 0x1, 0x1f ;  /* 0x0c201f0069097f89 */ /* 0x000ee200000e0000 */
[----:B------:R-:W-:Y:S02]  /*18fb0*/  FSEL R200, R8, -INF , !P1 ;  /* 0xff80000008c87808 */ /* 0x000fe40004800000 */
[----:B------:R-:W-:Y:S02]  /*18fc0*/  FMNMX.FTZ R7, R33, R7, !PT ;  /* 0x0000000721077209 */ /* 0x000fe40007810000 */
[C---:B------:R-:W-:Y:S04]  /*18fd0*/  ISETP.GE.AND P1, PT, R2.reuse, R224, PT ;  /* 0x000000e00200720c */ /* 0x040fe80003f26270 */
[----:B------:R-:W-:Y:S02]  /*18fe0*/  ISETP.GE.OR P1, PT, R2, R232, !P1 ;  /* 0x000000e80200720c */ /* 0x000fe40004f26670 */
[----:B-1----:R-:W-:Y:S02]  /*18ff0*/  FMNMX.FTZ R104, R104, R10, !PT ;  /* 0x0000000a68687209 */ /* 0x002fe40007810000 */
[----:B------:R-:W-:Y:S03]  /*19000*/  FMNMX.FTZ R6, R32, R7, !PT ;  /* 0x0000000720067209 */ /* 0x000fe60007810000 */
[----:B------:R-:W1:Y:S01]  /*19010*/  SHFL.BFLY PT, R8, R104, 0x1, 0x1f ;  /* 0x0c201f0068087f89 */ /* 0x000e6200000e0000 */
[----:B------:R-:W-:Y:S01]  /*19020*/  FMNMX.FTZ R4, R190, R6, !PT ;  /* 0x00000006be047209 */ /* 0x000fe20007810000 */
[----:B------:R-:W-:Y:S03]  /*19030*/  IMAD.IADD R6, R231, 0x1, -R2 ;  /* 0x00000001e7067824 */ /* 0x000fe600078e0a02 */
[----:B------:R-:W-:Y:S02]  /*19040*/  FMNMX.FTZ R4, R189, R4, !PT ;  /* 0x00000004bd047209 */ /* 0x000fe40007810000 */
[----:B--2---:R-:W-:Y:S02]  /*19050*/  FMNMX.FTZ R5, R62, R107, !PT ;  /* 0x0000006b3e057209 */ /* 0x004fe40007810000 */
[----:B------:R-:W-:Y:S02]  /*19060*/  FMNMX.FTZ R7, R192, R4, !PT ;  /* 0x00000004c0077209 */ /* 0x000fe40007810000 */
[----:B------:R-:W-:Y:S02]  /*19070*/  IABS R4, R6 ;  /* 0x0000000600047213 */ /* 0x000fe40000000000 */
[----:B------:R-:W-:Y:S01]  /*19080*/  FMNMX.FTZ R6, R191, R7, !PT ;  /* 0x00000007bf067209 */ /* 0x000fe20007810000 */
[----:B------:R-:W-:Y:S01]  /*19090*/  IMAD.IADD R7, R231, 0x1, -R0 ;  /* 0x00000001e7077824 */ /* 0x000fe200078e0a00 */
[----:B------:R2:W4:Y:S01]  /*190a0*/  I2F R10, R4 ;  /* 0x00000004000a7306 */ /* 0x0005220000201400 */
        /* <DEDUP_REMOVED lines=9> */
[----:B---3--:R-:W-:Y:S02]  /*19140*/  FMNMX.FTZ R105, R105, R9, !PT ;  /* 0x0000000969697209 */ /* 0x008fe40007810000 */
[----:B------:R-:W-:Y:S01]  /*19150*/  FMNMX.FTZ R2, R187, R5, !PT ;  /* 0x00000005bb027209 */ /* 0x000fe20007810000 */
[----:B------:R-:W-:Y:S01]  /*19160*/  FFMA.FTZ R5, R14, -R222, R182 ;  /* 0x800000de0e057223 */ /* 0x000fe200000100b6 */
[----:B-1----:R-:W-:Y:S01]  /*19170*/  FMNMX.FTZ R104, R104, R8, !PT ;  /* 0x0000000868687209 */ /* 0x002fe20007810000 */
[----:B------:R-:W-:Y:S01]  /*19180*/  FMUL.FTZ R109, R105, c[0x0][0x23c] ;  /* 0x00008f00696d7a20 */ /* 0x000fe20000410000 */
[----:B--2---:R-:W-:Y:S02]  /*19190*/  IABS R4, R7 ;  /* 0x0000000700047213 */ /* 0x004fe40000000000 */
[----:B------:R-:W-:Y:S01]  /*191a0*/  FMNMX.FTZ R2, R186, R2, !PT ;  /* 0x00000002ba027209 */ /* 0x000fe20007810000 */
[----:B------:R-:W-:Y:S01]  /*191b0*/  FMUL.FTZ R110, R104, c[0x0][0x23c] ;  /* 0x00008f00686e7a20 */ /* 0x000fe20000410000 */
[----:B------:R1:W2:Y:S01]  /*191c0*/  I2F R7, R4 ;  /* 0x0000000400077306 */ /* 0x0002a20000201400 */
[----:B------:R-:W-:Y:S01]  /*191d0*/  FSEL R198, R5, -INF , !P0 ;  /* 0xff80000005c67808 */ /* 0x000fe20004000000 */
[----:B----4-:R-:W-:Y:S01]  /*191e0*/  FFMA.FTZ R5, R10, -R222, R180 ;  /* 0x800000de0a057223 */ /* 0x010fe200000100b4 */
[----:B------:R-:W-:Y:S02]  /*191f0*/  FMNMX.FTZ R2, R197, R2, !PT ;  /* 0x00000002c5027209 */ /* 0x000fe40007810000 */
[----:B------:R-:W-:Y:S02]  /*19200*/  ISETP.GE.AND P0, PT, R0, R224, PT ;  /* 0x000000e00000720c */ /* 0x000fe40003f06270 */
[----:B------:R-:W-:Y:S02]  /*19210*/  FMNMX.FTZ R2, R196, R2, !PT ;  /* 0x00000002c4027209 */ /* 0x000fe40007810000 */
[----:B------:R-:W-:Y:S02]  /*19220*/  ISETP.GE.OR P0, PT, R0, R232, !P0 ;  /* 0x000000e80000720c */ /* 0x000fe40004706670 */
[----:B------:R-:W-:Y:S02]  /*19230*/  FMNMX.FTZ R0, R200, R2, !PT ;  /* 0x00000002c8007209 */ /* 0x000fe40007810000 */
[----:B------:R-:W-:Y:S02]  /*19240*/  FSEL R9, R5, -INF , !P1 ;  /* 0xff80000005097808 */ /* 0x000fe40004800000 */
[----:B------:R-:W-:Y:S02]  /*19250*/  FMNMX.FTZ R0, R198, R0, !PT ;  /* 0x00000000c6007209 */ /* 0x000fe40007810000 */
[----:B-1----:R-:W-:Y:S01]  /*19260*/  FMNMX.FTZ R4, R47, R6, !PT ;  /* 0x000000062f047209 */ /* 0x002fe20007810000 */
[-C--:B------:R-:W-:Y:S01]  /*19270*/  FFMA.FTZ R6, R11, -R222.reuse, R248 ;  /* 0x800000de0b067223 */ /* 0x080fe200000100f8 */
[----:B------:R-:W-:Y:S01]  /*19280*/  MOV R248, R183 ;  /* 0x000000b700f87202 */ /* 0x000fe20000000f00 */
[----:B--2---:R-:W-:Y:S01]  /*19290*/  FFMA.FTZ R108, R7, -R222, R108 ;  /* 0x800000de076c7223 */ /* 0x004fe2000001006c */
[----:B------:R-:W-:Y:S02]  /*192a0*/  FMNMX.FTZ R4, R45, R4, !PT ;  /* 0x000000042d047209 */ /* 0x000fe40007810000 */
[----:B------:R-:W-:Y:S02]  /*192b0*/  FSEL R252, R6, -INF , !P3 ;  /* 0xff80000006fc7808 */ /* 0x000fe40005800000 */
[----:B------:R-:W-:Y:S02]  /*192c0*/  FSETP.NEU.FTZ.AND P3, PT, R105, -INF , PT ;  /* 0xff8000006900780b */ /* 0x000fe40003f7d000 */
[----:B------:R-:W-:Y:S01]  /*192d0*/  FMNMX.FTZ R103, R35, R4, !PT ;  /* 0x0000000423677209 */ /* 0x000fe20007810000 */
[----:B------:R-:W-:Y:S01]  /*192e0*/  FFMA.FTZ R4, R12, -R222, R181 ;  /* 0x800000de0c047223 */ /* 0x000fe200000100b5 */
[----:B------:R-:W-:Y:S02]  /*192f0*/  FSEL R109, R109, RZ, P3 ;  /* 0x000000ff6d6d7208 */ /* 0x000fe40001800000 */
[----:B------:R-:W-:Y:S02]  /*19300*/  FMNMX.FTZ R0, R252, R0, !PT ;  /* 0x00000000fc007209 */ /* 0x000fe40007810000 */
[----:B------:R-:W-:Y:S01]  /*19310*/  FSEL R251, R4, -INF , !P2 ;  /* 0xff80000004fb7808 */ /* 0x000fe20005000000 */
[----:B------:R-:W-:Y:S01]  /*19320*/  FFMA.FTZ R2, R53, c[0x0][0x23c], -R109 ;  /* 0x00008f0035027a23 */ /* 0x000fe2000001086d */
[----:B------:R-:W-:Y:S02]  /*19330*/  FSEL R108, R108, -INF , !P0 ;  /* 0xff8000006c6c7808 */ /* 0x000fe40004000000 */
[----:B------:R-:W-:Y:S01]  /*19340*/  FMNMX.FTZ R0, R251, R0, !PT ;  /* 0x00000000fb007209 */ /* 0x000fe20007810000 */
[----:B------:R1:W-:Y:S01]  /*19350*/  MUFU.EX2 R246, R2 ;  /* 0x0000000200f67308 */ /* 0x0003e20000000800 */
[----:B------:R-:W-:Y:S02]  /*19360*/  FMNMX.FTZ R103, R42, R103, !PT ;  /* 0x000000672a677209 */ /* 0x000fe40007810000 */
[----:B------:R-:W-:Y:S02]  /*19370*/  FMNMX.FTZ R0, R9, R0, !PT ;  /* 0x0000000009007209 */ /* 0x000fe40007810000 */
[----:B------:R-:W-:Y:S01]  /*19380*/  FSETP.NEU.FTZ.AND P2, PT, R104, -INF , PT ;  /* 0xff8000006800780b */ /* 0x000fe20003f5d000 */
[----:B------:R-:W2:Y:S01]  /*19390*/  SHFL.BFLY PT, R6, R103, 0x2, 0x1f ;  /* 0x0c401f0067067f89 */ /* 0x000ea200000e0000 */
[----:B------:R-:W-:Y:S02]  /*193a0*/  FMNMX.FTZ R0, R108, R0, !PT ;  /* 0x000000006c007209 */ /* 0x000fe40007810000 */
[----:B------:R-:W-:Y:S05]  /*193b0*/  FSEL R110, R110, RZ, P2 ;  /* 0x000000ff6e6e7208 */ /* 0x000fea0001000000 */
[--C-:B------:R-:W-:Y:S02]  /*193c0*/  FFMA.FTZ R4, R59, c[0x0][0x23c], -R110.reuse ;  /* 0x00008f003b047a23 */ /* 0x100fe4000001086e */
[----:B------:R-:W-:Y:S02]  /*193d0*/  IMAD.MOV.U32 R59, RZ, RZ, R9 ;  /* 0x000000ffff3b7224 */ /* 0x000fe400078e0009 */
[----:B------:R3:W-:Y:S01]  /*193e0*/  MUFU.EX2 R240, R4 ;  /* 0x0000000400f07308 */ /* 0x0007e20000000800 */
[--C-:B-1----:R-:W-:Y:S09]  /*193f0*/  FFMA.FTZ R2, R54, c[0x0][0x23c], -R109.reuse ;  /* 0x00008f0036027a23 */ /* 0x102ff2000001086d */
[----:B------:R1:W4:Y:S01]  /*19400*/  MUFU.EX2 R238, R2 ;  /* 0x0000000200ee7308 */ /* 0x0003220000000800 */
[----:B--2---:R-:W-:Y:S05]  /*19410*/  FMNMX.FTZ R103, R103, R6, !PT ;  /* 0x0000000667677209 */ /* 0x004fea0007810000 */
[----:B------:R-:W2:Y:S01]  /*19420*/  SHFL.BFLY PT, R5, R103, 0x1, 0x1f ;  /* 0x0c201f0067057f89 */ /* 0x000ea200000e0000 */
[--C-:B---3--:R-:W-:Y:S04]  /*19430*/  FFMA.FTZ R4, R57, c[0x0][0x23c], -R110.reuse ;  /* 0x00008f0039047a23 */ /* 0x108fe8000001086e */
[----:B------:R3:W3:Y:S03]  /*19440*/  MUFU.EX2 R219, R4 ;  /* 0x0000000400db7308 */ /* 0x0006e60000000800 */
[----:B-1----:R-:W1:Y:S01]  /*19450*/  SHFL.BFLY PT, R2, R0, 0x2, 0x1f ;  /* 0x0c401f0000027f89 */ /* 0x002e6200000e0000 */
[----:B----4-:R-:W-:Y:S02]  /*19460*/  F2FP.BF16.PACK_AB R176, R238, R246 ;  /* 0x000000f6eeb0723e */ /* 0x010fe400000010ff */
[----:B--2---:R-:W-:Y:S04]  /*19470*/  FMNMX.FTZ R103, R103, R5, !PT ;  /* 0x0000000567677209 */ /* 0x004fe80007810000 */
[C---:B------:R-:W-:Y:S01]  /*19480*/  FSETP.NEU.FTZ.AND P1, PT, R103.reuse, -INF , PT ;  /* 0xff8000006700780b */ /* 0x040fe20003f3d000 */
[----:B------:R-:W-:Y:S05]  /*19490*/  FMUL.FTZ R111, R103, c[0x0][0x23c] ;  /* 0x00008f00676f7a20 */ /* 0x000fea0000410000 */
[----:B------:R-:W-:Y:S01]  /*194a0*/  FSEL R111, R111, RZ, P1 ;  /* 0x000000ff6f6f7208 */ /* 0x000fe20000800000 */
[--C-:B---3--:R-:W-:Y:S01]  /*194b0*/  FFMA.FTZ R4, R60, c[0x0][0x23c], -R109.reuse ;  /* 0x00008f003c047a23 */ /* 0x108fe2000001086d */
[----:B------:R-:W-:Y:S03]  /*194c0*/  F2FP.BF16.PACK_AB R177, R219, R240 ;  /* 0x000000f0dbb1723e */ /* 0x000fe600000010ff */
[----:B------:R2:W-:Y:S01]  /*194d0*/  MUFU.EX2 R210, R4 ;  /* 0x0000000400d27308 */ /* 0x0005e20000000800 */
[----:B-1----:R-:W-:Y:S01]  /*194e0*/  FMNMX.FTZ R0, R0, R2, !PT ;  /* 0x0000000200007209 */ /* 0x002fe20007810000 */
[--C-:B------:R-:W-:Y:S08]  /*194f0*/  FFMA.FTZ R2, R56, c[0x0][0x23c], -R110.reuse ;  /* 0x00008f0038027a23 */ /* 0x100ff0000001086e */
[----:B------:R1:W-:Y:S01]  /*19500*/  MUFU.EX2 R215, R2 ;  /* 0x0000000200d77308 */ /* 0x0003e20000000800 */
[----:B--2---:R-:W-:Y:S09]  /*19510*/  FFMA.FTZ R4, R58, c[0x0][0x23c], -R109 ;  /* 0x00008f003a047a23 */ /* 0x004ff2000001086d */
[----:B------:R2:W3:Y:S01]  /*19520*/  MUFU.EX2 R209, R4 ;  /* 0x0000000400d17308 */ /* 0x0004e20000000800 */
[----:B-1----:R-:W1:Y:S01]  /*19530*/  SHFL.BFLY PT, R2, R0, 0x1, 0x1f ;  /* 0x0c201f0000027f89 */ /* 0x002e6200000e0000 */
[----:B--2---:R-:W-:Y:S01]  /*19540*/  FFMA.FTZ R4, R55, c[0x0][0x23c], -R110 ;  /* 0x00008f0037047a23 */ /* 0x004fe2000001086e */
[----:B---3--:R-:W-:Y:S06]  /*19550*/  F2FP.BF16.PACK_AB R178, R209, R210 ;  /* 0x000000d2d1b2723e */ /* 0x008fec00000010ff */
[----:B------:R-:W-:Y:S01]  /*19560*/  LDSM.16.MT88.4 R52, [R216+0xa000] ;  /* 0x00a00000d834783b */ /* 0x000fe20000004200 */
[----:B------:R2:W3:Y:S01]  /*19570*/  MUFU.EX2 R44, R4 ;  /* 0x00000004002c7308 */ /* 0x0004e20000000800 */
[----:B-1----:R-:W-:Y:S01]  /*19580*/  FMNMX.FTZ R102, R0, R2, !PT ;  /* 0x0000000200667209 */ /* 0x002fe20007810000 */
[--C-:B------:R-:W-:Y:S03]  /*19590*/  FFMA.FTZ R0, R33, c[0x0][0x23c], -R111.reuse ;  /* 0x00008f0021007a23 */ /* 0x100fe6000001086f */
[C---:B------:R-:W-:Y:S01]  /*195a0*/  FSETP.NEU.FTZ.AND P0, PT, R102.reuse, -INF , PT ;  /* 0xff8000006600780b */ /* 0x040fe20003f1d000 */
[----:B------:R-:W-:Y:S04]  /*195b0*/  FMUL.FTZ R184, R102, c[0x0][0x23c] ;  /* 0x00008f0066b87a20 */ /* 0x000fe80000410000 */
[----:B------:R1:W-:Y:S01]  /*195c0*/  MUFU.EX2 R213, R0 ;  /* 0x0000000000d57308 */ /* 0x0003e20000000800 */
[----:B------:R-:W-:Y:S05]  /*195d0*/  FSEL R184, R184, RZ, P0 ;  /* 0x000000ffb8b87208 */ /* 0x000fea0000000000 */
[--C-:B------:R-:W-:Y:S02]  /*195e0*/  FFMA.FTZ R2, R22, c[0x0][0x23c], -R184.reuse ;  /* 0x00008f0016027a23 */ /* 0x100fe400000108b8 */
[----:B------:R-:W4:Y:S02]  /*195f0*/  LDSM.16.MT88.4 R20, [R216+0x9000] ;  /* 0x00900000d814783b */ /* 0x000f240000004200 */
[----:B------:R1:W-:Y:S01]  /*19600*/  MUFU.EX2 R247, R2 ;  /* 0x0000000200f77308 */ /* 0x0003e20000000800 */
[--C-:B--2---:R-:W-:Y:S01]  /*19610*/  FFMA.FTZ R4, R61, c[0x0][0x23c], -R111.reuse ;  /* 0x00008f003d047a23 */ /* 0x104fe2000001086f */
[----:B---3--:R-:W-:Y:S08]  /*19620*/  F2FP.BF16.PACK_AB R179, R44, R215 ;  /* 0x000000d72cb3723e */ /* 0x008ff000000010ff */
[----:B------:R2:W-:Y:S01]  /*19630*/  MUFU.EX2 R243, R4 ;  /* 0x0000000400f37308 */ /* 0x0005e20000000800 */
[--C-:B-1----:R-:W-:Y:S09]  /*19640*/  FFMA.FTZ R0, R32, c[0x0][0x23c], -R111.reuse ;  /* 0x00008f0020007a23 */ /* 0x102ff2000001086f */
[----:B------:R1:W3:Y:S01]  /*19650*/  MUFU.EX2 R43, R0 ;  /* 0x00000000002b7308 */ /* 0x0002e20000000800 */
[----:B------:R-:W-:Y:S01]  /*19660*/  FSEL R2, R104, RZ, P2 ;  /* 0x000000ff68027208 */ /* 0x000fe20001000000 */
[----:B--2---:R-:W-:Y:S08]  /*19670*/  FFMA.FTZ R4, R34, c[0x0][0x23c], -R111 ;  /* 0x00008f0022047a23 */ /* 0x004ff0000001086f */
[----:B------:R-:W2:Y:S01]  /*19680*/  MUFU.EX2 R211, R4 ;  /* 0x0000000400d37308 */ /* 0x000ea20000000800 */
[--C-:B-1----:R-:W-:Y:S01]  /*19690*/  FFMA.FTZ R0, R62, c[0x0][0x23c], -R184.reuse ;  /* 0x00008f003e007a23 */ /* 0x102fe200000108b8 */
[----:B---3--:R-:W-:Y:S08]  /*196a0*/  F2FP.BF16.PACK_AB R182, R43, R213 ;  /* 0x000000d52bb6723e */ /* 0x008ff000000010ff */
[----:B------:R1:W-:Y:S01]  /*196b0*/  MUFU.EX2 R245, R0 ;  /* 0x0000000000f57308 */ /* 0x0003e20000000800 */
[----:B--2---:R-:W-:Y:S01]  /*196c0*/  F2FP.BF16.PACK_AB R180, R211, R243 ;  /* 0x000000f3d3b4723e */ /* 0x004fe200000010ff */
[--C-:B-1----:R-:W-:Y:S08]  /*196d0*/  FFMA.FTZ R0, R25, c[0x0][0x23c], -R184.reuse ;  /* 0x00008f0019007a23 */ /* 0x102ff000000108b8 */
[----:B------:R1:W2:Y:S02]  /*196e0*/  MUFU.EX2 R239, R0 ;  /* 0x0000000000ef7308 */ /* 0x0002a40000000800 */
[----:B-1----:R-:W-:Y:S01]  /*196f0*/  FFMA.FTZ R0, R24, c[0x0][0x23c], -R184 ;  /* 0x00008f0018007a23 */ /* 0x002fe200000108b8 */
[----:B--2---:R-:W-:Y:S07]  /*19700*/  F2FP.BF16.PACK_AB R181, R239, R245 ;  /* 0x000000f5efb5723e */ /* 0x004fee00000010ff */
        /* <DEDUP_REMOVED lines=27> */
[----:B--2---:R-:W-:Y:S01]  /*198c0*/  FMUL.FTZ R6, R100, R114 ;  /* 0x0000007264067220 */ /* 0x004fe20000410000 */
[----:B------:R-:W-:Y:S01]  /*198d0*/  MOV R106, R244 ;  /* 0x000000f4006a7202 */ /* 0x000fe20000000f00 */
[----:B------:R-:W-:Y:S02]  /*198e0*/  FMUL.FTZ R0, R0, c[0x0][0x23c] ;  /* 0x00008f0000007a20 */ /* 0x000fe40000410000 */
[C---:B------:R-:W-:Y:S02]  /*198f0*/  FMUL.FTZ R7, R100.reuse, R115 ;  /* 0x0000007364077220 */ /* 0x040fe40000410000 */
[----:B------:R1:W2:Y:S01]  /*19900*/  MUFU.EX2 R3, R0 ;  /* 0x0000000000037308 */ /* 0x0002a20000000800 */
[----:B------:R-:W3:Y:S01]  /*19910*/  LDSM.16.MT88.4 R112, [R218+0xa000] ;  /* 0x00a00000da70783b */ /* 0x000ee20000004200 */
[C---:B------:R-:W-:Y:S02]  /*19920*/  FMUL.FTZ R18, R100.reuse, R126 ;  /* 0x0000007e64127220 */ /* 0x040fe40000410000 */
[C---:B------:R-:W-:Y:S01]  /*19930*/  FMUL.FTZ R19, R100.reuse, R127 ;  /* 0x0000007f64137220 */ /* 0x040fe20000410000 */
[-C--:B----4-:R-:W-:Y:S01]  /*19940*/  HMMA.16816.F32.BF16 R4, R176, R20.reuse, R4 ;  /* 0x00000014b004723c */ /* 0x090fe20000041804 */
[----:B------:R-:W-:Y:S02]  /*19950*/  FMUL.FTZ R34, R100, R142 ;  /* 0x0000008e64227220 */ /* 0x000fe40000410000 */
[----:B------:R-:W-:Y:S01]  /*19960*/  IMAD.MOV.U32 R142, RZ, RZ, R212 ;  /* 0x000000ffff8e7224 */ /* 0x000fe200078e00d4 */
[----:B------:R-:W-:Y:S01]  /*19970*/  LDSM.16.MT88.4 R124, [R218+0x9400] ;  /* 0x00940000da7c783b */ /* 0x000fe20000004200 */
[----:B------:R-:W-:Y:S02]  /*19980*/  FFMA.FTZ R106, R106, c[0x0][0x23c], -R109 ;  /* 0x00008f006a6a7a23 */ /* 0x000fe4000001086d */
[C---:B------:R-:W-:Y:S02]  /*19990*/  FMUL.FTZ R70, R100.reuse, R70 ;  /* 0x0000004664467220 */ /* 0x040fe40000410000 */
[C---:B------:R-:W-:Y:S03]  /*199a0*/  FMUL.FTZ R71, R100.reuse, R71 ;  /* 0x0000004764477220 */ /* 0x040fe60000410000 */
[C---:B------:R-:W-:Y:S02]  /*199b0*/  FMUL.FTZ R82, R100.reuse, R82 ;  /* 0x0000005264527220 */ /* 0x040fe40000410000 */
[C---:B------:R-:W-:Y:S02]  /*199c0*/  FMUL.FTZ R83, R100.reuse, R83 ;  /* 0x0000005364537220 */ /* 0x040fe40000410000 */
[C---:B------:R-:W-:Y:S02]  /*199d0*/  FMUL.FTZ R86, R100.reuse, R86 ;  /* 0x0000005664567220 */ /* 0x040fe40000410000 */
[----:B------:R-:W-:Y:S02]  /*199e0*/  FMUL.FTZ R87, R100, R87 ;  /* 0x0000005764577220 */ /* 0x000fe40000410000 */
[----:B-1----:R-:W-:Y:S01]  /*199f0*/  FADD.FTZ R0, -R2, R107 ;  /* 0x0000006b02007221 */ /* 0x002fe20000010100 */
[----:B------:R-:W-:Y:S01]  /*19a00*/  MOV R107, R42 ;  /* 0x0000002a006b7202 */ /* 0x000fe20000000f00 */
[----:B------:R-:W-:Y:S02]  /*19a10*/  FFMA.FTZ R2, R64, c[0x0][0x23c], -R109 ;  /* 0x00008f0040027a23 */ /* 0x000fe4000001086d */
[----:B------:R-:W-:Y:S02]  /*19a20*/  FMUL.FTZ R0, R0, c[0x0][0x23c] ;  /* 0x00008f0000007a20 */ /* 0x000fe40000410000 */
[----:B------:R1:W-:Y:S01]  /*19a30*/  MUFU.EX2 R250, R2 ;  /* 0x0000000200fa7308 */ /* 0x0003e20000000800 */
[C---:B--2---:R-:W-:Y:S02]  /*19a40*/  FMUL.FTZ R8, R3.reuse, R116 ;  /* 0x0000007403087220 */ /* 0x044fe40000410000 */
[C---:B------:R-:W-:Y:S02]  /*19a50*/  FMUL.FTZ R9, R3.reuse, R117 ;  /* 0x0000007503097220 */ /* 0x040fe40000410000 */
[C---:B------:R-:W-:Y:S02]  /*19a60*/  FMUL.FTZ R12, R3.reuse, R120 ;  /* 0x00000078030c7220 */ /* 0x040fe40000410000 */
[C---:B------:R-:W-:Y:S02]  /*19a70*/  FMUL.FTZ R13, R3.reuse, R121 ;  /* 0x00000079030d7220 */ /* 0x040fe40000410000 */
[C---:B------:R-:W-:Y:S01]  /*19a80*/  FMUL.FTZ R24, R3.reuse, R132 ;  /* 0x0000008403187220 */ /* 0x040fe20000410000 */
[----:B------:R-:W2:Y:S01]  /*19a90*/  MUFU.EX2 R0, R0 ;  /* 0x0000000000007308 */ /* 0x000ea20000000800 */
[C---:B------:R-:W-:Y:S02]  /*19aa0*/  FMUL.FTZ R25, R3.reuse, R133 ;  /* 0x0000008503197220 */ /* 0x040fe40000410000 */
[C---:B------:R-:W-:Y:S01]  /*19ab0*/  FMUL.FTZ R40, R3.reuse, R148 ;  /* 0x0000009403287220 */ /* 0x040fe20000410000 */
[----:B------:R-:W-:Y:S01]  /*19ac0*/  MOV R148, R248 ;  /* 0x000000f800947202 */ /* 0x000fe20000000f00 */
[C---:B------:R-:W-:Y:S02]  /*19ad0*/  FMUL.FTZ R28, R3.reuse, R136 ;  /* 0x00000088031c7220 */ /* 0x040fe40000410000 */
[----:B------:R-:W-:Y:S02]  /*19ae0*/  FMUL.FTZ R29, R3, R137 ;  /* 0x00000089031d7220 */ /* 0x000fe40000410000 */
[----:B------:R-:W-:Y:S02]  /*19af0*/  IMAD.MOV.U32 R132, RZ, RZ, R35 ;  /* 0x000000ffff847224 */ /* 0x000fe400078e0023 */
[----:B------:R-:W-:Y:S02]  /*19b00*/  FMUL.FTZ R35, R100, R143 ;  /* 0x0000008f64237220 */ /* 0x000fe40000410000 */
[----:B------:R-:W-:Y:S02]  /*19b10*/  IMAD.MOV.U32 R136, RZ, RZ, R246 ;  /* 0x000000ffff887224 */ /* 0x000fe400078e00f6 */
[----:B-1----:R-:W-:Y:S02]  /*19b20*/  FFMA.FTZ R2, R63, c[0x0][0x23c], -R109 ;  /* 0x00008f003f027a23 */ /* 0x002fe4000001086d */
[----:B------:R-:W-:Y:S02]  /*19b30*/  IMAD.MOV.U32 R137, RZ, RZ, R245 ;  /* 0x000000ffff897224 */ /* 0x000fe400078e00f5 */
[----:B------:R1:W4:Y:S01]  /*19b40*/  MUFU.EX2 R249, R2 ;  /* 0x0000000200f97308 */ /* 0x0003220000000800 */
[----:B------:R-:W-:Y:S02]  /*19b50*/  IMAD.MOV.U32 R133, RZ, RZ, R43 ;  /* 0x000000ffff857224 */ /* 0x000fe400078e002b */
[----:B------:R-:W-:Y:S02]  /*19b60*/  IMAD.MOV.U32 R143, RZ, RZ, R213 ;  /* 0x000000ffff8f7224 */ /* 0x000fe400078e00d5 */
[C---:B--2---:R-:W-:Y:S02]  /*19b70*/  FMUL.FTZ R10, R0.reuse, R118 ;  /* 0x00000076000a7220 */ /* 0x044fe40000410000 */
[C---:B------:R-:W-:Y:S02]  /*19b80*/  FMUL.FTZ R11, R0.reuse, R119 ;  /* 0x00000077000b7220 */ /* 0x040fe40000410000 */
[----:B------:R-:W2:Y:S01]  /*19b90*/  LDSM.16.MT88.4 R116, [R216+0xb000] ;  /* 0x00b00000d874783b */ /* 0x000ea20000004200 */
[C---:B------:R-:W-:Y:S02]  /*19ba0*/  FMUL.FTZ R64, R101.reuse, R172 ;  /* 0x000000ac65407220 */ /* 0x040fe40000410000 */
[C---:B------:R-:W-:Y:S02]  /*19bb0*/  FMUL.FTZ R14, R0.reuse, R122 ;  /* 0x0000007a000e7220 */ /* 0x040fe40000410000 */
[C---:B------:R-:W-:Y:S01]  /*19bc0*/  HMMA.16816.F32.BF16 R8, R180.reuse, R20, R8 ;  /* 0x00000014b408723c */ /* 0x040fe20000041808 */
[C---:B------:R-:W-:Y:S02]  /*19bd0*/  FMUL.FTZ R15, R0.reuse, R123 ;  /* 0x0000007b000f7220 */ /* 0x040fe40000410000 */
[C---:B------:R-:W-:Y:S02]  /*19be0*/  FMUL.FTZ R26, R0.reuse, R134 ;  /* 0x00000086001a7220 */ /* 0x040fe40000410000 */
[----:B------:R-:W-:Y:S02]  /*19bf0*/  IMAD.MOV.U32 R134, RZ, RZ, R44 ;  /* 0x000000ffff867224 */ /* 0x000fe400078e002c */
[C---:B------:R-:W-:Y:S01]  /*19c00*/  FMUL.FTZ R20, R101.reuse, R128 ;  /* 0x0000008065147220 */ /* 0x040fe20000410000 */
[-C--:B------:R-:W-:Y:S01]  /*19c10*/  HMMA.16816.F32.BF16 R12, R180, R22.reuse, R12 ;  /* 0x00000016b40c723c */ /* 0x080fe2000004180c */
[----:B------:R-:W-:Y:S03]  /*19c20*/  FMUL.FTZ R21, R101, R129 ;  /* 0x0000008165157220 */ /* 0x000fe60000410000 */
[----:B------:R-:W-:Y:S02]  /*19c30*/  FMUL.FTZ R27, R0, R135 ;  /* 0x00000087001b7220 */ /* 0x000fe40000410000 */
[----:B------:R-:W-:Y:S02]  /*19c40*/  IMAD.MOV.U32 R135, RZ, RZ, R209 ;  /* 0x000000ffff877224 */ /* 0x000fe400078e00d1 */
[C---:B------:R-:W-:Y:S01]  /*19c50*/  HMMA.16816.F32.BF16 R16, R176.reuse, R22, R16 ;  /* 0x00000016b010723c */ /* 0x040fe20000041810 */
[--C-:B-1----:R-:W-:Y:S03]  /*19c60*/  FFMA.FTZ R2, R66, c[0x0][0x23c], -R110.reuse ;  /* 0x00008f0042027a23 */ /* 0x102fe6000001086e */
[C---:B------:R-:W-:Y:S01]  /*19c70*/  FMUL.FTZ R30, R0.reuse, R138 ;  /* 0x0000008a001e7220 */ /* 0x040fe20000410000 */
[----:B------:R1:W-:Y:S01]  /*19c80*/  MUFU.EX2 R248, R2 ;  /* 0x0000000200f87308 */ /* 0x0003e20000000800 */
[----:B------:R-:W-:Y:S01]  /*19c90*/  FMUL.FTZ R31, R0, R139 ;  /* 0x0000008b001f7220 */ /* 0x000fe20000410000 */
[----:B------:R-:W-:Y:S01]  /*19ca0*/  MOV R138, R243 ;  /* 0x000000f3008a7202 */ /* 0x000fe20000000f00 */
[C---:B------:R-:W-:Y:S04]  /*19cb0*/  FMUL.FTZ R22, R100.reuse, R130 ;  /* 0x0000008264167220 */ /* 0x040fe80000410000 */
[C---:B------:R-:W-:Y:S02]  /*19cc0*/  FMUL.FTZ R23, R100.reuse, R131 ;  /* 0x0000008364177220 */ /* 0x040fe40000410000 */
[----:B------:R-:W-:Y:S01]  /*19cd0*/  LDSM.16.MT88.4 R128, [R216+0xa400] ;  /* 0x00a40000d880783b */ /* 0x000fe20000004200 */
[----:B------:R-:W-:Y:S02]  /*19ce0*/  FMUL.FTZ R66, R100, R174 ;  /* 0x000000ae64427220 */ /* 0x000fe40000410000 */
[C---:B------:R-:W-:Y:S02]  /*19cf0*/  FMUL.FTZ R42, R0.reuse, R150 ;  /* 0x00000096002a7220 */ /* 0x040fe40000410000 */
[-C--:B------:R-:W-:Y:S01]  /*19d00*/  HMMA.16816.F32.BF16 R20, R176, R36.reuse, R20 ;  /* 0x00000024b014723c */ /* 0x080fe20000041814 */
[C---:B------:R-:W-:Y:S02]  /*19d10*/  FMUL.FTZ R43, R0.reuse, R151 ;  /* 0x00000097002b7220 */ /* 0x040fe40000410000 */
[C---:B------:R-:W-:Y:S02]  /*19d20*/  FMUL.FTZ R44, R3.reuse, R152 ;  /* 0x00000098032c7220 */ /* 0x040fe40000410000 */
[C---:B------:R-:W-:Y:S02]  /*19d30*/  FMUL.FTZ R41, R3.reuse, R149 ;  /* 0x0000009503297220 */ /* 0x040fe40000410000 */
[C---:B------:R-:W-:Y:S01]  /*19d40*/  FMUL.FTZ R56, R3.reuse, R164 ;  /* 0x000000a403387220 */ /* 0x040fe20000410000 */
[C---:B------:R-:W-:Y:S01]  /*19d50*/  HMMA.16816.F32.BF16 R24, R180.reuse, R36, R24 ;  /* 0x00000024b418723c */ /* 0x040fe20000041818 */
[----:B------:R-:W-:Y:S03]  /*19d60*/  FMUL.FTZ R57, R3, R165 ;  /* 0x000000a503397220 */ /* 0x000fe60000410000 */
[----:B-1----:R-:W-:Y:S02]  /*19d70*/  FFMA.FTZ R2, R65, c[0x0][0x23c], -R110 ;  /* 0x00008f0041027a23 */ /* 0x002fe4000001086e */
[----:B------:R-:W-:Y:S02]  /*19d80*/  FMUL.FTZ R65, R101, R173 ;  /* 0x000000ad65417220 */ /* 0x000fe40000410000 */
[-C--:B------:R-:W-:Y:S01]  /*19d90*/  HMMA.16816.F32.BF16 R28, R180, R38.reuse, R28 ;  /* 0x00000026b41c723c */ /* 0x080fe2000004181c */
[----:B------:R-:W-:Y:S03]  /*19da0*/  FMUL.FTZ R58, R0, R166 ;  /* 0x000000a6003a7220 */ /* 0x000fe60000410000 */
[C---:B------:R-:W-:Y:S02]  /*19db0*/  FMUL.FTZ R60, R3.reuse, R168 ;  /* 0x000000a8033c7220 */ /* 0x040fe40000410000 */
[----:B------:R-:W-:Y:S02]  /*19dc0*/  FMUL.FTZ R61, R3, R169 ;  /* 0x000000a9033d7220 */ /* 0x000fe40000410000 */
[C---:B------:R-:W-:Y:S01]  /*19dd0*/  HMMA.16816.F32.BF16 R32, R176.reuse, R38, R32 ;  /* 0x00000026b020723c */ /* 0x040fe20000041820 */
[----:B------:R-:W-:Y:S03]  /*19de0*/  IMAD.MOV.U32 R150, RZ, RZ, R48 ;  /* 0x000000ffff967224 */ /* 0x000fe600078e0030 */
[----:B------:R-:W-:Y:S02]  /*19df0*/  FMUL.FTZ R48, R101, R156 ;  /* 0x0000009c65307220 */ /* 0x000fe40000410000 */
[----:B------:R-:W-:Y:S02]  /*19e00*/  IMAD.MOV.U32 R156, RZ, RZ, R242 ;  /* 0x000000ffff9c7224 */ /* 0x000fe400078e00f2 */
[----:B------:R-:W-:Y:S04]  /*19e10*/  FMUL.FTZ R39, R100, R147 ;  /* 0x0000009364277220 */ /* 0x000fe80000410000 */
[----:B------:R-:W-:Y:S02]  /*19e20*/  IMAD.MOV.U32 R147, RZ, RZ, R247 ;  /* 0x000000ffff937224 */ /* 0x000fe400078e00f7 */
[----:B------:R1:W1:Y:S01]  /*19e30*/  MUFU.EX2 R247, R2 ;  /* 0x0000000200f77308 */ /* 0x0002620000000800 */
[----:B------:R-:W-:Y:S02]  /*19e40*/  IMAD.MOV.U32 R151, RZ, RZ, R45 ;  /* 0x000000ffff977224 */ /* 0x000fe400078e002d */
[----:B------:R-:W-:Y:S01]  /*19e50*/  FMUL.FTZ R45, R3, R153 ;  /* 0x00000099032d7220 */ /* 0x000fe20000410000 */
[----:B------:R-:W-:Y:S01]  /*19e60*/  MOV R153, R46 ;  /* 0x0000002e00997202 */ /* 0x000fe20000000f00 */
[----:B------:R-:W-:Y:S02]  /*19e70*/  FMUL.FTZ R46, R0, R154 ;  /* 0x0000009a002e7220 */ /* 0x000fe40000410000 */
[----:B------:R-:W-:Y:S02]  /*19e80*/  IMAD.MOV.U32 R154, RZ, RZ, R241 ;  /* 0x000000ffff9a7224 */ /* 0x000fe400078e00f1 */
[----:B------:R-:W-:Y:S02]  /*19e90*/  IMAD.MOV.U32 R139, RZ, RZ, R240 ;  /* 0x000000ffff8b7224 */ /* 0x000fe400078e00f0 */
[C---:B------:R-:W-:Y:S02]  /*19ea0*/  FMUL.FTZ R36, R101.reuse, R144 ;  /* 0x0000009065247220 */ /* 0x040fe40000410000 */
[----:B------:R-:W-:Y:S02]  /*19eb0*/  IMAD.MOV.U32 R144, RZ, RZ, R239 ;  /* 0x000000ffff907224 */ /* 0x000fe400078e00ef */
[----:B------:R-:W-:Y:S02]  /*19ec0*/  FMUL.FTZ R38, R100, R146 ;  /* 0x0000009264267220 */ /* 0x000fe40000410000 */
[----:B------:R-:W-:Y:S02]  /*19ed0*/  IMAD.MOV.U32 R146, RZ, RZ, R238 ;  /* 0x000000ffff927224 */ /* 0x000fe400078e00ee */
[----:B------:R-:W-:Y:S01]  /*19ee0*/  FMUL.FTZ R37, R101, R145 ;  /* 0x0000009165257220 */ /* 0x000fe20000410000 */
[----:B------:R-:W-:Y:S01]  /*19ef0*/  MOV R145, R215 ;  /* 0x000000d700917202 */ /* 0x000fe20000000f00 */
[----:B------:R-:W-:Y:S02]  /*19f00*/  IMAD.MOV.U32 R152, RZ, RZ, R47 ;  /* 0x000000ffff987224 */ /* 0x000fe400078e002f */
[----:B------:R-:W-:Y:S02]  /*19f10*/  FMUL.FTZ R47, R0, R155 ;  /* 0x0000009b002f7220 */ /* 0x000fe40000410000 */
[----:B-1----:R-:W-:Y:S01]  /*19f20*/  FFMA.FTZ R2, R193, c[0x0][0x23c], -R109 ;  /* 0x00008f00c1027a23 */ /* 0x002fe2000001086d */
[-C--:B------:R-:W-:Y:S01]  /*19f30*/  HMMA.16816.F32.BF16 R36, R176, R52.reuse, R36 ;  /* 0x00000034b024723c */ /* 0x080fe20000041824 */
[----:B------:R-:W-:Y:S02]  /*19f40*/  IMAD.MOV.U32 R193, RZ, RZ, R236 ;  /* 0x000000ffffc17224 */ /* 0x000fe400078e00ec */
[----:B------:R1:W-:Y:S01]  /*19f50*/  MUFU.EX2 R246, R2 ;  /* 0x0000000200f67308 */ /* 0x0003e20000000800 */
[----:B------:R-:W-:Y:S02]  /*19f60*/  IMAD.MOV.U32 R155, RZ, RZ, R49 ;  /* 0x000000ffff9b7224 */ /* 0x000fe400078e0031 */
[C---:B------:R-:W-:Y:S02]  /*19f70*/  FMUL.FTZ R49, R101.reuse, R157 ;  /* 0x0000009d65317220 */ /* 0x040fe40000410000 */
[C---:B------:R-:W-:Y:S01]  /*19f80*/  HMMA.16816.F32.BF16 R40, R180.reuse, R52, R40 ;  /* 0x00000034b428723c */ /* 0x040fe20000041828 */
[----:B------:R-:W-:Y:S03]  /*19f90*/  IMAD.MOV.U32 R157, RZ, RZ, R50 ;  /* 0x000000ffff9d7224 */ /* 0x000fe600078e0032 */
[C---:B------:R-:W-:Y:S02]  /*19fa0*/  FMUL.FTZ R50, R100.reuse, R158 ;  /* 0x0000009e64327220 */ /* 0x040fe40000410000 */
[----:B------:R-:W-:Y:S02]  /*19fb0*/  IMAD.MOV.U32 R158, RZ, RZ, R51 ;  /* 0x000000ffff9e7224 */ /* 0x000fe400078e0033 */
[-C--:B------:R-:W-:Y:S01]  /*19fc0*/  HMMA.16816.F32.BF16 R44, R180, R54.reuse, R44 ;  /* 0x00000036b42c723c */ /* 0x080fe2000004182c */
[C---:B------:R-:W-:Y:S03]  /*19fd0*/  FMUL.FTZ R51, R100.reuse, R159 ;  /* 0x0000009f64337220 */ /* 0x040fe60000410000 */
[----:B------:R-:W-:Y:S01]  /*19fe0*/  MOV R159, R214 ;  /* 0x000000d6009f7202 */ /* 0x000fe20000000f00 */
[----:B------:R-:W-:Y:S02]  /*19ff0*/  FMUL.FTZ R52, R101, R160 ;  /* 0x000000a065347220 */ /* 0x000fe40000410000 */
[----:B------:R-:W-:Y:S01]  /*1a000*/  IMAD.MOV.U32 R160, RZ, RZ, R193 ;  /* 0x000000ffffa07224 */ /* 0x000fe200078e00c1 */
[C---:B------:R-:W-:Y:S01]  /*1a010*/  HMMA.16816.F32.BF16 R48, R176.reuse, R54, R48 ;  /* 0x00000036b030723c */ /* 0x040fe20000041830 */
[----:B------:R-:W-:Y:S03]  /*1a020*/  IMAD.MOV.U32 R193, RZ, RZ, R159 ;  /* 0x000000ffffc17224 */ /* 0x000fe600078e009f */
[----:B-1----:R-:W-:Y:S02]  /*1a030*/  FFMA.FTZ R2, R67, c[0x0][0x23c], -R109 ;  /* 0x00008f0043027a23 */ /* 0x002fe4000001086d */
[----:B------:R-:W-:Y:S01]  /*1a040*/  IMAD.MOV.U32 R159, RZ, RZ, R158 ;  /* 0x000000ffff9f7224 */ /* 0x000fe200078e009e */
[----:B------:R-:W-:Y:S01]  /*1a050*/  MOV R158, R157 ;  /* 0x0000009d009e7202 */ /* 0x000fe20000000f00 */
[----:B------:R1:W1:Y:S01]  /*1a060*/  MUFU.EX2 R245, R2 ;  /* 0x0000000200f57308 */ /* 0x0002620000000800 */
[----:B------:R-:W-:Y:S03]  /*1a070*/  FMUL.FTZ R53, R101, R161 ;  /* 0x000000a165357220 */ /* 0x000fe60000410000 */
[C---:B------:R-:W-:Y:S02]  /*1a080*/  FMUL.FTZ R54, R100.reuse, R162 ;  /* 0x000000a264367220 */ /* 0x040fe40000410000 */
[C---:B------:R-:W-:Y:S02]  /*1a090*/  FMUL.FTZ R55, R100.reuse, R163 ;  /* 0x000000a364377220 */ /* 0x040fe40000410000 */
[----:B------:R-:W-:Y:S02]  /*1a0a0*/  FMUL.FTZ R67, R100, R175 ;  /* 0x000000af64437220 */ /* 0x000fe40000410000 */
[----:B------:R-:W-:Y:S01]  /*1a0b0*/  LDSM.16.MT88.4 R172, [R218+0xac00] ;  /* 0x00ac0000daac783b */ /* 0x000fe20000004200 */
[----:B------:R-:W-:Y:S02]  /*1a0c0*/  IMAD.MOV.U32 R157, RZ, RZ, R155 ;  /* 0x000000ffff9d7224 */ /* 0x000fe400078e009b */
[-C--:B---3--:R-:W-:Y:S01]  /*1a0d0*/  HMMA.16816.F32.BF16 R52, R176, R112.reuse, R52 ;  /* 0x00000070b034723c */ /* 0x088fe20000041834 */
[----:B------:R-:W-:Y:S02]  /*1a0e0*/  IMAD.MOV.U32 R149, RZ, RZ, R59 ;  /* 0x000000ffff957224 */ /* 0x000fe400078e003b */
[C---:B------:R-:W-:Y:S02]  /*1a0f0*/  FMUL.FTZ R59, R0.reuse, R167 ;  /* 0x000000a7003b7220 */ /* 0x040fe40000410000 */
[C---:B------:R-:W-:Y:S02]  /*1a100*/  FMUL.FTZ R62, R0.reuse, R170 ;  /* 0x000000aa003e7220 */ /* 0x040fe40000410000 */
[----:B------:R-:W-:Y:S02]  /*1a110*/  FMUL.FTZ R63, R0, R171 ;  /* 0x000000ab003f7220 */ /* 0x000fe40000410000 */
[C---:B------:R-:W-:Y:S01]  /*1a120*/  FMUL.FTZ R72, R3.reuse, R72 ;  /* 0x0000004803487220 */ /* 0x040fe20000410000 */
[C---:B------:R-:W-:Y:S02]  /*1a130*/  HMMA.16816.F32.BF16 R56, R180.reuse, R112, R56 ;  /* 0x00000070b438723c */ /* 0x040fe40000041838 */
[--C-:B-1----:R-:W-:Y:S02]  /*1a140*/  FFMA.FTZ R2, R194, c[0x0][0x23c], -R110.reuse ;  /* 0x00008f00c2027a23 */ /* 0x102fe4000001086e */
[C---:B------:R-:W-:Y:S02]  /*1a150*/  FMUL.FTZ R73, R3.reuse, R73 ;  /* 0x0000004903497220 */ /* 0x040fe40000410000 */
[----:B------:R1:W-:Y:S01]  /*1a160*/  MUFU.EX2 R244, R2 ;  /* 0x0000000200f47308 */ /* 0x0003e20000000800 */
[C---:B------:R-:W-:Y:S01]  /*1a170*/  FMUL.FTZ R74, R0.reuse, R74 ;  /* 0x0000004a004a7220 */ /* 0x040fe20000410000 */
[-C--:B------:R-:W-:Y:S01]  /*1a180*/  HMMA.16816.F32.BF16 R60, R180, R114.reuse, R60 ;  /* 0x00000072b43c723c */ /* 0x080fe2000004183c */
[C---:B------:R-:W-:Y:S03]  /*1a190*/  FMUL.FTZ R75, R0.reuse, R75 ;  /* 0x0000004b004b7220 */ /* 0x040fe60000410000 */
[C---:B------:R-:W-:Y:S02]  /*1a1a0*/  FMUL.FTZ R76, R3.reuse, R76 ;  /* 0x0000004c034c7220 */ /* 0x040fe40000410000 */
[C---:B------:R-:W-:Y:S02]  /*1a1b0*/  FMUL.FTZ R77, R3.reuse, R77 ;  /* 0x0000004d034d7220 */ /* 0x040fe40000410000 */
[C---:B------:R-:W-:Y:S01]  /*1a1c0*/  HMMA.16816.F32.BF16 R64, R176.reuse, R114, R64 ;  /* 0x00000072b040723c */ /* 0x040fe20000041840 */
[----:B------:R-:W3:Y:S03]  /*1a1d0*/  LDSM.16.MT88.4 R112, [R218+0xb000] ;  /* 0x00b00000da70783b */ /* 0x000ee60000004200 */
[C---:B------:R-:W-:Y:S02]  /*1a1e0*/  FMUL.FTZ R78, R0.reuse, R78 ;  /* 0x0000004e004e7220 */ /* 0x040fe40000410000 */
[C---:B------:R-:W-:Y:S02]  /*1a1f0*/  FMUL.FTZ R79, R0.reuse, R79 ;  /* 0x0000004f004f7220 */ /* 0x040fe40000410000 */
[-C--:B--2---:R-:W-:Y:S01]  /*1a200*/  HMMA.16816.F32.BF16 R68, R176, R116.reuse, R68 ;  /* 0x00000074b044723c */ /* 0x084fe20000041844 */
[C---:B------:R-:W-:Y:S03]  /*1a210*/  FMUL.FTZ R88, R3.reuse, R88 ;  /* 0x0000005803587220 */ /* 0x040fe60000410000 */
[----:B------:R-:W-:Y:S02]  /*1a220*/  FMUL.FTZ R89, R3, R89 ;  /* 0x0000005903597220 */ /* 0x000fe40000410000 */
[----:B-1----:R-:W-:Y:S02]  /*1a230*/  FFMA.FTZ R2, R195, c[0x0][0x23c], -R110 ;  /* 0x00008f00c3027a23 */ /* 0x002fe4000001086e */
[C---:B------:R-:W-:Y:S01]  /*1a240*/  HMMA.16816.F32.BF16 R72, R180.reuse, R116, R72 ;  /* 0x00000074b448723c */ /* 0x040fe20000041848 */
[C---:B------:R-:W-:Y:S01]  /*1a250*/  FMUL.FTZ R90, R0.reuse, R90 ;  /* 0x0000005a005a7220 */ /* 0x040fe20000410000 */
[----:B------:R1:W2:Y:S02]  /*1a260*/  MUFU.EX2 R243, R2 ;  /* 0x0000000200f37308 */ /* 0x0002a40000000800 */
[C---:B------:R-:W-:Y:S02]  /*1a270*/  FMUL.FTZ R91, R0.reuse, R91 ;  /* 0x0000005b005b7220 */ /* 0x040fe40000410000 */
[C---:B------:R-:W-:Y:S02]  /*1a280*/  FMUL.FTZ R92, R3.reuse, R92 ;  /* 0x0000005c035c7220 */ /* 0x040fe40000410000 */
[-C--:B------:R-:W-:Y:S01]  /*1a290*/  HMMA.16816.F32.BF16 R76, R180, R118.reuse, R76 ;  /* 0x00000076b44c723c */ /* 0x080fe2000004184c */
[----:B------:R-:W-:Y:S03]  /*1a2a0*/  FMUL.FTZ R93, R3, R93 ;  /* 0x0000005d035d7220 */ /* 0x000fe60000410000 */
[C---:B------:R-:W-:Y:S02]  /*1a2b0*/  FMUL.FTZ R94, R0.reuse, R94 ;  /* 0x0000005e005e7220 */ /* 0x040fe40000410000 */
[----:B------:R-:W-:Y:S02]  /*1a2c0*/  FMUL.FTZ R95, R0, R95 ;  /* 0x0000005f005f7220 */ /* 0x000fe40000410000 */
[C---:B------:R-:W-:Y:S01]  /*1a2d0*/  HMMA.16816.F32.BF16 R80, R176.reuse, R118, R80 ;  /* 0x00000076b050723c */ /* 0x040fe20000041850 */
[----:B------:R-:W2:Y:S03]  /*1a2e0*/  LDSM.16.MT88.4 R116, [R216+0x9400] ;  /* 0x00940000d874783b */ /* 0x000ea60000004200 */
[----:B------:R-:W-:Y:S02]  /*1a2f0*/  FMUL.FTZ R97, R101, R97 ;  /* 0x0000006165617220 */ /* 0x000fe40000410000 */
[C---:B------:R-:W-:Y:S02]  /*1a300*/  FMUL.FTZ R98, R100.reuse, R98 ;  /* 0x0000006264627220 */ /* 0x040fe40000410000 */
[----:B------:R-:W-:Y:S01]  /*1a310*/  FMUL.FTZ R99, R100, R99 ;  /* 0x0000006364637220 */ /* 0x000fe20000410000 */
[-C--:B---3--:R-:W-:Y:S03]  /*1a320*/  HMMA.16816.F32.BF16 R84, R176, R112.reuse, R84 ;  /* 0x00000070b054723c */ /* 0x088fe60000041854 */
[----:B-1----:R-:W-:Y:S02]  /*1a330*/  FFMA.FTZ R2, R190, c[0x0][0x23c], -R111 ;  /* 0x00008f00be027a23 */ /* 0x002fe4000001086f */
[----:B------:R-:W-:Y:S02]  /*1a340*/  IMAD.MOV.U32 R155, RZ, RZ, R153 ;  /* 0x000000ffff9b7224 */ /* 0x000fe400078e0099 */
[----:B------:R1:W-:Y:S01]  /*1a350*/  MUFU.EX2 R242, R2 ;  /* 0x0000000200f27308 */ /* 0x0003e20000000800 */
[C---:B------:R-:W-:Y:S01]  /*1a360*/  HMMA.16816.F32.BF16 R88, R180.reuse, R112, R88 ;  /* 0x00000070b458723c */ /* 0x040fe20000041858 */
[----:B------:R-:W-:Y:S03]  /*1a370*/  IMAD.MOV.U32 R153, RZ, RZ, R150 ;  /* 0x000000ffff997224 */ /* 0x000fe600078e0096 */
[----:B------:R-:W-:Y:S01]  /*1a380*/  MOV R150, R132 ;  /* 0x0000008400967202 */ /* 0x000fe20000000f00 */
[----:B------:R-:W-:Y:S02]  /*1a390*/  IMAD.MOV.U32 R132, RZ, RZ, R219 ;  /* 0x000000ffff847224 */ /* 0x000fe400078e00db */
[----:B------:R3:W5:Y:S01]  /*1a3a0*/  LDL.LU R219, [R1+0x74] ;  /* 0x0000740001db7983 */ /* 0x0007620000300800 */
[-C--:B------:R-:W-:Y:S01]  /*1a3b0*/  HMMA.16816.F32.BF16 R92, R180, R114.reuse, R92 ;  /* 0x00000072b45c723c */ /* 0x080fe2000004185c */
[----:B----4-:R-:W-:Y:S02]  /*1a3c0*/  F2FP.BF16.PACK_AB R112, R249, R250 ;  /* 0x000000faf970723e */ /* 0x010fe400000010ff */
[----:B------:R-:W-:Y:S01]  /*1a3d0*/  LDSM.16.MT88.4 R180, [R216+0xbc00] ;  /* 0x00bc0000d8b4783b */ /* 0x000fe20000004200 */
[----:B------:R-:W-:Y:S04]  /*1a3e0*/  F2FP.BF16.PACK_AB R113, R247, R248 ;  /* 0x000000f8f771723e */ /* 0x000fe800000010ff */
[----:B------:R-:W-:Y:S01]  /*1a3f0*/  HMMA.16816.F32.BF16 R96, R176, R114, R96 ;  /* 0x00000072b060723c */ /* 0x000fe20000041860 */
[--C-:B-1----:R-:W-:Y:S06]  /*1a400*/  FFMA.FTZ R2, R189, c[0x0][0x23c], -R111.reuse ;  /* 0x00008f00bd027a23 */ /* 0x102fec000001086f */
[----:B------:R-:W-:Y:S01]  /*1a410*/  F2FP.BF16.PACK_AB R114, R245, R246 ;  /* 0x000000f6f572723e */ /* 0x000fe200000010ff */
[----:B------:R1:W4:Y:S01]  /*1a420*/  MUFU.EX2 R241, R2 ;  /* 0x0000000200f17308 */ /* 0x0003220000000800 */
[----:B--2---:R-:W-:Y:S07]  /*1a430*/  F2FP.BF16.PACK_AB R115, R243, R244 ;  /* 0x000000f4f373723e */ /* 0x004fee00000010ff */
[-C--:B------:R-:W-:Y:S01]  /*1a440*/  HMMA.16816.F32.BF16 R4, R112, R116.reuse, R4 ;  /* 0x000000747004723c */ /* 0x080fe20000041804 */
[--C-:B-1----:R-:W-:Y:S01]  /*1a450*/  FFMA.FTZ R2, R192, c[0x0][0x23c], -R111.reuse ;  /* 0x00008f00c0027a23 */ /* 0x102fe2000001086f */
[----:B----4-:R-:W-:Y:S03]  /*1a460*/  F2FP.BF16.PACK_AB R120, R241, R242 ;  /* 0x000000f2f178723e */ /* 0x010fe600000010ff */
        /* <DEDUP_REMOVED lines=22> */
[----:B------:R1:W4:Y:S07]  /*1a5d0*/  MUFU.EX2 R213, R2 ;  /* 0x0000000200d57308 */ /* 0x00032e0000000800 */
        /* <DEDUP_REMOVED lines=9> */
[--C-:B--2---:R-:W-:Y:S07]  /*1a670*/  FFMA.FTZ R2, R207, c[0x0][0x23c], -R110.reuse ;  /* 0x00008f00cf027a23 */ /* 0x104fee000001086e */
[C---:B------:R-:W-:Y:S01]  /*1a680*/  HMMA.16816.F32.BF16 R48, R112.reuse, R130, R48 ;  /* 0x000000827030723c */ /* 0x040fe20000041830 */
[----:B------:R2:W1:Y:S01]  /*1a690*/  MUFU.EX2 R209, R2 ;  /* 0x0000000200d17308 */ /* 0x0004620000000800 */
[----:B------:R-:W3:Y:S06]  /*1a6a0*/  LDSM.16.MT88.4 R128, [R218+0xb400] ;  /* 0x00b40000da80783b */ /* 0x000eec0000004200 */
[-C--:B------:R-:W-:Y:S08]  /*1a6b0*/  HMMA.16816.F32.BF16 R52, R112, R116.reuse, R52 ;  /* 0x000000747034723c */ /* 0x080ff00000041834 */
[C---:B------:R-:W-:Y:S08]  /*1a6c0*/  HMMA.16816.F32.BF16 R56, R120.reuse, R116, R56 ;  /* 0x000000747838723c */ /* 0x040ff00000041838 */
[-C--:B------:R-:W-:Y:S01]  /*1a6d0*/  HMMA.16816.F32.BF16 R60, R120, R118.reuse, R60 ;  /* 0x00000076783c723c */ /* 0x080fe2000004183c */
[----:B--2---:R-:W-:Y:S02]  /*1a6e0*/  FFMA.FTZ R2, R208, c[0x0][0x23c], -R109 ;  /* 0x00008f00d0027a23 */ /* 0x004fe4000001086d */
[----:B------:R2:W-:Y:S05]  /*1a6f0*/  MUFU.EX2 R208, R106 ;  /* 0x0000006a00d07308 */ /* 0x0005ea0000000800 */
[C---:B------:R-:W-:Y:S01]  /*1a700*/  HMMA.16816.F32.BF16 R64, R112.reuse, R118, R64 ;  /* 0x000000767040723c */ /* 0x040fe20000041840 */
[----:B------:R-:W4:Y:S04]  /*1a710*/  LDSM.16.MT88.4 R116, [R216+0x9800] ;  /* 0x00980000d874783b */ /* 0x000f280000004200 */
[----:B------:R3:W3:Y:S03]  /*1a720*/  MUFU.EX2 R210, R2 ;  /* 0x0000000200d27308 */ /* 0x0006e60000000800 */
[-C--:B-1----:R-:W-:Y:S08]  /*1a730*/  HMMA.16816.F32.BF16 R68, R112, R124.reuse, R68 ;  /* 0x0000007c7044723c */ /* 0x082ff00000041844 */
[C---:B------:R-:W-:Y:S01]  /*1a740*/  HMMA.16816.F32.BF16 R72, R120.reuse, R124, R72 ;  /* 0x0000007c7848723c */ /* 0x040fe20000041848 */
[----:B--2---:R-:W-:Y:S07]  /*1a750*/  FFMA.FTZ R106, R202, c[0x0][0x23c], -R111 ;  /* 0x00008f00ca6a7a23 */ /* 0x004fee000001086f */
[-C--:B------:R-:W-:Y:S01]  /*1a760*/  HMMA.16816.F32.BF16 R76, R120, R126.reuse, R76 ;  /* 0x0000007e784c723c */ /* 0x080fe2000004184c */
[----:B---3--:R-:W-:Y:S03]  /*1a770*/  FFMA.FTZ R2, R160, c[0x0][0x23c], -R110 ;  /* 0x00008f00a0027a23 */ /* 0x008fe6000001086e */
[----:B------:R-:W-:Y:S04]  /*1a780*/  IMAD.MOV.U32 R160, RZ, RZ, R158 ;  /* 0x000000ffffa07224 */ /* 0x000fe800078e009e */
[C---:B------:R-:W-:Y:S01]  /*1a790*/  HMMA.16816.F32.BF16 R80, R112.reuse, R126, R80 ;  /* 0x0000007e7050723c */ /* 0x040fe20000041850 */
[----:B------:R1:W-:Y:S01]  /*1a7a0*/  MUFU.EX2 R207, R2 ;  /* 0x0000000200cf7308 */ /* 0x0003e20000000800 */
[----:B------:R-:W2:Y:S02]  /*1a7b0*/  LDSM.16.MT88.4 R124, [R218+0x9800] ;  /* 0x00980000da7c783b */ /* 0x000ea40000004200 */
[----:B------:R-:W-:Y:S04]  /*1a7c0*/  IMAD.MOV.U32 R158, RZ, RZ, R217 ;  /* 0x000000ffff9e7224 */ /* 0x000fe800078e00d9 */
[-C--:B------:R-:W-:Y:S02]  /*1a7d0*/  HMMA.16816.F32.BF16 R84, R112, R128.reuse, R84 ;  /* 0x000000807054723c */ /* 0x080fe40000041854 */
[----:B------:R3:W5:Y:S06]  /*1a7e0*/  LDL.LU R217, [R1+0x70] ;  /* 0x0000700001d97983 */ /* 0x00076c0000300800 */
[C---:B------:R-:W-:Y:S08]  /*1a7f0*/  HMMA.16816.F32.BF16 R88, R120.reuse, R128, R88 ;  /* 0x000000807858723c */ /* 0x040ff00000041858 */
[-C--:B------:R-:W-:Y:S01]  /*1a800*/  HMMA.16816.F32.BF16 R92, R120, R130.reuse, R92 ;  /* 0x00000082785c723c */ /* 0x080fe2000004185c */
[----:B-1----:R-:W-:Y:S04]  /*1a810*/  FFMA.FTZ R2, R160, c[0x0][0x23c], -R110 ;  /* 0x00008f00a0027a23 */ /* 0x002fe8000001086e */
[----:B------:R1:W1:Y:S03]  /*1a820*/  MUFU.EX2 R206, R2 ;  /* 0x0000000200ce7308 */ /* 0x0002660000000800 */
[----:B------:R-:W-:Y:S01]  /*1a830*/  HMMA.16816.F32.BF16 R96, R112, R130, R96 ;  /* 0x000000827060723c */ /* 0x000fe20000041860 */
[----:B------:R-:W2:Y:S06]  /*1a840*/  LDSM.16.MT88.4 R128, [R216+0xa800] ;  /* 0x00a80000d880783b */ /* 0x000eac0000004200 */
[----:B----4-:R-:W-:Y:S02]  /*1a850*/  F2FP.BF16.PACK_AB R112, R213, R212 ;  /* 0x000000d4d570723e */ /* 0x010fe400000010ff */
[----:B------:R-:W-:Y:S03]  /*1a860*/  F2FP.BF16.PACK_AB R113, R209, R211 ;  /* 0x000000d3d171723e */ /* 0x000fe600000010ff */
[----:B------:R-:W-:Y:S01]  /*1a870*/  F2FP.BF16.PACK_AB R114, R208, R210 ;  /* 0x000000d2d072723e */ /* 0x000fe200000010ff */
[--C-:B-1----:R-:W-:Y:S01]  /*1a880*/  FFMA.FTZ R2, R203, c[0x0][0x23c], -R111.reuse ;  /* 0x00008f00cb027a23 */ /* 0x102fe2000001086f */
[----:B------:R-:W-:Y:S01]  /*1a890*/  F2FP.BF16.PACK_AB R115, R206, R207 ;  /* 0x000000cfce73723e */ /* 0x000fe200000010ff */
[----:B------:R-:W-:Y:S06]  /*1a8a0*/  MUFU.EX2 R203, R106 ;  /* 0x0000006a00cb7308 */ /* 0x000fec0000000800 */
[-C--:B------:R-:W-:Y:S04]  /*1a8b0*/  HMMA.16816.F32.BF16 R4, R112, R116.reuse, R4 ;  /* 0x000000747004723c */ /* 0x080fe80000041804 */
[----:B------:R1:W4:Y:S02]  /*1a8c0*/  MUFU.EX2 R205, R2 ;  /* 0x0000000200cd7308 */ /* 0x0003240000000800 */
[--C-:B-1----:R-:W-:Y:S01]  /*1a8d0*/  FFMA.FTZ R2, R201, c[0x0][0x23c], -R111.reuse ;  /* 0x00008f00c9027a23 */ /* 0x102fe2000001086f */
[----:B----4-:R-:W-:Y:S07]  /*1a8e0*/  F2FP.BF16.PACK_AB R120, R203, R205 ;  /* 0x000000cdcb78723e */ /* 0x010fee00000010ff */
[----:B------:R1:W-:Y:S02]  /*1a8f0*/  MUFU.EX2 R204, R2 ;  /* 0x0000000200cc7308 */ /* 0x0003e40000000800 */
[----:B-1----:R-:W-:Y:S08]  /*1a900*/  FFMA.FTZ R2, R199, c[0x0][0x23c], -R111 ;  /* 0x00008f00c7027a23 */ /* 0x002ff0000001086f */
[----:B------:R1:W4:Y:S02]  /*1a910*/  MUFU.EX2 R202, R2 ;  /* 0x0000000200ca7308 */ /* 0x0003240000000800 */
[--C-:B-1----:R-:W-:Y:S01]  /*1a920*/  FFMA.FTZ R2, R197, c[0x0][0x23c], -R184.reuse ;  /* 0x00008f00c5027a23 */ /* 0x102fe200000108b8 */
[----:B----4-:R-:W-:Y:S07]  /*1a930*/  F2FP.BF16.PACK_AB R122, R202, R204 ;  /* 0x000000ccca7a723e */ /* 0x010fee00000010ff */
[----:B------:R1:W-:Y:S02]  /*1a940*/  MUFU.EX2 R201, R2 ;  /* 0x0000000200c97308 */ /* 0x0003e40000000800 */
[--C-:B-1----:R-:W-:Y:S08]  /*1a950*/  FFMA.FTZ R2, R196, c[0x0][0x23c], -R184.reuse ;  /* 0x00008f00c4027a23 */ /* 0x102ff000000108b8 */
        /* <DEDUP_REMOVED lines=8> */
[----:B------:R1:W-:Y:S01]  /*1a9e0*/  MUFU.EX2 R197, R2 ;  /* 0x0000000200c57308 */ /* 0x0003e20000000800 */
[C---:B------:R-:W-:Y:S08]  /*1a9f0*/  HMMA.16816.F32.BF16 R8, R120.reuse, R116, R8 ;  /* 0x000000747808723c */ /* 0x040ff00000041808 */
[-C--:B------:R-:W-:Y:S08]  /*1aa00*/  HMMA.16816.F32.BF16 R12, R120, R118.reuse, R12 ;  /* 0x00000076780c723c */ /* 0x080ff0000004180c */
[C---:B------:R-:W-:Y:S01]  /*1aa10*/  HMMA.16816.F32.BF16 R16, R112.reuse, R118, R16 ;  /* 0x000000767010723c */ /* 0x040fe20000041810 */
[----:B------:R-:W4:Y:S03]  /*1aa20*/  LDSM.16.MT88.4 R116, [R218+0xa800] ;  /* 0x00a80000da74783b */ /* 0x000f260000004200 */
[--C-:B-1----:R-:W-:Y:S04]  /*1aa30*/  FFMA.FTZ R2, R159, c[0x0][0x23c], -R109.reuse ;  /* 0x00008f009f027a23 */ /* 0x102fe8000001086d */
[-C--:B--2---:R-:W-:Y:S01]  /*1aa40*/  HMMA.16816.F32.BF16 R20, R112, R124.reuse, R20 ;  /* 0x0000007c7014723c */ /* 0x084fe20000041814 */
[----:B------:R1:W-:Y:S07]  /*1aa50*/  MUFU.EX2 R196, R2 ;  /* 0x0000000200c47308 */ /* 0x0003ee0000000800 */
        /* <DEDUP_REMOVED lines=13> */
[-C--:B----4-:R-:W-:Y:S08]  /*1ab30*/  HMMA.16816.F32.BF16 R52, R112, R116.reuse, R52 ;  /* 0x000000747034723c */ /* 0x090ff00000041834 */
[C---:B------:R-:W-:Y:S08]  /*1ab40*/  HMMA.16816.F32.BF16 R56, R120.reuse, R116, R56 ;  /* 0x000000747838723c */ /* 0x040ff00000041838 */
[-C--:B------:R-:W-:Y:S01]  /*1ab50*/  HMMA.16816.F32.BF16 R60, R120, R118.reuse, R60 ;  /* 0x00000076783c723c */ /* 0x080fe2000004183c */
[--C-:B--2---:R-:W-:Y:S02]  /*1ab60*/  FFMA.FTZ R2, R156, c[0x0][0x23c], -R109.reuse ;  /* 0x00008f009c027a23 */ /* 0x104fe4000001086d */
[----:B------:R-:W-:Y:S01]  /*1ab70*/  LDSM.16.MT88.4 R156, [R216+0xac00] ;  /* 0x00ac0000d89c783b */ /* 0x000fe20000004200 */
[----:B------:R-:W-:Y:S01]  /*1ab80*/  FFMA.FTZ R109, R155, c[0x0][0x23c], -R109 ;  /* 0x00008f009b6d7a23 */ /* 0x000fe2000001086d */
[----:B------:R2:W-:Y:S03]  /*1ab90*/  MUFU.EX2 R194, R2 ;  /* 0x0000000200c27308 */ /* 0x0005e60000000800 */
[C---:B------:R-:W-:Y:S07]  /*1aba0*/  HMMA.16816.F32.BF16 R64, R112.reuse, R118, R64 ;  /* 0x000000767040723c */ /* 0x040fee0000041840 */
[----:B------:R4:W3:Y:S01]  /*1abb0*/  MUFU.EX2 R192, R109 ;  /* 0x0000006d00c07308 */ /* 0x0008e20000000800 */
[-C--:B-1----:R-:W-:Y:S08]  /*1abc0*/  HMMA.16816.F32.BF16 R68, R112, R124.reuse, R68 ;  /* 0x0000007c7044723c */ /* 0x082ff00000041844 */
[C---:B------:R-:W-:Y:S01]  /*1abd0*/  HMMA.16816.F32.BF16 R72, R120.reuse, R124, R72 ;  /* 0x0000007c7848723c */ /* 0x040fe20000041848 */
[--C-:B--2---:R-:W-:Y:S03]  /*1abe0*/  FFMA.FTZ R2, R154, c[0x0][0x23c], -R110.reuse ;  /* 0x00008f009a027a23 */ /* 0x104fe6000001086e */
[----:B------:R-:W-:Y:S04]  /*1abf0*/  FFMA.FTZ R110, R153, c[0x0][0x23c], -R110 ;  /* 0x00008f00996e7a23 */ /* 0x000fe8000001086e */
[-C--:B------:R-:W-:Y:S01]  /*1ac00*/  HMMA.16816.F32.BF16 R76, R120, R126.reuse, R76 ;  /* 0x0000007e784c723c */ /* 0x080fe2000004184c */
[----:B------:R1:W-:Y:S03]  /*1ac10*/  MUFU.EX2 R191, R2 ;  /* 0x0000000200bf7308 */ /* 0x0003e60000000800 */
[----:B------:R-:W-:Y:S02]  /*1ac20*/  MOV R153, R149 ;  /* 0x0000009500997202 */ /* 0x000fe40000000f00 */
[----:B------:R-:W-:Y:S01]  /*1ac30*/  MOV R149, R145 ;  /* 0x0000009100957202 */ /* 0x000fe20000000f00 */
[----:B------:R-:W-:Y:S01]  /*1ac40*/  IMAD.MOV.U32 R145, RZ, RZ, R141 ;  /* 0x000000ffff917224 */ /* 0x000fe200078e008d */
[C---:B------:R-:W-:Y:S01]  /*1ac50*/  HMMA.16816.F32.BF16 R80, R112.reuse, R126, R80 ;  /* 0x0000007e7050723c */ /* 0x040fe20000041850 */
[----:B------:R-:W-:Y:S02]  /*1ac60*/  IMAD.MOV.U32 R141, RZ, RZ, R133 ;  /* 0x000000ffff8d7224 */ /* 0x000fe400078e0085 */
[----:B------:R2:W-:Y:S01]  /*1ac70*/  MUFU.EX2 R190, R110 ;  /* 0x0000006e00be7308 */ /* 0x0005e20000000800 */
[----:B----4-:R-:W-:Y:S04]  /*1ac80*/  F2FP.BF16.PACK_AB R109, R193, R195 ;  /* 0x000000c3c16d723e */ /* 0x010fe800000010ff */
[-C--:B---3--:R-:W-:Y:S08]  /*1ac90*/  HMMA.16816.F32.BF16 R84, R112, R128.reuse, R84 ;  /* 0x000000807054723c */ /* 0x088ff00000041854 */
[C---:B------:R-:W-:Y:S01]  /*1aca0*/  HMMA.16816.F32.BF16 R88, R120.reuse, R128, R88 ;  /* 0x000000807858723c */ /* 0x040fe20000041858 */
[----:B-1----:R-:W-:Y:S03]  /*1acb0*/  FFMA.FTZ R2, R152, c[0x0][0x23c], -R111 ;  /* 0x00008f0098027a23 */ /* 0x002fe6000001086f */
[----:B------:R-:W-:Y:S01]  /*1acc0*/  IMAD.MOV.U32 R152, RZ, RZ, R148 ;  /* 0x000000ffff987224 */ /* 0x000fe200078e0094 */
[----:B------:R1:W-:Y:S01]  /*1acd0*/  MUFU.EX2 R188, R2 ;  /* 0x0000000200bc7308 */ /* 0x0003e20000000800 */
[----:B------:R-:W-:Y:S02]  /*1ace0*/  IMAD.MOV.U32 R148, RZ, RZ, R143 ;  /* 0x000000ffff947224 */ /* 0x000fe400078e008f */
[-C--:B------:R-:W-:Y:S01]  /*1acf0*/  HMMA.16816.F32.BF16 R92, R120, R130.reuse, R92 ;  /* 0x00000082785c723c */ /* 0x080fe2000004185c */
[----:B------:R-:W-:Y:S03]  /*1ad00*/  IMAD.MOV.U32 R143, RZ, RZ, R135 ;  /* 0x000000ffff8f7224 */ /* 0x000fe600078e0087 */
[----:B--2---:R-:W-:Y:S04]  /*1ad10*/  F2FP.BF16.PACK_AB R110, R192, R194 ;  /* 0x000000c2c06e723e */ /* 0x004fe800000010ff */
[----:B------:R-:W-:Y:S01]  /*1ad20*/  HMMA.16816.F32.BF16 R96, R112, R130, R96 ;  /* 0x000000827060723c */ /* 0x000fe20000041860 */
[----:B-1----:R-:W-:Y:S03]  /*1ad30*/  FFMA.FTZ R2, R151, c[0x0][0x23c], -R111 ;  /* 0x00008f0097027a23 */ /* 0x002fe6000001086f */
[----:B------:R-:W-:Y:S01]  /*1ad40*/  IMAD.MOV.U32 R151, RZ, RZ, R147 ;  /* 0x000000ffff977224 */ /* 0x000fe200078e0093 */
[----:B------:R1:W2:Y:S01]  /*1ad50*/  MUFU.EX2 R189, R2 ;  /* 0x0000000200bd7308 */ /* 0x0002a20000000800 */
[----:B------:R-:W-:Y:S02]  /*1ad60*/  IMAD.MOV.U32 R147, RZ, RZ, R142 ;  /* 0x000000ffff937224 */ /* 0x000fe400078e008e */
[----:B------:R-:W-:Y:S04]  /*1ad70*/  IMAD.MOV.U32 R142, RZ, RZ, R134 ;  /* 0x000000ffff8e7224 */ /* 0x000fe800078e0086 */
[--C-:B-1----:R-:W-:Y:S01]  /*1ad80*/  FFMA.FTZ R2, R150, c[0x0][0x23c], -R111.reuse ;  /* 0x00008f0096027a23 */ /* 0x102fe2000001086f */
[----:B--2---:R-:W-:Y:S01]  /*1ad90*/  F2FP.BF16.PACK_AB R176, R189, R188 ;  /* 0x000000bcbdb0723e */ /* 0x004fe200000010ff */
[----:B------:R-:W-:Y:S02]  /*1ada0*/  FFMA.FTZ R111, R107, c[0x0][0x23c], -R111 ;  /* 0x00008f006b6f7a23 */ /* 0x000fe4000001086f */
[----:B------:R1:W-:Y:S01]  /*1adb0*/  MUFU.EX2 R187, R2 ;  /* 0x0000000200bb7308 */ /* 0x0003e20000000800 */
[----:B------:R-:W-:Y:S01]  /*1adc0*/  IMAD.MOV.U32 R150, RZ, RZ, R146 ;  /* 0x000000ffff967224 */ /* 0x000fe200078e0092 */
[----:B------:R-:W-:Y:S02]  /*1add0*/  MOV R146, R140 ;  /* 0x0000008c00927202 */ /* 0x000fe40000000f00 */
[----:B------:R-:W-:Y:S01]  /*1ade0*/  MOV R140, R132 ;  /* 0x00000084008c7202 */ /* 0x000fe20000000f00 */
[----:B------:R-:W-:Y:S01]  /*1adf0*/  IMAD.MOV.U32 R154, RZ, RZ, R150 ;  /* 0x000000ffff9a7224 */ /* 0x000fe200078e0096 */
[----:B------:R-:W2:Y:S01]  /*1ae00*/  LDSM.16.MT88.4 R132, [R216+0x9c00] ;  /* 0x009c0000d884783b */ /* 0x000ea20000004200 */
[----:B------:R-:W-:Y:S02]  /*1ae10*/  IMAD.MOV.U32 R150, RZ, RZ, R146 ;  /* 0x000000ffff967224 */ /* 0x000fe400078e0092 */
[----:B------:R-:W-:Y:S01]  /*1ae20*/  IMAD.MOV.U32 R146, RZ, RZ, R140 ;  /* 0x000000ffff927224 */ /* 0x000fe200078e008c */
[----:B------:R3:W4:Y:S01]  /*1ae30*/  MUFU.EX2 R186, R111 ;  /* 0x0000006f00ba7308 */ /* 0x0007220000000800 */
[----:B-1----:R-:W-:Y:S02]  /*1ae40*/  FFMA.FTZ R2, R252, c[0x0][0x23c], -R184 ;  /* 0x00008f00fc027a23 */ /* 0x002fe400000108b8 */
[----:B------:R-:W-:Y:S07]  /*1ae50*/  IMAD.MOV.U32 R252, RZ, RZ, R152 ;  /* 0x000000fffffc7224 */ /* 0x000fee00078e0098 */
[----:B------:R1:W-:Y:S01]  /*1ae60*/  MUFU.EX2 R185, R2 ;  /* 0x0000000200b97308 */ /* 0x0003e20000000800 */
[----:B------:R-:W-:Y:S02]  /*1ae70*/  IMAD.MOV.U32 R152, RZ, RZ, R148 ;  /* 0x000000ffff987224 */ /* 0x000fe400078e0094 */
[----:B------:R-:W-:Y:S01]  /*1ae80*/  IMAD.MOV.U32 R148, RZ, RZ, R142 ;  /* 0x000000ffff947224 */ /* 0x000fe200078e008e */
[----:B------:R-:W-:Y:S02]  /*1ae90*/  ISETP.GT.AND P0, PT, R237, R252, PT ;  /* 0x000000fced00720c */ /* 0x000fe40003f04270 */
[----:B---3--:R-:W-:Y:S02]  /*1aea0*/  F2FP.BF16.PACK_AB R111, R190, R191 ;  /* 0x000000bfbe6f723e */ /* 0x008fe400000010ff */
[----:B----4-:R-:W-:Y:S01]  /*1aeb0*/  F2FP.BF16.PACK_AB R178, R186, R187 ;  /* 0x000000bbbab2723e */ /* 0x010fe200000010ff */
[--C-:B-1----:R-:W-:Y:S02]  /*1aec0*/  FFMA.FTZ R2, R251, c[0x0][0x23c], -R184.reuse ;  /* 0x00008f00fb027a23 */ /* 0x102fe400000108b8 */
[----:B------:R-:W-:Y:S02]  /*1aed0*/  IMAD.MOV.U32 R251, RZ, RZ, R151 ;  /* 0x000000fffffb7224 */ /* 0x000fe400078e0097 */
[----:B------:R1:W3:Y:S01]  /*1aee0*/  MUFU.EX2 R107, R2 ;  /* 0x00000002006b7308 */ /* 0x0002e20000000800 */
[----:B------:R-:W-:Y:S02]  /*1aef0*/  IMAD.MOV.U32 R151, RZ, RZ, R147 ;  /* 0x000000ffff977224 */ /* 0x000fe400078e0093 */
[----:B------:R-:W-:Y:S02]  /*1af00*/  IMAD.MOV.U32 R147, RZ, RZ, R141 ;  /* 0x000000ffff937224 */ /* 0x000fe400078e008d */
[--C-:B-1----:R-:W-:Y:S01]  /*1af10*/  FFMA.FTZ R2, R153, c[0x0][0x23c], -R184.reuse ;  /* 0x00008f0099027a23 */ /* 0x102fe200000108b8 */
[----:B------:R-:W-:Y:S01]  /*1af20*/  MOV R153, R149 ;  /* 0x0000009500997202 */ /* 0x000fe20000000f00 */
[----:B------:R-:W-:Y:S01]  /*1af30*/  FFMA.FTZ R184, R108, c[0x0][0x23c], -R184 ;  /* 0x00008f006cb87a23 */ /* 0x000fe200000108b8 */
[----:B------:R-:W-:Y:S02]  /*1af40*/  MOV R149, R143 ;  /* 0x0000008f00957202 */ /* 0x000fe40000000f00 */
[----:B------:R1:W-:Y:S01]  /*1af50*/  MUFU.EX2 R106, R2 ;  /* 0x00000002006a7308 */ /* 0x0003e20000000800 */
[----:B------:R-:W4:Y:S01]  /*1af60*/  LDSM.16.MT88.4 R140, [R218+0x9c00] ;  /* 0x009c0000da8c783b */ /* 0x000f220000004200 */
[----:B------:R-:W-:Y:S02]  /*1af70*/  F2FP.BF16.PACK_AB R108, R196, R197 ;  /* 0x000000c5c46c723e */ /* 0x000fe400000010ff */
[----:B---3--:R-:W-:Y:S05]  /*1af80*/  F2FP.BF16.PACK_AB R177, R107, R185 ;  /* 0x000000b96bb1723e */ /* 0x008fea00000010ff */
[-C--:B--2---:R-:W-:Y:S01]  /*1af90*/  HMMA.16816.F32.BF16 R112, R108, R132.reuse, R4 ;  /* 0x000000846c70723c */ /* 0x084fe20000041804 */
[----:B------:R-:W2:Y:S01]  /*1afa0*/  MUFU.EX2 R184, R184 ;  /* 0x000000b800b87308 */ /* 0x000ea20000000800 */
[----:B------:R-:W4:Y:S08]  /*1afb0*/  LDSM.16.MT88.4 R4, [R218+0xbc00] ;  /* 0x00bc0000da04783b */ /* 0x000f300000004200 */
[----:B-1----:R-:W3:Y:S02]  /*1afc0*/  LDL.LU R2, [R1+0x1c] ;  /* 0x00001c0001027983 */ /* 0x002ee40000300800 */
[----:B--2---:R-:W-:Y:S07]  /*1afd0*/  F2FP.BF16.PACK_AB R179, R184, R106 ;  /* 0x0000006ab8b3723e */ /* 0x004fee00000010ff */
[C---:B------:R-:W-:Y:S07]  /*1afe0*/  HMMA.16816.F32.BF16 R116, R176.reuse, R132, R8 ;  /* 0x00000084b074723c */ /* 0x040fee0000041808 */
[----:B------:R-:W-:Y:S01]  /*1aff0*/  IMAD.MOV.U32 R10, RZ, RZ, R153 ;  /* 0x000000ffff0a7224 */ /* 0x000fe200078e0099 */
[-C--:B------:R-:W-:Y:S01]  /*1b000*/  HMMA.16816.F32.BF16 R120, R176, R134.reuse, R12 ;  /* 0x00000086b078723c */ /* 0x080fe2000004180c */
[----:B------:R-:W-:Y:S03]  /*1b010*/  IMAD.MOV.U32 R8, RZ, RZ, R151 ;  /* 0x000000ffff087224 */ /* 0x000fe600078e0097 */
[----:B------:R-:W-:Y:S01]  /*1b020*/  MOV R11, R154 ;  /* 0x0000009a000b7202 */ /* 0x000fe20000000f00 */
[----:B------:R-:W-:Y:S02]  /*1b030*/  IMAD.MOV.U32 R9, RZ, RZ, R152 ;  /* 0x000000ffff097224 */ /* 0x000fe400078e0098 */
[----:B------:R-:W-:Y:S01]  /*1b040*/  MOV R12, R150 ;  /* 0x00000096000c7202 */ /* 0x000fe20000000f00 */
[C---:B------:R-:W-:Y:S01]  /*1b050*/  HMMA.16816.F32.BF16 R124, R108.reuse, R134, R16 ;  /* 0x000000866c7c723c */ /* 0x040fe20000041810 */
[----:B------:R-:W2:Y:S03]  /*1b060*/  LDL.LU R16, [R1+0x24] ;  /* 0x0000240001107983 */ /* 0x000ea60000300800 */
[----:B------:R-:W-:Y:S02]  /*1b070*/  IMAD.MOV.U32 R13, RZ, RZ, R149 ;  /* 0x000000ffff0d7224 */ /* 0x000fe400078e0095 */
[----:B------:R-:W-:Y:S01]  /*1b080*/  IMAD.MOV.U32 R14, RZ, RZ, R148 ;  /* 0x000000ffff0e7224 */ /* 0x000fe200078e0094 */
[----:B------:R-:W-:Y:S01]  /*1b090*/  MOV R17, R146 ;  /* 0x0000009200117202 */ /* 0x000fe20000000f00 */
[-C--:B----4-:R-:W-:Y:S01]  /*1b0a0*/  HMMA.16816.F32.BF16 R128, R108, R140.reuse, R20 ;  /* 0x0000008c6c80723c */ /* 0x090fe20000041814 */
[----:B------:R-:W4:Y:S03]  /*1b0b0*/  LDL.LU R21, [R1+0x20] ;  /* 0x0000200001157983 */ /* 0x000f260000300800 */
[----:B------:R-:W-:Y:S02]  /*1b0c0*/  IMAD.MOV.U32 R15, RZ, RZ, R147 ;  /* 0x000000ffff0f7224 */ /* 0x000fe400078e0093 */
[----:B------:R-:W-:Y:S01]  /*1b0d0*/  IMAD.MOV.U32 R18, RZ, RZ, R145 ;  /* 0x000000ffff127224 */ /* 0x000fe200078e0091 */
[----:B------:R-:W-:Y:S01]  /*1b0e0*/  MOV R22, R138 ;  /* 0x0000008a00167202 */ /* 0x000fe20000000f00 */
[C---:B------:R-:W-:Y:S01]  /*1b0f0*/  HMMA.16816.F32.BF16 R132, R176.reuse, R140, R24 ;  /* 0x0000008cb084723c */ /* 0x040fe20000041818 */
[----:B------:R-:W4:Y:S03]  /*1b100*/  LDL.LU R27, [R1+0x18] ;  /* 0x00001800011b7983 */ /* 0x000f260000300800 */
[----:B------:R-:W-:Y:S02]  /*1b110*/  IMAD.MOV.U32 R20, RZ, RZ, R139 ;  /* 0x000000ffff147224 */ /* 0x000fe400078e008b */
[----:B------:R-:W-:Y:S02]  /*1b120*/  IMAD.MOV.U32 R23, RZ, RZ, R137 ;  /* 0x000000ffff177224 */ /* 0x000fe400078e0089 */
[----:B------:R-:W-:Y:S02]  /*1b130*/  IMAD.MOV.U32 R26, RZ, RZ, R136 ;  /* 0x000000ffff1a7224 */ /* 0x000fe400078e0088 */
[-C--:B------:R-:W-:Y:S02]  /*1b140*/  HMMA.16816.F32.BF16 R136, R176, R142.reuse, R28 ;  /* 0x0000008eb088723c */ /* 0x080fe4000004181c */
[----:B------:R-:W-:Y:S06]  /*1b150*/  IMAD.MOV.U32 R19, RZ, RZ, R144 ;  /* 0x000000ffff137224 */ /* 0x000fec00078e0090 */
        /* <DEDUP_REMOVED lines=17> */
[----:B---3--:R-:W-:Y:S04]  /*1b270*/  FFMA.FTZ R2, R3, R2, R22 ;  /* 0x0000000203027223 */ /* 0x008fe80000010016 */
[----:B------:R-:W-:Y:S04]  /*1b280*/  FADD.FTZ R2, R18, R2 ;  /* 0x0000000212027221 */ /* 0x000fe80000010000 */
[----:B------:R-:W-:Y:S03]  /*1b290*/  FADD.FTZ R9, R9, R2 ;  /* 0x0000000209097221 */ /* 0x000fe60000010000 */
[----:B--2---:R-:W-:Y:S04]  /*1b2a0*/  FFMA.FTZ R0, R0, R16, R23 ;  /* 0x0000001000007223 */ /* 0x004fe80000010017 */
[----:B------:R-:W-:Y:S02]  /*1b2b0*/  FADD.FTZ R0, R19, R0 ;  /* 0x0000000013007221 */ /* 0x000fe40000010000 */
[----:B----4-:R-:W-:Y:S02]  /*1b2c0*/  FFMA.FTZ R100, R100, R21, R20 ;  /* 0x0000001564647223 */ /* 0x010fe40000010014 */
[----:B------:R-:W-:Y:S02]  /*1b2d0*/  FADD.FTZ R8, R8, R0 ;  /* 0x0000000008087221 */ /* 0x000fe40000010000 */
[----:B------:R-:W-:Y:S01]  /*1b2e0*/  FADD.FTZ R3, R17, R100 ;  /* 0x0000006411037221 */ /* 0x000fe20000010000 */
[----:B------:R-:W-:Y:S01]  /*1b2f0*/  MOV R100, R104 ;  /* 0x0000006800647202 */ /* 0x000fe20000000f00 */
        /* <DEDUP_REMOVED lines=57> */
[----:B------:R-:W-:Y:S01]  /*1b690*/  IMAD.MOV.U32 R107, RZ, RZ, R102 ;  /* 0x000000ffff6b7224 */ /* 0x000fe200078e0066 */
[----:B------:R2:W-:Y:S01]  /*1b6a0*/  STL [R1+0x1c], R2 ;  /* 0x00001c0201007387 */ /* 0x0005e20000100800 */
[----:B------:R-:W-:Y:S02]  /*1b6b0*/  FADD.FTZ R0, R184, R0 ;  /* 0x00000000b8007221 */ /* 0x000fe40000010000 */
[----:B------:R-:W-:Y:S03]  /*1b6c0*/  IMAD.MOV.U32 R106, RZ, RZ, R103 ;  /* 0x000000ffff6a7224 */ /* 0x000fe600078e0067 */
[----:B------:R2:W-:Y:S04]  /*1b6d0*/  STL [R1+0x24], R0 ;  /* 0x0000240001007387 */ /* 0x0005e80000100800 */
[----:B------:R2:W-:Y:S01]  /*1b6e0*/  STL [R1], R237 ;  /* 0x000000ed01007387 */ /* 0x0005e20000100800 */
[----:B-1----:R-:W-:Y:S01]  /*1b6f0*/  IMAD.MOV.U32 R3, RZ, RZ, R105 ;  /* 0x000000ffff037224 */ /* 0x002fe200078e0069 */
[----:B--2--5:R-:W-:-:S05]  /*1b700*/  @P0 BRA `(.L_x_1009) ;  /* 0xffffa54000000947 */ /* 0x024fca000383ffff */
.L_x_1008:
        /* <DEDUP_REMOVED lines=378> */
.L_x_1013:
[----:B------:R-:W-:Y:S05]  /*1ceb0*/  BSYNC B0 ;  /* 0x0000000000007941 */ /* 0x000fea0003800000 */
.L_x_1012:
        /* <DEDUP_REMOVED lines=36> */
.L_x_1015:
[----:B-1----:R-:W-:Y:S05]  /*1d100*/  BSYNC B0 ;  /* 0x0000000000007941 */ /* 0x002fea0003800000 */
.L_x_1014:
        /* <DEDUP_REMOVED lines=20> */
.L_x_1017:
[----:B------:R-:W-:Y:S05]  /*1d250*/  BSYNC B0 ;  /* 0x0000000000007941 */ /* 0x000fea0003800000 */
.L_x_1016:
        /* <DEDUP_REMOVED lines=20> */
.L_x_1019:
[----:B------:R-:W-:Y:S05]  /*1d3a0*/  BSYNC B0 ;  /* 0x0000000000007941 */ /* 0x000fea0003800000 */
.L_x_1018:
        /* <DEDUP_REMOVED lines=21> */
.L_x_1020:
        /* <DEDUP_REMOVED lines=16> */
.L_x_1049:


//--------------------- .nv.shared._ZN5flash16flash_fwd_kernelI23Flash_fwd_kernel_traitsILi96ELi128ELi64ELi4ELb0ELb0EN7cutlass10bfloat16_tE19Flash_kernel_traitsILi96ELi128ELi64ELi4ES3_EELb0ELb0ELb0ELb0ELb0ELb1ELb0ELb0EEEvNS_16Flash_fwd_paramsE --------------------------
	.section	.nv.shared._ZN5flash16flash_fwd_kernelI23Flash_fwd_kernel_traitsILi96ELi128ELi64ELi4ELb0ELb0EN7cutlass10bfloat16_tE19Flash_kernel_traitsILi96ELi128ELi64ELi4ES3_EELb0ELb0ELb0ELb0ELb0ELb1ELb0ELb0EEEvNS_16Flash_fwd_paramsE,"aw",@nobits
	.sectionflags	@""
	.align	16


//--------------------- .nv.global                --------------------------
	.section	.nv.global,"aw",@nobits
.nv.global:
	.type		_ZN65_INTERNAL_965ec378_29_flash_fwd_hdim96_bf16_sm80_cu_348dd9ca_28414cute1_E,@object
	.size		_ZN65_INTERNAL_965ec378_29_flash_fwd_hdim96_bf16_sm80_cu_348dd9ca_28414cute1_E,(_ZN65_INTERNAL_965ec378_29_flash_fwd_hdim96_bf16_sm80_cu_348dd9ca_28414cuda3std3__45__cpo6cbeginE - _ZN65_INTERNAL_965ec378_29_flash_fwd_hdim96_bf16_sm80_cu_348dd9ca_28414cute1_E)
_ZN65_INTERNAL_965ec378_29_flash_fwd_hdim96_bf16_sm80_cu_348dd9ca_28414cute1_E:
	.zero		1
	.type		_ZN65_INTERNAL_965ec378_29_flash_fwd_hdim96_bf16_sm80_cu_348dd9ca_28414cuda3std3__45__cpo6cbeginE,@object
	.size		_ZN65_INTERNAL_965ec378_29_flash_fwd_hdim96_bf16_sm80_cu_348dd9ca_28414cuda3std3__45__cpo6cbeginE,(_ZN65_INTERNAL_965ec378_29_flash_fwd_hdim96_bf16_sm80_cu_348dd9ca_28414cuda3std3__48in_placeE - _ZN65_INTERNAL_965ec378_29_flash_fwd_hdim96_bf16_sm80_cu_348dd9ca_28414cuda3std3__45__cpo6cbeginE)
_ZN65_INTERNAL_965ec378_29_flash_fwd_hdim96_bf16_sm80_cu_348dd9ca_28414cuda3std3__45__cpo6cbeginE:
	.zero		1
	.type		_ZN65_INTERNAL_965ec378_29_flash_fwd_hdim96_bf16_sm80_cu_348dd9ca_28414cuda3std3__48in_placeE,@object
	.size		_ZN65_INTERNAL_965ec378_29_flash_fwd_hdim96_bf16_sm80_cu_348dd9ca_28414cuda3std3__48in_placeE,(_ZN65_INTERNAL_965ec378_29_flash_fwd_hdim96_bf16_sm80_cu_348dd9ca_28414cuda3std6ranges3__45__cpo9iter_moveE - _ZN65_INTERNAL_965ec378_29_flash_fwd_hdim96_bf16_sm80_cu_348dd9ca_28414cuda3std3__48in_placeE)
_ZN65_INTERNAL_965ec378_29_flash_fwd_hdim96_bf16_sm80_cu_348dd9ca_28414cuda3std3__48in_placeE:
	.zero		1
	.type		_ZN65_INTERNAL_965ec378_29_flash_fwd_hdim96_bf16_sm80_cu_348dd9ca_28414cuda3std6ranges3__45__cpo9iter_moveE,@object
	.size		_ZN65_INTERNAL_965ec378_29_flash_fwd_hdim96_bf16_sm80_cu_348dd9ca_28414cuda3std6ranges3__45__cpo9iter_moveE,(_ZN65_INTERNAL_965ec378_29_flash_fwd_hdim96_bf16_sm80_cu_348dd9ca_28414cuda3std3__45__cpo5beginE - _ZN65_INTERNAL_965ec378_29_flash_fwd_hdim96_bf16_sm80_cu_348dd9ca_28414cuda3std6ranges3__45__cpo9iter_moveE)
_ZN65_INTERNAL_965ec378_29_flash_fwd_hdim96_bf16_sm80_cu_348dd9ca_28414cuda3std6ranges3__45__cpo9iter_moveE:
	.zero		1
	.type		_ZN65_INTERNAL_965ec378_29_flash_fwd_hdim96_bf16_sm80_cu_348dd9ca_28414cuda3std3__45__cpo5beginE,@object
	.size		_ZN65_INTERNAL_965ec378_29_flash_fwd_hdim96_bf16_sm80_cu_348dd9ca_28414cuda3std3__45__cpo5beginE,(_ZN65_INTERNAL_965ec378_29_flash_fwd_hdim96_bf16_sm80_cu_348dd9ca_28414cuda3std3__467_GLOBAL__N__965ec378_29_flash_fwd_hdim96_bf16_sm80_cu_348dd9ca_28416ignoreE - _ZN65_INTERNAL_965ec378_29_flash_fwd_hdim96_bf16_sm80_cu_348dd9ca_28414cuda3std3__45__cpo5beginE)
_ZN65_INTERNAL_965ec378_29_flash_fwd_hdim96_bf16_sm80_cu_348dd9ca_28414cuda3std3__45__cpo5beginE:
	.zero		1
	.type		_ZN65_INTERNAL_965ec378_29_flash_fwd_hdim96_bf16_sm80_cu_348dd9ca_28414cuda3std3__467_GLOBAL__N__965ec378_29_flash_fwd_hdim96_bf16_sm80_cu_348dd9ca_28416ignoreE,@object
	.size		_ZN65_INTERNAL_965ec378_29_flash_fwd_hdim96_bf16_sm80_cu_348dd9ca_28414cuda3std3__467_GLOBAL__N__965ec378_29_flash_fwd_hdim96_bf16_sm80_cu_348dd9ca_28416ignoreE,(_ZN65_INTERNAL_965ec378_29_flash_fwd_hdim96_bf16_sm80_cu_348dd9ca_28414cute7productE - _ZN65_INTERNAL_965ec378_29_flash_fwd_hdim96_bf16_sm80_cu_348dd9ca_28414cuda3std3__467_GLOBAL__N__965ec378_29_flash_fwd_hdim96_bf16_sm80_cu_348dd9ca_28416ignoreE)
_ZN65_INTERNAL_965ec378_29_flash_fwd_hdim96_bf16_sm80_cu_348dd9ca_28414cuda3std3__467_GLOBAL__N__965ec378_29_flash_fwd_hdim96_bf16_sm80_cu_348dd9ca_28416ignoreE:
	.zero		1
	.type		_ZN65_INTERNAL_965ec378_29_flash_fwd_hdim96_bf16_sm80_cu_348dd9ca_28414cute7productE,@object
	.size		_ZN65_INTERNAL_965ec378_29_flash_fwd_hdim96_bf16_sm80_cu_348dd9ca_28414cute7productE,(_ZN65_INTERNAL_965ec378_29_flash_fwd_hdim96_bf16_sm80_cu_348dd9ca_28414cuda3std3__45__cpo3endE - _ZN65_INTERNAL_965ec378_29_flash_fwd_hdim96_bf16_sm80_cu_348dd9ca_28414cute7productE)
_ZN65_INTERNAL_965ec378_29_flash_fwd_hdim96_bf16_sm80_cu_348dd9ca_28414cute7productE:
	.zero		1
	.type		_ZN65_INTERNAL_965ec378_29_flash_fwd_hdim96_bf16_sm80_cu_348dd9ca_28414cuda3std3__45__cpo3endE,@object
	.size		_ZN65_INTERNAL_965ec378_29_flash_fwd_hdim96_bf16_sm80_cu_348dd9ca_28414cuda3std3__45__cpo3endE,(_ZN65_INTERNAL_965ec378_29_flash_fwd_hdim96_bf16_sm80_cu_348dd9ca_28414cuda3std3__419piecewise_constructE - _ZN65_INTERNAL_965ec378_29_flash_fwd_hdim96_bf16_sm80_cu_348dd9ca_28414cuda3std3__45__cpo3endE)
_ZN65_INTERNAL_965ec378_29_flash_fwd_hdim96_bf16_sm80_cu_348dd9ca_28414cuda3std3__45__cpo3endE:
	.zero		1
	.type		_ZN65_INTERNAL_965ec378_29_flash_fwd_hdim96_bf16_sm80_cu_348dd9ca_28414cuda3std3__419piecewise_constructE,@object
	.size		_ZN65_INTERNAL_965ec378_29_flash_fwd_hdim96_bf16_sm80_cu_348dd9ca_28414cuda3std3__419piecewise_constructE,(_ZN65_INTERNAL_965ec378_29_flash_fwd_hdim96_bf16_sm80_cu_348dd9ca_28414cuda3std3__45__cpo4cendE - _ZN65_INTERNAL_965ec378_29_flash_fwd_hdim96_bf16_sm80_cu_348dd9ca_28414cuda3std3__419piecewise_constructE)
_ZN65_INTERNAL_965ec378_29_flash_fwd_hdim96_bf16_sm80_cu_348dd9ca_28414cuda3std3__419piecewise_constructE:
	.zero		1
	.type		_ZN65_INTERNAL_965ec378_29_flash_fwd_hdim96_bf16_sm80_cu_348dd9ca_28414cuda3std3__45__cpo4cendE,@object
	.size		_ZN65_INTERNAL_965ec378_29_flash_fwd_hdim96_bf16_sm80_cu_348dd9ca_28414cuda3std3__45__cpo4cendE,(_ZN65_INTERNAL_965ec378_29_flash_fwd_hdim96_bf16_sm80_cu_348dd9ca_28414cuda3std6ranges3__45__cpo4swapE - _ZN65_INTERNAL_965ec378_29_flash_fwd_hdim96_bf16_sm80_cu_348dd9ca_28414cuda3std3__45__cpo4cendE)
_ZN65_INTERNAL_965ec378_29_flash_fwd_hdim96_bf16_sm80_cu_348dd9ca_28414cuda3std3__45__cpo4cendE:
	.zero		1
	.type		_ZN65_INTERNAL_965ec378_29_flash_fwd_hdim96_bf16_sm80_cu_348dd9ca_28414cuda3std6ranges3__45__cpo4swapE,@object
	.size		_ZN65_INTERNAL_965ec378_29_flash_fwd_hdim96_bf16_sm80_cu_348dd9ca_28414cuda3std6ranges3__45__cpo4swapE,(.L_7 - _ZN65_INTERNAL_965ec378_29_flash_fwd_hdim96_bf16_sm80_cu_348dd9ca_28414cuda3std6ranges3__45__cpo4swapE)
_ZN65_INTERNAL_965ec378_29_flash_fwd_hdim96_bf16_sm80_cu_348dd9ca_28414cuda3std6ranges3__45__cpo4swapE:
	.zero		1
.L_7:


//--------------------- .nv.shared._ZN5flash16flash_fwd_kernelI23Flash_fwd_kernel_traitsILi96ELi128ELi64ELi4ELb0ELb0EN7cutlass10bfloat16_tE19Flash_kernel_traitsILi96ELi128ELi64ELi4ES3_EELb0ELb0ELb0ELb0ELb1ELb1ELb0ELb0EEEvNS_16Flash_fwd_paramsE --------------------------
	.section	.nv.shared._ZN5flash16flash_fwd_kernelI23Flash_fwd_kernel_traitsILi96ELi128ELi64ELi4ELb0ELb0EN7cutlass10bfloat16_tE19Flash_kernel_traitsILi96ELi128ELi64ELi4ES3_EELb0ELb0ELb0ELb0ELb1ELb1ELb0ELb0EEEvNS_16Flash_fwd_paramsE,"aw",@nobits
	.sectionflags	@""
	.align	16


//--------------------- .nv.shared._ZN5flash16flash_fwd_kernelI23Flash_fwd_kernel_traitsILi96ELi128ELi64ELi4ELb0ELb0EN7cutlass10bfloat16_tE19Flash_kernel_traitsILi96ELi128ELi64ELi4ES3_EELb0ELb0ELb0ELb0ELb0ELb0ELb0ELb0EEEvNS_16Flash_fwd_paramsE --------------------------
	.section	.nv.shared._ZN5flash16flash_fwd_kernelI23Flash_fwd_kernel_traitsILi96ELi128ELi64ELi4ELb0ELb0EN7cutlass10bfloat16_tE19Flash_kernel_traitsILi96ELi128ELi64ELi4ES3_EELb0ELb0ELb0ELb0ELb0ELb0ELb0ELb0EEEvNS_16Flash_fwd_paramsE,"aw",@nobits
	.sectionflags	@""
	.align	16


//--------------------- .nv.shared._ZN5flash16flash_fwd_kernelI23Flash_fwd_kernel_traitsILi96ELi128ELi64ELi4ELb0ELb0EN7cutlass10bfloat16_tE19Flash_kernel_traitsILi96ELi128ELi64ELi4ES3_EELb0ELb0ELb0ELb1ELb0ELb0ELb0ELb0EEEvNS_16Flash_fwd_paramsE --------------------------
	.section	.nv.shared._ZN5flash16flash_fwd_kernelI23Flash_fwd_kernel_traitsILi96ELi128ELi64ELi4ELb0ELb0EN7cutlass10bfloat16_tE19Flash_kernel_traitsILi96ELi128ELi64ELi4ES3_EELb0ELb0ELb0ELb1ELb0ELb0ELb0ELb0EEEvNS_16Flash_fwd_paramsE,"aw",@nobits
	.sectionflags	@""
	.align	16


//--------------------- .nv.shared._ZN5flash16flash_fwd_kernelI23Flash_fwd_kernel_traitsILi96ELi128ELi64ELi4ELb0ELb0EN7cutlass10bfloat16_tE19Flash_kernel_traitsILi96ELi128ELi64ELi4ES3_EELb0ELb0ELb1ELb0ELb0ELb1ELb0ELb0EEEvNS_16Flash_fwd_paramsE --------------------------
	.section	.nv.shared._ZN5flash16flash_fwd_kernelI23Flash_fwd_kernel_traitsILi96ELi128ELi64ELi4ELb0ELb0EN7cutlass10bfloat16_tE19Flash_kernel_traitsILi96ELi128ELi64ELi4ES3_EELb0ELb0ELb1ELb0ELb0ELb1ELb0ELb0EEEvNS_16Flash_fwd_paramsE,"aw",@nobits
	.sectionflags	@""
	.align	16


//--------------------- .nv.shared._ZN5flash16flash_fwd_kernelI23Flash_fwd_kernel_traitsILi96ELi128ELi64ELi4ELb0ELb0EN7cutlass10bfloat16_tE19Flash_kernel_traitsILi96ELi128ELi64ELi4ES3_EELb0ELb0ELb1ELb0ELb0ELb0ELb0ELb0EEEvNS_16Flash_fwd_paramsE --------------------------
	.section	.nv.shared._ZN5flash16flash_fwd_kernelI23Flash_fwd_kernel_traitsILi96ELi128ELi64ELi4ELb0ELb0EN7cutlass10bfloat16_tE19Flash_kernel_traitsILi96ELi128ELi64ELi4ES3_EELb0ELb0ELb1ELb0ELb0ELb0ELb0ELb0EEEvNS_16Flash_fwd_paramsE,"aw",@nobits
	.sectionflags	@""
	.align	16


//--------------------- .nv.shared._ZN5flash16flash_fwd_kernelI23Flash_fwd_kernel_traitsILi96ELi128ELi64ELi4ELb0ELb0EN7cutlass10bfloat16_tE19Flash_kernel_traitsILi96ELi128ELi64ELi4ES3_EELb0ELb0ELb1ELb1ELb0ELb0ELb0ELb0EEEvNS_16Flash_fwd_paramsE --------------------------
	.section	.nv.shared._ZN5flash16flash_fwd_kernelI23Flash_fwd_kernel_traitsILi96ELi128ELi64ELi4ELb0ELb0EN7cutlass10bfloat16_tE19Flash_kernel_traitsILi96ELi128ELi64ELi4ES3_EELb0ELb0ELb1ELb1ELb0ELb0ELb0ELb0EEEvNS_16Flash_fwd_paramsE,"aw",@nobits
	.sectionflags	@""
	.align	16


//--------------------- .nv.shared._ZN5flash16flash_fwd_kernelI23Flash_fwd_kernel_traitsILi96ELi128ELi64ELi4ELb0ELb0EN7cutlass10bfloat16_tE19Flash_kernel_traitsILi96ELi128ELi64ELi4ES3_EELb1ELb0ELb0ELb0ELb0ELb1ELb0ELb0EEEvNS_16Flash_fwd_paramsE --------------------------
	.section	.nv.shared._ZN5flash16flash_fwd_kernelI23Flash_fwd_kernel_traitsILi96ELi128ELi64ELi4ELb0ELb0EN7cutlass10bfloat16_tE19Flash_kernel_traitsILi96ELi128ELi64ELi4ES3_EELb1ELb0ELb0ELb0ELb0ELb1ELb0ELb0EEEvNS_16Flash_fwd_paramsE,"aw",@nobits
	.sectionflags	@""
	.align	16


//--------------------- .nv.shared._ZN5flash16flash_fwd_kernelI23Flash_fwd_kernel_traitsILi96ELi128ELi64ELi4ELb0ELb0EN7cutlass10bfloat16_tE19Flash_kernel_traitsILi96ELi128ELi64ELi4ES3_EELb0ELb0ELb0ELb0ELb0ELb1ELb1ELb0EEEvNS_16Flash_fwd_paramsE --------------------------
	.section	.nv.shared._ZN5flash16flash_fwd_kernelI23Flash_fwd_kernel_traitsILi96ELi128ELi64ELi4ELb0ELb0EN7cutlass10bfloat16_tE19Flash_kernel_traitsILi96ELi128ELi64ELi4ES3_EELb0ELb0ELb0ELb0ELb0ELb1ELb1ELb0EEEvNS_16Flash_fwd_paramsE,"aw",@nobits
	.sectionflags	@""
	.align	16


//--------------------- .nv.shared._ZN5flash16flash_fwd_kernelI23Flash_fwd_kernel_traitsILi96ELi128ELi64ELi4ELb0ELb0EN7cutlass10bfloat16_tE19Flash_kernel_traitsILi96ELi128ELi64ELi4ES3_EELb1ELb0ELb0ELb0ELb0ELb0ELb0ELb0EEEvNS_16Flash_fwd_paramsE --------------------------
	.section	.nv.shared._ZN5flash16flash_fwd_kernelI23Flash_fwd_kernel_traitsILi96ELi128ELi64ELi4ELb0ELb0EN7cutlass10bfloat16_tE19Flash_kernel_traitsILi96ELi128ELi64ELi4ES3_EELb1ELb0ELb0ELb0ELb0ELb0ELb0ELb0EEEvNS_16Flash_fwd_paramsE,"aw",@nobits
	.sectionflags	@""
	.align	16


//--------------------- .nv.shared._ZN5flash16flash_fwd_kernelI23Flash_fwd_kernel_traitsILi96ELi128ELi64ELi4ELb0ELb0EN7cutlass10bfloat16_tE19Flash_kernel_traitsILi96ELi128ELi64ELi4ES3_EELb1ELb0ELb1ELb0ELb0ELb0ELb0ELb0EEEvNS_16Flash_fwd_paramsE --------------------------
	.section	.nv.shared._ZN5flash16flash_fwd_kernelI23Flash_fwd_kernel_traitsILi96ELi128ELi64ELi4ELb0ELb0EN7cutlass10bfloat16_tE19Flash_kernel_traitsILi96ELi128ELi64ELi4ES3_EELb1ELb0ELb1ELb0ELb0ELb0ELb0ELb0EEEvNS_16Flash_fwd_paramsE,"aw",@nobits
	.sectionflags	@""
	.align	16


//--------------------- .nv.shared._ZN5flash16flash_fwd_kernelI23Flash_fwd_kernel_traitsILi96ELi128ELi64ELi4ELb0ELb0EN7cutlass10bfloat16_tE19Flash_kernel_traitsILi96ELi128ELi64ELi4ES3_EELb1ELb0ELb0ELb0ELb1ELb1ELb0ELb0EEEvNS_16Flash_fwd_paramsE --------------------------
	.section	.nv.shared._ZN5flash16flash_fwd_kernelI23Flash_fwd_kernel_traitsILi96ELi128ELi64ELi4ELb0ELb0EN7cutlass10bfloat16_tE19Flash_kernel_traitsILi96ELi128ELi64ELi4ES3_EELb1ELb0ELb0ELb0ELb1ELb1ELb0ELb0EEEvNS_16Flash_fwd_paramsE,"aw",@nobits
	.sectionflags	@""
	.align	16


//--------------------- .nv.shared._ZN5flash16flash_fwd_kernelI23Flash_fwd_kernel_traitsILi96ELi128ELi64ELi4ELb0ELb0EN7cutlass10bfloat16_tE19Flash_kernel_traitsILi96ELi128ELi64ELi4ES3_EELb0ELb0ELb0ELb0ELb1ELb1ELb1ELb0EEEvNS_16Flash_fwd_paramsE --------------------------
	.section	.nv.shared._ZN5flash16flash_fwd_kernelI23Flash_fwd_kernel_traitsILi96ELi128ELi64ELi4ELb0ELb0EN7cutlass10bfloat16_tE19Flash_kernel_traitsILi96ELi128ELi64ELi4ES3_EELb0ELb0ELb0ELb0ELb1ELb1ELb1ELb0EEEvNS_16Flash_fwd_paramsE,"aw",@nobits
	.sectionflags	@""
	.align	16


//--------------------- .nv.shared._ZN5flash16flash_fwd_kernelI23Flash_fwd_kernel_traitsILi96ELi128ELi64ELi4ELb0ELb0EN7cutlass10bfloat16_tE19Flash_kernel_traitsILi96ELi128ELi64ELi4ES3_EELb1ELb0ELb0ELb1ELb0ELb0ELb0ELb0EEEvNS_16Flash_fwd_paramsE --------------------------
	.section	.nv.shared._ZN5flash16flash_fwd_kernelI23Flash_fwd_kernel_traitsILi96ELi128ELi64ELi4ELb0ELb0EN7cutlass10bfloat16_tE19Flash_kernel_traitsILi96ELi128ELi64ELi4ES3_EELb1ELb0ELb0ELb1ELb0ELb0ELb0ELb0EEEvNS_16Flash_fwd_paramsE,"aw",@nobits
	.sectionflags	@""
	.align	16


//--------------------- .nv.shared._ZN5flash16flash_fwd_kernelI23Flash_fwd_kernel_traitsILi96ELi128ELi64ELi4ELb0ELb0EN7cutlass10bfloat16_tE19Flash_kernel_traitsILi96ELi128ELi64ELi4ES3_EELb1ELb0ELb0ELb0ELb0ELb0ELb0ELb1EEEvNS_16Flash_fwd_paramsE --------------------------
	.section	.nv.shared._ZN5flash16flash_fwd_kernelI23Flash_fwd_kernel_traitsILi96ELi128ELi64ELi4ELb0ELb0EN7cutlass10bfloat16_tE19Flash_kernel_traitsILi96ELi128ELi64ELi4ES3_EELb1ELb0ELb0ELb0ELb0ELb0ELb0ELb1EEEvNS_16Flash_fwd_paramsE,"aw",@nobits
	.sectionflags	@""
	.align	16


//--------------------- .nv.shared._ZN5flash16flash_fwd_kernelI23Flash_fwd_kernel_traitsILi96ELi128ELi64ELi4ELb0ELb0EN7cutlass10bfloat16_tE19Flash_kernel_traitsILi96ELi128ELi64ELi4ES3_EELb0ELb0ELb0ELb0ELb0ELb0ELb1ELb0EEEvNS_16Flash_fwd_paramsE --------------------------
	.section	.nv.shared._ZN5flash16flash_fwd_kernelI23Flash_fwd_kernel_traitsILi96ELi128ELi64ELi4ELb0ELb0EN7cutlass10bfloat16_tE19Flash_kernel_traitsILi96ELi128ELi64ELi4ES3_EELb0ELb0ELb0ELb0ELb0ELb0ELb1ELb0EEEvNS_16Flash_fwd_paramsE,"aw",@nobits
	.sectionflags	@""
	.align	16


//--------------------- .nv.shared._ZN5flash16flash_fwd_kernelI23Flash_fwd_kernel_traitsILi96ELi128ELi64ELi4ELb0ELb0EN7cutlass10bfloat16_tE19Flash_kernel_traitsILi96ELi128ELi64ELi4ES3_EELb1ELb0ELb0ELb1ELb0ELb0ELb0ELb1EEEvNS_16Flash_fwd_paramsE --------------------------
	.section	.nv.shared._ZN5flash16flash_fwd_kernelI23Flash_fwd_kernel_traitsILi96ELi128ELi64ELi4ELb0ELb0EN7cutlass10bfloat16_tE19Flash_kernel_traitsILi96ELi128ELi64ELi4ES3_EELb1ELb0ELb0ELb1ELb0ELb0ELb0ELb1EEEvNS_16Flash_fwd_paramsE,"aw",@nobits
	.sectionflags	@""
	.align	16


//--------------------- .nv.shared._ZN5flash16flash_fwd_kernelI23Flash_fwd_kernel_traitsILi96ELi128ELi64ELi4ELb0ELb0EN7cutlass10bfloat16_tE19Flash_kernel_traitsILi96ELi128ELi64ELi4ES3_EELb0ELb0ELb0ELb1ELb0ELb0ELb1ELb0EEEvNS_16Flash_fwd_paramsE --------------------------
	.section	.nv.shared._ZN5flash16flash_fwd_kernelI23Flash_fwd_kernel_traitsILi96ELi128ELi64ELi4ELb0ELb0EN7cutlass10bfloat16_tE19Flash_kernel_traitsILi96ELi128ELi64ELi4ES3_EELb0ELb0ELb0ELb1ELb0ELb0ELb1ELb0EEEvNS_16Flash_fwd_paramsE,"aw",@nobits
	.sectionflags	@""
	.align	16


//--------------------- .nv.shared._ZN5flash16flash_fwd_kernelI23Flash_fwd_kernel_traitsILi96ELi128ELi64ELi4ELb0ELb0EN7cutlass10bfloat16_tE19Flash_kernel_traitsILi96ELi128ELi64ELi4ES3_EELb1ELb0ELb1ELb0ELb0ELb1ELb0ELb0EEEvNS_16Flash_fwd_paramsE --------------------------
	.section	.nv.shared._ZN5flash16flash_fwd_kernelI23Flash_fwd_kernel_traitsILi96ELi128ELi64ELi4ELb0ELb0EN7cutlass10bfloat16_tE19Flash_kernel_traitsILi96ELi128ELi64ELi4ES3_EELb1ELb0ELb1ELb0ELb0ELb1ELb0ELb0EEEvNS_16Flash_fwd_paramsE,"aw",@nobits
	.sectionflags	@""
	.align	16


//--------------------- .nv.shared._ZN5flash16flash_fwd_kernelI23Flash_fwd_kernel_traitsILi96ELi128ELi64ELi4ELb0ELb0EN7cutlass10bfloat16_tE19Flash_kernel_traitsILi96ELi128ELi64ELi4ES3_EELb0ELb0ELb1ELb0ELb0ELb1ELb1ELb0EEEvNS_16Flash_fwd_paramsE --------------------------
	.section	.nv.shared._ZN5flash16flash_fwd_kernelI23Flash_fwd_kernel_traitsILi96ELi128ELi64ELi4ELb0ELb0EN7cutlass10bfloat16_tE19Flash_kernel_traitsILi96ELi128ELi64ELi4ES3_EELb0ELb0ELb1ELb0ELb0ELb1ELb1ELb0EEEvNS_16Flash_fwd_paramsE,"aw",@nobits
	.sectionflags	@""
	.align	16


//--------------------- .nv.shared._ZN5flash16flash_fwd_kernelI23Flash_fwd_kernel_traitsILi96ELi128ELi64ELi4ELb0ELb0EN7cutlass10bfloat16_tE19Flash_kernel_traitsILi96ELi128ELi64ELi4ES3_EELb1ELb0ELb1ELb1ELb0ELb0ELb0ELb0EEEvNS_16Flash_fwd_paramsE --------------------------
	.section	.nv.shared._ZN5flash16flash_fwd_kernelI23Flash_fwd_kernel_traitsILi96ELi128ELi64ELi4ELb0ELb0EN7cutlass10bfloat16_tE19Flash_kernel_traitsILi96ELi128ELi64ELi4ES3_EELb1ELb0ELb1ELb1ELb0ELb0ELb0ELb0EEEvNS_16Flash_fwd_paramsE,"aw",@nobits
	.sectionflags	@""
	.align	16


//--------------------- .nv.shared._ZN5flash16flash_fwd_kernelI23Flash_fwd_kernel_traitsILi96ELi128ELi64ELi4ELb0ELb0EN7cutlass10bfloat16_tE19Flash_kernel_traitsILi96ELi128ELi64ELi4ES3_EELb1ELb0ELb1ELb0ELb0ELb0ELb0ELb1EEEvNS_16Flash_fwd_paramsE --------------------------
	.section	.nv.shared._ZN5flash16flash_fwd_kernelI23Flash_fwd_kernel_traitsILi96ELi128ELi64ELi4ELb0ELb0EN7cutlass10bfloat16_tE19Flash_kernel_traitsILi96ELi128ELi64ELi4ES3_EELb1ELb0ELb1ELb0ELb0ELb0ELb0ELb1EEEvNS_16Flash_fwd_paramsE,"aw",@nobits
	.sectionflags	@""
	.align	16


//--------------------- .nv.shared._ZN5flash16flash_fwd_kernelI23Flash_fwd_kernel_traitsILi96ELi128ELi64ELi4ELb0ELb0EN7cutlass10bfloat16_tE19Flash_kernel_traitsILi96ELi128ELi64ELi4ES3_EELb0ELb0ELb1ELb0ELb0ELb0ELb1ELb0EEEvNS_16Flash_fwd_paramsE --------------------------
	.section	.nv.shared._ZN5flash16flash_fwd_kernelI23Flash_fwd_kernel_traitsILi96ELi128ELi64ELi4ELb0ELb0EN7cutlass10bfloat16_tE19Flash_kernel_traitsILi96ELi128ELi64ELi4ES3_EELb0ELb0ELb1ELb0ELb0ELb0ELb1ELb0EEEvNS_16Flash_fwd_paramsE,"aw",@nobits
	.sectionflags	@""
	.align	16


//--------------------- .nv.shared._ZN5flash16flash_fwd_kernelI23Flash_fwd_kernel_traitsILi96ELi128ELi64ELi4ELb0ELb0EN7cutlass10bfloat16_tE19Flash_kernel_traitsILi96ELi128ELi64ELi4ES3_EELb1ELb0ELb1ELb1ELb0ELb0ELb0ELb1EEEvNS_16Flash_fwd_paramsE --------------------------
	.section	.nv.shared._ZN5flash16flash_fwd_kernelI23Flash_fwd_kernel_traitsILi96ELi128ELi64ELi4ELb0ELb0EN7cutlass10bfloat16_tE19Flash_kernel_traitsILi96ELi128ELi64ELi4ES3_EELb1ELb0ELb1ELb1ELb0ELb0ELb0ELb1EEEvNS_16Flash_fwd_paramsE,"aw",@nobits
	.sectionflags	@""
	.align	16


//--------------------- .nv.shared._ZN5flash16flash_fwd_kernelI23Flash_fwd_kernel_traitsILi96ELi128ELi64ELi4ELb0ELb0EN7cutlass10bfloat16_tE19Flash_kernel_traitsILi96ELi128ELi64ELi4ES3_EELb0ELb0ELb1ELb1ELb0ELb0ELb1ELb0EEEvNS_16Flash_fwd_paramsE --------------------------
	.section	.nv.shared._ZN5flash16flash_fwd_kernelI23Flash_fwd_kernel_traitsILi96ELi128ELi64ELi4ELb0ELb0EN7cutlass10bfloat16_tE19Flash_kernel_traitsILi96ELi128ELi64ELi4ES3_EELb0ELb0ELb1ELb1ELb0ELb0ELb1ELb0EEEvNS_16Flash_fwd_paramsE,"aw",@nobits
	.sectionflags	@""
	.align	16
